	.target	sm_80

	.elftype	@"ET_EXEC"


//--------------------- .note.nv.tkinfo           --------------------------
	.section	.note.nv.tkinfo,"",@"SHT_NOTE"
	.sectionflags	@"SHF_NOTE_NV_TKINFO"
	.tkinfo
        /*0018*/ 	.word	0x00000002
        /*0030*/ 	.string	""
        /*0030*/ 	.string	"ptxas"
        /*0030*/ 	.string	"Cuda compilation tools, release 13.0, V13.0.88"
        /*0030*/ 	.string	"Build cuda_13.0.r13.0/compiler.36424714_0"
        /*0030*/ 	.string	"-arch sm_80 -m 64 "



//--------------------- .note.nv.cuinfo           --------------------------
	.section	.note.nv.cuinfo,"",@"SHT_NOTE"
	.sectionflags	@"SHF_NOTE_NV_CUINFO"
        /*0018*/ 	.short	0x0002
        /*001a*/ 	.short	0x0050
        /*001c*/ 	.short	0x0082
	.zero		2


//--------------------- .nv.info                  --------------------------
	.section	.nv.info,"",@"SHT_CUDA_INFO"
	.align	4


	//----- nvinfo : EIATTR_REGCOUNT
	.align		4
        /*0000*/ 	.byte	0x04, 0x2f
        /*0002*/ 	.short	(.L_12 - .L_11)
	.align		4
.L_11:
        /*0004*/ 	.word	index@(_ZN5flash16flash_fwd_kernelI23Flash_fwd_kernel_traitsILi96ELi64ELi64ELi4ELb0ELb0EN7cutlass6half_tE19Flash_kernel_traitsILi96ELi64ELi64ELi4ES3_EELb0ELb1ELb0ELb1ELb0ELb0ELb1ELb0EEEvNS_16Flash_fwd_paramsE)
        /*0008*/ 	.word	0x000000a8


	//----- nvinfo : EIATTR_FRAME_SIZE
	.align		4
.L_12:
        /*000c*/ 	.byte	0x04, 0x11
        /*000e*/ 	.short	(.L_14 - .L_13)
	.align		4
.L_13:
        /*0010*/ 	.word	index@(_ZN5flash16flash_fwd_kernelI23Flash_fwd_kernel_traitsILi96ELi64ELi64ELi4ELb0ELb0EN7cutlass6half_tE19Flash_kernel_traitsILi96ELi64ELi64ELi4ES3_EELb0ELb1ELb0ELb1ELb0ELb0ELb1ELb0EEEvNS_16Flash_fwd_paramsE)
        /*0014*/ 	.word	0x00000000


	//----- nvinfo : EIATTR_REGCOUNT
	.align		4
.L_14:
        /*0018*/ 	.byte	0x04, 0x2f
        /*001a*/ 	.short	(.L_16 - .L_15)
	.align		4
.L_15:
        /*001c*/ 	.word	index@(_ZN5flash16flash_fwd_kernelI23Flash_fwd_kernel_traitsILi96ELi64ELi64ELi4ELb0ELb0EN7cutlass6half_tE19Flash_kernel_traitsILi96ELi64ELi64ELi4ES3_EELb1ELb1ELb0ELb1ELb0ELb0ELb0ELb1EEEvNS_16Flash_fwd_paramsE)
        /*0020*/ 	.word	0x000000d3


	//----- nvinfo : EIATTR_FRAME_SIZE
	.align		4
.L_16:
        /*0024*/ 	.byte	0x04, 0x11
        /*0026*/ 	.short	(.L_18 - .L_17)
	.align		4
.L_17:
        /*0028*/ 	.word	index@(_ZN5flash16flash_fwd_kernelI23Flash_fwd_kernel_traitsILi96ELi64ELi64ELi4ELb0ELb0EN7cutlass6half_tE19Flash_kernel_traitsILi96ELi64ELi64ELi4ES3_EELb1ELb1ELb0ELb1ELb0ELb0ELb0ELb1EEEvNS_16Flash_fwd_paramsE)
        /*002c*/ 	.word	0x00000000


	//----- nvinfo : EIATTR_REGCOUNT
	.align		4
.L_18:
        /*0030*/ 	.byte	0x04, 0x2f
        /*0032*/ 	.short	(.L_20 - .L_19)
	.align		4
.L_19:
        /*0034*/ 	.word	index@(_ZN5flash16flash_fwd_kernelI23Flash_fwd_kernel_traitsILi96ELi64ELi64ELi4ELb0ELb0EN7cutlass6half_tE19Flash_kernel_traitsILi96ELi64ELi64ELi4ES3_EELb0ELb1ELb0ELb0ELb0ELb0ELb1ELb0EEEvNS_16Flash_fwd_paramsE)
        /*0038*/ 	.word	0x000000a8


	//----- nvinfo : EIATTR_FRAME_SIZE
	.align		4
.L_20:
        /*003c*/ 	.byte	0x04, 0x11
        /*003e*/ 	.short	(.L_22 - .L_21)
	.align		4
.L_21:
        /*0040*/ 	.word	index@(_ZN5flash16flash_fwd_kernelI23Flash_fwd_kernel_traitsILi96ELi64ELi64ELi4ELb0ELb0EN7cutlass6half_tE19Flash_kernel_traitsILi96ELi64ELi64ELi4ES3_EELb0ELb1ELb0ELb0ELb0ELb0ELb1ELb0EEEvNS_16Flash_fwd_paramsE)
        /*0044*/ 	.word	0x00000000


	//----- nvinfo : EIATTR_REGCOUNT
	.align		4
.L_22:
        /*0048*/ 	.byte	0x04, 0x2f
        /*004a*/ 	.short	(.L_24 - .L_23)
	.align		4
.L_23:
        /*004c*/ 	.word	index@(_ZN5flash16flash_fwd_kernelI23Flash_fwd_kernel_traitsILi96ELi64ELi64ELi4ELb0ELb0EN7cutlass6half_tE19Flash_kernel_traitsILi96ELi64ELi64ELi4ES3_EELb1ELb1ELb0ELb0ELb0ELb0ELb0ELb1EEEvNS_16Flash_fwd_paramsE)
        /*0050*/ 	.word	0x000000d5


	//----- nvinfo : EIATTR_FRAME_SIZE
	.align		4
.L_24:
        /*0054*/ 	.byte	0x04, 0x11
        /*0056*/ 	.short	(.L_26 - .L_25)
	.align		4
.L_25:
        /*0058*/ 	.word	index@(_ZN5flash16flash_fwd_kernelI23Flash_fwd_kernel_traitsILi96ELi64ELi64ELi4ELb0ELb0EN7cutlass6half_tE19Flash_kernel_traitsILi96ELi64ELi64ELi4ES3_EELb1ELb1ELb0ELb0ELb0ELb0ELb0ELb1EEEvNS_16Flash_fwd_paramsE)
        /*005c*/ 	.word	0x00000000


	//----- nvinfo : EIATTR_REGCOUNT
	.align		4
.L_26:
        /*0060*/ 	.byte	0x04, 0x2f
        /*0062*/ 	.short	(.L_28 - .L_27)
	.align		4
.L_27:
        /*0064*/ 	.word	index@(_ZN5flash16flash_fwd_kernelI23Flash_fwd_kernel_traitsILi96ELi64ELi64ELi4ELb0ELb0EN7cutlass6half_tE19Flash_kernel_traitsILi96ELi64ELi64ELi4ES3_EELb1ELb1ELb0ELb1ELb0ELb0ELb0ELb0EEEvNS_16Flash_fwd_paramsE)
        /*0068*/ 	.word	0x0000009f


	//----- nvinfo : EIATTR_FRAME_SIZE
	.align		4
.L_28:
        /*006c*/ 	.byte	0x04, 0x11
        /*006e*/ 	.short	(.L_30 - .L_29)
	.align		4
.L_29:
        /*0070*/ 	.word	index@(_ZN5flash16flash_fwd_kernelI23Flash_fwd_kernel_traitsILi96ELi64ELi64ELi4ELb0ELb0EN7cutlass6half_tE19Flash_kernel_traitsILi96ELi64ELi64ELi4ES3_EELb1ELb1ELb0ELb1ELb0ELb0ELb0ELb0EEEvNS_16Flash_fwd_paramsE)
        /*0074*/ 	.word	0x00000000


	//----- nvinfo : EIATTR_REGCOUNT
	.align		4
.L_30:
        /*0078*/ 	.byte	0x04, 0x2f
        /*007a*/ 	.short	(.L_32 - .L_31)
	.align		4
.L_31:
        /*007c*/ 	.word	index@(_ZN5flash16flash_fwd_kernelI23Flash_fwd_kernel_traitsILi96ELi64ELi64ELi4ELb0ELb0EN7cutlass6half_tE19Flash_kernel_traitsILi96ELi64ELi64ELi4ES3_EELb0ELb1ELb0ELb0ELb0ELb1ELb1ELb0EEEvNS_16Flash_fwd_paramsE)
        /*0080*/ 	.word	0x000000a8


	//----- nvinfo : EIATTR_FRAME_SIZE
	.align		4
.L_32:
        /*0084*/ 	.byte	0x04, 0x11
        /*0086*/ 	.short	(.L_34 - .L_33)
	.align		4
.L_33:
        /*0088*/ 	.word	index@(_ZN5flash16flash_fwd_kernelI23Flash_fwd_kernel_traitsILi96ELi64ELi64ELi4ELb0ELb0EN7cutlass6half_tE19Flash_kernel_traitsILi96ELi64ELi64ELi4ES3_EELb0ELb1ELb0ELb0ELb0ELb1ELb1ELb0EEEvNS_16Flash_fwd_paramsE)
        /*008c*/ 	.word	0x00000000


	//----- nvinfo : EIATTR_REGCOUNT
	.align		4
.L_34:
        /*0090*/ 	.byte	0x04, 0x2f
        /*0092*/ 	.short	(.L_36 - .L_35)
	.align		4
.L_35:
        /*0094*/ 	.word	index@(_ZN5flash16flash_fwd_kernelI23Flash_fwd_kernel_traitsILi96ELi64ELi64ELi4ELb0ELb0EN7cutlass6half_tE19Flash_kernel_traitsILi96ELi64ELi64ELi4ES3_EELb1ELb1ELb0ELb0ELb0ELb1ELb0ELb0EEEvNS_16Flash_fwd_paramsE)
        /*0098*/ 	.word	0x000000a4


	//----- nvinfo : EIATTR_FRAME_SIZE
	.align		4
.L_36:
        /*009c*/ 	.byte	0x04, 0x11
        /*009e*/ 	.short	(.L_38 - .L_37)
	.align		4
.L_37:
        /*00a0*/ 	.word	index@(_ZN5flash16flash_fwd_kernelI23Flash_fwd_kernel_traitsILi96ELi64ELi64ELi4ELb0ELb0EN7cutlass6half_tE19Flash_kernel_traitsILi96ELi64ELi64ELi4ES3_EELb1ELb1ELb0ELb0ELb0ELb1ELb0ELb0EEEvNS_16Flash_fwd_paramsE)
        /*00a4*/ 	.word	0x00000000


	//----- nvinfo : EIATTR_REGCOUNT
	.align		4
.L_38:
        /*00a8*/ 	.byte	0x04, 0x2f
        /*00aa*/ 	.short	(.L_40 - .L_39)
	.align		4
.L_39:
        /*00ac*/ 	.word	index@(_ZN5flash16flash_fwd_kernelI23Flash_fwd_kernel_traitsILi96ELi64ELi64ELi4ELb0ELb0EN7cutlass6half_tE19Flash_kernel_traitsILi96ELi64ELi64ELi4ES3_EELb0ELb1ELb0ELb0ELb1ELb1ELb1ELb0EEEvNS_16Flash_fwd_paramsE)
        /*00b0*/ 	.word	0x000000a8


	//----- nvinfo : EIATTR_FRAME_SIZE
	.align		4
.L_40:
        /*00b4*/ 	.byte	0x04, 0x11
        /*00b6*/ 	.short	(.L_42 - .L_41)
	.align		4
.L_41:
        /*00b8*/ 	.word	index@(_ZN5flash16flash_fwd_kernelI23Flash_fwd_kernel_traitsILi96ELi64ELi64ELi4ELb0ELb0EN7cutlass6half_tE19Flash_kernel_traitsILi96ELi64ELi64ELi4ES3_EELb0ELb1ELb0ELb0ELb1ELb1ELb1ELb0EEEvNS_16Flash_fwd_paramsE)
        /*00bc*/ 	.word	0x00000000


	//----- nvinfo : EIATTR_REGCOUNT
	.align		4
.L_42:
        /*00c0*/ 	.byte	0x04, 0x2f
        /*00c2*/ 	.short	(.L_44 - .L_43)
	.align		4
.L_43:
        /*00c4*/ 	.word	index@(_ZN5flash16flash_fwd_kernelI23Flash_fwd_kernel_traitsILi96ELi64ELi64ELi4ELb0ELb0EN7cutlass6half_tE19Flash_kernel_traitsILi96ELi64ELi64ELi4ES3_EELb1ELb1ELb0ELb0ELb1ELb1ELb0ELb0EEEvNS_16Flash_fwd_paramsE)
        /*00c8*/ 	.word	0x000000a0


	//----- nvinfo : EIATTR_FRAME_SIZE
	.align		4
.L_44:
        /*00cc*/ 	.byte	0x04, 0x11
        /*00ce*/ 	.short	(.L_46 - .L_45)
	.align		4
.L_45:
        /*00d0*/ 	.word	index@(_ZN5flash16flash_fwd_kernelI23Flash_fwd_kernel_traitsILi96ELi64ELi64ELi4ELb0ELb0EN7cutlass6half_tE19Flash_kernel_traitsILi96ELi64ELi64ELi4ES3_EELb1ELb1ELb0ELb0ELb1ELb1ELb0ELb0EEEvNS_16Flash_fwd_paramsE)
        /*00d4*/ 	.word	0x00000000


	//----- nvinfo : EIATTR_REGCOUNT
	.align		4
.L_46:
        /*00d8*/ 	.byte	0x04, 0x2f
        /*00da*/ 	.short	(.L_48 - .L_47)
	.align		4
.L_47:
        /*00dc*/ 	.word	index@(_ZN5flash16flash_fwd_kernelI23Flash_fwd_kernel_traitsILi96ELi64ELi64ELi4ELb0ELb0EN7cutlass6half_tE19Flash_kernel_traitsILi96ELi64ELi64ELi4ES3_EELb1ELb1ELb0ELb0ELb0ELb0ELb0ELb0EEEvNS_16Flash_fwd_paramsE)
        /*00e0*/ 	.word	0x000000a0


	//----- nvinfo : EIATTR_FRAME_SIZE
	.align		4
.L_48:
        /*00e4*/ 	.byte	0x04, 0x11
        /*00e6*/ 	.short	(.L_50 - .L_49)
	.align		4
.L_49:
        /*00e8*/ 	.word	index@(_ZN5flash16flash_fwd_kernelI23Flash_fwd_kernel_traitsILi96ELi64ELi64ELi4ELb0ELb0EN7cutlass6half_tE19Flash_kernel_traitsILi96ELi64ELi64ELi4ES3_EELb1ELb1ELb0ELb0ELb0ELb0ELb0ELb0EEEvNS_16Flash_fwd_paramsE)
        /*00ec*/ 	.word	0x00000000


	//----- nvinfo : EIATTR_REGCOUNT
	.align		4
.L_50:
        /*00f0*/ 	.byte	0x04, 0x2f
        /*00f2*/ 	.short	(.L_52 - .L_51)
	.align		4
.L_51:
        /*00f4*/ 	.word	index@(_ZN5flash16flash_fwd_kernelI23Flash_fwd_kernel_traitsILi96ELi128ELi64ELi4ELb0ELb0EN7cutlass6half_tE19Flash_kernel_traitsILi96ELi128ELi64ELi4ES3_EELb0ELb1ELb0ELb1ELb0ELb0ELb1ELb0EEEvNS_16Flash_fwd_paramsE)
        /*00f8*/ 	.word	0x000000ff


	//----- nvinfo : EIATTR_FRAME_SIZE
	.align		4
.L_52:
        /*00fc*/ 	.byte	0x04, 0x11
        /*00fe*/ 	.short	(.L_54 - .L_53)
	.align		4
.L_53:
        /*0100*/ 	.word	index@(_ZN5flash16flash_fwd_kernelI23Flash_fwd_kernel_traitsILi96ELi128ELi64ELi4ELb0ELb0EN7cutlass6half_tE19Flash_kernel_traitsILi96ELi128ELi64ELi4ES3_EELb0ELb1ELb0ELb1ELb0ELb0ELb1ELb0EEEvNS_16Flash_fwd_paramsE)
        /*0104*/ 	.word	0x00000050


	//----- nvinfo : EIATTR_REGCOUNT
	.align		4
.L_54:
        /*0108*/ 	.byte	0x04, 0x2f
        /*010a*/ 	.short	(.L_56 - .L_55)
	.align		4
.L_55:
        /*010c*/ 	.word	index@(_ZN5flash16flash_fwd_kernelI23Flash_fwd_kernel_traitsILi96ELi128ELi64ELi4ELb0ELb0EN7cutlass6half_tE19Flash_kernel_traitsILi96ELi128ELi64ELi4ES3_EELb1ELb1ELb0ELb1ELb0ELb0ELb0ELb1EEEvNS_16Flash_fwd_paramsE)
        /*0110*/ 	.word	0x000000ff


	//----- nvinfo : EIATTR_FRAME_SIZE
	.align		4
.L_56:
        /*0114*/ 	.byte	0x04, 0x11
        /*0116*/ 	.short	(.L_58 - .L_57)
	.align		4
.L_57:
        /*0118*/ 	.word	index@($__internal_0_$__cuda_sm70_shflsync_bfly_p)
        /*011c*/ 	.word	0x00000000


	//----- nvinfo : EIATTR_FRAME_SIZE
	.align		4
.L_58:
        /*0120*/ 	.byte	0x04, 0x11
        /*0122*/ 	.short	(.L_60 - .L_59)
	.align		4
.L_59:
        /*0124*/ 	.word	index@($_ZN5flash16flash_fwd_kernelI23Flash_fwd_kernel_traitsILi96ELi128ELi64ELi4ELb0ELb0EN7cutlass6half_tE19Flash_kernel_traitsILi96ELi128ELi64ELi4ES3_EELb1ELb1ELb0ELb1ELb0ELb0ELb0ELb1EEEvNS_16Flash_fwd_paramsE$_ZN5flash22compute_attn_1rowblockI23Flash_fwd_kernel_traitsILi96ELi128ELi64ELi4ELb0ELb0EN7cutlass6half_tE19Flash_kernel_traitsILi96ELi128ELi64ELi4ES3_EELb1ELb1ELb0ELb1ELb0ELb0ELb0ELb1ENS_16Flash_fwd_paramsEEEvRKT8_iii)
        /*0128*/ 	.word	0x00000000


	//----- nvinfo : EIATTR_FRAME_SIZE
	.align		4
.L_60:
        /*012c*/ 	.byte	0x04, 0x11
        /*012e*/ 	.short	(.L_62 - .L_61)
	.align		4
.L_61:
        /*0130*/ 	.word	index@(_ZN5flash16flash_fwd_kernelI23Flash_fwd_kernel_traitsILi96ELi128ELi64ELi4ELb0ELb0EN7cutlass6half_tE19Flash_kernel_traitsILi96ELi128ELi64ELi4ES3_EELb1ELb1ELb0ELb1ELb0ELb0ELb0ELb1EEEvNS_16Flash_fwd_paramsE)
        /*0134*/ 	.word	0x00000258


	//----- nvinfo : EIATTR_REGCOUNT
	.align		4
.L_62:
        /*0138*/ 	.byte	0x04, 0x2f
        /*013a*/ 	.short	(.L_64 - .L_63)
	.align		4
.L_63:
        /*013c*/ 	.word	index@(_ZN5flash16flash_fwd_kernelI23Flash_fwd_kernel_traitsILi96ELi128ELi64ELi4ELb0ELb0EN7cutlass6half_tE19Flash_kernel_traitsILi96ELi128ELi64ELi4ES3_EELb0ELb1ELb0ELb0ELb0ELb0ELb1ELb0EEEvNS_16Flash_fwd_paramsE)
        /*0140*/ 	.word	0x000000ff


	//----- nvinfo : EIATTR_FRAME_SIZE
	.align		4
.L_64:
        /*0144*/ 	.byte	0x04, 0x11
        /*0146*/ 	.short	(.L_66 - .L_65)
	.align		4
.L_65:
        /*0148*/ 	.word	index@(_ZN5flash16flash_fwd_kernelI23Flash_fwd_kernel_traitsILi96ELi128ELi64ELi4ELb0ELb0EN7cutlass6half_tE19Flash_kernel_traitsILi96ELi128ELi64ELi4ES3_EELb0ELb1ELb0ELb0ELb0ELb0ELb1ELb0EEEvNS_16Flash_fwd_paramsE)
        /*014c*/ 	.word	0x00000060


	//----- nvinfo : EIATTR_REGCOUNT
	.align		4
.L_66:
        /*0150*/ 	.byte	0x04, 0x2f
        /*0152*/ 	.short	(.L_68 - .L_67)
	.align		4
.L_67:
        /*0154*/ 	.word	index@(_ZN5flash16flash_fwd_kernelI23Flash_fwd_kernel_traitsILi96ELi128ELi64ELi4ELb0ELb0EN7cutlass6half_tE19Flash_kernel_traitsILi96ELi128ELi64ELi4ES3_EELb1ELb1ELb0ELb0ELb0ELb0ELb0ELb1EEEvNS_16Flash_fwd_paramsE)
        /*0158*/ 	.word	0x000000ff


	//----- nvinfo : EIATTR_FRAME_SIZE
	.align		4
.L_68:
        /*015c*/ 	.byte	0x04, 0x11
        /*015e*/ 	.short	(.L_70 - .L_69)
	.align		4
.L_69:
        /*0160*/ 	.word	index@(_ZN5flash16flash_fwd_kernelI23Flash_fwd_kernel_traitsILi96ELi128ELi64ELi4ELb0ELb0EN7cutlass6half_tE19Flash_kernel_traitsILi96ELi128ELi64ELi4ES3_EELb1ELb1ELb0ELb0ELb0ELb0ELb0ELb1EEEvNS_16Flash_fwd_paramsE)
        /*0164*/ 	.word	0x000001f0


	//----- nvinfo : EIATTR_REGCOUNT
	.align		4
.L_70:
        /*0168*/ 	.byte	0x04, 0x2f
        /*016a*/ 	.short	(.L_72 - .L_71)
	.align		4
.L_71:
        /*016c*/ 	.word	index@(_ZN5flash16flash_fwd_kernelI23Flash_fwd_kernel_traitsILi96ELi128ELi64ELi4ELb0ELb0EN7cutlass6half_tE19Flash_kernel_traitsILi96ELi128ELi64ELi4ES3_EELb1ELb1ELb0ELb1ELb0ELb0ELb0ELb0EEEvNS_16Flash_fwd_paramsE)
        /*0170*/ 	.word	0x000000ff


	//----- nvinfo : EIATTR_FRAME_SIZE
	.align		4
.L_72:
        /*0174*/ 	.byte	0x04, 0x11
        /*0176*/ 	.short	(.L_74 - .L_73)
	.align		4
.L_73:
        /*0178*/ 	.word	index@(_ZN5flash16flash_fwd_kernelI23Flash_fwd_kernel_traitsILi96ELi128ELi64ELi4ELb0ELb0EN7cutlass6half_tE19Flash_kernel_traitsILi96ELi128ELi64ELi4ES3_EELb1ELb1ELb0ELb1ELb0ELb0ELb0ELb0EEEvNS_16Flash_fwd_paramsE)
        /*017c*/ 	.word	0x00000070


	//----- nvinfo : EIATTR_REGCOUNT
	.align		4
.L_74:
        /*0180*/ 	.byte	0x04, 0x2f
        /*0182*/ 	.short	(.L_76 - .L_75)
	.align		4
.L_75:
        /*0184*/ 	.word	index@(_ZN5flash16flash_fwd_kernelI23Flash_fwd_kernel_traitsILi96ELi128ELi64ELi4ELb0ELb0EN7cutlass6half_tE19Flash_kernel_traitsILi96ELi128ELi64ELi4ES3_EELb0ELb1ELb0ELb0ELb0ELb1ELb1ELb0EEEvNS_16Flash_fwd_paramsE)
        /*0188*/ 	.word	0x000000ff


	//----- nvinfo : EIATTR_FRAME_SIZE
	.align		4
.L_76:
        /*018c*/ 	.byte	0x04, 0x11
        /*018e*/ 	.short	(.L_78 - .L_77)
	.align		4
.L_77:
        /*0190*/ 	.word	index@(_ZN5flash16flash_fwd_kernelI23Flash_fwd_kernel_traitsILi96ELi128ELi64ELi4ELb0ELb0EN7cutlass6half_tE19Flash_kernel_traitsILi96ELi128ELi64ELi4ES3_EELb0ELb1ELb0ELb0ELb0ELb1ELb1ELb0EEEvNS_16Flash_fwd_paramsE)
        /*0194*/ 	.word	0x00000070


	//----- nvinfo : EIATTR_REGCOUNT
	.align		4
.L_78:
        /*0198*/ 	.byte	0x04, 0x2f
        /*019a*/ 	.short	(.L_80 - .L_79)
	.align		4
.L_79:
        /*019c*/ 	.word	index@(_ZN5flash16flash_fwd_kernelI23Flash_fwd_kernel_traitsILi96ELi128ELi64ELi4ELb0ELb0EN7cutlass6half_tE19Flash_kernel_traitsILi96ELi128ELi64ELi4ES3_EELb1ELb1ELb0ELb0ELb0ELb1ELb0ELb0EEEvNS_16Flash_fwd_paramsE)
        /*01a0*/ 	.word	0x000000ff


	//----- nvinfo : EIATTR_FRAME_SIZE
	.align		4
.L_80:
        /*01a4*/ 	.byte	0x04, 0x11
        /*01a6*/ 	.short	(.L_82 - .L_81)
	.align		4
.L_81:
        /*01a8*/ 	.word	index@(_ZN5flash16flash_fwd_kernelI23Flash_fwd_kernel_traitsILi96ELi128ELi64ELi4ELb0ELb0EN7cutlass6half_tE19Flash_kernel_traitsILi96ELi128ELi64ELi4ES3_EELb1ELb1ELb0ELb0ELb0ELb1ELb0ELb0EEEvNS_16Flash_fwd_paramsE)
        /*01ac*/ 	.word	0x00000060


	//----- nvinfo : EIATTR_REGCOUNT
	.align		4
.L_82:
        /*01b0*/ 	.byte	0x04, 0x2f
        /*01b2*/ 	.short	(.L_84 - .L_83)
	.align		4
.L_83:
        /*01b4*/ 	.word	index@(_ZN5flash16flash_fwd_kernelI23Flash_fwd_kernel_traitsILi96ELi128ELi64ELi4ELb0ELb0EN7cutlass6half_tE19Flash_kernel_traitsILi96ELi128ELi64ELi4ES3_EELb0ELb1ELb0ELb0ELb1ELb1ELb1ELb0EEEvNS_16Flash_fwd_paramsE)
        /*01b8*/ 	.word	0x000000ff


	//----- nvinfo : EIATTR_FRAME_SIZE
	.align		4
.L_84:
        /*01bc*/ 	.byte	0x04, 0x11
        /*01be*/ 	.short	(.L_86 - .L_85)
	.align		4
.L_85:
        /*01c0*/ 	.word	index@(_ZN5flash16flash_fwd_kernelI23Flash_fwd_kernel_traitsILi96ELi128ELi64ELi4ELb0ELb0EN7cutlass6half_tE19Flash_kernel_traitsILi96ELi128ELi64ELi4ES3_EELb0ELb1ELb0ELb0ELb1ELb1ELb1ELb0EEEvNS_16Flash_fwd_paramsE)
        /*01c4*/ 	.word	0x00000050


	//----- nvinfo : EIATTR_REGCOUNT
	.align		4
.L_86:
        /*01c8*/ 	.byte	0x04, 0x2f
        /*01ca*/ 	.short	(.L_88 - .L_87)
	.align		4
.L_87:
        /*01cc*/ 	.word	index@(_ZN5flash16flash_fwd_kernelI23Flash_fwd_kernel_traitsILi96ELi128ELi64ELi4ELb0ELb0EN7cutlass6half_tE19Flash_kernel_traitsILi96ELi128ELi64ELi4ES3_EELb1ELb1ELb0ELb0ELb1ELb1ELb0ELb0EEEvNS_16Flash_fwd_paramsE)
        /*01d0*/ 	.word	0x000000ff


	//----- nvinfo : EIATTR_FRAME_SIZE
	.align		4
.L_88:
        /*01d4*/ 	.byte	0x04, 0x11
        /*01d6*/ 	.short	(.L_90 - .L_89)
	.align		4
.L_89:
        /*01d8*/ 	.word	index@(_ZN5flash16flash_fwd_kernelI23Flash_fwd_kernel_traitsILi96ELi128ELi64ELi4ELb0ELb0EN7cutlass6half_tE19Flash_kernel_traitsILi96ELi128ELi64ELi4ES3_EELb1ELb1ELb0ELb0ELb1ELb1ELb0ELb0EEEvNS_16Flash_fwd_paramsE)
        /*01dc*/ 	.word	0x00000010


	//----- nvinfo : EIATTR_REGCOUNT
	.align		4
.L_90:
        /*01e0*/ 	.byte	0x04, 0x2f
        /*01e2*/ 	.short	(.L_92 - .L_91)
	.align		4
.L_91:
        /*01e4*/ 	.word	index@(_ZN5flash16flash_fwd_kernelI23Flash_fwd_kernel_traitsILi96ELi128ELi64ELi4ELb0ELb0EN7cutlass6half_tE19Flash_kernel_traitsILi96ELi128ELi64ELi4ES3_EELb1ELb1ELb0ELb0ELb0ELb0ELb0ELb0EEEvNS_16Flash_fwd_paramsE)
        /*01e8*/ 	.word	0x000000ff


	//----- nvinfo : EIATTR_FRAME_SIZE
	.align		4
.L_92:
        /*01ec*/ 	.byte	0x04, 0x11
        /*01ee*/ 	.short	(.L_94 - .L_93)
	.align		4
.L_93:
        /*01f0*/ 	.word	index@(_ZN5flash16flash_fwd_kernelI23Flash_fwd_kernel_traitsILi96ELi128ELi64ELi4ELb0ELb0EN7cutlass6half_tE19Flash_kernel_traitsILi96ELi128ELi64ELi4ES3_EELb1ELb1ELb0ELb0ELb0ELb0ELb0ELb0EEEvNS_16Flash_fwd_paramsE)
        /*01f4*/ 	.word	0x00000018


	//----- nvinfo : EIATTR_REGCOUNT
	.align		4
.L_94:
        /*01f8*/ 	.byte	0x04, 0x2f
        /*01fa*/ 	.short	(.L_96 - .L_95)
	.align		4
.L_95:
        /*01fc*/ 	.word	index@(_ZN5flash16flash_fwd_kernelI23Flash_fwd_kernel_traitsILi96ELi64ELi64ELi4ELb0ELb0EN7cutlass6half_tE19Flash_kernel_traitsILi96ELi64ELi64ELi4ES3_EELb0ELb1ELb0ELb1ELb0ELb0ELb0ELb0EEEvNS_16Flash_fwd_paramsE)
        /*0200*/ 	.word	0x0000009f


	//----- nvinfo : EIATTR_FRAME_SIZE
	.align		4
.L_96:
        /*0204*/ 	.byte	0x04, 0x11
        /*0206*/ 	.short	(.L_98 - .L_97)
	.align		4
.L_97:
        /*0208*/ 	.word	index@(_ZN5flash16flash_fwd_kernelI23Flash_fwd_kernel_traitsILi96ELi64ELi64ELi4ELb0ELb0EN7cutlass6half_tE19Flash_kernel_traitsILi96ELi64ELi64ELi4ES3_EELb0ELb1ELb0ELb1ELb0ELb0ELb0ELb0EEEvNS_16Flash_fwd_paramsE)
        /*020c*/ 	.word	0x00000000


	//----- nvinfo : EIATTR_REGCOUNT
	.align		4
.L_98:
        /*0210*/ 	.byte	0x04, 0x2f
        /*0212*/ 	.short	(.L_100 - .L_99)
	.align		4
.L_99:
        /*0214*/ 	.word	index@(_ZN5flash16flash_fwd_kernelI23Flash_fwd_kernel_traitsILi96ELi64ELi64ELi4ELb0ELb0EN7cutlass6half_tE19Flash_kernel_traitsILi96ELi64ELi64ELi4ES3_EELb0ELb1ELb0ELb0ELb0ELb0ELb0ELb0EEEvNS_16Flash_fwd_paramsE)
        /*0218*/ 	.word	0x000000a6


	//----- nvinfo : EIATTR_FRAME_SIZE
	.align		4
.L_100:
        /*021c*/ 	.byte	0x04, 0x11
        /*021e*/ 	.short	(.L_102 - .L_101)
	.align		4
.L_101:
        /*0220*/ 	.word	index@(_ZN5flash16flash_fwd_kernelI23Flash_fwd_kernel_traitsILi96ELi64ELi64ELi4ELb0ELb0EN7cutlass6half_tE19Flash_kernel_traitsILi96ELi64ELi64ELi4ES3_EELb0ELb1ELb0ELb0ELb0ELb0ELb0ELb0EEEvNS_16Flash_fwd_paramsE)
        /*0224*/ 	.word	0x00000000


	//----- nvinfo : EIATTR_REGCOUNT
	.align		4
.L_102:
        /*0228*/ 	.byte	0x04, 0x2f
        /*022a*/ 	.short	(.L_104 - .L_103)
	.align		4
.L_103:
        /*022c*/ 	.word	index@(_ZN5flash16flash_fwd_kernelI23Flash_fwd_kernel_traitsILi96ELi64ELi64ELi4ELb0ELb0EN7cutlass6half_tE19Flash_kernel_traitsILi96ELi64ELi64ELi4ES3_EELb0ELb1ELb0ELb0ELb0ELb1ELb0ELb0EEEvNS_16Flash_fwd_paramsE)
        /*0230*/ 	.word	0x000000a8


	//----- nvinfo : EIATTR_FRAME_SIZE
	.align		4
.L_104:
        /*0234*/ 	.byte	0x04, 0x11
        /*0236*/ 	.short	(.L_106 - .L_105)
	.align		4
.L_105:
        /*0238*/ 	.word	index@(_ZN5flash16flash_fwd_kernelI23Flash_fwd_kernel_traitsILi96ELi64ELi64ELi4ELb0ELb0EN7cutlass6half_tE19Flash_kernel_traitsILi96ELi64ELi64ELi4ES3_EELb0ELb1ELb0ELb0ELb0ELb1ELb0ELb0EEEvNS_16Flash_fwd_paramsE)
        /*023c*/ 	.word	0x00000000


	//----- nvinfo : EIATTR_REGCOUNT
	.align		4
.L_106:
        /*0240*/ 	.byte	0x04, 0x2f
        /*0242*/ 	.short	(.L_108 - .L_107)
	.align		4
.L_107:
        /*0244*/ 	.word	index@(_ZN5flash16flash_fwd_kernelI23Flash_fwd_kernel_traitsILi96ELi64ELi64ELi4ELb0ELb0EN7cutlass6half_tE19Flash_kernel_traitsILi96ELi64ELi64ELi4ES3_EELb0ELb1ELb0ELb0ELb1ELb1ELb0ELb0EEEvNS_16Flash_fwd_paramsE)
        /*0248*/ 	.word	0x000000a6


	//----- nvinfo : EIATTR_FRAME_SIZE
	.align		4
.L_108:
        /*024c*/ 	.byte	0x04, 0x11
        /*024e*/ 	.short	(.L_110 - .L_109)
	.align		4
.L_109:
        /*0250*/ 	.word	index@(_ZN5flash16flash_fwd_kernelI23Flash_fwd_kernel_traitsILi96ELi64ELi64ELi4ELb0ELb0EN7cutlass6half_tE19Flash_kernel_traitsILi96ELi64ELi64ELi4ES3_EELb0ELb1ELb0ELb0ELb1ELb1ELb0ELb0EEEvNS_16Flash_fwd_paramsE)
        /*0254*/ 	.word	0x00000000


	//----- nvinfo : EIATTR_REGCOUNT
	.align		4
.L_110:
        /*0258*/ 	.byte	0x04, 0x2f
        /*025a*/ 	.short	(.L_112 - .L_111)
	.align		4
.L_111:
        /*025c*/ 	.word	index@(_ZN5flash16flash_fwd_kernelI23Flash_fwd_kernel_traitsILi96ELi128ELi64ELi4ELb0ELb0EN7cutlass6half_tE19Flash_kernel_traitsILi96ELi128ELi64ELi4ES3_EELb0ELb1ELb0ELb1ELb0ELb0ELb0ELb0EEEvNS_16Flash_fwd_paramsE)
        /*0260*/ 	.word	0x000000ff


	//----- nvinfo : EIATTR_FRAME_SIZE
	.align		4
.L_112:
        /*0264*/ 	.byte	0x04, 0x11
        /*0266*/ 	.short	(.L_114 - .L_113)
	.align		4
.L_113:
        /*0268*/ 	.word	index@(_ZN5flash16flash_fwd_kernelI23Flash_fwd_kernel_traitsILi96ELi128ELi64ELi4ELb0ELb0EN7cutlass6half_tE19Flash_kernel_traitsILi96ELi128ELi64ELi4ES3_EELb0ELb1ELb0ELb1ELb0ELb0ELb0ELb0EEEvNS_16Flash_fwd_paramsE)
        /*026c*/ 	.word	0x00000000


	//----- nvinfo : EIATTR_REGCOUNT
	.align		4
.L_114:
        /*0270*/ 	.byte	0x04, 0x2f
        /*0272*/ 	.short	(.L_116 - .L_115)
	.align		4
.L_115:
        /*0274*/ 	.word	index@(_ZN5flash16flash_fwd_kernelI23Flash_fwd_kernel_traitsILi96ELi128ELi64ELi4ELb0ELb0EN7cutlass6half_tE19Flash_kernel_traitsILi96ELi128ELi64ELi4ES3_EELb0ELb1ELb0ELb0ELb0ELb0ELb0ELb0EEEvNS_16Flash_fwd_paramsE)
        /*0278*/ 	.word	0x000000ff


	//----- nvinfo : EIATTR_FRAME_SIZE
	.align		4
.L_116:
        /*027c*/ 	.byte	0x04, 0x11
        /*027e*/ 	.short	(.L_118 - .L_117)
	.align		4
.L_117:
        /*0280*/ 	.word	index@(_ZN5flash16flash_fwd_kernelI23Flash_fwd_kernel_traitsILi96ELi128ELi64ELi4ELb0ELb0EN7cutlass6half_tE19Flash_kernel_traitsILi96ELi128ELi64ELi4ES3_EELb0ELb1ELb0ELb0ELb0ELb0ELb0ELb0EEEvNS_16Flash_fwd_paramsE)
        /*0284*/ 	.word	0x00000000


	//----- nvinfo : EIATTR_REGCOUNT
	.align		4
.L_118:
        /*0288*/ 	.byte	0x04, 0x2f
        /*028a*/ 	.short	(.L_120 - .L_119)
	.align		4
.L_119:
        /*028c*/ 	.word	index@(_ZN5flash16flash_fwd_kernelI23Flash_fwd_kernel_traitsILi96ELi128ELi64ELi4ELb0ELb0EN7cutlass6half_tE19Flash_kernel_traitsILi96ELi128ELi64ELi4ES3_EELb0ELb1ELb0ELb0ELb0ELb1ELb0ELb0EEEvNS_16Flash_fwd_paramsE)
        /*0290*/ 	.word	0x000000ff


	//----- nvinfo : EIATTR_FRAME_SIZE
	.align		4
.L_120:
        /*0294*/ 	.byte	0x04, 0x11
        /*0296*/ 	.short	(.L_122 - .L_121)
	.align		4
.L_121:
        /*0298*/ 	.word	index@(_ZN5flash16flash_fwd_kernelI23Flash_fwd_kernel_traitsILi96ELi128ELi64ELi4ELb0ELb0EN7cutlass6half_tE19Flash_kernel_traitsILi96ELi128ELi64ELi4ES3_EELb0ELb1ELb0ELb0ELb0ELb1ELb0ELb0EEEvNS_16Flash_fwd_paramsE)
        /*029c*/ 	.word	0x00000008


	//----- nvinfo : EIATTR_REGCOUNT
	.align		4
.L_122:
        /*02a0*/ 	.byte	0x04, 0x2f
        /*02a2*/ 	.short	(.L_124 - .L_123)
	.align		4
.L_123:
        /*02a4*/ 	.word	index@(_ZN5flash16flash_fwd_kernelI23Flash_fwd_kernel_traitsILi96ELi128ELi64ELi4ELb0ELb0EN7cutlass6half_tE19Flash_kernel_traitsILi96ELi128ELi64ELi4ES3_EELb0ELb1ELb0ELb0ELb1ELb1ELb0ELb0EEEvNS_16Flash_fwd_paramsE)
        /*02a8*/ 	.word	0x000000ff


	//----- nvinfo : EIATTR_FRAME_SIZE
	.align		4
.L_124:
        /*02ac*/ 	.byte	0x04, 0x11
        /*02ae*/ 	.short	(.L_126 - .L_125)
	.align		4
.L_125:
        /*02b0*/ 	.word	index@(_ZN5flash16flash_fwd_kernelI23Flash_fwd_kernel_traitsILi96ELi128ELi64ELi4ELb0ELb0EN7cutlass6half_tE19Flash_kernel_traitsILi96ELi128ELi64ELi4ES3_EELb0ELb1ELb0ELb0ELb1ELb1ELb0ELb0EEEvNS_16Flash_fwd_paramsE)
        /*02b4*/ 	.word	0x00000000


	//----- nvinfo : EIATTR_MIN_STACK_SIZE
	.align		4
.L_126:
        /*02b8*/ 	.byte	0x04, 0x12
        /*02ba*/ 	.short	(.L_128 - .L_127)
	.align		4
.L_127:
        /*02bc*/ 	.word	index@(_ZN5flash16flash_fwd_kernelI23Flash_fwd_kernel_traitsILi96ELi128ELi64ELi4ELb0ELb0EN7cutlass6half_tE19Flash_kernel_traitsILi96ELi128ELi64ELi4ES3_EELb0ELb1ELb0ELb0ELb1ELb1ELb0ELb0EEEvNS_16Flash_fwd_paramsE)
        /*02c0*/ 	.word	0x00000000


	//----- nvinfo : EIATTR_MIN_STACK_SIZE
	.align		4
.L_128:
        /*02c4*/ 	.byte	0x04, 0x12
        /*02c6*/ 	.short	(.L_130 - .L_129)
	.align		4
.L_129:
        /*02c8*/ 	.word	index@(_ZN5flash16flash_fwd_kernelI23Flash_fwd_kernel_traitsILi96ELi128ELi64ELi4ELb0ELb0EN7cutlass6half_tE19Flash_kernel_traitsILi96ELi128ELi64ELi4ES3_EELb0ELb1ELb0ELb0ELb0ELb1ELb0ELb0EEEvNS_16Flash_fwd_paramsE)
        /*02cc*/ 	.word	0x00000008


	//----- nvinfo : EIATTR_MIN_STACK_SIZE
	.align		4
.L_130:
        /*02d0*/ 	.byte	0x04, 0x12
        /*02d2*/ 	.short	(.L_132 - .L_131)
	.align		4
.L_131:
        /*02d4*/ 	.word	index@(_ZN5flash16flash_fwd_kernelI23Flash_fwd_kernel_traitsILi96ELi128ELi64ELi4ELb0ELb0EN7cutlass6half_tE19Flash_kernel_traitsILi96ELi128ELi64ELi4ES3_EELb0ELb1ELb0ELb0ELb0ELb0ELb0ELb0EEEvNS_16Flash_fwd_paramsE)
        /*02d8*/ 	.word	0x00000000


	//----- nvinfo : EIATTR_MIN_STACK_SIZE
	.align		4
.L_132:
        /*02dc*/ 	.byte	0x04, 0x12
        /*02de*/ 	.short	(.L_134 - .L_133)
	.align		4
.L_133:
        /*02e0*/ 	.word	index@(_ZN5flash16flash_fwd_kernelI23Flash_fwd_kernel_traitsILi96ELi128ELi64ELi4ELb0ELb0EN7cutlass6half_tE19Flash_kernel_traitsILi96ELi128ELi64ELi4ES3_EELb0ELb1ELb0ELb1ELb0ELb0ELb0ELb0EEEvNS_16Flash_fwd_paramsE)
        /*02e4*/ 	.word	0x00000000


	//----- nvinfo : EIATTR_MIN_STACK_SIZE
	.align		4
.L_134:
        /*02e8*/ 	.byte	0x04, 0x12
        /*02ea*/ 	.short	(.L_136 - .L_135)
	.align		4
.L_135:
        /*02ec*/ 	.word	index@(_ZN5flash16flash_fwd_kernelI23Flash_fwd_kernel_traitsILi96ELi64ELi64ELi4ELb0ELb0EN7cutlass6half_tE19Flash_kernel_traitsILi96ELi64ELi64ELi4ES3_EELb0ELb1ELb0ELb0ELb1ELb1ELb0ELb0EEEvNS_16Flash_fwd_paramsE)
        /*02f0*/ 	.word	0x00000000


	//----- nvinfo : EIATTR_MIN_STACK_SIZE
	.align		4
.L_136:
        /*02f4*/ 	.byte	0x04, 0x12
        /*02f6*/ 	.short	(.L_138 - .L_137)
	.align		4
.L_137:
        /*02f8*/ 	.word	index@(_ZN5flash16flash_fwd_kernelI23Flash_fwd_kernel_traitsILi96ELi64ELi64ELi4ELb0ELb0EN7cutlass6half_tE19Flash_kernel_traitsILi96ELi64ELi64ELi4ES3_EELb0ELb1ELb0ELb0ELb0ELb1ELb0ELb0EEEvNS_16Flash_fwd_paramsE)
        /*02fc*/ 	.word	0x00000000


	//----- nvinfo : EIATTR_MIN_STACK_SIZE
	.align		4
.L_138:
        /*0300*/ 	.byte	0x04, 0x12
        /*0302*/ 	.short	(.L_140 - .L_139)
	.align		4
.L_139:
        /*0304*/ 	.word	index@(_ZN5flash16flash_fwd_kernelI23Flash_fwd_kernel_traitsILi96ELi64ELi64ELi4ELb0ELb0EN7cutlass6half_tE19Flash_kernel_traitsILi96ELi64ELi64ELi4ES3_EELb0ELb1ELb0ELb0ELb0ELb0ELb0ELb0EEEvNS_16Flash_fwd_paramsE)
        /*0308*/ 	.word	0x00000000


	//----- nvinfo : EIATTR_MIN_STACK_SIZE
	.align		4
.L_140:
        /*030c*/ 	.byte	0x04, 0x12
        /*030e*/ 	.short	(.L_142 - .L_141)
	.align		4
.L_141:
        /*0310*/ 	.word	index@(_ZN5flash16flash_fwd_kernelI23Flash_fwd_kernel_traitsILi96ELi64ELi64ELi4ELb0ELb0EN7cutlass6half_tE19Flash_kernel_traitsILi96ELi64ELi64ELi4ES3_EELb0ELb1ELb0ELb1ELb0ELb0ELb0ELb0EEEvNS_16Flash_fwd_paramsE)
        /*0314*/ 	.word	0x00000000


	//----- nvinfo : EIATTR_MIN_STACK_SIZE
	.align		4
.L_142:
        /*0318*/ 	.byte	0x04, 0x12
        /*031a*/ 	.short	(.L_144 - .L_143)
	.align		4
.L_143:
        /*031c*/ 	.word	index@(_ZN5flash16flash_fwd_kernelI23Flash_fwd_kernel_traitsILi96ELi128ELi64ELi4ELb0ELb0EN7cutlass6half_tE19Flash_kernel_traitsILi96ELi128ELi64ELi4ES3_EELb1ELb1ELb0ELb0ELb0ELb0ELb0ELb0EEEvNS_16Flash_fwd_paramsE)
        /*0320*/ 	.word	0x00000018


	//----- nvinfo : EIATTR_MIN_STACK_SIZE
	.align		4
.L_144:
        /*0324*/ 	.byte	0x04, 0x12
        /*0326*/ 	.short	(.L_146 - .L_145)
	.align		4
.L_145:
        /*0328*/ 	.word	index@(_ZN5flash16flash_fwd_kernelI23Flash_fwd_kernel_traitsILi96ELi128ELi64ELi4ELb0ELb0EN7cutlass6half_tE19Flash_kernel_traitsILi96ELi128ELi64ELi4ES3_EELb1ELb1ELb0ELb0ELb1ELb1ELb0ELb0EEEvNS_16Flash_fwd_paramsE)
        /*032c*/ 	.word	0x00000010


	//----- nvinfo : EIATTR_MIN_STACK_SIZE
	.align		4
.L_146:
        /*0330*/ 	.byte	0x04, 0x12
        /*0332*/ 	.short	(.L_148 - .L_147)
	.align		4
.L_147:
        /*0334*/ 	.word	index@(_ZN5flash16flash_fwd_kernelI23Flash_fwd_kernel_traitsILi96ELi128ELi64ELi4ELb0ELb0EN7cutlass6half_tE19Flash_kernel_traitsILi96ELi128ELi64ELi4ES3_EELb0ELb1ELb0ELb0ELb1ELb1ELb1ELb0EEEvNS_16Flash_fwd_paramsE)
        /*0338*/ 	.word	0x00000050


	//----- nvinfo : EIATTR_MIN_STACK_SIZE
	.align		4
.L_148:
        /*033c*/ 	.byte	0x04, 0x12
        /*033e*/ 	.short	(.L_150 - .L_149)
	.align		4
.L_149:
        /*0340*/ 	.word	index@(_ZN5flash16flash_fwd_kernelI23Flash_fwd_kernel_traitsILi96ELi128ELi64ELi4ELb0ELb0EN7cutlass6half_tE19Flash_kernel_traitsILi96ELi128ELi64ELi4ES3_EELb1ELb1ELb0ELb0ELb0ELb1ELb0ELb0EEEvNS_16Flash_fwd_paramsE)
        /*0344*/ 	.word	0x00000060


	//----- nvinfo : EIATTR_MIN_STACK_SIZE
	.align		4
.L_150:
        /*0348*/ 	.byte	0x04, 0x12
        /*034a*/ 	.short	(.L_152 - .L_151)
	.align		4
.L_151:
        /*034c*/ 	.word	index@(_ZN5flash16flash_fwd_kernelI23Flash_fwd_kernel_traitsILi96ELi128ELi64ELi4ELb0ELb0EN7cutlass6half_tE19Flash_kernel_traitsILi96ELi128ELi64ELi4ES3_EELb0ELb1ELb0ELb0ELb0ELb1ELb1ELb0EEEvNS_16Flash_fwd_paramsE)
        /*0350*/ 	.word	0x00000070


	//----- nvinfo : EIATTR_MIN_STACK_SIZE
	.align		4
.L_152:
        /*0354*/ 	.byte	0x04, 0x12
        /*0356*/ 	.short	(.L_154 - .L_153)
	.align		4
.L_153:
        /*0358*/ 	.word	index@(_ZN5flash16flash_fwd_kernelI23Flash_fwd_kernel_traitsILi96ELi128ELi64ELi4ELb0ELb0EN7cutlass6half_tE19Flash_kernel_traitsILi96ELi128ELi64ELi4ES3_EELb1ELb1ELb0ELb1ELb0ELb0ELb0ELb0EEEvNS_16Flash_fwd_paramsE)
        /*035c*/ 	.word	0x00000070


	//----- nvinfo : EIATTR_MIN_STACK_SIZE
	.align		4
.L_154:
        /*0360*/ 	.byte	0x04, 0x12
        /*0362*/ 	.short	(.L_156 - .L_155)
	.align		4
.L_155:
        /*0364*/ 	.word	index@(_ZN5flash16flash_fwd_kernelI23Flash_fwd_kernel_traitsILi96ELi128ELi64ELi4ELb0ELb0EN7cutlass6half_tE19Flash_kernel_traitsILi96ELi128ELi64ELi4ES3_EELb1ELb1ELb0ELb0ELb0ELb0ELb0ELb1EEEvNS_16Flash_fwd_paramsE)
        /*0368*/ 	.word	0x000001f0


	//----- nvinfo : EIATTR_MIN_STACK_SIZE
	.align		4
.L_156:
        /*036c*/ 	.byte	0x04, 0x12
        /*036e*/ 	.short	(.L_158 - .L_157)
	.align		4
.L_157:
        /*0370*/ 	.word	index@(_ZN5flash16flash_fwd_kernelI23Flash_fwd_kernel_traitsILi96ELi128ELi64ELi4ELb0ELb0EN7cutlass6half_tE19Flash_kernel_traitsILi96ELi128ELi64ELi4ES3_EELb0ELb1ELb0ELb0ELb0ELb0ELb1ELb0EEEvNS_16Flash_fwd_paramsE)
        /*0374*/ 	.word	0x00000060


	//----- nvinfo : EIATTR_MIN_STACK_SIZE
	.align		4
.L_158:
        /*0378*/ 	.byte	0x04, 0x12
        /*037a*/ 	.short	(.L_160 - .L_159)
	.align		4
.L_159:
        /*037c*/ 	.word	index@(_ZN5flash16flash_fwd_kernelI23Flash_fwd_kernel_traitsILi96ELi128ELi64ELi4ELb0ELb0EN7cutlass6half_tE19Flash_kernel_traitsILi96ELi128ELi64ELi4ES3_EELb1ELb1ELb0ELb1ELb0ELb0ELb0ELb1EEEvNS_16Flash_fwd_paramsE)
        /*0380*/ 	.word	0x00000258


	//----- nvinfo : EIATTR_MIN_STACK_SIZE
	.align		4
.L_160:
        /*0384*/ 	.byte	0x04, 0x12
        /*0386*/ 	.short	(.L_162 - .L_161)
	.align		4
.L_161:
        /*0388*/ 	.word	index@(_ZN5flash16flash_fwd_kernelI23Flash_fwd_kernel_traitsILi96ELi128ELi64ELi4ELb0ELb0EN7cutlass6half_tE19Flash_kernel_traitsILi96ELi128ELi64ELi4ES3_EELb0ELb1ELb0ELb1ELb0ELb0ELb1ELb0EEEvNS_16Flash_fwd_paramsE)
        /*038c*/ 	.word	0x00000050


	//----- nvinfo : EIATTR_MIN_STACK_SIZE
	.align		4
.L_162:
        /*0390*/ 	.byte	0x04, 0x12
        /*0392*/ 	.short	(.L_164 - .L_163)
	.align		4
.L_163:
        /*0394*/ 	.word	index@(_ZN5flash16flash_fwd_kernelI23Flash_fwd_kernel_traitsILi96ELi64ELi64ELi4ELb0ELb0EN7cutlass6half_tE19Flash_kernel_traitsILi96ELi64ELi64ELi4ES3_EELb1ELb1ELb0ELb0ELb0ELb0ELb0ELb0EEEvNS_16Flash_fwd_paramsE)
        /*0398*/ 	.word	0x00000000


	//----- nvinfo : EIATTR_MIN_STACK_SIZE
	.align		4
.L_164:
        /*039c*/ 	.byte	0x04, 0x12
        /*039e*/ 	.short	(.L_166 - .L_165)
	.align		4
.L_165:
        /*03a0*/ 	.word	index@(_ZN5flash16flash_fwd_kernelI23Flash_fwd_kernel_traitsILi96ELi64ELi64ELi4ELb0ELb0EN7cutlass6half_tE19Flash_kernel_traitsILi96ELi64ELi64ELi4ES3_EELb1ELb1ELb0ELb0ELb1ELb1ELb0ELb0EEEvNS_16Flash_fwd_paramsE)
        /*03a4*/ 	.word	0x00000000


	//----- nvinfo : EIATTR_MIN_STACK_SIZE
	.align		4
.L_166:
        /*03a8*/ 	.byte	0x04, 0x12
        /*03aa*/ 	.short	(.L_168 - .L_167)
	.align		4
.L_167:
        /*03ac*/ 	.word	index@(_ZN5flash16flash_fwd_kernelI23Flash_fwd_kernel_traitsILi96ELi64ELi64ELi4ELb0ELb0EN7cutlass6half_tE19Flash_kernel_traitsILi96ELi64ELi64ELi4ES3_EELb0ELb1ELb0ELb0ELb1ELb1ELb1ELb0EEEvNS_16Flash_fwd_paramsE)
        /*03b0*/ 	.word	0x00000000


	//----- nvinfo : EIATTR_MIN_STACK_SIZE
	.align		4
.L_168:
        /*03b4*/ 	.byte	0x04, 0x12
        /*03b6*/ 	.short	(.L_170 - .L_169)
	.align		4
.L_169:
        /*03b8*/ 	.word	index@(_ZN5flash16flash_fwd_kernelI23Flash_fwd_kernel_traitsILi96ELi64ELi64ELi4ELb0ELb0EN7cutlass6half_tE19Flash_kernel_traitsILi96ELi64ELi64ELi4ES3_EELb1ELb1ELb0ELb0ELb0ELb1ELb0ELb0EEEvNS_16Flash_fwd_paramsE)
        /*03bc*/ 	.word	0x00000000


	//----- nvinfo : EIATTR_MIN_STACK_SIZE
	.align		4
.L_170:
        /*03c0*/ 	.byte	0x04, 0x12
        /*03c2*/ 	.short	(.L_172 - .L_171)
	.align		4
.L_171:
        /*03c4*/ 	.word	index@(_ZN5flash16flash_fwd_kernelI23Flash_fwd_kernel_traitsILi96ELi64ELi64ELi4ELb0ELb0EN7cutlass6half_tE19Flash_kernel_traitsILi96ELi64ELi64ELi4ES3_EELb0ELb1ELb0ELb0ELb0ELb1ELb1ELb0EEEvNS_16Flash_fwd_paramsE)
        /*03c8*/ 	.word	0x00000000


	//----- nvinfo : EIATTR_MIN_STACK_SIZE
	.align		4
.L_172:
        /*03cc*/ 	.byte	0x04, 0x12
        /*03ce*/ 	.short	(.L_174 - .L_173)
	.align		4
.L_173:
        /*03d0*/ 	.word	index@(_ZN5flash16flash_fwd_kernelI23Flash_fwd_kernel_traitsILi96ELi64ELi64ELi4ELb0ELb0EN7cutlass6half_tE19Flash_kernel_traitsILi96ELi64ELi64ELi4ES3_EELb1ELb1ELb0ELb1ELb0ELb0ELb0ELb0EEEvNS_16Flash_fwd_paramsE)
        /*03d4*/ 	.word	0x00000000


	//----- nvinfo : EIATTR_MIN_STACK_SIZE
	.align		4
.L_174:
        /*03d8*/ 	.byte	0x04, 0x12
        /*03da*/ 	.short	(.L_176 - .L_175)
	.align		4
.L_175:
        /*03dc*/ 	.word	index@(_ZN5flash16flash_fwd_kernelI23Flash_fwd_kernel_traitsILi96ELi64ELi64ELi4ELb0ELb0EN7cutlass6half_tE19Flash_kernel_traitsILi96ELi64ELi64ELi4ES3_EELb1ELb1ELb0ELb0ELb0ELb0ELb0ELb1EEEvNS_16Flash_fwd_paramsE)
        /*03e0*/ 	.word	0x00000000


	//----- nvinfo : EIATTR_MIN_STACK_SIZE
	.align		4
.L_176:
        /*03e4*/ 	.byte	0x04, 0x12
        /*03e6*/ 	.short	(.L_178 - .L_177)
	.align		4
.L_177:
        /*03e8*/ 	.word	index@(_ZN5flash16flash_fwd_kernelI23Flash_fwd_kernel_traitsILi96ELi64ELi64ELi4ELb0ELb0EN7cutlass6half_tE19Flash_kernel_traitsILi96ELi64ELi64ELi4ES3_EELb0ELb1ELb0ELb0ELb0ELb0ELb1ELb0EEEvNS_16Flash_fwd_paramsE)
        /*03ec*/ 	.word	0x00000000


	//----- nvinfo : EIATTR_MIN_STACK_SIZE
	.align		4
.L_178:
        /*03f0*/ 	.byte	0x04, 0x12
        /*03f2*/ 	.short	(.L_180 - .L_179)
	.align		4
.L_179:
        /*03f4*/ 	.word	index@(_ZN5flash16flash_fwd_kernelI23Flash_fwd_kernel_traitsILi96ELi64ELi64ELi4ELb0ELb0EN7cutlass6half_tE19Flash_kernel_traitsILi96ELi64ELi64ELi4ES3_EELb1ELb1ELb0ELb1ELb0ELb0ELb0ELb1EEEvNS_16Flash_fwd_paramsE)
        /*03f8*/ 	.word	0x00000000


	//----- nvinfo : EIATTR_MIN_STACK_SIZE
	.align		4
.L_180:
        /*03fc*/ 	.byte	0x04, 0x12
        /*03fe*/ 	.short	(.L_182 - .L_181)
	.align		4
.L_181:
        /*0400*/ 	.word	index@(_ZN5flash16flash_fwd_kernelI23Flash_fwd_kernel_traitsILi96ELi64ELi64ELi4ELb0ELb0EN7cutlass6half_tE19Flash_kernel_traitsILi96ELi64ELi64ELi4ES3_EELb0ELb1ELb0ELb1ELb0ELb0ELb1ELb0EEEvNS_16Flash_fwd_paramsE)
        /*0404*/ 	.word	0x00000000
.L_182:


//--------------------- .nv.info._ZN5flash16flash_fwd_kernelI23Flash_fwd_kernel_traitsILi96ELi128ELi64ELi4ELb0ELb0EN7cutlass6half_tE19Flash_kernel_traitsILi96ELi128ELi64ELi4ES3_EELb0ELb1ELb0ELb0ELb1ELb1ELb0ELb0EEEvNS_16Flash_fwd_paramsE --------------------------
	.section	.nv.info._ZN5flash16flash_fwd_kernelI23Flash_fwd_kernel_traitsILi96ELi128ELi64ELi4ELb0ELb0EN7cutlass6half_tE19Flash_kernel_traitsILi96ELi128ELi64ELi4ES3_EELb0ELb1ELb0ELb0ELb1ELb1ELb0ELb0EEEvNS_16Flash_fwd_paramsE,"",@"SHT_CUDA_INFO"
	.sectionflags	@""
	.align	4


	//----- nvinfo : EIATTR_CUDA_API_VERSION
	.align		4
        /*0000*/ 	.byte	0x04, 0x37
        /*0002*/ 	.short	(.L_184 - .L_183)
.L_183:
        /*0004*/ 	.word	0x00000082


	//----- nvinfo : EIATTR_SW2861232_WAR
	.align		4
.L_184:
        /*0008*/ 	.byte	0x01, 0x35
	.zero		2


	//----- nvinfo : EIATTR_PARAM_CBANK
	.align		4
        /*000c*/ 	.byte	0x04, 0x0a
        /*000e*/ 	.short	(.L_186 - .L_185)
	.align		4
.L_185:
        /*0010*/ 	.word	index@(.nv.constant0._ZN5flash16flash_fwd_kernelI23Flash_fwd_kernel_traitsILi96ELi128ELi64ELi4ELb0ELb0EN7cutlass6half_tE19Flash_kernel_traitsILi96ELi128ELi64ELi4ES3_EELb0ELb1ELb0ELb0ELb1ELb1ELb0ELb0EEEvNS_16Flash_fwd_paramsE)
        /*0014*/ 	.short	0x0160
        /*0016*/ 	.short	0x01d0


	//----- nvinfo : EIATTR_CBANK_PARAM_SIZE
	.align		4
.L_186:
        /*0018*/ 	.byte	0x03, 0x19
        /*001a*/ 	.short	0x01d0


	//----- nvinfo : EIATTR_KPARAM_INFO
	.align		4
        /*001c*/ 	.byte	0x04, 0x17
        /*001e*/ 	.short	(.L_188 - .L_187)
.L_187:
        /*0020*/ 	.word	0x00000000
        /*0024*/ 	.short	0x0000
        /*0026*/ 	.short	0x0000
        /*0028*/ 	.byte	0x00, 0xf0, 0x41, 0x07


	//----- nvinfo : EIATTR_MAXREG_COUNT
	.align		4
.L_188:
        /*002c*/ 	.byte	0x03, 0x1b
        /*002e*/ 	.short	0x00ff


	//----- nvinfo : EIATTR_NUM_BARRIERS
	.align		4
        /*0030*/ 	.byte	0x02, 0x4c
        /*0032*/ 	.byte	0x01
	.zero		1


	//----- nvinfo : EIATTR_MERCURY_ISA_VERSION
	.align		4
        /*0034*/ 	.byte	0x03, 0x5f
        /*0036*/ 	.short	0x0000


	//----- nvinfo : EIATTR_COOP_GROUP_MASK_REGIDS
	.align		4
        /*0038*/ 	.byte	0x04, 0x29
        /*003a*/ 	.short	(.L_190 - .L_189)


	//   ....[0]....
.L_189:
        /*003c*/ 	.word	0xffffffff


	//   ....[1]....
        /*0040*/ 	.word	0xffffffff


	//   ....[2]....
        /*0044*/ 	.word	0xffffffff


	//   ....[3]....
        /*0048*/ 	.word	0xffffffff


	//   ....[4]....
        /*004c*/ 	.word	0xffffffff


	//   ....[5]....
        /*0050*/ 	.word	0xffffffff


	//   ....[6]....
        /*0054*/ 	.word	0xffffffff


	//   ....[7]....
        /*0058*/ 	.word	0xffffffff


	//   ....[8]....
        /*005c*/ 	.word	0xffffffff


	//   ....[9]....
        /*0060*/ 	.word	0xffffffff


	//   ....[10]....
        /*0064*/ 	.word	0xffffffff


	//   ....[11]....
        /*0068*/ 	.word	0xffffffff


	//   ....[12]....
        /*006c*/ 	.word	0xffffffff


	//   ....[13]....
        /*0070*/ 	.word	0xffffffff


	//   ....[14]....
        /*0074*/ 	.word	0xffffffff


	//   ....[15]....
        /*0078*/ 	.word	0xffffffff


	//   ....[16]....
        /*007c*/ 	.word	0xffffffff


	//   ....[17]....
        /*0080*/ 	.word	0xffffffff


	//   ....[18]....
        /*0084*/ 	.word	0xffffffff


	//   ....[19]....
        /*0088*/ 	.word	0xffffffff


	//   ....[20]....
        /*008c*/ 	.word	0xffffffff


	//   ....[21]....
        /*0090*/ 	.word	0xffffffff


	//   ....[22]....
        /*0094*/ 	.word	0xffffffff


	//   ....[23]....
        /*0098*/ 	.word	0xffffffff


	//   ....[24]....
        /*009c*/ 	.word	0xffffffff


	//   ....[25]....
        /*00a0*/ 	.word	0xffffffff


	//   ....[26]....
        /*00a4*/ 	.word	0xffffffff


	//   ....[27]....
        /*00a8*/ 	.word	0xffffffff


	//   ....[28]....
        /*00ac*/ 	.word	0xffffffff


	//   ....[29]....
        /*00b0*/ 	.word	0xffffffff


	//   ....[30]....
        /*00b4*/ 	.word	0xffffffff


	//   ....[31]....
        /*00b8*/ 	.word	0xffffffff


	//----- nvinfo : EIATTR_COOP_GROUP_INSTR_OFFSETS
	.align		4
.L_190:
        /*00bc*/ 	.byte	0x04, 0x28
        /*00be*/ 	.short	(.L_192 - .L_191)


	//   ....[0]....
.L_191:
        /*00c0*/ 	.word	0x00002300


	//   ....[1]....
        /*00c4*/ 	.word	0x000024c0


	//   ....[2]....
        /*00c8*/ 	.word	0x00002640


	//   ....[3]....
        /*00cc*/ 	.word	0x00002820


	//   ....[4]....
        /*00d0*/ 	.word	0x00002880


	//   ....[5]....
        /*00d4*/ 	.word	0x000028a0


	//   ....[6]....
        /*00d8*/ 	.word	0x00002950


	//   ....[7]....
        /*00dc*/ 	.word	0x000029b0


	//   ....[8]....
        /*00e0*/ 	.word	0x00005540


	//   ....[9]....
        /*00e4*/ 	.word	0x00005620


	//   ....[10]....
        /*00e8*/ 	.word	0x00005650


	//   ....[11]....
        /*00ec*/ 	.word	0x00005730


	//   ....[12]....
        /*00f0*/ 	.word	0x000057e0


	//   ....[13]....
        /*00f4*/ 	.word	0x00005830


	//   ....[14]....
        /*00f8*/ 	.word	0x00005960


	//   ....[15]....
        /*00fc*/ 	.word	0x000059d0


	//   ....[16]....
        /*0100*/ 	.word	0x000085c0


	//   ....[17]....
        /*0104*/ 	.word	0x00008620


	//   ....[18]....
        /*0108*/ 	.word	0x00008670


	//   ....[19]....
        /*010c*/ 	.word	0x00008680


	//   ....[20]....
        /*0110*/ 	.word	0x000086a0


	//   ....[21]....
        /*0114*/ 	.word	0x000086d0


	//   ....[22]....
        /*0118*/ 	.word	0x000086f0


	//   ....[23]....
        /*011c*/ 	.word	0x00008710


	//   ....[24]....
        /*0120*/ 	.word	0x0000a4a0


	//   ....[25]....
        /*0124*/ 	.word	0x0000a4e0


	//   ....[26]....
        /*0128*/ 	.word	0x0000a520


	//   ....[27]....
        /*012c*/ 	.word	0x0000a550


	//   ....[28]....
        /*0130*/ 	.word	0x0000a5a0


	//   ....[29]....
        /*0134*/ 	.word	0x0000a5c0


	//   ....[30]....
        /*0138*/ 	.word	0x0000a5e0


	//   ....[31]....
        /*013c*/ 	.word	0x0000a600


	//----- nvinfo : EIATTR_EXIT_INSTR_OFFSETS
	.align		4
.L_192:
        /*0140*/ 	.byte	0x04, 0x1c
        /*0142*/ 	.short	(.L_194 - .L_193)


	//   ....[0]....
.L_193:
        /*0144*/ 	.word	0x00000160


	//   ....[1]....
        /*0148*/ 	.word	0x0000bd40


	//   ....[2]....
        /*014c*/ 	.word	0x0000c3d0


	//   ....[3]....
        /*0150*/ 	.word	0x0000c450


	//----- nvinfo : EIATTR_CTAIDZ_USED
	.align		4
.L_194:
        /*0154*/ 	.byte	0x01, 0x04
	.zero		2


	//----- nvinfo : EIATTR_CRS_STACK_SIZE
	.align		4
        /*0158*/ 	.byte	0x04, 0x1e
        /*015a*/ 	.short	(.L_196 - .L_195)
.L_195:
        /*015c*/ 	.word	0x00000000
.L_196:


//--------------------- .nv.info._ZN5flash16flash_fwd_kernelI23Flash_fwd_kernel_traitsILi96ELi128ELi64ELi4ELb0ELb0EN7cutlass6half_tE19Flash_kernel_traitsILi96ELi128ELi64ELi4ES3_EELb0ELb1ELb0ELb0ELb0ELb1ELb0ELb0EEEvNS_16Flash_fwd_paramsE --------------------------
	.section	.nv.info._ZN5flash16flash_fwd_kernelI23Flash_fwd_kernel_traitsILi96ELi128ELi64ELi4ELb0ELb0EN7cutlass6half_tE19Flash_kernel_traitsILi96ELi128ELi64ELi4ES3_EELb0ELb1ELb0ELb0ELb0ELb1ELb0ELb0EEEvNS_16Flash_fwd_paramsE,"",@"SHT_CUDA_INFO"
	.sectionflags	@""
	.align	4


	//----- nvinfo : EIATTR_CUDA_API_VERSION
	.align		4
        /*0000*/ 	.byte	0x04, 0x37
        /*0002*/ 	.short	(.L_198 - .L_197)
.L_197:
        /*0004*/ 	.word	0x00000082


	//----- nvinfo : EIATTR_SW2861232_WAR
	.align		4
.L_198:
        /*0008*/ 	.byte	0x01, 0x35
	.zero		2


	//----- nvinfo : EIATTR_PARAM_CBANK
	.align		4
        /*000c*/ 	.byte	0x04, 0x0a
        /*000e*/ 	.short	(.L_200 - .L_199)
	.align		4
.L_199:
        /*0010*/ 	.word	index@(.nv.constant0._ZN5flash16flash_fwd_kernelI23Flash_fwd_kernel_traitsILi96ELi128ELi64ELi4ELb0ELb0EN7cutlass6half_tE19Flash_kernel_traitsILi96ELi128ELi64ELi4ES3_EELb0ELb1ELb0ELb0ELb0ELb1ELb0ELb0EEEvNS_16Flash_fwd_paramsE)
        /*0014*/ 	.short	0x0160
        /*0016*/ 	.short	0x01d0


	//----- nvinfo : EIATTR_CBANK_PARAM_SIZE
	.align		4
.L_200:
        /*0018*/ 	.byte	0x03, 0x19
        /*001a*/ 	.short	0x01d0


	//----- nvinfo : EIATTR_KPARAM_INFO
	.align		4
        /*001c*/ 	.byte	0x04, 0x17
        /*001e*/ 	.short	(.L_202 - .L_201)
.L_201:
        /*0020*/ 	.word	0x00000000
        /*0024*/ 	.short	0x0000
        /*0026*/ 	.short	0x0000
        /*0028*/ 	.byte	0x00, 0xf0, 0x41, 0x07


	//----- nvinfo : EIATTR_MAXREG_COUNT
	.align		4
.L_202:
        /*002c*/ 	.byte	0x03, 0x1b
        /*002e*/ 	.short	0x00ff


	//----- nvinfo : EIATTR_NUM_BARRIERS
	.align		4
        /*0030*/ 	.byte	0x02, 0x4c
        /*0032*/ 	.byte	0x01
	.zero		1


	//----- nvinfo : EIATTR_ANNOTATIONS
	.align		4
        /*0034*/ 	.byte	0x04, 0x55
        /*0036*/ 	.short	(.L_204 - .L_203)


	//   ....[0]....
.L_203:
        /*0038*/ 	.word	0x00000001
        /*003c*/ 	.byte	0x70, 0x84, 0x00, 0x00, 0x01, 0x00, 0x00, 0x00, 0xe0, 0x90, 0x00, 0x00


	//----- nvinfo : EIATTR_MERCURY_ISA_VERSION
	.align		4
.L_204:
        /*0048*/ 	.byte	0x03, 0x5f
        /*004a*/ 	.short	0x0000


	//----- nvinfo : EIATTR_COOP_GROUP_MASK_REGIDS
	.align		4
        /*004c*/ 	.byte	0x04, 0x29
        /*004e*/ 	.short	(.L_206 - .L_205)


	//   ....[0]....
.L_205:
        /*0050*/ 	.word	0xffffffff


	//   ....[1]....
        /*0054*/ 	.word	0xffffffff


	//   ....[2]....
        /*0058*/ 	.word	0xffffffff


	//   ....[3]....
        /*005c*/ 	.word	0xffffffff


	//   ....[4]....
        /*0060*/ 	.word	0xffffffff


	//   ....[5]....
        /*0064*/ 	.word	0xffffffff


	//   ....[6]....
        /*0068*/ 	.word	0xffffffff


	//   ....[7]....
        /*006c*/ 	.word	0xffffffff


	//   ....[8]....
        /*0070*/ 	.word	0xffffffff


	//   ....[9]....
        /*0074*/ 	.word	0xffffffff


	//   ....[10]....
        /*0078*/ 	.word	0xffffffff


	//   ....[11]....
        /*007c*/ 	.word	0xffffffff


	//   ....[12]....
        /*0080*/ 	.word	0xffffffff


	//   ....[13]....
        /*0084*/ 	.word	0xffffffff


	//   ....[14]....
        /*0088*/ 	.word	0xffffffff


	//   ....[15]....
        /*008c*/ 	.word	0xffffffff


	//   ....[16]....
        /*0090*/ 	.word	0xffffffff


	//   ....[17]....
        /*0094*/ 	.word	0xffffffff


	//   ....[18]....
        /*0098*/ 	.word	0xffffffff


	//   ....[19]....
        /*009c*/ 	.word	0xffffffff


	//   ....[20]....
        /*00a0*/ 	.word	0xffffffff


	//   ....[21]....
        /*00a4*/ 	.word	0xffffffff


	//   ....[22]....
        /*00a8*/ 	.word	0xffffffff


	//   ....[23]....
        /*00ac*/ 	.word	0xffffffff


	//   ....[24]....
        /*00b0*/ 	.word	0xffffffff


	//   ....[25]....
        /*00b4*/ 	.word	0xffffffff


	//   ....[26]....
        /*00b8*/ 	.word	0xffffffff


	//   ....[27]....
        /*00bc*/ 	.word	0xffffffff


	//   ....[28]....
        /*00c0*/ 	.word	0xffffffff


	//   ....[29]....
        /*00c4*/ 	.word	0xffffffff


	//   ....[30]....
        /*00c8*/ 	.word	0xffffffff


	//   ....[31]....
        /*00cc*/ 	.word	0xffffffff


	//   ....[32]....
        /*00d0*/ 	.word	0xffffffff


	//   ....[33]....
        /*00d4*/ 	.word	0xffffffff


	//   ....[34]....
        /*00d8*/ 	.word	0xffffffff


	//   ....[35]....
        /*00dc*/ 	.word	0xffffffff


	//   ....[36]....
        /*00e0*/ 	.word	0xffffffff


	//   ....[37]....
        /*00e4*/ 	.word	0xffffffff


	//   ....[38]....
        /*00e8*/ 	.word	0xffffffff


	//   ....[39]....
        /*00ec*/ 	.word	0xffffffff


	//----- nvinfo : EIATTR_COOP_GROUP_INSTR_OFFSETS
	.align		4
.L_206:
        /*00f0*/ 	.byte	0x04, 0x28
        /*00f2*/ 	.short	(.L_208 - .L_207)


	//   ....[0]....
.L_207:
        /*00f4*/ 	.word	0x00002c20


	//   ....[1]....
        /*00f8*/ 	.word	0x00002d00


	//   ....[2]....
        /*00fc*/ 	.word	0x00002d30


	//   ....[3]....
        /*0100*/ 	.word	0x00002e10


	//   ....[4]....
        /*0104*/ 	.word	0x00002e50


	//   ....[5]....
        /*0108*/ 	.word	0x00002f10


	//   ....[6]....
        /*010c*/ 	.word	0x00002fb0


	//   ....[7]....
        /*0110*/ 	.word	0x000030a0


	//   ....[8]....
        /*0114*/ 	.word	0x00005bf0


	//   ....[9]....
        /*0118*/ 	.word	0x00005c70


	//   ....[10]....
        /*011c*/ 	.word	0x00005d00


	//   ....[11]....
        /*0120*/ 	.word	0x00005d90


	//   ....[12]....
        /*0124*/ 	.word	0x00005e70


	//   ....[13]....
        /*0128*/ 	.word	0x00005ed0


	//   ....[14]....
        /*012c*/ 	.word	0x00006010


	//   ....[15]....
        /*0130*/ 	.word	0x00006060


	//   ....[16]....
        /*0134*/ 	.word	0x00009320


	//   ....[17]....
        /*0138*/ 	.word	0x000093b0


	//   ....[18]....
        /*013c*/ 	.word	0x000093d0


	//   ....[19]....
        /*0140*/ 	.word	0x00009420


	//   ....[20]....
        /*0144*/ 	.word	0x00009540


	//   ....[21]....
        /*0148*/ 	.word	0x000096c0


	//   ....[22]....
        /*014c*/ 	.word	0x00009e90


	//   ....[23]....
        /*0150*/ 	.word	0x00009f80


	//   ....[24]....
        /*0154*/ 	.word	0x0000c310


	//   ....[25]....
        /*0158*/ 	.word	0x0000c370


	//   ....[26]....
        /*015c*/ 	.word	0x0000c3c0


	//   ....[27]....
        /*0160*/ 	.word	0x0000c3d0


	//   ....[28]....
        /*0164*/ 	.word	0x0000c3f0


	//   ....[29]....
        /*0168*/ 	.word	0x0000c420


	//   ....[30]....
        /*016c*/ 	.word	0x0000c440


	//   ....[31]....
        /*0170*/ 	.word	0x0000c460


	//   ....[32]....
        /*0174*/ 	.word	0x0000e200


	//   ....[33]....
        /*0178*/ 	.word	0x0000e240


	//   ....[34]....
        /*017c*/ 	.word	0x0000e260


	//   ....[35]....
        /*0180*/ 	.word	0x0000e270


	//   ....[36]....
        /*0184*/ 	.word	0x0000e2b0


	//   ....[37]....
        /*0188*/ 	.word	0x0000e2d0


	//   ....[38]....
        /*018c*/ 	.word	0x0000e300


	//   ....[39]....
        /*0190*/ 	.word	0x0000e310


	//----- nvinfo : EIATTR_EXIT_INSTR_OFFSETS
	.align		4
.L_208:
        /*0194*/ 	.byte	0x04, 0x1c
        /*0196*/ 	.short	(.L_210 - .L_209)


	//   ....[0]....
.L_209:
        /*0198*/ 	.word	0x000002e0


	//   ....[1]....
        /*019c*/ 	.word	0x0000fc20


	//   ....[2]....
        /*01a0*/ 	.word	0x0000fcf0


	//   ....[3]....
        /*01a4*/ 	.word	0x00010610


	//   ....[4]....
        /*01a8*/ 	.word	0x00010690


	//----- nvinfo : EIATTR_CTAIDZ_USED
	.align		4
.L_210:
        /*01ac*/ 	.byte	0x01, 0x04
	.zero		2


	//----- nvinfo : EIATTR_CRS_STACK_SIZE
	.align		4
        /*01b0*/ 	.byte	0x04, 0x1e
        /*01b2*/ 	.short	(.L_212 - .L_211)
.L_211:
        /*01b4*/ 	.word	0x00000000
.L_212:


//--------------------- .nv.info._ZN5flash16flash_fwd_kernelI23Flash_fwd_kernel_traitsILi96ELi128ELi64ELi4ELb0ELb0EN7cutlass6half_tE19Flash_kernel_traitsILi96ELi128ELi64ELi4ES3_EELb0ELb1ELb0ELb0ELb0ELb0ELb0ELb0EEEvNS_16Flash_fwd_paramsE --------------------------
	.section	.nv.info._ZN5flash16flash_fwd_kernelI23Flash_fwd_kernel_traitsILi96ELi128ELi64ELi4ELb0ELb0EN7cutlass6half_tE19Flash_kernel_traitsILi96ELi128ELi64ELi4ES3_EELb0ELb1ELb0ELb0ELb0ELb0ELb0ELb0EEEvNS_16Flash_fwd_paramsE,"",@"SHT_CUDA_INFO"
	.sectionflags	@""
	.align	4


	//----- nvinfo : EIATTR_CUDA_API_VERSION
	.align		4
        /*0000*/ 	.byte	0x04, 0x37
        /*0002*/ 	.short	(.L_214 - .L_213)
.L_213:
        /*0004*/ 	.word	0x00000082


	//----- nvinfo : EIATTR_SW2861232_WAR
	.align		4
.L_214:
        /*0008*/ 	.byte	0x01, 0x35
	.zero		2


	//----- nvinfo : EIATTR_PARAM_CBANK
	.align		4
        /*000c*/ 	.byte	0x04, 0x0a
        /*000e*/ 	.short	(.L_216 - .L_215)
	.align		4
.L_215:
        /*0010*/ 	.word	index@(.nv.constant0._ZN5flash16flash_fwd_kernelI23Flash_fwd_kernel_traitsILi96ELi128ELi64ELi4ELb0ELb0EN7cutlass6half_tE19Flash_kernel_traitsILi96ELi128ELi64ELi4ES3_EELb0ELb1ELb0ELb0ELb0ELb0ELb0ELb0EEEvNS_16Flash_fwd_paramsE)
        /*0014*/ 	.short	0x0160
        /*0016*/ 	.short	0x01d0


	//----- nvinfo : EIATTR_CBANK_PARAM_SIZE
	.align		4
.L_216:
        /*0018*/ 	.byte	0x03, 0x19
        /*001a*/ 	.short	0x01d0


	//----- nvinfo : EIATTR_KPARAM_INFO
	.align		4
        /*001c*/ 	.byte	0x04, 0x17
        /*001e*/ 	.short	(.L_218 - .L_217)
.L_217:
        /*0020*/ 	.word	0x00000000
        /*0024*/ 	.short	0x0000
        /*0026*/ 	.short	0x0000
        /*0028*/ 	.byte	0x00, 0xf0, 0x41, 0x07


	//----- nvinfo : EIATTR_MAXREG_COUNT
	.align		4
.L_218:
        /*002c*/ 	.byte	0x03, 0x1b
        /*002e*/ 	.short	0x00ff


	//----- nvinfo : EIATTR_NUM_BARRIERS
	.align		4
        /*0030*/ 	.byte	0x02, 0x4c
        /*0032*/ 	.byte	0x01
	.zero		1


	//----- nvinfo : EIATTR_MERCURY_ISA_VERSION
	.align		4
        /*0034*/ 	.byte	0x03, 0x5f
        /*0036*/ 	.short	0x0000


	//----- nvinfo : EIATTR_COOP_GROUP_MASK_REGIDS
	.align		4
        /*0038*/ 	.byte	0x04, 0x29
        /*003a*/ 	.short	(.L_220 - .L_219)


	//   ....[0]....
.L_219:
        /*003c*/ 	.word	0xffffffff


	//   ....[1]....
        /*0040*/ 	.word	0xffffffff


	//   ....[2]....
        /*0044*/ 	.word	0xffffffff


	//   ....[3]....
        /*0048*/ 	.word	0xffffffff


	//   ....[4]....
        /*004c*/ 	.word	0xffffffff


	//   ....[5]....
        /*0050*/ 	.word	0xffffffff


	//   ....[6]....
        /*0054*/ 	.word	0xffffffff


	//   ....[7]....
        /*0058*/ 	.word	0xffffffff


	//   ....[8]....
        /*005c*/ 	.word	0xffffffff


	//   ....[9]....
        /*0060*/ 	.word	0xffffffff


	//   ....[10]....
        /*0064*/ 	.word	0xffffffff


	//   ....[11]....
        /*0068*/ 	.word	0xffffffff


	//   ....[12]....
        /*006c*/ 	.word	0xffffffff


	//   ....[13]....
        /*0070*/ 	.word	0xffffffff


	//   ....[14]....
        /*0074*/ 	.word	0xffffffff


	//   ....[15]....
        /*0078*/ 	.word	0xffffffff


	//   ....[16]....
        /*007c*/ 	.word	0xffffffff


	//   ....[17]....
        /*0080*/ 	.word	0xffffffff


	//   ....[18]....
        /*0084*/ 	.word	0xffffffff


	//   ....[19]....
        /*0088*/ 	.word	0xffffffff


	//   ....[20]....
        /*008c*/ 	.word	0xffffffff


	//   ....[21]....
        /*0090*/ 	.word	0xffffffff


	//   ....[22]....
        /*0094*/ 	.word	0xffffffff


	//   ....[23]....
        /*0098*/ 	.word	0xffffffff


	//   ....[24]....
        /*009c*/ 	.word	0xffffffff


	//   ....[25]....
        /*00a0*/ 	.word	0xffffffff


	//   ....[26]....
        /*00a4*/ 	.word	0xffffffff


	//   ....[27]....
        /*00a8*/ 	.word	0xffffffff


	//   ....[28]....
        /*00ac*/ 	.word	0xffffffff


	//   ....[29]....
        /*00b0*/ 	.word	0xffffffff


	//   ....[30]....
        /*00b4*/ 	.word	0xffffffff


	//   ....[31]....
        /*00b8*/ 	.word	0xffffffff


	//   ....[32]....
        /*00bc*/ 	.word	0xffffffff


	//   ....[33]....
        /*00c0*/ 	.word	0xffffffff


	//   ....[34]....
        /*00c4*/ 	.word	0xffffffff


	//   ....[35]....
        /*00c8*/ 	.word	0xffffffff


	//   ....[36]....
        /*00cc*/ 	.word	0xffffffff


	//   ....[37]....
        /*00d0*/ 	.word	0xffffffff


	//   ....[38]....
        /*00d4*/ 	.word	0xffffffff


	//   ....[39]....
        /*00d8*/ 	.word	0xffffffff


	//----- nvinfo : EIATTR_COOP_GROUP_INSTR_OFFSETS
	.align		4
.L_220:
        /*00dc*/ 	.byte	0x04, 0x28
        /*00de*/ 	.short	(.L_222 - .L_221)


	//   ....[0]....
.L_221:
        /*00e0*/ 	.word	0x00003d60


	//   ....[1]....
        /*00e4*/ 	.word	0x00003e40


	//   ....[2]....
        /*00e8*/ 	.word	0x00003e70


	//   ....[3]....
        /*00ec*/ 	.word	0x00003f50


	//   ....[4]....
        /*00f0*/ 	.word	0x00003f90


	//   ....[5]....
        /*00f4*/ 	.word	0x00004050


	//   ....[6]....
        /*00f8*/ 	.word	0x000040e0


	//   ....[7]....
        /*00fc*/ 	.word	0x000041f0


	//   ....[8]....
        /*0100*/ 	.word	0x000071b0


	//   ....[9]....
        /*0104*/ 	.word	0x00007270


	//   ....[10]....
        /*0108*/ 	.word	0x000072c0


	//   ....[11]....
        /*010c*/ 	.word	0x000073b0


	//   ....[12]....
        /*0110*/ 	.word	0x00007460


	//   ....[13]....
        /*0114*/ 	.word	0x000074c0


	//   ....[14]....
        /*0118*/ 	.word	0x000075d0


	//   ....[15]....
        /*011c*/ 	.word	0x00007630


	//   ....[16]....
        /*0120*/ 	.word	0x0000ae10


	//   ....[17]....
        /*0124*/ 	.word	0x0000aeb0


	//   ....[18]....
        /*0128*/ 	.word	0x0000afc0


	//   ....[19]....
        /*012c*/ 	.word	0x0000aff0


	//   ....[20]....
        /*0130*/ 	.word	0x0000b060


	//   ....[21]....
        /*0134*/ 	.word	0x0000b080


	//   ....[22]....
        /*0138*/ 	.word	0x0000b180


	//   ....[23]....
        /*013c*/ 	.word	0x0000b1e0


	//   ....[24]....
        /*0140*/ 	.word	0x0000e220


	//   ....[25]....
        /*0144*/ 	.word	0x0000e280


	//   ....[26]....
        /*0148*/ 	.word	0x0000e2c0


	//   ....[27]....
        /*014c*/ 	.word	0x0000e2d0


	//   ....[28]....
        /*0150*/ 	.word	0x0000e2f0


	//   ....[29]....
        /*0154*/ 	.word	0x0000e320


	//   ....[30]....
        /*0158*/ 	.word	0x0000e340


	//   ....[31]....
        /*015c*/ 	.word	0x0000e360


	//   ....[32]....
        /*0160*/ 	.word	0x000100e0


	//   ....[33]....
        /*0164*/ 	.word	0x00010120


	//   ....[34]....
        /*0168*/ 	.word	0x00010150


	//   ....[35]....
        /*016c*/ 	.word	0x000101f0


	//   ....[36]....
        /*0170*/ 	.word	0x00010230


	//   ....[37]....
        /*0174*/ 	.word	0x00010260


	//   ....[38]....
        /*0178*/ 	.word	0x00010290


	//   ....[39]....
        /*017c*/ 	.word	0x00010340


	//----- nvinfo : EIATTR_EXIT_INSTR_OFFSETS
	.align		4
.L_222:
        /*0180*/ 	.byte	0x04, 0x1c
        /*0182*/ 	.short	(.L_224 - .L_223)


	//   ....[0]....
.L_223:
        /*0184*/ 	.word	0x000004c0


	//   ....[1]....
        /*0188*/ 	.word	0x00011c80


	//   ....[2]....
        /*018c*/ 	.word	0x00011d70


	//   ....[3]....
        /*0190*/ 	.word	0x00011d90


	//   ....[4]....
        /*0194*/ 	.word	0x00012810


	//   ....[5]....
        /*0198*/ 	.word	0x00012890


	//----- nvinfo : EIATTR_CTAIDZ_USED
	.align		4
.L_224:
        /*019c*/ 	.byte	0x01, 0x04
	.zero		2


	//----- nvinfo : EIATTR_CRS_STACK_SIZE
	.align		4
        /*01a0*/ 	.byte	0x04, 0x1e
        /*01a2*/ 	.short	(.L_226 - .L_225)
.L_225:
        /*01a4*/ 	.word	0x00000000
.L_226:


//--------------------- .nv.info._ZN5flash16flash_fwd_kernelI23Flash_fwd_kernel_traitsILi96ELi128ELi64ELi4ELb0ELb0EN7cutlass6half_tE19Flash_kernel_traitsILi96ELi128ELi64ELi4ES3_EELb0ELb1ELb0ELb1ELb0ELb0ELb0ELb0EEEvNS_16Flash_fwd_paramsE --------------------------
	.section	.nv.info._ZN5flash16flash_fwd_kernelI23Flash_fwd_kernel_traitsILi96ELi128ELi64ELi4ELb0ELb0EN7cutlass6half_tE19Flash_kernel_traitsILi96ELi128ELi64ELi4ES3_EELb0ELb1ELb0ELb1ELb0ELb0ELb0ELb0EEEvNS_16Flash_fwd_paramsE,"",@"SHT_CUDA_INFO"
	.sectionflags	@""
	.align	4


	//----- nvinfo : EIATTR_CUDA_API_VERSION
	.align		4
        /*0000*/ 	.byte	0x04, 0x37
        /*0002*/ 	.short	(.L_228 - .L_227)
.L_227:
        /*0004*/ 	.word	0x00000082


	//----- nvinfo : EIATTR_SW2861232_WAR
	.align		4
.L_228:
        /*0008*/ 	.byte	0x01, 0x35
	.zero		2


	//----- nvinfo : EIATTR_PARAM_CBANK
	.align		4
        /*000c*/ 	.byte	0x04, 0x0a
        /*000e*/ 	.short	(.L_230 - .L_229)
	.align		4
.L_229:
        /*0010*/ 	.word	index@(.nv.constant0._ZN5flash16flash_fwd_kernelI23Flash_fwd_kernel_traitsILi96ELi128ELi64ELi4ELb0ELb0EN7cutlass6half_tE19Flash_kernel_traitsILi96ELi128ELi64ELi4ES3_EELb0ELb1ELb0ELb1ELb0ELb0ELb0ELb0EEEvNS_16Flash_fwd_paramsE)
        /*0014*/ 	.short	0x0160
        /*0016*/ 	.short	0x01d0


	//----- nvinfo : EIATTR_CBANK_PARAM_SIZE
	.align		4
.L_230:
        /*0018*/ 	.byte	0x03, 0x19
        /*001a*/ 	.short	0x01d0


	//----- nvinfo : EIATTR_KPARAM_INFO
	.align		4
        /*001c*/ 	.byte	0x04, 0x17
        /*001e*/ 	.short	(.L_232 - .L_231)
.L_231:
        /*0020*/ 	.word	0x00000000
        /*0024*/ 	.short	0x0000
        /*0026*/ 	.short	0x0000
        /*0028*/ 	.byte	0x00, 0xf0, 0x41, 0x07


	//----- nvinfo : EIATTR_MAXREG_COUNT
	.align		4
.L_232:
        /*002c*/ 	.byte	0x03, 0x1b
        /*002e*/ 	.short	0x00ff


	//----- nvinfo : EIATTR_NUM_BARRIERS
	.align		4
        /*0030*/ 	.byte	0x02, 0x4c
        /*0032*/ 	.byte	0x01
	.zero		1


	//----- nvinfo : EIATTR_MERCURY_ISA_VERSION
	.align		4
        /*0034*/ 	.byte	0x03, 0x5f
        /*0036*/ 	.short	0x0000


	//----- nvinfo : EIATTR_COOP_GROUP_MASK_REGIDS
	.align		4
        /*0038*/ 	.byte	0x04, 0x29
        /*003a*/ 	.short	(.L_234 - .L_233)


	//   ....[0]....
.L_233:
        /*003c*/ 	.word	0xffffffff


	//   ....[1]....
        /*0040*/ 	.word	0xffffffff


	//   ....[2]....
        /*0044*/ 	.word	0xffffffff


	//   ....[3]....
        /*0048*/ 	.word	0xffffffff


	//   ....[4]....
        /*004c*/ 	.word	0xffffffff


	//   ....[5]....
        /*0050*/ 	.word	0xffffffff


	//   ....[6]....
        /*0054*/ 	.word	0xffffffff


	//   ....[7]....
        /*0058*/ 	.word	0xffffffff


	//   ....[8]....
        /*005c*/ 	.word	0xffffffff


	//   ....[9]....
        /*0060*/ 	.word	0xffffffff


	//   ....[10]....
        /*0064*/ 	.word	0xffffffff


	//   ....[11]....
        /*0068*/ 	.word	0xffffffff


	//   ....[12]....
        /*006c*/ 	.word	0xffffffff


	//   ....[13]....
        /*0070*/ 	.word	0xffffffff


	//   ....[14]....
        /*0074*/ 	.word	0xffffffff


	//   ....[15]....
        /*0078*/ 	.word	0xffffffff


	//   ....[16]....
        /*007c*/ 	.word	0xffffffff


	//   ....[17]....
        /*0080*/ 	.word	0xffffffff


	//   ....[18]....
        /*0084*/ 	.word	0xffffffff


	//   ....[19]....
        /*0088*/ 	.word	0xffffffff


	//   ....[20]....
        /*008c*/ 	.word	0xffffffff


	//   ....[21]....
        /*0090*/ 	.word	0xffffffff


	//   ....[22]....
        /*0094*/ 	.word	0xffffffff


	//   ....[23]....
        /*0098*/ 	.word	0xffffffff


	//   ....[24]....
        /*009c*/ 	.word	0xffffffff


	//   ....[25]....
        /*00a0*/ 	.word	0xffffffff


	//   ....[26]....
        /*00a4*/ 	.word	0xffffffff


	//   ....[27]....
        /*00a8*/ 	.word	0xffffffff


	//   ....[28]....
        /*00ac*/ 	.word	0xffffffff


	//   ....[29]....
        /*00b0*/ 	.word	0xffffffff


	//   ....[30]....
        /*00b4*/ 	.word	0xffffffff


	//   ....[31]....
        /*00b8*/ 	.word	0xffffffff


	//   ....[32]....
        /*00bc*/ 	.word	0xffffffff


	//   ....[33]....
        /*00c0*/ 	.word	0xffffffff


	//   ....[34]....
        /*00c4*/ 	.word	0xffffffff


	//   ....[35]....
        /*00c8*/ 	.word	0xffffffff


	//   ....[36]....
        /*00cc*/ 	.word	0xffffffff


	//   ....[37]....
        /*00d0*/ 	.word	0xffffffff


	//   ....[38]....
        /*00d4*/ 	.word	0xffffffff


	//   ....[39]....
        /*00d8*/ 	.word	0xffffffff


	//----- nvinfo : EIATTR_COOP_GROUP_INSTR_OFFSETS
	.align		4
.L_234:
        /*00dc*/ 	.byte	0x04, 0x28
        /*00de*/ 	.short	(.L_236 - .L_235)


	//   ....[0]....
.L_235:
        /*00e0*/ 	.word	0x00004420


	//   ....[1]....
        /*00e4*/ 	.word	0x00004500


	//   ....[2]....
        /*00e8*/ 	.word	0x00004530


	//   ....[3]....
        /*00ec*/ 	.word	0x000045f0


	//   ....[4]....
        /*00f0*/ 	.word	0x00004620


	//   ....[5]....
        /*00f4*/ 	.word	0x00004730


	//   ....[6]....
        /*00f8*/ 	.word	0x00004760


	//   ....[7]....
        /*00fc*/ 	.word	0x00004910


	//   ....[8]....
        /*0100*/ 	.word	0x00007da0


	//   ....[9]....
        /*0104*/ 	.word	0x00007e50


	//   ....[10]....
        /*0108*/ 	.word	0x00007ef0


	//   ....[11]....
        /*010c*/ 	.word	0x00007f70


	//   ....[12]....
        /*0110*/ 	.word	0x00008000


	//   ....[13]....
        /*0114*/ 	.word	0x00008070


	//   ....[14]....
        /*0118*/ 	.word	0x00008160


	//   ....[15]....
        /*011c*/ 	.word	0x000081d0


	//   ....[16]....
        /*0120*/ 	.word	0x0000beb0


	//   ....[17]....
        /*0124*/ 	.word	0x0000bf90


	//   ....[18]....
        /*0128*/ 	.word	0x0000bfc0


	//   ....[19]....
        /*012c*/ 	.word	0x0000c0c0


	//   ....[20]....
        /*0130*/ 	.word	0x0000c120


	//   ....[21]....
        /*0134*/ 	.word	0x0000c1a0


	//   ....[22]....
        /*0138*/ 	.word	0x0000c250


	//   ....[23]....
        /*013c*/ 	.word	0x0000c300


	//   ....[24]....
        /*0140*/ 	.word	0x0000f8c0


	//   ....[25]....
        /*0144*/ 	.word	0x0000f920


	//   ....[26]....
        /*0148*/ 	.word	0x0000f950


	//   ....[27]....
        /*014c*/ 	.word	0x0000f970


	//   ....[28]....
        /*0150*/ 	.word	0x0000f990


	//   ....[29]....
        /*0154*/ 	.word	0x0000f9b0


	//   ....[30]....
        /*0158*/ 	.word	0x0000f9d0


	//   ....[31]....
        /*015c*/ 	.word	0x0000f9e0


	//   ....[32]....
        /*0160*/ 	.word	0x00011780


	//   ....[33]....
        /*0164*/ 	.word	0x000117c0


	//   ....[34]....
        /*0168*/ 	.word	0x00011800


	//   ....[35]....
        /*016c*/ 	.word	0x00011840


	//   ....[36]....
        /*0170*/ 	.word	0x000118d0


	//   ....[37]....
        /*0174*/ 	.word	0x00011900


	//   ....[38]....
        /*0178*/ 	.word	0x00011960


	//   ....[39]....
        /*017c*/ 	.word	0x00011990


	//----- nvinfo : EIATTR_EXIT_INSTR_OFFSETS
	.align		4
.L_236:
        /*0180*/ 	.byte	0x04, 0x1c
        /*0182*/ 	.short	(.L_238 - .L_237)


	//   ....[0]....
.L_237:
        /*0184*/ 	.word	0x000004c0


	//   ....[1]....
        /*0188*/ 	.word	0x000133a0


	//   ....[2]....
        /*018c*/ 	.word	0x000134a0


	//   ....[3]....
        /*0190*/ 	.word	0x000134c0


	//   ....[4]....
        /*0194*/ 	.word	0x00013f30


	//   ....[5]....
        /*0198*/ 	.word	0x00013fb0


	//----- nvinfo : EIATTR_CTAIDZ_USED
	.align		4
.L_238:
        /*019c*/ 	.byte	0x01, 0x04
	.zero		2


	//----- nvinfo : EIATTR_CRS_STACK_SIZE
	.align		4
        /*01a0*/ 	.byte	0x04, 0x1e
        /*01a2*/ 	.short	(.L_240 - .L_239)
.L_239:
        /*01a4*/ 	.word	0x00000000
.L_240:


//--------------------- .nv.info._ZN5flash16flash_fwd_kernelI23Flash_fwd_kernel_traitsILi96ELi64ELi64ELi4ELb0ELb0EN7cutlass6half_tE19Flash_kernel_traitsILi96ELi64ELi64ELi4ES3_EELb0ELb1ELb0ELb0ELb1ELb1ELb0ELb0EEEvNS_16Flash_fwd_paramsE --------------------------
	.section	.nv.info._ZN5flash16flash_fwd_kernelI23Flash_fwd_kernel_traitsILi96ELi64ELi64ELi4ELb0ELb0EN7cutlass6half_tE19Flash_kernel_traitsILi96ELi64ELi64ELi4ES3_EELb0ELb1ELb0ELb0ELb1ELb1ELb0ELb0EEEvNS_16Flash_fwd_paramsE,"",@"SHT_CUDA_INFO"
	.sectionflags	@""
	.align	4


	//----- nvinfo : EIATTR_CUDA_API_VERSION
	.align		4
        /*0000*/ 	.byte	0x04, 0x37
        /*0002*/ 	.short	(.L_242 - .L_241)
.L_241:
        /*0004*/ 	.word	0x00000082


	//----- nvinfo : EIATTR_SW2861232_WAR
	.align		4
.L_242:
        /*0008*/ 	.byte	0x01, 0x35
	.zero		2


	//----- nvinfo : EIATTR_PARAM_CBANK
	.align		4
        /*000c*/ 	.byte	0x04, 0x0a
        /*000e*/ 	.short	(.L_244 - .L_243)
	.align		4
.L_243:
        /*0010*/ 	.word	index@(.nv.constant0._ZN5flash16flash_fwd_kernelI23Flash_fwd_kernel_traitsILi96ELi64ELi64ELi4ELb0ELb0EN7cutlass6half_tE19Flash_kernel_traitsILi96ELi64ELi64ELi4ES3_EELb0ELb1ELb0ELb0ELb1ELb1ELb0ELb0EEEvNS_16Flash_fwd_paramsE)
        /*0014*/ 	.short	0x0160
        /*0016*/ 	.short	0x01d0


	//----- nvinfo : EIATTR_CBANK_PARAM_SIZE
	.align		4
.L_244:
        /*0018*/ 	.byte	0x03, 0x19
        /*001a*/ 	.short	0x01d0


	//----- nvinfo : EIATTR_KPARAM_INFO
	.align		4
        /*001c*/ 	.byte	0x04, 0x17
        /*001e*/ 	.short	(.L_246 - .L_245)
.L_245:
        /*0020*/ 	.word	0x00000000
        /*0024*/ 	.short	0x0000
        /*0026*/ 	.short	0x0000
        /*0028*/ 	.byte	0x00, 0xf0, 0x41, 0x07


	//----- nvinfo : EIATTR_MAXREG_COUNT
	.align		4
.L_246:
        /*002c*/ 	.byte	0x03, 0x1b
        /*002e*/ 	.short	0x00ff


	//----- nvinfo : EIATTR_NUM_BARRIERS
	.align		4
        /*0030*/ 	.byte	0x02, 0x4c
        /*0032*/ 	.byte	0x01
	.zero		1


	//----- nvinfo : EIATTR_MERCURY_ISA_VERSION
	.align		4
        /*0034*/ 	.byte	0x03, 0x5f
        /*0036*/ 	.short	0x0000


	//----- nvinfo : EIATTR_COOP_GROUP_MASK_REGIDS
	.align		4
        /*0038*/ 	.byte	0x04, 0x29
        /*003a*/ 	.short	(.L_248 - .L_247)


	//   ....[0]....
.L_247:
        /*003c*/ 	.word	0xffffffff


	//   ....[1]....
        /*0040*/ 	.word	0xffffffff


	//   ....[2]....
        /*0044*/ 	.word	0xffffffff


	//   ....[3]....
        /*0048*/ 	.word	0xffffffff


	//   ....[4]....
        /*004c*/ 	.word	0xffffffff


	//   ....[5]....
        /*0050*/ 	.word	0xffffffff


	//   ....[6]....
        /*0054*/ 	.word	0xffffffff


	//   ....[7]....
        /*0058*/ 	.word	0xffffffff


	//   ....[8]....
        /*005c*/ 	.word	0xffffffff


	//   ....[9]....
        /*0060*/ 	.word	0xffffffff


	//   ....[10]....
        /*0064*/ 	.word	0xffffffff


	//   ....[11]....
        /*0068*/ 	.word	0xffffffff


	//----- nvinfo : EIATTR_COOP_GROUP_INSTR_OFFSETS
	.align		4
.L_248:
        /*006c*/ 	.byte	0x04, 0x28
        /*006e*/ 	.short	(.L_250 - .L_249)


	//   ....[0]....
.L_249:
        /*0070*/ 	.word	0x00001d80


	//   ....[1]....
        /*0074*/ 	.word	0x00001da0


	//   ....[2]....
        /*0078*/ 	.word	0x00001e00


	//   ....[3]....
        /*007c*/ 	.word	0x00001e10


	//   ....[4]....
        /*0080*/ 	.word	0x00003460


	//   ....[5]....
        /*0084*/ 	.word	0x00003470


	//   ....[6]....
        /*0088*/ 	.word	0x000034a0


	//   ....[7]....
        /*008c*/ 	.word	0x000034b0


	//   ....[8]....
        /*0090*/ 	.word	0x00004430


	//   ....[9]....
        /*0094*/ 	.word	0x00004470


	//   ....[10]....
        /*0098*/ 	.word	0x000044e0


	//   ....[11]....
        /*009c*/ 	.word	0x00004500


	//----- nvinfo : EIATTR_EXIT_INSTR_OFFSETS
	.align		4
.L_250:
        /*00a0*/ 	.byte	0x04, 0x1c
        /*00a2*/ 	.short	(.L_252 - .L_251)


	//   ....[0]....
.L_251:
        /*00a4*/ 	.word	0x00000160


	//   ....[1]....
        /*00a8*/ 	.word	0x00005300


	//   ....[2]....
        /*00ac*/ 	.word	0x000057b0


	//   ....[3]....
        /*00b0*/ 	.word	0x00005830


	//----- nvinfo : EIATTR_CTAIDZ_USED
	.align		4
.L_252:
        /*00b4*/ 	.byte	0x01, 0x04
	.zero		2


	//----- nvinfo : EIATTR_CRS_STACK_SIZE
	.align		4
        /*00b8*/ 	.byte	0x04, 0x1e
        /*00ba*/ 	.short	(.L_254 - .L_253)
.L_253:
        /*00bc*/ 	.word	0x00000000
.L_254:


//--------------------- .nv.info._ZN5flash16flash_fwd_kernelI23Flash_fwd_kernel_traitsILi96ELi64ELi64ELi4ELb0ELb0EN7cutlass6half_tE19Flash_kernel_traitsILi96ELi64ELi64ELi4ES3_EELb0ELb1ELb0ELb0ELb0ELb1ELb0ELb0EEEvNS_16Flash_fwd_paramsE --------------------------
	.section	.nv.info._ZN5flash16flash_fwd_kernelI23Flash_fwd_kernel_traitsILi96ELi64ELi64ELi4ELb0ELb0EN7cutlass6half_tE19Flash_kernel_traitsILi96ELi64ELi64ELi4ES3_EELb0ELb1ELb0ELb0ELb0ELb1ELb0ELb0EEEvNS_16Flash_fwd_paramsE,"",@"SHT_CUDA_INFO"
	.sectionflags	@""
	.align	4


	//----- nvinfo : EIATTR_CUDA_API_VERSION
	.align		4
        /*0000*/ 	.byte	0x04, 0x37
        /*0002*/ 	.short	(.L_256 - .L_255)
.L_255:
        /*0004*/ 	.word	0x00000082


	//----- nvinfo : EIATTR_SW2861232_WAR
	.align		4
.L_256:
        /*0008*/ 	.byte	0x01, 0x35
	.zero		2


	//----- nvinfo : EIATTR_PARAM_CBANK
	.align		4
        /*000c*/ 	.byte	0x04, 0x0a
        /*000e*/ 	.short	(.L_258 - .L_257)
	.align		4
.L_257:
        /*0010*/ 	.word	index@(.nv.constant0._ZN5flash16flash_fwd_kernelI23Flash_fwd_kernel_traitsILi96ELi64ELi64ELi4ELb0ELb0EN7cutlass6half_tE19Flash_kernel_traitsILi96ELi64ELi64ELi4ES3_EELb0ELb1ELb0ELb0ELb0ELb1ELb0ELb0EEEvNS_16Flash_fwd_paramsE)
        /*0014*/ 	.short	0x0160
        /*0016*/ 	.short	0x01d0


	//----- nvinfo : EIATTR_CBANK_PARAM_SIZE
	.align		4
.L_258:
        /*0018*/ 	.byte	0x03, 0x19
        /*001a*/ 	.short	0x01d0


	//----- nvinfo : EIATTR_KPARAM_INFO
	.align		4
        /*001c*/ 	.byte	0x04, 0x17
        /*001e*/ 	.short	(.L_260 - .L_259)
.L_259:
        /*0020*/ 	.word	0x00000000
        /*0024*/ 	.short	0x0000
        /*0026*/ 	.short	0x0000
        /*0028*/ 	.byte	0x00, 0xf0, 0x41, 0x07


	//----- nvinfo : EIATTR_MAXREG_COUNT
	.align		4
.L_260:
        /*002c*/ 	.byte	0x03, 0x1b
        /*002e*/ 	.short	0x00ff


	//----- nvinfo : EIATTR_NUM_BARRIERS
	.align		4
        /*0030*/ 	.byte	0x02, 0x4c
        /*0032*/ 	.byte	0x01
	.zero		1


	//----- nvinfo : EIATTR_MERCURY_ISA_VERSION
	.align		4
        /*0034*/ 	.byte	0x03, 0x5f
        /*0036*/ 	.short	0x0000


	//----- nvinfo : EIATTR_COOP_GROUP_MASK_REGIDS
	.align		4
        /*0038*/ 	.byte	0x04, 0x29
        /*003a*/ 	.short	(.L_262 - .L_261)


	//   ....[0]....
.L_261:
        /*003c*/ 	.word	0xffffffff


	//   ....[1]....
        /*0040*/ 	.word	0xffffffff


	//   ....[2]....
        /*0044*/ 	.word	0xffffffff


	//   ....[3]....
        /*0048*/ 	.word	0xffffffff


	//   ....[4]....
        /*004c*/ 	.word	0xffffffff


	//   ....[5]....
        /*0050*/ 	.word	0xffffffff


	//   ....[6]....
        /*0054*/ 	.word	0xffffffff


	//   ....[7]....
        /*0058*/ 	.word	0xffffffff


	//   ....[8]....
        /*005c*/ 	.word	0xffffffff


	//   ....[9]....
        /*0060*/ 	.word	0xffffffff


	//   ....[10]....
        /*0064*/ 	.word	0xffffffff


	//   ....[11]....
        /*0068*/ 	.word	0xffffffff


	//   ....[12]....
        /*006c*/ 	.word	0xffffffff


	//   ....[13]....
        /*0070*/ 	.word	0xffffffff


	//   ....[14]....
        /*0074*/ 	.word	0xffffffff


	//   ....[15]....
        /*0078*/ 	.word	0xffffffff


	//----- nvinfo : EIATTR_COOP_GROUP_INSTR_OFFSETS
	.align		4
.L_262:
        /*007c*/ 	.byte	0x04, 0x28
        /*007e*/ 	.short	(.L_264 - .L_263)


	//   ....[0]....
.L_263:
        /*0080*/ 	.word	0x00002280


	//   ....[1]....
        /*0084*/ 	.word	0x00002310


	//   ....[2]....
        /*0088*/ 	.word	0x00002320


	//   ....[3]....
        /*008c*/ 	.word	0x00002370


	//   ....[4]....
        /*0090*/ 	.word	0x00003e30


	//   ....[5]....
        /*0094*/ 	.word	0x00003e80


	//   ....[6]....
        /*0098*/ 	.word	0x00003ea0


	//   ....[7]....
        /*009c*/ 	.word	0x00003ec0


	//   ....[8]....
        /*00a0*/ 	.word	0x000059c0


	//   ....[9]....
        /*00a4*/ 	.word	0x000059e0


	//   ....[10]....
        /*00a8*/ 	.word	0x00005a10


	//   ....[11]....
        /*00ac*/ 	.word	0x00005a20


	//   ....[12]....
        /*00b0*/ 	.word	0x000069b0


	//   ....[13]....
        /*00b4*/ 	.word	0x000069f0


	//   ....[14]....
        /*00b8*/ 	.word	0x00006a40


	//   ....[15]....
        /*00bc*/ 	.word	0x00006a60


	//----- nvinfo : EIATTR_EXIT_INSTR_OFFSETS
	.align		4
.L_264:
        /*00c0*/ 	.byte	0x04, 0x1c
        /*00c2*/ 	.short	(.L_266 - .L_265)


	//   ....[0]....
.L_265:
        /*00c4*/ 	.word	0x000002d0


	//   ....[1]....
        /*00c8*/ 	.word	0x000078d0


	//   ....[2]....
        /*00cc*/ 	.word	0x000079a0


	//   ....[3]....
        /*00d0*/ 	.word	0x00007f80


	//   ....[4]....
        /*00d4*/ 	.word	0x00008000


	//----- nvinfo : EIATTR_CTAIDZ_USED
	.align		4
.L_266:
        /*00d8*/ 	.byte	0x01, 0x04
	.zero		2


	//----- nvinfo : EIATTR_CRS_STACK_SIZE
	.align		4
        /*00dc*/ 	.byte	0x04, 0x1e
        /*00de*/ 	.short	(.L_268 - .L_267)
.L_267:
        /*00e0*/ 	.word	0x00000000
.L_268:


//--------------------- .nv.info._ZN5flash16flash_fwd_kernelI23Flash_fwd_kernel_traitsILi96ELi64ELi64ELi4ELb0ELb0EN7cutlass6half_tE19Flash_kernel_traitsILi96ELi64ELi64ELi4ES3_EELb0ELb1ELb0ELb0ELb0ELb0ELb0ELb0EEEvNS_16Flash_fwd_paramsE --------------------------
	.section	.nv.info._ZN5flash16flash_fwd_kernelI23Flash_fwd_kernel_traitsILi96ELi64ELi64ELi4ELb0ELb0EN7cutlass6half_tE19Flash_kernel_traitsILi96ELi64ELi64ELi4ES3_EELb0ELb1ELb0ELb0ELb0ELb0ELb0ELb0EEEvNS_16Flash_fwd_paramsE,"",@"SHT_CUDA_INFO"
	.sectionflags	@""
	.align	4


	//----- nvinfo : EIATTR_CUDA_API_VERSION
	.align		4
        /*0000*/ 	.byte	0x04, 0x37
        /*0002*/ 	.short	(.L_270 - .L_269)
.L_269:
        /*0004*/ 	.word	0x00000082


	//----- nvinfo : EIATTR_SW2861232_WAR
	.align		4
.L_270:
        /*0008*/ 	.byte	0x01, 0x35
	.zero		2


	//----- nvinfo : EIATTR_PARAM_CBANK
	.align		4
        /*000c*/ 	.byte	0x04, 0x0a
        /*000e*/ 	.short	(.L_272 - .L_271)
	.align		4
.L_271:
        /*0010*/ 	.word	index@(.nv.constant0._ZN5flash16flash_fwd_kernelI23Flash_fwd_kernel_traitsILi96ELi64ELi64ELi4ELb0ELb0EN7cutlass6half_tE19Flash_kernel_traitsILi96ELi64ELi64ELi4ES3_EELb0ELb1ELb0ELb0ELb0ELb0ELb0ELb0EEEvNS_16Flash_fwd_paramsE)
        /*0014*/ 	.short	0x0160
        /*0016*/ 	.short	0x01d0


	//----- nvinfo : EIATTR_CBANK_PARAM_SIZE
	.align		4
.L_272:
        /*0018*/ 	.byte	0x03, 0x19
        /*001a*/ 	.short	0x01d0


	//----- nvinfo : EIATTR_KPARAM_INFO
	.align		4
        /*001c*/ 	.byte	0x04, 0x17
        /*001e*/ 	.short	(.L_274 - .L_273)
.L_273:
        /*0020*/ 	.word	0x00000000
        /*0024*/ 	.short	0x0000
        /*0026*/ 	.short	0x0000
        /*0028*/ 	.byte	0x00, 0xf0, 0x41, 0x07


	//----- nvinfo : EIATTR_MAXREG_COUNT
	.align		4
.L_274:
        /*002c*/ 	.byte	0x03, 0x1b
        /*002e*/ 	.short	0x00ff


	//----- nvinfo : EIATTR_NUM_BARRIERS
	.align		4
        /*0030*/ 	.byte	0x02, 0x4c
        /*0032*/ 	.byte	0x01
	.zero		1


	//----- nvinfo : EIATTR_MERCURY_ISA_VERSION
	.align		4
        /*0034*/ 	.byte	0x03, 0x5f
        /*0036*/ 	.short	0x0000


	//----- nvinfo : EIATTR_COOP_GROUP_MASK_REGIDS
	.align		4
        /*0038*/ 	.byte	0x04, 0x29
        /*003a*/ 	.short	(.L_276 - .L_275)


	//   ....[0]....
.L_275:
        /*003c*/ 	.word	0xffffffff


	//   ....[1]....
        /*0040*/ 	.word	0xffffffff


	//   ....[2]....
        /*0044*/ 	.word	0xffffffff


	//   ....[3]....
        /*0048*/ 	.word	0xffffffff


	//   ....[4]....
        /*004c*/ 	.word	0xffffffff


	//   ....[5]....
        /*0050*/ 	.word	0xffffffff


	//   ....[6]....
        /*0054*/ 	.word	0xffffffff


	//   ....[7]....
        /*0058*/ 	.word	0xffffffff


	//   ....[8]....
        /*005c*/ 	.word	0xffffffff


	//   ....[9]....
        /*0060*/ 	.word	0xffffffff


	//   ....[10]....
        /*0064*/ 	.word	0xffffffff


	//   ....[11]....
        /*0068*/ 	.word	0xffffffff


	//   ....[12]....
        /*006c*/ 	.word	0xffffffff


	//   ....[13]....
        /*0070*/ 	.word	0xffffffff


	//   ....[14]....
        /*0074*/ 	.word	0xffffffff


	//   ....[15]....
        /*0078*/ 	.word	0xffffffff


	//----- nvinfo : EIATTR_COOP_GROUP_INSTR_OFFSETS
	.align		4
.L_276:
        /*007c*/ 	.byte	0x04, 0x28
        /*007e*/ 	.short	(.L_278 - .L_277)


	//   ....[0]....
.L_277:
        /*0080*/ 	.word	0x00002dd0


	//   ....[1]....
        /*0084*/ 	.word	0x00002de0


	//   ....[2]....
        /*0088*/ 	.word	0x00002e40


	//   ....[3]....
        /*008c*/ 	.word	0x00002e50


	//   ....[4]....
        /*0090*/ 	.word	0x00004d90


	//   ....[5]....
        /*0094*/ 	.word	0x00004dd0


	//   ....[6]....
        /*0098*/ 	.word	0x00004df0


	//   ....[7]....
        /*009c*/ 	.word	0x00004e10


	//   ....[8]....
        /*00a0*/ 	.word	0x00006ce0


	//   ....[9]....
        /*00a4*/ 	.word	0x00006cf0


	//   ....[10]....
        /*00a8*/ 	.word	0x00006d20


	//   ....[11]....
        /*00ac*/ 	.word	0x00006d30


	//   ....[12]....
        /*00b0*/ 	.word	0x00007cb0


	//   ....[13]....
        /*00b4*/ 	.word	0x00007cf0


	//   ....[14]....
        /*00b8*/ 	.word	0x00007d50


	//   ....[15]....
        /*00bc*/ 	.word	0x00007d60


	//----- nvinfo : EIATTR_EXIT_INSTR_OFFSETS
	.align		4
.L_278:
        /*00c0*/ 	.byte	0x04, 0x1c
        /*00c2*/ 	.short	(.L_280 - .L_279)


	//   ....[0]....
.L_279:
        /*00c4*/ 	.word	0x000002d0


	//   ....[1]....
        /*00c8*/ 	.word	0x00008c70


	//   ....[2]....
        /*00cc*/ 	.word	0x00008d60


	//   ....[3]....
        /*00d0*/ 	.word	0x00008d80


	//   ....[4]....
        /*00d4*/ 	.word	0x000093d0


	//   ....[5]....
        /*00d8*/ 	.word	0x00009450


	//----- nvinfo : EIATTR_CTAIDZ_USED
	.align		4
.L_280:
        /*00dc*/ 	.byte	0x01, 0x04
	.zero		2


	//----- nvinfo : EIATTR_CRS_STACK_SIZE
	.align		4
        /*00e0*/ 	.byte	0x04, 0x1e
        /*00e2*/ 	.short	(.L_282 - .L_281)
.L_281:
        /*00e4*/ 	.word	0x00000000
.L_282:


//--------------------- .nv.info._ZN5flash16flash_fwd_kernelI23Flash_fwd_kernel_traitsILi96ELi64ELi64ELi4ELb0ELb0EN7cutlass6half_tE19Flash_kernel_traitsILi96ELi64ELi64ELi4ES3_EELb0ELb1ELb0ELb1ELb0ELb0ELb0ELb0EEEvNS_16Flash_fwd_paramsE --------------------------
	.section	.nv.info._ZN5flash16flash_fwd_kernelI23Flash_fwd_kernel_traitsILi96ELi64ELi64ELi4ELb0ELb0EN7cutlass6half_tE19Flash_kernel_traitsILi96ELi64ELi64ELi4ES3_EELb0ELb1ELb0ELb1ELb0ELb0ELb0ELb0EEEvNS_16Flash_fwd_paramsE,"",@"SHT_CUDA_INFO"
	.sectionflags	@""
	.align	4


	//----- nvinfo : EIATTR_CUDA_API_VERSION
	.align		4
        /*0000*/ 	.byte	0x04, 0x37
        /*0002*/ 	.short	(.L_284 - .L_283)
.L_283:
        /*0004*/ 	.word	0x00000082


	//----- nvinfo : EIATTR_SW2861232_WAR
	.align		4
.L_284:
        /*0008*/ 	.byte	0x01, 0x35
	.zero		2


	//----- nvinfo : EIATTR_PARAM_CBANK
	.align		4
        /*000c*/ 	.byte	0x04, 0x0a
        /*000e*/ 	.short	(.L_286 - .L_285)
	.align		4
.L_285:
        /*0010*/ 	.word	index@(.nv.constant0._ZN5flash16flash_fwd_kernelI23Flash_fwd_kernel_traitsILi96ELi64ELi64ELi4ELb0ELb0EN7cutlass6half_tE19Flash_kernel_traitsILi96ELi64ELi64ELi4ES3_EELb0ELb1ELb0ELb1ELb0ELb0ELb0ELb0EEEvNS_16Flash_fwd_paramsE)
        /*0014*/ 	.short	0x0160
        /*0016*/ 	.short	0x01d0


	//----- nvinfo : EIATTR_CBANK_PARAM_SIZE
	.align		4
.L_286:
        /*0018*/ 	.byte	0x03, 0x19
        /*001a*/ 	.short	0x01d0


	//----- nvinfo : EIATTR_KPARAM_INFO
	.align		4
        /*001c*/ 	.byte	0x04, 0x17
        /*001e*/ 	.short	(.L_288 - .L_287)
.L_287:
        /*0020*/ 	.word	0x00000000
        /*0024*/ 	.short	0x0000
        /*0026*/ 	.short	0x0000
        /*0028*/ 	.byte	0x00, 0xf0, 0x41, 0x07


	//----- nvinfo : EIATTR_MAXREG_COUNT
	.align		4
.L_288:
        /*002c*/ 	.byte	0x03, 0x1b
        /*002e*/ 	.short	0x00ff


	//----- nvinfo : EIATTR_NUM_BARRIERS
	.align		4
        /*0030*/ 	.byte	0x02, 0x4c
        /*0032*/ 	.byte	0x01
	.zero		1


	//----- nvinfo : EIATTR_MERCURY_ISA_VERSION
	.align		4
        /*0034*/ 	.byte	0x03, 0x5f
        /*0036*/ 	.short	0x0000


	//----- nvinfo : EIATTR_COOP_GROUP_MASK_REGIDS
	.align		4
        /*0038*/ 	.byte	0x04, 0x29
        /*003a*/ 	.short	(.L_290 - .L_289)


	//   ....[0]....
.L_289:
        /*003c*/ 	.word	0xffffffff


	//   ....[1]....
        /*0040*/ 	.word	0xffffffff


	//   ....[2]....
        /*0044*/ 	.word	0xffffffff


	//   ....[3]....
        /*0048*/ 	.word	0xffffffff


	//   ....[4]....
        /*004c*/ 	.word	0xffffffff


	//   ....[5]....
        /*0050*/ 	.word	0xffffffff


	//   ....[6]....
        /*0054*/ 	.word	0xffffffff


	//   ....[7]....
        /*0058*/ 	.word	0xffffffff


	//   ....[8]....
        /*005c*/ 	.word	0xffffffff


	//   ....[9]....
        /*0060*/ 	.word	0xffffffff


	//   ....[10]....
        /*0064*/ 	.word	0xffffffff


	//   ....[11]....
        /*0068*/ 	.word	0xffffffff


	//   ....[12]....
        /*006c*/ 	.word	0xffffffff


	//   ....[13]....
        /*0070*/ 	.word	0xffffffff


	//   ....[14]....
        /*0074*/ 	.word	0xffffffff


	//   ....[15]....
        /*0078*/ 	.word	0xffffffff


	//----- nvinfo : EIATTR_COOP_GROUP_INSTR_OFFSETS
	.align		4
.L_290:
        /*007c*/ 	.byte	0x04, 0x28
        /*007e*/ 	.short	(.L_292 - .L_291)


	//   ....[0]....
.L_291:
        /*0080*/ 	.word	0x00003190


	//   ....[1]....
        /*0084*/ 	.word	0x00003220


	//   ....[2]....
        /*0088*/ 	.word	0x00003240


	//   ....[3]....
        /*008c*/ 	.word	0x000032a0


	//   ....[4]....
        /*0090*/ 	.word	0x000054a0


	//   ....[5]....
        /*0094*/ 	.word	0x000054b0


	//   ....[6]....
        /*0098*/ 	.word	0x000054e0


	//   ....[7]....
        /*009c*/ 	.word	0x000054f0


	//   ....[8]....
        /*00a0*/ 	.word	0x000077a0


	//   ....[9]....
        /*00a4*/ 	.word	0x000077c0


	//   ....[10]....
        /*00a8*/ 	.word	0x000077e0


	//   ....[11]....
        /*00ac*/ 	.word	0x00007800


	//   ....[12]....
        /*00b0*/ 	.word	0x00008790


	//   ....[13]....
        /*00b4*/ 	.word	0x000087d0


	//   ....[14]....
        /*00b8*/ 	.word	0x00008810


	//   ....[15]....
        /*00bc*/ 	.word	0x00008830


	//----- nvinfo : EIATTR_EXIT_INSTR_OFFSETS
	.align		4
.L_292:
        /*00c0*/ 	.byte	0x04, 0x1c
        /*00c2*/ 	.short	(.L_294 - .L_293)


	//   ....[0]....
.L_293:
        /*00c4*/ 	.word	0x000002d0


	//   ....[1]....
        /*00c8*/ 	.word	0x00009700


	//   ....[2]....
        /*00cc*/ 	.word	0x000097f0


	//   ....[3]....
        /*00d0*/ 	.word	0x00009810


	//   ....[4]....
        /*00d4*/ 	.word	0x00009e70


	//   ....[5]....
        /*00d8*/ 	.word	0x00009ef0


	//----- nvinfo : EIATTR_CTAIDZ_USED
	.align		4
.L_294:
        /*00dc*/ 	.byte	0x01, 0x04
	.zero		2


	//----- nvinfo : EIATTR_CRS_STACK_SIZE
	.align		4
        /*00e0*/ 	.byte	0x04, 0x1e
        /*00e2*/ 	.short	(.L_296 - .L_295)
.L_295:
        /*00e4*/ 	.word	0x00000000
.L_296:


//--------------------- .nv.info._ZN5flash16flash_fwd_kernelI23Flash_fwd_kernel_traitsILi96ELi128ELi64ELi4ELb0ELb0EN7cutlass6half_tE19Flash_kernel_traitsILi96ELi128ELi64ELi4ES3_EELb1ELb1ELb0ELb0ELb0ELb0ELb0ELb0EEEvNS_16Flash_fwd_paramsE --------------------------
	.section	.nv.info._ZN5flash16flash_fwd_kernelI23Flash_fwd_kernel_traitsILi96ELi128ELi64ELi4ELb0ELb0EN7cutlass6half_tE19Flash_kernel_traitsILi96ELi128ELi64ELi4ES3_EELb1ELb1ELb0ELb0ELb0ELb0ELb0ELb0EEEvNS_16Flash_fwd_paramsE,"",@"SHT_CUDA_INFO"
	.sectionflags	@""
	.align	4


	//----- nvinfo : EIATTR_CUDA_API_VERSION
	.align		4
        /*0000*/ 	.byte	0x04, 0x37
        /*0002*/ 	.short	(.L_298 - .L_297)
.L_297:
        /*0004*/ 	.word	0x00000082


	//----- nvinfo : EIATTR_SW2861232_WAR
	.align		4
.L_298:
        /*0008*/ 	.byte	0x01, 0x35
	.zero		2


	//----- nvinfo : EIATTR_PARAM_CBANK
	.align		4
        /*000c*/ 	.byte	0x04, 0x0a
        /*000e*/ 	.short	(.L_300 - .L_299)
	.align		4
.L_299:
        /*0010*/ 	.word	index@(.nv.constant0._ZN5flash16flash_fwd_kernelI23Flash_fwd_kernel_traitsILi96ELi128ELi64ELi4ELb0ELb0EN7cutlass6half_tE19Flash_kernel_traitsILi96ELi128ELi64ELi4ES3_EELb1ELb1ELb0ELb0ELb0ELb0ELb0ELb0EEEvNS_16Flash_fwd_paramsE)
        /*0014*/ 	.short	0x0160
        /*0016*/ 	.short	0x01d0


	//----- nvinfo : EIATTR_CBANK_PARAM_SIZE
	.align		4
.L_300:
        /*0018*/ 	.byte	0x03, 0x19
        /*001a*/ 	.short	0x01d0


	//----- nvinfo : EIATTR_KPARAM_INFO
	.align		4
        /*001c*/ 	.byte	0x04, 0x17
        /*001e*/ 	.short	(.L_302 - .L_301)
.L_301:
        /*0020*/ 	.word	0x00000000
        /*0024*/ 	.short	0x0000
        /*0026*/ 	.short	0x0000
        /*0028*/ 	.byte	0x00, 0xf0, 0x41, 0x07


	//----- nvinfo : EIATTR_MAXREG_COUNT
	.align		4
.L_302:
        /*002c*/ 	.byte	0x03, 0x1b
        /*002e*/ 	.short	0x00ff


	//----- nvinfo : EIATTR_NUM_BARRIERS
	.align		4
        /*0030*/ 	.byte	0x02, 0x4c
        /*0032*/ 	.byte	0x01
	.zero		1


	//----- nvinfo : EIATTR_ANNOTATIONS
	.align		4
        /*0034*/ 	.byte	0x04, 0x55
        /*0036*/ 	.short	(.L_304 - .L_303)


	//   ....[0]....
.L_303:
        /*0038*/ 	.word	0x00000001
        /*003c*/ 	.byte	0xc0, 0x85, 0x00, 0x00, 0x01, 0x00, 0x00, 0x00, 0x40, 0xac, 0x00, 0x00, 0x01, 0x00, 0x00, 0x00
        /*004c*/ 	.byte	0xe0, 0xca, 0x00, 0x00, 0x01, 0x00, 0x00, 0x00, 0x00, 0xcc, 0x00, 0x00, 0x01, 0x00, 0x00, 0x00
        /*005c*/ 	.byte	0xd0, 0xd4, 0x00, 0x00, 0x01, 0x00, 0x00, 0x00, 0x00, 0xd5, 0x00, 0x00, 0x01, 0x00, 0x00, 0x00
        /*006c*/ 	.byte	0x50, 0xd5, 0x00, 0x00, 0x01, 0x00, 0x00, 0x00, 0x60, 0xd5, 0x00, 0x00, 0x01, 0x00, 0x00, 0x00
        /*007c*/ 	.byte	0x00, 0xef, 0x00, 0x00, 0x01, 0x00, 0x00, 0x00, 0x20, 0xf0, 0x00, 0x00


	//----- nvinfo : EIATTR_MERCURY_ISA_VERSION
	.align		4
.L_304:
        /*0088*/ 	.byte	0x03, 0x5f
        /*008a*/ 	.short	0x0000


	//----- nvinfo : EIATTR_COOP_GROUP_MASK_REGIDS
	.align		4
        /*008c*/ 	.byte	0x04, 0x29
        /*008e*/ 	.short	(.L_306 - .L_305)


	//   ....[0]....
.L_305:
        /*0090*/ 	.word	0xffffffff


	//   ....[1]....
        /*0094*/ 	.word	0xffffffff


	//   ....[2]....
        /*0098*/ 	.word	0xffffffff


	//   ....[3]....
        /*009c*/ 	.word	0xffffffff


	//   ....[4]....
        /*00a0*/ 	.word	0xffffffff


	//   ....[5]....
        /*00a4*/ 	.word	0xffffffff


	//   ....[6]....
        /*00a8*/ 	.word	0xffffffff


	//   ....[7]....
        /*00ac*/ 	.word	0xffffffff


	//   ....[8]....
        /*00b0*/ 	.word	0xffffffff


	//   ....[9]....
        /*00b4*/ 	.word	0xffffffff


	//   ....[10]....
        /*00b8*/ 	.word	0xffffffff


	//   ....[11]....
        /*00bc*/ 	.word	0xffffffff


	//   ....[12]....
        /*00c0*/ 	.word	0xffffffff


	//   ....[13]....
        /*00c4*/ 	.word	0xffffffff


	//   ....[14]....
        /*00c8*/ 	.word	0xffffffff


	//   ....[15]....
        /*00cc*/ 	.word	0xffffffff


	//   ....[16]....
        /*00d0*/ 	.word	0xffffffff


	//   ....[17]....
        /*00d4*/ 	.word	0xffffffff


	//   ....[18]....
        /*00d8*/ 	.word	0xffffffff


	//   ....[19]....
        /*00dc*/ 	.word	0xffffffff


	//   ....[20]....
        /*00e0*/ 	.word	0xffffffff


	//   ....[21]....
        /*00e4*/ 	.word	0xffffffff


	//   ....[22]....
        /*00e8*/ 	.word	0xffffffff


	//   ....[23]....
        /*00ec*/ 	.word	0xffffffff


	//   ....[24]....
        /*00f0*/ 	.word	0xffffffff


	//   ....[25]....
        /*00f4*/ 	.word	0xffffffff


	//   ....[26]....
        /*00f8*/ 	.word	0xffffffff


	//   ....[27]....
        /*00fc*/ 	.word	0xffffffff


	//   ....[28]....
        /*0100*/ 	.word	0xffffffff


	//   ....[29]....
        /*0104*/ 	.word	0xffffffff


	//   ....[30]....
        /*0108*/ 	.word	0xffffffff


	//   ....[31]....
        /*010c*/ 	.word	0xffffffff


	//   ....[32]....
        /*0110*/ 	.word	0xffffffff


	//   ....[33]....
        /*0114*/ 	.word	0xffffffff


	//   ....[34]....
        /*0118*/ 	.word	0xffffffff


	//   ....[35]....
        /*011c*/ 	.word	0xffffffff


	//   ....[36]....
        /*0120*/ 	.word	0xffffffff


	//   ....[37]....
        /*0124*/ 	.word	0xffffffff


	//   ....[38]....
        /*0128*/ 	.word	0xffffffff


	//   ....[39]....
        /*012c*/ 	.word	0xffffffff


	//----- nvinfo : EIATTR_COOP_GROUP_INSTR_OFFSETS
	.align		4
.L_306:
        /*0130*/ 	.byte	0x04, 0x28
        /*0132*/ 	.short	(.L_308 - .L_307)


	//   ....[0]....
.L_307:
        /*0134*/ 	.word	0x00004190


	//   ....[1]....
        /*0138*/ 	.word	0x00004240


	//   ....[2]....
        /*013c*/ 	.word	0x000042e0


	//   ....[3]....
        /*0140*/ 	.word	0x00004430


	//   ....[4]....
        /*0144*/ 	.word	0x000049b0


	//   ....[5]....
        /*0148*/ 	.word	0x00004ab0


	//   ....[6]....
        /*014c*/ 	.word	0x00004bf0


	//   ....[7]....
        /*0150*/ 	.word	0x00004c90


	//   ....[8]....
        /*0154*/ 	.word	0x00008870


	//   ....[9]....
        /*0158*/ 	.word	0x00008a30


	//   ....[10]....
        /*015c*/ 	.word	0x00008ac0


	//   ....[11]....
        /*0160*/ 	.word	0x00008b90


	//   ....[12]....
        /*0164*/ 	.word	0x00008be0


	//   ....[13]....
        /*0168*/ 	.word	0x00008e50


	//   ....[14]....
        /*016c*/ 	.word	0x00008e90


	//   ....[15]....
        /*0170*/ 	.word	0x000090a0


	//   ....[16]....
        /*0174*/ 	.word	0x0000d7d0


	//   ....[17]....
        /*0178*/ 	.word	0x0000d8e0


	//   ....[18]....
        /*017c*/ 	.word	0x0000d980


	//   ....[19]....
        /*0180*/ 	.word	0x0000da50


	//   ....[20]....
        /*0184*/ 	.word	0x0000db20


	//   ....[21]....
        /*0188*/ 	.word	0x0000de40


	//   ....[22]....
        /*018c*/ 	.word	0x0000de80


	//   ....[23]....
        /*0190*/ 	.word	0x0000df50


	//   ....[24]....
        /*0194*/ 	.word	0x00011e30


	//   ....[25]....
        /*0198*/ 	.word	0x00011eb0


	//   ....[26]....
        /*019c*/ 	.word	0x00011fb0


	//   ....[27]....
        /*01a0*/ 	.word	0x00012000


	//   ....[28]....
        /*01a4*/ 	.word	0x00012040


	//   ....[29]....
        /*01a8*/ 	.word	0x00012170


	//   ....[30]....
        /*01ac*/ 	.word	0x000121e0


	//   ....[31]....
        /*01b0*/ 	.word	0x00012340


	//   ....[32]....
        /*01b4*/ 	.word	0x000150a0


	//   ....[33]....
        /*01b8*/ 	.word	0x000150e0


	//   ....[34]....
        /*01bc*/ 	.word	0x00015120


	//   ....[35]....
        /*01c0*/ 	.word	0x00015160


	//   ....[36]....
        /*01c4*/ 	.word	0x000151f0


	//   ....[37]....
        /*01c8*/ 	.word	0x00015220


	//   ....[38]....
        /*01cc*/ 	.word	0x00015260


	//   ....[39]....
        /*01d0*/ 	.word	0x00015370


	//----- nvinfo : EIATTR_EXIT_INSTR_OFFSETS
	.align		4
.L_308:
        /*01d4*/ 	.byte	0x04, 0x1c
        /*01d6*/ 	.short	(.L_310 - .L_309)


	//   ....[0]....
.L_309:
        /*01d8*/ 	.word	0x00000720


	//   ....[1]....
        /*01dc*/ 	.word	0x00016d50


	//   ....[2]....
        /*01e0*/ 	.word	0x00016e50


	//   ....[3]....
        /*01e4*/ 	.word	0x00016e70


	//   ....[4]....
        /*01e8*/ 	.word	0x000178f0


	//   ....[5]....
        /*01ec*/ 	.word	0x00017970


	//----- nvinfo : EIATTR_CTAIDZ_USED
	.align		4
.L_310:
        /*01f0*/ 	.byte	0x01, 0x04
	.zero		2


	//----- nvinfo : EIATTR_CRS_STACK_SIZE
	.align		4
        /*01f4*/ 	.byte	0x04, 0x1e
        /*01f6*/ 	.short	(.L_312 - .L_311)
.L_311:
        /*01f8*/ 	.word	0x00000000
.L_312:


//--------------------- .nv.info._ZN5flash16flash_fwd_kernelI23Flash_fwd_kernel_traitsILi96ELi128ELi64ELi4ELb0ELb0EN7cutlass6half_tE19Flash_kernel_traitsILi96ELi128ELi64ELi4ES3_EELb1ELb1ELb0ELb0ELb1ELb1ELb0ELb0EEEvNS_16Flash_fwd_paramsE --------------------------
	.section	.nv.info._ZN5flash16flash_fwd_kernelI23Flash_fwd_kernel_traitsILi96ELi128ELi64ELi4ELb0ELb0EN7cutlass6half_tE19Flash_kernel_traitsILi96ELi128ELi64ELi4ES3_EELb1ELb1ELb0ELb0ELb1ELb1ELb0ELb0EEEvNS_16Flash_fwd_paramsE,"",@"SHT_CUDA_INFO"
	.sectionflags	@""
	.align	4


	//----- nvinfo : EIATTR_CUDA_API_VERSION
	.align		4
        /*0000*/ 	.byte	0x04, 0x37
        /*0002*/ 	.short	(.L_314 - .L_313)
.L_313:
        /*0004*/ 	.word	0x00000082


	//----- nvinfo : EIATTR_SW2861232_WAR
	.align		4
.L_314:
        /*0008*/ 	.byte	0x01, 0x35
	.zero		2


	//----- nvinfo : EIATTR_PARAM_CBANK
	.align		4
        /*000c*/ 	.byte	0x04, 0x0a
        /*000e*/ 	.short	(.L_316 - .L_315)
	.align		4
.L_315:
        /*0010*/ 	.word	index@(.nv.constant0._ZN5flash16flash_fwd_kernelI23Flash_fwd_kernel_traitsILi96ELi128ELi64ELi4ELb0ELb0EN7cutlass6half_tE19Flash_kernel_traitsILi96ELi128ELi64ELi4ES3_EELb1ELb1ELb0ELb0ELb1ELb1ELb0ELb0EEEvNS_16Flash_fwd_paramsE)
        /*0014*/ 	.short	0x0160
        /*0016*/ 	.short	0x01d0


	//----- nvinfo : EIATTR_CBANK_PARAM_SIZE
	.align		4
.L_316:
        /*0018*/ 	.byte	0x03, 0x19
        /*001a*/ 	.short	0x01d0


	//----- nvinfo : EIATTR_KPARAM_INFO
	.align		4
        /*001c*/ 	.byte	0x04, 0x17
        /*001e*/ 	.short	(.L_318 - .L_317)
.L_317:
        /*0020*/ 	.word	0x00000000
        /*0024*/ 	.short	0x0000
        /*0026*/ 	.short	0x0000
        /*0028*/ 	.byte	0x00, 0xf0, 0x41, 0x07


	//----- nvinfo : EIATTR_MAXREG_COUNT
	.align		4
.L_318:
        /*002c*/ 	.byte	0x03, 0x1b
        /*002e*/ 	.short	0x00ff


	//----- nvinfo : EIATTR_NUM_BARRIERS
	.align		4
        /*0030*/ 	.byte	0x02, 0x4c
        /*0032*/ 	.byte	0x01
	.zero		1


	//----- nvinfo : EIATTR_ANNOTATIONS
	.align		4
        /*0034*/ 	.byte	0x04, 0x55
        /*0036*/ 	.short	(.L_320 - .L_319)


	//   ....[0]....
.L_319:
        /*0038*/ 	.word	0x00000001
        /*003c*/ 	.byte	0xf0, 0x6c, 0x00, 0x00, 0x01, 0x00, 0x00, 0x00, 0x30, 0x6d, 0x00, 0x00, 0x01, 0x00, 0x00, 0x00
        /*004c*/ 	.byte	0x50, 0x86, 0x00, 0x00, 0x01, 0x00, 0x00, 0x00, 0x60, 0x87, 0x00, 0x00


	//----- nvinfo : EIATTR_MERCURY_ISA_VERSION
	.align		4
.L_320:
        /*0058*/ 	.byte	0x03, 0x5f
        /*005a*/ 	.short	0x0000


	//----- nvinfo : EIATTR_COOP_GROUP_MASK_REGIDS
	.align		4
        /*005c*/ 	.byte	0x04, 0x29
        /*005e*/ 	.short	(.L_322 - .L_321)


	//   ....[0]....
.L_321:
        /*0060*/ 	.word	0xffffffff


	//   ....[1]....
        /*0064*/ 	.word	0xffffffff


	//   ....[2]....
        /*0068*/ 	.word	0xffffffff


	//   ....[3]....
        /*006c*/ 	.word	0xffffffff


	//   ....[4]....
        /*0070*/ 	.word	0xffffffff


	//   ....[5]....
        /*0074*/ 	.word	0xffffffff


	//   ....[6]....
        /*0078*/ 	.word	0xffffffff


	//   ....[7]....
        /*007c*/ 	.word	0xffffffff


	//   ....[8]....
        /*0080*/ 	.word	0xffffffff


	//   ....[9]....
        /*0084*/ 	.word	0xffffffff


	//   ....[10]....
        /*0088*/ 	.word	0xffffffff


	//   ....[11]....
        /*008c*/ 	.word	0xffffffff


	//   ....[12]....
        /*0090*/ 	.word	0xffffffff


	//   ....[13]....
        /*0094*/ 	.word	0xffffffff


	//   ....[14]....
        /*0098*/ 	.word	0xffffffff


	//   ....[15]....
        /*009c*/ 	.word	0xffffffff


	//   ....[16]....
        /*00a0*/ 	.word	0xffffffff


	//   ....[17]....
        /*00a4*/ 	.word	0xffffffff


	//   ....[18]....
        /*00a8*/ 	.word	0xffffffff


	//   ....[19]....
        /*00ac*/ 	.word	0xffffffff


	//   ....[20]....
        /*00b0*/ 	.word	0xffffffff


	//   ....[21]....
        /*00b4*/ 	.word	0xffffffff


	//   ....[22]....
        /*00b8*/ 	.word	0xffffffff


	//   ....[23]....
        /*00bc*/ 	.word	0xffffffff


	//   ....[24]....
        /*00c0*/ 	.word	0xffffffff


	//   ....[25]....
        /*00c4*/ 	.word	0xffffffff


	//   ....[26]....
        /*00c8*/ 	.word	0xffffffff


	//   ....[27]....
        /*00cc*/ 	.word	0xffffffff


	//   ....[28]....
        /*00d0*/ 	.word	0xffffffff


	//   ....[29]....
        /*00d4*/ 	.word	0xffffffff


	//   ....[30]....
        /*00d8*/ 	.word	0xffffffff


	//   ....[31]....
        /*00dc*/ 	.word	0xffffffff


	//----- nvinfo : EIATTR_COOP_GROUP_INSTR_OFFSETS
	.align		4
.L_322:
        /*00e0*/ 	.byte	0x04, 0x28
        /*00e2*/ 	.short	(.L_324 - .L_323)


	//   ....[0]....
.L_323:
        /*00e4*/ 	.word	0x000028e0


	//   ....[1]....
        /*00e8*/ 	.word	0x00002a00


	//   ....[2]....
        /*00ec*/ 	.word	0x00002a30


	//   ....[3]....
        /*00f0*/ 	.word	0x00002b80


	//   ....[4]....
        /*00f4*/ 	.word	0x000035f0


	//   ....[5]....
        /*00f8*/ 	.word	0x00003630


	//   ....[6]....
        /*00fc*/ 	.word	0x000037d0


	//   ....[7]....
        /*0100*/ 	.word	0x00003810


	//   ....[8]....
        /*0104*/ 	.word	0x00006f20


	//   ....[9]....
        /*0108*/ 	.word	0x00007090


	//   ....[10]....
        /*010c*/ 	.word	0x000070d0


	//   ....[11]....
        /*0110*/ 	.word	0x00007130


	//   ....[12]....
        /*0114*/ 	.word	0x00007260


	//   ....[13]....
        /*0118*/ 	.word	0x000072a0


	//   ....[14]....
        /*011c*/ 	.word	0x000072e0


	//   ....[15]....
        /*0120*/ 	.word	0x00007450


	//   ....[16]....
        /*0124*/ 	.word	0x0000b230


	//   ....[17]....
        /*0128*/ 	.word	0x0000b2b0


	//   ....[18]....
        /*012c*/ 	.word	0x0000b3b0


	//   ....[19]....
        /*0130*/ 	.word	0x0000b400


	//   ....[20]....
        /*0134*/ 	.word	0x0000b440


	//   ....[21]....
        /*0138*/ 	.word	0x0000b570


	//   ....[22]....
        /*013c*/ 	.word	0x0000b5e0


	//   ....[23]....
        /*0140*/ 	.word	0x0000b740


	//   ....[24]....
        /*0144*/ 	.word	0x0000e4a0


	//   ....[25]....
        /*0148*/ 	.word	0x0000e4e0


	//   ....[26]....
        /*014c*/ 	.word	0x0000e520


	//   ....[27]....
        /*0150*/ 	.word	0x0000e580


	//   ....[28]....
        /*0154*/ 	.word	0x0000e5a0


	//   ....[29]....
        /*0158*/ 	.word	0x0000e5c0


	//   ....[30]....
        /*015c*/ 	.word	0x0000e5d0


	//   ....[31]....
        /*0160*/ 	.word	0x0000e600


	//----- nvinfo : EIATTR_EXIT_INSTR_OFFSETS
	.align		4
.L_324:
        /*0164*/ 	.byte	0x04, 0x1c
        /*0166*/ 	.short	(.L_326 - .L_325)


	//   ....[0]....
.L_325:
        /*0168*/ 	.word	0x000004d0


	//   ....[1]....
        /*016c*/ 	.word	0x0000fd90


	//   ....[2]....
        /*0170*/ 	.word	0x00010480


	//   ....[3]....
        /*0174*/ 	.word	0x00010500


	//----- nvinfo : EIATTR_CTAIDZ_USED
	.align		4
.L_326:
        /*0178*/ 	.byte	0x01, 0x04
	.zero		2


	//----- nvinfo : EIATTR_CRS_STACK_SIZE
	.align		4
        /*017c*/ 	.byte	0x04, 0x1e
        /*017e*/ 	.short	(.L_328 - .L_327)
.L_327:
        /*0180*/ 	.word	0x00000000
.L_328:


//--------------------- .nv.info._ZN5flash16flash_fwd_kernelI23Flash_fwd_kernel_traitsILi96ELi128ELi64ELi4ELb0ELb0EN7cutlass6half_tE19Flash_kernel_traitsILi96ELi128ELi64ELi4ES3_EELb0ELb1ELb0ELb0ELb1ELb1ELb1ELb0EEEvNS_16Flash_fwd_paramsE --------------------------
	.section	.nv.info._ZN5flash16flash_fwd_kernelI23Flash_fwd_kernel_traitsILi96ELi128ELi64ELi4ELb0ELb0EN7cutlass6half_tE19Flash_kernel_traitsILi96ELi128ELi64ELi4ES3_EELb0ELb1ELb0ELb0ELb1ELb1ELb1ELb0EEEvNS_16Flash_fwd_paramsE,"",@"SHT_CUDA_INFO"
	.sectionflags	@""
	.align	4


	//----- nvinfo : EIATTR_CUDA_API_VERSION
	.align		4
        /*0000*/ 	.byte	0x04, 0x37
        /*0002*/ 	.short	(.L_330 - .L_329)
.L_329:
        /*0004*/ 	.word	0x00000082


	//----- nvinfo : EIATTR_SW2861232_WAR
	.align		4
.L_330:
        /*0008*/ 	.byte	0x01, 0x35
	.zero		2


	//----- nvinfo : EIATTR_PARAM_CBANK
	.align		4
        /*000c*/ 	.byte	0x04, 0x0a
        /*000e*/ 	.short	(.L_332 - .L_331)
	.align		4
.L_331:
        /*0010*/ 	.word	index@(.nv.constant0._ZN5flash16flash_fwd_kernelI23Flash_fwd_kernel_traitsILi96ELi128ELi64ELi4ELb0ELb0EN7cutlass6half_tE19Flash_kernel_traitsILi96ELi128ELi64ELi4ES3_EELb0ELb1ELb0ELb0ELb1ELb1ELb1ELb0EEEvNS_16Flash_fwd_paramsE)
        /*0014*/ 	.short	0x0160
        /*0016*/ 	.short	0x01d0


	//----- nvinfo : EIATTR_CBANK_PARAM_SIZE
	.align		4
.L_332:
        /*0018*/ 	.byte	0x03, 0x19
        /*001a*/ 	.short	0x01d0


	//----- nvinfo : EIATTR_KPARAM_INFO
	.align		4
        /*001c*/ 	.byte	0x04, 0x17
        /*001e*/ 	.short	(.L_334 - .L_333)
.L_333:
        /*0020*/ 	.word	0x00000000
        /*0024*/ 	.short	0x0000
        /*0026*/ 	.short	0x0000
        /*0028*/ 	.byte	0x00, 0xf0, 0x41, 0x07


	//----- nvinfo : EIATTR_MAXREG_COUNT
	.align		4
.L_334:
        /*002c*/ 	.byte	0x03, 0x1b
        /*002e*/ 	.short	0x00ff


	//----- nvinfo : EIATTR_NUM_BARRIERS
	.align		4
        /*0030*/ 	.byte	0x02, 0x4c
        /*0032*/ 	.byte	0x01
	.zero		1


	//----- nvinfo : EIATTR_ANNOTATIONS
	.align		4
        /*0034*/ 	.byte	0x04, 0x55
        /*0036*/ 	.short	(.L_336 - .L_335)


	//   ....[0]....
.L_335:
        /*0038*/ 	.word	0x00000001
        /*003c*/ 	.byte	0x60, 0x03, 0x00, 0x00, 0x01, 0x00, 0x00, 0x00, 0xb0, 0x04, 0x00, 0x00, 0x01, 0x00, 0x00, 0x00
        /* <DEDUP_REMOVED lines=22> */
        /*01ac*/ 	.byte	0x80, 0xe0, 0x00, 0x00, 0x01, 0x00, 0x00, 0x00, 0xb0, 0xe0, 0x00, 0x00


	//----- nvinfo : EIATTR_MERCURY_ISA_VERSION
	.align		4
.L_336:
        /*01b8*/ 	.byte	0x03, 0x5f
        /*01ba*/ 	.short	0x0000


	//----- nvinfo : EIATTR_COOP_GROUP_MASK_REGIDS
	.align		4
        /*01bc*/ 	.byte	0x04, 0x29
        /*01be*/ 	.short	(.L_338 - .L_337)


	//   ....[0]....
.L_337:
        /*01c0*/ 	.word	0xffffffff


	//   ....[1]....
        /*01c4*/ 	.word	0xffffffff


	//   ....[2]....
        /*01c8*/ 	.word	0xffffffff


	//   ....[3]....
        /*01cc*/ 	.word	0xffffffff


	//   ....[4]....
        /*01d0*/ 	.word	0xffffffff


	//   ....[5]....
        /*01d4*/ 	.word	0xffffffff


	//   ....[6]....
        /*01d8*/ 	.word	0xffffffff


	//   ....[7]....
        /*01dc*/ 	.word	0xffffffff


	//   ....[8]....
        /*01e0*/ 	.word	0xffffffff


	//   ....[9]....
        /*01e4*/ 	.word	0xffffffff


	//   ....[10]....
        /*01e8*/ 	.word	0xffffffff


	//   ....[11]....
        /*01ec*/ 	.word	0xffffffff


	//   ....[12]....
        /*01f0*/ 	.word	0xffffffff


	//   ....[13]....
        /*01f4*/ 	.word	0xffffffff


	//   ....[14]....
        /*01f8*/ 	.word	0xffffffff


	//   ....[15]....
        /*01fc*/ 	.word	0xffffffff


	//   ....[16]....
        /*0200*/ 	.word	0xffffffff


	//   ....[17]....
        /*0204*/ 	.word	0xffffffff


	//   ....[18]....
        /*0208*/ 	.word	0xffffffff


	//   ....[19]....
        /*020c*/ 	.word	0xffffffff


	//   ....[20]....
        /*0210*/ 	.word	0xffffffff


	//   ....[21]....
        /*0214*/ 	.word	0xffffffff


	//   ....[22]....
        /*0218*/ 	.word	0xffffffff


	//   ....[23]....
        /*021c*/ 	.word	0xffffffff


	//   ....[24]....
        /*0220*/ 	.word	0xffffffff


	//   ....[25]....
        /*0224*/ 	.word	0xffffffff


	//   ....[26]....
        /*0228*/ 	.word	0xffffffff


	//   ....[27]....
        /*022c*/ 	.word	0xffffffff


	//   ....[28]....
        /*0230*/ 	.word	0xffffffff


	//   ....[29]....
        /*0234*/ 	.word	0xffffffff


	//   ....[30]....
        /*0238*/ 	.word	0xffffffff


	//   ....[31]....
        /*023c*/ 	.word	0xffffffff


	//----- nvinfo : EIATTR_COOP_GROUP_INSTR_OFFSETS
	.align		4
.L_338:
        /*0240*/ 	.byte	0x04, 0x28
        /*0242*/ 	.short	(.L_340 - .L_339)


	//   ....[0]....
.L_339:
        /*0244*/ 	.word	0x00002c10


	//   ....[1]....
        /*0248*/ 	.word	0x00002dd0


	//   ....[2]....
        /*024c*/ 	.word	0x00002e60


	//   ....[3]....
        /*0250*/ 	.word	0x00003010


	//   ....[4]....
        /*0254*/ 	.word	0x00003050


	//   ....[5]....
        /*0258*/ 	.word	0x000031c0


	//   ....[6]....
        /*025c*/ 	.word	0x00003200


	//   ....[7]....
        /*0260*/ 	.word	0x000032f0


	//   ....[8]....
        /*0264*/ 	.word	0x000069f0


	//   ....[9]....
        /*0268*/ 	.word	0x00006ae0


	//   ....[10]....
        /*026c*/ 	.word	0x00006b10


	//   ....[11]....
        /*0270*/ 	.word	0x00006be0


	//   ....[12]....
        /*0274*/ 	.word	0x00006c80


	//   ....[13]....
        /*0278*/ 	.word	0x00006d80


	//   ....[14]....
        /*027c*/ 	.word	0x00006df0


	//   ....[15]....
        /*0280*/ 	.word	0x00006ee0


	//   ....[16]....
        /*0284*/ 	.word	0x0000a770


	//   ....[17]....
        /*0288*/ 	.word	0x0000a8f0


	//   ....[18]....
        /*028c*/ 	.word	0x0000a930


	//   ....[19]....
        /*0290*/ 	.word	0x0000a950


	//   ....[20]....
        /*0294*/ 	.word	0x0000a970


	//   ....[21]....
        /*0298*/ 	.word	0x0000a9a0


	//   ....[22]....
        /*029c*/ 	.word	0x0000a9e0


	//   ....[23]....
        /*02a0*/ 	.word	0x0000aa10


	//   ....[24]....
        /*02a4*/ 	.word	0x0000cac0


	//   ....[25]....
        /*02a8*/ 	.word	0x0000cad0


	//   ....[26]....
        /*02ac*/ 	.word	0x0000cae0


	//   ....[27]....
        /*02b0*/ 	.word	0x0000caf0


	//   ....[28]....
        /*02b4*/ 	.word	0x0000cb20


	//   ....[29]....
        /*02b8*/ 	.word	0x0000cb40


	//   ....[30]....
        /*02bc*/ 	.word	0x0000cbb0


	//   ....[31]....
        /*02c0*/ 	.word	0x0000cbf0


	//----- nvinfo : EIATTR_EXIT_INSTR_OFFSETS
	.align		4
.L_340:
        /*02c4*/ 	.byte	0x04, 0x1c
        /*02c6*/ 	.short	(.L_342 - .L_341)


	//   ....[0]....
.L_341:
        /*02c8*/ 	.word	0x00000170


	//   ....[1]....
        /*02cc*/ 	.word	0x0000e300


	//   ....[2]....
        /*02d0*/ 	.word	0x0000e980


	//   ....[3]....
        /*02d4*/ 	.word	0x0000ea00


	//----- nvinfo : EIATTR_CTAIDZ_USED
	.align		4
.L_342:
        /*02d8*/ 	.byte	0x01, 0x04
	.zero		2


	//----- nvinfo : EIATTR_CRS_STACK_SIZE
	.align		4
        /*02dc*/ 	.byte	0x04, 0x1e
        /*02de*/ 	.short	(.L_344 - .L_343)
.L_343:
        /*02e0*/ 	.word	0x00000000
.L_344:


//--------------------- .nv.info._ZN5flash16flash_fwd_kernelI23Flash_fwd_kernel_traitsILi96ELi128ELi64ELi4ELb0ELb0EN7cutlass6half_tE19Flash_kernel_traitsILi96ELi128ELi64ELi4ES3_EELb1ELb1ELb0ELb0ELb0ELb1ELb0ELb0EEEvNS_16Flash_fwd_paramsE --------------------------
	.section	.nv.info._ZN5flash16flash_fwd_kernelI23Flash_fwd_kernel_traitsILi96ELi128ELi64ELi4ELb0ELb0EN7cutlass6half_tE19Flash_kernel_traitsILi96ELi128ELi64ELi4ES3_EELb1ELb1ELb0ELb0ELb0ELb1ELb0ELb0EEEvNS_16Flash_fwd_paramsE,"",@"SHT_CUDA_INFO"
	.sectionflags	@""
	.align	4


	//----- nvinfo : EIATTR_CUDA_API_VERSION
	.align		4
        /*0000*/ 	.byte	0x04, 0x37
        /*0002*/ 	.short	(.L_346 - .L_345)
.L_345:
        /*0004*/ 	.word	0x00000082


	//----- nvinfo : EIATTR_SW2861232_WAR
	.align		4
.L_346:
        /*0008*/ 	.byte	0x01, 0x35
	.zero		2


	//----- nvinfo : EIATTR_PARAM_CBANK
	.align		4
        /*000c*/ 	.byte	0x04, 0x0a
        /*000e*/ 	.short	(.L_348 - .L_347)
	.align		4
.L_347:
        /*0010*/ 	.word	index@(.nv.constant0._ZN5flash16flash_fwd_kernelI23Flash_fwd_kernel_traitsILi96ELi128ELi64ELi4ELb0ELb0EN7cutlass6half_tE19Flash_kernel_traitsILi96ELi128ELi64ELi4ES3_EELb1ELb1ELb0ELb0ELb0ELb1ELb0ELb0EEEvNS_16Flash_fwd_paramsE)
        /*0014*/ 	.short	0x0160
        /*0016*/ 	.short	0x01d0


	//----- nvinfo : EIATTR_CBANK_PARAM_SIZE
	.align		4
.L_348:
        /*0018*/ 	.byte	0x03, 0x19
        /*001a*/ 	.short	0x01d0


	//----- nvinfo : EIATTR_KPARAM_INFO
	.align		4
        /*001c*/ 	.byte	0x04, 0x17
        /*001e*/ 	.short	(.L_350 - .L_349)
.L_349:
        /*0020*/ 	.word	0x00000000
        /*0024*/ 	.short	0x0000
        /*0026*/ 	.short	0x0000
        /*0028*/ 	.byte	0x00, 0xf0, 0x41, 0x07


	//----- nvinfo : EIATTR_MAXREG_COUNT
	.align		4
.L_350:
        /*002c*/ 	.byte	0x03, 0x1b
        /*002e*/ 	.short	0x00ff


	//----- nvinfo : EIATTR_NUM_BARRIERS
	.align		4
        /*0030*/ 	.byte	0x02, 0x4c
        /*0032*/ 	.byte	0x01
	.zero		1


	//----- nvinfo : EIATTR_ANNOTATIONS
	.align		4
        /*0034*/ 	.byte	0x04, 0x55
        /*0036*/ 	.short	(.L_352 - .L_351)


	//   ....[0]....
.L_351:
        /* <DEDUP_REMOVED lines=28> */


	//----- nvinfo : EIATTR_MERCURY_ISA_VERSION
	.align		4
.L_352:
        /*01e8*/ 	.byte	0x03, 0x5f
        /*01ea*/ 	.short	0x0000


	//----- nvinfo : EIATTR_COOP_GROUP_MASK_REGIDS
	.align		4
        /*01ec*/ 	.byte	0x04, 0x29
        /*01ee*/ 	.short	(.L_354 - .L_353)


	//   ....[0]....
.L_353:
        /*01f0*/ 	.word	0xffffffff


	//   ....[1]....
        /*01f4*/ 	.word	0xffffffff


	//   ....[2]....
        /*01f8*/ 	.word	0xffffffff


	//   ....[3]....
        /*01fc*/ 	.word	0xffffffff


	//   ....[4]....
        /*0200*/ 	.word	0xffffffff


	//   ....[5]....
        /*0204*/ 	.word	0xffffffff


	//   ....[6]....
        /*0208*/ 	.word	0xffffffff


	//   ....[7]....
        /*020c*/ 	.word	0xffffffff


	//   ....[8]....
        /*0210*/ 	.word	0xffffffff


	//   ....[9]....
        /*0214*/ 	.word	0xffffffff


	//   ....[10]....
        /*0218*/ 	.word	0xffffffff


	//   ....[11]....
        /*021c*/ 	.word	0xffffffff


	//   ....[12]....
        /*0220*/ 	.word	0xffffffff


	//   ....[13]....
        /*0224*/ 	.word	0xffffffff


	//   ....[14]....
        /*0228*/ 	.word	0xffffffff


	//   ....[15]....
        /*022c*/ 	.word	0xffffffff


	//   ....[16]....
        /*0230*/ 	.word	0xffffffff


	//   ....[17]....
        /*0234*/ 	.word	0xffffffff


	//   ....[18]....
        /*0238*/ 	.word	0xffffffff


	//   ....[19]....
        /*023c*/ 	.word	0xffffffff


	//   ....[20]....
        /*0240*/ 	.word	0xffffffff


	//   ....[21]....
        /*0244*/ 	.word	0xffffffff


	//   ....[22]....
        /*0248*/ 	.word	0xffffffff


	//   ....[23]....
        /*024c*/ 	.word	0xffffffff


	//   ....[24]....
        /*0250*/ 	.word	0xffffffff


	//   ....[25]....
        /*0254*/ 	.word	0xffffffff


	//   ....[26]....
        /*0258*/ 	.word	0xffffffff


	//   ....[27]....
        /*025c*/ 	.word	0xffffffff


	//   ....[28]....
        /*0260*/ 	.word	0xffffffff


	//   ....[29]....
        /*0264*/ 	.word	0xffffffff


	//   ....[30]....
        /*0268*/ 	.word	0xffffffff


	//   ....[31]....
        /*026c*/ 	.word	0xffffffff


	//   ....[32]....
        /*0270*/ 	.word	0xffffffff


	//   ....[33]....
        /*0274*/ 	.word	0xffffffff


	//   ....[34]....
        /*0278*/ 	.word	0xffffffff


	//   ....[35]....
        /*027c*/ 	.word	0xffffffff


	//   ....[36]....
        /*0280*/ 	.word	0xffffffff


	//   ....[37]....
        /*0284*/ 	.word	0xffffffff


	//   ....[38]....
        /*0288*/ 	.word	0xffffffff


	//   ....[39]....
        /*028c*/ 	.word	0xffffffff


	//----- nvinfo : EIATTR_COOP_GROUP_INSTR_OFFSETS
	.align		4
.L_354:
        /*0290*/ 	.byte	0x04, 0x28
        /*0292*/ 	.short	(.L_356 - .L_355)


	//   ....[0]....
.L_355:
        /*0294*/ 	.word	0x00003450


	//   ....[1]....
        /*0298*/ 	.word	0x00003520


	//   ....[2]....
        /*029c*/ 	.word	0x00003560


	//   ....[3]....
        /*02a0*/ 	.word	0x00003670


	//   ....[4]....
        /*02a4*/ 	.word	0x00003c20


	//   ....[5]....
        /*02a8*/ 	.word	0x00003c30


	//   ....[6]....
        /*02ac*/ 	.word	0x00003d30


	//   ....[7]....
        /*02b0*/ 	.word	0x00003fe0


	//   ....[8]....
        /*02b4*/ 	.word	0x000080f0


	//   ....[9]....
        /*02b8*/ 	.word	0x000082e0


	//   ....[10]....
        /*02bc*/ 	.word	0x00008300


	//   ....[11]....
        /*02c0*/ 	.word	0x00008450


	//   ....[12]....
        /*02c4*/ 	.word	0x000084f0


	//   ....[13]....
        /*02c8*/ 	.word	0x000085c0


	//   ....[14]....
        /*02cc*/ 	.word	0x000085f0


	//   ....[15]....
        /*02d0*/ 	.word	0x00008760


	//   ....[16]....
        /*02d4*/ 	.word	0x0000cb30


	//   ....[17]....
        /*02d8*/ 	.word	0x0000cc80


	//   ....[18]....
        /*02dc*/ 	.word	0x0000ceb0


	//   ....[19]....
        /*02e0*/ 	.word	0x0000d060


	//   ....[20]....
        /*02e4*/ 	.word	0x0000d090


	//   ....[21]....
        /*02e8*/ 	.word	0x0000d0f0


	//   ....[22]....
        /*02ec*/ 	.word	0x0000d180


	//   ....[23]....
        /*02f0*/ 	.word	0x0000d310


	//   ....[24]....
        /*02f4*/ 	.word	0x00011090


	//   ....[25]....
        /*02f8*/ 	.word	0x000110f0


	//   ....[26]....
        /*02fc*/ 	.word	0x00011110


	//   ....[27]....
        /*0300*/ 	.word	0x00011130


	//   ....[28]....
        /*0304*/ 	.word	0x00011160


	//   ....[29]....
        /*0308*/ 	.word	0x000111a0


	//   ....[30]....
        /*030c*/ 	.word	0x000117b0


	//   ....[31]....
        /*0310*/ 	.word	0x000118d0


	//   ....[32]....
        /*0314*/ 	.word	0x00014240


	//   ....[33]....
        /*0318*/ 	.word	0x00014270


	//   ....[34]....
        /*031c*/ 	.word	0x000142b0


	//   ....[35]....
        /*0320*/ 	.word	0x00014340


	//   ....[36]....
        /*0324*/ 	.word	0x00014370


	//   ....[37]....
        /*0328*/ 	.word	0x00014a90


	//   ....[38]....
        /*032c*/ 	.word	0x00014ab0


	//   ....[39]....
        /*0330*/ 	.word	0x00014ad0


	//----- nvinfo : EIATTR_EXIT_INSTR_OFFSETS
	.align		4
.L_356:
        /*0334*/ 	.byte	0x04, 0x1c
        /*0336*/ 	.short	(.L_358 - .L_357)


	//   ....[0]....
.L_357:
        /*0338*/ 	.word	0x00000730


	//   ....[1]....
        /*033c*/ 	.word	0x00015d60


	//   ....[2]....
        /*0340*/ 	.word	0x00015e40


	//   ....[3]....
        /*0344*/ 	.word	0x000167e0


	//   ....[4]....
        /*0348*/ 	.word	0x00016860


	//----- nvinfo : EIATTR_CTAIDZ_USED
	.align		4
.L_358:
        /*034c*/ 	.byte	0x01, 0x04
	.zero		2


	//----- nvinfo : EIATTR_CRS_STACK_SIZE
	.align		4
        /*0350*/ 	.byte	0x04, 0x1e
        /*0352*/ 	.short	(.L_360 - .L_359)
.L_359:
        /*0354*/ 	.word	0x00000000
.L_360:


//--------------------- .nv.info._ZN5flash16flash_fwd_kernelI23Flash_fwd_kernel_traitsILi96ELi128ELi64ELi4ELb0ELb0EN7cutlass6half_tE19Flash_kernel_traitsILi96ELi128ELi64ELi4ES3_EELb0ELb1ELb0ELb0ELb0ELb1ELb1ELb0EEEvNS_16Flash_fwd_paramsE --------------------------
	.section	.nv.info._ZN5flash16flash_fwd_kernelI23Flash_fwd_kernel_traitsILi96ELi128ELi64ELi4ELb0ELb0EN7cutlass6half_tE19Flash_kernel_traitsILi96ELi128ELi64ELi4ES3_EELb0ELb1ELb0ELb0ELb0ELb1ELb1ELb0EEEvNS_16Flash_fwd_paramsE,"",@"SHT_CUDA_INFO"
	.sectionflags	@""
	.align	4


	//----- nvinfo : EIATTR_CUDA_API_VERSION
	.align		4
        /*0000*/ 	.byte	0x04, 0x37
        /*0002*/ 	.short	(.L_362 - .L_361)
.L_361:
        /*0004*/ 	.word	0x00000082


	//----- nvinfo : EIATTR_SW2861232_WAR
	.align		4
.L_362:
        /*0008*/ 	.byte	0x01, 0x35
	.zero		2


	//----- nvinfo : EIATTR_PARAM_CBANK
	.align		4
        /*000c*/ 	.byte	0x04, 0x0a
        /*000e*/ 	.short	(.L_364 - .L_363)
	.align		4
.L_363:
        /*0010*/ 	.word	index@(.nv.constant0._ZN5flash16flash_fwd_kernelI23Flash_fwd_kernel_traitsILi96ELi128ELi64ELi4ELb0ELb0EN7cutlass6half_tE19Flash_kernel_traitsILi96ELi128ELi64ELi4ES3_EELb0ELb1ELb0ELb0ELb0ELb1ELb1ELb0EEEvNS_16Flash_fwd_paramsE)
        /*0014*/ 	.short	0x0160
        /*0016*/ 	.short	0x01d0


	//----- nvinfo : EIATTR_CBANK_PARAM_SIZE
	.align		4
.L_364:
        /*0018*/ 	.byte	0x03, 0x19
        /*001a*/ 	.short	0x01d0


	//----- nvinfo : EIATTR_KPARAM_INFO
	.align		4
        /*001c*/ 	.byte	0x04, 0x17
        /*001e*/ 	.short	(.L_366 - .L_365)
.L_365:
        /*0020*/ 	.word	0x00000000
        /*0024*/ 	.short	0x0000
        /*0026*/ 	.short	0x0000
        /*0028*/ 	.byte	0x00, 0xf0, 0x41, 0x07


	//----- nvinfo : EIATTR_MAXREG_COUNT
	.align		4
.L_366:
        /*002c*/ 	.byte	0x03, 0x1b
        /*002e*/ 	.short	0x00ff


	//----- nvinfo : EIATTR_NUM_BARRIERS
	.align		4
        /*0030*/ 	.byte	0x02, 0x4c
        /*0032*/ 	.byte	0x01
	.zero		1


	//----- nvinfo : EIATTR_ANNOTATIONS
	.align		4
        /*0034*/ 	.byte	0x04, 0x55
        /*0036*/ 	.short	(.L_368 - .L_367)


	//   ....[0]....
.L_367:
        /* <DEDUP_REMOVED lines=34> */
        /*024c*/ 	.byte	0x80, 0x30, 0x01, 0x00


	//----- nvinfo : EIATTR_MERCURY_ISA_VERSION
	.align		4
.L_368:
        /*0250*/ 	.byte	0x03, 0x5f
        /*0252*/ 	.short	0x0000


	//----- nvinfo : EIATTR_COOP_GROUP_MASK_REGIDS
	.align		4
        /*0254*/ 	.byte	0x04, 0x29
        /*0256*/ 	.short	(.L_370 - .L_369)


	//   ....[0]....
.L_369:
        /*0258*/ 	.word	0xffffffff


	//   ....[1]....
        /*025c*/ 	.word	0xffffffff


	//   ....[2]....
        /*0260*/ 	.word	0xffffffff


	//   ....[3]....
        /*0264*/ 	.word	0xffffffff


	//   ....[4]....
        /*0268*/ 	.word	0xffffffff


	//   ....[5]....
        /*026c*/ 	.word	0xffffffff


	//   ....[6]....
        /*0270*/ 	.word	0xffffffff


	//   ....[7]....
        /*0274*/ 	.word	0xffffffff


	//   ....[8]....
        /*0278*/ 	.word	0xffffffff


	//   ....[9]....
        /*027c*/ 	.word	0xffffffff


	//   ....[10]....
        /*0280*/ 	.word	0xffffffff


	//   ....[11]....
        /*0284*/ 	.word	0xffffffff


	//   ....[12]....
        /*0288*/ 	.word	0xffffffff


	//   ....[13]....
        /*028c*/ 	.word	0xffffffff


	//   ....[14]....
        /*0290*/ 	.word	0xffffffff


	//   ....[15]....
        /*0294*/ 	.word	0xffffffff


	//   ....[16]....
        /*0298*/ 	.word	0xffffffff


	//   ....[17]....
        /*029c*/ 	.word	0xffffffff


	//   ....[18]....
        /*02a0*/ 	.word	0xffffffff


	//   ....[19]....
        /*02a4*/ 	.word	0xffffffff


	//   ....[20]....
        /*02a8*/ 	.word	0xffffffff


	//   ....[21]....
        /*02ac*/ 	.word	0xffffffff


	//   ....[22]....
        /*02b0*/ 	.word	0xffffffff


	//   ....[23]....
        /*02b4*/ 	.word	0xffffffff


	//   ....[24]....
        /*02b8*/ 	.word	0xffffffff


	//   ....[25]....
        /*02bc*/ 	.word	0xffffffff


	//   ....[26]....
        /*02c0*/ 	.word	0xffffffff


	//   ....[27]....
        /*02c4*/ 	.word	0xffffffff


	//   ....[28]....
        /*02c8*/ 	.word	0xffffffff


	//   ....[29]....
        /*02cc*/ 	.word	0xffffffff


	//   ....[30]....
        /*02d0*/ 	.word	0xffffffff


	//   ....[31]....
        /*02d4*/ 	.word	0xffffffff


	//   ....[32]....
        /*02d8*/ 	.word	0xffffffff


	//   ....[33]....
        /*02dc*/ 	.word	0xffffffff


	//   ....[34]....
        /*02e0*/ 	.word	0xffffffff


	//   ....[35]....
        /*02e4*/ 	.word	0xffffffff


	//   ....[36]....
        /*02e8*/ 	.word	0xffffffff


	//   ....[37]....
        /*02ec*/ 	.word	0xffffffff


	//   ....[38]....
        /*02f0*/ 	.word	0xffffffff


	//   ....[39]....
        /*02f4*/ 	.word	0xffffffff


	//----- nvinfo : EIATTR_COOP_GROUP_INSTR_OFFSETS
	.align		4
.L_370:
        /*02f8*/ 	.byte	0x04, 0x28
        /*02fa*/ 	.short	(.L_372 - .L_371)


	//   ....[0]....
.L_371:
        /*02fc*/ 	.word	0x00003590


	//   ....[1]....
        /*0300*/ 	.word	0x00003680


	//   ....[2]....
        /*0304*/ 	.word	0x000036b0


	//   ....[3]....
        /*0308*/ 	.word	0x00003780


	//   ....[4]....
        /*030c*/ 	.word	0x000037b0


	//   ....[5]....
        /*0310*/ 	.word	0x00003890


	//   ....[6]....
        /*0314*/ 	.word	0x000038d0


	//   ....[7]....
        /*0318*/ 	.word	0x00003960


	//   ....[8]....
        /*031c*/ 	.word	0x00006ef0


	//   ....[9]....
        /*0320*/ 	.word	0x00006fd0


	//   ....[10]....
        /*0324*/ 	.word	0x00007000


	//   ....[11]....
        /*0328*/ 	.word	0x000070e0


	//   ....[12]....
        /*032c*/ 	.word	0x00007170


	//   ....[13]....
        /*0330*/ 	.word	0x000071f0


	//   ....[14]....
        /*0334*/ 	.word	0x00007260


	//   ....[15]....
        /*0338*/ 	.word	0x00007380


	//   ....[16]....
        /*033c*/ 	.word	0x0000b430


	//   ....[17]....
        /*0340*/ 	.word	0x0000b510


	//   ....[18]....
        /*0344*/ 	.word	0x0000b540


	//   ....[19]....
        /*0348*/ 	.word	0x0000b610


	//   ....[20]....
        /*034c*/ 	.word	0x0000b6c0


	//   ....[21]....
        /*0350*/ 	.word	0x0000b760


	//   ....[22]....
        /*0354*/ 	.word	0x0000b800


	//   ....[23]....
        /*0358*/ 	.word	0x0000b840


	//   ....[24]....
        /*035c*/ 	.word	0x0000ef70


	//   ....[25]....
        /*0360*/ 	.word	0x0000f0f0


	//   ....[26]....
        /*0364*/ 	.word	0x0000f130


	//   ....[27]....
        /*0368*/ 	.word	0x0000f150


	//   ....[28]....
        /*036c*/ 	.word	0x0000f170


	//   ....[29]....
        /*0370*/ 	.word	0x0000f1a0


	//   ....[30]....
        /*0374*/ 	.word	0x0000f1e0


	//   ....[31]....
        /*0378*/ 	.word	0x0000f210


	//   ....[32]....
        /*037c*/ 	.word	0x00011260


	//   ....[33]....
        /*0380*/ 	.word	0x00011270


	//   ....[34]....
        /*0384*/ 	.word	0x00011280


	//   ....[35]....
        /*0388*/ 	.word	0x00011290


	//   ....[36]....
        /*038c*/ 	.word	0x000112d0


	//   ....[37]....
        /*0390*/ 	.word	0x000112f0


	//   ....[38]....
        /*0394*/ 	.word	0x00011310


	//   ....[39]....
        /*0398*/ 	.word	0x00011320


	//----- nvinfo : EIATTR_EXIT_INSTR_OFFSETS
	.align		4
.L_372:
        /*039c*/ 	.byte	0x04, 0x1c
        /*039e*/ 	.short	(.L_374 - .L_373)


	//   ....[0]....
.L_373:
        /*03a0*/ 	.word	0x000002f0


	//   ....[1]....
        /*03a4*/ 	.word	0x00012d10


	//   ....[2]....
        /*03a8*/ 	.word	0x00012df0


	//   ....[3]....
        /*03ac*/ 	.word	0x00013730


	//   ....[4]....
        /*03b0*/ 	.word	0x000137b0


	//----- nvinfo : EIATTR_CTAIDZ_USED
	.align		4
.L_374:
        /*03b4*/ 	.byte	0x01, 0x04
	.zero		2


	//----- nvinfo : EIATTR_CRS_STACK_SIZE
	.align		4
        /*03b8*/ 	.byte	0x04, 0x1e
        /*03ba*/ 	.short	(.L_376 - .L_375)
.L_375:
        /*03bc*/ 	.word	0x00000000
.L_376:


//--------------------- .nv.info._ZN5flash16flash_fwd_kernelI23Flash_fwd_kernel_traitsILi96ELi128ELi64ELi4ELb0ELb0EN7cutlass6half_tE19Flash_kernel_traitsILi96ELi128ELi64ELi4ES3_EELb1ELb1ELb0ELb1ELb0ELb0ELb0ELb0EEEvNS_16Flash_fwd_paramsE --------------------------
	.section	.nv.info._ZN5flash16flash_fwd_kernelI23Flash_fwd_kernel_traitsILi96ELi128ELi64ELi4ELb0ELb0EN7cutlass6half_tE19Flash_kernel_traitsILi96ELi128ELi64ELi4ES3_EELb1ELb1ELb0ELb1ELb0ELb0ELb0ELb0EEEvNS_16Flash_fwd_paramsE,"",@"SHT_CUDA_INFO"
	.sectionflags	@""
	.align	4


	//----- nvinfo : EIATTR_CUDA_API_VERSION
	.align		4
        /*0000*/ 	.byte	0x04, 0x37
        /*0002*/ 	.short	(.L_378 - .L_377)
.L_377:
        /*0004*/ 	.word	0x00000082


	//----- nvinfo : EIATTR_SW2861232_WAR
	.align		4
.L_378:
        /*0008*/ 	.byte	0x01, 0x35
	.zero		2


	//----- nvinfo : EIATTR_PARAM_CBANK
	.align		4
        /*000c*/ 	.byte	0x04, 0x0a
        /*000e*/ 	.short	(.L_380 - .L_379)
	.align		4
.L_379:
        /*0010*/ 	.word	index@(.nv.constant0._ZN5flash16flash_fwd_kernelI23Flash_fwd_kernel_traitsILi96ELi128ELi64ELi4ELb0ELb0EN7cutlass6half_tE19Flash_kernel_traitsILi96ELi128ELi64ELi4ES3_EELb1ELb1ELb0ELb1ELb0ELb0ELb0ELb0EEEvNS_16Flash_fwd_paramsE)
        /*0014*/ 	.short	0x0160
        /*0016*/ 	.short	0x01d0


	//----- nvinfo : EIATTR_CBANK_PARAM_SIZE
	.align		4
.L_380:
        /*0018*/ 	.byte	0x03, 0x19
        /*001a*/ 	.short	0x01d0


	//----- nvinfo : EIATTR_KPARAM_INFO
	.align		4
        /*001c*/ 	.byte	0x04, 0x17
        /*001e*/ 	.short	(.L_382 - .L_381)
.L_381:
        /*0020*/ 	.word	0x00000000
        /*0024*/ 	.short	0x0000
        /*0026*/ 	.short	0x0000
        /*0028*/ 	.byte	0x00, 0xf0, 0x41, 0x07


	//----- nvinfo : EIATTR_MAXREG_COUNT
	.align		4
.L_382:
        /*002c*/ 	.byte	0x03, 0x1b
        /*002e*/ 	.short	0x00ff


	//----- nvinfo : EIATTR_NUM_BARRIERS
	.align		4
        /*0030*/ 	.byte	0x02, 0x4c
        /*0032*/ 	.byte	0x01
	.zero		1


	//----- nvinfo : EIATTR_ANNOTATIONS
	.align		4
        /*0034*/ 	.byte	0x04, 0x55
        /*0036*/ 	.short	(.L_384 - .L_383)


	//   ....[0]....
.L_383:
        /* <DEDUP_REMOVED lines=38> */


	//----- nvinfo : EIATTR_MERCURY_ISA_VERSION
	.align		4
.L_384:
        /*0280*/ 	.byte	0x03, 0x5f
        /*0282*/ 	.short	0x0000


	//----- nvinfo : EIATTR_COOP_GROUP_MASK_REGIDS
	.align		4
        /*0284*/ 	.byte	0x04, 0x29
        /*0286*/ 	.short	(.L_386 - .L_385)


	//   ....[0]....
.L_385:
        /*0288*/ 	.word	0xffffffff


	//   ....[1]....
        /*028c*/ 	.word	0xffffffff


	//   ....[2]....
        /*0290*/ 	.word	0xffffffff


	//   ....[3]....
        /*0294*/ 	.word	0xffffffff


	//   ....[4]....
        /*0298*/ 	.word	0xffffffff


	//   ....[5]....
        /*029c*/ 	.word	0xffffffff


	//   ....[6]....
        /*02a0*/ 	.word	0xffffffff


	//   ....[7]....
        /*02a4*/ 	.word	0xffffffff


	//   ....[8]....
        /*02a8*/ 	.word	0xffffffff


	//   ....[9]....
        /*02ac*/ 	.word	0xffffffff


	//   ....[10]....
        /*02b0*/ 	.word	0xffffffff


	//   ....[11]....
        /*02b4*/ 	.word	0xffffffff


	//   ....[12]....
        /*02b8*/ 	.word	0xffffffff


	//   ....[13]....
        /*02bc*/ 	.word	0xffffffff


	//   ....[14]....
        /*02c0*/ 	.word	0xffffffff


	//   ....[15]....
        /*02c4*/ 	.word	0xffffffff


	//   ....[16]....
        /*02c8*/ 	.word	0xffffffff


	//   ....[17]....
        /*02cc*/ 	.word	0xffffffff


	//   ....[18]....
        /*02d0*/ 	.word	0xffffffff


	//   ....[19]....
        /*02d4*/ 	.word	0xffffffff


	//   ....[20]....
        /*02d8*/ 	.word	0xffffffff


	//   ....[21]....
        /*02dc*/ 	.word	0xffffffff


	//   ....[22]....
        /*02e0*/ 	.word	0xffffffff


	//   ....[23]....
        /*02e4*/ 	.word	0xffffffff


	//   ....[24]....
        /*02e8*/ 	.word	0xffffffff


	//   ....[25]....
        /*02ec*/ 	.word	0xffffffff


	//   ....[26]....
        /*02f0*/ 	.word	0xffffffff


	//   ....[27]....
        /*02f4*/ 	.word	0xffffffff


	//   ....[28]....
        /*02f8*/ 	.word	0xffffffff


	//   ....[29]....
        /*02fc*/ 	.word	0xffffffff


	//   ....[30]....
        /*0300*/ 	.word	0xffffffff


	//   ....[31]....
        /*0304*/ 	.word	0xffffffff


	//   ....[32]....
        /*0308*/ 	.word	0xffffffff


	//   ....[33]....
        /*030c*/ 	.word	0xffffffff


	//   ....[34]....
        /*0310*/ 	.word	0xffffffff


	//   ....[35]....
        /*0314*/ 	.word	0xffffffff


	//   ....[36]....
        /*0318*/ 	.word	0xffffffff


	//   ....[37]....
        /*031c*/ 	.word	0xffffffff


	//   ....[38]....
        /*0320*/ 	.word	0xffffffff


	//   ....[39]....
        /*0324*/ 	.word	0xffffffff


	//----- nvinfo : EIATTR_COOP_GROUP_INSTR_OFFSETS
	.align		4
.L_386:
        /*0328*/ 	.byte	0x04, 0x28
        /*032a*/ 	.short	(.L_388 - .L_387)


	//   ....[0]....
.L_387:
        /*032c*/ 	.word	0x00004930


	//   ....[1]....
        /*0330*/ 	.word	0x00004a40


	//   ....[2]....
        /*0334*/ 	.word	0x00004a80


	//   ....[3]....
        /*0338*/ 	.word	0x00004ba0


	//   ....[4]....
        /*033c*/ 	.word	0x00005150


	//   ....[5]....
        /*0340*/ 	.word	0x00005160


	//   ....[6]....
        /*0344*/ 	.word	0x00005460


	//   ....[7]....
        /*0348*/ 	.word	0x000054b0


	//   ....[8]....
        /*034c*/ 	.word	0x00009f80


	//   ....[9]....
        /*0350*/ 	.word	0x0000a100


	//   ....[10]....
        /*0354*/ 	.word	0x0000a140


	//   ....[11]....
        /*0358*/ 	.word	0x0000a2e0


	//   ....[12]....
        /*035c*/ 	.word	0x0000a350


	//   ....[13]....
        /*0360*/ 	.word	0x0000a4b0


	//   ....[14]....
        /*0364*/ 	.word	0x0000a620


	//   ....[15]....
        /*0368*/ 	.word	0x0000a810


	//   ....[16]....
        /*036c*/ 	.word	0x0000f4f0


	//   ....[17]....
        /*0370*/ 	.word	0x0000f5f0


	//   ....[18]....
        /*0374*/ 	.word	0x0000f630


	//   ....[19]....
        /*0378*/ 	.word	0x0000f680


	//   ....[20]....
        /*037c*/ 	.word	0x0000f920


	//   ....[21]....
        /*0380*/ 	.word	0x0000fac0


	//   ....[22]....
        /*0384*/ 	.word	0x0000faf0


	//   ....[23]....
        /*0388*/ 	.word	0x0000fcb0


	//   ....[24]....
        /*038c*/ 	.word	0x000145d0


	//   ....[25]....
        /*0390*/ 	.word	0x000145e0


	//   ....[26]....
        /*0394*/ 	.word	0x000145f0


	//   ....[27]....
        /*0398*/ 	.word	0x00014610


	//   ....[28]....
        /*039c*/ 	.word	0x00014630


	//   ....[29]....
        /*03a0*/ 	.word	0x00014650


	//   ....[30]....
        /*03a4*/ 	.word	0x00014bd0


	//   ....[31]....
        /*03a8*/ 	.word	0x00014d10


	//   ....[32]....
        /*03ac*/ 	.word	0x000176a0


	//   ....[33]....
        /*03b0*/ 	.word	0x000176b0


	//   ....[34]....
        /*03b4*/ 	.word	0x000177a0


	//   ....[35]....
        /*03b8*/ 	.word	0x000177d0


	//   ....[36]....
        /*03bc*/ 	.word	0x00017f10


	//   ....[37]....
        /*03c0*/ 	.word	0x00017f20


	//   ....[38]....
        /*03c4*/ 	.word	0x00017f90


	//   ....[39]....
        /*03c8*/ 	.word	0x00017fb0


	//----- nvinfo : EIATTR_EXIT_INSTR_OFFSETS
	.align		4
.L_388:
        /*03cc*/ 	.byte	0x04, 0x1c
        /*03ce*/ 	.short	(.L_390 - .L_389)


	//   ....[0]....
.L_389:
        /*03d0*/ 	.word	0x00000730


	//   ....[1]....
        /*03d4*/ 	.word	0x00019360


	//   ....[2]....
        /*03d8*/ 	.word	0x00019460


	//   ....[3]....
        /*03dc*/ 	.word	0x00019480


	//   ....[4]....
        /*03e0*/ 	.word	0x00019f00


	//   ....[5]....
        /*03e4*/ 	.word	0x00019f80


	//----- nvinfo : EIATTR_CTAIDZ_USED
	.align		4
.L_390:
        /*03e8*/ 	.byte	0x01, 0x04
	.zero		2


	//----- nvinfo : EIATTR_CRS_STACK_SIZE
	.align		4
        /*03ec*/ 	.byte	0x04, 0x1e
        /*03ee*/ 	.short	(.L_392 - .L_391)
.L_391:
        /*03f0*/ 	.word	0x00000000
.L_392:


//--------------------- .nv.info._ZN5flash16flash_fwd_kernelI23Flash_fwd_kernel_traitsILi96ELi128ELi64ELi4ELb0ELb0EN7cutlass6half_tE19Flash_kernel_traitsILi96ELi128ELi64ELi4ES3_EELb1ELb1ELb0ELb0ELb0ELb0ELb0ELb1EEEvNS_16Flash_fwd_paramsE --------------------------
	.section	.nv.info._ZN5flash16flash_fwd_kernelI23Flash_fwd_kernel_traitsILi96ELi128ELi64ELi4ELb0ELb0EN7cutlass6half_tE19Flash_kernel_traitsILi96ELi128ELi64ELi4ES3_EELb1ELb1ELb0ELb0ELb0ELb0ELb0ELb1EEEvNS_16Flash_fwd_paramsE,"",@"SHT_CUDA_INFO"
	.sectionflags	@""
	.align	4


	//----- nvinfo : EIATTR_CUDA_API_VERSION
	.align		4
        /*0000*/ 	.byte	0x04, 0x37
        /*0002*/ 	.short	(.L_394 - .L_393)
.L_393:
        /*0004*/ 	.word	0x00000082


	//----- nvinfo : EIATTR_SW2861232_WAR
	.align		4
.L_394:
        /*0008*/ 	.byte	0x01, 0x35
	.zero		2


	//----- nvinfo : EIATTR_PARAM_CBANK
	.align		4
        /*000c*/ 	.byte	0x04, 0x0a
        /*000e*/ 	.short	(.L_396 - .L_395)
	.align		4
.L_395:
        /*0010*/ 	.word	index@(.nv.constant0._ZN5flash16flash_fwd_kernelI23Flash_fwd_kernel_traitsILi96ELi128ELi64ELi4ELb0ELb0EN7cutlass6half_tE19Flash_kernel_traitsILi96ELi128ELi64ELi4ES3_EELb1ELb1ELb0ELb0ELb0ELb0ELb0ELb1EEEvNS_16Flash_fwd_paramsE)
        /*0014*/ 	.short	0x0160
        /*0016*/ 	.short	0x01d0


	//----- nvinfo : EIATTR_CBANK_PARAM_SIZE
	.align		4
.L_396:
        /*0018*/ 	.byte	0x03, 0x19
        /*001a*/ 	.short	0x01d0


	//----- nvinfo : EIATTR_KPARAM_INFO
	.align		4
        /*001c*/ 	.byte	0x04, 0x17
        /*001e*/ 	.short	(.L_398 - .L_397)
.L_397:
        /*0020*/ 	.word	0x00000000
        /*0024*/ 	.short	0x0000
        /*0026*/ 	.short	0x0000
        /*0028*/ 	.byte	0x00, 0xf0, 0x41, 0x07


	//----- nvinfo : EIATTR_MAXREG_COUNT
	.align		4
.L_398:
        /*002c*/ 	.byte	0x03, 0x1b
        /*002e*/ 	.short	0x00ff


	//----- nvinfo : EIATTR_NUM_BARRIERS
	.align		4
        /*0030*/ 	.byte	0x02, 0x4c
        /*0032*/ 	.byte	0x01
	.zero		1


	//----- nvinfo : EIATTR_ANNOTATIONS
	.align		4
        /*0034*/ 	.byte	0x04, 0x55
        /*0036*/ 	.short	(.L_400 - .L_399)


	//   ....[0]....
.L_399:
        /* <DEDUP_REMOVED lines=170> */


	//----- nvinfo : EIATTR_MERCURY_ISA_VERSION
	.align		4
.L_400:
        /*0ac8*/ 	.byte	0x03, 0x5f
        /*0aca*/ 	.short	0x0000


	//----- nvinfo : EIATTR_COOP_GROUP_MASK_REGIDS
	.align		4
        /*0acc*/ 	.byte	0x04, 0x29
        /*0ace*/ 	.short	(.L_402 - .L_401)


	//   ....[0]....
.L_401:
        /*0ad0*/ 	.word	0xffffffff


	//   ....[1]....
        /*0ad4*/ 	.word	0xffffffff


	//   ....[2]....
        /*0ad8*/ 	.word	0xffffffff


	//   ....[3]....
        /*0adc*/ 	.word	0xffffffff


	//   ....[4]....
        /*0ae0*/ 	.word	0xffffffff


	//   ....[5]....
        /*0ae4*/ 	.word	0xffffffff


	//   ....[6]....
        /*0ae8*/ 	.word	0xffffffff


	//   ....[7]....
        /*0aec*/ 	.word	0xffffffff


	//   ....[8]....
        /*0af0*/ 	.word	0xffffffff


	//   ....[9]....
        /*0af4*/ 	.word	0xffffffff


	//   ....[10]....
        /*0af8*/ 	.word	0xffffffff


	//   ....[11]....
        /*0afc*/ 	.word	0xffffffff


	//   ....[12]....
        /*0b00*/ 	.word	0xffffffff


	//   ....[13]....
        /*0b04*/ 	.word	0xffffffff


	//   ....[14]....
        /*0b08*/ 	.word	0xffffffff


	//   ....[15]....
        /*0b0c*/ 	.word	0xffffffff


	//   ....[16]....
        /*0b10*/ 	.word	0xffffffff


	//   ....[17]....
        /*0b14*/ 	.word	0xffffffff


	//   ....[18]....
        /*0b18*/ 	.word	0xffffffff


	//   ....[19]....
        /*0b1c*/ 	.word	0xffffffff


	//   ....[20]....
        /*0b20*/ 	.word	0xffffffff


	//   ....[21]....
        /*0b24*/ 	.word	0xffffffff


	//   ....[22]....
        /*0b28*/ 	.word	0xffffffff


	//   ....[23]....
        /*0b2c*/ 	.word	0xffffffff


	//   ....[24]....
        /*0b30*/ 	.word	0xffffffff


	//   ....[25]....
        /*0b34*/ 	.word	0xffffffff


	//   ....[26]....
        /*0b38*/ 	.word	0xffffffff


	//   ....[27]....
        /*0b3c*/ 	.word	0xffffffff


	//   ....[28]....
        /*0b40*/ 	.word	0xffffffff


	//   ....[29]....
        /*0b44*/ 	.word	0xffffffff


	//   ....[30]....
        /*0b48*/ 	.word	0xffffffff


	//   ....[31]....
        /*0b4c*/ 	.word	0xffffffff


	//   ....[32]....
        /*0b50*/ 	.word	0xffffffff


	//   ....[33]....
        /*0b54*/ 	.word	0xffffffff


	//   ....[34]....
        /*0b58*/ 	.word	0xffffffff


	//   ....[35]....
        /*0b5c*/ 	.word	0xffffffff


	//   ....[36]....
        /*0b60*/ 	.word	0xffffffff


	//   ....[37]....
        /*0b64*/ 	.word	0xffffffff


	//   ....[38]....
        /*0b68*/ 	.word	0xffffffff


	//   ....[39]....
        /*0b6c*/ 	.word	0xffffffff


	//----- nvinfo : EIATTR_COOP_GROUP_INSTR_OFFSETS
	.align		4
.L_402:
        /*0b70*/ 	.byte	0x04, 0x28
        /*0b72*/ 	.short	(.L_404 - .L_403)


	//   ....[0]....
.L_403:
        /*0b74*/ 	.word	0x00004200


	//   ....[1]....
        /*0b78*/ 	.word	0x00004390


	//   ....[2]....
        /*0b7c*/ 	.word	0x00004550


	//   ....[3]....
        /*0b80*/ 	.word	0x000046e0


	//   ....[4]....
        /*0b84*/ 	.word	0x000049b0


	//   ....[5]....
        /*0b88*/ 	.word	0x00004ac0


	//   ....[6]....
        /*0b8c*/ 	.word	0x00004e40


	//   ....[7]....
        /*0b90*/ 	.word	0x000050d0


	//   ....[8]....
        /*0b94*/ 	.word	0x0000bae0


	//   ....[9]....
        /*0b98*/ 	.word	0x0000bb00


	//   ....[10]....
        /*0b9c*/ 	.word	0x0000c250


	//   ....[11]....
        /*0ba0*/ 	.word	0x0000c270


	//   ....[12]....
        /*0ba4*/ 	.word	0x0000cd90


	//   ....[13]....
        /*0ba8*/ 	.word	0x0000cda0


	//   ....[14]....
        /*0bac*/ 	.word	0x0000cdd0


	//   ....[15]....
        /*0bb0*/ 	.word	0x0000cde0


	//   ....[16]....
        /*0bb4*/ 	.word	0x000151b0


	//   ....[17]....
        /*0bb8*/ 	.word	0x000151c0


	//   ....[18]....
        /*0bbc*/ 	.word	0x00015370


	//   ....[19]....
        /*0bc0*/ 	.word	0x00015380


	//   ....[20]....
        /*0bc4*/ 	.word	0x000159f0


	//   ....[21]....
        /*0bc8*/ 	.word	0x00015ba0


	//   ....[22]....
        /*0bcc*/ 	.word	0x00015bd0


	//   ....[23]....
        /*0bd0*/ 	.word	0x00015cc0


	//   ....[24]....
        /*0bd4*/ 	.word	0x0001da00


	//   ....[25]....
        /*0bd8*/ 	.word	0x0001db60


	//   ....[26]....
        /*0bdc*/ 	.word	0x0001de40


	//   ....[27]....
        /*0be0*/ 	.word	0x0001dff0


	//   ....[28]....
        /*0be4*/ 	.word	0x0001e0d0


	//   ....[29]....
        /*0be8*/ 	.word	0x0001e170


	//   ....[30]....
        /*0bec*/ 	.word	0x0001e280


	//   ....[31]....
        /*0bf0*/ 	.word	0x0001e310


	//   ....[32]....
        /*0bf4*/ 	.word	0x00023500


	//   ....[33]....
        /*0bf8*/ 	.word	0x00023540


	//   ....[34]....
        /*0bfc*/ 	.word	0x00023570


	//   ....[35]....
        /*0c00*/ 	.word	0x00023620


	//   ....[36]....
        /*0c04*/ 	.word	0x00023660


	//   ....[37]....
        /*0c08*/ 	.word	0x00023690


	//   ....[38]....
        /*0c0c*/ 	.word	0x000236d0


	//   ....[39]....
        /*0c10*/ 	.word	0x000237c0


	//----- nvinfo : EIATTR_EXIT_INSTR_OFFSETS
	.align		4
.L_404:
        /*0c14*/ 	.byte	0x04, 0x1c
        /*0c16*/ 	.short	(.L_406 - .L_405)


	//   ....[0]....
.L_405:
        /*0c18*/ 	.word	0x000006c0


	//   ....[1]....
        /*0c1c*/ 	.word	0x000251e0


	//   ....[2]....
        /*0c20*/ 	.word	0x000252e0


	//   ....[3]....
        /*0c24*/ 	.word	0x00025300


	//   ....[4]....
        /*0c28*/ 	.word	0x00025d80


	//   ....[5]....
        /*0c2c*/ 	.word	0x00025e00


	//----- nvinfo : EIATTR_CTAIDZ_USED
	.align		4
.L_406:
        /*0c30*/ 	.byte	0x01, 0x04
	.zero		2


	//----- nvinfo : EIATTR_CRS_STACK_SIZE
	.align		4
        /*0c34*/ 	.byte	0x04, 0x1e
        /*0c36*/ 	.short	(.L_408 - .L_407)
.L_407:
        /*0c38*/ 	.word	0x00000000
.L_408:


//--------------------- .nv.info._ZN5flash16flash_fwd_kernelI23Flash_fwd_kernel_traitsILi96ELi128ELi64ELi4ELb0ELb0EN7cutlass6half_tE19Flash_kernel_traitsILi96ELi128ELi64ELi4ES3_EELb0ELb1ELb0ELb0ELb0ELb0ELb1ELb0EEEvNS_16Flash_fwd_paramsE --------------------------
	.section	.nv.info._ZN5flash16flash_fwd_kernelI23Flash_fwd_kernel_traitsILi96ELi128ELi64ELi4ELb0ELb0EN7cutlass6half_tE19Flash_kernel_traitsILi96ELi128ELi64ELi4ES3_EELb0ELb1ELb0ELb0ELb0ELb0ELb1ELb0EEEvNS_16Flash_fwd_paramsE,"",@"SHT_CUDA_INFO"
	.sectionflags	@""
	.align	4


	//----- nvinfo : EIATTR_CUDA_API_VERSION
	.align		4
        /*0000*/ 	.byte	0x04, 0x37
        /*0002*/ 	.short	(.L_410 - .L_409)
.L_409:
        /*0004*/ 	.word	0x00000082


	//----- nvinfo : EIATTR_SW2861232_WAR
	.align		4
.L_410:
        /*0008*/ 	.byte	0x01, 0x35
	.zero		2


	//----- nvinfo : EIATTR_PARAM_CBANK
	.align		4
        /*000c*/ 	.byte	0x04, 0x0a
        /*000e*/ 	.short	(.L_412 - .L_411)
	.align		4
.L_411:
        /*0010*/ 	.word	index@(.nv.constant0._ZN5flash16flash_fwd_kernelI23Flash_fwd_kernel_traitsILi96ELi128ELi64ELi4ELb0ELb0EN7cutlass6half_tE19Flash_kernel_traitsILi96ELi128ELi64ELi4ES3_EELb0ELb1ELb0ELb0ELb0ELb0ELb1ELb0EEEvNS_16Flash_fwd_paramsE)
        /*0014*/ 	.short	0x0160
        /*0016*/ 	.short	0x01d0


	//----- nvinfo : EIATTR_CBANK_PARAM_SIZE
	.align		4
.L_412:
        /*0018*/ 	.byte	0x03, 0x19
        /*001a*/ 	.short	0x01d0


	//----- nvinfo : EIATTR_KPARAM_INFO
	.align		4
        /*001c*/ 	.byte	0x04, 0x17
        /*001e*/ 	.short	(.L_414 - .L_413)
.L_413:
        /*0020*/ 	.word	0x00000000
        /*0024*/ 	.short	0x0000
        /*0026*/ 	.short	0x0000
        /*0028*/ 	.byte	0x00, 0xf0, 0x41, 0x07


	//----- nvinfo : EIATTR_MAXREG_COUNT
	.align		4
.L_414:
        /*002c*/ 	.byte	0x03, 0x1b
        /*002e*/ 	.short	0x00ff


	//----- nvinfo : EIATTR_NUM_BARRIERS
	.align		4
        /*0030*/ 	.byte	0x02, 0x4c
        /*0032*/ 	.byte	0x01
	.zero		1


	//----- nvinfo : EIATTR_ANNOTATIONS
	.align		4
        /*0034*/ 	.byte	0x04, 0x55
        /*0036*/ 	.short	(.L_416 - .L_415)


	//   ....[0]....
.L_415:
        /* <DEDUP_REMOVED lines=34> */


	//----- nvinfo : EIATTR_MERCURY_ISA_VERSION
	.align		4
.L_416:
        /*0240*/ 	.byte	0x03, 0x5f
        /*0242*/ 	.short	0x0000


	//----- nvinfo : EIATTR_COOP_GROUP_MASK_REGIDS
	.align		4
        /*0244*/ 	.byte	0x04, 0x29
        /*0246*/ 	.short	(.L_418 - .L_417)


	//   ....[0]....
.L_417:
        /*0248*/ 	.word	0xffffffff


	//   ....[1]....
        /*024c*/ 	.word	0xffffffff


	//   ....[2]....
        /*0250*/ 	.word	0xffffffff


	//   ....[3]....
        /*0254*/ 	.word	0xffffffff


	//   ....[4]....
        /*0258*/ 	.word	0xffffffff


	//   ....[5]....
        /*025c*/ 	.word	0xffffffff


	//   ....[6]....
        /*0260*/ 	.word	0xffffffff


	//   ....[7]....
        /*0264*/ 	.word	0xffffffff


	//   ....[8]....
        /*0268*/ 	.word	0xffffffff


	//   ....[9]....
        /*026c*/ 	.word	0xffffffff


	//   ....[10]....
        /*0270*/ 	.word	0xffffffff


	//   ....[11]....
        /*0274*/ 	.word	0xffffffff


	//   ....[12]....
        /*0278*/ 	.word	0xffffffff


	//   ....[13]....
        /*027c*/ 	.word	0xffffffff


	//   ....[14]....
        /*0280*/ 	.word	0xffffffff


	//   ....[15]....
        /*0284*/ 	.word	0xffffffff


	//   ....[16]....
        /*0288*/ 	.word	0xffffffff


	//   ....[17]....
        /*028c*/ 	.word	0xffffffff


	//   ....[18]....
        /*0290*/ 	.word	0xffffffff


	//   ....[19]....
        /*0294*/ 	.word	0xffffffff


	//   ....[20]....
        /*0298*/ 	.word	0xffffffff


	//   ....[21]....
        /*029c*/ 	.word	0xffffffff


	//   ....[22]....
        /*02a0*/ 	.word	0xffffffff


	//   ....[23]....
        /*02a4*/ 	.word	0xffffffff


	//   ....[24]....
        /*02a8*/ 	.word	0xffffffff


	//   ....[25]....
        /*02ac*/ 	.word	0xffffffff


	//   ....[26]....
        /*02b0*/ 	.word	0xffffffff


	//   ....[27]....
        /*02b4*/ 	.word	0xffffffff


	//   ....[28]....
        /*02b8*/ 	.word	0xffffffff


	//   ....[29]....
        /*02bc*/ 	.word	0xffffffff


	//   ....[30]....
        /*02c0*/ 	.word	0xffffffff


	//   ....[31]....
        /*02c4*/ 	.word	0xffffffff


	//   ....[32]....
        /*02c8*/ 	.word	0xffffffff


	//   ....[33]....
        /*02cc*/ 	.word	0xffffffff


	//   ....[34]....
        /*02d0*/ 	.word	0xffffffff


	//   ....[35]....
        /*02d4*/ 	.word	0xffffffff


	//   ....[36]....
        /*02d8*/ 	.word	0xffffffff


	//   ....[37]....
        /*02dc*/ 	.word	0xffffffff


	//   ....[38]....
        /*02e0*/ 	.word	0xffffffff


	//   ....[39]....
        /*02e4*/ 	.word	0xffffffff


	//----- nvinfo : EIATTR_COOP_GROUP_INSTR_OFFSETS
	.align		4
.L_418:
        /*02e8*/ 	.byte	0x04, 0x28
        /*02ea*/ 	.short	(.L_420 - .L_419)


	//   ....[0]....
.L_419:
        /*02ec*/ 	.word	0x00004700


	//   ....[1]....
        /*02f0*/ 	.word	0x00004800


	//   ....[2]....
        /*02f4*/ 	.word	0x00004830


	//   ....[3]....
        /*02f8*/ 	.word	0x000048f0


	//   ....[4]....
        /*02fc*/ 	.word	0x00004920


	//   ....[5]....
        /*0300*/ 	.word	0x000049f0


	//   ....[6]....
        /*0304*/ 	.word	0x00004a30


	//   ....[7]....
        /*0308*/ 	.word	0x00004b00


	//   ....[8]....
        /*030c*/ 	.word	0x000084e0


	//   ....[9]....
        /*0310*/ 	.word	0x000085c0


	//   ....[10]....
        /*0314*/ 	.word	0x000085f0


	//   ....[11]....
        /*0318*/ 	.word	0x000086d0


	//   ....[12]....
        /*031c*/ 	.word	0x00008730


	//   ....[13]....
        /*0320*/ 	.word	0x000087c0


	//   ....[14]....
        /*0324*/ 	.word	0x00008810


	//   ....[15]....
        /*0328*/ 	.word	0x00008910


	//   ....[16]....
        /*032c*/ 	.word	0x0000ce10


	//   ....[17]....
        /*0330*/ 	.word	0x0000cef0


	//   ....[18]....
        /*0334*/ 	.word	0x0000cf20


	//   ....[19]....
        /*0338*/ 	.word	0x0000cff0


	//   ....[20]....
        /*033c*/ 	.word	0x0000d0a0


	//   ....[21]....
        /*0340*/ 	.word	0x0000d140


	//   ....[22]....
        /*0344*/ 	.word	0x0000d1e0


	//   ....[23]....
        /*0348*/ 	.word	0x0000d220


	//   ....[24]....
        /*034c*/ 	.word	0x00010e10


	//   ....[25]....
        /*0350*/ 	.word	0x00010f90


	//   ....[26]....
        /*0354*/ 	.word	0x00010fd0


	//   ....[27]....
        /*0358*/ 	.word	0x00010ff0


	//   ....[28]....
        /*035c*/ 	.word	0x00011010


	//   ....[29]....
        /*0360*/ 	.word	0x00011040


	//   ....[30]....
        /*0364*/ 	.word	0x00011080


	//   ....[31]....
        /*0368*/ 	.word	0x000110b0


	//   ....[32]....
        /*036c*/ 	.word	0x000133c0


	//   ....[33]....
        /*0370*/ 	.word	0x000133d0


	//   ....[34]....
        /*0374*/ 	.word	0x000133e0


	//   ....[35]....
        /*0378*/ 	.word	0x000133f0


	//   ....[36]....
        /*037c*/ 	.word	0x00013420


	//   ....[37]....
        /*0380*/ 	.word	0x00013440


	//   ....[38]....
        /*0384*/ 	.word	0x00013480


	//   ....[39]....
        /*0388*/ 	.word	0x000134c0


	//----- nvinfo : EIATTR_EXIT_INSTR_OFFSETS
	.align		4
.L_420:
        /*038c*/ 	.byte	0x04, 0x1c
        /*038e*/ 	.short	(.L_422 - .L_421)


	//   ....[0]....
.L_421:
        /*0390*/ 	.word	0x000004d0


	//   ....[1]....
        /*0394*/ 	.word	0x00014cf0


	//   ....[2]....
        /*0398*/ 	.word	0x00014df0


	//   ....[3]....
        /*039c*/ 	.word	0x00014e10


	//   ....[4]....
        /*03a0*/ 	.word	0x00015890


	//   ....[5]....
        /*03a4*/ 	.word	0x00015910


	//----- nvinfo : EIATTR_CTAIDZ_USED
	.align		4
.L_422:
        /*03a8*/ 	.byte	0x01, 0x04
	.zero		2


	//----- nvinfo : EIATTR_CRS_STACK_SIZE
	.align		4
        /*03ac*/ 	.byte	0x04, 0x1e
        /*03ae*/ 	.short	(.L_424 - .L_423)
.L_423:
        /*03b0*/ 	.word	0x00000000
.L_424:


//--------------------- .nv.info._ZN5flash16flash_fwd_kernelI23Flash_fwd_kernel_traitsILi96ELi128ELi64ELi4ELb0ELb0EN7cutlass6half_tE19Flash_kernel_traitsILi96ELi128ELi64ELi4ES3_EELb1ELb1ELb0ELb1ELb0ELb0ELb0ELb1EEEvNS_16Flash_fwd_paramsE --------------------------
	.section	.nv.info._ZN5flash16flash_fwd_kernelI23Flash_fwd_kernel_traitsILi96ELi128ELi64ELi4ELb0ELb0EN7cutlass6half_tE19Flash_kernel_traitsILi96ELi128ELi64ELi4ES3_EELb1ELb1ELb0ELb1ELb0ELb0ELb0ELb1EEEvNS_16Flash_fwd_paramsE,"",@"SHT_CUDA_INFO"
	.sectionflags	@""
	.align	4


	//----- nvinfo : EIATTR_CUDA_API_VERSION
	.align		4
        /*0000*/ 	.byte	0x04, 0x37
        /*0002*/ 	.short	(.L_426 - .L_425)
.L_425:
        /*0004*/ 	.word	0x00000082


	//----- nvinfo : EIATTR_SW2861232_WAR
	.align		4
.L_426:
        /*0008*/ 	.byte	0x01, 0x35
	.zero		2


	//----- nvinfo : EIATTR_PARAM_CBANK
	.align		4
        /*000c*/ 	.byte	0x04, 0x0a
        /*000e*/ 	.short	(.L_428 - .L_427)
	.align		4
.L_427:
        /*0010*/ 	.word	index@(.nv.constant0._ZN5flash16flash_fwd_kernelI23Flash_fwd_kernel_traitsILi96ELi128ELi64ELi4ELb0ELb0EN7cutlass6half_tE19Flash_kernel_traitsILi96ELi128ELi64ELi4ES3_EELb1ELb1ELb0ELb1ELb0ELb0ELb0ELb1EEEvNS_16Flash_fwd_paramsE)
        /*0014*/ 	.short	0x0160
        /*0016*/ 	.short	0x01d0


	//----- nvinfo : EIATTR_CBANK_PARAM_SIZE
	.align		4
.L_428:
        /*0018*/ 	.byte	0x03, 0x19
        /*001a*/ 	.short	0x01d0


	//----- nvinfo : EIATTR_KPARAM_INFO
	.align		4
        /*001c*/ 	.byte	0x04, 0x17
        /*001e*/ 	.short	(.L_430 - .L_429)
.L_429:
        /*0020*/ 	.word	0x00000000
        /*0024*/ 	.short	0x0000
        /*0026*/ 	.short	0x0000
        /*0028*/ 	.byte	0x00, 0xf0, 0x41, 0x07


	//----- nvinfo : EIATTR_MAXREG_COUNT
	.align		4
.L_430:
        /*002c*/ 	.byte	0x03, 0x1b
        /*002e*/ 	.short	0x00ff


	//----- nvinfo : EIATTR_NUM_BARRIERS
	.align		4
        /*0030*/ 	.byte	0x02, 0x4c
        /*0032*/ 	.byte	0x01
	.zero		1


	//----- nvinfo : EIATTR_ANNOTATIONS
	.align		4
        /*0034*/ 	.byte	0x04, 0x55
        /*0036*/ 	.short	(.L_432 - .L_431)


	//   ....[0]....
.L_431:
        /* <DEDUP_REMOVED lines=232> */


	//----- nvinfo : EIATTR_MERCURY_ISA_VERSION
	.align		4
.L_432:
        /*0ea0*/ 	.byte	0x03, 0x5f
        /*0ea2*/ 	.short	0x0000


	//----- nvinfo : EIATTR_COOP_GROUP_MASK_REGIDS
	.align		4
        /*0ea4*/ 	.byte	0x04, 0x29
        /*0ea6*/ 	.short	(.L_434 - .L_433)


	//   ....[0]....
.L_433:
        /*0ea8*/ 	.word	0xffffffff


	//   ....[1]....
        /*0eac*/ 	.word	0xffffffff


	//   ....[2]....
        /*0eb0*/ 	.word	0xffffffff


	//   ....[3]....
        /*0eb4*/ 	.word	0xffffffff


	//   ....[4]....
        /*0eb8*/ 	.word	0xffffffff


	//   ....[5]....
        /*0ebc*/ 	.word	0xffffffff


	//   ....[6]....
        /*0ec0*/ 	.word	0xffffffff


	//   ....[7]....
        /*0ec4*/ 	.word	0xffffffff


	//   ....[8]....
        /*0ec8*/ 	.word	0xffffffff


	//   ....[9]....
        /*0ecc*/ 	.word	0xffffffff


	//   ....[10]....
        /*0ed0*/ 	.word	0xffffffff


	//   ....[11]....
        /*0ed4*/ 	.word	0xffffffff


	//   ....[12]....
        /*0ed8*/ 	.word	0xffffffff


	//   ....[13]....
        /*0edc*/ 	.word	0xffffffff


	//   ....[14]....
        /*0ee0*/ 	.word	0xffffffff


	//   ....[15]....
        /*0ee4*/ 	.word	0xffffffff


	//   ....[16]....
        /*0ee8*/ 	.word	0xffffffff


	//   ....[17]....
        /*0eec*/ 	.word	0xffffffff


	//   ....[18]....
        /*0ef0*/ 	.word	0xffffffff


	//   ....[19]....
        /*0ef4*/ 	.word	0xffffffff


	//   ....[20]....
        /*0ef8*/ 	.word	0xffffffff


	//   ....[21]....
        /*0efc*/ 	.word	0xffffffff


	//   ....[22]....
        /*0f00*/ 	.word	0xffffffff


	//   ....[23]....
        /*0f04*/ 	.word	0xffffffff


	//   ....[24]....
        /*0f08*/ 	.word	0xffffffff


	//   ....[25]....
        /*0f0c*/ 	.word	0xffffffff


	//   ....[26]....
        /*0f10*/ 	.word	0xffffffff


	//   ....[27]....
        /*0f14*/ 	.word	0xffffffff


	//   ....[28]....
        /*0f18*/ 	.word	0xffffffff


	//   ....[29]....
        /*0f1c*/ 	.word	0xffffffff


	//   ....[30]....
        /*0f20*/ 	.word	0xffffffff


	//   ....[31]....
        /*0f24*/ 	.word	0xffffffff


	//   ....[32]....
        /*0f28*/ 	.word	0xffffffff


	//   ....[33]....
        /*0f2c*/ 	.word	0xffffffff


	//   ....[34]....
        /*0f30*/ 	.word	0xffffffff


	//   ....[35]....
        /*0f34*/ 	.word	0xffffffff


	//   ....[36]....
        /*0f38*/ 	.word	0xffffffff


	//   ....[37]....
        /*0f3c*/ 	.word	0xffffffff


	//   ....[38]....
        /*0f40*/ 	.word	0xffffffff


	//   ....[39]....
        /*0f44*/ 	.word	0xffffffff


	//   ....[40]....
        /*0f48*/ 	.word	0xffffffff


	//   ....[41]....
        /*0f4c*/ 	.word	0xffffffff


	//   ....[42]....
        /*0f50*/ 	.word	0xffffffff


	//   ....[43]....
        /*0f54*/ 	.word	0xffffffff


	//   ....[44]....
        /*0f58*/ 	.word	0xffffffff


	//   ....[45]....
        /*0f5c*/ 	.word	0xffffffff


	//   ....[46]....
        /*0f60*/ 	.word	0xffffffff


	//   ....[47]....
        /*0f64*/ 	.word	0xffffffff


	//----- nvinfo : EIATTR_COOP_GROUP_INSTR_OFFSETS
	.align		4
.L_434:
        /*0f68*/ 	.byte	0x04, 0x28
        /*0f6a*/ 	.short	(.L_436 - .L_435)


	//   ....[0]....
.L_435:
        /*0f6c*/ 	.word	0x00004ee0


	//   ....[1]....
        /*0f70*/ 	.word	0x00005000


	//   ....[2]....
        /*0f74*/ 	.word	0x00005070


	//   ....[3]....
        /*0f78*/ 	.word	0x00005180


	//   ....[4]....
        /*0f7c*/ 	.word	0x00005d20


	//   ....[5]....
        /*0f80*/ 	.word	0x00005d60


	//   ....[6]....
        /*0f84*/ 	.word	0x00005e90


	//   ....[7]....
        /*0f88*/ 	.word	0x00005ed0


	//   ....[8]....
        /*0f8c*/ 	.word	0x0000c0d0


	//   ....[9]....
        /*0f90*/ 	.word	0x0000c140


	//   ....[10]....
        /*0f94*/ 	.word	0x0000c360


	//   ....[11]....
        /*0f98*/ 	.word	0x0000c380


	//   ....[12]....
        /*0f9c*/ 	.word	0x0000ca80


	//   ....[13]....
        /*0fa0*/ 	.word	0x0000caa0


	//   ....[14]....
        /*0fa4*/ 	.word	0x0000ce40


	//   ....[15]....
        /*0fa8*/ 	.word	0x0000ce60


	//   ....[16]....
        /*0fac*/ 	.word	0x00014840


	//   ....[17]....
        /*0fb0*/ 	.word	0x00014860


	//   ....[18]....
        /*0fb4*/ 	.word	0x00014ee0


	//   ....[19]....
        /*0fb8*/ 	.word	0x00014f00


	//   ....[20]....
        /*0fbc*/ 	.word	0x00015480


	//   ....[21]....
        /*0fc0*/ 	.word	0x000154a0


	//   ....[22]....
        /*0fc4*/ 	.word	0x000157a0


	//   ....[23]....
        /*0fc8*/ 	.word	0x000157c0


	//   ....[24]....
        /*0fcc*/ 	.word	0x0001ce00


	//   ....[25]....
        /*0fd0*/ 	.word	0x0001cf00


	//   ....[26]....
        /*0fd4*/ 	.word	0x0001cf40


	//   ....[27]....
        /*0fd8*/ 	.word	0x0001cf50


	//   ....[28]....
        /*0fdc*/ 	.word	0x0001cf70


	//   ....[29]....
        /*0fe0*/ 	.word	0x0001cfa0


	//   ....[30]....
        /*0fe4*/ 	.word	0x0001cfe0


	//   ....[31]....
        /*0fe8*/ 	.word	0x0001d010


	//   ....[32]....
        /*0fec*/ 	.word	0x00022bd0


	//   ....[33]....
        /*0ff0*/ 	.word	0x00022c40


	//   ....[34]....
        /*0ff4*/ 	.word	0x00022c60


	//   ....[35]....
        /*0ff8*/ 	.word	0x00022c70


	//   ....[36]....
        /*0ffc*/ 	.word	0x00022c80


	//   ....[37]....
        /*1000*/ 	.word	0x00022cb0


	//   ....[38]....
        /*1004*/ 	.word	0x00022cd0


	//   ....[39]....
        /*1008*/ 	.word	0x00022ce0


	//   ....[40]....
        /*100c*/ 	.word	0x00025a70


	//   ....[41]....
        /*1010*/ 	.word	0x00025ad0


	//   ....[42]....
        /*1014*/ 	.word	0x00025b20


	//   ....[43]....
        /*1018*/ 	.word	0x00025b70


	//   ....[44]....
        /*101c*/ 	.word	0x00025bc0


	//   ....[45]....
        /*1020*/ 	.word	0x00025c20


	//   ....[46]....
        /*1024*/ 	.word	0x00025c70


	//   ....[47]....
        /*1028*/ 	.word	0x00025cd0


	//----- nvinfo : EIATTR_EXIT_INSTR_OFFSETS
	.align		4
.L_436:
        /*102c*/ 	.byte	0x04, 0x1c
        /*102e*/ 	.short	(.L_438 - .L_437)


	//   ....[0]....
.L_437:
        /*1030*/ 	.word	0x00000080


	//----- nvinfo : EIATTR_CTAIDZ_USED
	.align		4
.L_438:
        /*1034*/ 	.byte	0x01, 0x04
	.zero		2


	//----- nvinfo : EIATTR_CRS_STACK_SIZE
	.align		4
        /*1038*/ 	.byte	0x04, 0x1e
        /*103a*/ 	.short	(.L_440 - .L_439)
.L_439:
        /*103c*/ 	.word	0x00000000
.L_440:


//--------------------- .nv.info._ZN5flash16flash_fwd_kernelI23Flash_fwd_kernel_traitsILi96ELi128ELi64ELi4ELb0ELb0EN7cutlass6half_tE19Flash_kernel_traitsILi96ELi128ELi64ELi4ES3_EELb0ELb1ELb0ELb1ELb0ELb0ELb1ELb0EEEvNS_16Flash_fwd_paramsE --------------------------
	.section	.nv.info._ZN5flash16flash_fwd_kernelI23Flash_fwd_kernel_traitsILi96ELi128ELi64ELi4ELb0ELb0EN7cutlass6half_tE19Flash_kernel_traitsILi96ELi128ELi64ELi4ES3_EELb0ELb1ELb0ELb1ELb0ELb0ELb1ELb0EEEvNS_16Flash_fwd_paramsE,"",@"SHT_CUDA_INFO"
	.sectionflags	@""
	.align	4


	//----- nvinfo : EIATTR_CUDA_API_VERSION
	.align		4
        /*0000*/ 	.byte	0x04, 0x37
        /*0002*/ 	.short	(.L_442 - .L_441)
.L_441:
        /*0004*/ 	.word	0x00000082


	//----- nvinfo : EIATTR_SW2861232_WAR
	.align		4
.L_442:
        /*0008*/ 	.byte	0x01, 0x35
	.zero		2


	//----- nvinfo : EIATTR_PARAM_CBANK
	.align		4
        /*000c*/ 	.byte	0x04, 0x0a
        /*000e*/ 	.short	(.L_444 - .L_443)
	.align		4
.L_443:
        /*0010*/ 	.word	index@(.nv.constant0._ZN5flash16flash_fwd_kernelI23Flash_fwd_kernel_traitsILi96ELi128ELi64ELi4ELb0ELb0EN7cutlass6half_tE19Flash_kernel_traitsILi96ELi128ELi64ELi4ES3_EELb0ELb1ELb0ELb1ELb0ELb0ELb1ELb0EEEvNS_16Flash_fwd_paramsE)
        /*0014*/ 	.short	0x0160
        /*0016*/ 	.short	0x01d0


	//----- nvinfo : EIATTR_CBANK_PARAM_SIZE
	.align		4
.L_444:
        /*0018*/ 	.byte	0x03, 0x19
        /*001a*/ 	.short	0x01d0


	//----- nvinfo : EIATTR_KPARAM_INFO
	.align		4
        /*001c*/ 	.byte	0x04, 0x17
        /*001e*/ 	.short	(.L_446 - .L_445)
.L_445:
        /*0020*/ 	.word	0x00000000
        /*0024*/ 	.short	0x0000
        /*0026*/ 	.short	0x0000
        /*0028*/ 	.byte	0x00, 0xf0, 0x41, 0x07


	//----- nvinfo : EIATTR_MAXREG_COUNT
	.align		4
.L_446:
        /*002c*/ 	.byte	0x03, 0x1b
        /*002e*/ 	.short	0x00ff


	//----- nvinfo : EIATTR_NUM_BARRIERS
	.align		4
        /*0030*/ 	.byte	0x02, 0x4c
        /*0032*/ 	.byte	0x01
	.zero		1


	//----- nvinfo : EIATTR_ANNOTATIONS
	.align		4
        /*0034*/ 	.byte	0x04, 0x55
        /*0036*/ 	.short	(.L_448 - .L_447)


	//   ....[0]....
.L_447:
        /* <DEDUP_REMOVED lines=33> */


	//----- nvinfo : EIATTR_MERCURY_ISA_VERSION
	.align		4
.L_448:
        /*0238*/ 	.byte	0x03, 0x5f
        /*023a*/ 	.short	0x0000


	//----- nvinfo : EIATTR_COOP_GROUP_MASK_REGIDS
	.align		4
        /*023c*/ 	.byte	0x04, 0x29
        /*023e*/ 	.short	(.L_450 - .L_449)


	//   ....[0]....
.L_449:
        /*0240*/ 	.word	0xffffffff


	//   ....[1]....
        /*0244*/ 	.word	0xffffffff


	//   ....[2]....
        /*0248*/ 	.word	0xffffffff


	//   ....[3]....
        /*024c*/ 	.word	0xffffffff


	//   ....[4]....
        /*0250*/ 	.word	0xffffffff


	//   ....[5]....
        /*0254*/ 	.word	0xffffffff


	//   ....[6]....
        /*0258*/ 	.word	0xffffffff


	//   ....[7]....
        /*025c*/ 	.word	0xffffffff


	//   ....[8]....
        /*0260*/ 	.word	0xffffffff


	//   ....[9]....
        /*0264*/ 	.word	0xffffffff


	//   ....[10]....
        /*0268*/ 	.word	0xffffffff


	//   ....[11]....
        /*026c*/ 	.word	0xffffffff


	//   ....[12]....
        /*0270*/ 	.word	0xffffffff


	//   ....[13]....
        /*0274*/ 	.word	0xffffffff


	//   ....[14]....
        /*0278*/ 	.word	0xffffffff


	//   ....[15]....
        /*027c*/ 	.word	0xffffffff


	//   ....[16]....
        /*0280*/ 	.word	0xffffffff


	//   ....[17]....
        /*0284*/ 	.word	0xffffffff


	//   ....[18]....
        /*0288*/ 	.word	0xffffffff


	//   ....[19]....
        /*028c*/ 	.word	0xffffffff


	//   ....[20]....
        /*0290*/ 	.word	0xffffffff


	//   ....[21]....
        /*0294*/ 	.word	0xffffffff


	//   ....[22]....
        /*0298*/ 	.word	0xffffffff


	//   ....[23]....
        /*029c*/ 	.word	0xffffffff


	//   ....[24]....
        /*02a0*/ 	.word	0xffffffff


	//   ....[25]....
        /*02a4*/ 	.word	0xffffffff


	//   ....[26]....
        /*02a8*/ 	.word	0xffffffff


	//   ....[27]....
        /*02ac*/ 	.word	0xffffffff


	//   ....[28]....
        /*02b0*/ 	.word	0xffffffff


	//   ....[29]....
        /*02b4*/ 	.word	0xffffffff


	//   ....[30]....
        /*02b8*/ 	.word	0xffffffff


	//   ....[31]....
        /*02bc*/ 	.word	0xffffffff


	//   ....[32]....
        /*02c0*/ 	.word	0xffffffff


	//   ....[33]....
        /*02c4*/ 	.word	0xffffffff


	//   ....[34]....
        /*02c8*/ 	.word	0xffffffff


	//   ....[35]....
        /*02cc*/ 	.word	0xffffffff


	//   ....[36]....
        /*02d0*/ 	.word	0xffffffff


	//   ....[37]....
        /*02d4*/ 	.word	0xffffffff


	//   ....[38]....
        /*02d8*/ 	.word	0xffffffff


	//   ....[39]....
        /*02dc*/ 	.word	0xffffffff


	//----- nvinfo : EIATTR_COOP_GROUP_INSTR_OFFSETS
	.align		4
.L_450:
        /*02e0*/ 	.byte	0x04, 0x28
        /*02e2*/ 	.short	(.L_452 - .L_451)


	//   ....[0]....
.L_451:
        /*02e4*/ 	.word	0x00004d60


	//   ....[1]....
        /*02e8*/ 	.word	0x00004e60


	//   ....[2]....
        /*02ec*/ 	.word	0x00004e90


	//   ....[3]....
        /*02f0*/ 	.word	0x00004f50


	//   ....[4]....
        /*02f4*/ 	.word	0x00004f80


	//   ....[5]....
        /*02f8*/ 	.word	0x00005040


	//   ....[6]....
        /*02fc*/ 	.word	0x00005090


	//   ....[7]....
        /*0300*/ 	.word	0x00005110


	//   ....[8]....
        /*0304*/ 	.word	0x00009160


	//   ....[9]....
        /*0308*/ 	.word	0x00009250


	//   ....[10]....
        /*030c*/ 	.word	0x00009280


	//   ....[11]....
        /*0310*/ 	.word	0x00009380


	//   ....[12]....
        /*0314*/ 	.word	0x00009430


	//   ....[13]....
        /*0318*/ 	.word	0x00009490


	//   ....[14]....
        /*031c*/ 	.word	0x00009540


	//   ....[15]....
        /*0320*/ 	.word	0x000095a0


	//   ....[16]....
        /*0324*/ 	.word	0x0000e200


	//   ....[17]....
        /*0328*/ 	.word	0x0000e2e0


	//   ....[18]....
        /*032c*/ 	.word	0x0000e310


	//   ....[19]....
        /*0330*/ 	.word	0x0000e3e0


	//   ....[20]....
        /*0334*/ 	.word	0x0000e490


	//   ....[21]....
        /*0338*/ 	.word	0x0000e4e0


	//   ....[22]....
        /*033c*/ 	.word	0x0000e5c0


	//   ....[23]....
        /*0340*/ 	.word	0x0000e630


	//   ....[24]....
        /*0344*/ 	.word	0x00012890


	//   ....[25]....
        /*0348*/ 	.word	0x00012930


	//   ....[26]....
        /*034c*/ 	.word	0x000129a0


	//   ....[27]....
        /*0350*/ 	.word	0x000129d0


	//   ....[28]....
        /*0354*/ 	.word	0x000129f0


	//   ....[29]....
        /*0358*/ 	.word	0x00012a10


	//   ....[30]....
        /*035c*/ 	.word	0x00012a60


	//   ....[31]....
        /*0360*/ 	.word	0x00012a90


	//   ....[32]....
        /*0364*/ 	.word	0x00014d50


	//   ....[33]....
        /*0368*/ 	.word	0x00014d60


	//   ....[34]....
        /*036c*/ 	.word	0x00014d70


	//   ....[35]....
        /*0370*/ 	.word	0x00014d80


	//   ....[36]....
        /*0374*/ 	.word	0x00014da0


	//   ....[37]....
        /*0378*/ 	.word	0x00014de0


	//   ....[38]....
        /*037c*/ 	.word	0x00014df0


	//   ....[39]....
        /*0380*/ 	.word	0x00014e50


	//----- nvinfo : EIATTR_EXIT_INSTR_OFFSETS
	.align		4
.L_452:
        /*0384*/ 	.byte	0x04, 0x1c
        /*0386*/ 	.short	(.L_454 - .L_453)


	//   ....[0]....
.L_453:
        /*0388*/ 	.word	0x000004d0


	//   ....[1]....
        /*038c*/ 	.word	0x00016690


	//   ....[2]....
        /*0390*/ 	.word	0x00016790


	//   ....[3]....
        /*0394*/ 	.word	0x000167b0


	//   ....[4]....
        /*0398*/ 	.word	0x00017220


	//   ....[5]....
        /*039c*/ 	.word	0x000172a0


	//----- nvinfo : EIATTR_CTAIDZ_USED
	.align		4
.L_454:
        /*03a0*/ 	.byte	0x01, 0x04
	.zero		2


	//----- nvinfo : EIATTR_CRS_STACK_SIZE
	.align		4
        /*03a4*/ 	.byte	0x04, 0x1e
        /*03a6*/ 	.short	(.L_456 - .L_455)
.L_455:
        /*03a8*/ 	.word	0x00000000
.L_456:


//--------------------- .nv.info._ZN5flash16flash_fwd_kernelI23Flash_fwd_kernel_traitsILi96ELi64ELi64ELi4ELb0ELb0EN7cutlass6half_tE19Flash_kernel_traitsILi96ELi64ELi64ELi4ES3_EELb1ELb1ELb0ELb0ELb0ELb0ELb0ELb0EEEvNS_16Flash_fwd_paramsE --------------------------
	.section	.nv.info._ZN5flash16flash_fwd_kernelI23Flash_fwd_kernel_traitsILi96ELi64ELi64ELi4ELb0ELb0EN7cutlass6half_tE19Flash_kernel_traitsILi96ELi64ELi64ELi4ES3_EELb1ELb1ELb0ELb0ELb0ELb0ELb0ELb0EEEvNS_16Flash_fwd_paramsE,"",@"SHT_CUDA_INFO"
	.sectionflags	@""
	.align	4


	//----- nvinfo : EIATTR_CUDA_API_VERSION
	.align		4
        /*0000*/ 	.byte	0x04, 0x37
        /*0002*/ 	.short	(.L_458 - .L_457)
.L_457:
        /*0004*/ 	.word	0x00000082


	//----- nvinfo : EIATTR_SW2861232_WAR
	.align		4
.L_458:
        /*0008*/ 	.byte	0x01, 0x35
	.zero		2


	//----- nvinfo : EIATTR_PARAM_CBANK
	.align		4
        /*000c*/ 	.byte	0x04, 0x0a
        /*000e*/ 	.short	(.L_460 - .L_459)
	.align		4
.L_459:
        /*0010*/ 	.word	index@(.nv.constant0._ZN5flash16flash_fwd_kernelI23Flash_fwd_kernel_traitsILi96ELi64ELi64ELi4ELb0ELb0EN7cutlass6half_tE19Flash_kernel_traitsILi96ELi64ELi64ELi4ES3_EELb1ELb1ELb0ELb0ELb0ELb0ELb0ELb0EEEvNS_16Flash_fwd_paramsE)
        /*0014*/ 	.short	0x0160
        /*0016*/ 	.short	0x01d0


	//----- nvinfo : EIATTR_CBANK_PARAM_SIZE
	.align		4
.L_460:
        /*0018*/ 	.byte	0x03, 0x19
        /*001a*/ 	.short	0x01d0


	//----- nvinfo : EIATTR_KPARAM_INFO
	.align		4
        /*001c*/ 	.byte	0x04, 0x17
        /*001e*/ 	.short	(.L_462 - .L_461)
.L_461:
        /*0020*/ 	.word	0x00000000
        /*0024*/ 	.short	0x0000
        /*0026*/ 	.short	0x0000
        /*0028*/ 	.byte	0x00, 0xf0, 0x41, 0x07


	//----- nvinfo : EIATTR_MAXREG_COUNT
	.align		4
.L_462:
        /*002c*/ 	.byte	0x03, 0x1b
        /*002e*/ 	.short	0x00ff


	//----- nvinfo : EIATTR_NUM_BARRIERS
	.align		4
        /*0030*/ 	.byte	0x02, 0x4c
        /*0032*/ 	.byte	0x01
	.zero		1


	//----- nvinfo : EIATTR_MERCURY_ISA_VERSION
	.align		4
        /*0034*/ 	.byte	0x03, 0x5f
        /*0036*/ 	.short	0x0000


	//----- nvinfo : EIATTR_COOP_GROUP_MASK_REGIDS
	.align		4
        /*0038*/ 	.byte	0x04, 0x29
        /*003a*/ 	.short	(.L_464 - .L_463)


	//   ....[0]....
.L_463:
        /*003c*/ 	.word	0xffffffff


	//   ....[1]....
        /*0040*/ 	.word	0xffffffff


	//   ....[2]....
        /*0044*/ 	.word	0xffffffff


	//   ....[3]....
        /*0048*/ 	.word	0xffffffff


	//   ....[4]....
        /*004c*/ 	.word	0xffffffff


	//   ....[5]....
        /*0050*/ 	.word	0xffffffff


	//   ....[6]....
        /*0054*/ 	.word	0xffffffff


	//   ....[7]....
        /*0058*/ 	.word	0xffffffff


	//   ....[8]....
        /*005c*/ 	.word	0xffffffff


	//   ....[9]....
        /*0060*/ 	.word	0xffffffff


	//   ....[10]....
        /*0064*/ 	.word	0xffffffff


	//   ....[11]....
        /*0068*/ 	.word	0xffffffff


	//   ....[12]....
        /*006c*/ 	.word	0xffffffff


	//   ....[13]....
        /*0070*/ 	.word	0xffffffff


	//   ....[14]....
        /*0074*/ 	.word	0xffffffff


	//   ....[15]....
        /*0078*/ 	.word	0xffffffff


	//----- nvinfo : EIATTR_COOP_GROUP_INSTR_OFFSETS
	.align		4
.L_464:
        /*007c*/ 	.byte	0x04, 0x28
        /*007e*/ 	.short	(.L_466 - .L_465)


	//   ....[0]....
.L_465:
        /*0080*/ 	.word	0x00003000


	//   ....[1]....
        /*0084*/ 	.word	0x00003090


	//   ....[2]....
        /*0088*/ 	.word	0x000030f0


	//   ....[3]....
        /*008c*/ 	.word	0x000031f0


	//   ....[4]....
        /*0090*/ 	.word	0x000059b0


	//   ....[5]....
        /*0094*/ 	.word	0x000059c0


	//   ....[6]....
        /*0098*/ 	.word	0x000059f0


	//   ....[7]....
        /*009c*/ 	.word	0x00005a00


	//   ....[8]....
        /*00a0*/ 	.word	0x00008280


	//   ....[9]....
        /*00a4*/ 	.word	0x000082a0


	//   ....[10]....
        /*00a8*/ 	.word	0x000082d0


	//   ....[11]....
        /*00ac*/ 	.word	0x000082e0


	//   ....[12]....
        /*00b0*/ 	.word	0x00009b50


	//   ....[13]....
        /*00b4*/ 	.word	0x00009b90


	//   ....[14]....
        /*00b8*/ 	.word	0x00009bf0


	//   ....[15]....
        /*00bc*/ 	.word	0x00009c00


	//----- nvinfo : EIATTR_EXIT_INSTR_OFFSETS
	.align		4
.L_466:
        /*00c0*/ 	.byte	0x04, 0x1c
        /*00c2*/ 	.short	(.L_468 - .L_467)


	//   ....[0]....
.L_467:
        /*00c4*/ 	.word	0x000004d0


	//   ....[1]....
        /*00c8*/ 	.word	0x0000ab40


	//   ....[2]....
        /*00cc*/ 	.word	0x0000ac30


	//   ....[3]....
        /*00d0*/ 	.word	0x0000ac50


	//   ....[4]....
        /*00d4*/ 	.word	0x0000b2b0


	//   ....[5]....
        /*00d8*/ 	.word	0x0000b330


	//----- nvinfo : EIATTR_CTAIDZ_USED
	.align		4
.L_468:
        /*00dc*/ 	.byte	0x01, 0x04
	.zero		2


	//----- nvinfo : EIATTR_CRS_STACK_SIZE
	.align		4
        /*00e0*/ 	.byte	0x04, 0x1e
        /*00e2*/ 	.short	(.L_470 - .L_469)
.L_469:
        /*00e4*/ 	.word	0x00000000
.L_470:


//--------------------- .nv.info._ZN5flash16flash_fwd_kernelI23Flash_fwd_kernel_traitsILi96ELi64ELi64ELi4ELb0ELb0EN7cutlass6half_tE19Flash_kernel_traitsILi96ELi64ELi64ELi4ES3_EELb1ELb1ELb0ELb0ELb1ELb1ELb0ELb0EEEvNS_16Flash_fwd_paramsE --------------------------
	.section	.nv.info._ZN5flash16flash_fwd_kernelI23Flash_fwd_kernel_traitsILi96ELi64ELi64ELi4ELb0ELb0EN7cutlass6half_tE19Flash_kernel_traitsILi96ELi64ELi64ELi4ES3_EELb1ELb1ELb0ELb0ELb1ELb1ELb0ELb0EEEvNS_16Flash_fwd_paramsE,"",@"SHT_CUDA_INFO"
	.sectionflags	@""
	.align	4


	//----- nvinfo : EIATTR_CUDA_API_VERSION
	.align		4
        /*0000*/ 	.byte	0x04, 0x37
        /*0002*/ 	.short	(.L_472 - .L_471)
.L_471:
        /*0004*/ 	.word	0x00000082


	//----- nvinfo : EIATTR_SW2861232_WAR
	.align		4
.L_472:
        /*0008*/ 	.byte	0x01, 0x35
	.zero		2


	//----- nvinfo : EIATTR_PARAM_CBANK
	.align		4
        /*000c*/ 	.byte	0x04, 0x0a
        /*000e*/ 	.short	(.L_474 - .L_473)
	.align		4
.L_473:
        /*0010*/ 	.word	index@(.nv.constant0._ZN5flash16flash_fwd_kernelI23Flash_fwd_kernel_traitsILi96ELi64ELi64ELi4ELb0ELb0EN7cutlass6half_tE19Flash_kernel_traitsILi96ELi64ELi64ELi4ES3_EELb1ELb1ELb0ELb0ELb1ELb1ELb0ELb0EEEvNS_16Flash_fwd_paramsE)
        /*0014*/ 	.short	0x0160
        /*0016*/ 	.short	0x01d0


	//----- nvinfo : EIATTR_CBANK_PARAM_SIZE
	.align		4
.L_474:
        /*0018*/ 	.byte	0x03, 0x19
        /*001a*/ 	.short	0x01d0


	//----- nvinfo : EIATTR_KPARAM_INFO
	.align		4
        /*001c*/ 	.byte	0x04, 0x17
        /*001e*/ 	.short	(.L_476 - .L_475)
.L_475:
        /*0020*/ 	.word	0x00000000
        /*0024*/ 	.short	0x0000
        /*0026*/ 	.short	0x0000
        /*0028*/ 	.byte	0x00, 0xf0, 0x41, 0x07


	//----- nvinfo : EIATTR_MAXREG_COUNT
	.align		4
.L_476:
        /*002c*/ 	.byte	0x03, 0x1b
        /*002e*/ 	.short	0x00ff


	//----- nvinfo : EIATTR_NUM_BARRIERS
	.align		4
        /*0030*/ 	.byte	0x02, 0x4c
        /*0032*/ 	.byte	0x01
	.zero		1


	//----- nvinfo : EIATTR_MERCURY_ISA_VERSION
	.align		4
        /*0034*/ 	.byte	0x03, 0x5f
        /*0036*/ 	.short	0x0000


	//----- nvinfo : EIATTR_COOP_GROUP_MASK_REGIDS
	.align		4
        /*0038*/ 	.byte	0x04, 0x29
        /*003a*/ 	.short	(.L_478 - .L_477)


	//   ....[0]....
.L_477:
        /*003c*/ 	.word	0xffffffff


	//   ....[1]....
        /*0040*/ 	.word	0xffffffff


	//   ....[2]....
        /*0044*/ 	.word	0xffffffff


	//   ....[3]....
        /*0048*/ 	.word	0xffffffff


	//   ....[4]....
        /*004c*/ 	.word	0xffffffff


	//   ....[5]....
        /*0050*/ 	.word	0xffffffff


	//   ....[6]....
        /*0054*/ 	.word	0xffffffff


	//   ....[7]....
        /*0058*/ 	.word	0xffffffff


	//   ....[8]....
        /*005c*/ 	.word	0xffffffff


	//   ....[9]....
        /*0060*/ 	.word	0xffffffff


	//   ....[10]....
        /*0064*/ 	.word	0xffffffff


	//   ....[11]....
        /*0068*/ 	.word	0xffffffff


	//----- nvinfo : EIATTR_COOP_GROUP_INSTR_OFFSETS
	.align		4
.L_478:
        /*006c*/ 	.byte	0x04, 0x28
        /*006e*/ 	.short	(.L_480 - .L_479)


	//   ....[0]....
.L_479:
        /*0070*/ 	.word	0x00002030


	//   ....[1]....
        /*0074*/ 	.word	0x00002100


	//   ....[2]....
        /*0078*/ 	.word	0x000021b0


	//   ....[3]....
        /*007c*/ 	.word	0x000022d0


	//   ....[4]....
        /*0080*/ 	.word	0x000040d0


	//   ....[5]....
        /*0084*/ 	.word	0x00004120


	//   ....[6]....
        /*0088*/ 	.word	0x00004170


	//   ....[7]....
        /*008c*/ 	.word	0x00004180


	//   ....[8]....
        /*0090*/ 	.word	0x000059a0


	//   ....[9]....
        /*0094*/ 	.word	0x000059e0


	//   ....[10]....
        /*0098*/ 	.word	0x00005a50


	//   ....[11]....
        /*009c*/ 	.word	0x00005a60


	//----- nvinfo : EIATTR_EXIT_INSTR_OFFSETS
	.align		4
.L_480:
        /*00a0*/ 	.byte	0x04, 0x1c
        /*00a2*/ 	.short	(.L_482 - .L_481)


	//   ....[0]....
.L_481:
        /*00a4*/ 	.word	0x00000370


	//   ....[1]....
        /*00a8*/ 	.word	0x000068a0


	//   ....[2]....
        /*00ac*/ 	.word	0x00006d40


	//   ....[3]....
        /*00b0*/ 	.word	0x00006dc0


	//----- nvinfo : EIATTR_CTAIDZ_USED
	.align		4
.L_482:
        /*00b4*/ 	.byte	0x01, 0x04
	.zero		2


	//----- nvinfo : EIATTR_CRS_STACK_SIZE
	.align		4
        /*00b8*/ 	.byte	0x04, 0x1e
        /*00ba*/ 	.short	(.L_484 - .L_483)
.L_483:
        /*00bc*/ 	.word	0x00000000
.L_484:


//--------------------- .nv.info._ZN5flash16flash_fwd_kernelI23Flash_fwd_kernel_traitsILi96ELi64ELi64ELi4ELb0ELb0EN7cutlass6half_tE19Flash_kernel_traitsILi96ELi64ELi64ELi4ES3_EELb0ELb1ELb0ELb0ELb1ELb1ELb1ELb0EEEvNS_16Flash_fwd_paramsE --------------------------
	.section	.nv.info._ZN5flash16flash_fwd_kernelI23Flash_fwd_kernel_traitsILi96ELi64ELi64ELi4ELb0ELb0EN7cutlass6half_tE19Flash_kernel_traitsILi96ELi64ELi64ELi4ES3_EELb0ELb1ELb0ELb0ELb1ELb1ELb1ELb0EEEvNS_16Flash_fwd_paramsE,"",@"SHT_CUDA_INFO"
	.sectionflags	@""
	.align	4


	//----- nvinfo : EIATTR_CUDA_API_VERSION
	.align		4
        /*0000*/ 	.byte	0x04, 0x37
        /*0002*/ 	.short	(.L_486 - .L_485)
.L_485:
        /*0004*/ 	.word	0x00000082


	//----- nvinfo : EIATTR_SW2861232_WAR
	.align		4
.L_486:
        /*0008*/ 	.byte	0x01, 0x35
	.zero		2


	//----- nvinfo : EIATTR_PARAM_CBANK
	.align		4
        /*000c*/ 	.byte	0x04, 0x0a
        /*000e*/ 	.short	(.L_488 - .L_487)
	.align		4
.L_487:
        /*0010*/ 	.word	index@(.nv.constant0._ZN5flash16flash_fwd_kernelI23Flash_fwd_kernel_traitsILi96ELi64ELi64ELi4ELb0ELb0EN7cutlass6half_tE19Flash_kernel_traitsILi96ELi64ELi64ELi4ES3_EELb0ELb1ELb0ELb0ELb1ELb1ELb1ELb0EEEvNS_16Flash_fwd_paramsE)
        /*0014*/ 	.short	0x0160
        /*0016*/ 	.short	0x01d0


	//----- nvinfo : EIATTR_CBANK_PARAM_SIZE
	.align		4
.L_488:
        /*0018*/ 	.byte	0x03, 0x19
        /*001a*/ 	.short	0x01d0


	//----- nvinfo : EIATTR_KPARAM_INFO
	.align		4
        /*001c*/ 	.byte	0x04, 0x17
        /*001e*/ 	.short	(.L_490 - .L_489)
.L_489:
        /*0020*/ 	.word	0x00000000
        /*0024*/ 	.short	0x0000
        /*0026*/ 	.short	0x0000
        /*0028*/ 	.byte	0x00, 0xf0, 0x41, 0x07


	//----- nvinfo : EIATTR_MAXREG_COUNT
	.align		4
.L_490:
        /*002c*/ 	.byte	0x03, 0x1b
        /*002e*/ 	.short	0x00ff


	//----- nvinfo : EIATTR_NUM_BARRIERS
	.align		4
        /*0030*/ 	.byte	0x02, 0x4c
        /*0032*/ 	.byte	0x01
	.zero		1


	//----- nvinfo : EIATTR_MERCURY_ISA_VERSION
	.align		4
        /*0034*/ 	.byte	0x03, 0x5f
        /*0036*/ 	.short	0x0000


	//----- nvinfo : EIATTR_COOP_GROUP_MASK_REGIDS
	.align		4
        /*0038*/ 	.byte	0x04, 0x29
        /*003a*/ 	.short	(.L_492 - .L_491)


	//   ....[0]....
.L_491:
        /*003c*/ 	.word	0xffffffff


	//   ....[1]....
        /*0040*/ 	.word	0xffffffff


	//   ....[2]....
        /*0044*/ 	.word	0xffffffff


	//   ....[3]....
        /*0048*/ 	.word	0xffffffff


	//   ....[4]....
        /*004c*/ 	.word	0xffffffff


	//   ....[5]....
        /*0050*/ 	.word	0xffffffff


	//   ....[6]....
        /*0054*/ 	.word	0xffffffff


	//   ....[7]....
        /*0058*/ 	.word	0xffffffff


	//   ....[8]....
        /*005c*/ 	.word	0xffffffff


	//   ....[9]....
        /*0060*/ 	.word	0xffffffff


	//   ....[10]....
        /*0064*/ 	.word	0xffffffff


	//   ....[11]....
        /*0068*/ 	.word	0xffffffff


	//----- nvinfo : EIATTR_COOP_GROUP_INSTR_OFFSETS
	.align		4
.L_492:
        /*006c*/ 	.byte	0x04, 0x28
        /*006e*/ 	.short	(.L_494 - .L_493)


	//   ....[0]....
.L_493:
        /*0070*/ 	.word	0x00002180


	//   ....[1]....
        /*0074*/ 	.word	0x000021a0


	//   ....[2]....
        /*0078*/ 	.word	0x00002210


	//   ....[3]....
        /*007c*/ 	.word	0x00002220


	//   ....[4]....
        /*0080*/ 	.word	0x00003c50


	//   ....[5]....
        /*0084*/ 	.word	0x00003c70


	//   ....[6]....
        /*0088*/ 	.word	0x00003cb0


	//   ....[7]....
        /*008c*/ 	.word	0x00003cc0


	//   ....[8]....
        /*0090*/ 	.word	0x00004c30


	//   ....[9]....
        /*0094*/ 	.word	0x00004c70


	//   ....[10]....
        /*0098*/ 	.word	0x00004ce0


	//   ....[11]....
        /*009c*/ 	.word	0x00004d00


	//----- nvinfo : EIATTR_EXIT_INSTR_OFFSETS
	.align		4
.L_494:
        /*00a0*/ 	.byte	0x04, 0x1c
        /*00a2*/ 	.short	(.L_496 - .L_495)


	//   ....[0]....
.L_495:
        /*00a4*/ 	.word	0x00000160


	//   ....[1]....
        /*00a8*/ 	.word	0x00005b00


	//   ....[2]....
        /*00ac*/ 	.word	0x00005fb0


	//   ....[3]....
        /*00b0*/ 	.word	0x00006030


	//----- nvinfo : EIATTR_CTAIDZ_USED
	.align		4
.L_496:
        /*00b4*/ 	.byte	0x01, 0x04
	.zero		2


	//----- nvinfo : EIATTR_CRS_STACK_SIZE
	.align		4
        /*00b8*/ 	.byte	0x04, 0x1e
        /*00ba*/ 	.short	(.L_498 - .L_497)
.L_497:
        /*00bc*/ 	.word	0x00000000
.L_498:


//--------------------- .nv.info._ZN5flash16flash_fwd_kernelI23Flash_fwd_kernel_traitsILi96ELi64ELi64ELi4ELb0ELb0EN7cutlass6half_tE19Flash_kernel_traitsILi96ELi64ELi64ELi4ES3_EELb1ELb1ELb0ELb0ELb0ELb1ELb0ELb0EEEvNS_16Flash_fwd_paramsE --------------------------
	.section	.nv.info._ZN5flash16flash_fwd_kernelI23Flash_fwd_kernel_traitsILi96ELi64ELi64ELi4ELb0ELb0EN7cutlass6half_tE19Flash_kernel_traitsILi96ELi64ELi64ELi4ES3_EELb1ELb1ELb0ELb0ELb0ELb1ELb0ELb0EEEvNS_16Flash_fwd_paramsE,"",@"SHT_CUDA_INFO"
	.sectionflags	@""
	.align	4


	//----- nvinfo : EIATTR_CUDA_API_VERSION
	.align		4
        /*0000*/ 	.byte	0x04, 0x37
        /*0002*/ 	.short	(.L_500 - .L_499)
.L_499:
        /*0004*/ 	.word	0x00000082


	//----- nvinfo : EIATTR_SW2861232_WAR
	.align		4
.L_500:
        /*0008*/ 	.byte	0x01, 0x35
	.zero		2


	//----- nvinfo : EIATTR_PARAM_CBANK
	.align		4
        /*000c*/ 	.byte	0x04, 0x0a
        /*000e*/ 	.short	(.L_502 - .L_501)
	.align		4
.L_501:
        /*0010*/ 	.word	index@(.nv.constant0._ZN5flash16flash_fwd_kernelI23Flash_fwd_kernel_traitsILi96ELi64ELi64ELi4ELb0ELb0EN7cutlass6half_tE19Flash_kernel_traitsILi96ELi64ELi64ELi4ES3_EELb1ELb1ELb0ELb0ELb0ELb1ELb0ELb0EEEvNS_16Flash_fwd_paramsE)
        /*0014*/ 	.short	0x0160
        /*0016*/ 	.short	0x01d0


	//----- nvinfo : EIATTR_CBANK_PARAM_SIZE
	.align		4
.L_502:
        /*0018*/ 	.byte	0x03, 0x19
        /*001a*/ 	.short	0x01d0


	//----- nvinfo : EIATTR_KPARAM_INFO
	.align		4
        /*001c*/ 	.byte	0x04, 0x17
        /*001e*/ 	.short	(.L_504 - .L_503)
.L_503:
        /*0020*/ 	.word	0x00000000
        /*0024*/ 	.short	0x0000
        /*0026*/ 	.short	0x0000
        /*0028*/ 	.byte	0x00, 0xf0, 0x41, 0x07


	//----- nvinfo : EIATTR_MAXREG_COUNT
	.align		4
.L_504:
        /*002c*/ 	.byte	0x03, 0x1b
        /*002e*/ 	.short	0x00ff


	//----- nvinfo : EIATTR_NUM_BARRIERS
	.align		4
        /*0030*/ 	.byte	0x02, 0x4c
        /*0032*/ 	.byte	0x01
	.zero		1


	//----- nvinfo : EIATTR_MERCURY_ISA_VERSION
	.align		4
        /*0034*/ 	.byte	0x03, 0x5f
        /*0036*/ 	.short	0x0000


	//----- nvinfo : EIATTR_COOP_GROUP_MASK_REGIDS
	.align		4
        /*0038*/ 	.byte	0x04, 0x29
        /*003a*/ 	.short	(.L_506 - .L_505)


	//   ....[0]....
.L_505:
        /*003c*/ 	.word	0xffffffff


	//   ....[1]....
        /*0040*/ 	.word	0xffffffff


	//   ....[2]....
        /*0044*/ 	.word	0xffffffff


	//   ....[3]....
        /*0048*/ 	.word	0xffffffff


	//   ....[4]....
        /*004c*/ 	.word	0xffffffff


	//   ....[5]....
        /*0050*/ 	.word	0xffffffff


	//   ....[6]....
        /*0054*/ 	.word	0xffffffff


	//   ....[7]....
        /*0058*/ 	.word	0xffffffff


	//   ....[8]....
        /*005c*/ 	.word	0xffffffff


	//   ....[9]....
        /*0060*/ 	.word	0xffffffff


	//   ....[10]....
        /*0064*/ 	.word	0xffffffff


	//   ....[11]....
        /*0068*/ 	.word	0xffffffff


	//   ....[12]....
        /*006c*/ 	.word	0xffffffff


	//   ....[13]....
        /*0070*/ 	.word	0xffffffff


	//   ....[14]....
        /*0074*/ 	.word	0xffffffff


	//   ....[15]....
        /*0078*/ 	.word	0xffffffff


	//----- nvinfo : EIATTR_COOP_GROUP_INSTR_OFFSETS
	.align		4
.L_506:
        /*007c*/ 	.byte	0x04, 0x28
        /*007e*/ 	.short	(.L_508 - .L_507)


	//   ....[0]....
.L_507:
        /*0080*/ 	.word	0x000025e0


	//   ....[1]....
        /*0084*/ 	.word	0x00002660


	//   ....[2]....
        /*0088*/ 	.word	0x000026f0


	//   ....[3]....
        /*008c*/ 	.word	0x000027f0


	//   ....[4]....
        /*0090*/ 	.word	0x00004a70


	//   ....[5]....
        /*0094*/ 	.word	0x00004aa0


	//   ....[6]....
        /*0098*/ 	.word	0x00004ac0


	//   ....[7]....
        /*009c*/ 	.word	0x00004ae0


	//   ....[8]....
        /*00a0*/ 	.word	0x00006fb0


	//   ....[9]....
        /*00a4*/ 	.word	0x00006fe0


	//   ....[10]....
        /*00a8*/ 	.word	0x00007010


	//   ....[11]....
        /*00ac*/ 	.word	0x00007020


	//   ....[12]....
        /*00b0*/ 	.word	0x00008890


	//   ....[13]....
        /*00b4*/ 	.word	0x000088d0


	//   ....[14]....
        /*00b8*/ 	.word	0x00008920


	//   ....[15]....
        /*00bc*/ 	.word	0x00008930


	//----- nvinfo : EIATTR_EXIT_INSTR_OFFSETS
	.align		4
.L_508:
        /*00c0*/ 	.byte	0x04, 0x1c
        /*00c2*/ 	.short	(.L_510 - .L_509)


	//   ....[0]....
.L_509:
        /*00c4*/ 	.word	0x000004f0


	//   ....[1]....
        /*00c8*/ 	.word	0x000097e0


	//   ....[2]....
        /*00cc*/ 	.word	0x000098b0


	//   ....[3]....
        /*00d0*/ 	.word	0x00009e90


	//   ....[4]....
        /*00d4*/ 	.word	0x00009f10


	//----- nvinfo : EIATTR_CTAIDZ_USED
	.align		4
.L_510:
        /*00d8*/ 	.byte	0x01, 0x04
	.zero		2


	//----- nvinfo : EIATTR_CRS_STACK_SIZE
	.align		4
        /*00dc*/ 	.byte	0x04, 0x1e
        /*00de*/ 	.short	(.L_512 - .L_511)
.L_511:
        /*00e0*/ 	.word	0x00000000
.L_512:


//--------------------- .nv.info._ZN5flash16flash_fwd_kernelI23Flash_fwd_kernel_traitsILi96ELi64ELi64ELi4ELb0ELb0EN7cutlass6half_tE19Flash_kernel_traitsILi96ELi64ELi64ELi4ES3_EELb0ELb1ELb0ELb0ELb0ELb1ELb1ELb0EEEvNS_16Flash_fwd_paramsE --------------------------
	.section	.nv.info._ZN5flash16flash_fwd_kernelI23Flash_fwd_kernel_traitsILi96ELi64ELi64ELi4ELb0ELb0EN7cutlass6half_tE19Flash_kernel_traitsILi96ELi64ELi64ELi4ES3_EELb0ELb1ELb0ELb0ELb0ELb1ELb1ELb0EEEvNS_16Flash_fwd_paramsE,"",@"SHT_CUDA_INFO"
	.sectionflags	@""
	.align	4


	//----- nvinfo : EIATTR_CUDA_API_VERSION
	.align		4
        /*0000*/ 	.byte	0x04, 0x37
        /*0002*/ 	.short	(.L_514 - .L_513)
.L_513:
        /*0004*/ 	.word	0x00000082


	//----- nvinfo : EIATTR_SW2861232_WAR
	.align		4
.L_514:
        /*0008*/ 	.byte	0x01, 0x35
	.zero		2


	//----- nvinfo : EIATTR_PARAM_CBANK
	.align		4
        /*000c*/ 	.byte	0x04, 0x0a
        /*000e*/ 	.short	(.L_516 - .L_515)
	.align		4
.L_515:
        /*0010*/ 	.word	index@(.nv.constant0._ZN5flash16flash_fwd_kernelI23Flash_fwd_kernel_traitsILi96ELi64ELi64ELi4ELb0ELb0EN7cutlass6half_tE19Flash_kernel_traitsILi96ELi64ELi64ELi4ES3_EELb0ELb1ELb0ELb0ELb0ELb1ELb1ELb0EEEvNS_16Flash_fwd_paramsE)
        /*0014*/ 	.short	0x0160
        /*0016*/ 	.short	0x01d0


	//----- nvinfo : EIATTR_CBANK_PARAM_SIZE
	.align		4
.L_516:
        /*0018*/ 	.byte	0x03, 0x19
        /*001a*/ 	.short	0x01d0


	//----- nvinfo : EIATTR_KPARAM_INFO
	.align		4
        /*001c*/ 	.byte	0x04, 0x17
        /*001e*/ 	.short	(.L_518 - .L_517)
.L_517:
        /*0020*/ 	.word	0x00000000
        /*0024*/ 	.short	0x0000
        /*0026*/ 	.short	0x0000
        /*0028*/ 	.byte	0x00, 0xf0, 0x41, 0x07


	//----- nvinfo : EIATTR_MAXREG_COUNT
	.align		4
.L_518:
        /*002c*/ 	.byte	0x03, 0x1b
        /*002e*/ 	.short	0x00ff


	//----- nvinfo : EIATTR_NUM_BARRIERS
	.align		4
        /*0030*/ 	.byte	0x02, 0x4c
        /*0032*/ 	.byte	0x01
	.zero		1


	//----- nvinfo : EIATTR_MERCURY_ISA_VERSION
	.align		4
        /*0034*/ 	.byte	0x03, 0x5f
        /*0036*/ 	.short	0x0000


	//----- nvinfo : EIATTR_COOP_GROUP_MASK_REGIDS
	.align		4
        /*0038*/ 	.byte	0x04, 0x29
        /*003a*/ 	.short	(.L_520 - .L_519)


	//   ....[0]....
.L_519:
        /*003c*/ 	.word	0xffffffff


	//   ....[1]....
        /*0040*/ 	.word	0xffffffff


	//   ....[2]....
        /*0044*/ 	.word	0xffffffff


	//   ....[3]....
        /*0048*/ 	.word	0xffffffff


	//   ....[4]....
        /*004c*/ 	.word	0xffffffff


	//   ....[5]....
        /*0050*/ 	.word	0xffffffff


	//   ....[6]....
        /*0054*/ 	.word	0xffffffff


	//   ....[7]....
        /*0058*/ 	.word	0xffffffff


	//   ....[8]....
        /*005c*/ 	.word	0xffffffff


	//   ....[9]....
        /*0060*/ 	.word	0xffffffff


	//   ....[10]....
        /*0064*/ 	.word	0xffffffff


	//   ....[11]....
        /*0068*/ 	.word	0xffffffff


	//   ....[12]....
        /*006c*/ 	.word	0xffffffff


	//   ....[13]....
        /*0070*/ 	.word	0xffffffff


	//   ....[14]....
        /*0074*/ 	.word	0xffffffff


	//   ....[15]....
        /*0078*/ 	.word	0xffffffff


	//----- nvinfo : EIATTR_COOP_GROUP_INSTR_OFFSETS
	.align		4
.L_520:
        /*007c*/ 	.byte	0x04, 0x28
        /*007e*/ 	.short	(.L_522 - .L_521)


	//   ....[0]....
.L_521:
        /*0080*/ 	.word	0x000026b0


	//   ....[1]....
        /*0084*/ 	.word	0x000026e0


	//   ....[2]....
        /*0088*/ 	.word	0x00002700


	//   ....[3]....
        /*008c*/ 	.word	0x00002770


	//   ....[4]....
        /*0090*/ 	.word	0x00004680


	//   ....[5]....
        /*0094*/ 	.word	0x00004690


	//   ....[6]....
        /*0098*/ 	.word	0x000046c0


	//   ....[7]....
        /*009c*/ 	.word	0x000046d0


	//   ....[8]....
        /*00a0*/ 	.word	0x000065f0


	//   ....[9]....
        /*00a4*/ 	.word	0x00006600


	//   ....[10]....
        /*00a8*/ 	.word	0x00006640


	//   ....[11]....
        /*00ac*/ 	.word	0x00006650


	//   ....[12]....
        /*00b0*/ 	.word	0x000075c0


	//   ....[13]....
        /*00b4*/ 	.word	0x00007600


	//   ....[14]....
        /*00b8*/ 	.word	0x00007650


	//   ....[15]....
        /*00bc*/ 	.word	0x00007670


	//----- nvinfo : EIATTR_EXIT_INSTR_OFFSETS
	.align		4
.L_522:
        /*00c0*/ 	.byte	0x04, 0x1c
        /*00c2*/ 	.short	(.L_524 - .L_523)


	//   ....[0]....
.L_523:
        /*00c4*/ 	.word	0x000002d0


	//   ....[1]....
        /*00c8*/ 	.word	0x000084e0


	//   ....[2]....
        /*00cc*/ 	.word	0x000085b0


	//   ....[3]....
        /*00d0*/ 	.word	0x00008b90


	//   ....[4]....
        /*00d4*/ 	.word	0x00008c10


	//----- nvinfo : EIATTR_CTAIDZ_USED
	.align		4
.L_524:
        /*00d8*/ 	.byte	0x01, 0x04
	.zero		2


	//----- nvinfo : EIATTR_CRS_STACK_SIZE
	.align		4
        /*00dc*/ 	.byte	0x04, 0x1e
        /*00de*/ 	.short	(.L_526 - .L_525)
.L_525:
        /*00e0*/ 	.word	0x00000000
.L_526:


//--------------------- .nv.info._ZN5flash16flash_fwd_kernelI23Flash_fwd_kernel_traitsILi96ELi64ELi64ELi4ELb0ELb0EN7cutlass6half_tE19Flash_kernel_traitsILi96ELi64ELi64ELi4ES3_EELb1ELb1ELb0ELb1ELb0ELb0ELb0ELb0EEEvNS_16Flash_fwd_paramsE --------------------------
	.section	.nv.info._ZN5flash16flash_fwd_kernelI23Flash_fwd_kernel_traitsILi96ELi64ELi64ELi4ELb0ELb0EN7cutlass6half_tE19Flash_kernel_traitsILi96ELi64ELi64ELi4ES3_EELb1ELb1ELb0ELb1ELb0ELb0ELb0ELb0EEEvNS_16Flash_fwd_paramsE,"",@"SHT_CUDA_INFO"
	.sectionflags	@""
	.align	4


	//----- nvinfo : EIATTR_CUDA_API_VERSION
	.align		4
        /*0000*/ 	.byte	0x04, 0x37
        /*0002*/ 	.short	(.L_528 - .L_527)
.L_527:
        /*0004*/ 	.word	0x00000082


	//----- nvinfo : EIATTR_SW2861232_WAR
	.align		4
.L_528:
        /*0008*/ 	.byte	0x01, 0x35
	.zero		2


	//----- nvinfo : EIATTR_PARAM_CBANK
	.align		4
        /*000c*/ 	.byte	0x04, 0x0a
        /*000e*/ 	.short	(.L_530 - .L_529)
	.align		4
.L_529:
        /*0010*/ 	.word	index@(.nv.constant0._ZN5flash16flash_fwd_kernelI23Flash_fwd_kernel_traitsILi96ELi64ELi64ELi4ELb0ELb0EN7cutlass6half_tE19Flash_kernel_traitsILi96ELi64ELi64ELi4ES3_EELb1ELb1ELb0ELb1ELb0ELb0ELb0ELb0EEEvNS_16Flash_fwd_paramsE)
        /*0014*/ 	.short	0x0160
        /*0016*/ 	.short	0x01d0


	//----- nvinfo : EIATTR_CBANK_PARAM_SIZE
	.align		4
.L_530:
        /*0018*/ 	.byte	0x03, 0x19
        /*001a*/ 	.short	0x01d0


	//----- nvinfo : EIATTR_KPARAM_INFO
	.align		4
        /*001c*/ 	.byte	0x04, 0x17
        /*001e*/ 	.short	(.L_532 - .L_531)
.L_531:
        /*0020*/ 	.word	0x00000000
        /*0024*/ 	.short	0x0000
        /*0026*/ 	.short	0x0000
        /*0028*/ 	.byte	0x00, 0xf0, 0x41, 0x07


	//----- nvinfo : EIATTR_MAXREG_COUNT
	.align		4
.L_532:
        /*002c*/ 	.byte	0x03, 0x1b
        /*002e*/ 	.short	0x00ff


	//----- nvinfo : EIATTR_NUM_BARRIERS
	.align		4
        /*0030*/ 	.byte	0x02, 0x4c
        /*0032*/ 	.byte	0x01
	.zero		1


	//----- nvinfo : EIATTR_MERCURY_ISA_VERSION
	.align		4
        /*0034*/ 	.byte	0x03, 0x5f
        /*0036*/ 	.short	0x0000


	//----- nvinfo : EIATTR_COOP_GROUP_MASK_REGIDS
	.align		4
        /*0038*/ 	.byte	0x04, 0x29
        /*003a*/ 	.short	(.L_534 - .L_533)


	//   ....[0]....
.L_533:
        /*003c*/ 	.word	0xffffffff


	//   ....[1]....
        /*0040*/ 	.word	0xffffffff


	//   ....[2]....
        /*0044*/ 	.word	0xffffffff


	//   ....[3]....
        /*0048*/ 	.word	0xffffffff


	//   ....[4]....
        /*004c*/ 	.word	0xffffffff


	//   ....[5]....
        /*0050*/ 	.word	0xffffffff


	//   ....[6]....
        /*0054*/ 	.word	0xffffffff


	//   ....[7]....
        /*0058*/ 	.word	0xffffffff


	//   ....[8]....
        /*005c*/ 	.word	0xffffffff


	//   ....[9]....
        /*0060*/ 	.word	0xffffffff


	//   ....[10]....
        /*0064*/ 	.word	0xffffffff


	//   ....[11]....
        /*0068*/ 	.word	0xffffffff


	//   ....[12]....
        /*006c*/ 	.word	0xffffffff


	//   ....[13]....
        /*0070*/ 	.word	0xffffffff


	//   ....[14]....
        /*0074*/ 	.word	0xffffffff


	//   ....[15]....
        /*0078*/ 	.word	0xffffffff


	//----- nvinfo : EIATTR_COOP_GROUP_INSTR_OFFSETS
	.align		4
.L_534:
        /*007c*/ 	.byte	0x04, 0x28
        /*007e*/ 	.short	(.L_536 - .L_535)


	//   ....[0]....
.L_535:
        /*0080*/ 	.word	0x000034c0


	//   ....[1]....
        /*0084*/ 	.word	0x00003540


	//   ....[2]....
        /*0088*/ 	.word	0x00003580


	//   ....[3]....
        /*008c*/ 	.word	0x000035f0


	//   ....[4]....
        /*0090*/ 	.word	0x00006080


	//   ....[5]....
        /*0094*/ 	.word	0x000060e0


	//   ....[6]....
        /*0098*/ 	.word	0x00006100


	//   ....[7]....
        /*009c*/ 	.word	0x00006130


	//   ....[8]....
        /*00a0*/ 	.word	0x00008da0


	//   ....[9]....
        /*00a4*/ 	.word	0x00008dc0


	//   ....[10]....
        /*00a8*/ 	.word	0x00008de0


	//   ....[11]....
        /*00ac*/ 	.word	0x00008e00


	//   ....[12]....
        /*00b0*/ 	.word	0x0000a690


	//   ....[13]....
        /*00b4*/ 	.word	0x0000a6d0


	//   ....[14]....
        /*00b8*/ 	.word	0x0000a710


	//   ....[15]....
        /*00bc*/ 	.word	0x0000a730


	//----- nvinfo : EIATTR_EXIT_INSTR_OFFSETS
	.align		4
.L_536:
        /*00c0*/ 	.byte	0x04, 0x1c
        /*00c2*/ 	.short	(.L_538 - .L_537)


	//   ....[0]....
.L_537:
        /*00c4*/ 	.word	0x000004f0


	//   ....[1]....
        /*00c8*/ 	.word	0x0000b630


	//   ....[2]....
        /*00cc*/ 	.word	0x0000b720


	//   ....[3]....
        /*00d0*/ 	.word	0x0000b740


	//   ....[4]....
        /*00d4*/ 	.word	0x0000bd90


	//   ....[5]....
        /*00d8*/ 	.word	0x0000be10


	//----- nvinfo : EIATTR_CTAIDZ_USED
	.align		4
.L_538:
        /*00dc*/ 	.byte	0x01, 0x04
	.zero		2


	//----- nvinfo : EIATTR_CRS_STACK_SIZE
	.align		4
        /*00e0*/ 	.byte	0x04, 0x1e
        /*00e2*/ 	.short	(.L_540 - .L_539)
.L_539:
        /*00e4*/ 	.word	0x00000000
.L_540:


//--------------------- .nv.info._ZN5flash16flash_fwd_kernelI23Flash_fwd_kernel_traitsILi96ELi64ELi64ELi4ELb0ELb0EN7cutlass6half_tE19Flash_kernel_traitsILi96ELi64ELi64ELi4ES3_EELb1ELb1ELb0ELb0ELb0ELb0ELb0ELb1EEEvNS_16Flash_fwd_paramsE --------------------------
	.section	.nv.info._ZN5flash16flash_fwd_kernelI23Flash_fwd_kernel_traitsILi96ELi64ELi64ELi4ELb0ELb0EN7cutlass6half_tE19Flash_kernel_traitsILi96ELi64ELi64ELi4ES3_EELb1ELb1ELb0ELb0ELb0ELb0ELb0ELb1EEEvNS_16Flash_fwd_paramsE,"",@"SHT_CUDA_INFO"
	.sectionflags	@""
	.align	4


	//----- nvinfo : EIATTR_CUDA_API_VERSION
	.align		4
        /*0000*/ 	.byte	0x04, 0x37
        /*0002*/ 	.short	(.L_542 - .L_541)
.L_541:
        /*0004*/ 	.word	0x00000082


	//----- nvinfo : EIATTR_SW2861232_WAR
	.align		4
.L_542:
        /*0008*/ 	.byte	0x01, 0x35
	.zero		2


	//----- nvinfo : EIATTR_PARAM_CBANK
	.align		4
        /*000c*/ 	.byte	0x04, 0x0a
        /*000e*/ 	.short	(.L_544 - .L_543)
	.align		4
.L_543:
        /*0010*/ 	.word	index@(.nv.constant0._ZN5flash16flash_fwd_kernelI23Flash_fwd_kernel_traitsILi96ELi64ELi64ELi4ELb0ELb0EN7cutlass6half_tE19Flash_kernel_traitsILi96ELi64ELi64ELi4ES3_EELb1ELb1ELb0ELb0ELb0ELb0ELb0ELb1EEEvNS_16Flash_fwd_paramsE)
        /*0014*/ 	.short	0x0160
        /*0016*/ 	.short	0x01d0


	//----- nvinfo : EIATTR_CBANK_PARAM_SIZE
	.align		4
.L_544:
        /*0018*/ 	.byte	0x03, 0x19
        /*001a*/ 	.short	0x01d0


	//----- nvinfo : EIATTR_KPARAM_INFO
	.align		4
        /*001c*/ 	.byte	0x04, 0x17
        /*001e*/ 	.short	(.L_546 - .L_545)
.L_545:
        /*0020*/ 	.word	0x00000000
        /*0024*/ 	.short	0x0000
        /*0026*/ 	.short	0x0000
        /*0028*/ 	.byte	0x00, 0xf0, 0x41, 0x07


	//----- nvinfo : EIATTR_MAXREG_COUNT
	.align		4
.L_546:
        /*002c*/ 	.byte	0x03, 0x1b
        /*002e*/ 	.short	0x00ff


	//----- nvinfo : EIATTR_NUM_BARRIERS
	.align		4
        /*0030*/ 	.byte	0x02, 0x4c
        /*0032*/ 	.byte	0x01
	.zero		1


	//----- nvinfo : EIATTR_MERCURY_ISA_VERSION
	.align		4
        /*0034*/ 	.byte	0x03, 0x5f
        /*0036*/ 	.short	0x0000


	//----- nvinfo : EIATTR_COOP_GROUP_MASK_REGIDS
	.align		4
        /*0038*/ 	.byte	0x04, 0x29
        /*003a*/ 	.short	(.L_548 - .L_547)


	//   ....[0]....
.L_547:
        /*003c*/ 	.word	0xffffffff


	//   ....[1]....
        /*0040*/ 	.word	0xffffffff


	//   ....[2]....
        /*0044*/ 	.word	0xffffffff


	//   ....[3]....
        /*0048*/ 	.word	0xffffffff


	//   ....[4]....
        /*004c*/ 	.word	0xffffffff


	//   ....[5]....
        /*0050*/ 	.word	0xffffffff


	//   ....[6]....
        /*0054*/ 	.word	0xffffffff


	//   ....[7]....
        /*0058*/ 	.word	0xffffffff


	//   ....[8]....
        /*005c*/ 	.word	0xffffffff


	//   ....[9]....
        /*0060*/ 	.word	0xffffffff


	//   ....[10]....
        /*0064*/ 	.word	0xffffffff


	//   ....[11]....
        /*0068*/ 	.word	0xffffffff


	//   ....[12]....
        /*006c*/ 	.word	0xffffffff


	//   ....[13]....
        /*0070*/ 	.word	0xffffffff


	//   ....[14]....
        /*0074*/ 	.word	0xffffffff


	//   ....[15]....
        /*0078*/ 	.word	0xffffffff


	//----- nvinfo : EIATTR_COOP_GROUP_INSTR_OFFSETS
	.align		4
.L_548:
        /*007c*/ 	.byte	0x04, 0x28
        /*007e*/ 	.short	(.L_550 - .L_549)


	//   ....[0]....
.L_549:
        /*0080*/ 	.word	0x000031d0


	//   ....[1]....
        /*0084*/ 	.word	0x000032a0


	//   ....[2]....
        /*0088*/ 	.word	0x000032d0


	//   ....[3]....
        /*008c*/ 	.word	0x00003410


	//   ....[4]....
        /*0090*/ 	.word	0x000069b0


	//   ....[5]....
        /*0094*/ 	.word	0x00006b00


	//   ....[6]....
        /*0098*/ 	.word	0x00006b30


	//   ....[7]....
        /*009c*/ 	.word	0x00006c10


	//   ....[8]....
        /*00a0*/ 	.word	0x0000a330


	//   ....[9]....
        /*00a4*/ 	.word	0x0000a370


	//   ....[10]....
        /*00a8*/ 	.word	0x0000a3a0


	//   ....[11]....
        /*00ac*/ 	.word	0x0000a400


	//   ....[12]....
        /*00b0*/ 	.word	0x0000ca40


	//   ....[13]....
        /*00b4*/ 	.word	0x0000ca80


	//   ....[14]....
        /*00b8*/ 	.word	0x0000cac0


	//   ....[15]....
        /*00bc*/ 	.word	0x0000cad0


	//----- nvinfo : EIATTR_EXIT_INSTR_OFFSETS
	.align		4
.L_550:
        /*00c0*/ 	.byte	0x04, 0x1c
        /*00c2*/ 	.short	(.L_552 - .L_551)


	//   ....[0]....
.L_551:
        /*00c4*/ 	.word	0x00000480


	//   ....[1]....
        /*00c8*/ 	.word	0x0000d9d0


	//   ....[2]....
        /*00cc*/ 	.word	0x0000dad0


	//   ....[3]....
        /*00d0*/ 	.word	0x0000daf0


	//   ....[4]....
        /*00d4*/ 	.word	0x0000e150


	//   ....[5]....
        /*00d8*/ 	.word	0x0000e1d0


	//----- nvinfo : EIATTR_CTAIDZ_USED
	.align		4
.L_552:
        /*00dc*/ 	.byte	0x01, 0x04
	.zero		2


	//----- nvinfo : EIATTR_CRS_STACK_SIZE
	.align		4
        /*00e0*/ 	.byte	0x04, 0x1e
        /*00e2*/ 	.short	(.L_554 - .L_553)
.L_553:
        /*00e4*/ 	.word	0x00000000
.L_554:


//--------------------- .nv.info._ZN5flash16flash_fwd_kernelI23Flash_fwd_kernel_traitsILi96ELi64ELi64ELi4ELb0ELb0EN7cutlass6half_tE19Flash_kernel_traitsILi96ELi64ELi64ELi4ES3_EELb0ELb1ELb0ELb0ELb0ELb0ELb1ELb0EEEvNS_16Flash_fwd_paramsE --------------------------
	.section	.nv.info._ZN5flash16flash_fwd_kernelI23Flash_fwd_kernel_traitsILi96ELi64ELi64ELi4ELb0ELb0EN7cutlass6half_tE19Flash_kernel_traitsILi96ELi64ELi64ELi4ES3_EELb0ELb1ELb0ELb0ELb0ELb0ELb1ELb0EEEvNS_16Flash_fwd_paramsE,"",@"SHT_CUDA_INFO"
	.sectionflags	@""
	.align	4


	//----- nvinfo : EIATTR_CUDA_API_VERSION
	.align		4
        /*0000*/ 	.byte	0x04, 0x37
        /*0002*/ 	.short	(.L_556 - .L_555)
.L_555:
        /*0004*/ 	.word	0x00000082


	//----- nvinfo : EIATTR_SW2861232_WAR
	.align		4
.L_556:
        /*0008*/ 	.byte	0x01, 0x35
	.zero		2


	//----- nvinfo : EIATTR_PARAM_CBANK
	.align		4
        /*000c*/ 	.byte	0x04, 0x0a
        /*000e*/ 	.short	(.L_558 - .L_557)
	.align		4
.L_557:
        /*0010*/ 	.word	index@(.nv.constant0._ZN5flash16flash_fwd_kernelI23Flash_fwd_kernel_traitsILi96ELi64ELi64ELi4ELb0ELb0EN7cutlass6half_tE19Flash_kernel_traitsILi96ELi64ELi64ELi4ES3_EELb0ELb1ELb0ELb0ELb0ELb0ELb1ELb0EEEvNS_16Flash_fwd_paramsE)
        /*0014*/ 	.short	0x0160
        /*0016*/ 	.short	0x01d0


	//----- nvinfo : EIATTR_CBANK_PARAM_SIZE
	.align		4
.L_558:
        /*0018*/ 	.byte	0x03, 0x19
        /*001a*/ 	.short	0x01d0


	//----- nvinfo : EIATTR_KPARAM_INFO
	.align		4
        /*001c*/ 	.byte	0x04, 0x17
        /*001e*/ 	.short	(.L_560 - .L_559)
.L_559:
        /*0020*/ 	.word	0x00000000
        /*0024*/ 	.short	0x0000
        /*0026*/ 	.short	0x0000
        /*0028*/ 	.byte	0x00, 0xf0, 0x41, 0x07


	//----- nvinfo : EIATTR_MAXREG_COUNT
	.align		4
.L_560:
        /*002c*/ 	.byte	0x03, 0x1b
        /*002e*/ 	.short	0x00ff


	//----- nvinfo : EIATTR_NUM_BARRIERS
	.align		4
        /*0030*/ 	.byte	0x02, 0x4c
        /*0032*/ 	.byte	0x01
	.zero		1


	//----- nvinfo : EIATTR_MERCURY_ISA_VERSION
	.align		4
        /*0034*/ 	.byte	0x03, 0x5f
        /*0036*/ 	.short	0x0000


	//----- nvinfo : EIATTR_COOP_GROUP_MASK_REGIDS
	.align		4
        /*0038*/ 	.byte	0x04, 0x29
        /*003a*/ 	.short	(.L_562 - .L_561)


	//   ....[0]....
.L_561:
        /*003c*/ 	.word	0xffffffff


	//   ....[1]....
        /*0040*/ 	.word	0xffffffff


	//   ....[2]....
        /*0044*/ 	.word	0xffffffff


	//   ....[3]....
        /*0048*/ 	.word	0xffffffff


	//   ....[4]....
        /*004c*/ 	.word	0xffffffff


	//   ....[5]....
        /*0050*/ 	.word	0xffffffff


	//   ....[6]....
        /*0054*/ 	.word	0xffffffff


	//   ....[7]....
        /*0058*/ 	.word	0xffffffff


	//   ....[8]....
        /*005c*/ 	.word	0xffffffff


	//   ....[9]....
        /*0060*/ 	.word	0xffffffff


	//   ....[10]....
        /*0064*/ 	.word	0xffffffff


	//   ....[11]....
        /*0068*/ 	.word	0xffffffff


	//   ....[12]....
        /*006c*/ 	.word	0xffffffff


	//   ....[13]....
        /*0070*/ 	.word	0xffffffff


	//   ....[14]....
        /*0074*/ 	.word	0xffffffff


	//   ....[15]....
        /*0078*/ 	.word	0xffffffff


	//----- nvinfo : EIATTR_COOP_GROUP_INSTR_OFFSETS
	.align		4
.L_562:
        /*007c*/ 	.byte	0x04, 0x28
        /*007e*/ 	.short	(.L_564 - .L_563)


	//   ....[0]....
.L_563:
        /*0080*/ 	.word	0x000031d0


	//   ....[1]....
        /*0084*/ 	.word	0x000031e0


	//   ....[2]....
        /*0088*/ 	.word	0x00003230


	//   ....[3]....
        /*008c*/ 	.word	0x00003240


	//   ....[4]....
        /*0090*/ 	.word	0x000055c0


	//   ....[5]....
        /*0094*/ 	.word	0x000055d0


	//   ....[6]....
        /*0098*/ 	.word	0x00005610


	//   ....[7]....
        /*009c*/ 	.word	0x00005620


	//   ....[8]....
        /*00a0*/ 	.word	0x00007900


	//   ....[9]....
        /*00a4*/ 	.word	0x00007910


	//   ....[10]....
        /*00a8*/ 	.word	0x00007940


	//   ....[11]....
        /*00ac*/ 	.word	0x00007950


	//   ....[12]....
        /*00b0*/ 	.word	0x000088c0


	//   ....[13]....
        /*00b4*/ 	.word	0x00008900


	//   ....[14]....
        /*00b8*/ 	.word	0x00008960


	//   ....[15]....
        /*00bc*/ 	.word	0x00008970


	//----- nvinfo : EIATTR_EXIT_INSTR_OFFSETS
	.align		4
.L_564:
        /*00c0*/ 	.byte	0x04, 0x1c
        /*00c2*/ 	.short	(.L_566 - .L_565)


	//   ....[0]....
.L_565:
        /*00c4*/ 	.word	0x000002d0


	//   ....[1]....
        /*00c8*/ 	.word	0x00009880


	//   ....[2]....
        /*00cc*/ 	.word	0x00009970


	//   ....[3]....
        /*00d0*/ 	.word	0x00009990


	//   ....[4]....
        /*00d4*/ 	.word	0x00009fe0


	//   ....[5]....
        /*00d8*/ 	.word	0x0000a060


	//----- nvinfo : EIATTR_CTAIDZ_USED
	.align		4
.L_566:
        /*00dc*/ 	.byte	0x01, 0x04
	.zero		2


	//----- nvinfo : EIATTR_CRS_STACK_SIZE
	.align		4
        /*00e0*/ 	.byte	0x04, 0x1e
        /*00e2*/ 	.short	(.L_568 - .L_567)
.L_567:
        /*00e4*/ 	.word	0x00000000
.L_568:


//--------------------- .nv.info._ZN5flash16flash_fwd_kernelI23Flash_fwd_kernel_traitsILi96ELi64ELi64ELi4ELb0ELb0EN7cutlass6half_tE19Flash_kernel_traitsILi96ELi64ELi64ELi4ES3_EELb1ELb1ELb0ELb1ELb0ELb0ELb0ELb1EEEvNS_16Flash_fwd_paramsE --------------------------
	.section	.nv.info._ZN5flash16flash_fwd_kernelI23Flash_fwd_kernel_traitsILi96ELi64ELi64ELi4ELb0ELb0EN7cutlass6half_tE19Flash_kernel_traitsILi96ELi64ELi64ELi4ES3_EELb1ELb1ELb0ELb1ELb0ELb0ELb0ELb1EEEvNS_16Flash_fwd_paramsE,"",@"SHT_CUDA_INFO"
	.sectionflags	@""
	.align	4


	//----- nvinfo : EIATTR_CUDA_API_VERSION
	.align		4
        /*0000*/ 	.byte	0x04, 0x37
        /*0002*/ 	.short	(.L_570 - .L_569)
.L_569:
        /*0004*/ 	.word	0x00000082


	//----- nvinfo : EIATTR_SW2861232_WAR
	.align		4
.L_570:
        /*0008*/ 	.byte	0x01, 0x35
	.zero		2


	//----- nvinfo : EIATTR_PARAM_CBANK
	.align		4
        /*000c*/ 	.byte	0x04, 0x0a
        /*000e*/ 	.short	(.L_572 - .L_571)
	.align		4
.L_571:
        /*0010*/ 	.word	index@(.nv.constant0._ZN5flash16flash_fwd_kernelI23Flash_fwd_kernel_traitsILi96ELi64ELi64ELi4ELb0ELb0EN7cutlass6half_tE19Flash_kernel_traitsILi96ELi64ELi64ELi4ES3_EELb1ELb1ELb0ELb1ELb0ELb0ELb0ELb1EEEvNS_16Flash_fwd_paramsE)
        /*0014*/ 	.short	0x0160
        /*0016*/ 	.short	0x01d0


	//----- nvinfo : EIATTR_CBANK_PARAM_SIZE
	.align		4
.L_572:
        /*0018*/ 	.byte	0x03, 0x19
        /*001a*/ 	.short	0x01d0


	//----- nvinfo : EIATTR_KPARAM_INFO
	.align		4
        /*001c*/ 	.byte	0x04, 0x17
        /*001e*/ 	.short	(.L_574 - .L_573)
.L_573:
        /*0020*/ 	.word	0x00000000
        /*0024*/ 	.short	0x0000
        /*0026*/ 	.short	0x0000
        /*0028*/ 	.byte	0x00, 0xf0, 0x41, 0x07


	//----- nvinfo : EIATTR_MAXREG_COUNT
	.align		4
.L_574:
        /*002c*/ 	.byte	0x03, 0x1b
        /*002e*/ 	.short	0x00ff


	//----- nvinfo : EIATTR_NUM_BARRIERS
	.align		4
        /*0030*/ 	.byte	0x02, 0x4c
        /*0032*/ 	.byte	0x01
	.zero		1


	//----- nvinfo : EIATTR_MERCURY_ISA_VERSION
	.align		4
        /*0034*/ 	.byte	0x03, 0x5f
        /*0036*/ 	.short	0x0000


	//----- nvinfo : EIATTR_COOP_GROUP_MASK_REGIDS
	.align		4
        /*0038*/ 	.byte	0x04, 0x29
        /*003a*/ 	.short	(.L_576 - .L_575)


	//   ....[0]....
.L_575:
        /*003c*/ 	.word	0xffffffff


	//   ....[1]....
        /*0040*/ 	.word	0xffffffff


	//   ....[2]....
        /*0044*/ 	.word	0xffffffff


	//   ....[3]....
        /*0048*/ 	.word	0xffffffff


	//   ....[4]....
        /*004c*/ 	.word	0xffffffff


	//   ....[5]....
        /*0050*/ 	.word	0xffffffff


	//   ....[6]....
        /*0054*/ 	.word	0xffffffff


	//   ....[7]....
        /*0058*/ 	.word	0xffffffff


	//   ....[8]....
        /*005c*/ 	.word	0xffffffff


	//   ....[9]....
        /*0060*/ 	.word	0xffffffff


	//   ....[10]....
        /*0064*/ 	.word	0xffffffff


	//   ....[11]....
        /*0068*/ 	.word	0xffffffff


	//   ....[12]....
        /*006c*/ 	.word	0xffffffff


	//   ....[13]....
        /*0070*/ 	.word	0xffffffff


	//   ....[14]....
        /*0074*/ 	.word	0xffffffff


	//   ....[15]....
        /*0078*/ 	.word	0xffffffff


	//----- nvinfo : EIATTR_COOP_GROUP_INSTR_OFFSETS
	.align		4
.L_576:
        /*007c*/ 	.byte	0x04, 0x28
        /*007e*/ 	.short	(.L_578 - .L_577)


	//   ....[0]....
.L_577:
        /*0080*/ 	.word	0x00003560


	//   ....[1]....
        /*0084*/ 	.word	0x00003620


	//   ....[2]....
        /*0088*/ 	.word	0x00003650


	//   ....[3]....
        /*008c*/ 	.word	0x000036c0


	//   ....[4]....
        /*0090*/ 	.word	0x00007140


	//   ....[5]....
        /*0094*/ 	.word	0x00007180


	//   ....[6]....
        /*0098*/ 	.word	0x00007230


	//   ....[7]....
        /*009c*/ 	.word	0x00007260


	//   ....[8]....
        /*00a0*/ 	.word	0x0000ad50


	//   ....[9]....
        /*00a4*/ 	.word	0x0000ada0


	//   ....[10]....
        /*00a8*/ 	.word	0x0000adf0


	//   ....[11]....
        /*00ac*/ 	.word	0x0000ae40


	//   ....[12]....
        /*00b0*/ 	.word	0x0000d470


	//   ....[13]....
        /*00b4*/ 	.word	0x0000d4b0


	//   ....[14]....
        /*00b8*/ 	.word	0x0000d4f0


	//   ....[15]....
        /*00bc*/ 	.word	0x0000d500


	//----- nvinfo : EIATTR_EXIT_INSTR_OFFSETS
	.align		4
.L_578:
        /*00c0*/ 	.byte	0x04, 0x1c
        /*00c2*/ 	.short	(.L_580 - .L_579)


	//   ....[0]....
.L_579:
        /*00c4*/ 	.word	0x00000460


	//   ....[1]....
        /*00c8*/ 	.word	0x0000e400


	//   ....[2]....
        /*00cc*/ 	.word	0x0000e500


	//   ....[3]....
        /*00d0*/ 	.word	0x0000e520


	//   ....[4]....
        /*00d4*/ 	.word	0x0000eb90


	//   ....[5]....
        /*00d8*/ 	.word	0x0000ec10


	//----- nvinfo : EIATTR_CTAIDZ_USED
	.align		4
.L_580:
        /*00dc*/ 	.byte	0x01, 0x04
	.zero		2


	//----- nvinfo : EIATTR_CRS_STACK_SIZE
	.align		4
        /*00e0*/ 	.byte	0x04, 0x1e
        /*00e2*/ 	.short	(.L_582 - .L_581)
.L_581:
        /*00e4*/ 	.word	0x00000000
.L_582:


//--------------------- .nv.info._ZN5flash16flash_fwd_kernelI23Flash_fwd_kernel_traitsILi96ELi64ELi64ELi4ELb0ELb0EN7cutlass6half_tE19Flash_kernel_traitsILi96ELi64ELi64ELi4ES3_EELb0ELb1ELb0ELb1ELb0ELb0ELb1ELb0EEEvNS_16Flash_fwd_paramsE --------------------------
	.section	.nv.info._ZN5flash16flash_fwd_kernelI23Flash_fwd_kernel_traitsILi96ELi64ELi64ELi4ELb0ELb0EN7cutlass6half_tE19Flash_kernel_traitsILi96ELi64ELi64ELi4ES3_EELb0ELb1ELb0ELb1ELb0ELb0ELb1ELb0EEEvNS_16Flash_fwd_paramsE,"",@"SHT_CUDA_INFO"
	.sectionflags	@""
	.align	4


	//----- nvinfo : EIATTR_CUDA_API_VERSION
	.align		4
        /*0000*/ 	.byte	0x04, 0x37
        /*0002*/ 	.short	(.L_584 - .L_583)
.L_583:
        /*0004*/ 	.word	0x00000082


	//----- nvinfo : EIATTR_SW2861232_WAR
	.align		4
.L_584:
        /*0008*/ 	.byte	0x01, 0x35
	.zero		2


	//----- nvinfo : EIATTR_PARAM_CBANK
	.align		4
        /*000c*/ 	.byte	0x04, 0x0a
        /*000e*/ 	.short	(.L_586 - .L_585)
	.align		4
.L_585:
        /*0010*/ 	.word	index@(.nv.constant0._ZN5flash16flash_fwd_kernelI23Flash_fwd_kernel_traitsILi96ELi64ELi64ELi4ELb0ELb0EN7cutlass6half_tE19Flash_kernel_traitsILi96ELi64ELi64ELi4ES3_EELb0ELb1ELb0ELb1ELb0ELb0ELb1ELb0EEEvNS_16Flash_fwd_paramsE)
        /*0014*/ 	.short	0x0160
        /*0016*/ 	.short	0x01d0


	//----- nvinfo : EIATTR_CBANK_PARAM_SIZE
	.align		4
.L_586:
        /*0018*/ 	.byte	0x03, 0x19
        /*001a*/ 	.short	0x01d0


	//----- nvinfo : EIATTR_KPARAM_INFO
	.align		4
        /*001c*/ 	.byte	0x04, 0x17
        /*001e*/ 	.short	(.L_588 - .L_587)
.L_587:
        /*0020*/ 	.word	0x00000000
        /*0024*/ 	.short	0x0000
        /*0026*/ 	.short	0x0000
        /*0028*/ 	.byte	0x00, 0xf0, 0x41, 0x07


	//----- nvinfo : EIATTR_MAXREG_COUNT
	.align		4
.L_588:
        /*002c*/ 	.byte	0x03, 0x1b
        /*002e*/ 	.short	0x00ff


	//----- nvinfo : EIATTR_NUM_BARRIERS
	.align		4
        /*0030*/ 	.byte	0x02, 0x4c
        /*0032*/ 	.byte	0x01
	.zero		1


	//----- nvinfo : EIATTR_MERCURY_ISA_VERSION
	.align		4
        /*0034*/ 	.byte	0x03, 0x5f
        /*0036*/ 	.short	0x0000


	//----- nvinfo : EIATTR_COOP_GROUP_MASK_REGIDS
	.align		4
        /*0038*/ 	.byte	0x04, 0x29
        /*003a*/ 	.short	(.L_590 - .L_589)


	//   ....[0]....
.L_589:
        /*003c*/ 	.word	0xffffffff


	//   ....[1]....
        /*0040*/ 	.word	0xffffffff


	//   ....[2]....
        /*0044*/ 	.word	0xffffffff


	//   ....[3]....
        /*0048*/ 	.word	0xffffffff


	//   ....[4]....
        /*004c*/ 	.word	0xffffffff


	//   ....[5]....
        /*0050*/ 	.word	0xffffffff


	//   ....[6]....
        /*0054*/ 	.word	0xffffffff


	//   ....[7]....
        /*0058*/ 	.word	0xffffffff


	//   ....[8]....
        /*005c*/ 	.word	0xffffffff


	//   ....[9]....
        /*0060*/ 	.word	0xffffffff


	//   ....[10]....
        /*0064*/ 	.word	0xffffffff


	//   ....[11]....
        /*0068*/ 	.word	0xffffffff


	//   ....[12]....
        /*006c*/ 	.word	0xffffffff


	//   ....[13]....
        /*0070*/ 	.word	0xffffffff


	//   ....[14]....
        /*0074*/ 	.word	0xffffffff


	//   ....[15]....
        /*0078*/ 	.word	0xffffffff


	//----- nvinfo : EIATTR_COOP_GROUP_INSTR_OFFSETS
	.align		4
.L_590:
        /*007c*/ 	.byte	0x04, 0x28
        /*007e*/ 	.short	(.L_592 - .L_591)


	//   ....[0]....
.L_591:
        /*0080*/ 	.word	0x000035b0


	//   ....[1]....
        /*0084*/ 	.word	0x000035d0


	//   ....[2]....
        /*0088*/ 	.word	0x00003640


	//   ....[3]....
        /*008c*/ 	.word	0x00003650


	//   ....[4]....
        /*0090*/ 	.word	0x00005cc0


	//   ....[5]....
        /*0094*/ 	.word	0x00005cd0


	//   ....[6]....
        /*0098*/ 	.word	0x00005d00


	//   ....[7]....
        /*009c*/ 	.word	0x00005d10


	//   ....[8]....
        /*00a0*/ 	.word	0x000083d0


	//   ....[9]....
        /*00a4*/ 	.word	0x000083f0


	//   ....[10]....
        /*00a8*/ 	.word	0x00008410


	//   ....[11]....
        /*00ac*/ 	.word	0x00008430


	//   ....[12]....
        /*00b0*/ 	.word	0x000093b0


	//   ....[13]....
        /*00b4*/ 	.word	0x000093f0


	//   ....[14]....
        /*00b8*/ 	.word	0x00009430


	//   ....[15]....
        /*00bc*/ 	.word	0x00009450


	//----- nvinfo : EIATTR_EXIT_INSTR_OFFSETS
	.align		4
.L_592:
        /*00c0*/ 	.byte	0x04, 0x1c
        /*00c2*/ 	.short	(.L_594 - .L_593)


	//   ....[0]....
.L_593:
        /*00c4*/ 	.word	0x000002d0


	//   ....[1]....
        /*00c8*/ 	.word	0x0000a320


	//   ....[2]....
        /*00cc*/ 	.word	0x0000a410


	//   ....[3]....
        /*00d0*/ 	.word	0x0000a430


	//   ....[4]....
        /*00d4*/ 	.word	0x0000aa90


	//   ....[5]....
        /*00d8*/ 	.word	0x0000ab10


	//----- nvinfo : EIATTR_CTAIDZ_USED
	.align		4
.L_594:
        /*00dc*/ 	.byte	0x01, 0x04
	.zero		2


	//----- nvinfo : EIATTR_CRS_STACK_SIZE
	.align		4
        /*00e0*/ 	.byte	0x04, 0x1e
        /*00e2*/ 	.short	(.L_596 - .L_595)
.L_595:
        /*00e4*/ 	.word	0x00000000
.L_596:


//--------------------- .nv.callgraph             --------------------------
	.section	.nv.callgraph,"",@"SHT_CUDA_CALLGRAPH"
	.align	4
	.sectionentsize	8
	.align		4
        /*0000*/ 	.word	0x00000000
	.align		4
        /*0004*/ 	.word	0xffffffff
	.align		4
        /*0008*/ 	.word	0x00000000
	.align		4
        /*000c*/ 	.word	0xfffffffe
	.align		4
        /*0010*/ 	.word	0x00000000
	.align		4
        /*0014*/ 	.word	0xfffffffd
	.align		4
        /*0018*/ 	.word	0x00000000
	.align		4
        /*001c*/ 	.word	0xfffffffc


//--------------------- .nv.rel.action            --------------------------
	.section	.nv.rel.action,"",@"SHT_CUDA_RELOCINFO"
	.align	8
	.sectionentsize	8
        /*0000*/ 	.byte	0x73, 0x00, 0x00, 0x00, 0x00, 0x00, 0x00, 0x00, 0x00, 0x00, 0x00, 0x11, 0x25, 0x00, 0x05, 0x36


//--------------------- .nv.constant4             --------------------------
	.section	.nv.constant4,"a",@progbits
	.align	8
	.align		8
.nv.constant4:
        /*0000*/ 	.dword	_ZN72_INTERNAL_9204a569_36_flash_fwd_hdim96_fp16_causal_sm80_cu_e763cb1e_27134cuda3std3__45__cpo5beginE
	.align		8
        /*0008*/ 	.dword	_ZN72_INTERNAL_9204a569_36_flash_fwd_hdim96_fp16_causal_sm80_cu_e763cb1e_27134cuda3std3__45__cpo3endE
	.align		8
        /*0010*/ 	.dword	_ZN72_INTERNAL_9204a569_36_flash_fwd_hdim96_fp16_causal_sm80_cu_e763cb1e_27134cuda3std3__45__cpo6cbeginE
	.align		8
        /*0018*/ 	.dword	_ZN72_INTERNAL_9204a569_36_flash_fwd_hdim96_fp16_causal_sm80_cu_e763cb1e_27134cuda3std3__45__cpo4cendE
	.align		8
        /*0020*/ 	.dword	_ZN72_INTERNAL_9204a569_36_flash_fwd_hdim96_fp16_causal_sm80_cu_e763cb1e_27134cuda3std3__474_GLOBAL__N__9204a569_36_flash_fwd_hdim96_fp16_causal_sm80_cu_e763cb1e_27136ignoreE
	.align		8
        /*0028*/ 	.dword	_ZN72_INTERNAL_9204a569_36_flash_fwd_hdim96_fp16_causal_sm80_cu_e763cb1e_27134cuda3std3__419piecewise_constructE
	.align		8
        /*0030*/ 	.dword	_ZN72_INTERNAL_9204a569_36_flash_fwd_hdim96_fp16_causal_sm80_cu_e763cb1e_27134cuda3std3__48in_placeE
	.align		8
        /*0038*/ 	.dword	_ZN72_INTERNAL_9204a569_36_flash_fwd_hdim96_fp16_causal_sm80_cu_e763cb1e_27134cuda3std6ranges3__45__cpo4swapE
	.align		8
        /*0040*/ 	.dword	_ZN72_INTERNAL_9204a569_36_flash_fwd_hdim96_fp16_causal_sm80_cu_e763cb1e_27134cuda3std6ranges3__45__cpo9iter_moveE
	.align		8
        /*0048*/ 	.dword	_ZN72_INTERNAL_9204a569_36_flash_fwd_hdim96_fp16_causal_sm80_cu_e763cb1e_27134cute7productE
	.align		8
        /*0050*/ 	.dword	_ZN72_INTERNAL_9204a569_36_flash_fwd_hdim96_fp16_causal_sm80_cu_e763cb1e_27134cute1_E


//--------------------- .nv.constant0._ZN5flash16flash_fwd_kernelI23Flash_fwd_kernel_traitsILi96ELi128ELi64ELi4ELb0ELb0EN7cutlass6half_tE19Flash_kernel_traitsILi96ELi128ELi64ELi4ES3_EELb0ELb1ELb0ELb0ELb1ELb1ELb0ELb0EEEvNS_16Flash_fwd_paramsE --------------------------
	.section	.nv.constant0._ZN5flash16flash_fwd_kernelI23Flash_fwd_kernel_traitsILi96ELi128ELi64ELi4ELb0ELb0EN7cutlass6half_tE19Flash_kernel_traitsILi96ELi128ELi64ELi4ES3_EELb0ELb1ELb0ELb0ELb1ELb1ELb0ELb0EEEvNS_16Flash_fwd_paramsE,"a",@progbits
	.sectionflags	@""
	.align	4
.nv.constant0._ZN5flash16flash_fwd_kernelI23Flash_fwd_kernel_traitsILi96ELi128ELi64ELi4ELb0ELb0EN7cutlass6half_tE19Flash_kernel_traitsILi96ELi128ELi64ELi4ES3_EELb0ELb1ELb0ELb0ELb1ELb1ELb0ELb0EEEvNS_16Flash_fwd_paramsE:
	.zero		816


//--------------------- .nv.constant0._ZN5flash16flash_fwd_kernelI23Flash_fwd_kernel_traitsILi96ELi128ELi64ELi4ELb0ELb0EN7cutlass6half_tE19Flash_kernel_traitsILi96ELi128ELi64ELi4ES3_EELb0ELb1ELb0ELb0ELb0ELb1ELb0ELb0EEEvNS_16Flash_fwd_paramsE --------------------------
	.section	.nv.constant0._ZN5flash16flash_fwd_kernelI23Flash_fwd_kernel_traitsILi96ELi128ELi64ELi4ELb0ELb0EN7cutlass6half_tE19Flash_kernel_traitsILi96ELi128ELi64ELi4ES3_EELb0ELb1ELb0ELb0ELb0ELb1ELb0ELb0EEEvNS_16Flash_fwd_paramsE,"a",@progbits
	.sectionflags	@""
	.align	4
.nv.constant0._ZN5flash16flash_fwd_kernelI23Flash_fwd_kernel_traitsILi96ELi128ELi64ELi4ELb0ELb0EN7cutlass6half_tE19Flash_kernel_traitsILi96ELi128ELi64ELi4ES3_EELb0ELb1ELb0ELb0ELb0ELb1ELb0ELb0EEEvNS_16Flash_fwd_paramsE:
	.zero		816


//--------------------- .nv.constant0._ZN5flash16flash_fwd_kernelI23Flash_fwd_kernel_traitsILi96ELi128ELi64ELi4ELb0ELb0EN7cutlass6half_tE19Flash_kernel_traitsILi96ELi128ELi64ELi4ES3_EELb0ELb1ELb0ELb0ELb0ELb0ELb0ELb0EEEvNS_16Flash_fwd_paramsE --------------------------
	.section	.nv.constant0._ZN5flash16flash_fwd_kernelI23Flash_fwd_kernel_traitsILi96ELi128ELi64ELi4ELb0ELb0EN7cutlass6half_tE19Flash_kernel_traitsILi96ELi128ELi64ELi4ES3_EELb0ELb1ELb0ELb0ELb0ELb0ELb0ELb0EEEvNS_16Flash_fwd_paramsE,"a",@progbits
	.sectionflags	@""
	.align	4
.nv.constant0._ZN5flash16flash_fwd_kernelI23Flash_fwd_kernel_traitsILi96ELi128ELi64ELi4ELb0ELb0EN7cutlass6half_tE19Flash_kernel_traitsILi96ELi128ELi64ELi4ES3_EELb0ELb1ELb0ELb0ELb0ELb0ELb0ELb0EEEvNS_16Flash_fwd_paramsE:
	.zero		816


//--------------------- .nv.constant0._ZN5flash16flash_fwd_kernelI23Flash_fwd_kernel_traitsILi96ELi128ELi64ELi4ELb0ELb0EN7cutlass6half_tE19Flash_kernel_traitsILi96ELi128ELi64ELi4ES3_EELb0ELb1ELb0ELb1ELb0ELb0ELb0ELb0EEEvNS_16Flash_fwd_paramsE --------------------------
	.section	.nv.constant0._ZN5flash16flash_fwd_kernelI23Flash_fwd_kernel_traitsILi96ELi128ELi64ELi4ELb0ELb0EN7cutlass6half_tE19Flash_kernel_traitsILi96ELi128ELi64ELi4ES3_EELb0ELb1ELb0ELb1ELb0ELb0ELb0ELb0EEEvNS_16Flash_fwd_paramsE,"a",@progbits
	.sectionflags	@""
	.align	4
.nv.constant0._ZN5flash16flash_fwd_kernelI23Flash_fwd_kernel_traitsILi96ELi128ELi64ELi4ELb0ELb0EN7cutlass6half_tE19Flash_kernel_traitsILi96ELi128ELi64ELi4ES3_EELb0ELb1ELb0ELb1ELb0ELb0ELb0ELb0EEEvNS_16Flash_fwd_paramsE:
	.zero		816


//--------------------- .nv.constant0._ZN5flash16flash_fwd_kernelI23Flash_fwd_kernel_traitsILi96ELi64ELi64ELi4ELb0ELb0EN7cutlass6half_tE19Flash_kernel_traitsILi96ELi64ELi64ELi4ES3_EELb0ELb1ELb0ELb0ELb1ELb1ELb0ELb0EEEvNS_16Flash_fwd_paramsE --------------------------
	.section	.nv.constant0._ZN5flash16flash_fwd_kernelI23Flash_fwd_kernel_traitsILi96ELi64ELi64ELi4ELb0ELb0EN7cutlass6half_tE19Flash_kernel_traitsILi96ELi64ELi64ELi4ES3_EELb0ELb1ELb0ELb0ELb1ELb1ELb0ELb0EEEvNS_16Flash_fwd_paramsE,"a",@progbits
	.sectionflags	@""
	.align	4
.nv.constant0._ZN5flash16flash_fwd_kernelI23Flash_fwd_kernel_traitsILi96ELi64ELi64ELi4ELb0ELb0EN7cutlass6half_tE19Flash_kernel_traitsILi96ELi64ELi64ELi4ES3_EELb0ELb1ELb0ELb0ELb1ELb1ELb0ELb0EEEvNS_16Flash_fwd_paramsE:
	.zero		816


//--------------------- .nv.constant0._ZN5flash16flash_fwd_kernelI23Flash_fwd_kernel_traitsILi96ELi64ELi64ELi4ELb0ELb0EN7cutlass6half_tE19Flash_kernel_traitsILi96ELi64ELi64ELi4ES3_EELb0ELb1ELb0ELb0ELb0ELb1ELb0ELb0EEEvNS_16Flash_fwd_paramsE --------------------------
	.section	.nv.constant0._ZN5flash16flash_fwd_kernelI23Flash_fwd_kernel_traitsILi96ELi64ELi64ELi4ELb0ELb0EN7cutlass6half_tE19Flash_kernel_traitsILi96ELi64ELi64ELi4ES3_EELb0ELb1ELb0ELb0ELb0ELb1ELb0ELb0EEEvNS_16Flash_fwd_paramsE,"a",@progbits
	.sectionflags	@""
	.align	4
.nv.constant0._ZN5flash16flash_fwd_kernelI23Flash_fwd_kernel_traitsILi96ELi64ELi64ELi4ELb0ELb0EN7cutlass6half_tE19Flash_kernel_traitsILi96ELi64ELi64ELi4ES3_EELb0ELb1ELb0ELb0ELb0ELb1ELb0ELb0EEEvNS_16Flash_fwd_paramsE:
	.zero		816


//--------------------- .nv.constant0._ZN5flash16flash_fwd_kernelI23Flash_fwd_kernel_traitsILi96ELi64ELi64ELi4ELb0ELb0EN7cutlass6half_tE19Flash_kernel_traitsILi96ELi64ELi64ELi4ES3_EELb0ELb1ELb0ELb0ELb0ELb0ELb0ELb0EEEvNS_16Flash_fwd_paramsE --------------------------
	.section	.nv.constant0._ZN5flash16flash_fwd_kernelI23Flash_fwd_kernel_traitsILi96ELi64ELi64ELi4ELb0ELb0EN7cutlass6half_tE19Flash_kernel_traitsILi96ELi64ELi64ELi4ES3_EELb0ELb1ELb0ELb0ELb0ELb0ELb0ELb0EEEvNS_16Flash_fwd_paramsE,"a",@progbits
	.sectionflags	@""
	.align	4
.nv.constant0._ZN5flash16flash_fwd_kernelI23Flash_fwd_kernel_traitsILi96ELi64ELi64ELi4ELb0ELb0EN7cutlass6half_tE19Flash_kernel_traitsILi96ELi64ELi64ELi4ES3_EELb0ELb1ELb0ELb0ELb0ELb0ELb0ELb0EEEvNS_16Flash_fwd_paramsE:
	.zero		816


//--------------------- .nv.constant0._ZN5flash16flash_fwd_kernelI23Flash_fwd_kernel_traitsILi96ELi64ELi64ELi4ELb0ELb0EN7cutlass6half_tE19Flash_kernel_traitsILi96ELi64ELi64ELi4ES3_EELb0ELb1ELb0ELb1ELb0ELb0ELb0ELb0EEEvNS_16Flash_fwd_paramsE --------------------------
	.section	.nv.constant0._ZN5flash16flash_fwd_kernelI23Flash_fwd_kernel_traitsILi96ELi64ELi64ELi4ELb0ELb0EN7cutlass6half_tE19Flash_kernel_traitsILi96ELi64ELi64ELi4ES3_EELb0ELb1ELb0ELb1ELb0ELb0ELb0ELb0EEEvNS_16Flash_fwd_paramsE,"a",@progbits
	.sectionflags	@""
	.align	4
.nv.constant0._ZN5flash16flash_fwd_kernelI23Flash_fwd_kernel_traitsILi96ELi64ELi64ELi4ELb0ELb0EN7cutlass6half_tE19Flash_kernel_traitsILi96ELi64ELi64ELi4ES3_EELb0ELb1ELb0ELb1ELb0ELb0ELb0ELb0EEEvNS_16Flash_fwd_paramsE:
	.zero		816


//--------------------- .nv.constant0._ZN5flash16flash_fwd_kernelI23Flash_fwd_kernel_traitsILi96ELi128ELi64ELi4ELb0ELb0EN7cutlass6half_tE19Flash_kernel_traitsILi96ELi128ELi64ELi4ES3_EELb1ELb1ELb0ELb0ELb0ELb0ELb0ELb0EEEvNS_16Flash_fwd_paramsE --------------------------
	.section	.nv.constant0._ZN5flash16flash_fwd_kernelI23Flash_fwd_kernel_traitsILi96ELi128ELi64ELi4ELb0ELb0EN7cutlass6half_tE19Flash_kernel_traitsILi96ELi128ELi64ELi4ES3_EELb1ELb1ELb0ELb0ELb0ELb0ELb0ELb0EEEvNS_16Flash_fwd_paramsE,"a",@progbits
	.sectionflags	@""
	.align	4
.nv.constant0._ZN5flash16flash_fwd_kernelI23Flash_fwd_kernel_traitsILi96ELi128ELi64ELi4ELb0ELb0EN7cutlass6half_tE19Flash_kernel_traitsILi96ELi128ELi64ELi4ES3_EELb1ELb1ELb0ELb0ELb0ELb0ELb0ELb0EEEvNS_16Flash_fwd_paramsE:
	.zero		816


//--------------------- .nv.constant0._ZN5flash16flash_fwd_kernelI23Flash_fwd_kernel_traitsILi96ELi128ELi64ELi4ELb0ELb0EN7cutlass6half_tE19Flash_kernel_traitsILi96ELi128ELi64ELi4ES3_EELb1ELb1ELb0ELb0ELb1ELb1ELb0ELb0EEEvNS_16Flash_fwd_paramsE --------------------------
	.section	.nv.constant0._ZN5flash16flash_fwd_kernelI23Flash_fwd_kernel_traitsILi96ELi128ELi64ELi4ELb0ELb0EN7cutlass6half_tE19Flash_kernel_traitsILi96ELi128ELi64ELi4ES3_EELb1ELb1ELb0ELb0ELb1ELb1ELb0ELb0EEEvNS_16Flash_fwd_paramsE,"a",@progbits
	.sectionflags	@""
	.align	4
.nv.constant0._ZN5flash16flash_fwd_kernelI23Flash_fwd_kernel_traitsILi96ELi128ELi64ELi4ELb0ELb0EN7cutlass6half_tE19Flash_kernel_traitsILi96ELi128ELi64ELi4ES3_EELb1ELb1ELb0ELb0ELb1ELb1ELb0ELb0EEEvNS_16Flash_fwd_paramsE:
	.zero		816


//--------------------- .nv.constant0._ZN5flash16flash_fwd_kernelI23Flash_fwd_kernel_traitsILi96ELi128ELi64ELi4ELb0ELb0EN7cutlass6half_tE19Flash_kernel_traitsILi96ELi128ELi64ELi4ES3_EELb0ELb1ELb0ELb0ELb1ELb1ELb1ELb0EEEvNS_16Flash_fwd_paramsE --------------------------
	.section	.nv.constant0._ZN5flash16flash_fwd_kernelI23Flash_fwd_kernel_traitsILi96ELi128ELi64ELi4ELb0ELb0EN7cutlass6half_tE19Flash_kernel_traitsILi96ELi128ELi64ELi4ES3_EELb0ELb1ELb0ELb0ELb1ELb1ELb1ELb0EEEvNS_16Flash_fwd_paramsE,"a",@progbits
	.sectionflags	@""
	.align	4
.nv.constant0._ZN5flash16flash_fwd_kernelI23Flash_fwd_kernel_traitsILi96ELi128ELi64ELi4ELb0ELb0EN7cutlass6half_tE19Flash_kernel_traitsILi96ELi128ELi64ELi4ES3_EELb0ELb1ELb0ELb0ELb1ELb1ELb1ELb0EEEvNS_16Flash_fwd_paramsE:
	.zero		816


//--------------------- .nv.constant0._ZN5flash16flash_fwd_kernelI23Flash_fwd_kernel_traitsILi96ELi128ELi64ELi4ELb0ELb0EN7cutlass6half_tE19Flash_kernel_traitsILi96ELi128ELi64ELi4ES3_EELb1ELb1ELb0ELb0ELb0ELb1ELb0ELb0EEEvNS_16Flash_fwd_paramsE --------------------------
	.section	.nv.constant0._ZN5flash16flash_fwd_kernelI23Flash_fwd_kernel_traitsILi96ELi128ELi64ELi4ELb0ELb0EN7cutlass6half_tE19Flash_kernel_traitsILi96ELi128ELi64ELi4ES3_EELb1ELb1ELb0ELb0ELb0ELb1ELb0ELb0EEEvNS_16Flash_fwd_paramsE,"a",@progbits
	.sectionflags	@""
	.align	4
.nv.constant0._ZN5flash16flash_fwd_kernelI23Flash_fwd_kernel_traitsILi96ELi128ELi64ELi4ELb0ELb0EN7cutlass6half_tE19Flash_kernel_traitsILi96ELi128ELi64ELi4ES3_EELb1ELb1ELb0ELb0ELb0ELb1ELb0ELb0EEEvNS_16Flash_fwd_paramsE:
	.zero		816


//--------------------- .nv.constant0._ZN5flash16flash_fwd_kernelI23Flash_fwd_kernel_traitsILi96ELi128ELi64ELi4ELb0ELb0EN7cutlass6half_tE19Flash_kernel_traitsILi96ELi128ELi64ELi4ES3_EELb0ELb1ELb0ELb0ELb0ELb1ELb1ELb0EEEvNS_16Flash_fwd_paramsE --------------------------
	.section	.nv.constant0._ZN5flash16flash_fwd_kernelI23Flash_fwd_kernel_traitsILi96ELi128ELi64ELi4ELb0ELb0EN7cutlass6half_tE19Flash_kernel_traitsILi96ELi128ELi64ELi4ES3_EELb0ELb1ELb0ELb0ELb0ELb1ELb1ELb0EEEvNS_16Flash_fwd_paramsE,"a",@progbits
	.sectionflags	@""
	.align	4
.nv.constant0._ZN5flash16flash_fwd_kernelI23Flash_fwd_kernel_traitsILi96ELi128ELi64ELi4ELb0ELb0EN7cutlass6half_tE19Flash_kernel_traitsILi96ELi128ELi64ELi4ES3_EELb0ELb1ELb0ELb0ELb0ELb1ELb1ELb0EEEvNS_16Flash_fwd_paramsE:
	.zero		816


//--------------------- .nv.constant0._ZN5flash16flash_fwd_kernelI23Flash_fwd_kernel_traitsILi96ELi128ELi64ELi4ELb0ELb0EN7cutlass6half_tE19Flash_kernel_traitsILi96ELi128ELi64ELi4ES3_EELb1ELb1ELb0ELb1ELb0ELb0ELb0ELb0EEEvNS_16Flash_fwd_paramsE --------------------------
	.section	.nv.constant0._ZN5flash16flash_fwd_kernelI23Flash_fwd_kernel_traitsILi96ELi128ELi64ELi4ELb0ELb0EN7cutlass6half_tE19Flash_kernel_traitsILi96ELi128ELi64ELi4ES3_EELb1ELb1ELb0ELb1ELb0ELb0ELb0ELb0EEEvNS_16Flash_fwd_paramsE,"a",@progbits
	.sectionflags	@""
	.align	4
.nv.constant0._ZN5flash16flash_fwd_kernelI23Flash_fwd_kernel_traitsILi96ELi128ELi64ELi4ELb0ELb0EN7cutlass6half_tE19Flash_kernel_traitsILi96ELi128ELi64ELi4ES3_EELb1ELb1ELb0ELb1ELb0ELb0ELb0ELb0EEEvNS_16Flash_fwd_paramsE:
	.zero		816


//--------------------- .nv.constant0._ZN5flash16flash_fwd_kernelI23Flash_fwd_kernel_traitsILi96ELi128ELi64ELi4ELb0ELb0EN7cutlass6half_tE19Flash_kernel_traitsILi96ELi128ELi64ELi4ES3_EELb1ELb1ELb0ELb0ELb0ELb0ELb0ELb1EEEvNS_16Flash_fwd_paramsE --------------------------
	.section	.nv.constant0._ZN5flash16flash_fwd_kernelI23Flash_fwd_kernel_traitsILi96ELi128ELi64ELi4ELb0ELb0EN7cutlass6half_tE19Flash_kernel_traitsILi96ELi128ELi64ELi4ES3_EELb1ELb1ELb0ELb0ELb0ELb0ELb0ELb1EEEvNS_16Flash_fwd_paramsE,"a",@progbits
	.sectionflags	@""
	.align	4
.nv.constant0._ZN5flash16flash_fwd_kernelI23Flash_fwd_kernel_traitsILi96ELi128ELi64ELi4ELb0ELb0EN7cutlass6half_tE19Flash_kernel_traitsILi96ELi128ELi64ELi4ES3_EELb1ELb1ELb0ELb0ELb0ELb0ELb0ELb1EEEvNS_16Flash_fwd_paramsE:
	.zero		816


//--------------------- .nv.constant0._ZN5flash16flash_fwd_kernelI23Flash_fwd_kernel_traitsILi96ELi128ELi64ELi4ELb0ELb0EN7cutlass6half_tE19Flash_kernel_traitsILi96ELi128ELi64ELi4ES3_EELb0ELb1ELb0ELb0ELb0ELb0ELb1ELb0EEEvNS_16Flash_fwd_paramsE --------------------------
	.section	.nv.constant0._ZN5flash16flash_fwd_kernelI23Flash_fwd_kernel_traitsILi96ELi128ELi64ELi4ELb0ELb0EN7cutlass6half_tE19Flash_kernel_traitsILi96ELi128ELi64ELi4ES3_EELb0ELb1ELb0ELb0ELb0ELb0ELb1ELb0EEEvNS_16Flash_fwd_paramsE,"a",@progbits
	.sectionflags	@""
	.align	4
.nv.constant0._ZN5flash16flash_fwd_kernelI23Flash_fwd_kernel_traitsILi96ELi128ELi64ELi4ELb0ELb0EN7cutlass6half_tE19Flash_kernel_traitsILi96ELi128ELi64ELi4ES3_EELb0ELb1ELb0ELb0ELb0ELb0ELb1ELb0EEEvNS_16Flash_fwd_paramsE:
	.zero		816


//--------------------- .nv.constant0._ZN5flash16flash_fwd_kernelI23Flash_fwd_kernel_traitsILi96ELi128ELi64ELi4ELb0ELb0EN7cutlass6half_tE19Flash_kernel_traitsILi96ELi128ELi64ELi4ES3_EELb1ELb1ELb0ELb1ELb0ELb0ELb0ELb1EEEvNS_16Flash_fwd_paramsE --------------------------
	.section	.nv.constant0._ZN5flash16flash_fwd_kernelI23Flash_fwd_kernel_traitsILi96ELi128ELi64ELi4ELb0ELb0EN7cutlass6half_tE19Flash_kernel_traitsILi96ELi128ELi64ELi4ES3_EELb1ELb1ELb0ELb1ELb0ELb0ELb0ELb1EEEvNS_16Flash_fwd_paramsE,"a",@progbits
	.sectionflags	@""
	.align	4
.nv.constant0._ZN5flash16flash_fwd_kernelI23Flash_fwd_kernel_traitsILi96ELi128ELi64ELi4ELb0ELb0EN7cutlass6half_tE19Flash_kernel_traitsILi96ELi128ELi64ELi4ES3_EELb1ELb1ELb0ELb1ELb0ELb0ELb0ELb1EEEvNS_16Flash_fwd_paramsE:
	.zero		816


//--------------------- .nv.constant0._ZN5flash16flash_fwd_kernelI23Flash_fwd_kernel_traitsILi96ELi128ELi64ELi4ELb0ELb0EN7cutlass6half_tE19Flash_kernel_traitsILi96ELi128ELi64ELi4ES3_EELb0ELb1ELb0ELb1ELb0ELb0ELb1ELb0EEEvNS_16Flash_fwd_paramsE --------------------------
	.section	.nv.constant0._ZN5flash16flash_fwd_kernelI23Flash_fwd_kernel_traitsILi96ELi128ELi64ELi4ELb0ELb0EN7cutlass6half_tE19Flash_kernel_traitsILi96ELi128ELi64ELi4ES3_EELb0ELb1ELb0ELb1ELb0ELb0ELb1ELb0EEEvNS_16Flash_fwd_paramsE,"a",@progbits
	.sectionflags	@""
	.align	4
.nv.constant0._ZN5flash16flash_fwd_kernelI23Flash_fwd_kernel_traitsILi96ELi128ELi64ELi4ELb0ELb0EN7cutlass6half_tE19Flash_kernel_traitsILi96ELi128ELi64ELi4ES3_EELb0ELb1ELb0ELb1ELb0ELb0ELb1ELb0EEEvNS_16Flash_fwd_paramsE:
	.zero		816


//--------------------- .nv.constant0._ZN5flash16flash_fwd_kernelI23Flash_fwd_kernel_traitsILi96ELi64ELi64ELi4ELb0ELb0EN7cutlass6half_tE19Flash_kernel_traitsILi96ELi64ELi64ELi4ES3_EELb1ELb1ELb0ELb0ELb0ELb0ELb0ELb0EEEvNS_16Flash_fwd_paramsE --------------------------
	.section	.nv.constant0._ZN5flash16flash_fwd_kernelI23Flash_fwd_kernel_traitsILi96ELi64ELi64ELi4ELb0ELb0EN7cutlass6half_tE19Flash_kernel_traitsILi96ELi64ELi64ELi4ES3_EELb1ELb1ELb0ELb0ELb0ELb0ELb0ELb0EEEvNS_16Flash_fwd_paramsE,"a",@progbits
	.sectionflags	@""
	.align	4
.nv.constant0._ZN5flash16flash_fwd_kernelI23Flash_fwd_kernel_traitsILi96ELi64ELi64ELi4ELb0ELb0EN7cutlass6half_tE19Flash_kernel_traitsILi96ELi64ELi64ELi4ES3_EELb1ELb1ELb0ELb0ELb0ELb0ELb0ELb0EEEvNS_16Flash_fwd_paramsE:
	.zero		816


//--------------------- .nv.constant0._ZN5flash16flash_fwd_kernelI23Flash_fwd_kernel_traitsILi96ELi64ELi64ELi4ELb0ELb0EN7cutlass6half_tE19Flash_kernel_traitsILi96ELi64ELi64ELi4ES3_EELb1ELb1ELb0ELb0ELb1ELb1ELb0ELb0EEEvNS_16Flash_fwd_paramsE --------------------------
	.section	.nv.constant0._ZN5flash16flash_fwd_kernelI23Flash_fwd_kernel_traitsILi96ELi64ELi64ELi4ELb0ELb0EN7cutlass6half_tE19Flash_kernel_traitsILi96ELi64ELi64ELi4ES3_EELb1ELb1ELb0ELb0ELb1ELb1ELb0ELb0EEEvNS_16Flash_fwd_paramsE,"a",@progbits
	.sectionflags	@""
	.align	4
.nv.constant0._ZN5flash16flash_fwd_kernelI23Flash_fwd_kernel_traitsILi96ELi64ELi64ELi4ELb0ELb0EN7cutlass6half_tE19Flash_kernel_traitsILi96ELi64ELi64ELi4ES3_EELb1ELb1ELb0ELb0ELb1ELb1ELb0ELb0EEEvNS_16Flash_fwd_paramsE:
	.zero		816


//--------------------- .nv.constant0._ZN5flash16flash_fwd_kernelI23Flash_fwd_kernel_traitsILi96ELi64ELi64ELi4ELb0ELb0EN7cutlass6half_tE19Flash_kernel_traitsILi96ELi64ELi64ELi4ES3_EELb0ELb1ELb0ELb0ELb1ELb1ELb1ELb0EEEvNS_16Flash_fwd_paramsE --------------------------
	.section	.nv.constant0._ZN5flash16flash_fwd_kernelI23Flash_fwd_kernel_traitsILi96ELi64ELi64ELi4ELb0ELb0EN7cutlass6half_tE19Flash_kernel_traitsILi96ELi64ELi64ELi4ES3_EELb0ELb1ELb0ELb0ELb1ELb1ELb1ELb0EEEvNS_16Flash_fwd_paramsE,"a",@progbits
	.sectionflags	@""
	.align	4
.nv.constant0._ZN5flash16flash_fwd_kernelI23Flash_fwd_kernel_traitsILi96ELi64ELi64ELi4ELb0ELb0EN7cutlass6half_tE19Flash_kernel_traitsILi96ELi64ELi64ELi4ES3_EELb0ELb1ELb0ELb0ELb1ELb1ELb1ELb0EEEvNS_16Flash_fwd_paramsE:
	.zero		816


//--------------------- .nv.constant0._ZN5flash16flash_fwd_kernelI23Flash_fwd_kernel_traitsILi96ELi64ELi64ELi4ELb0ELb0EN7cutlass6half_tE19Flash_kernel_traitsILi96ELi64ELi64ELi4ES3_EELb1ELb1ELb0ELb0ELb0ELb1ELb0ELb0EEEvNS_16Flash_fwd_paramsE --------------------------
	.section	.nv.constant0._ZN5flash16flash_fwd_kernelI23Flash_fwd_kernel_traitsILi96ELi64ELi64ELi4ELb0ELb0EN7cutlass6half_tE19Flash_kernel_traitsILi96ELi64ELi64ELi4ES3_EELb1ELb1ELb0ELb0ELb0ELb1ELb0ELb0EEEvNS_16Flash_fwd_paramsE,"a",@progbits
	.sectionflags	@""
	.align	4
.nv.constant0._ZN5flash16flash_fwd_kernelI23Flash_fwd_kernel_traitsILi96ELi64ELi64ELi4ELb0ELb0EN7cutlass6half_tE19Flash_kernel_traitsILi96ELi64ELi64ELi4ES3_EELb1ELb1ELb0ELb0ELb0ELb1ELb0ELb0EEEvNS_16Flash_fwd_paramsE:
	.zero		816


//--------------------- .nv.constant0._ZN5flash16flash_fwd_kernelI23Flash_fwd_kernel_traitsILi96ELi64ELi64ELi4ELb0ELb0EN7cutlass6half_tE19Flash_kernel_traitsILi96ELi64ELi64ELi4ES3_EELb0ELb1ELb0ELb0ELb0ELb1ELb1ELb0EEEvNS_16Flash_fwd_paramsE --------------------------
	.section	.nv.constant0._ZN5flash16flash_fwd_kernelI23Flash_fwd_kernel_traitsILi96ELi64ELi64ELi4ELb0ELb0EN7cutlass6half_tE19Flash_kernel_traitsILi96ELi64ELi64ELi4ES3_EELb0ELb1ELb0ELb0ELb0ELb1ELb1ELb0EEEvNS_16Flash_fwd_paramsE,"a",@progbits
	.sectionflags	@""
	.align	4
.nv.constant0._ZN5flash16flash_fwd_kernelI23Flash_fwd_kernel_traitsILi96ELi64ELi64ELi4ELb0ELb0EN7cutlass6half_tE19Flash_kernel_traitsILi96ELi64ELi64ELi4ES3_EELb0ELb1ELb0ELb0ELb0ELb1ELb1ELb0EEEvNS_16Flash_fwd_paramsE:
	.zero		816


//--------------------- .nv.constant0._ZN5flash16flash_fwd_kernelI23Flash_fwd_kernel_traitsILi96ELi64ELi64ELi4ELb0ELb0EN7cutlass6half_tE19Flash_kernel_traitsILi96ELi64ELi64ELi4ES3_EELb1ELb1ELb0ELb1ELb0ELb0ELb0ELb0EEEvNS_16Flash_fwd_paramsE --------------------------
	.section	.nv.constant0._ZN5flash16flash_fwd_kernelI23Flash_fwd_kernel_traitsILi96ELi64ELi64ELi4ELb0ELb0EN7cutlass6half_tE19Flash_kernel_traitsILi96ELi64ELi64ELi4ES3_EELb1ELb1ELb0ELb1ELb0ELb0ELb0ELb0EEEvNS_16Flash_fwd_paramsE,"a",@progbits
	.sectionflags	@""
	.align	4
.nv.constant0._ZN5flash16flash_fwd_kernelI23Flash_fwd_kernel_traitsILi96ELi64ELi64ELi4ELb0ELb0EN7cutlass6half_tE19Flash_kernel_traitsILi96ELi64ELi64ELi4ES3_EELb1ELb1ELb0ELb1ELb0ELb0ELb0ELb0EEEvNS_16Flash_fwd_paramsE:
	.zero		816


//--------------------- .nv.constant0._ZN5flash16flash_fwd_kernelI23Flash_fwd_kernel_traitsILi96ELi64ELi64ELi4ELb0ELb0EN7cutlass6half_tE19Flash_kernel_traitsILi96ELi64ELi64ELi4ES3_EELb1ELb1ELb0ELb0ELb0ELb0ELb0ELb1EEEvNS_16Flash_fwd_paramsE --------------------------
	.section	.nv.constant0._ZN5flash16flash_fwd_kernelI23Flash_fwd_kernel_traitsILi96ELi64ELi64ELi4ELb0ELb0EN7cutlass6half_tE19Flash_kernel_traitsILi96ELi64ELi64ELi4ES3_EELb1ELb1ELb0ELb0ELb0ELb0ELb0ELb1EEEvNS_16Flash_fwd_paramsE,"a",@progbits
	.sectionflags	@""
	.align	4
.nv.constant0._ZN5flash16flash_fwd_kernelI23Flash_fwd_kernel_traitsILi96ELi64ELi64ELi4ELb0ELb0EN7cutlass6half_tE19Flash_kernel_traitsILi96ELi64ELi64ELi4ES3_EELb1ELb1ELb0ELb0ELb0ELb0ELb0ELb1EEEvNS_16Flash_fwd_paramsE:
	.zero		816


//--------------------- .nv.constant0._ZN5flash16flash_fwd_kernelI23Flash_fwd_kernel_traitsILi96ELi64ELi64ELi4ELb0ELb0EN7cutlass6half_tE19Flash_kernel_traitsILi96ELi64ELi64ELi4ES3_EELb0ELb1ELb0ELb0ELb0ELb0ELb1ELb0EEEvNS_16Flash_fwd_paramsE --------------------------
	.section	.nv.constant0._ZN5flash16flash_fwd_kernelI23Flash_fwd_kernel_traitsILi96ELi64ELi64ELi4ELb0ELb0EN7cutlass6half_tE19Flash_kernel_traitsILi96ELi64ELi64ELi4ES3_EELb0ELb1ELb0ELb0ELb0ELb0ELb1ELb0EEEvNS_16Flash_fwd_paramsE,"a",@progbits
	.sectionflags	@""
	.align	4
.nv.constant0._ZN5flash16flash_fwd_kernelI23Flash_fwd_kernel_traitsILi96ELi64ELi64ELi4ELb0ELb0EN7cutlass6half_tE19Flash_kernel_traitsILi96ELi64ELi64ELi4ES3_EELb0ELb1ELb0ELb0ELb0ELb0ELb1ELb0EEEvNS_16Flash_fwd_paramsE:
	.zero		816


//--------------------- .nv.constant0._ZN5flash16flash_fwd_kernelI23Flash_fwd_kernel_traitsILi96ELi64ELi64ELi4ELb0ELb0EN7cutlass6half_tE19Flash_kernel_traitsILi96ELi64ELi64ELi4ES3_EELb1ELb1ELb0ELb1ELb0ELb0ELb0ELb1EEEvNS_16Flash_fwd_paramsE --------------------------
	.section	.nv.constant0._ZN5flash16flash_fwd_kernelI23Flash_fwd_kernel_traitsILi96ELi64ELi64ELi4ELb0ELb0EN7cutlass6half_tE19Flash_kernel_traitsILi96ELi64ELi64ELi4ES3_EELb1ELb1ELb0ELb1ELb0ELb0ELb0ELb1EEEvNS_16Flash_fwd_paramsE,"a",@progbits
	.sectionflags	@""
	.align	4
.nv.constant0._ZN5flash16flash_fwd_kernelI23Flash_fwd_kernel_traitsILi96ELi64ELi64ELi4ELb0ELb0EN7cutlass6half_tE19Flash_kernel_traitsILi96ELi64ELi64ELi4ES3_EELb1ELb1ELb0ELb1ELb0ELb0ELb0ELb1EEEvNS_16Flash_fwd_paramsE:
	.zero		816


//--------------------- .nv.constant0._ZN5flash16flash_fwd_kernelI23Flash_fwd_kernel_traitsILi96ELi64ELi64ELi4ELb0ELb0EN7cutlass6half_tE19Flash_kernel_traitsILi96ELi64ELi64ELi4ES3_EELb0ELb1ELb0ELb1ELb0ELb0ELb1ELb0EEEvNS_16Flash_fwd_paramsE --------------------------
	.section	.nv.constant0._ZN5flash16flash_fwd_kernelI23Flash_fwd_kernel_traitsILi96ELi64ELi64ELi4ELb0ELb0EN7cutlass6half_tE19Flash_kernel_traitsILi96ELi64ELi64ELi4ES3_EELb0ELb1ELb0ELb1ELb0ELb0ELb1ELb0EEEvNS_16Flash_fwd_paramsE,"a",@progbits
	.sectionflags	@""
	.align	4
.nv.constant0._ZN5flash16flash_fwd_kernelI23Flash_fwd_kernel_traitsILi96ELi64ELi64ELi4ELb0ELb0EN7cutlass6half_tE19Flash_kernel_traitsILi96ELi64ELi64ELi4ES3_EELb0ELb1ELb0ELb1ELb0ELb0ELb1ELb0EEEvNS_16Flash_fwd_paramsE:
	.zero		816


//--------------------- .text._ZN5flash16flash_fwd_kernelI23Flash_fwd_kernel_traitsILi96ELi128ELi64ELi4ELb0ELb0EN7cutlass6half_tE19Flash_kernel_traitsILi96ELi128ELi64ELi4ES3_EELb0ELb1ELb0ELb0ELb1ELb1ELb0ELb0EEEvNS_16Flash_fwd_paramsE --------------------------
	.section	.text._ZN5flash16flash_fwd_kernelI23Flash_fwd_kernel_traitsILi96ELi128ELi64ELi4ELb0ELb0EN7cutlass6half_tE19Flash_kernel_traitsILi96ELi128ELi64ELi4ES3_EELb0ELb1ELb0ELb0ELb1ELb1ELb0ELb0EEEvNS_16Flash_fwd_paramsE,"ax",@progbits
	.sectioninfo	@"SHI_REGISTERS=255"
	.align	128
        .global         _ZN5flash16flash_fwd_kernelI23Flash_fwd_kernel_traitsILi96ELi128ELi64ELi4ELb0ELb0EN7cutlass6half_tE19Flash_kernel_traitsILi96ELi128ELi64ELi4ES3_EELb0ELb1ELb0ELb0ELb1ELb1ELb0ELb0EEEvNS_16Flash_fwd_paramsE
        .type           _ZN5flash16flash_fwd_kernelI23Flash_fwd_kernel_traitsILi96ELi128ELi64ELi4ELb0ELb0EN7cutlass6half_tE19Flash_kernel_traitsILi96ELi128ELi64ELi4ES3_EELb0ELb1ELb0ELb0ELb1ELb1ELb0ELb0EEEvNS_16Flash_fwd_paramsE,@function
        .size           _ZN5flash16flash_fwd_kernelI23Flash_fwd_kernel_traitsILi96ELi128ELi64ELi4ELb0ELb0EN7cutlass6half_tE19Flash_kernel_traitsILi96ELi128ELi64ELi4ES3_EELb0ELb1ELb0ELb0ELb1ELb1ELb0ELb0EEEvNS_16Flash_fwd_paramsE,(.L_x_978 - _ZN5flash16flash_fwd_kernelI23Flash_fwd_kernel_traitsILi96ELi128ELi64ELi4ELb0ELb0EN7cutlass6half_tE19Flash_kernel_traitsILi96ELi128ELi64ELi4ES3_EELb0ELb1ELb0ELb0ELb1ELb1ELb0ELb0EEEvNS_16Flash_fwd_paramsE)
        .other          _ZN5flash16flash_fwd_kernelI23Flash_fwd_kernel_traitsILi96ELi128ELi64ELi4ELb0ELb0EN7cutlass6half_tE19Flash_kernel_traitsILi96ELi128ELi64ELi4ES3_EELb0ELb1ELb0ELb0ELb1ELb1ELb0ELb0EEEvNS_16Flash_fwd_paramsE,@"STO_CUDA_ENTRY STV_DEFAULT"
_ZN5flash16flash_fwd_kernelI23Flash_fwd_kernel_traitsILi96ELi128ELi64ELi4ELb0ELb0EN7cutlass6half_tE19Flash_kernel_traitsILi96ELi128ELi64ELi4ES3_EELb0ELb1ELb0ELb0ELb1ELb1ELb0ELb0EEEvNS_16Flash_fwd_paramsE:
.text._ZN5flash16flash_fwd_kernelI23Flash_fwd_kernel_traitsILi96ELi128ELi64ELi4ELb0ELb0EN7cutlass6half_tE19Flash_kernel_traitsILi96ELi128ELi64ELi4ES3_EELb0ELb1ELb0ELb0ELb1ELb1ELb0ELb0EEEvNS_16Flash_fwd_paramsE:
[----:B------:R-:W-:Y:S02]  /*0000*/  MOV R1, c[0x0][0x28] ;  /* 0x00000a0000017a02 */ /* 0x000fe40000000f00 */
[----:B------:R-:W1:Y:S01]  /*0010*/  S2R R15, SR_CTAID.Y ;  /* 0x00000000000f7919 */ /* 0x000e620000002600 */
[----:B------:R-:W-:Y:S01]  /*0020*/  ISETP.NE.U32.AND P0, PT, RZ, c[0x0][0x250], PT ;  /* 0x00009400ff007a0c */ /* 0x000fe20003f05070 */
[----:B------:R-:W-:Y:S01]  /*0030*/  IMAD.MOV.U32 R27, RZ, RZ, RZ ;  /* 0x000000ffff1b7224 */ /* 0x000fe200078e00ff */
[----:B------:R-:W-:Y:S01]  /*0040*/  ISETP.NE.U32.AND P2, PT, RZ, c[0x0][0x258], PT ;  /* 0x00009600ff007a0c */ /* 0x000fe20003f45070 */
[----:B------:R-:W-:Y:S01]  /*0050*/  ULDC.64 UR6, c[0x0][0x118] ;  /* 0x0000460000067ab9 */ /* 0x000fe20000000a00 */
[----:B------:R-:W-:Y:S02]  /*0060*/  ISETP.NE.AND.EX P0, PT, RZ, c[0x0][0x254], PT, P0 ;  /* 0x00009500ff007a0c */ /* 0x000fe40003f05300 */
[----:B------:R-:W-:-:S11]  /*0070*/  ISETP.NE.AND.EX P2, PT, RZ, c[0x0][0x25c], PT, P2 ;  /* 0x00009700ff007a0c */ /* 0x000fd60003f45320 */
[----:B------:R-:W-:Y:S02]  /*0080*/  @P0 IMAD.MOV.U32 R2, RZ, RZ, 0x4 ;  /* 0x00000004ff020424 */ /* 0x000fe400078e00ff */
[----:B------:R-:W-:Y:S02]  /*0090*/  @P2 IMAD.MOV.U32 R0, RZ, RZ, 0x4 ;  /* 0x00000004ff002424 */ /* 0x000fe400078e00ff */
[----:B-1----:R-:W-:-:S04]  /*00a0*/  @P0 IMAD.WIDE R4, R15, R2, c[0x0][0x250] ;  /* 0x000094000f040625 */ /* 0x002fc800078e0202 */
[----:B------:R-:W-:Y:S01]  /*00b0*/  @P2 IMAD.WIDE R2, R15, R0, c[0x0][0x258] ;  /* 0x000096000f022625 */ /* 0x000fe200078e0200 */
[----:B------:R-:W2:Y:S05]  /*00c0*/  @P0 LDG.E R27, [R4.64] ;  /* 0x00000006041b0981 */ /* 0x000eaa000c1e1900 */
[----:B------:R-:W2:Y:S01]  /*00d0*/  @P2 LDG.E R2, [R2.64] ;  /* 0x0000000602022981 */ /* 0x000ea2000c1e1900 */
[----:B------:R-:W-:-:S03]  /*00e0*/  @!P2 ISETP.NE.U32.AND P1, PT, RZ, c[0x0][0x268], PT ;  /* 0x00009a00ff00aa0c */ /* 0x000fc60003f25070 */
[----:B------:R-:W1:Y:S01]  /*00f0*/  S2R R230, SR_CTAID.X ;  /* 0x0000000000e67919 */ /* 0x000e620000002500 */
[----:B------:R-:W-:-:S04]  /*0100*/  @!P2 ISETP.NE.AND.EX P1, PT, RZ, c[0x0][0x26c], PT, P1 ;  /* 0x00009b00ff00aa0c */ /* 0x000fc80003f25310 */
[----:B------:R-:W-:Y:S01]  /*0110*/  @!P2 SEL R0, RZ, c[0x0][0x21c], !P1 ;  /* 0x00008700ff00aa07 */ /* 0x000fe20004800000 */
[----:B-1----:R-:W-:-:S05]  /*0120*/  IMAD.SHL.U32 R128, R230, 0x80, RZ ;  /* 0x00000080e6807824 */ /* 0x002fca00078e00ff */
[----:B------:R-:W-:Y:S01]  /*0130*/  ISETP.GE.AND P0, PT, R128, c[0x0][0x214], PT ;  /* 0x0000850080007a0c */ /* 0x000fe20003f06270 */
[--C-:B--2---:R-:W-:Y:S01]  /*0140*/  @P2 IMAD.IADD R39, R2, 0x1, -R27.reuse ;  /* 0x0000000102272824 */ /* 0x104fe200078e0a1b */
[----:B------:R-:W-:-:S11]  /*0150*/  @!P2 IADD3 R39, R0, c[0x0][0x218], -R27 ;  /* 0x000086000027aa10 */ /* 0x000fd60007ffe81b */
[----:B------:R-:W-:Y:S05]  /*0160*/  @P0 EXIT ;  /* 0x000000000000094d */ /* 0x000fea0003800000 */
[----:B------:R-:W-:Y:S01]  /*0170*/  IADD3 R0, R128, 0xbf, RZ ;  /* 0x000000bf80007810 */ /* 0x000fe20007ffe0ff */
[----:B------:R-:W1:Y:S01]  /*0180*/  S2R R18, SR_CTAID.Z ;  /* 0x0000000000127919 */ /* 0x000e620000002700 */
[C---:B------:R-:W-:Y:S02]  /*0190*/  IADD3 R5, R39.reuse, 0x3f, RZ ;  /* 0x0000003f27057810 */ /* 0x040fe40007ffe0ff */
[----:B------:R-:W-:Y:S02]  /*01a0*/  IADD3 R3, R39, -c[0x0][0x214], R0 ;  /* 0x8000850027037a10 */ /* 0x000fe40007ffe000 */
[----:B------:R-:W-:Y:S02]  /*01b0*/  SHF.R.S32.HI R0, RZ, 0x1f, R5 ;  /* 0x0000001fff007819 */ /* 0x000fe40000011405 */
[----:B------:R-:W-:Y:S02]  /*01c0*/  IADD3 R3, R3, c[0x0][0x2e8], RZ ;  /* 0x0000ba0003037a10 */ /* 0x000fe40007ffe0ff */
[----:B------:R-:W-:-:S02]  /*01d0*/  LEA.HI R0, R0, R5, RZ, 0x6 ;  /* 0x0000000500007211 */ /* 0x000fc400078f30ff */
[----:B------:R-:W-:Y:S02]  /*01e0*/  SHF.R.S32.HI R2, RZ, 0x1f, R3 ;  /* 0x0000001fff027819 */ /* 0x000fe40000011403 */
[----:B------:R-:W-:Y:S02]  /*01f0*/  SHF.R.S32.HI R0, RZ, 0x6, R0 ;  /* 0x00000006ff007819 */ /* 0x000fe40000011400 */
[----:B------:R-:W-:Y:S02]  /*0200*/  LEA.HI R3, R2, R3, RZ, 0x6 ;  /* 0x0000000302037211 */ /* 0x000fe400078f30ff */
[----:B------:R-:W2:Y:S02]  /*0210*/  S2R R2, SR_TID.X ;  /* 0x0000000000027919 */ /* 0x000ea40000002100 */
[----:B------:R-:W-:-:S04]  /*0220*/  SHF.R.S32.HI R3, RZ, 0x6, R3 ;  /* 0x00000006ff037819 */ /* 0x000fc80000011403 */
[----:B------:R-:W-:-:S04]  /*0230*/  IMNMX R164, R0, R3, PT ;  /* 0x0000000300a47217 */ /* 0x000fc80003800200 */
[----:B------:R-:W-:-:S13]  /*0240*/  ISETP.GE.AND P0, PT, R164, 0x1, PT ;  /* 0x00000001a400780c */ /* 0x000fda0003f06270 */
[----:B------:R-:W-:Y:S05]  /*0250*/  @!P0 BRA `(.L_x_0) ;  /* 0x0000baf000008947 */ /* 0x000fea0003800000 */
[----:B-1----:R-:W-:Y:S01]  /*0260*/  IABS R11, c[0x0][0x1c8] ;  /* 0x00007200000b7a13 */ /* 0x002fe20000000000 */
[----:B------:R-:W-:Y:S01]  /*0270*/  IMAD.MOV.U32 R9, RZ, RZ, 0x6 ;  /* 0x00000006ff097424 */ /* 0x000fe200078e00ff */
[----:B--2---:R-:W-:Y:S01]  /*0280*/  SHF.R.S32.HI R13, RZ, 0x1f, R2 ;  /* 0x0000001fff0d7819 */ /* 0x004fe20000011402 */
[----:B------:R-:W-:Y:S01]  /*0290*/  IMAD.MOV.U32 R38, RZ, RZ, c[0x0][0x198] ;  /* 0x00006600ff267624 */ /* 0x000fe200078e00ff */
[----:B------:R-:W1:Y:S01]  /*02a0*/  I2F.RP R20, R11 ;  /* 0x0000000b00147306 */ /* 0x000e620000209400 */
[----:B------:R-:W-:Y:S01]  /*02b0*/  LOP3.LUT R3, R18, c[0x0][0x1c8], RZ, 0x3c, !PT ;  /* 0x0000720012037a12 */ /* 0x000fe200078e3cff */
[----:B------:R-:W-:Y:S01]  /*02c0*/  IMAD.MOV.U32 R36, RZ, RZ, c[0x0][0x1a0] ;  /* 0x00006800ff247624 */ /* 0x000fe200078e00ff */
[-C--:B------:R-:W-:Y:S01]  /*02d0*/  LEA.HI R19, R13, R2.reuse, RZ, 0x2 ;  /* 0x000000020d137211 */ /* 0x080fe200078f10ff */
[----:B------:R-:W-:Y:S01]  /*02e0*/  IMAD.SHL.U32 R219, R38, 0x40, RZ ;  /* 0x0000004026db7824 */ /* 0x000fe200078e00ff */
[----:B------:R-:W-:Y:S01]  /*02f0*/  ISETP.GE.AND P0, PT, R3, RZ, PT ;  /* 0x000000ff0300720c */ /* 0x000fe20003f06270 */
[----:B------:R-:W-:Y:S01]  /*0300*/  IMAD.SHL.U32 R221, R36, 0x40, RZ ;  /* 0x0000004024dd7824 */ /* 0x000fe200078e00ff */
[----:B------:R-:W-:Y:S01]  /*0310*/  LEA.HI R3, R13, R2, RZ, 0x4 ;  /* 0x000000020d037211 */ /* 0x000fe200078f20ff */
[----:B------:R-:W-:Y:S01]  /*0320*/  IMAD.SHL.U32 R238, R2, 0x2, RZ ;  /* 0x0000000202ee7824 */ /* 0x000fe200078e00ff */
[----:B------:R-:W-:-:S02]  /*0330*/  SHF.R.S32.HI R24, RZ, 0x2, R19 ;  /* 0x00000002ff187819 */ /* 0x000fc40000011413 */
[----:B------:R-:W-:Y:S02]  /*0340*/  SHF.R.S32.HI R5, RZ, 0x4, R3 ;  /* 0x00000004ff057819 */ /* 0x000fe40000011403 */
[C---:B------:R-:W-:Y:S02]  /*0350*/  LOP3.LUT R23, R19.reuse, 0xfffffffc, RZ, 0xc0, !PT ;  /* 0xfffffffc13177812 */ /* 0x040fe400078ec0ff */
[----:B------:R-:W-:Y:S01]  /*0360*/  LEA.HI R19, R19, R24, RZ, 0x1 ;  /* 0x0000001813137211 */ /* 0x000fe200078f08ff */
[----:B-1----:R-:W1:Y:S01]  /*0370*/  MUFU.RCP R20, R20 ;  /* 0x0000001400147308 */ /* 0x002e620000001000 */
[----:B------:R-:W-:Y:S01]  /*0380*/  LEA.HI R10, R3, R5, RZ, 0x1 ;  /* 0x00000005030a7211 */ /* 0x000fe200078f08ff */
[----:B------:R-:W-:Y:S01]  /*0390*/  IMAD.IADD R228, R2, 0x1, -R23 ;  /* 0x0000000102e47824 */ /* 0x000fe200078e0a17 */
[----:B------:R-:W-:Y:S02]  /*03a0*/  IADD3 R251, R164, -0x1, RZ ;  /* 0xffffffffa4fb7810 */ /* 0x000fe40007ffe0ff */
[-C--:B------:R-:W-:Y:S01]  /*03b0*/  SHF.L.U64.HI R218, R38, R9.reuse, c[0x0][0x19c] ;  /* 0x0000670026da7619 */ /* 0x080fe20000010209 */
[----:B------:R-:W-:Y:S01]  /*03c0*/  IMAD.SHL.U32 R228, R228, 0x8, RZ ;  /* 0x00000008e4e47824 */ /* 0x000fe200078e00ff */
[----:B------:R-:W-:-:S02]  /*03d0*/  SHF.L.U64.HI R220, R36, R9, c[0x0][0x1a4] ;  /* 0x0000690024dc7619 */ /* 0x000fc40000010209 */
[----:B------:R-:W-:Y:S01]  /*03e0*/  LOP3.LUT R19, R19, 0x7fffffe, RZ, 0xc0, !PT ;  /* 0x07fffffe13137812 */ /* 0x000fe200078ec0ff */
[-C--:B------:R-:W-:Y:S01]  /*03f0*/  IMAD R7, R218, R251.reuse, RZ ;  /* 0x000000fbda077224 */ /* 0x080fe200078e02ff */
[----:B------:R-:W-:Y:S01]  /*0400*/  LOP3.LUT R10, R10, 0xfffffffe, RZ, 0xc0, !PT ;  /* 0xfffffffe0a0a7812 */ /* 0x000fe200078ec0ff */
[----:B------:R-:W-:Y:S01]  /*0410*/  IMAD R0, R220, R251, RZ ;  /* 0x000000fbdc007224 */ /* 0x000fe200078e02ff */
[----:B------:R-:W-:Y:S01]  /*0420*/  SHF.R.S32.HI R4, RZ, 0x1f, R251 ;  /* 0x0000001fff047819 */ /* 0x000fe200000114fb */
[----:B------:R-:W-:Y:S01]  /*0430*/  IMAD.IADD R222, R24, 0x1, -R19 ;  /* 0x0000000118de7824 */ /* 0x000fe200078e0a13 */
[----:B------:R-:W-:Y:S01]  /*0440*/  LOP3.LUT R19, R3, 0xfffffff0, RZ, 0xc0, !PT ;  /* 0xfffffff003137812 */ /* 0x000fe200078ec0ff */
[----:B------:R-:W-:Y:S01]  /*0450*/  IMAD.IADD R10, R5, 0x1, -R10 ;  /* 0x00000001050a7824 */ /* 0x000fe200078e0a0a */
[----:B-1----:R-:W-:Y:S01]  /*0460*/  IADD3 R20, R20, 0xffffffe, RZ ;  /* 0x0ffffffe14147810 */ /* 0x002fe20007ffe0ff */
[C---:B------:R-:W-:Y:S01]  /*0470*/  IMAD R7, R4.reuse, R219, R7 ;  /* 0x000000db04077224 */ /* 0x040fe200078e0207 */
[-C--:B------:R-:W-:Y:S01]  /*0480*/  IADD3 R14, -R19, R2.reuse, RZ ;  /* 0x00000002130e7210 */ /* 0x080fe20007ffe1ff */
[----:B------:R-:W-:Y:S01]  /*0490*/  IMAD R0, R4, R221, R0 ;  /* 0x000000dd04007224 */ /* 0x000fe200078e0200 */
[----:B------:R-:W1:Y:S01]  /*04a0*/  F2I.FTZ.U32.TRUNC.NTZ R21, R20 ;  /* 0x0000001400157305 */ /* 0x000e62000021f000 */
[----:B------:R-:W-:-:S02]  /*04b0*/  LEA.HI R4, R13, R2, RZ, 0x3 ;  /* 0x000000020d047211 */ /* 0x000fc400078f18ff */
[----:B------:R-:W-:Y:S02]  /*04c0*/  LEA.HI R19, R14, R14, RZ, 0x1 ;  /* 0x0000000e0e137211 */ /* 0x000fe400078f08ff */
[----:B------:R-:W-:Y:S02]  /*04d0*/  SHF.R.S32.HI R17, RZ, 0x3, R4 ;  /* 0x00000003ff117819 */ /* 0x000fe40000011404 */
[----:B------:R-:W-:Y:S02]  /*04e0*/  IABS R3, R18 ;  /* 0x0000001200037213 */ /* 0x000fe40000000000 */
[----:B------:R-:W-:Y:S01]  /*04f0*/  LOP3.LUT R125, R19, 0x7fffffe, RZ, 0xc0, !PT ;  /* 0x07fffffe137d7812 */ /* 0x000fe200078ec0ff */
[----:B------:R-:W-:Y:S01]  /*0500*/  IMAD.SHL.U32 R17, R17, 0x40, RZ ;  /* 0x0000004011117824 */ /* 0x000fe200078e00ff */
[----:B------:R-:W-:Y:S02]  /*0510*/  SHF.R.S32.HI R25, RZ, 0x1f, R24 ;  /* 0x0000001fff197819 */ /* 0x000fe40000011418 */
[----:B------:R-:W-:Y:S01]  /*0520*/  IADD3 R23, P1, R24, R27, RZ ;  /* 0x0000001b18177210 */ /* 0x000fe20007f3e0ff */
[----:B------:R-:W-:Y:S01]  /*0530*/  IMAD.IADD R125, R14, 0x1, -R125 ;  /* 0x000000010e7d7824 */ /* 0x000fe200078e0a7d */
[----:B------:R-:W-:Y:S01]  /*0540*/  LOP3.LUT R17, R17, 0xc0, RZ, 0xc0, !PT ;  /* 0x000000c011117812 */ /* 0x000fe200078ec0ff */
[----:B-1----:R-:W-:Y:S01]  /*0550*/  IMAD.MOV R6, RZ, RZ, -R21 ;  /* 0x000000ffff067224 */ /* 0x002fe200078e0a15 */
[----:B------:R-:W-:Y:S01]  /*0560*/  LEA.HI.X.SX32 R12, R27, R25, 0x1, P1 ;  /* 0x000000191b0c7211 */ /* 0x000fe200008f0eff */
[----:B------:R-:W-:Y:S01]  /*0570*/  IMAD.MOV.U32 R20, RZ, RZ, RZ ;  /* 0x000000ffff147224 */ /* 0x000fe200078e00ff */
[----:B------:R-:W-:Y:S01]  /*0580*/  LOP3.LUT R8, R17, 0x18, R228, 0xf8, !PT ;  /* 0x0000001811087812 */ /* 0x000fe200078ef8e4 */
[----:B------:R-:W-:Y:S01]  /*0590*/  IMAD R5, R6, R11, RZ ;  /* 0x0000000b06057224 */ /* 0x000fe200078e02ff */
[----:B------:R-:W-:Y:S01]  /*05a0*/  SHF.R.U32.HI R17, RZ, 0x3, R17 ;  /* 0x00000003ff117819 */ /* 0x000fe20000011611 */
[----:B------:R-:W-:Y:S01]  /*05b0*/  IMAD R22, R12, c[0x0][0x198], RZ ;  /* 0x000066000c167a24 */ /* 0x000fe200078e02ff */
[----:B------:R-:W-:Y:S01]  /*05c0*/  LEA.HI R126, R13, R2, RZ, 0x5 ;  /* 0x000000020d7e7211 */ /* 0x000fe200078f28ff */
[----:B------:R-:W-:Y:S01]  /*05d0*/  IMAD.HI.U32 R16, R21, R5, R20 ;  /* 0x0000000515107227 */ /* 0x000fe200078e0014 */
[----:B------:R-:W-:-:S02]  /*05e0*/  LOP3.LUT R5, R4, 0xfffffff8, RZ, 0xc0, !PT ;  /* 0xfffffff804057812 */ /* 0x000fc400078ec0ff */
[----:B------:R-:W-:Y:S01]  /*05f0*/  LOP3.LUT R17, R8, R17, RZ, 0x3c, !PT ;  /* 0x0000001108117212 */ /* 0x000fe200078e3cff */
[----:B------:R-:W-:Y:S01]  /*0600*/  IMAD R12, R12, c[0x0][0x1a0], RZ ;  /* 0x000068000c0c7a24 */ /* 0x000fe200078e02ff */
[----:B------:R-:W-:Y:S01]  /*0610*/  SHF.R.S32.HI R13, RZ, 0x1f, R15 ;  /* 0x0000001fff0d7819 */ /* 0x000fe2000001140f */
[----:B------:R-:W-:Y:S01]  /*0620*/  IMAD.IADD R20, R2, 0x1, -R5 ;  /* 0x0000000102147824 */ /* 0x000fe200078e0a05 */
[----:B------:R-:W-:Y:S01]  /*0630*/  SHF.R.S32.HI R5, RZ, 0x1f, R14 ;  /* 0x0000001fff057819 */ /* 0x000fe2000001140e */
[----:B------:R-:W-:Y:S01]  /*0640*/  IMAD.HI.U32 R16, R16, R3, RZ ;  /* 0x0000000310107227 */ /* 0x000fe200078e00ff */
[----:B------:R-:W-:Y:S02]  /*0650*/  SHF.R.S32.HI R229, RZ, 0x1f, R228 ;  /* 0x0000001fffe57819 */ /* 0x000fe400000114e4 */
[----:B------:R-:W-:Y:S01]  /*0660*/  LEA.HI R6, R5, R14, RZ, 0x3 ;  /* 0x0000000e05067211 */ /* 0x000fe200078f18ff */
[----:B------:R-:W-:Y:S01]  /*0670*/  IMAD.MOV R14, RZ, RZ, -R16 ;  /* 0x000000ffff0e7224 */ /* 0x000fe200078e0a10 */
[----:B------:R-:W-:Y:S01]  /*0680*/  LEA.HI R8, R20, R20, RZ, 0x1 ;  /* 0x0000001414087211 */ /* 0x000fe200078f08ff */
[----:B------:R-:W-:Y:S01]  /*0690*/  IMAD.WIDE.U32 R26, R15, c[0x0][0x178], R228 ;  /* 0x00005e000f1a7a25 */ /* 0x000fe200078e00e4 */
[----:B------:R-:W-:-:S02]  /*06a0*/  SHF.R.S32.HI R21, RZ, 0x1f, R18 ;  /* 0x0000001fff157819 */ /* 0x000fc40000011412 */
[----:B------:R-:W-:Y:S01]  /*06b0*/  LOP3.LUT R5, R8, 0x3fffffe, RZ, 0xc0, !PT ;  /* 0x03fffffe08057812 */ /* 0x000fe200078ec0ff */
[----:B------:R-:W-:Y:S01]  /*06c0*/  IMAD R14, R11, R14, R3 ;  /* 0x0000000e0b0e7224 */ /* 0x000fe200078e0203 */
[----:B------:R-:W-:Y:S01]  /*06d0*/  SHF.R.S32.HI R127, RZ, 0x5, R126 ;  /* 0x00000005ff7f7819 */ /* 0x000fe2000001147e */
[----:B------:R-:W-:Y:S01]  /*06e0*/  IMAD R21, R21, c[0x0][0x1a8], RZ ;  /* 0x00006a0015157a24 */ /* 0x000fe200078e02ff */
[----:B------:R-:W-:Y:S01]  /*06f0*/  ISETP.NE.AND P2, PT, RZ, c[0x0][0x1c8], PT ;  /* 0x00007200ff007a0c */ /* 0x000fe20003f45270 */
[----:B------:R-:W-:Y:S01]  /*0700*/  IMAD.IADD R5, R20, 0x1, -R5 ;  /* 0x0000000114057824 */ /* 0x000fe200078e0a05 */
[----:B------:R-:W-:Y:S01]  /*0710*/  ISETP.GT.U32.AND P1, PT, R11, R14, PT ;  /* 0x0000000e0b00720c */ /* 0x000fe20003f24070 */
[----:B------:R-:W-:Y:S01]  /*0720*/  IMAD R20, R13, c[0x0][0x178], RZ ;  /* 0x00005e000d147a24 */ /* 0x000fe200078e02ff */
[----:B------:R-:W-:Y:S01]  /*0730*/  SHF.R.S32.HI R8, RZ, 0x1, R8 ;  /* 0x00000001ff087819 */ /* 0x000fe20000011408 */
[----:B------:R-:W-:Y:S01]  /*0740*/  IMAD.WIDE R230, R230, 0x80, R24 ;  /* 0x00000080e6e67825 */ /* 0x000fe200078e0218 */
[----:B------:R-:W-:-:S03]  /*0750*/  LOP3.LUT R238, R238, 0x6, RZ, 0xc0, !PT ;  /* 0x00000006eeee7812 */ /* 0x000fc600078ec0ff */
[----:B------:R-:W-:Y:S01]  /*0760*/  IMAD R3, R15, c[0x0][0x17c], R20 ;  /* 0x00005f000f037a24 */ /* 0x000fe200078e0214 */
[--C-:B------:R-:W-:Y:S01]  /*0770*/  SHF.R.S32.HI R20, RZ, 0x1, R19.reuse ;  /* 0x00000001ff147819 */ /* 0x100fe20000011413 */
[----:B------:R-:W-:Y:S01]  /*0780*/  IMAD R222, R127, 0x8, R222 ;  /* 0x000000087fde7824 */ /* 0x000fe200078e02de */
[----:B------:R-:W-:Y:S01]  /*0790*/  SHF.R.S32.HI R19, RZ, 0x1f, R19 ;  /* 0x0000001fff137819 */ /* 0x000fe20000011413 */
[----:B------:R-:W-:Y:S02]  /*07a0*/  IMAD.IADD R27, R27, 0x1, R3 ;  /* 0x000000011b1b7824 */ /* 0x000fe400078e0203 */
[----:B------:R-:W-:Y:S01]  /*07b0*/  @!P1 IMAD.IADD R14, R14, 0x1, -R11 ;  /* 0x000000010e0e9824 */ /* 0x000fe200078e0a0b */
[----:B------:R-:W-:Y:S01]  /*07c0*/  @!P1 IADD3 R16, R16, 0x1, RZ ;  /* 0x0000000110109810 */ /* 0x000fe20007ffe0ff */
[----:B------:R-:W-:Y:S01]  /*07d0*/  IMAD R3, R23, c[0x0][0x1a4], R12 ;  /* 0x0000690017037a24 */ /* 0x000fe200078e020c */
[----:B------:R-:W-:Y:S01]  /*07e0*/  LEA.HI R19, R19, R20, RZ, 0x2 ;  /* 0x0000001413137211 */ /* 0x000fe200078f10ff */
[----:B------:R-:W-:Y:S01]  /*07f0*/  IMAD R12, R18, c[0x0][0x1ac], R21 ;  /* 0x00006b00120c7a24 */ /* 0x000fe200078e0215 */
[----:B------:R-:W-:Y:S01]  /*0800*/  ISETP.GE.U32.AND P3, PT, R14, R11, PT ;  /* 0x0000000b0e00720c */ /* 0x000fe20003f66070 */
[----:B------:R-:W-:Y:S01]  /*0810*/  IMAD.WIDE.U32 R26, R18, c[0x0][0x1a8], R26 ;  /* 0x00006a00121a7a25 */ /* 0x000fe200078e001a */
[----:B------:R-:W-:-:S03]  /*0820*/  LOP3.LUT R19, R19, 0xfffffffc, RZ, 0xc0, !PT ;  /* 0xfffffffc13137812 */ /* 0x000fc600078ec0ff */
[----:B------:R-:W-:Y:S02]  /*0830*/  IMAD.IADD R27, R27, 0x1, R12 ;  /* 0x000000011b1b7824 */ /* 0x000fe400078e020c */
[----:B------:R-:W-:Y:S02]  /*0840*/  IMAD R11, R231, c[0x0][0x190], RZ ;  /* 0x00006400e70b7a24 */ /* 0x000fe400078e02ff */
[----:B------:R-:W-:Y:S02]  /*0850*/  IMAD.U32 R222, R222, 0x20, R17 ;  /* 0x00000020dede7824 */ /* 0x000fe400078e0011 */
[C---:B------:R-:W-:Y:S02]  /*0860*/  IMAD R17, R23.reuse, c[0x0][0x19c], R22 ;  /* 0x0000670017117a24 */ /* 0x040fe400078e0216 */
[----:B------:R-:W-:Y:S01]  /*0870*/  IMAD.WIDE.U32 R24, R23, c[0x0][0x198], R228 ;  /* 0x0000660017187a25 */ /* 0x000fe200078e00e4 */
[----:B------:R-:W-:-:S03]  /*0880*/  @P3 IADD3 R16, R16, 0x1, RZ ;  /* 0x0000000110103810 */ /* 0x000fc60007ffe0ff */
[----:B------:R-:W-:-:S04]  /*0890*/  IMAD.WIDE.U32 R22, R23, c[0x0][0x1a0], R228 ;  /* 0x0000680017167a25 */ /* 0x000fc800078e00e4 */
[C---:B------:R-:W-:Y:S02]  /*08a0*/  IMAD R11, R230.reuse, c[0x0][0x194], R11 ;  /* 0x00006500e60b7a24 */ /* 0x040fe400078e020b */
[----:B------:R-:W-:-:S04]  /*08b0*/  IMAD.WIDE.U32 R26, R230, c[0x0][0x190], R26 ;  /* 0x00006400e61a7a25 */ /* 0x000fc800078e001a */
[----:B------:R-:W-:Y:S01]  /*08c0*/  IMAD.IADD R23, R23, 0x1, R3 ;  /* 0x0000000117177824 */ /* 0x000fe200078e0203 */
[----:B------:R-:W-:Y:S01]  /*08d0*/  IADD3 R3, R20, -R19, RZ ;  /* 0x8000001314037210 */ /* 0x000fe20007ffe0ff */
[----:B------:R-:W-:Y:S02]  /*08e0*/  IMAD.IADD R11, R27, 0x1, R11 ;  /* 0x000000011b0b7824 */ /* 0x000fe400078e020b */
[----:B------:R-:W-:Y:S01]  /*08f0*/  @!P0 IMAD.MOV R16, RZ, RZ, -R16 ;  /* 0x000000ffff108224 */ /* 0x000fe200078e0a10 */
[C---:B------:R-:W-:Y:S01]  /*0900*/  LEA R20, P0, R26.reuse, c[0x0][0x160], 0x1 ;  /* 0x000058001a147a11 */ /* 0x040fe200078008ff */
[----:B------:R-:W-:Y:S01]  /*0910*/  IMAD.MOV.U32 R18, RZ, RZ, c[0x0][0x190] ;  /* 0x00006400ff127624 */ /* 0x000fe200078e00ff */
[----:B------:R-:W-:Y:S01]  /*0920*/  @!P2 LOP3.LUT R16, RZ, c[0x0][0x1c8], RZ, 0x33, !PT ;  /* 0x00007200ff10aa12 */ /* 0x000fe200078e33ff */
[----:B------:R-:W-:Y:S01]  /*0930*/  IMAD.IADD R25, R25, 0x1, R17 ;  /* 0x0000000119197824 */ /* 0x000fe200078e0211 */
[----:B------:R-:W-:Y:S01]  /*0940*/  LEA.HI.X R21, R26, c[0x0][0x164], R11, 0x1, P0 ;  /* 0x000059001a157a11 */ /* 0x000fe200000f0c0b */
[C---:B------:R-:W-:Y:S01]  /*0950*/  IMAD R12, R13.reuse, c[0x0][0x180], RZ ;  /* 0x000060000d0c7a24 */ /* 0x040fe200078e02ff */
[----:B------:R-:W-:Y:S01]  /*0960*/  SHF.L.U64.HI R9, R18, R9, c[0x0][0x194] ;  /* 0x0000650012097619 */ /* 0x000fe20000010209 */
[----:B------:R-:W-:Y:S01]  /*0970*/  IMAD R14, R13, c[0x0][0x188], RZ ;  /* 0x000062000d0e7a24 */ /* 0x000fe200078e02ff */
[----:B------:R-:W-:Y:S01]  /*0980*/  SHF.R.S32.HI R11, RZ, 0x1f, R16 ;  /* 0x0000001fff0b7819 */ /* 0x000fe20000011410 */
[----:B------:R-:W-:Y:S01]  /*0990*/  IMAD R12, R15, c[0x0][0x184], R12 ;  /* 0x000061000f0c7a24 */ /* 0x000fe200078e020c */
[----:B------:R-:W-:Y:S01]  /*09a0*/  LOP3.LUT P1, RZ, R3, 0x2, RZ, 0xc0, !PT ;  /* 0x0000000203ff7812 */ /* 0x000fe2000782c0ff */
[----:B------:R-:W-:-:S04]  /*09b0*/  IMAD.WIDE.U32 R24, R15, c[0x0][0x180], R24 ;  /* 0x000060000f187a25 */ /* 0x000fc800078e0018 */
[----:B------:R-:W-:Y:S02]  /*09c0*/  IMAD.SHL.U32 R18, R18, 0x40, RZ ;  /* 0x0000004012127824 */ /* 0x000fe400078e00ff */
[----:B------:R-:W-:Y:S02]  /*09d0*/  IMAD R14, R15, c[0x0][0x18c], R14 ;  /* 0x000063000f0e7a24 */ /* 0x000fe400078e020e */
[----:B------:R-:W-:Y:S02]  /*09e0*/  IMAD.IADD R13, R25, 0x1, R12 ;  /* 0x00000001190d7824 */ /* 0x000fe400078e020c */
[----:B------:R-:W-:-:S04]  /*09f0*/  IMAD.WIDE.U32 R22, R15, c[0x0][0x188], R22 ;  /* 0x000062000f167a25 */ /* 0x000fc800078e0016 */
[----:B------:R-:W-:Y:S01]  /*0a00*/  IMAD.MOV.U32 R12, RZ, RZ, R24 ;  /* 0x000000ffff0c7224 */ /* 0x000fe200078e0018 */
[----:B------:R-:W-:Y:S01]  /*0a10*/  IADD3 R24, P0, R18, R20, RZ ;  /* 0x0000001412187210 */ /* 0x000fe20007f1e0ff */
[----:B------:R-:W-:Y:S02]  /*0a20*/  IMAD R15, R11, c[0x0][0x1b0], RZ ;  /* 0x00006c000b0f7a24 */ /* 0x000fe400078e02ff */
[----:B------:R-:W-:-:S04]  /*0a30*/  IMAD.WIDE.U32 R224, R16, c[0x0][0x1b0], R12 ;  /* 0x00006c0010e07a25 */ /* 0x000fc800078e000c */
[----:B------:R-:W-:Y:S02]  /*0a40*/  IMAD R15, R16, c[0x0][0x1b4], R15 ;  /* 0x00006d00100f7a24 */ /* 0x000fe400078e020f */
[----:B------:R-:W-:Y:S01]  /*0a50*/  IMAD.X R25, R9, 0x1, R21, P0 ;  /* 0x0000000109197824 */ /* 0x000fe200000e0615 */
[C---:B------:R-:W-:Y:S01]  /*0a60*/  IADD3 R12, P0, R18.reuse, R24, RZ ;  /* 0x00000018120c7210 */ /* 0x040fe20007f1e0ff */
[----:B------:R-:W-:Y:S01]  /*0a70*/  IMAD.MOV.U32 R226, RZ, RZ, R224 ;  /* 0x000000ffffe27224 */ /* 0x000fe200078e00e0 */
[----:B------:R-:W-:Y:S01]  /*0a80*/  IADD3 R227, R225, R15, RZ ;  /* 0x0000000fe1e37210 */ /* 0x000fe20007ffe0ff */
[----:B------:R-:W-:Y:S02]  /*0a90*/  IMAD.IADD R23, R23, 0x1, R14 ;  /* 0x0000000117177824 */ /* 0x000fe400078e020e */
[----:B------:R-:W-:Y:S01]  /*0aa0*/  IMAD.X R13, R9, 0x1, R25, P0 ;  /* 0x00000001090d7824 */ /* 0x000fe200000e0619 */
[----:B------:R-:W-:Y:S01]  /*0ab0*/  IADD3 R18, P0, R18, R12, RZ ;  /* 0x0000000c12127210 */ /* 0x000fe20007f1e0ff */
[----:B------:R-:W-:-:S02]  /*0ac0*/  IMAD.SHL.U32 R222, R222, 0x2, RZ ;  /* 0x00000002dede7824 */ /* 0x000fc400078e00ff */
[----:B------:R-:W-:Y:S02]  /*0ad0*/  IMAD R249, R11, c[0x0][0x1b8], RZ ;  /* 0x00006e000bf97a24 */ /* 0x000fe400078e02ff */
[----:B------:R-:W-:Y:S01]  /*0ae0*/  IMAD.WIDE.U32 R14, R251, R219, R226 ;  /* 0x000000dbfb0e7225 */ /* 0x000fe200078e00e2 */
[----:B------:R1:W-:Y:S03]  /*0af0*/  LDGSTS.E.BYPASS.LTC128B.128 [R222], [R20.64] ;  /* 0x0000000014de7fae */ /* 0x0003e6000b901d46 */
[C---:B------:R-:W-:Y:S01]  /*0b00*/  IMAD.WIDE.U32 R170, R16.reuse, c[0x0][0x1b8], R22 ;  /* 0x00006e0010aa7a25 */ /* 0x040fe200078e0016 */
[----:B------:R1:W-:Y:S03]  /*0b10*/  LDGSTS.E.BYPASS.LTC128B.128 [R222+0x2000], [R20.64+0x40] ;  /* 0x0200004014de7fae */ /* 0x0003e6000b901d46 */
[----:B------:R-:W-:Y:S01]  /*0b20*/  IMAD R249, R16, c[0x0][0x1bc], R249 ;  /* 0x00006f0010f97a24 */ /* 0x000fe200078e02f9 */
[----:B------:R1:W-:Y:S01]  /*0b30*/  LDGSTS.E.BYPASS.LTC128B.128 [R222+0x4000], [R20.64+0x80] ;  /* 0x0400008014de7fae */ /* 0x0003e2000b901d46 */
[----:B------:R-:W-:Y:S01]  /*0b40*/  IMAD.X R19, R9, 0x1, R13, P0 ;  /* 0x0000000109137824 */ /* 0x000fe200000e060d */
[----:B------:R-:W-:Y:S01]  /*0b50*/  LEA R16, P0, R14, c[0x0][0x168], 0x1 ;  /* 0x00005a000e107a11 */ /* 0x000fe200078008ff */
[----:B------:R-:W-:Y:S01]  /*0b60*/  IMAD.IADD R7, R15, 0x1, R7 ;  /* 0x000000010f077824 */ /* 0x000fe200078e0207 */
[----:B------:R2:W-:Y:S01]  /*0b70*/  LDGSTS.E.BYPASS.LTC128B.128 [R222+0x800], [R24.64] ;  /* 0x0080000018de7fae */ /* 0x0005e2000b901d46 */
[----:B------:R-:W-:Y:S01]  /*0b80*/  IMAD.SHL.U32 R9, R8, 0x40, RZ ;  /* 0x0000004008097824 */ /* 0x000fe200078e00ff */
[----:B------:R-:W-:Y:S01]  /*0b90*/  IADD3 R249, R171, R249, RZ ;  /* 0x000000f9abf97210 */ /* 0x000fe20007ffe0ff */
[----:B------:R-:W-:Y:S01]  /*0ba0*/  IMAD.SHL.U32 R37, R3, 0x40, RZ ;  /* 0x0000004003257824 */ /* 0x000fe200078e00ff */
[----:B------:R2:W-:Y:S01]  /*0bb0*/  LDGSTS.E.BYPASS.LTC128B.128 [R222+0x2800], [R24.64+0x40] ;  /* 0x0280004018de7fae */ /* 0x0005e2000b901d46 */
[----:B------:R-:W-:Y:S01]  /*0bc0*/  LEA.HI.X R17, R14, c[0x0][0x16c], R7, 0x1, P0 ;  /* 0x00005b000e117a11 */ /* 0x000fe200000f0c07 */
[----:B------:R-:W-:Y:S01]  /*0bd0*/  IMAD.SHL.U32 R6, R6, 0x20, RZ ;  /* 0x0000002006067824 */ /* 0x000fe200078e00ff */
[----:B------:R-:W-:Y:S01]  /*0be0*/  IADD3 R14, P0, R219, R16, RZ ;  /* 0x00000010db0e7210 */ /* 0x000fe20007f1e0ff */
[----:B------:R2:W-:Y:S01]  /*0bf0*/  LDGSTS.E.BYPASS.LTC128B.128 [R222+0x4800], [R24.64+0x80] ;  /* 0x0480008018de7fae */ /* 0x0005e2000b901d46 */
[----:B------:R-:W-:Y:S01]  /*0c00*/  IMAD.MOV.U32 R248, RZ, RZ, R170 ;  /* 0x000000fffff87224 */ /* 0x000fe200078e00aa */
[----:B------:R-:W-:Y:S01]  /*0c10*/  LOP3.LUT R9, R9, 0xc0, RZ, 0xc0, !PT ;  /* 0x000000c009097812 */ /* 0x000fe200078ec0ff */
[----:B------:R-:W-:Y:S01]  /*0c20*/  IMAD R5, R10, 0x8, R5 ;  /* 0x000000080a057824 */ /* 0x000fe200078e0205 */
[----:B------:R3:W-:Y:S01]  /*0c30*/  LDGSTS.E.BYPASS.LTC128B.128 [R222+0x1000], [R12.64] ;  /* 0x010000000cde7fae */ /* 0x0007e2000b901d46 */
[----:B------:R-:W-:Y:S01]  /*0c40*/  IMAD.X R15, R218, 0x1, R17, P0 ;  /* 0x00000001da0f7824 */ /* 0x000fe200000e0611 */
[----:B------:R-:W-:Y:S01]  /*0c50*/  LOP3.LUT R37, R37, 0xc0, RZ, 0xc0, !PT ;  /* 0x000000c025257812 */ /* 0x000fe200078ec0ff */
[----:B------:R-:W-:Y:S01]  /*0c60*/  IMAD.SHL.U32 R10, R10, 0x8, RZ ;  /* 0x000000080a0a7824 */ /* 0x000fe200078e00ff */
[----:B------:R3:W-:Y:S01]  /*0c70*/  LDGSTS.E.BYPASS.LTC128B.128 [R222+0x3000], [R12.64+0x40] ;  /* 0x030000400cde7fae */ /* 0x0007e2000b901d46 */
[----:B------:R-:W-:Y:S01]  /*0c80*/  LOP3.LUT R124, R6, 0xffffff00, RZ, 0xc0, !PT ;  /* 0xffffff00067c7812 */ /* 0x000fe200078ec0ff */
[----:B------:R-:W-:Y:S01]  /*0c90*/  IMAD R128, R127, 0x10, R128 ;  /* 0x000000107f807824 */ /* 0x000fe200078e0280 */
[----:B------:R-:W-:Y:S01]  /*0ca0*/  LOP3.LUT R7, R9, 0x8, R4, 0xf8, !PT ;  /* 0x0000000809077812 */ /* 0x000fe200078ef804 */
[----:B------:R3:W-:Y:S01]  /*0cb0*/  LDGSTS.E.BYPASS.LTC128B.128 [R222+0x5000], [R12.64+0x80] ;  /* 0x050000800cde7fae */ /* 0x0007e2000b901d46 */
[----:B------:R-:W-:Y:S01]  /*0cc0*/  LOP3.LUT R10, R37, 0x8, R10, 0xf8, !PT ;  /* 0x00000008250a7812 */ /* 0x000fe200078ef80a */
[----:B------:R-:W-:Y:S01]  /*0cd0*/  IMAD R6, R127, 0x200, R124 ;  /* 0x000002007f067824 */ /* 0x000fe200078e027c */
[----:B------:R-:W-:Y:S01]  /*0ce0*/  SHF.R.U32.HI R4, RZ, 0x3, R9 ;  /* 0x00000003ff047819 */ /* 0x000fe20000011609 */
[----:B------:R4:W-:Y:S01]  /*0cf0*/  LDGSTS.E.BYPASS.LTC128B.128 [R222+0x1800], [R18.64] ;  /* 0x0180000012de7fae */ /* 0x0009e2000b901d46 */
[----:B------:R-:W-:Y:S01]  /*0d00*/  SHF.R.U32.HI R37, RZ, 0x3, R37 ;  /* 0x00000003ff257819 */ /* 0x000fe20000011625 */
[----:B------:R-:W-:Y:S01]  /*0d10*/  IMAD R6, R125, 0x20, R6 ;  /* 0x000000207d067824 */ /* 0x000fe200078e0206 */
[----:B------:R-:W-:Y:S01]  /*0d20*/  LOP3.LUT R4, R7, R4, RZ, 0x3c, !PT ;  /* 0x0000000407047212 */ /* 0x000fe200078e3cff */
[----:B------:R4:W-:Y:S01]  /*0d30*/  LDGSTS.E.BYPASS.LTC128B.128 [R222+0x3800], [R18.64+0x40] ;  /* 0x0380004012de7fae */ /* 0x0009e2000b901d46 */
[----:B------:R-:W-:Y:S01]  /*0d40*/  LOP3.LUT R37, R10, R37, RZ, 0x3c, !PT ;  /* 0x000000250a257212 */ /* 0x000fe200078e3cff */
[----:B------:R-:W-:-:S02]  /*0d50*/  IMAD R124, R125, 0x20, R124 ;  /* 0x000000207d7c7824 */ /* 0x000fc400078e027c */
[----:B------:R4:W-:Y:S02]  /*0d60*/  LDGSTS.E.BYPASS.LTC128B.128 [R222+0x5800], [R18.64+0x80] ;  /* 0x0580008012de7fae */ /* 0x0009e4000b901d46 */
[----:B------:R-:W-:Y:S02]  /*0d70*/  IMAD.IADD R217, R37, 0x1, R6 ;  /* 0x0000000125d97824 */ /* 0x000fe400078e0206 */
[----:B------:R4:W-:Y:S02]  /*0d80*/  LDGSTS.E.BYPASS.LTC128B.128 [R222+0x6000], [R16.64] ;  /* 0x0600000010de7fae */ /* 0x0009e4000b901d46 */
[----:B------:R-:W-:Y:S02]  /*0d90*/  IMAD.SHL.U32 R217, R217, 0x2, RZ ;  /* 0x00000002d9d97824 */ /* 0x000fe400078e00ff */
[----:B------:R4:W-:Y:S04]  /*0da0*/  LDGSTS.E.BYPASS.LTC128B.128 [R222+0x7000], [R16.64+0x40] ;  /* 0x0700004010de7fae */ /* 0x0009e8000b901d46 */
[----:B------:R4:W-:Y:S01]  /*0db0*/  LDGSTS.E.BYPASS.LTC128B.128 [R222+0x8000], [R16.64+0x80] ;  /* 0x0800008010de7fae */ /* 0x0009e2000b901d46 */
[----:B---3--:R-:W-:-:S03]  /*0dc0*/  IMAD.WIDE.U32 R12, R251, R221, R248 ;  /* 0x000000ddfb0c7225 */ /* 0x008fc600078e00f8 */
[----:B------:R3:W-:Y:S01]  /*0dd0*/  LDGSTS.E.BYPASS.LTC128B.128 [R222+0x6800], [R14.64] ;  /* 0x068000000ede7fae */ /* 0x0007e2000b901d46 */
[----:B------:R-:W-:-:S03]  /*0de0*/  IMAD.IADD R0, R13, 0x1, R0 ;  /* 0x000000010d007824 */ /* 0x000fc600078e0200 */
[----:B------:R3:W-:Y:S04]  /*0df0*/  LDGSTS.E.BYPASS.LTC128B.128 [R222+0x7800], [R14.64+0x40] ;  /* 0x078000400ede7fae */ /* 0x0007e8000b901d46 */
[----:B------:R3:W-:Y:S04]  /*0e00*/  LDGSTS.E.BYPASS.LTC128B.128 [R222+0x8800], [R14.64+0x80] ;  /* 0x088000800ede7fae */ /* 0x0007e8000b901d46 */
[----:B------:R-:W0:Y:S01]  /*0e10*/  LDGDEPBAR ;  /* 0x00000000000079af */ /* 0x000e220000000000 */
[----:B---3--:R-:W-:Y:S01]  /*0e20*/  LEA R14, P0, R12, c[0x0][0x170], 0x1 ;  /* 0x00005c000c0e7a11 */ /* 0x008fe200078008ff */
[----:B------:R-:W-:-:S04]  /*0e30*/  DEPBAR.LE SB0, 0x0 ;  /* 0x000080000000791a */ /* 0x000fc80000000000 */
[----:B------:R-:W-:Y:S01]  /*0e40*/  LEA.HI.X R15, R12, c[0x0][0x174], R0, 0x1, P0 ;  /* 0x00005d000c0f7a11 */ /* 0x000fe200000f0c00 */
[----:B------:R-:W-:Y:S01]  /*0e50*/  BAR.SYNC.DEFER_BLOCKING 0x0 ;  /* 0x0000000000007b1d */ /* 0x000fe20000010000 */
[----:B------:R-:W-:Y:S01]  /*0e60*/  IADD3 R10, P0, R221, R14, RZ ;  /* 0x0000000edd0a7210 */ /* 0x000fe20007f1e0ff */
[----:B------:R-:W-:-:S04]  /*0e70*/  IMAD.U32 R0, R5, 0x20, R4 ;  /* 0x0000002005007824 */ /* 0x000fc800078e0004 */
[----:B------:R-:W-:Y:S01]  /*0e80*/  IMAD.X R11, R220, 0x1, R15, P0 ;  /* 0x00000001dc0b7824 */ /* 0x000fe200000e060f */
[----:B------:R-:W-:Y:S01]  /*0e90*/  LOP3.LUT P0, RZ, R8, 0x2, RZ, 0xc0, !PT ;  /* 0x0000000208ff7812 */ /* 0x000fe2000780c0ff */
[C---:B------:R-:W-:Y:S01]  /*0ea0*/  IMAD.SHL.U32 R129, R0.reuse, 0x2, RZ ;  /* 0x0000000200817824 */ /* 0x040fe200078e00ff */
[----:B------:R-:W-:Y:S02]  /*0eb0*/  MOV R8, 0x20 ;  /* 0x0000002000087802 */ /* 0x000fe40000000f00 */
[----:B------:R-:W-:Y:S02]  /*0ec0*/  LEA R216, R0, 0x6000, 0x1 ;  /* 0x0000600000d87811 */ /* 0x000fe400078e08ff */
[C---:B------:R-:W-:Y:S02]  /*0ed0*/  SEL R3, R8.reuse, 0xffffffe0, !P0 ;  /* 0xffffffe008037807 */ /* 0x040fe40004000000 */
[----:B------:R-:W-:Y:S02]  /*0ee0*/  SEL R0, R8, 0xffffffe0, !P1 ;  /* 0xffffffe008007807 */ /* 0x000fe40004800000 */
[----:B------:R-:W-:Y:S01]  /*0ef0*/  ISETP.NE.AND P0, PT, R164, 0x1, PT ;  /* 0x00000001a400780c */ /* 0x000fe20003f05270 */
[----:B------:R-:W-:Y:S01]  /*0f00*/  IMAD.IADD R214, R216, 0x1, R3 ;  /* 0x00000001d8d67824 */ /* 0x000fe200078e0203 */
[----:B------:R-:W-:Y:S01]  /*0f10*/  LOP3.LUT R3, R126, 0xffffffe0, RZ, 0xc0, !PT ;  /* 0xffffffe07e037812 */ /* 0x000fe200078ec0ff */
[----:B------:R-:W-:Y:S01]  /*0f20*/  IMAD.IADD R215, R217, 0x1, R0 ;  /* 0x00000001d9d77824 */ /* 0x000fe200078e0200 */
[----:B------:R-:W-:Y:S01]  /*0f30*/  @!PT LDS RZ, [RZ] ;  /* 0x00000000fffff984 */ /* 0x000fe20000000800 */
[----:B------:R-:W-:Y:S01]  /*0f40*/  @!PT LDS RZ, [RZ] ;  /* 0x00000000fffff984 */ /* 0x000fe20000000800 */
[----:B------:R-:W-:Y:S01]  /*0f50*/  @!PT LDS RZ, [RZ] ;  /* 0x00000000fffff984 */ /* 0x000fe20000000800 */
[----:B------:R3:W-:Y:S03]  /*0f60*/  LDGSTS.E.BYPASS.LTC128B.128 [R222+0x9000], [R14.64] ;  /* 0x090000000ede7fae */ /* 0x0007e6000b901d46 */
[----:B------:R-:W-:-:S02]  /*0f70*/  IMAD.IADD R3, R2, 0x1, -R3 ;  /* 0x0000000102037824 */ /* 0x000fc400078e0a03 */
[----:B------:R-:W-:Y:S01]  /*0f80*/  IMAD.IADD R2, R37, 0x1, R124 ;  /* 0x0000000125027824 */ /* 0x000fe200078e027c */
[----:B------:R3:W-:Y:S04]  /*0f90*/  LDGSTS.E.BYPASS.LTC128B.128 [R222+0xa000], [R14.64+0x40] ;  /* 0x0a0000400ede7fae */ /* 0x0007e8000b901d46 */
[----:B------:R3:W-:Y:S04]  /*0fa0*/  LDGSTS.E.BYPASS.LTC128B.128 [R222+0xb000], [R14.64+0x80] ;  /* 0x0b0000800ede7fae */ /* 0x0007e8000b901d46 */
[----:B------:R5:W-:Y:S04]  /*0fb0*/  LDGSTS.E.BYPASS.LTC128B.128 [R222+0x9800], [R10.64] ;  /* 0x098000000ade7fae */ /* 0x000be8000b901d46 */
[----:B------:R5:W-:Y:S04]  /*0fc0*/  LDGSTS.E.BYPASS.LTC128B.128 [R222+0xa800], [R10.64+0x40] ;  /* 0x0a8000400ade7fae */ /* 0x000be8000b901d46 */
[----:B------:R5:W-:Y:S04]  /*0fd0*/  LDGSTS.E.BYPASS.LTC128B.128 [R222+0xb800], [R10.64+0x80] ;  /* 0x0b8000800ade7fae */ /* 0x000be8000b901d46 */
[----:B------:R-:W-:Y:S04]  /*0fe0*/  LDSM.16.M88.4 R60, [R217] ;  /* 0x00000000d93c783b */ /* 0x000fe80000000200 */
[----:B------:R-:W1:Y:S04]  /*0ff0*/  LDSM.16.M88.4 R88, [R129+0x6000] ;  /* 0x006000008158783b */ /* 0x000e680000000200 */
[----:B------:R-:W2:Y:S04]  /*1000*/  LDSM.16.M88.4 R64, [R217+0x1000] ;  /* 0x00100000d940783b */ /* 0x000ea80000000200 */
[----:B------:R-:W2:Y:S04]  /*1010*/  LDSM.16.M88.4 R80, [R129+0x6400] ;  /* 0x006400008150783b */ /* 0x000ea80000000200 */
[----:B------:R-:W3:Y:S04]  /*1020*/  LDSM.16.M88.4 R72, [R129+0x6800] ;  /* 0x006800008148783b */ /* 0x000ee80000000200 */
[----:B------:R-:W3:Y:S04]  /*1030*/  LDSM.16.M88.4 R4, [R129+0x6c00] ;  /* 0x006c00008104783b */ /* 0x000ee80000000200 */
[----:B------:R-:W-:Y:S04]  /*1040*/  LDSM.16.M88.4 R56, [R214] ;  /* 0x00000000d638783b */ /* 0x000fe80000000200 */
[----:B------:R-:W3:Y:S04]  /*1050*/  LDSM.16.M88.4 R112, [R215+0x1000] ;  /* 0x00100000d770783b */ /* 0x000ee80000000200 */
[----:B------:R-:W4:Y:S04]  /*1060*/  LDSM.16.M88.4 R52, [R214+0x400] ;  /* 0x00040000d634783b */ /* 0x000f280000000200 */
[----:B------:R-:W4:Y:S04]  /*1070*/  LDSM.16.M88.4 R48, [R214+0x800] ;  /* 0x00080000d630783b */ /* 0x000f280000000200 */
[----:B------:R-:W4:Y:S04]  /*1080*/  LDSM.16.M88.4 R44, [R214+0xc00] ;  /* 0x000c0000d62c783b */ /* 0x000f280000000200 */
[----:B-----5:R-:W5:Y:S01]  /*1090*/  LDSM.16.M88.4 R8, [R215] ;  /* 0x00000000d708783b */ /* 0x020f620000000200 */
[-C--:B-1----:R-:W-:Y:S03]  /*10a0*/  HMMA.16816.F32 R92, R60, R88.reuse, RZ ;  /* 0x000000583c5c723c */ /* 0x082fe600000018ff */
[----:B------:R-:W-:Y:S04]  /*10b0*/  LDSM.16.M88.4 R108, [R129+0x7000] ;  /* 0x00700000816c783b */ /* 0x000fe80000000200 */
[----:B------:R-:W-:Y:S01]  /*10c0*/  LDSM.16.M88.4 R104, [R129+0x7400] ;  /* 0x007400008168783b */ /* 0x000fe20000000200 */
[C---:B--2---:R-:W-:Y:S03]  /*10d0*/  HMMA.16816.F32 R40, R64.reuse, R88, RZ ;  /* 0x000000584028723c */ /* 0x044fe600000018ff */
[----:B------:R-:W-:Y:S04]  /*10e0*/  LDSM.16.M88.4 R100, [R129+0x7800] ;  /* 0x007800008164783b */ /* 0x000fe80000000200 */
[----:B------:R-:W-:Y:S01]  /*10f0*/  LDSM.16.M88.4 R96, [R129+0x7c00] ;  /* 0x007c00008160783b */ /* 0x000fe20000000200 */
[C---:B------:R-:W-:Y:S03]  /*1100*/  HMMA.16816.F32 R28, R64.reuse, R80, RZ ;  /* 0x00000050401c723c */ /* 0x040fe600000018ff */
[----:B------:R-:W-:Y:S04]  /*1110*/  LDSM.16.M88.4 R120, [R214+0x1c00] ;  /* 0x001c0000d678783b */ /* 0x000fe80000000200 */
[----:B------:R-:W-:Y:S01]  /*1120*/  LDSM.16.M88.4 R116, [R217+0x4000] ;  /* 0x00400000d974783b */ /* 0x000fe20000000200 */
[C---:B---3--:R-:W-:Y:S03]  /*1130*/  HMMA.16816.F32 R20, R64.reuse, R72, RZ ;  /* 0x000000484014723c */ /* 0x048fe600000018ff */
[----:B------:R-:W0:Y:S05]  /*1140*/  LDGDEPBAR ;  /* 0x00000000000079af */ /* 0x000e2a0000000000 */
[C---:B------:R-:W-:Y:S08]  /*1150*/  HMMA.16816.F32 R12, R64.reuse, R4, RZ ;  /* 0x00000004400c723c */ /* 0x040ff000000018ff */
[C---:B------:R-:W-:Y:S08]  /*1160*/  HMMA.16816.F32 R32, R64.reuse, R90, RZ ;  /* 0x0000005a4020723c */ /* 0x040ff000000018ff */
[C---:B------:R-:W-:Y:S08]  /*1170*/  HMMA.16816.F32 R24, R64.reuse, R82, RZ ;  /* 0x000000524018723c */ /* 0x040ff000000018ff */
[----:B----4-:R-:W-:Y:S08]  /*1180*/  HMMA.16816.F32 R16, R64, R74, RZ ;  /* 0x0000004a4010723c */ /* 0x010ff000000018ff */
[----:B------:R-:W-:Y:S08]  /*1190*/  HMMA.16816.F32 R88, R60, R90, RZ ;  /* 0x0000005a3c58723c */ /* 0x000ff000000018ff */
[----:B------:R-:W-:Y:S08]  /*11a0*/  HMMA.16816.F32 R64, R64, R6, RZ ;  /* 0x000000064040723c */ /* 0x000ff000000018ff */
[C---:B------:R-:W-:Y:S08]  /*11b0*/  HMMA.16816.F32 R84, R60.reuse, R80, RZ ;  /* 0x000000503c54723c */ /* 0x040ff000000018ff */
[C---:B------:R-:W-:Y:S08]  /*11c0*/  HMMA.16816.F32 R76, R60.reuse, R72, RZ ;  /* 0x000000483c4c723c */ /* 0x040ff000000018ff */
[C---:B------:R-:W-:Y:S08]  /*11d0*/  HMMA.16816.F32 R80, R60.reuse, R82, RZ ;  /* 0x000000523c50723c */ /* 0x040ff000000018ff */
[C---:B------:R-:W-:Y:S08]  /*11e0*/  HMMA.16816.F32 R72, R60.reuse, R74, RZ ;  /* 0x0000004a3c48723c */ /* 0x040ff000000018ff */
[C---:B------:R-:W-:Y:S08]  /*11f0*/  HMMA.16816.F32 R68, R60.reuse, R4, RZ ;  /* 0x000000043c44723c */ /* 0x040ff000000018ff */
[----:B------:R-:W-:Y:S01]  /*1200*/  HMMA.16816.F32 R60, R60, R6, RZ ;  /* 0x000000063c3c723c */ /* 0x000fe200000018ff */
[----:B------:R-:W1:Y:S07]  /*1210*/  LDSM.16.M88.4 R4, [R217+0x3000] ;  /* 0x00300000d904783b */ /* 0x000e6e0000000200 */
[C---:B------:R-:W-:Y:S08]  /*1220*/  HMMA.16816.F32 R40, R112.reuse, R56, R40 ;  /* 0x000000387028723c */ /* 0x040ff00000001828 */
[C---:B------:R-:W-:Y:S08]  /*1230*/  HMMA.16816.F32 R28, R112.reuse, R52, R28 ;  /* 0x00000034701c723c */ /* 0x040ff0000000181c */
[C---:B------:R-:W-:Y:S08]  /*1240*/  HMMA.16816.F32 R20, R112.reuse, R48, R20 ;  /* 0x000000307014723c */ /* 0x040ff00000001814 */
[C---:B------:R-:W-:Y:S08]  /*1250*/  HMMA.16816.F32 R12, R112.reuse, R44, R12 ;  /* 0x0000002c700c723c */ /* 0x040ff0000000180c */
[C---:B------:R-:W-:Y:S08]  /*1260*/  HMMA.16816.F32 R32, R112.reuse, R58, R32 ;  /* 0x0000003a7020723c */ /* 0x040ff00000001820 */
[C---:B------:R-:W-:Y:S08]  /*1270*/  HMMA.16816.F32 R24, R112.reuse, R54, R24 ;  /* 0x000000367018723c */ /* 0x040ff00000001818 */
[C---:B------:R-:W-:Y:S08]  /*1280*/  HMMA.16816.F32 R16, R112.reuse, R50, R16 ;  /* 0x000000327010723c */ /* 0x040ff00000001810 */
[----:B------:R-:W-:Y:S01]  /*1290*/  HMMA.16816.F32 R64, R112, R46, R64 ;  /* 0x0000002e7040723c */ /* 0x000fe20000001840 */
[----:B------:R-:W-:Y:S07]  /*12a0*/  LDSM.16.M88.4 R112, [R217+0x5000] ;  /* 0x00500000d970783b */ /* 0x000fee0000000200 */
[C---:B-----5:R-:W-:Y:S08]  /*12b0*/  HMMA.16816.F32 R92, R8.reuse, R56, R92 ;  /* 0x00000038085c723c */ /* 0x060ff0000000185c */
[C---:B------:R-:W-:Y:S01]  /*12c0*/  HMMA.16816.F32 R88, R8.reuse, R58, R88 ;  /* 0x0000003a0858723c */ /* 0x040fe20000001858 */
[----:B------:R-:W2:Y:S07]  /*12d0*/  LDSM.16.M88.4 R56, [R217+0x2000] ;  /* 0x00200000d938783b */ /* 0x000eae0000000200 */
[C---:B------:R-:W-:Y:S08]  /*12e0*/  HMMA.16816.F32 R76, R8.reuse, R48, R76 ;  /* 0x00000030084c723c */ /* 0x040ff0000000184c */
[C---:B------:R-:W-:Y:S08]  /*12f0*/  HMMA.16816.F32 R84, R8.reuse, R52, R84 ;  /* 0x000000340854723c */ /* 0x040ff00000001854 */
[C---:B------:R-:W-:Y:S08]  /*1300*/  HMMA.16816.F32 R68, R8.reuse, R44, R68 ;  /* 0x0000002c0844723c */ /* 0x040ff00000001844 */
[C---:B------:R-:W-:Y:S01]  /*1310*/  HMMA.16816.F32 R80, R8.reuse, R54, R80 ;  /* 0x000000360850723c */ /* 0x040fe20000001850 */
[----:B------:R-:W-:Y:S07]  /*1320*/  LDSM.16.M88.4 R52, [R215+0x3000] ;  /* 0x00300000d734783b */ /* 0x000fee0000000200 */
[C---:B------:R-:W-:Y:S01]  /*1330*/  HMMA.16816.F32 R72, R8.reuse, R50, R72 ;  /* 0x000000320848723c */ /* 0x040fe20000001848 */
[----:B------:R-:W-:Y:S07]  /*1340*/  LDSM.16.M88.4 R48, [R214+0x1000] ;  /* 0x00100000d630783b */ /* 0x000fee0000000200 */
[----:B------:R-:W-:Y:S01]  /*1350*/  HMMA.16816.F32 R60, R8, R46, R60 ;  /* 0x0000002e083c723c */ /* 0x000fe2000000183c */
[----:B------:R-:W3:Y:S04]  /*1360*/  LDSM.16.M88.4 R8, [R214+0x1800] ;  /* 0x00180000d608783b */ /* 0x000ee80000000200 */
[----:B------:R-:W-:Y:S03]  /*1370*/  LDSM.16.M88.4 R44, [R214+0x1400] ;  /* 0x00140000d62c783b */ /* 0x000fe60000000200 */
[C---:B-1----:R-:W-:Y:S08]  /*1380*/  HMMA.16816.F32 R40, R4.reuse, R108, R40 ;  /* 0x0000006c0428723c */ /* 0x042ff00000001828 */
[C---:B------:R-:W-:Y:S08]  /*1390*/  HMMA.16816.F32 R28, R4.reuse, R104, R28 ;  /* 0x00000068041c723c */ /* 0x040ff0000000181c */
[C---:B------:R-:W-:Y:S08]  /*13a0*/  HMMA.16816.F32 R20, R4.reuse, R100, R20 ;  /* 0x000000640414723c */ /* 0x040ff00000001814 */
[C---:B------:R-:W-:Y:S08]  /*13b0*/  HMMA.16816.F32 R12, R4.reuse, R96, R12 ;  /* 0x00000060040c723c */ /* 0x040ff0000000180c */
[C---:B------:R-:W-:Y:S08]  /*13c0*/  HMMA.16816.F32 R32, R4.reuse, R110, R32 ;  /* 0x0000006e0420723c */ /* 0x040ff00000001820 */
[C---:B------:R-:W-:Y:S08]  /*13d0*/  HMMA.16816.F32 R24, R4.reuse, R106, R24 ;  /* 0x0000006a0418723c */ /* 0x040ff00000001818 */
[C---:B------:R-:W-:Y:S08]  /*13e0*/  HMMA.16816.F32 R16, R4.reuse, R102, R16 ;  /* 0x000000660410723c */ /* 0x040ff00000001810 */
[----:B------:R-:W-:Y:S01]  /*13f0*/  HMMA.16816.F32 R64, R4, R98, R64 ;  /* 0x000000620440723c */ /* 0x000fe20000001840 */
[----:B------:R-:W1:Y:S07]  /*1400*/  LDSM.16.M88.4 R4, [R215+0x2000] ;  /* 0x00200000d704783b */ /* 0x000e6e0000000200 */
[C---:B--2---:R-:W-:Y:S08]  /*1410*/  HMMA.16816.F32 R76, R56.reuse, R100, R76 ;  /* 0x00000064384c723c */ /* 0x044ff0000000184c */
[C---:B------:R-:W-:Y:S08]  /*1420*/  HMMA.16816.F32 R92, R56.reuse, R108, R92 ;  /* 0x0000006c385c723c */ /* 0x040ff0000000185c */
[C---:B------:R-:W-:Y:S01]  /*1430*/  HMMA.16816.F32 R88, R56.reuse, R110, R88 ;  /* 0x0000006e3858723c */ /* 0x040fe20000001858 */
[----:B------:R-:W-:Y:S07]  /*1440*/  LDSM.16.M88.4 R108, [R129+0x8000] ;  /* 0x00800000816c783b */ /* 0x000fee0000000200 */
[C---:B------:R-:W-:Y:S08]  /*1450*/  HMMA.16816.F32 R84, R56.reuse, R104, R84 ;  /* 0x000000683854723c */ /* 0x040ff00000001854 */
[C---:B------:R-:W-:Y:S01]  /*1460*/  HMMA.16816.F32 R80, R56.reuse, R106, R80 ;  /* 0x0000006a3850723c */ /* 0x040fe20000001850 */
[----:B------:R-:W-:Y:S07]  /*1470*/  LDSM.16.M88.4 R104, [R129+0x8400] ;  /* 0x008400008168783b */ /* 0x000fee0000000200 */
[C---:B------:R-:W-:Y:S01]  /*1480*/  HMMA.16816.F32 R72, R56.reuse, R102, R72 ;  /* 0x000000663848723c */ /* 0x040fe20000001848 */
[----:B------:R-:W2:Y:S07]  /*1490*/  LDSM.16.M88.4 R100, [R129+0x8800] ;  /* 0x008800008164783b */ /* 0x000eae0000000200 */
[C---:B------:R-:W-:Y:S08]  /*14a0*/  HMMA.16816.F32 R68, R56.reuse, R96, R68 ;  /* 0x000000603844723c */ /* 0x040ff00000001844 */
[----:B------:R-:W-:Y:S01]  /*14b0*/  HMMA.16816.F32 R60, R56, R98, R60 ;  /* 0x00000062383c723c */ /* 0x000fe2000000183c */
[----:B------:R-:W4:Y:S04]  /*14c0*/  LDSM.16.M88.4 R96, [R129+0x8c00] ;  /* 0x008c00008160783b */ /* 0x000f280000000200 */
[----:B------:R-:W-:Y:S03]  /*14d0*/  LDSM.16.M88.4 R56, [R215+0x5000] ;  /* 0x00500000d738783b */ /* 0x000fe60000000200 */
[-C--:B---3--:R-:W-:Y:S08]  /*14e0*/  HMMA.16816.F32 R20, R52, R8.reuse, R20 ;  /* 0x000000083414723c */ /* 0x088ff00000001814 */
[----:B-1----:R-:W-:Y:S08]  /*14f0*/  HMMA.16816.F32 R76, R4, R8, R76 ;  /* 0x00000008044c723c */ /* 0x002ff0000000184c */
[C---:B------:R-:W-:Y:S08]  /*1500*/  HMMA.16816.F32 R28, R52.reuse, R44, R28 ;  /* 0x0000002c341c723c */ /* 0x040ff0000000181c */
[----:B------:R-:W-:Y:S08]  /*1510*/  HMMA.16816.F32 R24, R52, R46, R24 ;  /* 0x0000002e3418723c */ /* 0x000ff00000001818 */
[C---:B------:R-:W-:Y:S08]  /*1520*/  HMMA.16816.F32 R92, R4.reuse, R48, R92 ;  /* 0x00000030045c723c */ /* 0x040ff0000000185c */
[C---:B------:R-:W-:Y:S08]  /*1530*/  HMMA.16816.F32 R88, R4.reuse, R50, R88 ;  /* 0x000000320458723c */ /* 0x040ff00000001858 */
[C---:B------:R-:W-:Y:S08]  /*1540*/  HMMA.16816.F32 R84, R4.reuse, R44, R84 ;  /* 0x0000002c0454723c */ /* 0x040ff00000001854 */
[C---:B------:R-:W-:Y:S01]  /*1550*/  HMMA.16816.F32 R80, R4.reuse, R46, R80 ;  /* 0x0000002e0450723c */ /* 0x040fe20000001850 */
[----:B------:R-:W1:Y:S07]  /*1560*/  LDSM.16.M88.4 R44, [R214+0x2800] ;  /* 0x00280000d62c783b */ /* 0x000e6e0000000200 */
[C---:B------:R-:W-:Y:S08]  /*1570*/  HMMA.16816.F32 R72, R4.reuse, R10, R72 ;  /* 0x0000000a0448723c */ /* 0x040ff00000001848 */
[C---:B------:R-:W-:Y:S08]  /*1580*/  HMMA.16816.F32 R68, R4.reuse, R120, R68 ;  /* 0x000000780444723c */ /* 0x040ff00000001844 */
[----:B------:R-:W-:Y:S01]  /*1590*/  HMMA.16816.F32 R60, R4, R122, R60 ;  /* 0x0000007a043c723c */ /* 0x000fe2000000183c */
[----:B------:R-:W3:Y:S07]  /*15a0*/  LDSM.16.M88.4 R4, [R215+0x4000] ;  /* 0x00400000d704783b */ /* 0x000eee0000000200 */
[-C--:B--2---:R-:W-:Y:S08]  /*15b0*/  HMMA.16816.F32 R20, R112, R100.reuse, R20 ;  /* 0x000000647014723c */ /* 0x084ff00000001814 */
[----:B------:R-:W-:Y:S08]  /*15c0*/  HMMA.16816.F32 R76, R116, R100, R76 ;  /* 0x00000064744c723c */ /* 0x000ff0000000184c */
[C---:B------:R-:W-:Y:S08]  /*15d0*/  HMMA.16816.F32 R40, R52.reuse, R48, R40 ;  /* 0x000000303428723c */ /* 0x040ff00000001828 */
[C---:B------:R-:W-:Y:S01]  /*15e0*/  HMMA.16816.F32 R32, R52.reuse, R50, R32 ;  /* 0x000000323420723c */ /* 0x040fe20000001820 */
[----:B------:R-:W-:Y:S07]  /*15f0*/  LDSM.16.M88.4 R48, [R214+0x2400] ;  /* 0x00240000d630783b */ /* 0x000fee0000000200 */
[C---:B------:R-:W-:Y:S01]  /*1600*/  HMMA.16816.F32 R16, R52.reuse, R10, R16 ;  /* 0x0000000a3410723c */ /* 0x040fe20000001810 */
[----:B------:R-:W-:Y:S07]  /*1610*/  LDSM.16.M88.4 R8, [R214+0x2c00] ;  /* 0x002c0000d608783b */ /* 0x000fee0000000200 */
[C---:B------:R-:W-:Y:S08]  /*1620*/  HMMA.16816.F32 R12, R52.reuse, R120, R12 ;  /* 0x00000078340c723c */ /* 0x040ff0000000180c */
[----:B------:R-:W-:Y:S01]  /*1630*/  HMMA.16816.F32 R64, R52, R122, R64 ;  /* 0x0000007a3440723c */ /* 0x000fe20000001840 */
[----:B------:R-:W2:Y:S01]  /*1640*/  LDSM.16.M88.4 R52, [R214+0x2000] ;  /* 0x00200000d634783b */ /* 0x000ea20000000200 */
[----:B------:R-:W-:-:S06]  /*1650*/  DEPBAR.LE SB0, 0x0 ;  /* 0x000080000000791a */ /* 0x000fcc0000000000 */
[C---:B------:R-:W-:Y:S08]  /*1660*/  HMMA.16816.F32 R92, R116.reuse, R108, R92 ;  /* 0x0000006c745c723c */ /* 0x040ff0000000185c */
[C---:B------:R-:W-:Y:S08]  /*1670*/  HMMA.16816.F32 R88, R116.reuse, R110, R88 ;  /* 0x0000006e7458723c */ /* 0x040ff00000001858 */
[C---:B------:R-:W-:Y:S08]  /*1680*/  HMMA.16816.F32 R84, R116.reuse, R104, R84 ;  /* 0x000000687454723c */ /* 0x040ff00000001854 */
[C---:B------:R-:W-:Y:S08]  /*1690*/  HMMA.16816.F32 R80, R116.reuse, R106, R80 ;  /* 0x0000006a7450723c */ /* 0x040ff00000001850 */
[C---:B------:R-:W-:Y:S08]  /*16a0*/  HMMA.16816.F32 R72, R116.reuse, R102, R72 ;  /* 0x000000667448723c */ /* 0x040ff00000001848 */
[C---:B----4-:R-:W-:Y:S08]  /*16b0*/  HMMA.16816.F32 R68, R116.reuse, R96, R68 ;  /* 0x000000607444723c */ /* 0x050ff00000001844 */
[----:B------:R-:W-:Y:S08]  /*16c0*/  HMMA.16816.F32 R60, R116, R98, R60 ;  /* 0x00000062743c723c */ /* 0x000ff0000000183c */
[-C--:B-1----:R-:W-:Y:S08]  /*16d0*/  HMMA.16816.F32 R20, R56, R44.reuse, R20 ;  /* 0x0000002c3814723c */ /* 0x082ff00000001814 */
[----:B---3--:R-:W-:Y:S07]  /*16e0*/  HMMA.16816.F32 R76, R4, R44, R76 ;  /* 0x0000002c044c723c */ /* 0x008fee000000184c */
[----:B------:R-:W-:Y:S01]  /*16f0*/  SHF.R.S32.HI R44, RZ, 0x1f, R3 ;  /* 0x0000001fff2c7819 */ /* 0x000fe20000011403 */
[----:B------:R-:W-:Y:S03]  /*1700*/  HMMA.16816.F32 R40, R112, R108, R40 ;  /* 0x0000006c7028723c */ /* 0x000fe60000001828 */
[----:B------:R-:W-:Y:S01]  /*1710*/  LEA.HI R223, R44, R3, RZ, 0x2 ;  /* 0x000000032cdf7211 */ /* 0x000fe200078f10ff */
[----:B------:R-:W-:-:S03]  /*1720*/  IMAD.MOV.U32 R3, RZ, RZ, 0x5 ;  /* 0x00000005ff037424 */ /* 0x000fc600078e00ff */
[----:B------:R-:W-:Y:S01]  /*1730*/  SHF.R.S32.HI R223, RZ, 0x2, R223 ;  /* 0x00000002ffdf7819 */ /* 0x000fe200000114df */
[----:B------:R-:W-:Y:S03]  /*1740*/  HMMA.16816.F32 R32, R112, R110, R32 ;  /* 0x0000006e7020723c */ /* 0x000fe60000001820 */
[----:B------:R-:W-:-:S04]  /*1750*/  IADD3 R128, R128, 0x1, R223 ;  /* 0x0000000180807810 */ /* 0x000fc80007ffe0df */
[----:B------:R-:W-:Y:S01]  /*1760*/  IADD3 R128, R39, -c[0x0][0x214], R128 ;  /* 0x8000850027807a10 */ /* 0x000fe20007ffe080 */
[----:B------:R-:W-:Y:S03]  /*1770*/  HMMA.16816.F32 R28, R112, R104, R28 ;  /* 0x00000068701c723c */ /* 0x000fe6000000181c */
[----:B------:R-:W-:-:S04]  /*1780*/  IADD3 R234, R128, c[0x0][0x2e8], RZ ;  /* 0x0000ba0080ea7a10 */ /* 0x000fc80007ffe0ff */
[----:B------:R-:W-:Y:S01]  /*1790*/  IADD3 R232, R234, 0x40, RZ ;  /* 0x00000040eae87810 */ /* 0x000fe20007ffe0ff */
[----:B------:R-:W-:Y:S03]  /*17a0*/  HMMA.16816.F32 R24, R112, R106, R24 ;  /* 0x0000006a7018723c */ /* 0x000fe60000001818 */
[----:B------:R-:W-:-:S05]  /*17b0*/  IMNMX R232, R232, R39, PT ;  /* 0x00000027e8e87217 */ /* 0x000fca0003800200 */
[C---:B------:R-:W-:Y:S08]  /*17c0*/  HMMA.16816.F32 R16, R112.reuse, R102, R16 ;  /* 0x000000667010723c */ /* 0x040ff00000001810 */
[C---:B------:R-:W-:Y:S08]  /*17d0*/  HMMA.16816.F32 R12, R112.reuse, R96, R12 ;  /* 0x00000060700c723c */ /* 0x040ff0000000180c */
[----:B------:R-:W-:Y:S08]  /*17e0*/  HMMA.16816.F32 R64, R112, R98, R64 ;  /* 0x000000627040723c */ /* 0x000ff00000001840 */
[C---:B--2---:R-:W-:Y:S08]  /*17f0*/  HMMA.16816.F32 R92, R4.reuse, R52, R92 ;  /* 0x00000034045c723c */ /* 0x044ff0000000185c */
[C---:B------:R-:W-:Y:S08]  /*1800*/  HMMA.16816.F32 R88, R4.reuse, R54, R88 ;  /* 0x000000360458723c */ /* 0x040ff00000001858 */
[C---:B------:R-:W-:Y:S08]  /*1810*/  HMMA.16816.F32 R84, R4.reuse, R48, R84 ;  /* 0x000000300454723c */ /* 0x040ff00000001854 */
[C---:B------:R-:W-:Y:S08]  /*1820*/  HMMA.16816.F32 R80, R4.reuse, R50, R80 ;  /* 0x000000320450723c */ /* 0x040ff00000001850 */
[C---:B------:R-:W-:Y:S08]  /*1830*/  HMMA.16816.F32 R72, R4.reuse, R46, R72 ;  /* 0x0000002e0448723c */ /* 0x040ff00000001848 */
[C---:B------:R-:W-:Y:S08]  /*1840*/  HMMA.16816.F32 R68, R4.reuse, R8, R68 ;  /* 0x000000080444723c */ /* 0x040ff00000001844 */
[----:B------:R-:W-:Y:S07]  /*1850*/  HMMA.16816.F32 R60, R4, R10, R60 ;  /* 0x0000000a043c723c */ /* 0x000fee000000183c */
[C---:B------:R-:W-:Y:S01]  /*1860*/  IADD3 R6, R234.reuse, 0x8, RZ ;  /* 0x00000008ea067810 */ /* 0x040fe20007ffe0ff */
[----:B------:R-:W-:Y:S01]  /*1870*/  HMMA.16816.F32 R40, R56, R52, R40 ;  /* 0x000000343828723c */ /* 0x000fe20000001828 */
[----:B------:R-:W-:-:S02]  /*1880*/  IADD3 R4, R234, 0x48, RZ ;  /* 0x00000048ea047810 */ /* 0x000fc40007ffe0ff */
[-C--:B------:R-:W-:Y:S02]  /*1890*/  IMNMX R234, R234, R39.reuse, PT ;  /* 0x00000027eaea7217 */ /* 0x080fe40003800200 */
[-C--:B------:R-:W-:Y:S02]  /*18a0*/  IMNMX R233, R6, R39.reuse, PT ;  /* 0x0000002706e97217 */ /* 0x080fe40003800200 */
[----:B------:R-:W-:Y:S01]  /*18b0*/  IMNMX R169, R4, R39, PT ;  /* 0x0000002704a97217 */ /* 0x000fe20003800200 */
[C---:B------:R-:W-:Y:S08]  /*18c0*/  HMMA.16816.F32 R32, R56.reuse, R54, R32 ;  /* 0x000000363820723c */ /* 0x040ff00000001820 */
[C---:B------:R-:W-:Y:S08]  /*18d0*/  HMMA.16816.F32 R28, R56.reuse, R48, R28 ;  /* 0x00000030381c723c */ /* 0x040ff0000000181c */
[C---:B------:R-:W-:Y:S08]  /*18e0*/  HMMA.16816.F32 R24, R56.reuse, R50, R24 ;  /* 0x000000323818723c */ /* 0x040ff00000001818 */
[C---:B------:R-:W-:Y:S08]  /*18f0*/  HMMA.16816.F32 R16, R56.reuse, R46, R16 ;  /* 0x0000002e3810723c */ /* 0x040ff00000001810 */
[C---:B------:R-:W-:Y:S08]  /*1900*/  HMMA.16816.F32 R12, R56.reuse, R8, R12 ;  /* 0x00000008380c723c */ /* 0x040ff0000000180c */
[----:B------:R-:W-:Y:S01]  /*1910*/  HMMA.16816.F32 R64, R56, R10, R64 ;  /* 0x0000000a3840723c */ /* 0x000fe20000001840 */
[----:B------:R-:W-:Y:S06]  /*1920*/  BAR.SYNC.DEFER_BLOCKING 0x0 ;  /* 0x0000000000007b1d */ /* 0x000fec0000010000 */
[----:B------:R-:W-:Y:S05]  /*1930*/  @!P0 BRA `(.L_x_1) ;  /* 0x0000016000008947 */ /* 0x000fea0003800000 */
[----:B------:R-:W-:-:S04]  /*1940*/  IADD3 R7, R164, -0x2, RZ ;  /* 0xfffffffea4077810 */ /* 0x000fc80007ffe0ff */
[----:B------:R-:W-:Y:S01]  /*1950*/  SHF.R.S32.HI R5, RZ, 0x1f, R7 ;  /* 0x0000001fff057819 */ /* 0x000fe20000011407 */
[----:B------:R-:W-:Y:S02]  /*1960*/  IMAD R4, R218, R7, RZ ;  /* 0x00000007da047224 */ /* 0x000fe400078e02ff */
[----:B------:R-:W-:-:S04]  /*1970*/  IMAD.WIDE.U32 R6, R7, R219, R226 ;  /* 0x000000db07067225 */ /* 0x000fc800078e00e2 */
[----:B------:R-:W-:Y:S01]  /*1980*/  IMAD R4, R5, R219, R4 ;  /* 0x000000db05047224 */ /* 0x000fe200078e0204 */
[----:B------:R-:W-:Y:S01]  /*1990*/  LEA R8, P1, R6, c[0x0][0x168], 0x1 ;  /* 0x00005a0006087a11 */ /* 0x000fe200078208ff */
[C---:B------:R-:W-:Y:S01]  /*19a0*/  IMAD.SHL.U32 R5, R38.reuse, 0x20, RZ ;  /* 0x0000002026057824 */ /* 0x040fe200078e00ff */
[----:B------:R-:W-:Y:S01]  /*19b0*/  SHF.L.U64.HI R38, R38, R3, c[0x0][0x19c] ;  /* 0x0000670026267619 */ /* 0x000fe20000010203 */
[----:B------:R-:W-:-:S03]  /*19c0*/  IMAD.IADD R4, R7, 0x1, R4 ;  /* 0x0000000107047824 */ /* 0x000fc600078e0204 */
[----:B------:R-:W-:Y:S02]  /*19d0*/  LEA R10, P0, R5, R8, 0x1 ;  /* 0x00000008050a7211 */ /* 0x000fe400078008ff */
[----:B------:R-:W-:-:S04]  /*19e0*/  LEA.HI.X R9, R6, c[0x0][0x16c], R4, 0x1, P1 ;  /* 0x00005b0006097a11 */ /* 0x000fc800008f0c04 */
[----:B------:R-:W-:Y:S01]  /*19f0*/  LEA.HI.X R11, R5, R9, R38, 0x1, P0 ;  /* 0x00000009050b7211 */ /* 0x000fe200000f0c26 */
[----:B------:R-:W-:Y:S01]  /*1a00*/  @!PT LDS RZ, [RZ] ;  /* 0x00000000fffff984 */ /* 0x000fe20000000800 */
[----:B------:R-:W-:Y:S01]  /*1a10*/  @!PT LDS RZ, [RZ] ;  /* 0x00000000fffff984 */ /* 0x000fe20000000800 */
[----:B------:R-:W-:Y:S01]  /*1a20*/  @!PT LDS RZ, [RZ] ;  /* 0x00000000fffff984 */ /* 0x000fe20000000800 */
[----:B------:R1:W-:Y:S04]  /*1a30*/  LDGSTS.E.BYPASS.LTC128B.128 [R222+0x6000], [R8.64] ;  /* 0x0600000008de7fae */ /* 0x0003e8000b901d46 */
[----:B------:R1:W-:Y:S04]  /*1a40*/  LDGSTS.E.BYPASS.LTC128B.128 [R222+0x7000], [R8.64+0x40] ;  /* 0x0700004008de7fae */ /* 0x0003e8000b901d46 */
[----:B------:R1:W-:Y:S04]  /*1a50*/  LDGSTS.E.BYPASS.LTC128B.128 [R222+0x8000], [R8.64+0x80] ;  /* 0x0800008008de7fae */ /* 0x0003e8000b901d46 */
[----:B------:R1:W-:Y:S04]  /*1a60*/  LDGSTS.E.BYPASS.LTC128B.128 [R222+0x6800], [R10.64] ;  /* 0x068000000ade7fae */ /* 0x0003e8000b901d46 */
[----:B------:R1:W-:Y:S04]  /*1a70*/  LDGSTS.E.BYPASS.LTC128B.128 [R222+0x7800], [R10.64+0x40] ;  /* 0x078000400ade7fae */ /* 0x0003e8000b901d46 */
[----:B------:R1:W-:Y:S04]  /*1a80*/  LDGSTS.E.BYPASS.LTC128B.128 [R222+0x8800], [R10.64+0x80] ;  /* 0x088000800ade7fae */ /* 0x0003e8000b901d46 */
[----:B------:R-:W0:Y:S02]  /*1a90*/  LDGDEPBAR ;  /* 0x00000000000079af */ /* 0x000e240000000000 */
.L_x_1:
[----:B------:R-:W-:Y:S01]  /*1aa0*/  IMAD R44, R251, 0x40, R238 ;  /* 0x00000040fb2c7824 */ /* 0x000fe200078e02ee */
[----:B------:R-:W-:Y:S01]  /*1ab0*/  SHF.L.U64.HI R3, R36, R3, c[0x0][0x1a4] ;  /* 0x0000690024037619 */ /* 0x000fe20000010203 */
[----:B------:R-:W-:-:S03]  /*1ac0*/  IMAD.SHL.U32 R213, R2, 0x2, RZ ;  /* 0x0000000202d57824 */ /* 0x000fc600078e00ff */
[----:B------:R-:W-:Y:S01]  /*1ad0*/  IADD3 R4, R44, 0x1, RZ ;  /* 0x000000012c047810 */ /* 0x000fe20007ffe0ff */
[----:B------:R-:W-:Y:S01]  /*1ae0*/  IMAD.IADD R212, R0, 0x1, R213 ;  /* 0x0000000100d47824 */ /* 0x000fe200078e02d5 */
[----:B------:R-:W-:Y:S01]  /*1af0*/  IADD3 R5, R44, 0x8, RZ ;  /* 0x000000082c057810 */ /* 0x000fe20007ffe0ff */
[----:B------:R-:W-:Y:S01]  /*1b00*/  LDSM.16.MT88.4 R100, [R213+0xa000] ;  /* 0x00a00000d564783b */ /* 0x000fe20000004200 */
[C---:B------:R-:W-:Y:S02]  /*1b10*/  ISETP.GE.AND P6, PT, R4.reuse, R234, PT ;  /* 0x000000ea0400720c */ /* 0x040fe40003fc6270 */
[C---:B------:R-:W-:Y:S01]  /*1b20*/  ISETP.GE.AND P5, PT, R4.reuse, R233, PT ;  /* 0x000000e90400720c */ /* 0x040fe20003fa6270 */
[----:B------:R-:W-:Y:S01]  /*1b30*/  LDSM.16.MT88.4 R112, [R212+0xa000] ;  /* 0x00a00000d470783b */ /* 0x000fe20000004200 */
[C---:B------:R-:W-:Y:S02]  /*1b40*/  ISETP.GE.AND P0, PT, R4.reuse, R232, PT ;  /* 0x000000e80400720c */ /* 0x040fe40003f06270 */
[----:B------:R-:W-:Y:S01]  /*1b50*/  ISETP.GE.AND P1, PT, R4, R169, PT ;  /* 0x000000a90400720c */ /* 0x000fe20003f26270 */
[----:B------:R-:W-:Y:S01]  /*1b60*/  LDSM.16.MT88.4 R124, [R213+0xb000] ;  /* 0x00b00000d57c783b */ /* 0x000fe20000004200 */
[----:B------:R-:W-:-:S02]  /*1b70*/  ISETP.GE.AND P2, PT, R5, R233, PT ;  /* 0x000000e90500720c */ /* 0x000fc40003f46270 */
[CC--:B------:R-:W-:Y:S02]  /*1b80*/  ISETP.GE.AND P3, PT, R5.reuse, R234.reuse, PT ;  /* 0x000000ea0500720c */ /* 0x0c0fe40003f66270 */
[----:B------:R-:W-:Y:S02]  /*1b90*/  IADD3 R4, R44, 0x9, RZ ;  /* 0x000000092c047810 */ /* 0x000fe40007ffe0ff */
[----:B------:R-:W-:Y:S02]  /*1ba0*/  FSEL R90, R90, -INF , !P2 ;  /* 0xff8000005a5a7808 */ /* 0x000fe40005000000 */
[----:B------:R-:W-:Y:S02]  /*1bb0*/  FSEL R37, R88, -INF , !P3 ;  /* 0xff80000058257808 */ /* 0x000fe40005800000 */
[----:B------:R-:W-:Y:S02]  /*1bc0*/  ISETP.GE.AND P2, PT, R4, R234, PT ;  /* 0x000000ea0400720c */ /* 0x000fe40003f46270 */
[----:B------:R-:W-:-:S02]  /*1bd0*/  ISETP.GE.AND P3, PT, R5, R169, PT ;  /* 0x000000a90500720c */ /* 0x000fc40003f66270 */
[-C--:B------:R-:W-:Y:S02]  /*1be0*/  ISETP.GE.AND P4, PT, R5, R232.reuse, PT ;  /* 0x000000e80500720c */ /* 0x080fe40003f86270 */
[----:B------:R-:W-:Y:S02]  /*1bf0*/  FSEL R89, R89, -INF , !P2 ;  /* 0xff80000059597808 */ /* 0x000fe40005000000 */
[----:B------:R-:W-:Y:S02]  /*1c00*/  FSEL R6, R34, -INF , !P3 ;  /* 0xff80000022067808 */ /* 0x000fe40005800000 */
[C---:B------:R-:W-:Y:S02]  /*1c10*/  ISETP.GE.AND P2, PT, R4.reuse, R169, PT ;  /* 0x000000a90400720c */ /* 0x040fe40003f46270 */
[----:B------:R-:W-:Y:S02]  /*1c20*/  ISETP.GE.AND P3, PT, R4, R232, PT ;  /* 0x000000e80400720c */ /* 0x000fe40003f66270 */
[----:B-1----:R-:W-:-:S02]  /*1c30*/  IADD3 R10, R44, 0x10, RZ ;  /* 0x000000102c0a7810 */ /* 0x002fc40007ffe0ff */
[----:B------:R-:W-:Y:S02]  /*1c40*/  FSEL R5, R32, -INF , !P4 ;  /* 0xff80000020057808 */ /* 0x000fe40006000000 */
[-C--:B------:R-:W-:Y:S02]  /*1c50*/  ISETP.GE.AND P4, PT, R4, R233.reuse, PT ;  /* 0x000000e90400720c */ /* 0x080fe40003f86270 */
[----:B------:R-:W-:Y:S02]  /*1c60*/  FSEL R4, R35, -INF , !P2 ;  /* 0xff80000023047808 */ /* 0x000fe40005000000 */
[----:B------:R-:W-:Y:S02]  /*1c70*/  FSEL R7, R33, -INF , !P3 ;  /* 0xff80000021077808 */ /* 0x000fe40005800000 */
[C---:B------:R-:W-:Y:S02]  /*1c80*/  ISETP.GE.AND P2, PT, R10.reuse, R233, PT ;  /* 0x000000e90a00720c */ /* 0x040fe40003f46270 */
[----:B------:R-:W-:-:S02]  /*1c90*/  ISETP.GE.AND P3, PT, R10, R234, PT ;  /* 0x000000ea0a00720c */ /* 0x000fc40003f66270 */
[----:B------:R-:W-:Y:S02]  /*1ca0*/  IADD3 R8, R44, 0x11, RZ ;  /* 0x000000112c087810 */ /* 0x000fe40007ffe0ff */
[----:B------:R-:W-:Y:S02]  /*1cb0*/  FSEL R210, R86, -INF , !P2 ;  /* 0xff80000056d27808 */ /* 0x000fe40005000000 */
[----:B------:R-:W-:Y:S02]  /*1cc0*/  FSEL R9, R84, -INF , !P3 ;  /* 0xff80000054097808 */ /* 0x000fe40005800000 */
[----:B------:R-:W-:Y:S02]  /*1cd0*/  ISETP.GE.AND P2, PT, R8, R234, PT ;  /* 0x000000ea0800720c */ /* 0x000fe40003f46270 */
[----:B------:R-:W-:Y:S02]  /*1ce0*/  ISETP.GE.AND P3, PT, R10, R169, PT ;  /* 0x000000a90a00720c */ /* 0x000fe40003f66270 */
[----:B------:R-:W-:-:S02]  /*1cf0*/  FSEL R38, R91, -INF , !P4 ;  /* 0xff8000005b267808 */ /* 0x000fc40006000000 */
[----:B------:R-:W-:Y:S02]  /*1d00*/  FSEL R207, R85, -INF , !P2 ;  /* 0xff80000055cf7808 */ /* 0x000fe40005000000 */
[-C--:B------:R-:W-:Y:S02]  /*1d10*/  ISETP.GE.AND P4, PT, R10, R232.reuse, PT ;  /* 0x000000e80a00720c */ /* 0x080fe40003f86270 */
[----:B------:R-:W-:Y:S02]  /*1d20*/  FSEL R34, R30, -INF , !P3 ;  /* 0xff8000001e227808 */ /* 0x000fe40005800000 */
[C---:B------:R-:W-:Y:S02]  /*1d30*/  ISETP.GE.AND P2, PT, R8.reuse, R169, PT ;  /* 0x000000a90800720c */ /* 0x040fe40003f46270 */
[----:B------:R-:W-:Y:S02]  /*1d40*/  ISETP.GE.AND P3, PT, R8, R232, PT ;  /* 0x000000e80800720c */ /* 0x000fe40003f66270 */
[----:B------:R-:W-:-:S02]  /*1d50*/  IADD3 R10, R44, 0x18, RZ ;  /* 0x000000182c0a7810 */ /* 0x000fc40007ffe0ff */
[----:B------:R-:W-:Y:S02]  /*1d60*/  FSEL R33, R28, -INF , !P4 ;  /* 0xff8000001c217808 */ /* 0x000fe40006000000 */
[----:B------:R-:W-:Y:S02]  /*1d70*/  FSEL R32, R31, -INF , !P2 ;  /* 0xff8000001f207808 */ /* 0x000fe40005000000 */
[-C--:B------:R-:W-:Y:S02]  /*1d80*/  ISETP.GE.AND P4, PT, R8, R233.reuse, PT ;  /* 0x000000e90800720c */ /* 0x080fe40003f86270 */
[----:B------:R-:W-:Y:S02]  /*1d90*/  FSEL R11, R29, -INF , !P3 ;  /* 0xff8000001d0b7808 */ /* 0x000fe40005800000 */
[----:B------:R-:W-:Y:S02]  /*1da0*/  ISETP.GE.AND P2, PT, R10, R233, PT ;  /* 0x000000e90a00720c */ /* 0x000fe40003f46270 */
[----:B------:R-:W-:-:S02]  /*1db0*/  ISETP.GE.AND P3, PT, R44, R232, PT ;  /* 0x000000e82c00720c */ /* 0x000fc40003f66270 */
[----:B------:R-:W-:Y:S02]  /*1dc0*/  IADD3 R8, R44, 0x19, RZ ;  /* 0x000000192c087810 */ /* 0x000fe40007ffe0ff */
[----:B------:R-:W-:Y:S02]  /*1dd0*/  FSEL R208, R87, -INF , !P4 ;  /* 0xff80000057d07808 */ /* 0x000fe40006000000 */
[----:B------:R-:W-:Y:S01]  /*1de0*/  FSEL R190, R82, -INF , !P2 ;  /* 0xff80000052be7808 */ /* 0x000fe20005000000 */
[----:B------:R-:W-:Y:S01]  /*1df0*/  LDSM.16.MT88.4 R84, [R212+0x9000] ;  /* 0x00900000d454783b */ /* 0x000fe20000004200 */
[C---:B------:R-:W-:Y:S02]  /*1e00*/  ISETP.GE.AND P4, PT, R10.reuse, R234, PT ;  /* 0x000000ea0a00720c */ /* 0x040fe40003f86270 */
[----:B------:R-:W-:Y:S02]  /*1e10*/  ISETP.GE.AND P2, PT, R10, R232, PT ;  /* 0x000000e80a00720c */ /* 0x000fe40003f46270 */
[----:B------:R-:W-:-:S02]  /*1e20*/  FSEL R39, R40, -INF , !P3 ;  /* 0xff80000028277808 */ /* 0x000fc40005800000 */
[----:B------:R-:W-:Y:S02]  /*1e30*/  FSEL R41, R41, -INF , !P0 ;  /* 0xff80000029297808 */ /* 0x000fe40004000000 */
[----:B------:R-:W-:Y:S02]  /*1e40*/  FSEL R40, R43, -INF , !P1 ;  /* 0xff8000002b287808 */ /* 0x000fe40004800000 */
[----:B------:R-:W-:Y:S02]  /*1e50*/  ISETP.GE.AND P1, PT, R8, R169, PT ;  /* 0x000000a90800720c */ /* 0x000fe40003f26270 */
[----:B------:R-:W-:Y:S02]  /*1e60*/  IADD3 R45, R44, 0x20, RZ ;  /* 0x000000202c2d7810 */ /* 0x000fe40007ffe0ff */
[----:B------:R-:W-:Y:S02]  /*1e70*/  FSEL R205, R80, -INF , !P4 ;  /* 0xff80000050cd7808 */ /* 0x000fe40006000000 */
[----:B------:R-:W-:-:S02]  /*1e80*/  FSEL R35, R24, -INF , !P2 ;  /* 0xff80000018237808 */ /* 0x000fc40005000000 */
[C---:B------:R-:W-:Y:S02]  /*1e90*/  ISETP.GE.AND P0, PT, R8.reuse, R234, PT ;  /* 0x000000ea0800720c */ /* 0x040fe40003f06270 */
[C---:B------:R-:W-:Y:S02]  /*1ea0*/  ISETP.GE.AND P4, PT, R8.reuse, R233, PT ;  /* 0x000000e90800720c */ /* 0x040fe40003f86270 */
[----:B------:R-:W-:Y:S02]  /*1eb0*/  ISETP.GE.AND P3, PT, R8, R232, PT ;  /* 0x000000e80800720c */ /* 0x000fe40003f66270 */
[----:B------:R-:W-:Y:S02]  /*1ec0*/  FMNMX.FTZ R24, R39, R41, !PT ;  /* 0x0000002927187209 */ /* 0x000fe40007810000 */
[----:B------:R-:W-:Y:S02]  /*1ed0*/  FSEL R8, R27, -INF , !P1 ;  /* 0xff8000001b087808 */ /* 0x000fe40004800000 */
[----:B------:R-:W-:-:S02]  /*1ee0*/  ISETP.GE.AND P1, PT, R45, R169, PT ;  /* 0x000000a92d00720c */ /* 0x000fc40003f26270 */
[----:B------:R-:W-:Y:S02]  /*1ef0*/  FMNMX.FTZ R24, R5, R24, !PT ;  /* 0x0000001805187209 */ /* 0x000fe40007810000 */
[----:B------:R-:W-:Y:S02]  /*1f00*/  FSEL R25, R25, -INF , !P3 ;  /* 0xff80000019197808 */ /* 0x000fe40005800000 */
[----:B------:R-:W-:Y:S02]  /*1f10*/  ISETP.GE.AND P3, PT, R45, R232, PT ;  /* 0x000000e82d00720c */ /* 0x000fe40003f66270 */
[----:B------:R-:W-:Y:S02]  /*1f20*/  FSEL R30, R22, -INF , !P1 ;  /* 0xff800000161e7808 */ /* 0x000fe40004800000 */
[----:B------:R-:W-:Y:S02]  /*1f30*/  IADD3 R22, R44, 0x28, RZ ;  /* 0x000000282c167810 */ /* 0x000fe40007ffe0ff */
[----:B------:R-:W-:-:S02]  /*1f40*/  FMNMX.FTZ R24, R7, R24, !PT ;  /* 0x0000001807187209 */ /* 0x000fc40007810000 */
[----:B------:R-:W-:Y:S02]  /*1f50*/  IADD3 R43, R44, 0x21, RZ ;  /* 0x000000212c2b7810 */ /* 0x000fe40007ffe0ff */
[----:B------:R-:W-:Y:S02]  /*1f60*/  FSEL R179, R20, -INF , !P3 ;  /* 0xff80000014b37808 */ /* 0x000fe40005800000 */
[----:B------:R-:W-:Y:S02]  /*1f70*/  ISETP.GE.AND P3, PT, R22, R232, PT ;  /* 0x000000e81600720c */ /* 0x000fe40003f66270 */
[----:B------:R-:W-:Y:S02]  /*1f80*/  FSEL R195, R81, -INF , !P0 ;  /* 0xff80000051c37808 */ /* 0x000fe40004000000 */
[----:B------:R-:W-:Y:S02]  /*1f90*/  FMNMX.FTZ R24, R33, R24, !PT ;  /* 0x0000001821187209 */ /* 0x000fe40007810000 */
[----:B------:R-:W-:-:S02]  /*1fa0*/  ISETP.GE.AND P0, PT, R10, R169, PT ;  /* 0x000000a90a00720c */ /* 0x000fc40003f06270 */
[----:B------:R-:W-:Y:S02]  /*1fb0*/  ISETP.GE.AND P2, PT, R43, R232, PT ;  /* 0x000000e82b00720c */ /* 0x000fe40003f46270 */
[-C--:B------:R-:W-:Y:S02]  /*1fc0*/  ISETP.GE.AND P1, PT, R22, R169.reuse, PT ;  /* 0x000000a91600720c */ /* 0x080fe40003f26270 */
[----:B------:R-:W-:Y:S02]  /*1fd0*/  FSEL R31, R16, -INF , !P3 ;  /* 0xff800000101f7808 */ /* 0x000fe40005800000 */
[----:B------:R-:W-:Y:S02]  /*1fe0*/  FMNMX.FTZ R16, R11, R24, !PT ;  /* 0x000000180b107209 */ /* 0x000fe40007810000 */
[----:B------:R-:W-:Y:S02]  /*1ff0*/  FSEL R10, R26, -INF , !P0 ;  /* 0xff8000001a0a7808 */ /* 0x000fe40004000000 */
[----:B------:R-:W-:-:S02]  /*2000*/  ISETP.GE.AND P0, PT, R43, R169, PT ;  /* 0x000000a92b00720c */ /* 0x000fc40003f06270 */
[----:B------:R-:W-:Y:S02]  /*2010*/  FSEL R193, R21, -INF , !P2 ;  /* 0xff80000015c17808 */ /* 0x000fe40005000000 */
[C---:B------:R-:W-:Y:S02]  /*2020*/  IADD3 R21, R44.reuse, 0x29, RZ ;  /* 0x000000292c157810 */ /* 0x040fe40007ffe0ff */
[----:B------:R-:W-:Y:S02]  /*2030*/  IADD3 R20, R44, 0x30, RZ ;  /* 0x000000302c147810 */ /* 0x000fe40007ffe0ff */
[----:B------:R-:W-:Y:S02]  /*2040*/  FSEL R198, R18, -INF , !P1 ;  /* 0xff80000012c67808 */ /* 0x000fe40004800000 */
[----:B------:R-:W-:Y:S02]  /*2050*/  FMNMX.FTZ R18, R35, R16, !PT ;  /* 0x0000001023127209 */ /* 0x000fe40007810000 */
[----:B------:R-:W-:-:S02]  /*2060*/  FSEL R28, R23, -INF , !P0 ;  /* 0xff800000171c7808 */ /* 0x000fc40004000000 */
[-C--:B------:R-:W-:Y:S02]  /*2070*/  ISETP.GE.AND P0, PT, R21, R169.reuse, PT ;  /* 0x000000a91500720c */ /* 0x080fe40003f06270 */
[----:B------:R-:W-:Y:S02]  /*2080*/  ISETP.GE.AND P3, PT, R20, R232, PT ;  /* 0x000000e81400720c */ /* 0x000fe40003f66270 */
[----:B------:R-:W-:Y:S02]  /*2090*/  FSEL R180, R83, -INF , !P4 ;  /* 0xff80000053b47808 */ /* 0x000fe40006000000 */
[C---:B------:R-:W-:Y:S02]  /*20a0*/  IADD3 R16, R44.reuse, 0x31, RZ ;  /* 0x000000312c107810 */ /* 0x040fe40007ffe0ff */
[----:B------:R-:W-:Y:S02]  /*20b0*/  FMNMX.FTZ R18, R25, R18, !PT ;  /* 0x0000001219127209 */ /* 0x000fe40007810000 */
[----:B------:R-:W-:-:S02]  /*20c0*/  ISETP.GE.AND P4, PT, R44, R169, PT ;  /* 0x000000a92c00720c */ /* 0x000fc40003f86270 */
[----:B------:R-:W-:Y:S02]  /*20d0*/  FSEL R194, R19, -INF , !P0 ;  /* 0xff80000013c27808 */ /* 0x000fe40004000000 */
[----:B------:R-:W-:Y:S02]  /*20e0*/  FSEL R192, R12, -INF , !P3 ;  /* 0xff8000000cc07808 */ /* 0x000fe40005800000 */
[----:B------:R-:W-:Y:S02]  /*20f0*/  ISETP.GE.AND P0, PT, R16, R169, PT ;  /* 0x000000a91000720c */ /* 0x000fe40003f06270 */
[----:B------:R-:W-:Y:S02]  /*2100*/  FMNMX.FTZ R12, R179, R18, !PT ;  /* 0x00000012b30c7209 */ /* 0x000fe40007810000 */
[----:B------:R-:W-:Y:S02]  /*2110*/  FSEL R42, R42, -INF , !P4 ;  /* 0xff8000002a2a7808 */ /* 0x000fe40006000000 */
[----:B------:R-:W-:-:S02]  /*2120*/  ISETP.GE.AND P2, PT, R21, R232, PT ;  /* 0x000000e81500720c */ /* 0x000fc40003f46270 */
[----:B------:R-:W-:Y:S02]  /*2130*/  FSEL R182, R15, -INF , !P0 ;  /* 0xff8000000fb67808 */ /* 0x000fe40004000000 */
[----:B------:R-:W-:Y:S02]  /*2140*/  FMNMX.FTZ R12, R193, R12, !PT ;  /* 0x0000000cc10c7209 */ /* 0x000fe40007810000 */
[----:B------:R-:W-:Y:S02]  /*2150*/  FMNMX.FTZ R15, R42, R40, !PT ;  /* 0x000000282a0f7209 */ /* 0x000fe40007810000 */
[----:B------:R-:W-:Y:S02]  /*2160*/  FSEL R29, R17, -INF , !P2 ;  /* 0xff800000111d7808 */ /* 0x000fe40005000000 */
[----:B------:R-:W-:Y:S02]  /*2170*/  ISETP.GE.AND P2, PT, R16, R232, PT ;  /* 0x000000e81000720c */ /* 0x000fe40003f46270 */
[----:B------:R-:W-:-:S02]  /*2180*/  FMNMX.FTZ R12, R31, R12, !PT ;  /* 0x0000000c1f0c7209 */ /* 0x000fc40007810000 */
[----:B------:R-:W-:Y:S02]  /*2190*/  FMNMX.FTZ R15, R6, R15, !PT ;  /* 0x0000000f060f7209 */ /* 0x000fe40007810000 */
[----:B------:R-:W-:Y:S02]  /*21a0*/  ISETP.GE.AND P1, PT, R20, R169, PT ;  /* 0x000000a91400720c */ /* 0x000fe40003f26270 */
[----:B------:R-:W-:Y:S02]  /*21b0*/  FSEL R191, R13, -INF , !P2 ;  /* 0xff8000000dbf7808 */ /* 0x000fe40005000000 */
[----:B------:R-:W-:Y:S02]  /*21c0*/  IADD3 R13, R44, 0x38, RZ ;  /* 0x000000382c0d7810 */ /* 0x000fe40007ffe0ff */
[----:B------:R-:W-:Y:S02]  /*21d0*/  FMNMX.FTZ R17, R29, R12, !PT ;  /* 0x0000000c1d117209 */ /* 0x000fe40007810000 */
[----:B------:R-:W-:-:S02]  /*21e0*/  FMNMX.FTZ R15, R4, R15, !PT ;  /* 0x0000000f040f7209 */ /* 0x000fc40007810000 */
[----:B------:R-:W-:Y:S02]  /*21f0*/  FSEL R185, R14, -INF , !P1 ;  /* 0xff8000000eb97808 */ /* 0x000fe40004800000 */
[C---:B------:R-:W-:Y:S02]  /*2200*/  ISETP.GE.AND P4, PT, R44.reuse, R234, PT ;  /* 0x000000ea2c00720c */ /* 0x040fe40003f86270 */
[C---:B------:R-:W-:Y:S02]  /*2210*/  ISETP.GE.AND P2, PT, R44.reuse, R233, PT ;  /* 0x000000e92c00720c */ /* 0x040fe40003f46270 */
[----:B------:R-:W-:Y:S02]  /*2220*/  IADD3 R44, R44, 0x39, RZ ;  /* 0x000000392c2c7810 */ /* 0x000fe40007ffe0ff */
[----:B------:R-:W-:Y:S02]  /*2230*/  ISETP.GE.AND P1, PT, R13, R232, PT ;  /* 0x000000e80d00720c */ /* 0x000fe40003f26270 */
[----:B------:R-:W-:-:S02]  /*2240*/  FMNMX.FTZ R12, R192, R17, !PT ;  /* 0x00000011c00c7209 */ /* 0x000fc40007810000 */
[----:B------:R-:W-:Y:S02]  /*2250*/  FMNMX.FTZ R15, R34, R15, !PT ;  /* 0x0000000f220f7209 */ /* 0x000fe40007810000 */
[----:B------:R-:W-:Y:S02]  /*2260*/  ISETP.GE.AND P0, PT, R44, R232, PT ;  /* 0x000000e82c00720c */ /* 0x000fe40003f06270 */
[----:B------:R-:W-:Y:S02]  /*2270*/  FSEL R189, R64, -INF , !P1 ;  /* 0xff80000040bd7808 */ /* 0x000fe40004800000 */
[----:B------:R-:W-:Y:S02]  /*2280*/  FMNMX.FTZ R12, R191, R12, !PT ;  /* 0x0000000cbf0c7209 */ /* 0x000fe40007810000 */
[----:B------:R-:W-:Y:S02]  /*2290*/  FMNMX.FTZ R15, R32, R15, !PT ;  /* 0x0000000f200f7209 */ /* 0x000fe40007810000 */
[----:B------:R-:W-:-:S02]  /*22a0*/  FSEL R188, R65, -INF , !P0 ;  /* 0xff80000041bc7808 */ /* 0x000fc40004000000 */
[----:B------:R-:W-:Y:S02]  /*22b0*/  FMNMX.FTZ R17, R189, R12, !PT ;  /* 0x0000000cbd117209 */ /* 0x000fe40007810000 */
[----:B------:R-:W-:Y:S02]  /*22c0*/  FMNMX.FTZ R15, R10, R15, !PT ;  /* 0x0000000f0a0f7209 */ /* 0x000fe40007810000 */
[----:B------:R-:W-:Y:S02]  /*22d0*/  FMNMX.FTZ R166, R188, R17, !PT ;  /* 0x00000011bca67209 */ /* 0x000fe40007810000 */
[----:B------:R-:W-:Y:S02]  /*22e0*/  FMNMX.FTZ R17, R8, R15, !PT ;  /* 0x0000000f08117209 */ /* 0x000fe40007810000 */
[----:B------:R-:W-:Y:S01]  /*22f0*/  FSEL R93, R93, -INF , !P6 ;  /* 0xff8000005d5d7808 */ /* 0x000fe20007000000 */
[----:B------:R-:W-:Y:S01]  /*2300*/  SHFL.BFLY PT, R15, R166, 0x2, 0x1f ;  /* 0x0c401f00a60f7f89 */ /* 0x000fe200000e0000 */
[----:B------:R-:W-:-:S02]  /*2310*/  FSEL R92, R92, -INF , !P4 ;  /* 0xff8000005c5c7808 */ /* 0x000fc40006000000 */
[----:B------:R-:W-:Y:S02]  /*2320*/  FMNMX.FTZ R17, R30, R17, !PT ;  /* 0x000000111e117209 */ /* 0x000fe40007810000 */
[----:B------:R-:W-:Y:S02]  /*2330*/  FMNMX.FTZ R14, R92, R93, !PT ;  /* 0x0000005d5c0e7209 */ /* 0x000fe40007810000 */
[----:B------:R-:W-:Y:S02]  /*2340*/  FMNMX.FTZ R17, R28, R17, !PT ;  /* 0x000000111c117209 */ /* 0x000fe40007810000 */
[----:B------:R-:W-:Y:S02]  /*2350*/  FMNMX.FTZ R14, R37, R14, !PT ;  /* 0x0000000e250e7209 */ /* 0x000fe40007810000 */
[----:B------:R-:W-:Y:S02]  /*2360*/  FMNMX.FTZ R17, R198, R17, !PT ;  /* 0x00000011c6117209 */ /* 0x000fe40007810000 */
[----:B------:R-:W-:-:S02]  /*2370*/  FMNMX.FTZ R14, R89, R14, !PT ;  /* 0x0000000e590e7209 */ /* 0x000fc40007810000 */
[----:B------:R-:W-:Y:S02]  /*2380*/  FMNMX.FTZ R18, R194, R17, !PT ;  /* 0x00000011c2127209 */ /* 0x000fe40007810000 */
[----:B------:R-:W-:Y:S02]  /*2390*/  FSEL R94, R94, -INF , !P2 ;  /* 0xff8000005e5e7808 */ /* 0x000fe40005000000 */
[----:B------:R-:W-:Y:S02]  /*23a0*/  ISETP.GE.AND P2, PT, R13, R169, PT ;  /* 0x000000a90d00720c */ /* 0x000fe40003f46270 */
[----:B------:R-:W-:Y:S02]  /*23b0*/  FMNMX.FTZ R14, R9, R14, !PT ;  /* 0x0000000e090e7209 */ /* 0x000fe40007810000 */
[----:B------:R-:W-:Y:S02]  /*23c0*/  FMNMX.FTZ R17, R185, R18, !PT ;  /* 0x00000012b9117209 */ /* 0x000fe40007810000 */
[----:B------:R-:W-:-:S02]  /*23d0*/  FSEL R186, R66, -INF , !P2 ;  /* 0xff80000042ba7808 */ /* 0x000fc40005000000 */
[----:B------:R-:W-:Y:S02]  /*23e0*/  FMNMX.FTZ R14, R207, R14, !PT ;  /* 0x0000000ecf0e7209 */ /* 0x000fe40007810000 */
[----:B------:R-:W-:Y:S02]  /*23f0*/  ISETP.GE.AND P2, PT, R44, R169, PT ;  /* 0x000000a92c00720c */ /* 0x000fe40003f46270 */
[----:B------:R-:W-:Y:S02]  /*2400*/  FMNMX.FTZ R17, R182, R17, !PT ;  /* 0x00000011b6117209 */ /* 0x000fe40007810000 */
[----:B------:R-:W-:Y:S02]  /*2410*/  FSEL R12, R95, -INF , !P5 ;  /* 0xff8000005f0c7808 */ /* 0x000fe40006800000 */
[----:B------:R-:W-:Y:S02]  /*2420*/  FMNMX.FTZ R14, R205, R14, !PT ;  /* 0x0000000ecd0e7209 */ /* 0x000fe40007810000 */
[----:B------:R-:W-:-:S02]  /*2430*/  ISETP.GE.AND P3, PT, R45, R234, PT ;  /* 0x000000ea2d00720c */ /* 0x000fc40003f66270 */
[----:B------:R-:W-:Y:S02]  /*2440*/  FSEL R184, R67, -INF , !P2 ;  /* 0xff80000043b87808 */ /* 0x000fe40005000000 */
[----:B------:R-:W-:Y:S02]  /*2450*/  FMNMX.FTZ R165, R186, R17, !PT ;  /* 0x00000011baa57209 */ /* 0x000fe40007810000 */
[----:B------:R-:W-:Y:S02]  /*2460*/  FMNMX.FTZ R17, R94, R12, !PT ;  /* 0x0000000c5e117209 */ /* 0x000fe40007810000 */
[----:B------:R-:W-:Y:S02]  /*2470*/  FMNMX.FTZ R14, R195, R14, !PT ;  /* 0x0000000ec30e7209 */ /* 0x000fe40007810000 */
[----:B------:R-:W-:Y:S02]  /*2480*/  FSEL R197, R76, -INF , !P3 ;  /* 0xff8000004cc57808 */ /* 0x000fe40005800000 */
[----:B------:R-:W-:-:S02]  /*2490*/  FMNMX.FTZ R165, R184, R165, !PT ;  /* 0x000000a5b8a57209 */ /* 0x000fc40007810000 */
[----:B------:R-:W-:Y:S02]  /*24a0*/  FMNMX.FTZ R17, R90, R17, !PT ;  /* 0x000000115a117209 */ /* 0x000fe40007810000 */
[----:B------:R-:W-:Y:S02]  /*24b0*/  FMNMX.FTZ R18, R197, R14, !PT ;  /* 0x0000000ec5127209 */ /* 0x000fe40007810000 */
[----:B------:R-:W1:Y:S01]  /*24c0*/  SHFL.BFLY PT, R14, R165, 0x2, 0x1f ;  /* 0x0c401f00a50e7f89 */ /* 0x000e6200000e0000 */
[----:B------:R-:W-:Y:S02]  /*24d0*/  FMNMX.FTZ R17, R38, R17, !PT ;  /* 0x0000001126117209 */ /* 0x000fe40007810000 */
[----:B------:R-:W-:Y:S02]  /*24e0*/  ISETP.GE.AND P6, PT, R43, R234, PT ;  /* 0x000000ea2b00720c */ /* 0x000fe40003fc6270 */
[----:B------:R-:W-:Y:S02]  /*24f0*/  FMNMX.FTZ R17, R210, R17, !PT ;  /* 0x00000011d2117209 */ /* 0x000fe40007810000 */
[----:B------:R-:W-:-:S02]  /*2500*/  ISETP.GE.AND P1, PT, R45, R233, PT ;  /* 0x000000e92d00720c */ /* 0x000fc40003f26270 */
[----:B------:R-:W-:Y:S02]  /*2510*/  FMNMX.FTZ R17, R208, R17, !PT ;  /* 0x00000011d0117209 */ /* 0x000fe40007810000 */
[----:B------:R-:W-:Y:S02]  /*2520*/  ISETP.GE.AND P5, PT, R22, R234, PT ;  /* 0x000000ea1600720c */ /* 0x000fe40003fa6270 */
[----:B------:R-:W-:Y:S02]  /*2530*/  FMNMX.FTZ R17, R190, R17, !PT ;  /* 0x00000011be117209 */ /* 0x000fe40007810000 */
[----:B------:R-:W-:Y:S02]  /*2540*/  FSEL R203, R77, -INF , !P6 ;  /* 0xff8000004dcb7808 */ /* 0x000fe40007000000 */
[----:B------:R-:W-:Y:S02]  /*2550*/  ISETP.GE.AND P0, PT, R43, R233, PT ;  /* 0x000000e92b00720c */ /* 0x000fe40003f06270 */
[----:B------:R-:W-:-:S02]  /*2560*/  FSEL R206, R78, -INF , !P1 ;  /* 0xff8000004ece7808 */ /* 0x000fc40004800000 */
[----:B------:R-:W-:Y:S02]  /*2570*/  FMNMX.FTZ R17, R180, R17, !PT ;  /* 0x00000011b4117209 */ /* 0x000fe40007810000 */
[----:B------:R-:W-:Y:S02]  /*2580*/  ISETP.GE.AND P3, PT, R21, R234, PT ;  /* 0x000000ea1500720c */ /* 0x000fe40003f66270 */
[----:B------:R-:W-:Y:S02]  /*2590*/  FSEL R201, R72, -INF , !P5 ;  /* 0xff80000048c97808 */ /* 0x000fe40006800000 */
[----:B------:R-:W-:Y:S02]  /*25a0*/  FMNMX.FTZ R18, R203, R18, !PT ;  /* 0x00000012cb127209 */ /* 0x000fe40007810000 */
[----:B------:R-:W-:Y:S02]  /*25b0*/  ISETP.GE.AND P4, PT, R22, R233, PT ;  /* 0x000000e91600720c */ /* 0x000fe40003f86270 */
[----:B------:R-:W-:-:S02]  /*25c0*/  FSEL R200, R79, -INF , !P0 ;  /* 0xff8000004fc87808 */ /* 0x000fc40004000000 */
[----:B------:R-:W-:Y:S02]  /*25d0*/  FMNMX.FTZ R17, R206, R17, !PT ;  /* 0x00000011ce117209 */ /* 0x000fe40007810000 */
[----:B------:R-:W-:Y:S02]  /*25e0*/  ISETP.GE.AND P2, PT, R20, R234, PT ;  /* 0x000000ea1400720c */ /* 0x000fe40003f46270 */
[----:B------:R-:W-:Y:S02]  /*25f0*/  FSEL R199, R73, -INF , !P3 ;  /* 0xff80000049c77808 */ /* 0x000fe40005800000 */
[----:B------:R-:W-:Y:S02]  /*2600*/  FMNMX.FTZ R18, R201, R18, !PT ;  /* 0x00000012c9127209 */ /* 0x000fe40007810000 */
[----:B-1----:R-:W-:Y:S02]  /*2610*/  FMNMX.FTZ R165, R165, R14, !PT ;  /* 0x0000000ea5a57209 */ /* 0x002fe40007810000 */
[----:B------:R-:W-:-:S02]  /*2620*/  ISETP.GE.AND P6, PT, R21, R233, PT ;  /* 0x000000e91500720c */ /* 0x000fc40003fc6270 */
[----:B------:R-:W-:Y:S01]  /*2630*/  FSEL R204, R74, -INF , !P4 ;  /* 0xff8000004acc7808 */ /* 0x000fe20006000000 */
[----:B------:R-:W1:Y:S01]  /*2640*/  SHFL.BFLY PT, R14, R165, 0x1, 0x1f ;  /* 0x0c201f00a50e7f89 */ /* 0x000e6200000e0000 */
[----:B------:R-:W-:Y:S02]  /*2650*/  FMNMX.FTZ R19, R200, R17, !PT ;  /* 0x00000011c8137209 */ /* 0x000fe40007810000 */
[----:B------:R-:W-:Y:S02]  /*2660*/  FSEL R183, R68, -INF , !P2 ;  /* 0xff80000044b77808 */ /* 0x000fe40005000000 */
[----:B------:R-:W-:Y:S02]  /*2670*/  ISETP.GE.AND P5, PT, R16, R234, PT ;  /* 0x000000ea1000720c */ /* 0x000fe40003fa6270 */
[----:B------:R-:W-:Y:S02]  /*2680*/  FMNMX.FTZ R18, R199, R18, !PT ;  /* 0x00000012c7127209 */ /* 0x000fe40007810000 */
[----:B------:R-:W-:-:S02]  /*2690*/  ISETP.GE.AND P2, PT, R13, R234, PT ;  /* 0x000000ea0d00720c */ /* 0x000fc40003f46270 */
[----:B------:R-:W-:Y:S02]  /*26a0*/  ISETP.GE.AND P1, PT, R20, R233, PT ;  /* 0x000000e91400720c */ /* 0x000fe40003f26270 */
[----:B------:R-:W-:Y:S01]  /*26b0*/  FSEL R202, R75, -INF , !P6 ;  /* 0xff8000004bca7808 */ /* 0x000fe20007000000 */
[----:B------:R-:W-:Y:S01]  /*26c0*/  LDSM.16.MT88.4 R20, [R212+0x9400] ;  /* 0x00940000d414783b */ /* 0x000fe20000004200 */
[----:B------:R-:W-:Y:S02]  /*26d0*/  FMNMX.FTZ R19, R204, R19, !PT ;  /* 0x00000013cc137209 */ /* 0x000fe40007810000 */
[----:B------:R-:W-:Y:S02]  /*26e0*/  FSEL R181, R69, -INF , !P5 ;  /* 0xff80000045b57808 */ /* 0x000fe40006800000 */
[----:B------:R-:W-:Y:S02]  /*26f0*/  FMNMX.FTZ R18, R183, R18, !PT ;  /* 0x00000012b7127209 */ /* 0x000fe40007810000 */
[----:B------:R-:W-:-:S02]  /*2700*/  FSEL R177, R60, -INF , !P2 ;  /* 0xff8000003cb17808 */ /* 0x000fc40005000000 */
[-C--:B------:R-:W-:Y:S02]  /*2710*/  ISETP.GE.AND P0, PT, R13, R233.reuse, PT ;  /* 0x000000e90d00720c */ /* 0x080fe40003f06270 */
[----:B------:R-:W-:Y:S02]  /*2720*/  ISETP.GE.AND P2, PT, R16, R233, PT ;  /* 0x000000e91000720c */ /* 0x000fe40003f46270 */
[----:B------:R-:W-:Y:S02]  /*2730*/  FSEL R176, R70, -INF , !P1 ;  /* 0xff80000046b07808 */ /* 0x000fe40004800000 */
[----:B------:R-:W-:Y:S02]  /*2740*/  FMNMX.FTZ R13, R202, R19, !PT ;  /* 0x00000013ca0d7209 */ /* 0x000fe40007810000 */
[----:B------:R-:W-:Y:S02]  /*2750*/  ISETP.GE.AND P3, PT, R44, R234, PT ;  /* 0x000000ea2c00720c */ /* 0x000fe40003f66270 */
[----:B------:R-:W-:-:S02]  /*2760*/  FMNMX.FTZ R18, R181, R18, !PT ;  /* 0x00000012b5127209 */ /* 0x000fc40007810000 */
[----:B------:R-:W-:Y:S02]  /*2770*/  FSEL R174, R71, -INF , !P2 ;  /* 0xff80000047ae7808 */ /* 0x000fe40005000000 */
[----:B------:R-:W-:Y:S01]  /*2780*/  FMNMX.FTZ R13, R176, R13, !PT ;  /* 0x0000000db00d7209 */ /* 0x000fe20007810000 */
[----:B------:R-:W-:Y:S01]  /*2790*/  LDSM.16.MT88.4 R68, [R213+0x9000] ;  /* 0x00900000d544783b */ /* 0x000fe20000004200 */
[----:B------:R-:W-:Y:S02]  /*27a0*/  FSEL R175, R61, -INF , !P3 ;  /* 0xff8000003daf7808 */ /* 0x000fe40005800000 */
[----:B------:R-:W-:Y:S02]  /*27b0*/  FMNMX.FTZ R18, R177, R18, !PT ;  /* 0x00000012b1127209 */ /* 0x000fe40007810000 */
[----:B------:R-:W-:Y:S02]  /*27c0*/  ISETP.GE.AND P2, PT, R44, R233, PT ;  /* 0x000000e92c00720c */ /* 0x000fe40003f46270 */
[----:B------:R-:W-:-:S02]  /*27d0*/  FSEL R172, R62, -INF , !P0 ;  /* 0xff8000003eac7808 */ /* 0x000fc40004000000 */
[----:B------:R-:W-:Y:S02]  /*27e0*/  FMNMX.FTZ R13, R174, R13, !PT ;  /* 0x0000000dae0d7209 */ /* 0x000fe40007810000 */
[----:B------:R-:W-:Y:S02]  /*27f0*/  FMNMX.FTZ R168, R175, R18, !PT ;  /* 0x00000012afa87209 */ /* 0x000fe40007810000 */
[----:B------:R-:W-:Y:S02]  /*2800*/  FSEL R66, R63, -INF , !P2 ;  /* 0xff8000003f427808 */ /* 0x000fe40005000000 */
[----:B------:R-:W-:Y:S01]  /*2810*/  FMNMX.FTZ R13, R172, R13, !PT ;  /* 0x0000000dac0d7209 */ /* 0x000fe20007810000 */
[----:B------:R-:W2:Y:S01]  /*2820*/  SHFL.BFLY PT, R17, R168, 0x2, 0x1f ;  /* 0x0c401f00a8117f89 */ /* 0x000ea200000e0000 */
[----:B-1----:R-:W-:Y:S02]  /*2830*/  FMNMX.FTZ R165, R165, R14, !PT ;  /* 0x0000000ea5a57209 */ /* 0x002fe40007810000 */
[----:B------:R-:W-:-:S02]  /*2840*/  FMNMX.FTZ R167, R66, R13, !PT ;  /* 0x0000000d42a77209 */ /* 0x000fc40007810000 */
[----:B------:R-:W-:Y:S01]  /*2850*/  FMNMX.FTZ R166, R166, R15, !PT ;  /* 0x0000000fa6a67209 */ /* 0x000fe20007810000 */
[C---:B------:R-:W-:Y:S01]  /*2860*/  FMUL.FTZ R187, R165.reuse, c[0x0][0x23c] ;  /* 0x00008f00a5bb7a20 */ /* 0x040fe20000410000 */
[----:B------:R-:W-:Y:S01]  /*2870*/  FSETP.NEU.FTZ.AND P0, PT, R165, -INF , PT ;  /* 0xff800000a500780b */ /* 0x000fe20003f1d000 */
[----:B------:R-:W1:Y:S03]  /*2880*/  SHFL.BFLY PT, R14, R167, 0x2, 0x1f ;  /* 0x0c401f00a70e7f89 */ /* 0x000e6600000e0000 */
[----:B------:R-:W-:Y:S01]  /*2890*/  FSEL R187, R187, RZ, P0 ;  /* 0x000000ffbbbb7208 */ /* 0x000fe20000000000 */
[----:B------:R-:W3:Y:S04]  /*28a0*/  SHFL.BFLY PT, R15, R166, 0x1, 0x1f ;  /* 0x0c201f00a60f7f89 */ /* 0x000ee800000e0000 */
[----:B------:R-:W-:-:S02]  /*28b0*/  FFMA.FTZ R48, R40, c[0x0][0x23c], -R187 ;  /* 0x00008f0028307a23 */ /* 0x000fc400000108bb */
[--C-:B------:R-:W-:Y:S02]  /*28c0*/  FFMA.FTZ R47, R6, c[0x0][0x23c], -R187.reuse ;  /* 0x00008f00062f7a23 */ /* 0x100fe400000108bb */
[--C-:B------:R-:W-:Y:S02]  /*28d0*/  FFMA.FTZ R40, R4, c[0x0][0x23c], -R187.reuse ;  /* 0x00008f0004287a23 */ /* 0x100fe400000108bb */
[--C-:B------:R-:W-:Y:S01]  /*28e0*/  FFMA.FTZ R43, R42, c[0x0][0x23c], -R187.reuse ;  /* 0x00008f002a2b7a23 */ /* 0x100fe200000108bb */
[----:B------:R-:W-:Y:S01]  /*28f0*/  MUFU.EX2 R48, R48 ;  /* 0x0000003000307308 */ /* 0x000fe20000000800 */
[----:B--2---:R-:W-:Y:S01]  /*2900*/  FMNMX.FTZ R168, R168, R17, !PT ;  /* 0x00000011a8a87209 */ /* 0x004fe20007810000 */
[--C-:B------:R-:W-:Y:S01]  /*2910*/  FFMA.FTZ R53, R34, c[0x0][0x23c], -R187.reuse ;  /* 0x00008f0022357a23 */ /* 0x100fe200000108bb */
[----:B------:R-:W-:Y:S01]  /*2920*/  LDSM.16.MT88.4 R16, [R213+0xa400] ;  /* 0x00a40000d510783b */ /* 0x000fe20000004200 */
[--C-:B------:R-:W-:Y:S02]  /*2930*/  FFMA.FTZ R52, R10, c[0x0][0x23c], -R187.reuse ;  /* 0x00008f000a347a23 */ /* 0x100fe400000108bb */
[--C-:B------:R-:W-:Y:S01]  /*2940*/  FFMA.FTZ R55, R8, c[0x0][0x23c], -R187.reuse ;  /* 0x00008f0008377a23 */ /* 0x100fe200000108bb */
[----:B------:R-:W2:Y:S01]  /*2950*/  SHFL.BFLY PT, R13, R168, 0x1, 0x1f ;  /* 0x0c201f00a80d7f89 */ /* 0x000ea200000e0000 */
[----:B------:R-:W4:Y:S01]  /*2960*/  MUFU.EX2 R43, R43 ;  /* 0x0000002b002b7308 */ /* 0x000f220000000800 */
[----:B-1----:R-:W-:Y:S01]  /*2970*/  FMNMX.FTZ R167, R167, R14, !PT ;  /* 0x0000000ea7a77209 */ /* 0x002fe20007810000 */
[----:B------:R-:W-:-:S02]  /*2980*/  FFMA.FTZ R194, R194, c[0x0][0x23c], -R187 ;  /* 0x00008f00c2c27a23 */ /* 0x000fc400000108bb */
[--C-:B------:R-:W-:Y:S01]  /*2990*/  FFMA.FTZ R185, R185, c[0x0][0x23c], -R187.reuse ;  /* 0x00008f00b9b97a23 */ /* 0x100fe200000108bb */
[----:B---3--:R-:W-:Y:S01]  /*29a0*/  FMNMX.FTZ R166, R166, R15, !PT ;  /* 0x0000000fa6a67209 */ /* 0x008fe20007810000 */
[----:B------:R-:W1:Y:S01]  /*29b0*/  SHFL.BFLY PT, R0, R167, 0x1, 0x1f ;  /* 0x0c201f00a7007f89 */ /* 0x000e6200000e0000 */
[--C-:B------:R-:W-:Y:S01]  /*29c0*/  FFMA.FTZ R182, R182, c[0x0][0x23c], -R187.reuse ;  /* 0x00008f00b6b67a23 */ /* 0x100fe200000108bb */
[----:B------:R-:W-:Y:S01]  /*29d0*/  MUFU.EX2 R47, R47 ;  /* 0x0000002f002f7308 */ /* 0x000fe20000000800 */
[C---:B------:R-:W-:Y:S01]  /*29e0*/  FSETP.NEU.FTZ.AND P1, PT, R166.reuse, -INF , PT ;  /* 0xff800000a600780b */ /* 0x040fe20003f3d000 */
[----:B------:R-:W-:Y:S02]  /*29f0*/  FMUL.FTZ R196, R166, c[0x0][0x23c] ;  /* 0x00008f00a6c47a20 */ /* 0x000fe40000410000 */
[--C-:B------:R-:W-:Y:S02]  /*2a00*/  FFMA.FTZ R186, R186, c[0x0][0x23c], -R187.reuse ;  /* 0x00008f00baba7a23 */ /* 0x100fe400000108bb */
[----:B------:R-:W-:Y:S01]  /*2a10*/  FFMA.FTZ R235, R184, c[0x0][0x23c], -R187 ;  /* 0x00008f00b8eb7a23 */ /* 0x000fe200000108bb */
[----:B------:R-:W-:Y:S01]  /*2a20*/  FSEL R196, R196, RZ, P1 ;  /* 0x000000ffc4c47208 */ /* 0x000fe20000800000 */
[----:B------:R-:W3:Y:S01]  /*2a30*/  MUFU.EX2 R40, R40 ;  /* 0x0000002800287308 */ /* 0x000ee20000000800 */
[----:B----4-:R-:W-:Y:S01]  /*2a40*/  F2FP.PACK_AB R133, R48, R43 ;  /* 0x0000002b3085723e */ /* 0x010fe200000000ff */
[----:B------:R-:W-:-:S02]  /*2a50*/  FADD.FTZ R48, R43, R48 ;  /* 0x000000302b307221 */ /* 0x000fc40000010000 */
[--C-:B------:R-:W-:Y:S02]  /*2a60*/  FFMA.FTZ R46, R39, c[0x0][0x23c], -R196.reuse ;  /* 0x00008f00272e7a23 */ /* 0x100fe400000108c4 */
[--C-:B------:R-:W-:Y:S01]  /*2a70*/  FFMA.FTZ R44, R5, c[0x0][0x23c], -R196.reuse ;  /* 0x00008f00052c7a23 */ /* 0x100fe200000108c4 */
[----:B--2---:R-:W-:Y:S01]  /*2a80*/  FMNMX.FTZ R168, R168, R13, !PT ;  /* 0x0000000da8a87209 */ /* 0x004fe20007810000 */
[--C-:B------:R-:W-:Y:S01]  /*2a90*/  FFMA.FTZ R39, R7, c[0x0][0x23c], -R196.reuse ;  /* 0x00008f0007277a23 */ /* 0x100fe200000108c4 */
[----:B------:R-:W-:Y:S01]  /*2aa0*/  MUFU.EX2 R53, R53 ;  /* 0x0000003500357308 */ /* 0x000fe20000000800 */
[----:B------:R-:W2:Y:S01]  /*2ab0*/  LDSM.16.MT88.4 R4, [R212+0xb000] ;  /* 0x00b00000d404783b */ /* 0x000ea20000004200 */
[C---:B------:R-:W-:Y:S01]  /*2ac0*/  FSETP.NEU.FTZ.AND P0, PT, R168.reuse, -INF , PT ;  /* 0xff800000a800780b */ /* 0x040fe20003f1d000 */
[----:B------:R-:W-:Y:S01]  /*2ad0*/  FMUL.FTZ R178, R168, c[0x0][0x23c] ;  /* 0x00008f00a8b27a20 */ /* 0x000fe20000410000 */
[----:B-1----:R-:W-:Y:S01]  /*2ae0*/  FMNMX.FTZ R167, R167, R0, !PT ;  /* 0x00000000a7a77209 */ /* 0x002fe20007810000 */
[----:B------:R-:W-:Y:S01]  /*2af0*/  FFMA.FTZ R45, R41, c[0x0][0x23c], -R196 ;  /* 0x00008f00292d7a23 */ /* 0x000fe200000108c4 */
[----:B---3--:R-:W-:-:S02]  /*2b00*/  F2FP.PACK_AB R135, R40, R47 ;  /* 0x0000002f2887723e */ /* 0x008fc400000000ff */
[----:B------:R-:W-:Y:S01]  /*2b10*/  MUFU.EX2 R46, R46 ;  /* 0x0000002e002e7308 */ /* 0x000fe20000000800 */
[----:B------:R-:W-:Y:S01]  /*2b20*/  FSEL R178, R178, RZ, P0 ;  /* 0x000000ffb2b27208 */ /* 0x000fe20000000000 */
[C---:B------:R-:W-:Y:S01]  /*2b30*/  FMUL.FTZ R173, R167.reuse, c[0x0][0x23c] ;  /* 0x00008f00a7ad7a20 */ /* 0x040fe20000410000 */
[----:B------:R-:W-:Y:S01]  /*2b40*/  FSETP.NEU.FTZ.AND P0, PT, R167, -INF , PT ;  /* 0xff800000a700780b */ /* 0x000fe20003f1d000 */
[----:B------:R-:W-:Y:S02]  /*2b50*/  FFMA.FTZ R41, R33, c[0x0][0x23c], -R196 ;  /* 0x00008f0021297a23 */ /* 0x000fe400000108c4 */
[--C-:B------:R-:W-:Y:S01]  /*2b60*/  FFMA.FTZ R59, R92, c[0x0][0x23c], -R178.reuse ;  /* 0x00008f005c3b7a23 */ /* 0x100fe200000108b2 */
[----:B------:R-:W-:Y:S01]  /*2b70*/  FSEL R173, R173, RZ, P0 ;  /* 0x000000ffadad7208 */ /* 0x000fe20000000000 */
[----:B------:R-:W1:Y:S01]  /*2b80*/  MUFU.EX2 R45, R45 ;  /* 0x0000002d002d7308 */ /* 0x000e620000000800 */
[--C-:B------:R-:W-:Y:S01]  /*2b90*/  FFMA.FTZ R56, R93, c[0x0][0x23c], -R178.reuse ;  /* 0x00008f005d387a23 */ /* 0x100fe200000108b2 */
[----:B------:R-:W-:Y:S01]  /*2ba0*/  ISETP.GE.AND P0, PT, R164, 0x2, PT ;  /* 0x00000002a400780c */ /* 0x000fe20003f06270 */
[----:B------:R-:W-:-:S02]  /*2bb0*/  FFMA.FTZ R51, R37, c[0x0][0x23c], -R178 ;  /* 0x00008f0025337a23 */ /* 0x000fc400000108b2 */
[----:B------:R-:W-:Y:S02]  /*2bc0*/  FFMA.FTZ R50, R89, c[0x0][0x23c], -R178 ;  /* 0x00008f0059327a23 */ /* 0x000fe400000108b2 */
[--C-:B------:R-:W-:Y:S01]  /*2bd0*/  FFMA.FTZ R57, R94, c[0x0][0x23c], -R173.reuse ;  /* 0x00008f005e397a23 */ /* 0x100fe200000108ad */
[----:B------:R-:W-:Y:S01]  /*2be0*/  MUFU.EX2 R44, R44 ;  /* 0x0000002c002c7308 */ /* 0x000fe20000000800 */
[--C-:B------:R-:W-:Y:S02]  /*2bf0*/  FFMA.FTZ R54, R12, c[0x0][0x23c], -R173.reuse ;  /* 0x00008f000c367a23 */ /* 0x100fe400000108ad */
[--C-:B------:R-:W-:Y:S01]  /*2c00*/  FFMA.FTZ R49, R90, c[0x0][0x23c], -R173.reuse ;  /* 0x00008f005a317a23 */ /* 0x100fe200000108ad */
[----:B------:R-:W-:Y:S01]  /*2c10*/  LDSM.16.MT88.4 R12, [R212+0xa400] ;  /* 0x00a40000d40c783b */ /* 0x000fe20000004200 */
[----:B------:R-:W-:Y:S02]  /*2c20*/  FFMA.FTZ R42, R38, c[0x0][0x23c], -R173 ;  /* 0x00008f00262a7a23 */ /* 0x000fe400000108ad */
[--C-:B------:R-:W-:Y:S01]  /*2c30*/  FFMA.FTZ R38, R11, c[0x0][0x23c], -R196.reuse ;  /* 0x00008f000b267a23 */ /* 0x100fe200000108c4 */
[----:B------:R-:W3:Y:S01]  /*2c40*/  MUFU.EX2 R39, R39 ;  /* 0x0000002700277308 */ /* 0x000ee20000000800 */
[--C-:B------:R-:W-:Y:S01]  /*2c50*/  FFMA.FTZ R37, R35, c[0x0][0x23c], -R196.reuse ;  /* 0x00008f0023257a23 */ /* 0x100fe200000108c4 */
[----:B-1----:R-:W-:Y:S01]  /*2c60*/  F2FP.PACK_AB R132, R45, R46 ;  /* 0x0000002e2d84723e */ /* 0x002fe200000000ff */
[----:B------:R-:W-:-:S02]  /*2c70*/  FFMA.FTZ R2, R25, c[0x0][0x23c], -R196 ;  /* 0x00008f0019027a23 */ /* 0x000fc400000108c4 */
[----:B------:R-:W-:Y:S01]  /*2c80*/  FFMA.FTZ R0, R32, c[0x0][0x23c], -R187 ;  /* 0x00008f0020007a23 */ /* 0x000fe200000108bb */
[----:B------:R-:W1:Y:S01]  /*2c90*/  LDSM.16.MT88.4 R24, [R213+0x9400] ;  /* 0x00940000d518783b */ /* 0x000e620000004200 */
[--C-:B------:R-:W-:Y:S01]  /*2ca0*/  FFMA.FTZ R58, R9, c[0x0][0x23c], -R178.reuse ;  /* 0x00008f00093a7a23 */ /* 0x100fe200000108b2 */
[----:B------:R-:W-:Y:S01]  /*2cb0*/  MUFU.EX2 R59, R59 ;  /* 0x0000003b003b7308 */ /* 0x000fe20000000800 */
[--C-:B------:R-:W-:Y:S01]  /*2cc0*/  FFMA.FTZ R61, R207, c[0x0][0x23c], -R178.reuse ;  /* 0x00008f00cf3d7a23 */ /* 0x100fe200000108b2 */
[----:B------:R-:W4:Y:S01]  /*2cd0*/  LDSM.16.MT88.4 R8, [R213+0xb400] ;  /* 0x00b40000d508783b */ /* 0x000f220000004200 */
[--C-:B------:R-:W-:Y:S02]  /*2ce0*/  FFMA.FTZ R60, R205, c[0x0][0x23c], -R178.reuse ;  /* 0x00008f00cd3c7a23 */ /* 0x100fe400000108b2 */
[----:B------:R-:W-:Y:S01]  /*2cf0*/  FFMA.FTZ R63, R195, c[0x0][0x23c], -R178 ;  /* 0x00008f00c33f7a23 */ /* 0x000fe200000108b2 */
[----:B------:R-:W5:Y:S01]  /*2d00*/  LDSM.16.MT88.4 R32, [R212+0xb400] ;  /* 0x00b40000d420783b */ /* 0x000f620000004200 */
[--C-:B------:R-:W-:Y:S01]  /*2d10*/  FFMA.FTZ R65, R210, c[0x0][0x23c], -R173.reuse ;  /* 0x00008f00d2417a23 */ /* 0x100fe200000108ad */
[----:B------:R-:W2:Y:S01]  /*2d20*/  MUFU.EX2 R56, R56 ;  /* 0x0000003800387308 */ /* 0x000ea20000000800 */
[----:B---3--:R-:W-:Y:S01]  /*2d30*/  F2FP.PACK_AB R134, R39, R44 ;  /* 0x0000002c2786723e */ /* 0x008fe200000000ff */
[----:B------:R-:W-:-:S02]  /*2d40*/  FFMA.FTZ R62, R208, c[0x0][0x23c], -R173 ;  /* 0x00008f00d03e7a23 */ /* 0x000fc400000108ad */
[--C-:B------:R-:W-:Y:S02]  /*2d50*/  FFMA.FTZ R64, R190, c[0x0][0x23c], -R173.reuse ;  /* 0x00008f00be407a23 */ /* 0x100fe400000108ad */
[----:B------:R-:W-:Y:S02]  /*2d60*/  FFMA.FTZ R67, R180, c[0x0][0x23c], -R173 ;  /* 0x00008f00b4437a23 */ /* 0x000fe400000108ad */
[----:B------:R-:W-:Y:S01]  /*2d70*/  MUFU.EX2 R51, R51 ;  /* 0x0000003300337308 */ /* 0x000fe20000000800 */
[----:B------:R-:W-:Y:S01]  /*2d80*/  HMMA.16816.F32 R156, R132, R68, RZ ;  /* 0x00000044849c723c */ /* 0x000fe200000018ff */
[----:B------:R-:W-:Y:S02]  /*2d90*/  FFMA.FTZ R180, R193, c[0x0][0x23c], -R196 ;  /* 0x00008f00c1b47a23 */ /* 0x000fe400000108c4 */
[--C-:B------:R-:W-:Y:S02]  /*2da0*/  FFMA.FTZ R190, R30, c[0x0][0x23c], -R187.reuse ;  /* 0x00008f001ebe7a23 */ /* 0x100fe400000108bb */
[----:B------:R-:W-:-:S02]  /*2db0*/  FFMA.FTZ R193, R28, c[0x0][0x23c], -R187 ;  /* 0x00008f001cc17a23 */ /* 0x000fc400000108bb */
[----:B------:R-:W3:Y:S01]  /*2dc0*/  MUFU.EX2 R50, R50 ;  /* 0x0000003200327308 */ /* 0x000ee20000000800 */
[C---:B------:R-:W-:Y:S01]  /*2dd0*/  HMMA.16816.F32 R76, R132.reuse, R84, RZ ;  /* 0x00000054844c723c */ /* 0x040fe200000018ff */
[----:B--2---:R-:W-:Y:S01]  /*2de0*/  F2FP.PACK_AB R136, R56, R59 ;  /* 0x0000003b3888723e */ /* 0x004fe200000000ff */
[----:B------:R-:W-:Y:S02]  /*2df0*/  FFMA.FTZ R179, R179, c[0x0][0x23c], -R196 ;  /* 0x00008f00b3b37a23 */ /* 0x000fe400000108c4 */
[----:B------:R-:W-:Y:S02]  /*2e00*/  FFMA.FTZ R195, R198, c[0x0][0x23c], -R187 ;  /* 0x00008f00c6c37a23 */ /* 0x000fe400000108bb */
[--C-:B------:R-:W-:Y:S01]  /*2e10*/  FFMA.FTZ R198, R199, c[0x0][0x23c], -R178.reuse ;  /* 0x00008f00c7c67a23 */ /* 0x100fe200000108b2 */
[----:B------:R-:W-:Y:S01]  /*2e20*/  MUFU.EX2 R57, R57 ;  /* 0x0000003900397308 */ /* 0x000fe20000000800 */
[----:B------:R-:W-:Y:S01]  /*2e30*/  HMMA.16816.F32 R92, R132, R100, RZ ;  /* 0x00000064845c723c */ /* 0x000fe200000018ff */
[----:B------:R-:W-:-:S02]  /*2e40*/  FFMA.FTZ R197, R197, c[0x0][0x23c], -R178 ;  /* 0x00008f00c5c57a23 */ /* 0x000fc400000108b2 */
[--C-:B------:R-:W-:Y:S02]  /*2e50*/  FFMA.FTZ R199, R206, c[0x0][0x23c], -R173.reuse ;  /* 0x00008f00cec77a23 */ /* 0x100fe400000108ad */
[--C-:B------:R-:W-:Y:S02]  /*2e60*/  FFMA.FTZ R200, R200, c[0x0][0x23c], -R173.reuse ;  /* 0x00008f00c8c87a23 */ /* 0x100fe400000108ad */
[----:B------:R-:W2:Y:S01]  /*2e70*/  MUFU.EX2 R54, R54 ;  /* 0x0000003600367308 */ /* 0x000ea20000000800 */
[C---:B------:R-:W-:Y:S01]  /*2e80*/  HMMA.16816.F32 R104, R132.reuse, R112, RZ ;  /* 0x000000708468723c */ /* 0x040fe200000018ff */
[----:B---3--:R-:W-:Y:S01]  /*2e90*/  F2FP.PACK_AB R138, R50, R51 ;  /* 0x00000033328a723e */ /* 0x008fe200000000ff */
[----:B------:R-:W-:Y:S02]  /*2ea0*/  FFMA.FTZ R202, R202, c[0x0][0x23c], -R173 ;  /* 0x00008f00caca7a23 */ /* 0x000fe400000108ad */
[----:B------:R-:W-:Y:S02]  /*2eb0*/  FFMA.FTZ R203, R203, c[0x0][0x23c], -R178 ;  /* 0x00008f00cbcb7a23 */ /* 0x000fe400000108b2 */
[----:B------:R-:W-:Y:S01]  /*2ec0*/  FADD.FTZ R56, R59, R56 ;  /* 0x000000383b387221 */ /* 0x000fe20000010000 */
[----:B------:R-:W-:Y:S01]  /*2ed0*/  MUFU.EX2 R49, R49 ;  /* 0x0000003100317308 */ /* 0x000fe20000000800 */
[----:B------:R-:W-:Y:S01]  /*2ee0*/  HMMA.16816.F32 R116, R132, R124, RZ ;  /* 0x0000007c8474723c */ /* 0x000fe200000018ff */
[----:B------:R-:W-:-:S02]  /*2ef0*/  FADD.FTZ R45, R46, R45 ;  /* 0x0000002d2e2d7221 */ /* 0x000fc40000010000 */
[----:B------:R-:W-:Y:S02]  /*2f00*/  FADD.FTZ R51, R51, R56 ;  /* 0x0000003833337221 */ /* 0x000fe40000010000 */
[----:B------:R-:W-:Y:S02]  /*2f10*/  FADD.FTZ R44, R44, R45 ;  /* 0x0000002d2c2c7221 */ /* 0x000fe40000010000 */
[----:B------:R-:W3:Y:S01]  /*2f20*/  MUFU.EX2 R42, R42 ;  /* 0x0000002a002a7308 */ /* 0x000ee20000000800 */
[C---:B------:R-:W-:Y:S01]  /*2f30*/  HMMA.16816.F32 R128, R132.reuse, R4, RZ ;  /* 0x000000048480723c */ /* 0x040fe200000018ff */
[----:B--2---:R-:W-:Y:S01]  /*2f40*/  F2FP.PACK_AB R137, R54, R57 ;  /* 0x000000393689723e */ /* 0x004fe200000000ff */
[----:B------:R-:W-:Y:S02]  /*2f50*/  FADD.FTZ R54, R57, R54 ;  /* 0x0000003639367221 */ /* 0x000fe40000010000 */
[----:B------:R-:W-:Y:S02]  /*2f60*/  FADD.FTZ R47, R47, R48 ;  /* 0x000000302f2f7221 */ /* 0x000fe40000010000 */
[----:B------:R-:W-:Y:S01]  /*2f70*/  FADD.FTZ R51, R50, R51 ;  /* 0x0000003332337221 */ /* 0x000fe20000010000 */
[----:B------:R-:W-:Y:S01]  /*2f80*/  MUFU.EX2 R41, R41 ;  /* 0x0000002900297308 */ /* 0x000fe20000000800 */
[----:B------:R-:W-:Y:S01]  /*2f90*/  HMMA.16816.F32 R152, R132, R70, RZ ;  /* 0x000000468498723c */ /* 0x000fe200000018ff */
[----:B------:R-:W-:-:S02]  /*2fa0*/  FADD.FTZ R44, R39, R44 ;  /* 0x0000002c272c7221 */ /* 0x000fc40000010000 */
[----:B------:R-:W-:Y:S02]  /*2fb0*/  FADD.FTZ R40, R40, R47 ;  /* 0x0000002f28287221 */ /* 0x000fe40000010000 */
[----:B------:R-:W-:Y:S01]  /*2fc0*/  FFMA.FTZ R192, R192, c[0x0][0x23c], -R196 ;  /* 0x00008f00c0c07a23 */ /* 0x000fe200000108c4 */
[C---:B---3--:R-:W-:Y:S02]  /*2fd0*/  F2FP.PACK_AB R139, R42.reuse, R49 ;  /* 0x000000312a8b723e */ /* 0x048fe400000000ff */
[----:B------:R-:W-:Y:S01]  /*2fe0*/  HMMA.16816.F32 R80, R132, R86, RZ ;  /* 0x000000568450723c */ /* 0x000fe200000018ff */
[----:B------:R-:W2:Y:S01]  /*2ff0*/  MUFU.EX2 R38, R38 ;  /* 0x0000002600267308 */ /* 0x000ea20000000800 */
[----:B------:R-:W-:Y:S02]  /*3000*/  FADD.FTZ R49, R49, R54 ;  /* 0x0000003631317221 */ /* 0x000fe40000010000 */
[----:B------:R-:W-:Y:S02]  /*3010*/  FFMA.FTZ R191, R191, c[0x0][0x23c], -R196 ;  /* 0x00008f00bfbf7a23 */ /* 0x000fe400000108c4 */
[----:B------:R-:W-:-:S02]  /*3020*/  FADD.FTZ R42, R42, R49 ;  /* 0x000000312a2a7221 */ /* 0x000fc40000010000 */
[C---:B------:R-:W-:Y:S01]  /*3030*/  HMMA.16816.F32 R96, R132.reuse, R102, RZ ;  /* 0x000000668460723c */ /* 0x040fe200000018ff */
[----:B------:R-:W-:Y:S01]  /*3040*/  MUFU.EX2 R37, R37 ;  /* 0x0000002500257308 */ /* 0x000fe20000000800 */
[--C-:B------:R-:W-:Y:S02]  /*3050*/  FFMA.FTZ R189, R189, c[0x0][0x23c], -R196.reuse ;  /* 0x00008f00bdbd7a23 */ /* 0x100fe400000108c4 */
[----:B------:R-:W-:Y:S02]  /*3060*/  FFMA.FTZ R188, R188, c[0x0][0x23c], -R196 ;  /* 0x00008f00bcbc7a23 */ /* 0x000fe400000108c4 */
[--C-:B------:R-:W-:Y:S02]  /*3070*/  FFMA.FTZ R183, R183, c[0x0][0x23c], -R178.reuse ;  /* 0x00008f00b7b77a23 */ /* 0x100fe400000108b2 */
[----:B------:R-:W-:Y:S01]  /*3080*/  HMMA.16816.F32 R108, R132, R114, RZ ;  /* 0x00000072846c723c */ /* 0x000fe200000018ff */
[----:B------:R-:W-:Y:S01]  /*3090*/  MUFU.EX2 R2, R2 ;  /* 0x0000000200027308 */ /* 0x000fe20000000800 */
[----:B------:R-:W-:-:S02]  /*30a0*/  FFMA.FTZ R184, R181, c[0x0][0x23c], -R178 ;  /* 0x00008f00b5b87a23 */ /* 0x000fc400000108b2 */
[----:B------:R-:W-:Y:S02]  /*30b0*/  FFMA.FTZ R177, R177, c[0x0][0x23c], -R178 ;  /* 0x00008f00b1b17a23 */ /* 0x000fe400000108b2 */
[--C-:B------:R-:W-:Y:S02]  /*30c0*/  FFMA.FTZ R174, R174, c[0x0][0x23c], -R173.reuse ;  /* 0x00008f00aeae7a23 */ /* 0x100fe400000108ad */
[----:B------:R-:W-:Y:S01]  /*30d0*/  HMMA.16816.F32 R120, R132, R126, RZ ;  /* 0x0000007e8478723c */ /* 0x000fe200000018ff */
[----:B------:R-:W3:Y:S01]  /*30e0*/  MUFU.EX2 R0, R0 ;  /* 0x0000000000007308 */ /* 0x000ee20000000800 */
[----:B------:R-:W-:-:S06]  /*30f0*/  FFMA.FTZ R172, R172, c[0x0][0x23c], -R173 ;  /* 0x00008f00acac7a23 */ /* 0x000fcc00000108ad */
[----:B------:R-:W-:Y:S01]  /*3100*/  HMMA.16816.F32 R132, R132, R6, RZ ;  /* 0x000000068484723c */ /* 0x000fe200000018ff */
[----:B------:R-:W-:Y:S07]  /*3110*/  MUFU.EX2 R52, R52 ;  /* 0x0000003400347308 */ /* 0x000fee0000000800 */
[C---:B------:R-:W-:Y:S01]  /*3120*/  HMMA.16816.F32 R160, R136.reuse, R68, RZ ;  /* 0x0000004488a0723c */ /* 0x040fe200000018ff */
[----:B------:R-:W1:Y:S07]  /*3130*/  MUFU.EX2 R55, R55 ;  /* 0x0000003700377308 */ /* 0x000e6e0000000800 */
[C---:B------:R-:W-:Y:S01]  /*3140*/  HMMA.16816.F32 R72, R136.reuse, R84, RZ ;  /* 0x000000548848723c */ /* 0x040fe200000018ff */
[----:B------:R-:W-:Y:S07]  /*3150*/  MUFU.EX2 R58, R58 ;  /* 0x0000003a003a7308 */ /* 0x000fee0000000800 */
[C---:B------:R-:W-:Y:S01]  /*3160*/  HMMA.16816.F32 R88, R136.reuse, R100, RZ ;  /* 0x000000648858723c */ /* 0x040fe200000018ff */
[----:B------:R-:W1:Y:S07]  /*3170*/  MUFU.EX2 R61, R61 ;  /* 0x0000003d003d7308 */ /* 0x000e6e0000000800 */
[C---:B------:R-:W-:Y:S01]  /*3180*/  HMMA.16816.F32 R148, R136.reuse, R112, RZ ;  /* 0x000000708894723c */ /* 0x040fe200000018ff */
[----:B------:R-:W-:Y:S07]  /*3190*/  MUFU.EX2 R60, R60 ;  /* 0x0000003c003c7308 */ /* 0x000fee0000000800 */
[C---:B------:R-:W-:Y:S01]  /*31a0*/  HMMA.16816.F32 R144, R136.reuse, R124, RZ ;  /* 0x0000007c8890723c */ /* 0x040fe200000018ff */
[----:B------:R-:W-:Y:S07]  /*31b0*/  MUFU.EX2 R63, R63 ;  /* 0x0000003f003f7308 */ /* 0x000fee0000000800 */
[C---:B------:R-:W-:Y:S01]  /*31c0*/  HMMA.16816.F32 R140, R136.reuse, R4, RZ ;  /* 0x00000004888c723c */ /* 0x040fe200000018ff */
[----:B------:R-:W-:Y:S06]  /*31d0*/  MUFU.EX2 R65, R65 ;  /* 0x0000004100417308 */ /* 0x000fec0000000800 */
[----:B--2---:R-:W-:Y:S01]  /*31e0*/  F2FP.PACK_AB R4, R38, R41 ;  /* 0x000000292604723e */ /* 0x004fe200000000ff */
[----:B------:R-:W-:Y:S01]  /*31f0*/  HMMA.16816.F32 R68, R136, R70, RZ ;  /* 0x000000468844723c */ /* 0x000fe200000018ff */
[----:B------:R-:W2:Y:S01]  /*3200*/  MUFU.EX2 R62, R62 ;  /* 0x0000003e003e7308 */ /* 0x000ea20000000800 */
[----:B---3--:R-:W-:Y:S01]  /*3210*/  F2FP.PACK_AB R5, R0, R53 ;  /* 0x000000350005723e */ /* 0x008fe200000000ff */
[----:B------:R-:W-:-:S02]  /*3220*/  FADD.FTZ R41, R41, R44 ;  /* 0x0000002c29297221 */ /* 0x000fc40000010000 */
[----:B------:R-:W-:Y:S02]  /*3230*/  FADD.FTZ R53, R53, R40 ;  /* 0x0000002835357221 */ /* 0x000fe40000010000 */
[----:B------:R-:W-:Y:S01]  /*3240*/  FADD.FTZ R38, R38, R41 ;  /* 0x0000002926267221 */ /* 0x000fe20000010000 */
[----:B------:R-:W-:Y:S01]  /*3250*/  HMMA.16816.F32 R84, R136, R86, RZ ;  /* 0x000000568854723c */ /* 0x000fe200000018ff */
[----:B------:R-:W-:Y:S01]  /*3260*/  MUFU.EX2 R64, R64 ;  /* 0x0000004000407308 */ /* 0x000fe20000000800 */
[----:B------:R-:W-:Y:S02]  /*3270*/  FADD.FTZ R53, R0, R53 ;  /* 0x0000003500357221 */ /* 0x000fe40000010000 */
[----:B------:R-:W-:-:S04]  /*3280*/  IMAD.SHL.U32 R0, R36, 0x20, RZ ;  /* 0x0000002024007824 */ /* 0x000fc800078e00ff */
[C---:B------:R-:W-:Y:S01]  /*3290*/  HMMA.16816.F32 R100, R136.reuse, R102, RZ ;  /* 0x000000668864723c */ /* 0x040fe200000018ff */
[----:B------:R-:W3:Y:S07]  /*32a0*/  MUFU.EX2 R67, R67 ;  /* 0x0000004300437308 */ /* 0x000eee0000000800 */
[C---:B------:R-:W-:Y:S01]  /*32b0*/  HMMA.16816.F32 R112, R136.reuse, R114, RZ ;  /* 0x000000728870723c */ /* 0x040fe200000018ff */
[----:B------:R-:W-:Y:S07]  /*32c0*/  MUFU.EX2 R179, R179 ;  /* 0x000000b300b37308 */ /* 0x000fee0000000800 */
[C---:B------:R-:W-:Y:S01]  /*32d0*/  HMMA.16816.F32 R124, R136.reuse, R126, RZ ;  /* 0x0000007e887c723c */ /* 0x040fe200000018ff */
[----:B------:R-:W1:Y:S07]  /*32e0*/  MUFU.EX2 R180, R180 ;  /* 0x000000b400b47308 */ /* 0x000e6e0000000800 */
[----:B------:R-:W-:Y:S01]  /*32f0*/  HMMA.16816.F32 R136, R136, R6, RZ ;  /* 0x000000068888723c */ /* 0x000fe200000018ff */
[----:B------:R-:W-:Y:S06]  /*3300*/  MUFU.EX2 R190, R190 ;  /* 0x000000be00be7308 */ /* 0x000fec0000000800 */
[----:B------:R-:W-:Y:S01]  /*3310*/  F2FP.PACK_AB R6, R2, R37 ;  /* 0x000000250206723e */ /* 0x000fe200000000ff */
[----:B------:R-:W-:Y:S01]  /*3320*/  FADD.FTZ R37, R37, R38 ;  /* 0x0000002625257221 */ /* 0x000fe20000010000 */
[----:B-1----:R-:W-:Y:S01]  /*3330*/  F2FP.PACK_AB R7, R55, R52 ;  /* 0x000000343707723e */ /* 0x002fe200000000ff */
[----:B------:R-:W-:Y:S01]  /*3340*/  MUFU.EX2 R193, R193 ;  /* 0x000000c100c17308 */ /* 0x000fe20000000800 */
[----:B------:R-:W-:-:S02]  /*3350*/  FADD.FTZ R52, R52, R53 ;  /* 0x0000003534347221 */ /* 0x000fc40000010000 */
[----:B------:R-:W-:Y:S02]  /*3360*/  FADD.FTZ R2, R2, R37 ;  /* 0x0000002502027221 */ /* 0x000fe40000010000 */
[----:B------:R-:W-:Y:S01]  /*3370*/  FADD.FTZ R55, R55, R52 ;  /* 0x0000003437377221 */ /* 0x000fe20000010000 */
[C---:B------:R-:W-:Y:S02]  /*3380*/  HMMA.16816.F32 R156, R4.reuse, R24, R156 ;  /* 0x00000018049c723c */ /* 0x040fe4000000189c */
[----:B------:R-:W-:Y:S06]  /*3390*/  MUFU.EX2 R195, R195 ;  /* 0x000000c300c37308 */ /* 0x000fec0000000800 */
[C---:B------:R-:W-:Y:S02]  /*33a0*/  HMMA.16816.F32 R76, R4.reuse, R20, R76 ;  /* 0x00000014044c723c */ /* 0x040fe4000000184c */
[----:B------:R-:W-:Y:S06]  /*33b0*/  MUFU.EX2 R194, R194 ;  /* 0x000000c200c27308 */ /* 0x000fec0000000800 */
[C---:B------:R-:W-:Y:S02]  /*33c0*/  HMMA.16816.F32 R92, R4.reuse, R16, R92 ;  /* 0x00000010045c723c */ /* 0x040fe4000000185c */
[----:B------:R-:W-:Y:S06]  /*33d0*/  MUFU.EX2 R197, R197 ;  /* 0x000000c500c57308 */ /* 0x000fec0000000800 */
[C---:B------:R-:W-:Y:S02]  /*33e0*/  HMMA.16816.F32 R104, R4.reuse, R12, R104 ;  /* 0x0000000c0468723c */ /* 0x040fe40000001868 */
[----:B------:R-:W-:Y:S06]  /*33f0*/  MUFU.EX2 R198, R198 ;  /* 0x000000c600c67308 */ /* 0x000fec0000000800 */
[C---:B----4-:R-:W-:Y:S02]  /*3400*/  HMMA.16816.F32 R116, R4.reuse, R8, R116 ;  /* 0x000000080474723c */ /* 0x050fe40000001874 */
[----:B------:R-:W-:Y:S06]  /*3410*/  MUFU.EX2 R199, R199 ;  /* 0x000000c700c77308 */ /* 0x000fec0000000800 */
[C---:B-----5:R-:W-:Y:S02]  /*3420*/  HMMA.16816.F32 R128, R4.reuse, R32, R128 ;  /* 0x000000200480723c */ /* 0x060fe40000001880 */
[----:B------:R-:W-:Y:S06]  /*3430*/  MUFU.EX2 R200, R200 ;  /* 0x000000c800c87308 */ /* 0x000fec0000000800 */
        /* <DEDUP_REMOVED lines=10> */
[----:B------:R-:W-:Y:S02]  /*34e0*/  HMMA.16816.F32 R132, R4, R34, R132 ;  /* 0x000000220484723c */ /* 0x000fe40000001884 */
[----:B------:R-:W-:Y:S05]  /*34f0*/  MUFU.EX2 R185, R185 ;  /* 0x000000b900b97308 */ /* 0x000fea0000000800 */
[----:B------:R-:W-:Y:S01]  /*3500*/  F2FP.PACK_AB R4, R61, R58 ;  /* 0x0000003a3d04723e */ /* 0x000fe200000000ff */
[----:B------:R-:W-:Y:S01]  /*3510*/  FADD.FTZ R58, R58, R51 ;  /* 0x000000333a3a7221 */ /* 0x000fe20000010000 */
[C---:B--2---:R-:W-:Y:S01]  /*3520*/  F2FP.PACK_AB R5, R62.reuse, R65 ;  /* 0x000000413e05723e */ /* 0x044fe200000000ff */
[----:B------:R-:W-:Y:S01]  /*3530*/  FADD.FTZ R65, R65, R42 ;  /* 0x0000002a41417221 */ /* 0x000fe20000010000 */
[----:B------:R-:W-:Y:S01]  /*3540*/  F2FP.PACK_AB R6, R63, R60 ;  /* 0x0000003c3f06723e */ /* 0x000fe200000000ff */
[----:B------:R-:W-:Y:S01]  /*3550*/  FADD.FTZ R61, R61, R58 ;  /* 0x0000003a3d3d7221 */ /* 0x000fe20000010000 */
[----:B---3--:R-:W-:Y:S01]  /*3560*/  F2FP.PACK_AB R7, R67, R64 ;  /* 0x000000404307723e */ /* 0x008fe200000000ff */
[----:B------:R-:W-:Y:S01]  /*3570*/  FADD.FTZ R65, R62, R65 ;  /* 0x000000413e417221 */ /* 0x000fe20000010000 */
[----:B------:R-:W-:Y:S01]  /*3580*/  MUFU.EX2 R182, R182 ;  /* 0x000000b600b67308 */ /* 0x000fe20000000800 */
[----:B------:R-:W-:-:S02]  /*3590*/  FADD.FTZ R60, R60, R61 ;  /* 0x0000003d3c3c7221 */ /* 0x000fc40000010000 */
[----:B------:R-:W-:Y:S02]  /*35a0*/  FADD.FTZ R64, R64, R65 ;  /* 0x0000004140407221 */ /* 0x000fe40000010000 */
[----:B------:R-:W-:Y:S01]  /*35b0*/  HMMA.16816.F32 R140, R4, R32, R140 ;  /* 0x00000020048c723c */ /* 0x000fe2000000188c */
[----:B------:R-:W-:Y:S02]  /*35c0*/  FADD.FTZ R60, R63, R60 ;  /* 0x0000003c3f3c7221 */ /* 0x000fe40000010000 */
[----:B------:R-:W-:Y:S01]  /*35d0*/  MUFU.EX2 R186, R186 ;  /* 0x000000ba00ba7308 */ /* 0x000fe20000000800 */
[----:B------:R-:W-:-:S03]  /*35e0*/  FADD.FTZ R64, R67, R64 ;  /* 0x0000004043407221 */ /* 0x000fc60000010000 */
[--C-:B------:R-:W-:Y:S01]  /*35f0*/  FFMA.FTZ R32, R31, c[0x0][0x23c], -R196.reuse ;  /* 0x00008f001f207a23 */ /* 0x100fe200000108c4 */
[C---:B------:R-:W-:Y:S01]  /*3600*/  HMMA.16816.F32 R160, R4.reuse, R24, R160 ;  /* 0x0000001804a0723c */ /* 0x040fe200000018a0 */
[----:B------:R-:W-:Y:S02]  /*3610*/  FFMA.FTZ R33, R29, c[0x0][0x23c], -R196 ;  /* 0x00008f001d217a23 */ /* 0x000fe400000108c4 */
[----:B------:R-:W1:Y:S01]  /*3620*/  LDSM.16.MT88.4 R28, [R213+0x9800] ;  /* 0x00980000d51c783b */ /* 0x000e620000004200 */
[----:B------:R-:W-:Y:S04]  /*3630*/  MUFU.EX2 R235, R235 ;  /* 0x000000eb00eb7308 */ /* 0x000fe80000000800 */
[C---:B------:R-:W-:Y:S04]  /*3640*/  HMMA.16816.F32 R72, R4.reuse, R20, R72 ;  /* 0x000000140448723c */ /* 0x040fe80000001848 */
[----:B------:R-:W-:Y:S04]  /*3650*/  MUFU.EX2 R32, R32 ;  /* 0x0000002000207308 */ /* 0x000fe80000000800 */
[C---:B------:R-:W-:Y:S04]  /*3660*/  HMMA.16816.F32 R88, R4.reuse, R16, R88 ;  /* 0x000000100458723c */ /* 0x040fe80000001858 */
[----:B------:R-:W2:Y:S04]  /*3670*/  MUFU.EX2 R33, R33 ;  /* 0x0000002100217308 */ /* 0x000ea80000000800 */
[C---:B------:R-:W-:Y:S04]  /*3680*/  HMMA.16816.F32 R148, R4.reuse, R12, R148 ;  /* 0x0000000c0494723c */ /* 0x040fe80000001894 */
[----:B------:R-:W-:Y:S04]  /*3690*/  MUFU.EX2 R183, R183 ;  /* 0x000000b700b77308 */ /* 0x000fe80000000800 */
[C---:B------:R-:W-:Y:S04]  /*36a0*/  HMMA.16816.F32 R144, R4.reuse, R8, R144 ;  /* 0x000000080490723c */ /* 0x040fe80000001890 */
[----:B------:R-:W-:Y:S04]  /*36b0*/  MUFU.EX2 R184, R184 ;  /* 0x000000b800b87308 */ /* 0x000fe80000000800 */
[C---:B------:R-:W-:Y:S01]  /*36c0*/  HMMA.16816.F32 R68, R4.reuse, R26, R68 ;  /* 0x0000001a0444723c */ /* 0x040fe20000001844 */
[----:B------:R-:W3:Y:S03]  /*36d0*/  LDSM.16.MT88.4 R24, [R212+0x9800] ;  /* 0x00980000d418783b */ /* 0x000ee60000004200 */
[----:B------:R-:W-:Y:S04]  /*36e0*/  MUFU.EX2 R174, R174 ;  /* 0x000000ae00ae7308 */ /* 0x000fe80000000800 */
[C---:B------:R-:W-:Y:S01]  /*36f0*/  HMMA.16816.F32 R84, R4.reuse, R22, R84 ;  /* 0x000000160454723c */ /* 0x040fe20000001854 */
[----:B------:R-:W4:Y:S03]  /*3700*/  LDSM.16.MT88.4 R20, [R213+0xa800] ;  /* 0x00a80000d514783b */ /* 0x000f260000004200 */
[----:B------:R-:W-:Y:S04]  /*3710*/  MUFU.EX2 R177, R177 ;  /* 0x000000b100b17308 */ /* 0x000fe80000000800 */
[C---:B------:R-:W-:Y:S01]  /*3720*/  HMMA.16816.F32 R100, R4.reuse, R18, R100 ;  /* 0x000000120464723c */ /* 0x040fe20000001864 */
[----:B------:R-:W5:Y:S03]  /*3730*/  LDSM.16.MT88.4 R16, [R212+0xa800] ;  /* 0x00a80000d410783b */ /* 0x000f660000004200 */
[----:B------:R-:W-:Y:S04]  /*3740*/  MUFU.EX2 R172, R172 ;  /* 0x000000ac00ac7308 */ /* 0x000fe80000000800 */
[C---:B------:R-:W-:Y:S01]  /*3750*/  HMMA.16816.F32 R112, R4.reuse, R14, R112 ;  /* 0x0000000e0470723c */ /* 0x040fe20000001870 */
[----:B------:R-:W3:Y:S07]  /*3760*/  LDSM.16.MT88.4 R12, [R213+0xb800] ;  /* 0x00b80000d50c783b */ /* 0x000eee0000004200 */
[C---:B------:R-:W-:Y:S01]  /*3770*/  HMMA.16816.F32 R124, R4.reuse, R10, R124 ;  /* 0x0000000a047c723c */ /* 0x040fe2000000187c */
[----:B------:R-:W4:Y:S07]  /*3780*/  LDSM.16.MT88.4 R8, [R212+0xb800] ;  /* 0x00b80000d408783b */ /* 0x000f2e0000004200 */
[----:B------:R-:W-:Y:S01]  /*3790*/  HMMA.16816.F32 R136, R4, R34, R136 ;  /* 0x000000220488723c */ /* 0x000fe20000001888 */
[----:B------:R-:W1:Y:S06]  /*37a0*/  MUFU.EX2 R34, R203 ;  /* 0x000000cb00227308 */ /* 0x000e6c0000000800 */
[--C-:B------:R-:W-:Y:S01]  /*37b0*/  FFMA.FTZ R35, R201, c[0x0][0x23c], -R178.reuse ;  /* 0x00008f00c9237a23 */ /* 0x100fe200000108b2 */
[----:B------:R-:W-:Y:S01]  /*37c0*/  F2FP.PACK_AB R4, R180, R179 ;  /* 0x000000b3b404723e */ /* 0x000fe200000000ff */
[--C-:B------:R-:W-:Y:S01]  /*37d0*/  FFMA.FTZ R201, R204, c[0x0][0x23c], -R173.reuse ;  /* 0x00008f00ccc97a23 */ /* 0x100fe200000108ad */
[----:B--2---:R-:W-:Y:S01]  /*37e0*/  F2FP.PACK_AB R6, R33, R32 ;  /* 0x000000202106723e */ /* 0x004fe200000000ff */
[----:B------:R-:W-:Y:S01]  /*37f0*/  FFMA.FTZ R178, R175, c[0x0][0x23c], -R178 ;  /* 0x00008f00afb27a23 */ /* 0x000fe200000108b2 */
[----:B------:R-:W-:Y:S01]  /*3800*/  F2FP.PACK_AB R5, R193, R190 ;  /* 0x000000bec105723e */ /* 0x000fe200000000ff */
[----:B------:R-:W2:Y:S01]  /*3810*/  MUFU.EX2 R35, R35 ;  /* 0x0000002300237308 */ /* 0x000ea20000000800 */
[----:B------:R-:W-:Y:S01]  /*3820*/  F2FP.PACK_AB R7, R194, R195 ;  /* 0x000000c3c207723e */ /* 0x000fe200000000ff */
[----:B------:R-:W-:-:S02]  /*3830*/  FFMA.FTZ R175, R176, c[0x0][0x23c], -R173 ;  /* 0x00008f00b0af7a23 */ /* 0x000fc400000108ad */
[----:B------:R-:W-:Y:S02]  /*3840*/  FFMA.FTZ R173, R66, c[0x0][0x23c], -R173 ;  /* 0x00008f0042ad7a23 */ /* 0x000fe400000108ad */
[----:B------:R-:W-:Y:S02]  /*3850*/  FADD.FTZ R179, R179, R2 ;  /* 0x00000002b3b37221 */ /* 0x000fe40000010000 */
[----:B------:R-:W2:Y:S01]  /*3860*/  MUFU.EX2 R201, R201 ;  /* 0x000000c900c97308 */ /* 0x000ea20000000800 */
[----:B-1----:R-:W-:Y:S01]  /*3870*/  HMMA.16816.F32 R156, R4, R28, R156 ;  /* 0x0000001c049c723c */ /* 0x002fe2000000189c */
[----:B------:R-:W-:Y:S02]  /*3880*/  FADD.FTZ R190, R190, R55 ;  /* 0x00000037bebe7221 */ /* 0x000fe40000010000 */
[----:B------:R-:W-:Y:S02]  /*3890*/  FADD.FTZ R179, R180, R179 ;  /* 0x000000b3b4b37221 */ /* 0x000fe40000010000 */
[----:B------:R-:W-:-:S02]  /*38a0*/  FADD.FTZ R190, R193, R190 ;  /* 0x000000bec1be7221 */ /* 0x000fc40000010000 */
[----:B------:R-:W1:Y:S01]  /*38b0*/  MUFU.EX2 R175, R175 ;  /* 0x000000af00af7308 */ /* 0x000e620000000800 */
[C---:B---3--:R-:W-:Y:S01]  /*38c0*/  HMMA.16816.F32 R76, R4.reuse, R24, R76 ;  /* 0x00000018044c723c */ /* 0x048fe2000000184c */
[----:B------:R-:W-:Y:S02]  /*38d0*/  FADD.FTZ R32, R32, R179 ;  /* 0x000000b320207221 */ /* 0x000fe40000010000 */
[----:B------:R-:W-:Y:S02]  /*38e0*/  FADD.FTZ R195, R195, R190 ;  /* 0x000000bec3c37221 */ /* 0x000fe40000010000 */
[----:B------:R-:W-:Y:S02]  /*38f0*/  FADD.FTZ R33, R33, R32 ;  /* 0x0000002021217221 */ /* 0x000fe40000010000 */
[----:B------:R-:W3:Y:S01]  /*3900*/  MUFU.EX2 R178, R178 ;  /* 0x000000b200b27308 */ /* 0x000ee20000000800 */
[----:B----4-:R-:W-:Y:S01]  /*3910*/  HMMA.16816.F32 R92, R4, R20, R92 ;  /* 0x00000014045c723c */ /* 0x010fe2000000185c */
[----:B------:R-:W-:-:S06]  /*3920*/  FADD.FTZ R194, R194, R195 ;  /* 0x000000c3c2c27221 */ /* 0x000fcc0000010000 */
[----:B------:R-:W4:Y:S01]  /*3930*/  MUFU.EX2 R173, R173 ;  /* 0x000000ad00ad7308 */ /* 0x000f220000000800 */
[C---:B-----5:R-:W-:Y:S08]  /*3940*/  HMMA.16816.F32 R104, R4.reuse, R16, R104 ;  /* 0x000000100468723c */ /* 0x060ff00000001868 */
[C---:B------:R-:W-:Y:S08]  /*3950*/  HMMA.16816.F32 R116, R4.reuse, R12, R116 ;  /* 0x0000000c0474723c */ /* 0x040ff00000001874 */
[C---:B------:R-:W-:Y:S08]  /*3960*/  HMMA.16816.F32 R128, R4.reuse, R8, R128 ;  /* 0x000000080480723c */ /* 0x040ff00000001880 */
[C---:B------:R-:W-:Y:S08]  /*3970*/  HMMA.16816.F32 R152, R4.reuse, R30, R152 ;  /* 0x0000001e0498723c */ /* 0x040ff00000001898 */
[C---:B------:R-:W-:Y:S08]  /*3980*/  HMMA.16816.F32 R80, R4.reuse, R26, R80 ;  /* 0x0000001a0450723c */ /* 0x040ff00000001850 */
[C---:B------:R-:W-:Y:S08]  /*3990*/  HMMA.16816.F32 R96, R4.reuse, R22, R96 ;  /* 0x000000160460723c */ /* 0x040ff00000001860 */
[C---:B------:R-:W-:Y:S08]  /*39a0*/  HMMA.16816.F32 R108, R4.reuse, R18, R108 ;  /* 0x00000012046c723c */ /* 0x040ff0000000186c */
[C---:B------:R-:W-:Y:S08]  /*39b0*/  HMMA.16816.F32 R120, R4.reuse, R14, R120 ;  /* 0x0000000e0478723c */ /* 0x040ff00000001878 */
[----:B------:R-:W-:Y:S07]  /*39c0*/  HMMA.16816.F32 R132, R4, R10, R132 ;  /* 0x0000000a0484723c */ /* 0x000fee0000001884 */
[----:B------:R-:W-:Y:S01]  /*39d0*/  F2FP.PACK_AB R4, R34, R197 ;  /* 0x000000c52204723e */ /* 0x000fe200000000ff */
[----:B------:R-:W-:Y:S01]  /*39e0*/  FADD.FTZ R197, R197, R60 ;  /* 0x0000003cc5c57221 */ /* 0x000fe20000010000 */
[----:B------:R-:W-:Y:S01]  /*39f0*/  F2FP.PACK_AB R5, R200, R199 ;  /* 0x000000c7c805723e */ /* 0x000fe200000000ff */
[----:B------:R-:W-:Y:S01]  /*3a00*/  FADD.FTZ R199, R199, R64 ;  /* 0x00000040c7c77221 */ /* 0x000fe20000010000 */
[----:B--2---:R-:W-:Y:S01]  /*3a10*/  F2FP.PACK_AB R6, R198, R35 ;  /* 0x00000023c606723e */ /* 0x004fe200000000ff */
[----:B------:R-:W-:Y:S01]  /*3a20*/  FADD.FTZ R34, R34, R197 ;  /* 0x000000c522227221 */ /* 0x000fe20000010000 */
[----:B------:R-:W-:Y:S01]  /*3a30*/  F2FP.PACK_AB R7, R202, R201 ;  /* 0x000000c9ca07723e */ /* 0x000fe200000000ff */
[----:B------:R-:W-:-:S02]  /*3a40*/  FADD.FTZ R200, R200, R199 ;  /* 0x000000c7c8c87221 */ /* 0x000fc40000010000 */
[----:B------:R-:W-:Y:S02]  /*3a50*/  FADD.FTZ R35, R35, R34 ;  /* 0x0000002223237221 */ /* 0x000fe40000010000 */
[----:B------:R-:W-:Y:S02]  /*3a60*/  FADD.FTZ R201, R201, R200 ;  /* 0x000000c8c9c97221 */ /* 0x000fe40000010000 */
[----:B------:R-:W-:Y:S01]  /*3a70*/  HMMA.16816.F32 R160, R4, R28, R160 ;  /* 0x0000001c04a0723c */ /* 0x000fe200000018a0 */
[----:B------:R-:W-:Y:S02]  /*3a80*/  FADD.FTZ R198, R198, R35 ;  /* 0x00000023c6c67221 */ /* 0x000fe40000010000 */
[----:B------:R-:W-:-:S05]  /*3a90*/  FADD.FTZ R202, R202, R201 ;  /* 0x000000c9caca7221 */ /* 0x000fca0000010000 */
[C---:B------:R-:W-:Y:S01]  /*3aa0*/  HMMA.16816.F32 R68, R4.reuse, R30, R68 ;  /* 0x0000001e0444723c */ /* 0x040fe20000001844 */
[----:B------:R-:W2:Y:S07]  /*3ab0*/  LDSM.16.MT88.4 R28, [R213+0x9c00] ;  /* 0x009c0000d51c783b */ /* 0x000eae0000004200 */
[C---:B------:R-:W-:Y:S08]  /*3ac0*/  HMMA.16816.F32 R72, R4.reuse, R24, R72 ;  /* 0x000000180448723c */ /* 0x040ff00000001848 */
[C---:B------:R-:W-:Y:S01]  /*3ad0*/  HMMA.16816.F32 R84, R4.reuse, R26, R84 ;  /* 0x0000001a0454723c */ /* 0x040fe20000001854 */
[----:B------:R-:W5:Y:S07]  /*3ae0*/  LDSM.16.MT88.4 R24, [R212+0x9c00] ;  /* 0x009c0000d418783b */ /* 0x000f6e0000004200 */
[C---:B------:R-:W-:Y:S08]  /*3af0*/  HMMA.16816.F32 R88, R4.reuse, R20, R88 ;  /* 0x000000140458723c */ /* 0x040ff00000001858 */
[C---:B------:R-:W-:Y:S01]  /*3b00*/  HMMA.16816.F32 R100, R4.reuse, R22, R100 ;  /* 0x000000160464723c */ /* 0x040fe20000001864 */
[----:B------:R-:W1:Y:S07]  /*3b10*/  LDSM.16.MT88.4 R20, [R213+0xac00] ;  /* 0x00ac0000d514783b */ /* 0x000e6e0000004200 */
[C---:B------:R-:W-:Y:S08]  /*3b20*/  HMMA.16816.F32 R148, R4.reuse, R16, R148 ;  /* 0x000000100494723c */ /* 0x040ff00000001894 */
[C---:B------:R-:W-:Y:S01]  /*3b30*/  HMMA.16816.F32 R112, R4.reuse, R18, R112 ;  /* 0x000000120470723c */ /* 0x040fe20000001870 */
[----:B------:R-:W1:Y:S07]  /*3b40*/  LDSM.16.MT88.4 R16, [R212+0xac00] ;  /* 0x00ac0000d410783b */ /* 0x000e6e0000004200 */
[C---:B------:R-:W-:Y:S08]  /*3b50*/  HMMA.16816.F32 R144, R4.reuse, R12, R144 ;  /* 0x0000000c0490723c */ /* 0x040ff00000001890 */
[C---:B------:R-:W-:Y:S01]  /*3b60*/  HMMA.16816.F32 R124, R4.reuse, R14, R124 ;  /* 0x0000000e047c723c */ /* 0x040fe2000000187c */
[----:B------:R-:W1:Y:S07]  /*3b70*/  LDSM.16.MT88.4 R12, [R213+0xbc00] ;  /* 0x00bc0000d50c783b */ /* 0x000e6e0000004200 */
[C---:B------:R-:W-:Y:S08]  /*3b80*/  HMMA.16816.F32 R140, R4.reuse, R8, R140 ;  /* 0x00000008048c723c */ /* 0x040ff0000000188c */
[----:B------:R-:W-:Y:S01]  /*3b90*/  HMMA.16816.F32 R136, R4, R10, R136 ;  /* 0x0000000a0488723c */ /* 0x000fe20000001888 */
[----:B------:R-:W1:Y:S06]  /*3ba0*/  LDSM.16.MT88.4 R8, [R212+0xbc00] ;  /* 0x00bc0000d408783b */ /* 0x000e6c0000004200 */
[----:B------:R-:W-:Y:S01]  /*3bb0*/  F2FP.PACK_AB R4, R191, R192 ;  /* 0x000000c0bf04723e */ /* 0x000fe200000000ff */
[----:B------:R-:W-:Y:S01]  /*3bc0*/  FADD.FTZ R192, R192, R33 ;  /* 0x00000021c0c07221 */ /* 0x000fe20000010000 */
[----:B------:R-:W-:-:S02]  /*3bd0*/  F2FP.PACK_AB R6, R188, R189 ;  /* 0x000000bdbc06723e */ /* 0x000fc400000000ff */
[C---:B------:R-:W-:Y:S01]  /*3be0*/  F2FP.PACK_AB R5, R182.reuse, R185 ;  /* 0x000000b9b605723e */ /* 0x040fe200000000ff */
[----:B------:R-:W-:Y:S01]  /*3bf0*/  FADD.FTZ R185, R185, R194 ;  /* 0x000000c2b9b97221 */ /* 0x000fe20000010000 */
[----:B------:R-:W-:Y:S01]  /*3c00*/  F2FP.PACK_AB R7, R235, R186 ;  /* 0x000000baeb07723e */ /* 0x000fe200000000ff */
[----:B------:R-:W-:Y:S02]  /*3c10*/  FADD.FTZ R192, R191, R192 ;  /* 0x000000c0bfc07221 */ /* 0x000fe40000010000 */
[----:B------:R-:W-:Y:S02]  /*3c20*/  FADD.FTZ R185, R182, R185 ;  /* 0x000000b9b6b97221 */ /* 0x000fe40000010000 */
[----:B------:R-:W-:Y:S02]  /*3c30*/  FADD.FTZ R189, R189, R192 ;  /* 0x000000c0bdbd7221 */ /* 0x000fe40000010000 */
[----:B--2---:R-:W-:Y:S01]  /*3c40*/  HMMA.16816.F32 R156, R4, R28, R156 ;  /* 0x0000001c049c723c */ /* 0x004fe2000000189c */
[----:B------:R-:W-:-:S02]  /*3c50*/  FADD.FTZ R186, R186, R185 ;  /* 0x000000b9baba7221 */ /* 0x000fc40000010000 */
[----:B------:R-:W-:Y:S02]  /*3c60*/  FADD.FTZ R237, R188, R189 ;  /* 0x000000bdbced7221 */ /* 0x000fe40000010000 */
[----:B------:R-:W-:-:S03]  /*3c70*/  FADD.FTZ R235, R235, R186 ;  /* 0x000000baebeb7221 */ /* 0x000fc60000010000 */
[C---:B------:R-:W-:Y:S08]  /*3c80*/  HMMA.16816.F32 R152, R4.reuse, R30, R152 ;  /* 0x0000001e0498723c */ /* 0x040ff00000001898 */
[C---:B-----5:R-:W-:Y:S08]  /*3c90*/  HMMA.16816.F32 R76, R4.reuse, R24, R76 ;  /* 0x00000018044c723c */ /* 0x060ff0000000184c */
[C---:B------:R-:W-:Y:S08]  /*3ca0*/  HMMA.16816.F32 R80, R4.reuse, R26, R80 ;  /* 0x0000001a0450723c */ /* 0x040ff00000001850 */
[C---:B-1----:R-:W-:Y:S08]  /*3cb0*/  HMMA.16816.F32 R92, R4.reuse, R20, R92 ;  /* 0x00000014045c723c */ /* 0x042ff0000000185c */
        /* <DEDUP_REMOVED lines=11> */
[----:B---3--:R-:W-:Y:S01]  /*3d70*/  F2FP.PACK_AB R6, R178, R177 ;  /* 0x000000b1b206723e */ /* 0x008fe200000000ff */
[----:B------:R-:W-:Y:S01]  /*3d80*/  FADD.FTZ R184, R184, R183 ;  /* 0x000000b7b8b87221 */ /* 0x000fe20000010000 */
[----:B----4-:R-:W-:Y:S01]  /*3d90*/  F2FP.PACK_AB R7, R173, R172 ;  /* 0x000000acad07723e */ /* 0x010fe200000000ff */
[----:B------:R-:W-:-:S02]  /*3da0*/  FADD.FTZ R175, R174, R175 ;  /* 0x000000afaeaf7221 */ /* 0x000fc40000010000 */
[----:B------:R-:W-:Y:S02]  /*3db0*/  FADD.FTZ R177, R177, R184 ;  /* 0x000000b8b1b17221 */ /* 0x000fe40000010000 */
[----:B------:R-:W-:Y:S02]  /*3dc0*/  FADD.FTZ R172, R172, R175 ;  /* 0x000000afacac7221 */ /* 0x000fe40000010000 */
[----:B------:R-:W-:Y:S01]  /*3dd0*/  HMMA.16816.F32 R160, R4, R28, R160 ;  /* 0x0000001c04a0723c */ /* 0x000fe200000018a0 */
[----:B------:R-:W-:Y:S02]  /*3de0*/  FADD.FTZ R239, R178, R177 ;  /* 0x000000b1b2ef7221 */ /* 0x000fe40000010000 */
[----:B------:R-:W-:-:S05]  /*3df0*/  FADD.FTZ R236, R173, R172 ;  /* 0x000000acadec7221 */ /* 0x000fca0000010000 */
[C---:B------:R-:W-:Y:S08]  /*3e00*/  HMMA.16816.F32 R68, R4.reuse, R30, R68 ;  /* 0x0000001e0444723c */ /* 0x040ff00000001844 */
        /* <DEDUP_REMOVED lines=10> */
[----:B------:R-:W-:Y:S05]  /*3eb0*/  @!UPT UIADD3 URZ, URZ, URZ, URZ ;  /* 0x0000003f3f3ff290 */ /* 0x000fea000fffe03f */
[----:B------:R-:W-:Y:S11]  /*3ec0*/  @!P0 BRA `(.L_x_2) ;  /* 0x0000376000008947 */ /* 0x000ff60003800000 */
[----:B------:R-:W-:-:S04]  /*3ed0*/  DEPBAR.LE SB0, 0x0 ;  /* 0x000080000000791a */ /* 0x000fc80000000000 */
[----:B------:R-:W-:-:S04]  /*3ee0*/  IADD3 R251, R164, -0x2, RZ ;  /* 0xfffffffea4fb7810 */ /* 0x000fc80007ffe0ff */
[----:B------:R-:W-:Y:S01]  /*3ef0*/  SHF.R.S32.HI R2, RZ, 0x1f, R251 ;  /* 0x0000001fff027819 */ /* 0x000fe200000114fb */
[----:B------:R-:W-:Y:S02]  /*3f00*/  IMAD R4, R220, R251, RZ ;  /* 0x000000fbdc047224 */ /* 0x000fe400078e02ff */
[----:B------:R-:W-:-:S04]  /*3f10*/  IMAD.WIDE.U32 R6, R251, R221, R248 ;  /* 0x000000ddfb067225 */ /* 0x000fc800078e00f8 */
[----:B------:R-:W-:Y:S01]  /*3f20*/  IMAD R2, R2, R221, R4 ;  /* 0x000000dd02027224 */ /* 0x000fe200078e0204 */
[----:B------:R-:W-:Y:S01]  /*3f30*/  BAR.SYNC.DEFER_BLOCKING 0x0 ;  /* 0x0000000000007b1d */ /* 0x000fe20000010000 */
[----:B------:R-:W-:Y:S02]  /*3f40*/  LEA R12, P1, R6, c[0x0][0x170], 0x1 ;  /* 0x00005c00060c7a11 */ /* 0x000fe400078208ff */
[----:B------:R-:W-:Y:S02]  /*3f50*/  IMAD.IADD R2, R7, 0x1, R2 ;  /* 0x0000000107027824 */ /* 0x000fe400078e0202 */
[----:B------:R-:W-:-:S03]  /*3f60*/  LEA R14, P0, R0, R12, 0x1 ;  /* 0x0000000c000e7211 */ /* 0x000fc600078008ff */
[----:B------:R-:W-:Y:S01]  /*3f70*/  LEA.HI.X R13, R6, c[0x0][0x174], R2, 0x1, P1 ;  /* 0x00005d00060d7a11 */ /* 0x000fe200008f0c02 */
[----:B------:R-:W-:-:S03]  /*3f80*/  IMAD R2, R251, 0x40, R238 ;  /* 0x00000040fb027824 */ /* 0x000fc600078e02ee */
[----:B------:R-:W-:Y:S02]  /*3f90*/  LEA.HI.X R15, R0, R13, R3, 0x1, P0 ;  /* 0x0000000d000f7211 */ /* 0x000fe400000f0c03 */
[C---:B------:R-:W-:Y:S02]  /*3fa0*/  ISETP.GE.AND P6, PT, R2.reuse, R234, PT ;  /* 0x000000ea0200720c */ /* 0x040fe40003fc6270 */
[----:B------:R-:W-:Y:S01]  /*3fb0*/  ISETP.GE.AND P2, PT, R2, R233, PT ;  /* 0x000000e90200720c */ /* 0x000fe20003f46270 */
        /* <DEDUP_REMOVED lines=9> */
[----:B------:R-:W-:Y:S04]  /*4050*/  LDSM.16.M88.4 R200, [R217] ;  /* 0x00000000d9c8783b */ /* 0x000fe80000000200 */
[----:B------:R-:W2:Y:S04]  /*4060*/  LDSM.16.M88.4 R20, [R216] ;  /* 0x00000000d814783b */ /* 0x000ea80000000200 */
[----:B------:R-:W3:Y:S04]  /*4070*/  LDSM.16.M88.4 R56, [R217+0x1000] ;  /* 0x00100000d938783b */ /* 0x000ee80000000200 */
[----:B------:R-:W-:Y:S04]  /*4080*/  LDSM.16.M88.4 R40, [R215] ;  /* 0x00000000d728783b */ /* 0x000fe80000000200 */
[----:B------:R-:W4:Y:S04]  /*4090*/  LDSM.16.M88.4 R8, [R214] ;  /* 0x00000000d608783b */ /* 0x000f280000000200 */
[----:B------:R-:W5:Y:S04]  /*40a0*/  LDSM.16.M88.4 R180, [R215+0x1000] ;  /* 0x00100000d7b4783b */ /* 0x000f680000000200 */
[----:B------:R-:W1:Y:S04]  /*40b0*/  LDSM.16.M88.4 R4, [R216+0x400] ;  /* 0x00040000d804783b */ /* 0x000e680000000200 */
[----:B------:R-:W1:Y:S04]  /*40c0*/  LDSM.16.M88.4 R192, [R216+0xc00] ;  /* 0x000c0000d8c0783b */ /* 0x000e680000000200 */
[----:B------:R-:W1:Y:S04]  /*40d0*/  LDSM.16.M88.4 R64, [R216+0x800] ;  /* 0x00080000d840783b */ /* 0x000e680000000200 */
[----:B------:R-:W1:Y:S04]  /*40e0*/  LDSM.16.M88.4 R184, [R214+0x400] ;  /* 0x00040000d6b8783b */ /* 0x000e680000000200 */
[----:B------:R-:W1:Y:S01]  /*40f0*/  LDSM.16.M88.4 R52, [R214+0xc00] ;  /* 0x000c0000d634783b */ /* 0x000e620000000200 */
[-C--:B--2---:R-:W-:Y:S03]  /*4100*/  HMMA.16816.F32 R32, R200, R20.reuse, RZ ;  /* 0x00000014c820723c */ /* 0x084fe600000018ff */
[----:B------:R-:W2:Y:S04]  /*4110*/  LDSM.16.M88.4 R188, [R214+0x800] ;  /* 0x00080000d6bc783b */ /* 0x000ea80000000200 */
[----:B------:R-:W-:Y:S01]  /*4120*/  LDSM.16.M88.4 R44, [R217+0x3000] ;  /* 0x00300000d92c783b */ /* 0x000fe20000000200 */
[C---:B---3--:R-:W-:Y:S03]  /*4130*/  HMMA.16816.F32 R28, R56.reuse, R20, RZ ;  /* 0x00000014381c723c */ /* 0x048fe600000018ff */
[----:B------:R-:W3:Y:S04]  /*4140*/  LDSM.16.M88.4 R36, [R216+0x1000] ;  /* 0x00100000d824783b */ /* 0x000ee80000000200 */
[----:B------:R-:W1:Y:S01]  /*4150*/  LDSM.16.M88.4 R240, [R217+0x2000] ;  /* 0x00200000d9f0783b */ /* 0x000e620000000200 */
[-C--:B------:R-:W-:Y:S03]  /*4160*/  HMMA.16816.F32 R24, R56, R22.reuse, RZ ;  /* 0x000000163818723c */ /* 0x080fe600000018ff */
[----:B------:R-:W1:Y:S04]  /*4170*/  LDSM.16.M88.4 R48, [R216+0x1400] ;  /* 0x00140000d830783b */ /* 0x000e680000000200 */
[----:B------:R-:W-:Y:S01]  /*4180*/  LDSM.16.M88.4 R196, [R215+0x2000] ;  /* 0x00200000d7c4783b */ /* 0x000fe20000000200 */
[----:B------:R-:W-:Y:S03]  /*4190*/  HMMA.16816.F32 R20, R200, R22, RZ ;  /* 0x00000016c814723c */ /* 0x000fe600000018ff */
[----:B------:R-:W-:Y:S04]  /*41a0*/  LDSM.16.M88.4 R208, [R216+0x1c00] ;  /* 0x001c0000d8d0783b */ /* 0x000fe80000000200 */
[----:B------:R-:W-:Y:S01]  /*41b0*/  LDSM.16.M88.4 R244, [R216+0x1800] ;  /* 0x00180000d8f4783b */ /* 0x000fe20000000200 */
[-C--:B----4-:R-:W-:Y:S03]  /*41c0*/  HMMA.16816.F32 R32, R40, R8.reuse, R32 ;  /* 0x000000082820723c */ /* 0x090fe60000001820 */
[----:B------:R-:W0:Y:S05]  /*41d0*/  LDGDEPBAR ;  /* 0x00000000000079af */ /* 0x000e2a0000000000 */
[C---:B-----5:R-:W-:Y:S08]  /*41e0*/  HMMA.16816.F32 R28, R180.reuse, R8, R28 ;  /* 0x00000008b41c723c */ /* 0x060ff0000000181c */
[-C--:B------:R-:W-:Y:S08]  /*41f0*/  HMMA.16816.F32 R24, R180, R10.reuse, R24 ;  /* 0x0000000ab418723c */ /* 0x080ff00000001818 */
[----:B------:R-:W-:Y:S08]  /*4200*/  HMMA.16816.F32 R20, R40, R10, R20 ;  /* 0x0000000a2814723c */ /* 0x000ff00000001814 */
[C---:B-1----:R-:W-:Y:S08]  /*4210*/  HMMA.16816.F32 R12, R56.reuse, R4, RZ ;  /* 0x00000004380c723c */ /* 0x042ff000000018ff */
[C---:B------:R-:W-:Y:S08]  /*4220*/  HMMA.16816.F32 R8, R56.reuse, R6, RZ ;  /* 0x000000063808723c */ /* 0x040ff000000018ff */
[C---:B------:R-:W-:Y:S08]  /*4230*/  HMMA.16816.F32 R60, R56.reuse, R192, RZ ;  /* 0x000000c0383c723c */ /* 0x040ff000000018ff */
[C---:B------:R-:W-:Y:S08]  /*4240*/  HMMA.16816.F32 R176, R56.reuse, R64, RZ ;  /* 0x0000004038b0723c */ /* 0x040ff000000018ff */
[C---:B------:R-:W-:Y:S08]  /*4250*/  HMMA.16816.F32 R172, R56.reuse, R66, RZ ;  /* 0x0000004238ac723c */ /* 0x040ff000000018ff */
[----:B------:R-:W-:Y:S08]  /*4260*/  HMMA.16816.F32 R56, R56, R194, RZ ;  /* 0x000000c23838723c */ /* 0x000ff000000018ff */
[C---:B------:R-:W-:Y:S08]  /*4270*/  HMMA.16816.F32 R16, R200.reuse, R4, RZ ;  /* 0x00000004c810723c */ /* 0x040ff000000018ff */
[----:B------:R-:W-:Y:S08]  /*4280*/  HMMA.16816.F32 R4, R200, R6, RZ ;  /* 0x00000006c804723c */ /* 0x000ff000000018ff */
[C---:B------:R-:W-:Y:S08]  /*4290*/  HMMA.16816.F32 R12, R180.reuse, R184, R12 ;  /* 0x000000b8b40c723c */ /* 0x040ff0000000180c */
[C---:B------:R-:W-:Y:S08]  /*42a0*/  HMMA.16816.F32 R8, R180.reuse, R186, R8 ;  /* 0x000000bab408723c */ /* 0x040ff00000001808 */
[C---:B------:R-:W-:Y:S08]  /*42b0*/  HMMA.16816.F32 R60, R180.reuse, R52, R60 ;  /* 0x00000034b43c723c */ /* 0x040ff0000000183c */
[C---:B--2---:R-:W-:Y:S08]  /*42c0*/  HMMA.16816.F32 R176, R180.reuse, R188, R176 ;  /* 0x000000bcb4b0723c */ /* 0x044ff000000018b0 */
[C---:B------:R-:W-:Y:S08]  /*42d0*/  HMMA.16816.F32 R172, R180.reuse, R190, R172 ;  /* 0x000000beb4ac723c */ /* 0x040ff000000018ac */
[----:B------:R-:W-:Y:S08]  /*42e0*/  HMMA.16816.F32 R56, R180, R54, R56 ;  /* 0x00000036b438723c */ /* 0x000ff00000001838 */
[C---:B------:R-:W-:Y:S08]  /*42f0*/  HMMA.16816.F32 R180, R200.reuse, R64, RZ ;  /* 0x00000040c8b4723c */ /* 0x040ff000000018ff */
[C---:B------:R-:W-:Y:S08]  /*4300*/  HMMA.16816.F32 R204, R200.reuse, R192, RZ ;  /* 0x000000c0c8cc723c */ /* 0x040ff000000018ff */
[C---:B------:R-:W-:Y:S08]  /*4310*/  HMMA.16816.F32 R64, R200.reuse, R66, RZ ;  /* 0x00000042c840723c */ /* 0x040ff000000018ff */
[----:B------:R-:W-:Y:S01]  /*4320*/  HMMA.16816.F32 R200, R200, R194, RZ ;  /* 0x000000c2c8c8723c */ /* 0x000fe200000018ff */
[----:B------:R-:W-:Y:S07]  /*4330*/  LDSM.16.M88.4 R192, [R215+0x3000] ;  /* 0x00300000d7c0783b */ /* 0x000fee0000000200 */
[-C--:B---3--:R-:W-:Y:S08]  /*4340*/  HMMA.16816.F32 R28, R44, R36.reuse, R28 ;  /* 0x000000242c1c723c */ /* 0x088ff0000000181c */
[----:B------:R-:W-:Y:S08]  /*4350*/  HMMA.16816.F32 R32, R240, R36, R32 ;  /* 0x00000024f020723c */ /* 0x000ff00000001820 */
[-C--:B------:R-:W-:Y:S08]  /*4360*/  HMMA.16816.F32 R24, R44, R38.reuse, R24 ;  /* 0x000000262c18723c */ /* 0x080ff00000001818 */
[----:B------:R-:W-:Y:S01]  /*4370*/  HMMA.16816.F32 R20, R240, R38, R20 ;  /* 0x00000026f014723c */ /* 0x000fe20000001814 */
[----:B------:R-:W1:Y:S07]  /*4380*/  LDSM.16.M88.4 R36, [R214+0x1000] ;  /* 0x00100000d624783b */ /* 0x000e6e0000000200 */
[C---:B------:R-:W-:Y:S08]  /*4390*/  HMMA.16816.F32 R16, R40.reuse, R184, R16 ;  /* 0x000000b82810723c */ /* 0x040ff00000001810 */
[----:B------:R-:W-:Y:S01]  /*43a0*/  HMMA.16816.F32 R4, R40, R186, R4 ;  /* 0x000000ba2804723c */ /* 0x000fe20000001804 */
[----:B------:R-:W2:Y:S07]  /*43b0*/  LDSM.16.M88.4 R184, [R214+0x1400] ;  /* 0x00140000d6b8783b */ /* 0x000eae0000000200 */
[-C--:B------:R-:W-:Y:S08]  /*43c0*/  HMMA.16816.F32 R12, R44, R48.reuse, R12 ;  /* 0x000000302c0c723c */ /* 0x080ff0000000180c */
[----:B------:R-:W-:Y:S08]  /*43d0*/  HMMA.16816.F32 R16, R240, R48, R16 ;  /* 0x00000030f010723c */ /* 0x000ff00000001810 */
[-C--:B------:R-:W-:Y:S08]  /*43e0*/  HMMA.16816.F32 R8, R44, R50.reuse, R8 ;  /* 0x000000322c08723c */ /* 0x080ff00000001808 */
[----:B------:R-:W-:Y:S01]  /*43f0*/  HMMA.16816.F32 R4, R240, R50, R4 ;  /* 0x00000032f004723c */ /* 0x000fe20000001804 */
[----:B------:R-:W-:Y:S07]  /*4400*/  LDSM.16.M88.4 R48, [R217+0x5000] ;  /* 0x00500000d930783b */ /* 0x000fee0000000200 */
[C---:B------:R-:W-:Y:S08]  /*4410*/  HMMA.16816.F32 R204, R40.reuse, R52, R204 ;  /* 0x0000003428cc723c */ /* 0x040ff000000018cc */
[----:B------:R-:W-:Y:S01]  /*4420*/  HMMA.16816.F32 R200, R40, R54, R200 ;  /* 0x0000003628c8723c */ /* 0x000fe200000018c8 */
[----:B------:R-:W-:Y:S07]  /*4430*/  LDSM.16.M88.4 R52, [R217+0x4000] ;  /* 0x00400000d934783b */ /* 0x000fee0000000200 */
[-C--:B-1----:R-:W-:Y:S08]  /*4440*/  HMMA.16816.F32 R28, R192, R36.reuse, R28 ;  /* 0x00000024c01c723c */ /* 0x082ff0000000181c */
[----:B------:R-:W-:Y:S08]  /*4450*/  HMMA.16816.F32 R32, R196, R36, R32 ;  /* 0x00000024c420723c */ /* 0x000ff00000001820 */
[-C--:B------:R-:W-:Y:S08]  /*4460*/  HMMA.16816.F32 R24, R192, R38.reuse, R24 ;  /* 0x00000026c018723c */ /* 0x080ff00000001818 */
[----:B------:R-:W-:Y:S01]  /*4470*/  HMMA.16816.F32 R20, R196, R38, R20 ;  /* 0x00000026c414723c */ /* 0x000fe20000001814 */
[----:B------:R-:W1:Y:S07]  /*4480*/  LDSM.16.M88.4 R36, [R216+0x2400] ;  /* 0x00240000d824783b */ /* 0x000e6e0000000200 */
[C---:B------:R-:W-:Y:S08]  /*4490*/  HMMA.16816.F32 R180, R40.reuse, R188, R180 ;  /* 0x000000bc28b4723c */ /* 0x040ff000000018b4 */
[----:B------:R-:W-:Y:S01]  /*44a0*/  HMMA.16816.F32 R64, R40, R190, R64 ;  /* 0x000000be2840723c */ /* 0x000fe20000001840 */
[----:B------:R-:W3:Y:S04]  /*44b0*/  LDSM.16.M88.4 R40, [R216+0x2000] ;  /* 0x00200000d828783b */ /* 0x000ee80000000200 */
[----:B------:R-:W-:Y:S03]  /*44c0*/  LDSM.16.M88.4 R188, [R214+0x1800] ;  /* 0x00180000d6bc783b */ /* 0x000fe60000000200 */
[-C--:B--2---:R-:W-:Y:S08]  /*44d0*/  HMMA.16816.F32 R16, R196, R184.reuse, R16 ;  /* 0x000000b8c410723c */ /* 0x084ff00000001810 */
[C---:B------:R-:W-:Y:S08]  /*44e0*/  HMMA.16816.F32 R12, R192.reuse, R184, R12 ;  /* 0x000000b8c00c723c */ /* 0x040ff0000000180c */
[-C--:B------:R-:W-:Y:S08]  /*44f0*/  HMMA.16816.F32 R8, R192, R186.reuse, R8 ;  /* 0x000000bac008723c */ /* 0x080ff00000001808 */
[----:B------:R-:W-:Y:S01]  /*4500*/  HMMA.16816.F32 R4, R196, R186, R4 ;  /* 0x000000bac404723c */ /* 0x000fe20000001804 */
[----:B------:R-:W-:Y:S07]  /*4510*/  LDSM.16.M88.4 R184, [R214+0x1c00] ;  /* 0x001c0000d6b8783b */ /* 0x000fee0000000200 */
[C---:B------:R-:W-:Y:S08]  /*4520*/  HMMA.16816.F32 R60, R44.reuse, R208, R60 ;  /* 0x000000d02c3c723c */ /* 0x040ff0000000183c */
[C---:B------:R-:W-:Y:S08]  /*4530*/  HMMA.16816.F32 R176, R44.reuse, R244, R176 ;  /* 0x000000f42cb0723c */ /* 0x040ff000000018b0 */
[C---:B------:R-:W-:Y:S08]  /*4540*/  HMMA.16816.F32 R172, R44.reuse, R246, R172 ;  /* 0x000000f62cac723c */ /* 0x040ff000000018ac */
[----:B------:R-:W-:Y:S01]  /*4550*/  HMMA.16816.F32 R56, R44, R210, R56 ;  /* 0x000000d22c38723c */ /* 0x000fe20000001838 */
[----:B------:R-:W-:Y:S07]  /*4560*/  LDSM.16.M88.4 R44, [R215+0x4000] ;  /* 0x00400000d72c783b */ /* 0x000fee0000000200 */
[-C--:B-1----:R-:W-:Y:S08]  /*4570*/  HMMA.16816.F32 R16, R52, R36.reuse, R16 ;  /* 0x000000243410723c */ /* 0x082ff00000001810 */
[C---:B------:R-:W-:Y:S08]  /*4580*/  HMMA.16816.F32 R12, R48.reuse, R36, R12 ;  /* 0x00000024300c723c */ /* 0x040ff0000000180c */
[-C--:B------:R-:W-:Y:S08]  /*4590*/  HMMA.16816.F32 R8, R48, R38.reuse, R8 ;  /* 0x000000263008723c */ /* 0x080ff00000001808 */
[----:B------:R-:W-:Y:S01]  /*45a0*/  HMMA.16816.F32 R4, R52, R38, R4 ;  /* 0x000000263404723c */ /* 0x000fe20000001804 */
[----:B------:R-:W1:Y:S07]  /*45b0*/  LDSM.16.M88.4 R36, [R214+0x2000] ;  /* 0x00200000d624783b */ /* 0x000e6e0000000200 */
[-C--:B---3--:R-:W-:Y:S08]  /*45c0*/  HMMA.16816.F32 R28, R48, R40.reuse, R28 ;  /* 0x00000028301c723c */ /* 0x088ff0000000181c */
[----:B------:R-:W-:Y:S08]  /*45d0*/  HMMA.16816.F32 R32, R52, R40, R32 ;  /* 0x000000283420723c */ /* 0x000ff00000001820 */
[-C--:B------:R-:W-:Y:S08]  /*45e0*/  HMMA.16816.F32 R24, R48, R42.reuse, R24 ;  /* 0x0000002a3018723c */ /* 0x080ff00000001818 */
[----:B------:R-:W-:Y:S01]  /*45f0*/  HMMA.16816.F32 R20, R52, R42, R20 ;  /* 0x0000002a3414723c */ /* 0x000fe20000001814 */
[----:B------:R-:W2:Y:S07]  /*4600*/  LDSM.16.M88.4 R40, [R215+0x5000] ;  /* 0x00500000d728783b */ /* 0x000eae0000000200 */
[----:B------:R-:W-:Y:S08]  /*4610*/  HMMA.16816.F32 R180, R240, R244, R180 ;  /* 0x000000f4f0b4723c */ /* 0x000ff000000018b4 */
[----:B-1----:R-:W-:Y:S08]  /*4620*/  HMMA.16816.F32 R32, R44, R36, R32 ;  /* 0x000000242c20723c */ /* 0x002ff00000001820 */
[----:B------:R-:W-:Y:S08]  /*4630*/  HMMA.16816.F32 R64, R240, R246, R64 ;  /* 0x000000f6f040723c */ /* 0x000ff00000001840 */
[----:B------:R-:W-:Y:S08]  /*4640*/  HMMA.16816.F32 R20, R44, R38, R20 ;  /* 0x000000262c14723c */ /* 0x000ff00000001814 */
[----:B------:R-:W-:Y:S01]  /*4650*/  FSEL R252, R32, -INF , !P6 ;  /* 0xff80000020fc7808 */ /* 0x000fe20007000000 */
[----:B--2---:R-:W-:Y:S01]  /*4660*/  HMMA.16816.F32 R28, R40, R36, R28 ;  /* 0x00000024281c723c */ /* 0x004fe2000000181c */
[----:B------:R-:W-:-:S06]  /*4670*/  FSEL R250, R34, -INF , !P2 ;  /* 0xff80000022fa7808 */ /* 0x000fcc0005000000 */
[C---:B------:R-:W-:Y:S01]  /*4680*/  IADD3 R37, R2.reuse, 0x1, RZ ;  /* 0x0000000102257810 */ /* 0x040fe20007ffe0ff */
[----:B------:R-:W-:Y:S01]  /*4690*/  HMMA.16816.F32 R24, R40, R38, R24 ;  /* 0x000000262818723c */ /* 0x000fe20000001818 */
[----:B------:R-:W-:Y:S02]  /*46a0*/  IADD3 R36, R2, 0x8, RZ ;  /* 0x0000000802247810 */ /* 0x000fe40007ffe0ff */
[C---:B------:R-:W-:Y:S02]  /*46b0*/  ISETP.GE.AND P0, PT, R37.reuse, R234, PT ;  /* 0x000000ea2500720c */ /* 0x040fe40003f06270 */
[----:B------:R-:W-:Y:S02]  /*46c0*/  ISETP.GE.AND P1, PT, R37, R233, PT ;  /* 0x000000e92500720c */ /* 0x000fe40003f26270 */
[----:B------:R-:W-:Y:S01]  /*46d0*/  FSEL R247, R33, -INF , !P0 ;  /* 0xff80000021f77808 */ /* 0x000fe20004000000 */
[----:B------:R-:W-:Y:S01]  /*46e0*/  HMMA.16816.F32 R176, R192, R188, R176 ;  /* 0x000000bcc0b0723c */ /* 0x000fe200000018b0 */
[----:B------:R-:W-:-:S02]  /*46f0*/  ISETP.GE.AND P5, PT, R37, R232, PT ;  /* 0x000000e82500720c */ /* 0x000fc40003fa6270 */
[----:B------:R-:W-:Y:S02]  /*4700*/  ISETP.GE.AND P3, PT, R37, R169, PT ;  /* 0x000000a92500720c */ /* 0x000fe40003f66270 */
[C---:B------:R-:W-:Y:S02]  /*4710*/  ISETP.GE.AND P4, PT, R36.reuse, R234, PT ;  /* 0x000000ea2400720c */ /* 0x040fe40003f86270 */
[C---:B------:R-:W-:Y:S01]  /*4720*/  ISETP.GE.AND P6, PT, R36.reuse, R233, PT ;  /* 0x000000e92400720c */ /* 0x040fe20003fc6270 */
[----:B------:R-:W-:Y:S01]  /*4730*/  HMMA.16816.F32 R172, R192, R190, R172 ;  /* 0x000000bec0ac723c */ /* 0x000fe200000018ac */
[C---:B------:R-:W-:Y:S02]  /*4740*/  ISETP.GE.AND P0, PT, R36.reuse, R232, PT ;  /* 0x000000e82400720c */ /* 0x040fe40003f06270 */
[----:B------:R-:W-:Y:S02]  /*4750*/  ISETP.GE.AND P2, PT, R36, R169, PT ;  /* 0x000000a92400720c */ /* 0x000fe40003f46270 */
[----:B------:R-:W1:Y:S01]  /*4760*/  LDSM.16.M88.4 R36, [R214+0x2400] ;  /* 0x00240000d624783b */ /* 0x000e620000000200 */
[----:B------:R-:W-:-:S02]  /*4770*/  FSEL R22, R22, -INF , !P6 ;  /* 0xff80000016167808 */ /* 0x000fc40007000000 */
[----:B------:R-:W-:Y:S01]  /*4780*/  HMMA.16816.F32 R180, R196, R188, R180 ;  /* 0x000000bcc4b4723c */ /* 0x000fe200000018b4 */
[----:B------:R-:W-:-:S07]  /*4790*/  FSEL R26, R26, -INF , !P2 ;  /* 0xff8000001a1a7808 */ /* 0x000fce0005000000 */
[----:B------:R-:W-:Y:S01]  /*47a0*/  HMMA.16816.F32 R64, R196, R190, R64 ;  /* 0x000000bec440723c */ /* 0x000fe20000001840 */
[----:B------:R-:W2:Y:S07]  /*47b0*/  LDSM.16.M88.4 R188, [R216+0x2800] ;  /* 0x00280000d8bc783b */ /* 0x000eae0000000200 */
[C---:B------:R-:W-:Y:S08]  /*47c0*/  HMMA.16816.F32 R204, R240.reuse, R208, R204 ;  /* 0x000000d0f0cc723c */ /* 0x040ff000000018cc */
[----:B------:R-:W-:Y:S08]  /*47d0*/  HMMA.16816.F32 R200, R240, R210, R200 ;  /* 0x000000d2f0c8723c */ /* 0x000ff000000018c8 */
[C---:B------:R-:W-:Y:S08]  /*47e0*/  HMMA.16816.F32 R60, R192.reuse, R184, R60 ;  /* 0x000000b8c03c723c */ /* 0x040ff0000000183c */
[----:B------:R-:W-:Y:S01]  /*47f0*/  HMMA.16816.F32 R56, R192, R186, R56 ;  /* 0x000000bac038723c */ /* 0x000fe20000001838 */
[----:B------:R-:W3:Y:S07]  /*4800*/  LDSM.16.M88.4 R192, [R216+0x2c00] ;  /* 0x002c0000d8c0783b */ /* 0x000eee0000000200 */
[C---:B------:R-:W-:Y:S08]  /*4810*/  HMMA.16816.F32 R204, R196.reuse, R184, R204 ;  /* 0x000000b8c4cc723c */ /* 0x040ff000000018cc */
[----:B------:R-:W-:Y:S08]  /*4820*/  HMMA.16816.F32 R200, R196, R186, R200 ;  /* 0x000000bac4c8723c */ /* 0x000ff000000018c8 */
[----:B-1----:R-:W-:Y:S08]  /*4830*/  HMMA.16816.F32 R16, R44, R36, R16 ;  /* 0x000000242c10723c */ /* 0x002ff00000001810 */
[-C--:B--2---:R-:W-:Y:S08]  /*4840*/  HMMA.16816.F32 R176, R48, R188.reuse, R176 ;  /* 0x000000bc30b0723c */ /* 0x084ff000000018b0 */
[----:B------:R-:W-:Y:S07]  /*4850*/  HMMA.16816.F32 R180, R52, R188, R180 ;  /* 0x000000bc34b4723c */ /* 0x000fee00000018b4 */
[----:B------:R-:W-:Y:S01]  /*4860*/  FSEL R188, R35, -INF , !P1 ;  /* 0xff80000023bc7808 */ /* 0x000fe20004800000 */
[----:B------:R-:W-:Y:S01]  /*4870*/  HMMA.16816.F32 R12, R40, R36, R12 ;  /* 0x00000024280c723c */ /* 0x000fe2000000180c */
[----:B------:R-:W-:Y:S01]  /*4880*/  ISETP.GE.AND P1, PT, R2, R232, PT ;  /* 0x000000e80200720c */ /* 0x000fe20003f26270 */
[----:B------:R-:W1:Y:S03]  /*4890*/  LDSM.16.M88.4 R32, [R214+0x2800] ;  /* 0x00280000d620783b */ /* 0x000e660000000200 */
[----:B------:R-:W-:-:S02]  /*48a0*/  FSEL R28, R28, -INF , !P1 ;  /* 0xff8000001c1c7808 */ /* 0x000fc40004800000 */
[C---:B------:R-:W-:Y:S01]  /*48b0*/  IADD3 R36, R2.reuse, 0x9, RZ ;  /* 0x0000000902247810 */ /* 0x040fe20007ffe0ff */
[C---:B------:R-:W-:Y:S01]  /*48c0*/  HMMA.16816.F32 R64, R52.reuse, R190, R64 ;  /* 0x000000be3440723c */ /* 0x040fe20000001840 */
[----:B------:R-:W-:Y:S02]  /*48d0*/  FSEL R37, R29, -INF , !P5 ;  /* 0xff8000001d257808 */ /* 0x000fe40006800000 */
[----:B------:R-:W-:Y:S02]  /*48e0*/  ISETP.GE.AND P1, PT, R2, R169, PT ;  /* 0x000000a90200720c */ /* 0x000fe40003f26270 */
[----:B------:R-:W-:Y:S02]  /*48f0*/  ISETP.GE.AND P5, PT, R36, R232, PT ;  /* 0x000000e82400720c */ /* 0x000fe40003fa6270 */
[----:B------:R-:W-:Y:S01]  /*4900*/  FSEL R29, R24, -INF , !P0 ;  /* 0xff800000181d7808 */ /* 0x000fe20004000000 */
[----:B---3--:R-:W-:Y:S01]  /*4910*/  HMMA.16816.F32 R204, R52, R192, R204 ;  /* 0x000000c034cc723c */ /* 0x008fe200000018cc */
[----:B------:R-:W-:-:S02]  /*4920*/  FSEL R25, R25, -INF , !P5 ;  /* 0xff80000019197808 */ /* 0x000fc40006800000 */
[----:B------:R-:W-:Y:S02]  /*4930*/  FSEL R30, R30, -INF , !P1 ;  /* 0xff8000001e1e7808 */ /* 0x000fe40004800000 */
[C---:B------:R-:W-:Y:S02]  /*4940*/  ISETP.GE.AND P0, PT, R36.reuse, R234, PT ;  /* 0x000000ea2400720c */ /* 0x040fe40003f06270 */
[C---:B------:R-:W-:Y:S01]  /*4950*/  ISETP.GE.AND P5, PT, R36.reuse, R233, PT ;  /* 0x000000e92400720c */ /* 0x040fe20003fa6270 */
[----:B------:R-:W-:Y:S01]  /*4960*/  HMMA.16816.F32 R200, R52, R194, R200 ;  /* 0x000000c234c8723c */ /* 0x000fe200000018c8 */
[----:B------:R-:W-:Y:S02]  /*4970*/  ISETP.GE.AND P1, PT, R36, R169, PT ;  /* 0x000000a92400720c */ /* 0x000fe40003f26270 */
[----:B------:R-:W-:Y:S02]  /*4980*/  IADD3 R36, R2, 0x10, RZ ;  /* 0x0000001002247810 */ /* 0x000fe40007ffe0ff */
[----:B------:R-:W-:-:S02]  /*4990*/  FSEL R24, R31, -INF , !P3 ;  /* 0xff8000001f187808 */ /* 0x000fc40005800000 */
[----:B------:R-:W-:Y:S01]  /*49a0*/  ISETP.GE.AND P3, PT, R36, R234, PT ;  /* 0x000000ea2400720c */ /* 0x000fe20003f66270 */
[C---:B------:R-:W-:Y:S01]  /*49b0*/  HMMA.16816.F32 R60, R48.reuse, R192, R60 ;  /* 0x000000c0303c723c */ /* 0x040fe2000000183c */
[----:B------:R-:W-:Y:S02]  /*49c0*/  FSEL R55, R21, -INF , !P0 ;  /* 0xff80000015377808 */ /* 0x000fe40004000000 */
[----:B------:R-:W-:Y:S02]  /*49d0*/  IADD3 R21, R2, 0x11, RZ ;  /* 0x0000001102157810 */ /* 0x000fe40007ffe0ff */
[----:B------:R-:W-:Y:S02]  /*49e0*/  FSEL R53, R20, -INF , !P4 ;  /* 0xff80000014357808 */ /* 0x000fe40006000000 */
[----:B------:R-:W-:Y:S01]  /*49f0*/  FSEL R20, R27, -INF , !P1 ;  /* 0xff8000001b147808 */ /* 0x000fe20004800000 */
[----:B------:R-:W-:Y:S01]  /*4a00*/  HMMA.16816.F32 R172, R48, R190, R172 ;  /* 0x000000be30ac723c */ /* 0x000fe200000018ac */
[----:B------:R-:W-:-:S02]  /*4a10*/  FSEL R193, R16, -INF , !P3 ;  /* 0xff80000010c17808 */ /* 0x000fc40005800000 */
[CC--:B------:R-:W-:Y:S02]  /*4a20*/  ISETP.GE.AND P4, PT, R36.reuse, R233.reuse, PT ;  /* 0x000000e92400720c */ /* 0x0c0fe40003f86270 */
[----:B------:R-:W-:Y:S02]  /*4a30*/  ISETP.GE.AND P0, PT, R36, R232, PT ;  /* 0x000000e82400720c */ /* 0x000fe40003f06270 */
[C---:B------:R-:W-:Y:S01]  /*4a40*/  ISETP.GE.AND P6, PT, R21.reuse, R234, PT ;  /* 0x000000ea1500720c */ /* 0x040fe20003fc6270 */
[----:B------:R-:W-:Y:S01]  /*4a50*/  HMMA.16816.F32 R8, R40, R38, R8 ;  /* 0x000000262808723c */ /* 0x000fe20000001808 */
[----:B------:R-:W-:Y:S02]  /*4a60*/  ISETP.GE.AND P1, PT, R21, R233, PT ;  /* 0x000000e91500720c */ /* 0x000fe40003f26270 */
[----:B------:R-:W-:Y:S02]  /*4a70*/  IADD3 R16, R2, 0x18, RZ ;  /* 0x0000001802107810 */ /* 0x000fe40007ffe0ff */
[----:B------:R-:W-:-:S02]  /*4a80*/  FSEL R243, R17, -INF , !P6 ;  /* 0xff80000011f37808 */ /* 0x000fc40007000000 */
[----:B------:R-:W-:Y:S01]  /*4a90*/  FSEL R240, R18, -INF , !P4 ;  /* 0xff80000012f07808 */ /* 0x000fe20006000000 */
[C---:B------:R-:W-:Y:S01]  /*4aa0*/  HMMA.16816.F32 R4, R44.reuse, R38, R4 ;  /* 0x000000262c04723c */ /* 0x040fe20000001804 */
[----:B------:R-:W-:Y:S02]  /*4ab0*/  FSEL R238, R19, -INF , !P1 ;  /* 0xff80000013ee7808 */ /* 0x000fe40004800000 */
[----:B------:R-:W-:Y:S02]  /*4ac0*/  FSEL R245, R12, -INF , !P0 ;  /* 0xff8000000cf57808 */ /* 0x000fe40004000000 */
[C---:B------:R-:W-:Y:S02]  /*4ad0*/  ISETP.GE.AND P4, PT, R16.reuse, R234, PT ;  /* 0x000000ea1000720c */ /* 0x040fe40003f86270 */
[C---:B------:R-:W-:Y:S01]  /*4ae0*/  ISETP.GE.AND P6, PT, R16.reuse, R233, PT ;  /* 0x000000e91000720c */ /* 0x040fe20003fc6270 */
[----:B-1----:R-:W-:Y:S01]  /*4af0*/  HMMA.16816.F32 R180, R44, R32, R180 ;  /* 0x000000202cb4723c */ /* 0x002fe200000018b4 */
[----:B------:R-:W-:-:S02]  /*4b00*/  ISETP.GE.AND P1, PT, R16, R232, PT ;  /* 0x000000e81000720c */ /* 0x000fc40003f26270 */
[----:B------:R-:W-:Y:S02]  /*4b10*/  ISETP.GE.AND P0, PT, R16, R169, PT ;  /* 0x000000a91000720c */ /* 0x000fe40003f06270 */
[----:B------:R-:W1:Y:S01]  /*4b20*/  LDSM.16.M88.4 R16, [R214+0x2c00] ;  /* 0x002c0000d610783b */ /* 0x000e620000000200 */
[----:B------:R-:W-:Y:S01]  /*4b30*/  FSEL R23, R23, -INF , !P5 ;  /* 0xff80000017177808 */ /* 0x000fe20006800000 */
[----:B------:R-:W-:-:S04]  /*4b40*/  DEPBAR.LE SB0, 0x0 ;  /* 0x000080000000791a */ /* 0x000fc80000000000 */
[----:B------:R-:W-:Y:S01]  /*4b50*/  HMMA.16816.F32 R176, R40, R32, R176 ;  /* 0x0000002028b0723c */ /* 0x000fe200000018b0 */
[CC--:B------:R-:W-:Y:S02]  /*4b60*/  ISETP.GE.AND P5, PT, R21.reuse, R232.reuse, PT ;  /* 0x000000e81500720c */ /* 0x0c0fe40003fa6270 */
[-C--:B------:R-:W-:Y:S02]  /*4b70*/  ISETP.GE.AND P3, PT, R21, R169.reuse, PT ;  /* 0x000000a91500720c */ /* 0x080fe40003f66270 */
[----:B------:R-:W-:Y:S02]  /*4b80*/  IADD3 R21, R2, 0x19, RZ ;  /* 0x0000001902157810 */ /* 0x000fe40007ffe0ff */
[----:B------:R-:W-:Y:S01]  /*4b90*/  FSEL R187, R13, -INF , !P5 ;  /* 0xff8000000dbb7808 */ /* 0x000fe20006800000 */
[----:B------:R-:W-:Y:S01]  /*4ba0*/  HMMA.16816.F32 R56, R48, R194, R56 ;  /* 0x000000c23038723c */ /* 0x000fe20000001838 */
[----:B------:R-:W-:Y:S02]  /*4bb0*/  ISETP.GE.AND P2, PT, R36, R169, PT ;  /* 0x000000a92400720c */ /* 0x000fe40003f46270 */
[----:B------:R-:W-:-:S02]  /*4bc0*/  ISETP.GE.AND P5, PT, R21, R232, PT ;  /* 0x000000e81500720c */ /* 0x000fc40003fa6270 */
[----:B------:R-:W-:Y:S02]  /*4bd0*/  FSEL R191, R8, -INF , !P1 ;  /* 0xff80000008bf7808 */ /* 0x000fe40004800000 */
[----:B------:R-:W-:Y:S01]  /*4be0*/  IADD3 R8, R2, 0x20, RZ ;  /* 0x0000002002087810 */ /* 0x000fe20007ffe0ff */
[-C--:B------:R-:W-:Y:S01]  /*4bf0*/  HMMA.16816.F32 R172, R40, R34.reuse, R172 ;  /* 0x0000002228ac723c */ /* 0x080fe200000018ac */
[----:B------:R-:W-:Y:S02]  /*4c00*/  FSEL R189, R9, -INF , !P5 ;  /* 0xff80000009bd7808 */ /* 0x000fe40006800000 */
[----:B------:R-:W-:Y:S02]  /*4c10*/  FSEL R190, R14, -INF , !P2 ;  /* 0xff8000000ebe7808 */ /* 0x000fe40005000000 */
[----:B------:R-:W-:Y:S02]  /*4c20*/  FSEL R192, R15, -INF , !P3 ;  /* 0xff8000000fc07808 */ /* 0x000fe40005800000 */
[C---:B------:R-:W-:Y:S01]  /*4c30*/  ISETP.GE.AND P1, PT, R21.reuse, R234, PT ;  /* 0x000000ea1500720c */ /* 0x040fe20003f26270 */
[----:B------:R-:W-:Y:S01]  /*4c40*/  HMMA.16816.F32 R64, R44, R34, R64 ;  /* 0x000000222c40723c */ /* 0x000fe20000001840 */
[----:B------:R-:W-:-:S02]  /*4c50*/  ISETP.GE.AND P5, PT, R21, R233, PT ;  /* 0x000000e91500720c */ /* 0x000fc40003fa6270 */
[----:B------:R-:W-:Y:S02]  /*4c60*/  ISETP.GE.AND P2, PT, R21, R169, PT ;  /* 0x000000a91500720c */ /* 0x000fe40003f46270 */
[----:B------:R-:W-:Y:S02]  /*4c70*/  FSEL R241, R4, -INF , !P4 ;  /* 0xff80000004f17808 */ /* 0x000fe40006000000 */
[----:B------:R-:W-:Y:S02]  /*4c80*/  ISETP.GE.AND P3, PT, R8, R234, PT ;  /* 0x000000ea0800720c */ /* 0x000fe40003f66270 */
[----:B------:R-:W-:Y:S01]  /*4c90*/  IADD3 R4, R2, 0x21, RZ ;  /* 0x0000002102047810 */ /* 0x000fe20007ffe0ff */
[----:B-1----:R-:W-:Y:S01]  /*4ca0*/  HMMA.16816.F32 R204, R44, R16, R204 ;  /* 0x000000102ccc723c */ /* 0x002fe200000018cc */
[----:B------:R-:W-:Y:S02]  /*4cb0*/  FSEL R211, R5, -INF , !P1 ;  /* 0xff80000005d37808 */ /* 0x000fe40004800000 */
[----:B------:R-:W-:-:S02]  /*4cc0*/  FSEL R194, R11, -INF , !P2 ;  /* 0xff8000000bc27808 */ /* 0x000fc40005000000 */
[----:B------:R-:W-:Y:S02]  /*4cd0*/  FSEL R244, R6, -INF , !P6 ;  /* 0xff80000006f47808 */ /* 0x000fe40007000000 */
[----:B------:R-:W-:Y:S01]  /*4ce0*/  FSEL R242, R7, -INF , !P5 ;  /* 0xff80000007f27808 */ /* 0x000fe20006800000 */
[C---:B------:R-:W-:Y:S01]  /*4cf0*/  HMMA.16816.F32 R60, R40.reuse, R16, R60 ;  /* 0x00000010283c723c */ /* 0x040fe2000000183c */
[----:B------:R-:W-:Y:S02]  /*4d00*/  FSEL R185, R180, -INF , !P3 ;  /* 0xff800000b4b97808 */ /* 0x000fe40005800000 */
[----:B------:R-:W-:Y:S02]  /*4d10*/  ISETP.GE.AND P1, PT, R8, R232, PT ;  /* 0x000000e80800720c */ /* 0x000fe40003f26270 */
[C---:B------:R-:W-:Y:S02]  /*4d20*/  ISETP.GE.AND P6, PT, R4.reuse, R234, PT ;  /* 0x000000ea0400720c */ /* 0x040fe40003fc6270 */
[C---:B------:R-:W-:Y:S01]  /*4d30*/  ISETP.GE.AND P2, PT, R4.reuse, R233, PT ;  /* 0x000000e90400720c */ /* 0x040fe20003f46270 */
[----:B------:R-:W-:Y:S01]  /*4d40*/  HMMA.16816.F32 R40, R40, R18, R56 ;  /* 0x000000122828723c */ /* 0x000fe20000001838 */
[----:B------:R-:W-:-:S02]  /*4d50*/  ISETP.GE.AND P5, PT, R4, R232, PT ;  /* 0x000000e80400720c */ /* 0x000fc40003fa6270 */
[----:B------:R-:W-:Y:S02]  /*4d60*/  ISETP.GE.AND P3, PT, R4, R169, PT ;  /* 0x000000a90400720c */ /* 0x000fe40003f66270 */
[C---:B------:R-:W-:Y:S02]  /*4d70*/  IADD3 R5, R2.reuse, 0x28, RZ ;  /* 0x0000002802057810 */ /* 0x040fe40007ffe0ff */
[----:B------:R-:W-:Y:S01]  /*4d80*/  IADD3 R4, R2, 0x29, RZ ;  /* 0x0000002902047810 */ /* 0x000fe20007ffe0ff */
[----:B------:R-:W-:Y:S01]  /*4d90*/  HMMA.16816.F32 R200, R44, R18, R200 ;  /* 0x000000122cc8723c */ /* 0x000fe200000018c8 */
[----:B------:R-:W-:Y:S02]  /*4da0*/  FSEL R180, R183, -INF , !P2 ;  /* 0xff800000b7b47808 */ /* 0x000fe40005000000 */
[----:B------:R-:W-:Y:S02]  /*4db0*/  FSEL R199, R176, -INF , !P1 ;  /* 0xff800000b0c77808 */ /* 0x000fe40004800000 */
[----:B------:R-:W-:-:S02]  /*4dc0*/  ISETP.GE.AND P2, PT, R5, R232, PT ;  /* 0x000000e80500720c */ /* 0x000fc40003f46270 */
[----:B------:R-:W-:Y:S02]  /*4dd0*/  ISETP.GE.AND P1, PT, R4, R232, PT ;  /* 0x000000e80400720c */ /* 0x000fe40003f26270 */
[----:B------:R-:W-:Y:S02]  /*4de0*/  FSEL R246, R10, -INF , !P0 ;  /* 0xff8000000af67808 */ /* 0x000fe40004000000 */
[----:B------:R-:W-:Y:S02]  /*4df0*/  ISETP.GE.AND P0, PT, R8, R169, PT ;  /* 0x000000a90800720c */ /* 0x000fe40003f06270 */
[----:B------:R-:W-:Y:S02]  /*4e00*/  FSEL R197, R172, -INF , !P2 ;  /* 0xff800000acc57808 */ /* 0x000fe40005000000 */
[----:B------:R-:W-:Y:S02]  /*4e10*/  FSEL R195, R173, -INF , !P1 ;  /* 0xff800000adc37808 */ /* 0x000fe40004800000 */
[----:B------:R-:W-:-:S02]  /*4e20*/  ISETP.GE.AND P2, PT, R4, R234, PT ;  /* 0x000000ea0400720c */ /* 0x000fc40003f46270 */
[----:B------:R-:W-:Y:S02]  /*4e30*/  ISETP.GE.AND P1, PT, R4, R233, PT ;  /* 0x000000e90400720c */ /* 0x000fe40003f26270 */
[----:B------:R-:W-:Y:S02]  /*4e40*/  FSEL R198, R178, -INF , !P0 ;  /* 0xff800000b2c67808 */ /* 0x000fe40004000000 */
[----:B------:R-:W-:Y:S01]  /*4e50*/  IADD3 R6, R2, 0x31, RZ ;  /* 0x0000003102067810 */ /* 0x000fe20007ffe0ff */
[----:B------:R-:W-:Y:S01]  /*4e60*/  BAR.SYNC.DEFER_BLOCKING 0x0 ;  /* 0x0000000000007b1d */ /* 0x000fe20000010000 */
[----:B------:R-:W-:Y:S02]  /*4e70*/  ISETP.GE.AND P0, PT, R4, R169, PT ;  /* 0x000000a90400720c */ /* 0x000fe40003f06270 */
[----:B------:R-:W-:Y:S02]  /*4e80*/  FSEL R209, R177, -INF , !P5 ;  /* 0xff800000b1d17808 */ /* 0x000fe40006800000 */
[----:B------:R-:W-:-:S02]  /*4e90*/  IADD3 R7, R2, 0x30, RZ ;  /* 0x0000003002077810 */ /* 0x000fc40007ffe0ff */
[-C--:B------:R-:W-:Y:S02]  /*4ea0*/  ISETP.GE.AND P4, PT, R8, R233.reuse, PT ;  /* 0x000000e90800720c */ /* 0x080fe40003f86270 */
[----:B------:R-:W-:Y:S02]  /*4eb0*/  FSEL R177, R65, -INF , !P2 ;  /* 0xff80000041b17808 */ /* 0x000fe40005000000 */
[----:B------:R-:W-:Y:S02]  /*4ec0*/  FSEL R184, R67, -INF , !P1 ;  /* 0xff80000043b87808 */ /* 0x000fe40004800000 */
[C---:B------:R-:W-:Y:S02]  /*4ed0*/  ISETP.GE.AND P2, PT, R6.reuse, R234, PT ;  /* 0x000000ea0600720c */ /* 0x040fe40003f46270 */
[----:B------:R-:W-:Y:S02]  /*4ee0*/  ISETP.GE.AND P1, PT, R6, R233, PT ;  /* 0x000000e90600720c */ /* 0x000fe40003f26270 */
[----:B------:R-:W-:-:S02]  /*4ef0*/  FSEL R210, R175, -INF , !P0 ;  /* 0xff800000afd27808 */ /* 0x000fc40004000000 */
[-C--:B------:R-:W-:Y:S02]  /*4f00*/  ISETP.GE.AND P0, PT, R7, R233.reuse, PT ;  /* 0x000000e90700720c */ /* 0x080fe40003f06270 */
[----:B------:R-:W-:Y:S02]  /*4f10*/  FSEL R181, R181, -INF , !P6 ;  /* 0xff800000b5b57808 */ /* 0x000fe40007000000 */
[----:B------:R-:W-:Y:S02]  /*4f20*/  FSEL R182, R182, -INF , !P4 ;  /* 0xff800000b6b67808 */ /* 0x000fe40006000000 */
[C---:B------:R-:W-:Y:S02]  /*4f30*/  ISETP.GE.AND P6, PT, R5.reuse, R234, PT ;  /* 0x000000ea0500720c */ /* 0x040fe40003fc6270 */
[C---:B------:R-:W-:Y:S02]  /*4f40*/  ISETP.GE.AND P4, PT, R5.reuse, R233, PT ;  /* 0x000000e90500720c */ /* 0x040fe40003f86270 */
[----:B------:R-:W-:-:S02]  /*4f50*/  ISETP.GE.AND P5, PT, R5, R169, PT ;  /* 0x000000a90500720c */ /* 0x000fc40003fa6270 */
[----:B------:R-:W-:Y:S02]  /*4f60*/  FSEL R57, R205, -INF , !P2 ;  /* 0xff800000cd397808 */ /* 0x000fe40005000000 */
[----:B------:R-:W-:Y:S02]  /*4f70*/  FSEL R32, R207, -INF , !P1 ;  /* 0xff800000cf207808 */ /* 0x000fe40004800000 */
[C---:B------:R-:W-:Y:S02]  /*4f80*/  IADD3 R5, R2.reuse, 0x38, RZ ;  /* 0x0000003802057810 */ /* 0x040fe40007ffe0ff */
[----:B------:R-:W-:Y:S02]  /*4f90*/  IADD3 R4, R2, 0x39, RZ ;  /* 0x0000003902047810 */ /* 0x000fe40007ffe0ff */
[-C--:B------:R-:W-:Y:S02]  /*4fa0*/  ISETP.GE.AND P2, PT, R7, R232.reuse, PT ;  /* 0x000000e80700720c */ /* 0x080fe40003f46270 */
[----:B------:R-:W-:-:S02]  /*4fb0*/  ISETP.GE.AND P1, PT, R6, R232, PT ;  /* 0x000000e80600720c */ /* 0x000fc40003f26270 */
[----:B------:R-:W-:Y:S02]  /*4fc0*/  FSEL R2, R206, -INF , !P0 ;  /* 0xff800000ce027808 */ /* 0x000fe40004000000 */
[-C--:B------:R-:W-:Y:S02]  /*4fd0*/  ISETP.GE.AND P0, PT, R7, R169.reuse, PT ;  /* 0x000000a90700720c */ /* 0x080fe40003f06270 */
[----:B------:R-:W-:Y:S02]  /*4fe0*/  FSEL R176, R60, -INF , !P2 ;  /* 0xff8000003cb07808 */ /* 0x000fe40005000000 */
[----:B------:R-:W-:Y:S02]  /*4ff0*/  FSEL R175, R61, -INF , !P1 ;  /* 0xff8000003daf7808 */ /* 0x000fe40004800000 */
[----:B------:R-:W-:Y:S02]  /*5000*/  FSEL R208, R174, -INF , !P5 ;  /* 0xff800000aed07808 */ /* 0x000fe40006800000 */
[----:B------:R-:W-:-:S02]  /*5010*/  ISETP.GE.AND P2, PT, R6, R169, PT ;  /* 0x000000a90600720c */ /* 0x000fc40003f46270 */
[-C--:B------:R-:W-:Y:S02]  /*5020*/  ISETP.GE.AND P1, PT, R5, R232.reuse, PT ;  /* 0x000000e80500720c */ /* 0x080fe40003f26270 */
[----:B------:R-:W-:Y:S02]  /*5030*/  FSEL R174, R62, -INF , !P0 ;  /* 0xff8000003eae7808 */ /* 0x000fe40004000000 */
[----:B------:R-:W-:Y:S02]  /*5040*/  FSEL R196, R179, -INF , !P3 ;  /* 0xff800000b3c47808 */ /* 0x000fe40005800000 */
[----:B------:R-:W-:Y:S02]  /*5050*/  ISETP.GE.AND P0, PT, R4, R232, PT ;  /* 0x000000e80400720c */ /* 0x000fe40003f06270 */
[----:B------:R-:W-:Y:S02]  /*5060*/  FSEL R179, R64, -INF , !P6 ;  /* 0xff80000040b37808 */ /* 0x000fe40007000000 */
[----:B------:R-:W-:-:S02]  /*5070*/  FSEL R64, R63, -INF , !P2 ;  /* 0xff8000003f407808 */ /* 0x000fc40005000000 */
[----:B------:R-:W-:Y:S02]  /*5080*/  FSEL R173, R40, -INF , !P1 ;  /* 0xff80000028ad7808 */ /* 0x000fe40004800000 */
[-C--:B------:R-:W-:Y:S02]  /*5090*/  ISETP.GE.AND P2, PT, R5, R169.reuse, PT ;  /* 0x000000a90500720c */ /* 0x080fe40003f46270 */
[----:B------:R-:W-:Y:S02]  /*50a0*/  ISETP.GE.AND P1, PT, R4, R169, PT ;  /* 0x000000a90400720c */ /* 0x000fe40003f26270 */
[----:B------:R-:W-:Y:S02]  /*50b0*/  FSEL R169, R41, -INF , !P0 ;  /* 0xff80000029a97808 */ /* 0x000fe40004000000 */
[----:B------:R-:W-:Y:S02]  /*50c0*/  ISETP.NE.AND P0, PT, R164, 0x2, PT ;  /* 0x00000002a400780c */ /* 0x000fe40003f05270 */
[----:B------:R-:W-:-:S02]  /*50d0*/  ISETP.GE.AND P3, PT, R7, R234, PT ;  /* 0x000000ea0700720c */ /* 0x000fc40003f66270 */
[----:B------:R-:W-:Y:S02]  /*50e0*/  FSEL R186, R66, -INF , !P4 ;  /* 0xff80000042ba7808 */ /* 0x000fe40006000000 */
[----:B------:R-:W-:Y:S02]  /*50f0*/  FSEL R51, R204, -INF , !P3 ;  /* 0xff800000cc337808 */ /* 0x000fe40005800000 */
[CC--:B------:R-:W-:Y:S02]  /*5100*/  ISETP.GE.AND P6, PT, R5.reuse, R234.reuse, PT ;  /* 0x000000ea0500720c */ /* 0x0c0fe40003fc6270 */
[C---:B------:R-:W-:Y:S02]  /*5110*/  ISETP.GE.AND P5, PT, R4.reuse, R234, PT ;  /* 0x000000ea0400720c */ /* 0x040fe40003fa6270 */
[-C--:B------:R-:W-:Y:S02]  /*5120*/  ISETP.GE.AND P4, PT, R5, R233.reuse, PT ;  /* 0x000000e90500720c */ /* 0x080fe40003f86270 */
[----:B------:R-:W-:-:S02]  /*5130*/  ISETP.GE.AND P3, PT, R4, R233, PT ;  /* 0x000000e90400720c */ /* 0x000fc40003f66270 */
[----:B------:R-:W-:Y:S02]  /*5140*/  FSEL R172, R42, -INF , !P2 ;  /* 0xff8000002aac7808 */ /* 0x000fe40005000000 */
[----:B------:R-:W-:Y:S02]  /*5150*/  FSEL R62, R43, -INF , !P1 ;  /* 0xff8000002b3e7808 */ /* 0x000fe40004800000 */
[----:B------:R-:W-:Y:S02]  /*5160*/  FSEL R50, R200, -INF , !P6 ;  /* 0xff800000c8327808 */ /* 0x000fe40007000000 */
[----:B------:R-:W-:Y:S02]  /*5170*/  FSEL R49, R201, -INF , !P5 ;  /* 0xff800000c9317808 */ /* 0x000fe40006800000 */
[----:B------:R-:W-:Y:S02]  /*5180*/  FSEL R48, R202, -INF , !P4 ;  /* 0xff800000ca307808 */ /* 0x000fe40006000000 */
[----:B------:R-:W-:Y:S01]  /*5190*/  FSEL R47, R203, -INF , !P3 ;  /* 0xff800000cb2f7808 */ /* 0x000fe20005800000 */
[----:B------:R-:W-:Y:S05]  /*51a0*/  @!P0 BRA `(.L_x_3) ;  /* 0x0000016000008947 */ /* 0x000fea0003800000 */
[----:B------:R-:W-:-:S04]  /*51b0*/  IADD3 R5, R164, -0x3, RZ ;  /* 0xfffffffda4057810 */ /* 0x000fc80007ffe0ff */
[----:B------:R-:W-:Y:S01]  /*51c0*/  SHF.R.S32.HI R4, RZ, 0x1f, R5 ;  /* 0x0000001fff047819 */ /* 0x000fe20000011405 */
[----:B------:R-:W-:-:S04]  /*51d0*/  IMAD.WIDE.U32 R6, R5, c[0x0][0x198], RZ ;  /* 0x0000660005067a25 */ /* 0x000fc800078e00ff */
[----:B------:R-:W-:-:S04]  /*51e0*/  IMAD R4, R4, c[0x0][0x198], RZ ;  /* 0x0000660004047a24 */ /* 0x000fc800078e02ff */
[----:B------:R-:W-:Y:S01]  /*51f0*/  IMAD R4, R5, c[0x0][0x19c], R4 ;  /* 0x0000670005047a24 */ /* 0x000fe200078e0204 */
[----:B------:R-:W-:-:S03]  /*5200*/  LEA R5, P0, R6, R224, 0x6 ;  /* 0x000000e006057211 */ /* 0x000fc600078030ff */
[----:B------:R-:W-:Y:S01]  /*5210*/  IMAD.IADD R7, R7, 0x1, R4 ;  /* 0x0000000107077824 */ /* 0x000fe200078e0204 */
[----:B------:R-:W-:-:S04]  /*5220*/  LEA R8, P1, R5, c[0x0][0x168], 0x1 ;  /* 0x00005a0005087a11 */ /* 0x000fc800078208ff */
[----:B------:R-:W-:Y:S02]  /*5230*/  LEA.HI.X R4, R6, R227, R7, 0x6, P0 ;  /* 0x000000e306047211 */ /* 0x000fe400000f3407 */
[----:B------:R-:W-:Y:S02]  /*5240*/  IADD3 R6, P0, R219, R8, RZ ;  /* 0x00000008db067210 */ /* 0x000fe40007f1e0ff */
[----:B------:R-:W-:-:S05]  /*5250*/  LEA.HI.X R9, R5, c[0x0][0x16c], R4, 0x1, P1 ;  /* 0x00005b0005097a11 */ /* 0x000fca00008f0c04 */
[----:B------:R-:W-:Y:S01]  /*5260*/  IMAD.X R7, R218, 0x1, R9, P0 ;  /* 0x00000001da077824 */ /* 0x000fe200000e0609 */
        /* <DEDUP_REMOVED lines=10> */
.L_x_3:
[----:B------:R-:W-:Y:S01]  /*5310*/  FMNMX.FTZ R4, R166, R28, !PT ;  /* 0x0000001ca6047209 */ /* 0x000fe20007810000 */
[----:B------:R-:W-:Y:S01]  /*5320*/  LDSM.16.MT88.4 R16, [R213+0xa000] ;  /* 0x00a00000d510783b */ /* 0x000fe20000004200 */
[----:B-1----:R-:W-:-:S02]  /*5330*/  FMNMX.FTZ R9, R165, R30, !PT ;  /* 0x0000001ea5097209 */ /* 0x002fc40007810000 */
[----:B------:R-:W-:Y:S01]  /*5340*/  FMNMX.FTZ R4, R37, R4, !PT ;  /* 0x0000000425047209 */ /* 0x000fe20007810000 */
[----:B------:R-:W-:Y:S01]  /*5350*/  LDSM.16.MT88.4 R12, [R212+0xa000] ;  /* 0x00a00000d40c783b */ /* 0x000fe20000004200 */
[----:B------:R-:W-:Y:S02]  /*5360*/  FMNMX.FTZ R9, R24, R9, !PT ;  /* 0x0000000918097209 */ /* 0x000fe40007810000 */
[----:B------:R-:W-:Y:S02]  /*5370*/  FMNMX.FTZ R4, R29, R4, !PT ;  /* 0x000000041d047209 */ /* 0x000fe40007810000 */
[----:B------:R-:W-:Y:S02]  /*5380*/  FMNMX.FTZ R9, R26, R9, !PT ;  /* 0x000000091a097209 */ /* 0x000fe40007810000 */
[----:B------:R-:W-:Y:S02]  /*5390*/  FMNMX.FTZ R4, R25, R4, !PT ;  /* 0x0000000419047209 */ /* 0x000fe40007810000 */
[----:B------:R-:W-:-:S02]  /*53a0*/  FMNMX.FTZ R9, R20, R9, !PT ;  /* 0x0000000914097209 */ /* 0x000fc40007810000 */
[----:B------:R-:W-:Y:S02]  /*53b0*/  FMNMX.FTZ R4, R245, R4, !PT ;  /* 0x00000004f5047209 */ /* 0x000fe40007810000 */
        /* <DEDUP_REMOVED lines=23> */
[----:B------:R-:W-:Y:S01]  /*5530*/  FMNMX.FTZ R9, R172, R9, !PT ;  /* 0x00000009ac097209 */ /* 0x000fe20007810000 */
[----:B------:R-:W1:Y:S01]  /*5540*/  SHFL.BFLY PT, R7, R4, 0x2, 0x1f ;  /* 0x0c401f0004077f89 */ /* 0x000e6200000e0000 */
[----:B------:R-:W-:Y:S02]  /*5550*/  MOV R60, R22 ;  /* 0x00000016003c7202 */ /* 0x000fe40000000f00 */
[----:B------:R-:W-:Y:S02]  /*5560*/  FMNMX.FTZ R6, R247, R6, !PT ;  /* 0x00000006f7067209 */ /* 0x000fe40007810000 */
[----:B------:R-:W-:Y:S02]  /*5570*/  FMNMX.FTZ R5, R188, R5, !PT ;  /* 0x00000005bc057209 */ /* 0x000fe40007810000 */
[----:B------:R-:W-:Y:S02]  /*5580*/  FMNMX.FTZ R9, R62, R9, !PT ;  /* 0x000000093e097209 */ /* 0x000fe40007810000 */
[----:B------:R-:W-:-:S02]  /*5590*/  MOV R67, R23 ;  /* 0x0000001700437202 */ /* 0x000fc40000000f00 */
[----:B------:R-:W-:Y:S02]  /*55a0*/  FMNMX.FTZ R6, R53, R6, !PT ;  /* 0x0000000635067209 */ /* 0x000fe40007810000 */
[----:B------:R-:W-:Y:S02]  /*55b0*/  FMNMX.FTZ R5, R60, R5, !PT ;  /* 0x000000053c057209 */ /* 0x000fe40007810000 */
[----:B------:R-:W-:Y:S02]  /*55c0*/  FMNMX.FTZ R6, R55, R6, !PT ;  /* 0x0000000637067209 */ /* 0x000fe40007810000 */
[----:B------:R-:W-:Y:S02]  /*55d0*/  FMNMX.FTZ R5, R67, R5, !PT ;  /* 0x0000000543057209 */ /* 0x000fe40007810000 */
[----:B------:R-:W-:Y:S02]  /*55e0*/  FMNMX.FTZ R6, R193, R6, !PT ;  /* 0x00000006c1067209 */ /* 0x000fe40007810000 */
[----:B------:R-:W-:-:S02]  /*55f0*/  FMNMX.FTZ R5, R240, R5, !PT ;  /* 0x00000005f0057209 */ /* 0x000fc40007810000 */
[----:B------:R-:W-:Y:S02]  /*5600*/  FMNMX.FTZ R6, R243, R6, !PT ;  /* 0x00000006f3067209 */ /* 0x000fe40007810000 */
[----:B-1----:R-:W-:Y:S02]  /*5610*/  FMNMX.FTZ R7, R4, R7, !PT ;  /* 0x0000000704077209 */ /* 0x002fe40007810000 */
[----:B------:R-:W1:Y:S01]  /*5620*/  SHFL.BFLY PT, R4, R9, 0x2, 0x1f ;  /* 0x0c401f0009047f89 */ /* 0x000e6200000e0000 */
[----:B------:R-:W-:Y:S02]  /*5630*/  FMNMX.FTZ R5, R238, R5, !PT ;  /* 0x00000005ee057209 */ /* 0x000fe40007810000 */
[----:B------:R-:W-:Y:S01]  /*5640*/  FMNMX.FTZ R6, R241, R6, !PT ;  /* 0x00000006f1067209 */ /* 0x000fe20007810000 */
[----:B------:R-:W2:Y:S01]  /*5650*/  SHFL.BFLY PT, R34, R7, 0x1, 0x1f ;  /* 0x0c201f0007227f89 */ /* 0x000ea200000e0000 */
        /* <DEDUP_REMOVED lines=10> */
[----:B-1----:R-:W-:Y:S02]  /*5700*/  FMNMX.FTZ R4, R9, R4, !PT ;  /* 0x0000000409047209 */ /* 0x002fe40007810000 */
[----:B------:R-:W-:Y:S02]  /*5710*/  FMNMX.FTZ R5, R184, R5, !PT ;  /* 0x00000005b8057209 */ /* 0x000fe40007810000 */
[----:B------:R-:W-:Y:S01]  /*5720*/  FMNMX.FTZ R6, R51, R6, !PT ;  /* 0x0000000633067209 */ /* 0x000fe20007810000 */
[----:B------:R-:W1:Y:S01]  /*5730*/  SHFL.BFLY PT, R33, R4, 0x1, 0x1f ;  /* 0x0c201f0004217f89 */ /* 0x000e6200000e0000 */
[----:B------:R-:W-:-:S02]  /*5740*/  FMNMX.FTZ R5, R2, R5, !PT ;  /* 0x0000000502057209 */ /* 0x000fc40007810000 */
[----:B--2---:R-:W-:Y:S02]  /*5750*/  FMNMX.FTZ R34, R7, R34, !PT ;  /* 0x0000002207227209 */ /* 0x004fe40007810000 */
[----:B------:R-:W-:Y:S02]  /*5760*/  FMNMX.FTZ R7, R57, R6, !PT ;  /* 0x0000000639077209 */ /* 0x000fe40007810000 */
[----:B------:R-:W-:Y:S01]  /*5770*/  FMNMX.FTZ R5, R32, R5, !PT ;  /* 0x0000000520057209 */ /* 0x000fe20007810000 */
[----:B------:R-:W-:Y:S01]  /*5780*/  FMUL.FTZ R178, R34, c[0x0][0x23c] ;  /* 0x00008f0022b27a20 */ /* 0x000fe20000410000 */
[----:B------:R-:W-:Y:S02]  /*5790*/  FMNMX.FTZ R8, R50, R7, !PT ;  /* 0x0000000732087209 */ /* 0x000fe40007810000 */
[----:B------:R-:W-:Y:S02]  /*57a0*/  FMNMX.FTZ R6, R48, R5, !PT ;  /* 0x0000000530067209 */ /* 0x000fe40007810000 */
[----:B------:R-:W-:-:S02]  /*57b0*/  FMNMX.FTZ R5, R49, R8, !PT ;  /* 0x0000000831057209 */ /* 0x000fc40007810000 */
[----:B------:R-:W-:Y:S02]  /*57c0*/  FMNMX.FTZ R35, R47, R6, !PT ;  /* 0x000000062f237209 */ /* 0x000fe40007810000 */
[C---:B------:R-:W-:Y:S01]  /*57d0*/  FSETP.NEU.FTZ.AND P1, PT, R34.reuse, -INF , PT ;  /* 0xff8000002200780b */ /* 0x040fe20003f3d000 */
[----:B------:R-:W2:Y:S03]  /*57e0*/  SHFL.BFLY PT, R36, R5, 0x2, 0x1f ;  /* 0x0c401f0005247f89 */ /* 0x000ea600000e0000 */
[----:B------:R-:W-:Y:S02]  /*57f0*/  FSEL R7, R34, RZ, P1 ;  /* 0x000000ff22077208 */ /* 0x000fe40000800000 */
[----:B------:R-:W-:Y:S02]  /*5800*/  FSEL R178, R178, RZ, P1 ;  /* 0x000000ffb2b27208 */ /* 0x000fe40000800000 */
[----:B-1----:R-:W-:Y:S01]  /*5810*/  FMNMX.FTZ R33, R4, R33, !PT ;  /* 0x0000002104217209 */ /* 0x002fe20007810000 */
[----:B------:R-:W-:Y:S01]  /*5820*/  FADD.FTZ R6, R166, -R7 ;  /* 0x80000007a6067221 */ /* 0x000fe20000010000 */
[----:B------:R-:W1:Y:S01]  /*5830*/  SHFL.BFLY PT, R4, R35, 0x2, 0x1f ;  /* 0x0c401f0023047f89 */ /* 0x000e6200000e0000 */
[----:B------:R-:W-:Y:S01]  /*5840*/  FFMA.FTZ R43, R37, c[0x0][0x23c], -R178 ;  /* 0x00008f00252b7a23 */ /* 0x000fe200000108b2 */
[C---:B------:R-:W-:Y:S01]  /*5850*/  FSETP.NEU.FTZ.AND P0, PT, R33.reuse, -INF , PT ;  /* 0xff8000002100780b */ /* 0x040fe20003f1d000 */
[----:B------:R-:W-:-:S02]  /*5860*/  FMUL.FTZ R63, R33, c[0x0][0x23c] ;  /* 0x00008f00213f7a20 */ /* 0x000fc40000410000 */
[----:B------:R-:W-:Y:S01]  /*5870*/  FMUL.FTZ R6, R6, c[0x0][0x23c] ;  /* 0x00008f0006067a20 */ /* 0x000fe20000410000 */
[----:B------:R-:W-:Y:S01]  /*5880*/  FSEL R8, R33, RZ, P0 ;  /* 0x000000ff21087208 */ /* 0x000fe20000000000 */
[--C-:B------:R-:W-:Y:S01]  /*5890*/  FFMA.FTZ R41, R25, c[0x0][0x23c], -R178.reuse ;  /* 0x00008f0019297a23 */ /* 0x100fe200000108b2 */
[----:B------:R-:W-:Y:S01]  /*58a0*/  FSEL R63, R63, RZ, P0 ;  /* 0x000000ff3f3f7208 */ /* 0x000fe20000000000 */
[----:B------:R-:W3:Y:S01]  /*58b0*/  MUFU.EX2 R46, R6 ;  /* 0x00000006002e7308 */ /* 0x000ee20000000800 */
[----:B------:R-:W-:Y:S02]  /*58c0*/  FFMA.FTZ R44, R28, c[0x0][0x23c], -R178 ;  /* 0x00008f001c2c7a23 */ /* 0x000fe400000108b2 */
[----:B------:R-:W-:Y:S02]  /*58d0*/  FADD.FTZ R8, R165, -R8 ;  /* 0x80000008a5087221 */ /* 0x000fe40000010000 */
[--C-:B------:R-:W-:Y:S01]  /*58e0*/  FFMA.FTZ R39, R24, c[0x0][0x23c], -R63.reuse ;  /* 0x00008f0018277a23 */ /* 0x100fe2000001083f */
[----:B--2---:R-:W-:Y:S01]  /*58f0*/  FMNMX.FTZ R36, R5, R36, !PT ;  /* 0x0000002405247209 */ /* 0x004fe20007810000 */
[--C-:B------:R-:W-:Y:S01]  /*5900*/  FFMA.FTZ R38, R26, c[0x0][0x23c], -R63.reuse ;  /* 0x00008f001a267a23 */ /* 0x100fe2000001083f */
[----:B------:R-:W-:Y:S01]  /*5910*/  MUFU.EX2 R44, R44 ;  /* 0x0000002c002c7308 */ /* 0x000fe20000000800 */
[----:B------:R-:W-:Y:S01]  /*5920*/  FFMA.FTZ R37, R20, c[0x0][0x23c], -R63 ;  /* 0x00008f0014257a23 */ /* 0x000fe2000001083f */
[----:B------:R-:W-:Y:S01]  /*5930*/  LDSM.16.MT88.4 R24, [R213+0x9000] ;  /* 0x00900000d518783b */ /* 0x000fe20000004200 */
[----:B------:R-:W-:-:S02]  /*5940*/  FMUL.FTZ R45, R8, c[0x0][0x23c] ;  /* 0x00008f00082d7a20 */ /* 0x000fc40000410000 */
[----:B------:R-:W-:Y:S01]  /*5950*/  FFMA.FTZ R42, R29, c[0x0][0x23c], -R178 ;  /* 0x00008f001d2a7a23 */ /* 0x000fe200000108b2 */
[----:B------:R-:W2:Y:S01]  /*5960*/  SHFL.BFLY PT, R5, R36, 0x1, 0x1f ;  /* 0x0c201f0024057f89 */ /* 0x000ea200000e0000 */
[----:B-1----:R-:W-:Y:S01]  /*5970*/  FMNMX.FTZ R35, R35, R4, !PT ;  /* 0x0000000423237209 */ /* 0x002fe20007810000 */
[----:B------:R-:W-:Y:S01]  /*5980*/  FFMA.FTZ R40, R30, c[0x0][0x23c], -R63 ;  /* 0x00008f001e287a23 */ /* 0x000fe2000001083f */
[----:B------:R-:W1:Y:S01]  /*5990*/  MUFU.EX2 R43, R43 ;  /* 0x0000002b002b7308 */ /* 0x000e620000000800 */
[----:B------:R-:W-:Y:S01]  /*59a0*/  LDSM.16.MT88.4 R20, [R212+0x9000] ;  /* 0x00900000d414783b */ /* 0x000fe20000004200 */
[-C--:B---3--:R-:W-:Y:S02]  /*59b0*/  FMUL.FTZ R156, R156, R46.reuse ;  /* 0x0000002e9c9c7220 */ /* 0x088fe40000410000 */
[-C--:B------:R-:W-:Y:S01]  /*59c0*/  FMUL.FTZ R157, R157, R46.reuse ;  /* 0x0000002e9d9d7220 */ /* 0x080fe20000410000 */
[----:B------:R-:W3:Y:S01]  /*59d0*/  SHFL.BFLY PT, R4, R35, 0x1, 0x1f ;  /* 0x0c201f0023047f89 */ /* 0x000ee200000e0000 */
[----:B------:R-:W-:-:S02]  /*59e0*/  FMUL.FTZ R152, R152, R46 ;  /* 0x0000002e98987220 */ /* 0x000fc40000410000 */
[----:B------:R-:W-:Y:S01]  /*59f0*/  MUFU.EX2 R42, R42 ;  /* 0x0000002a002a7308 */ /* 0x000fe20000000800 */
[----:B------:R-:W-:Y:S01]  /*5a00*/  LDSM.16.MT88.4 R8, [R212+0xb000] ;  /* 0x00b00000d408783b */ /* 0x000fe20000004200 */
[-C--:B------:R-:W-:Y:S02]  /*5a10*/  FMUL.FTZ R153, R153, R46.reuse ;  /* 0x0000002e99997220 */ /* 0x080fe40000410000 */
[-C--:B------:R-:W-:Y:S02]  /*5a20*/  FMUL.FTZ R76, R76, R46.reuse ;  /* 0x0000002e4c4c7220 */ /* 0x080fe40000410000 */
[----:B------:R-:W-:Y:S02]  /*5a30*/  FMUL.FTZ R77, R77, R46 ;  /* 0x0000002e4d4d7220 */ /* 0x000fe40000410000 */
[----:B------:R-:W4:Y:S01]  /*5a40*/  MUFU.EX2 R41, R41 ;  /* 0x0000002900297308 */ /* 0x000f220000000800 */
[----:B-1----:R-:W-:Y:S01]  /*5a50*/  F2FP.PACK_AB R28, R43, R44 ;  /* 0x0000002c2b1c723e */ /* 0x002fe200000000ff */
[----:B------:R-:W-:-:S02]  /*5a60*/  FMUL.FTZ R80, R80, R46 ;  /* 0x0000002e50507220 */ /* 0x000fc40000410000 */
[-C--:B------:R-:W-:Y:S01]  /*5a70*/  FMUL.FTZ R81, R81, R46.reuse ;  /* 0x0000002e51517220 */ /* 0x080fe20000410000 */
[----:B--2---:R-:W-:Y:S01]  /*5a80*/  FMNMX.FTZ R36, R36, R5, !PT ;  /* 0x0000000524247209 */ /* 0x004fe20007810000 */
[-C--:B------:R-:W-:Y:S02]  /*5a90*/  FMUL.FTZ R92, R92, R46.reuse ;  /* 0x0000002e5c5c7220 */ /* 0x080fe40000410000 */
[----:B------:R-:W-:Y:S01]  /*5aa0*/  MUFU.EX2 R40, R40 ;  /* 0x0000002800287308 */ /* 0x000fe20000000800 */
[C---:B------:R-:W-:Y:S01]  /*5ab0*/  FSETP.NEU.FTZ.AND P1, PT, R36.reuse, -INF , PT ;  /* 0xff8000002400780b */ /* 0x040fe20003f3d000 */
[----:B------:R-:W-:Y:S02]  /*5ac0*/  FMUL.FTZ R54, R36, c[0x0][0x23c] ;  /* 0x00008f0024367a20 */ /* 0x000fe40000410000 */
[----:B------:R-:W-:Y:S01]  /*5ad0*/  FMUL.FTZ R93, R93, R46 ;  /* 0x0000002e5d5d7220 */ /* 0x000fe20000410000 */
[----:B---3--:R-:W-:Y:S01]  /*5ae0*/  FMNMX.FTZ R35, R35, R4, !PT ;  /* 0x0000000423237209 */ /* 0x008fe20007810000 */
[----:B------:R-:W-:Y:S01]  /*5af0*/  FMUL.FTZ R96, R96, R46 ;  /* 0x0000002e60607220 */ /* 0x000fe20000410000 */
[----:B------:R-:W1:Y:S01]  /*5b00*/  LDSM.16.MT88.4 R4, [R213+0xb000] ;  /* 0x00b00000d504783b */ /* 0x000e620000004200 */
[----:B------:R-:W-:Y:S01]  /*5b10*/  FSEL R54, R54, RZ, P1 ;  /* 0x000000ff36367208 */ /* 0x000fe20000800000 */
[----:B------:R-:W2:Y:S01]  /*5b20*/  MUFU.EX2 R39, R39 ;  /* 0x0000002700277308 */ /* 0x000ea20000000800 */
[C---:B------:R-:W-:Y:S01]  /*5b30*/  FSETP.NEU.FTZ.AND P0, PT, R35.reuse, -INF , PT ;  /* 0xff8000002300780b */ /* 0x040fe20003f1d000 */
[----:B------:R-:W-:Y:S01]  /*5b40*/  FMUL.FTZ R59, R35, c[0x0][0x23c] ;  /* 0x00008f00233b7a20 */ /* 0x000fe20000410000 */
[----:B------:R-:W-:Y:S01]  /*5b50*/  FSEL R65, R36, RZ, P1 ;  /* 0x000000ff24417208 */ /* 0x000fe20000800000 */
[--C-:B------:R-:W-:Y:S01]  /*5b60*/  FFMA.FTZ R58, R53, c[0x0][0x23c], -R54.reuse ;  /* 0x00008f00353a7a23 */ /* 0x100fe20000010836 */
[----:B------:R-:W-:Y:S01]  /*5b70*/  FSEL R66, R35, RZ, P0 ;  /* 0x000000ff23427208 */ /* 0x000fe20000000000 */
[----:B------:R-:W-:Y:S01]  /*5b80*/  FFMA.FTZ R56, R55, c[0x0][0x23c], -R54 ;  /* 0x00008f0037387a23 */ /* 0x000fe20000010836 */
[----:B------:R-:W-:Y:S01]  /*5b90*/  FSEL R59, R59, RZ, P0 ;  /* 0x000000ff3b3b7208 */ /* 0x000fe20000000000 */
[----:B------:R-:W-:Y:S01]  /*5ba0*/  MUFU.EX2 R38, R38 ;  /* 0x0000002600267308 */ /* 0x000fe20000000800 */
[----:B------:R-:W-:Y:S01]  /*5bb0*/  FADD.FTZ R65, R168, -R65 ;  /* 0x80000041a8417221 */ /* 0x000fe20000010000 */
[----:B----4-:R-:W-:Y:S01]  /*5bc0*/  F2FP.PACK_AB R30, R41, R42 ;  /* 0x0000002a291e723e */ /* 0x010fe200000000ff */
[----:B------:R-:W-:Y:S01]  /*5bd0*/  FADD.FTZ R66, R167, -R66 ;  /* 0x80000042a7427221 */ /* 0x000fe20000010000 */
[----:B------:R-:W-:Y:S01]  /*5be0*/  ISETP.GE.AND P0, PT, R164, 0x3, PT ;  /* 0x00000003a400780c */ /* 0x000fe20003f06270 */
[--C-:B------:R-:W-:Y:S01]  /*5bf0*/  FFMA.FTZ R52, R252, c[0x0][0x23c], -R54.reuse ;  /* 0x00008f00fc347a23 */ /* 0x100fe20000010836 */
[----:B------:R-:W-:Y:S01]  /*5c00*/  MOV R167, R35 ;  /* 0x0000002300a77202 */ /* 0x000fe20000000f00 */
[--C-:B------:R-:W-:Y:S01]  /*5c10*/  FFMA.FTZ R61, R250, c[0x0][0x23c], -R59.reuse ;  /* 0x00008f00fa3d7a23 */ /* 0x100fe2000001083b */
[----:B------:R-:W3:Y:S01]  /*5c20*/  MUFU.EX2 R37, R37 ;  /* 0x0000002500257308 */ /* 0x000ee20000000800 */
[--C-:B------:R-:W-:Y:S01]  /*5c30*/  FFMA.FTZ R60, R60, c[0x0][0x23c], -R59.reuse ;  /* 0x00008f003c3c7a23 */ /* 0x100fe2000001083b */
[----:B--2---:R-:W-:Y:S01]  /*5c40*/  F2FP.PACK_AB R29, R39, R40 ;  /* 0x00000028271d723e */ /* 0x004fe200000000ff */
[----:B------:R-:W-:Y:S01]  /*5c50*/  FFMA.FTZ R67, R67, c[0x0][0x23c], -R59 ;  /* 0x00008f0043437a23 */ /* 0x000fe2000001083b */
[----:B------:R-:W-:Y:S01]  /*5c60*/  MOV R168, R36 ;  /* 0x0000002400a87202 */ /* 0x000fe20000000f00 */
[----:B------:R-:W-:-:S02]  /*5c70*/  FFMA.FTZ R247, R247, c[0x0][0x23c], -R54 ;  /* 0x00008f00f7f77a23 */ /* 0x000fc40000010836 */
[----:B------:R-:W-:Y:S01]  /*5c80*/  FMUL.FTZ R165, R65, c[0x0][0x23c] ;  /* 0x00008f0041a57a20 */ /* 0x000fe20000410000 */
[----:B------:R-:W2:Y:S01]  /*5c90*/  MUFU.EX2 R45, R45 ;  /* 0x0000002d002d7308 */ /* 0x000ea20000000800 */
[----:B------:R-:W-:Y:S01]  /*5ca0*/  FMUL.FTZ R166, R66, c[0x0][0x23c] ;  /* 0x00008f0042a67a20 */ /* 0x000fe20000410000 */
[----:B------:R-:W-:Y:S01]  /*5cb0*/  @P0 MOV R167, R35 ;  /* 0x0000002300a70202 */ /* 0x000fe20000000f00 */
[----:B------:R-:W-:Y:S01]  /*5cc0*/  FMUL.FTZ R97, R97, R46 ;  /* 0x0000002e61617220 */ /* 0x000fe20000410000 */
[----:B------:R-:W-:Y:S01]  /*5cd0*/  @P0 MOV R168, R36 ;  /* 0x0000002400a80202 */ /* 0x000fe20000000f00 */
[-C--:B------:R-:W-:Y:S02]  /*5ce0*/  FMUL.FTZ R104, R104, R46.reuse ;  /* 0x0000002e68687220 */ /* 0x080fe40000410000 */
[----:B------:R-:W-:Y:S01]  /*5cf0*/  FMUL.FTZ R105, R105, R46 ;  /* 0x0000002e69697220 */ /* 0x000fe20000410000 */
[----:B------:R4:W-:Y:S01]  /*5d00*/  MUFU.EX2 R55, R58 ;  /* 0x0000003a00377308 */ /* 0x0009e20000000800 */
[----:B---3--:R-:W-:Y:S01]  /*5d10*/  F2FP.PACK_AB R31, R37, R38 ;  /* 0x00000026251f723e */ /* 0x008fe200000000ff */
[----:B------:R-:W-:-:S02]  /*5d20*/  FMUL.FTZ R108, R108, R46 ;  /* 0x0000002e6c6c7220 */ /* 0x000fc40000410000 */
[-C--:B------:R-:W-:Y:S02]  /*5d30*/  FMUL.FTZ R109, R109, R46.reuse ;  /* 0x0000002e6d6d7220 */ /* 0x080fe40000410000 */
[----:B------:R-:W-:Y:S02]  /*5d40*/  FMUL.FTZ R116, R116, R46 ;  /* 0x0000002e74747220 */ /* 0x000fe40000410000 */
[----:B------:R-:W-:Y:S01]  /*5d50*/  MUFU.EX2 R65, R67 ;  /* 0x0000004300417308 */ /* 0x000fe20000000800 */
[-C--:B--2---:R-:W-:Y:S02]  /*5d60*/  FMUL.FTZ R158, R158, R45.reuse ;  /* 0x0000002d9e9e7220 */ /* 0x084fe40000410000 */
[-C--:B------:R-:W-:Y:S02]  /*5d70*/  FMUL.FTZ R159, R159, R45.reuse ;  /* 0x0000002d9f9f7220 */ /* 0x080fe40000410000 */
[-C--:B------:R-:W-:Y:S02]  /*5d80*/  FMUL.FTZ R154, R154, R45.reuse ;  /* 0x0000002d9a9a7220 */ /* 0x080fe40000410000 */
[-C--:B------:R-:W-:Y:S01]  /*5d90*/  FMUL.FTZ R155, R155, R45.reuse ;  /* 0x0000002d9b9b7220 */ /* 0x080fe20000410000 */
[----:B------:R-:W-:Y:S01]  /*5da0*/  MUFU.EX2 R52, R52 ;  /* 0x0000003400347308 */ /* 0x000fe20000000800 */
[----:B----4-:R-:W-:Y:S01]  /*5db0*/  FFMA.FTZ R58, R188, c[0x0][0x23c], -R59 ;  /* 0x00008f00bc3a7a23 */ /* 0x010fe2000001083b */
[----:B------:R-:W-:Y:S01]  /*5dc0*/  HMMA.16816.F32 R156, R28, R24, R156 ;  /* 0x000000181c9c723c */ /* 0x000fe2000000189c */
[----:B------:R-:W-:-:S02]  /*5dd0*/  FMUL.FTZ R78, R78, R45 ;  /* 0x0000002d4e4e7220 */ /* 0x000fc40000410000 */
[-C--:B------:R-:W-:Y:S02]  /*5de0*/  FMUL.FTZ R79, R79, R45.reuse ;  /* 0x0000002d4f4f7220 */ /* 0x080fe40000410000 */
[-C--:B------:R-:W-:Y:S01]  /*5df0*/  FMUL.FTZ R82, R82, R45.reuse ;  /* 0x0000002d52527220 */ /* 0x080fe20000410000 */
[----:B------:R-:W-:Y:S01]  /*5e00*/  MUFU.EX2 R53, R247 ;  /* 0x000000f700357308 */ /* 0x000fe20000000800 */
[-C--:B------:R-:W-:Y:S01]  /*5e10*/  FMUL.FTZ R83, R83, R45.reuse ;  /* 0x0000002d53537220 */ /* 0x080fe20000410000 */
[C---:B------:R-:W-:Y:S01]  /*5e20*/  HMMA.16816.F32 R152, R28.reuse, R26, R152 ;  /* 0x0000001a1c98723c */ /* 0x040fe20000001898 */
[-C--:B------:R-:W-:Y:S02]  /*5e30*/  FMUL.FTZ R94, R94, R45.reuse ;  /* 0x0000002d5e5e7220 */ /* 0x080fe40000410000 */
[-C--:B------:R-:W-:Y:S02]  /*5e40*/  FMUL.FTZ R95, R95, R45.reuse ;  /* 0x0000002d5f5f7220 */ /* 0x080fe40000410000 */
[-C--:B------:R-:W-:Y:S01]  /*5e50*/  FMUL.FTZ R98, R98, R45.reuse ;  /* 0x0000002d62627220 */ /* 0x080fe20000410000 */
[----:B------:R-:W-:Y:S01]  /*5e60*/  MUFU.EX2 R56, R56 ;  /* 0x0000003800387308 */ /* 0x000fe20000000800 */
[-C--:B------:R-:W-:Y:S01]  /*5e70*/  FMUL.FTZ R99, R99, R45.reuse ;  /* 0x0000002d63637220 */ /* 0x080fe20000410000 */
        /* <DEDUP_REMOVED lines=9> */
[----:B------:R-:W-:Y:S01]  /*5f10*/  FMUL.FTZ R119, R119, R45 ;  /* 0x0000002d77777220 */ /* 0x000fe20000410000 */
        /* <DEDUP_REMOVED lines=12> */
[----:B------:R-:W2:Y:S01]  /*5fe0*/  MUFU.EX2 R66, R165 ;  /* 0x000000a500427308 */ /* 0x000ea20000000800 */
[-C--:B------:R-:W-:Y:S01]  /*5ff0*/  FMUL.FTZ R132, R132, R46.reuse ;  /* 0x0000002e84847220 */ /* 0x080fe20000410000 */
[----:B------:R-:W-:Y:S01]  /*6000*/  HMMA.16816.F32 R104, R28, R12, R104 ;  /* 0x0000000c1c68723c */ /* 0x000fe20000001868 */
[----:B------:R-:W-:-:S02]  /*6010*/  FMUL.FTZ R133, R133, R46 ;  /* 0x0000002e85857220 */ /* 0x000fc40000410000 */
[-C--:B------:R-:W-:Y:S02]  /*6020*/  FMUL.FTZ R134, R134, R45.reuse ;  /* 0x0000002d86867220 */ /* 0x080fe40000410000 */
[----:B------:R-:W-:Y:S01]  /*6030*/  FMUL.FTZ R135, R135, R45 ;  /* 0x0000002d87877220 */ /* 0x000fe20000410000 */
[----:B------:R-:W3:Y:S01]  /*6040*/  MUFU.EX2 R67, R166 ;  /* 0x000000a600437308 */ /* 0x000ee20000000800 */
[--C-:B------:R-:W-:Y:S01]  /*6050*/  FFMA.FTZ R188, R187, c[0x0][0x23c], -R178.reuse ;  /* 0x00008f00bbbc7a23 */ /* 0x100fe200000108b2 */
[C---:B------:R-:W-:Y:S01]  /*6060*/  HMMA.16816.F32 R108, R28.reuse, R14, R108 ;  /* 0x0000000e1c6c723c */ /* 0x040fe2000000186c */
[--C-:B------:R-:W-:Y:S02]  /*6070*/  FFMA.FTZ R187, R191, c[0x0][0x23c], -R178.reuse ;  /* 0x00008f00bfbb7a23 */ /* 0x100fe400000108b2 */
[----:B------:R-:W-:Y:S02]  /*6080*/  FFMA.FTZ R183, R245, c[0x0][0x23c], -R178 ;  /* 0x00008f00f5b77a23 */ /* 0x000fe400000108b2 */
[----:B------:R-:W-:Y:S01]  /*6090*/  FFMA.FTZ R192, R192, c[0x0][0x23c], -R63 ;  /* 0x00008f00c0c07a23 */ /* 0x000fe2000001083f */
[----:B------:R-:W-:Y:S01]  /*60a0*/  MUFU.EX2 R188, R188 ;  /* 0x000000bc00bc7308 */ /* 0x000fe20000000800 */
[-C--:B--2---:R-:W-:Y:S01]  /*60b0*/  FMUL.FTZ R148, R148, R66.reuse ;  /* 0x0000004294947220 */ /* 0x084fe20000410000 */
[C---:B-1----:R-:W-:Y:S01]  /*60c0*/  HMMA.16816.F32 R116, R28.reuse, R4, R116 ;  /* 0x000000041c74723c */ /* 0x042fe20000001874 */
[-C--:B------:R-:W-:Y:S01]  /*60d0*/  FMUL.FTZ R149, R149, R66.reuse ;  /* 0x0000004295957220 */ /* 0x080fe20000410000 */
[-C--:B------:R-:W-:Y:S01]  /*60e0*/  MOV R165, R33.reuse ;  /* 0x0000002100a57202 */ /* 0x080fe20000000f00 */
[-C--:B------:R-:W-:Y:S01]  /*60f0*/  FMUL.FTZ R160, R160, R66.reuse ;  /* 0x00000042a0a07220 */ /* 0x080fe20000410000 */
[----:B------:R-:W-:Y:S01]  /*6100*/  @P0 MOV R165, R33 ;  /* 0x0000002100a50202 */ /* 0x000fe20000000f00 */
[----:B------:R-:W-:Y:S01]  /*6110*/  FMUL.FTZ R161, R161, R66 ;  /* 0x00000042a1a17220 */ /* 0x000fe20000410000 */
[----:B------:R-:W1:Y:S01]  /*6120*/  MUFU.EX2 R183, R183 ;  /* 0x000000b700b77308 */ /* 0x000e620000000800 */
[-C--:B---3--:R-:W-:Y:S01]  /*6130*/  FMUL.FTZ R150, R150, R67.reuse ;  /* 0x0000004396967220 */ /* 0x088fe20000410000 */
[C---:B------:R-:W-:Y:S01]  /*6140*/  HMMA.16816.F32 R120, R28.reuse, R6, R120 ;  /* 0x000000061c78723c */ /* 0x040fe20000001878 */
[-C--:B------:R-:W-:Y:S01]  /*6150*/  FMUL.FTZ R151, R151, R67.reuse ;  /* 0x0000004397977220 */ /* 0x080fe20000410000 */
[-C--:B------:R-:W-:Y:S01]  /*6160*/  MOV R166, R34.reuse ;  /* 0x0000002200a67202 */ /* 0x080fe20000000f00 */
[-C--:B------:R-:W-:Y:S01]  /*6170*/  FMUL.FTZ R162, R162, R67.reuse ;  /* 0x00000043a2a27220 */ /* 0x080fe20000410000 */
[----:B------:R-:W-:Y:S01]  /*6180*/  @P0 MOV R166, R34 ;  /* 0x0000002200a60202 */ /* 0x000fe20000000f00 */
        /* <DEDUP_REMOVED lines=9> */
[----:B------:R-:W-:Y:S01]  /*6220*/  HMMA.16816.F32 R132, R28, R10, R132 ;  /* 0x0000000a1c84723c */ /* 0x000fe20000001884 */
[----:B------:R-:W-:Y:S02]  /*6230*/  FMUL.FTZ R73, R73, R66 ;  /* 0x0000004249497220 */ /* 0x000fe40000410000 */
[-C--:B------:R-:W-:Y:S02]  /*6240*/  FMUL.FTZ R74, R74, R67.reuse ;  /* 0x000000434a4a7220 */ /* 0x080fe40000410000 */
[----:B------:R-:W-:-:S02]  /*6250*/  FMUL.FTZ R75, R75, R67 ;  /* 0x000000434b4b7220 */ /* 0x000fc40000410000 */
[----:B------:R-:W-:Y:S01]  /*6260*/  F2FP.PACK_AB R28, R53, R52 ;  /* 0x00000034351c723e */ /* 0x000fe200000000ff */
[-C--:B------:R-:W-:Y:S01]  /*6270*/  FMUL.FTZ R84, R84, R66.reuse ;  /* 0x0000004254547220 */ /* 0x080fe20000410000 */
[----:B------:R-:W-:Y:S01]  /*6280*/  F2FP.PACK_AB R29, R58, R61 ;  /* 0x0000003d3a1d723e */ /* 0x000fe200000000ff */
[----:B------:R-:W-:Y:S01]  /*6290*/  FMUL.FTZ R85, R85, R66 ;  /* 0x0000004255557220 */ /* 0x000fe20000410000 */
[----:B------:R-:W-:Y:S01]  /*62a0*/  F2FP.PACK_AB R30, R56, R55 ;  /* 0x00000037381e723e */ /* 0x000fe200000000ff */
[-C--:B------:R-:W-:Y:S01]  /*62b0*/  FMUL.FTZ R86, R86, R67.reuse ;  /* 0x0000004356567220 */ /* 0x080fe20000410000 */
[----:B------:R-:W-:Y:S01]  /*62c0*/  F2FP.PACK_AB R31, R65, R60 ;  /* 0x0000003c411f723e */ /* 0x000fe200000000ff */
[----:B------:R-:W-:Y:S02]  /*62d0*/  FMUL.FTZ R87, R87, R67 ;  /* 0x0000004357577220 */ /* 0x000fe40000410000 */
[-C--:B------:R-:W-:Y:S02]  /*62e0*/  FMUL.FTZ R88, R88, R66.reuse ;  /* 0x0000004258587220 */ /* 0x080fe40000410000 */
[----:B------:R-:W-:-:S02]  /*62f0*/  FMUL.FTZ R89, R89, R66 ;  /* 0x0000004259597220 */ /* 0x000fc40000410000 */
[-C--:B------:R-:W-:Y:S01]  /*6300*/  FMUL.FTZ R90, R90, R67.reuse ;  /* 0x000000435a5a7220 */ /* 0x080fe20000410000 */
[C---:B------:R-:W-:Y:S01]  /*6310*/  HMMA.16816.F32 R148, R28.reuse, R12, R148 ;  /* 0x0000000c1c94723c */ /* 0x040fe20000001894 */
[-C--:B------:R-:W-:Y:S02]  /*6320*/  FMUL.FTZ R91, R91, R67.reuse ;  /* 0x000000435b5b7220 */ /* 0x080fe40000410000 */
[-C--:B------:R-:W-:Y:S02]  /*6330*/  FMUL.FTZ R100, R100, R66.reuse ;  /* 0x0000004264647220 */ /* 0x080fe40000410000 */
[----:B------:R-:W-:Y:S02]  /*6340*/  FMUL.FTZ R101, R101, R66 ;  /* 0x0000004265657220 */ /* 0x000fe40000410000 */
[-C--:B------:R-:W-:Y:S01]  /*6350*/  FMUL.FTZ R102, R102, R67.reuse ;  /* 0x0000004366667220 */ /* 0x080fe20000410000 */
[----:B------:R-:W-:Y:S01]  /*6360*/  HMMA.16816.F32 R160, R28, R24, R160 ;  /* 0x000000181ca0723c */ /* 0x000fe200000018a0 */
[----:B------:R-:W-:-:S02]  /*6370*/  FMUL.FTZ R103, R103, R67 ;  /* 0x0000004367677220 */ /* 0x000fc40000410000 */
[-C--:B------:R-:W-:Y:S02]  /*6380*/  FMUL.FTZ R112, R112, R66.reuse ;  /* 0x0000004270707220 */ /* 0x080fe40000410000 */
[-C--:B------:R-:W-:Y:S02]  /*6390*/  FMUL.FTZ R113, R113, R66.reuse ;  /* 0x0000004271717220 */ /* 0x080fe40000410000 */
[-C--:B------:R-:W-:Y:S01]  /*63a0*/  FMUL.FTZ R114, R114, R67.reuse ;  /* 0x0000004372727220 */ /* 0x080fe20000410000 */
[----:B------:R-:W-:Y:S01]  /*63b0*/  HMMA.16816.F32 R68, R28, R26, R68 ;  /* 0x0000001a1c44723c */ /* 0x000fe20000001844 */
[----:B------:R-:W-:Y:S01]  /*63c0*/  FMUL.FTZ R115, R115, R67 ;  /* 0x0000004373737220 */ /* 0x000fe20000410000 */
[----:B------:R-:W2:Y:S01]  /*63d0*/  LDSM.16.MT88.4 R24, [R213+0x9400] ;  /* 0x00940000d518783b */ /* 0x000ea20000004200 */
[-C--:B------:R-:W-:Y:S02]  /*63e0*/  FMUL.FTZ R144, R144, R66.reuse ;  /* 0x0000004290907220 */ /* 0x080fe40000410000 */
[----:B------:R-:W-:-:S02]  /*63f0*/  FMUL.FTZ R145, R145, R66 ;  /* 0x0000004291917220 */ /* 0x000fc40000410000 */
[-C--:B------:R-:W-:Y:S01]  /*6400*/  FMUL.FTZ R146, R146, R67.reuse ;  /* 0x0000004392927220 */ /* 0x080fe20000410000 */
[C---:B------:R-:W-:Y:S01]  /*6410*/  HMMA.16816.F32 R72, R28.reuse, R20, R72 ;  /* 0x000000141c48723c */ /* 0x040fe20000001848 */
[-C--:B------:R-:W-:Y:S02]  /*6420*/  FMUL.FTZ R147, R147, R67.reuse ;  /* 0x0000004393937220 */ /* 0x080fe40000410000 */
[-C--:B------:R-:W-:Y:S02]  /*6430*/  FMUL.FTZ R124, R124, R66.reuse ;  /* 0x000000427c7c7220 */ /* 0x080fe40000410000 */
[-C--:B------:R-:W-:Y:S02]  /*6440*/  FMUL.FTZ R125, R125, R66.reuse ;  /* 0x000000427d7d7220 */ /* 0x080fe40000410000 */
[-C--:B------:R-:W-:Y:S01]  /*6450*/  FMUL.FTZ R126, R126, R67.reuse ;  /* 0x000000437e7e7220 */ /* 0x080fe20000410000 */
[----:B------:R-:W-:Y:S01]  /*6460*/  HMMA.16816.F32 R84, R28, R22, R84 ;  /* 0x000000161c54723c */ /* 0x000fe20000001854 */
[----:B------:R-:W-:Y:S01]  /*6470*/  FMUL.FTZ R127, R127, R67 ;  /* 0x000000437f7f7220 */ /* 0x000fe20000410000 */
[----:B------:R-:W3:Y:S01]  /*6480*/  LDSM.16.MT88.4 R20, [R212+0x9400] ;  /* 0x00940000d414783b */ /* 0x000ee20000004200 */
[----:B------:R-:W-:-:S02]  /*6490*/  FMUL.FTZ R140, R140, R66 ;  /* 0x000000428c8c7220 */ /* 0x000fc40000410000 */
[-C--:B------:R-:W-:Y:S02]  /*64a0*/  FMUL.FTZ R141, R141, R66.reuse ;  /* 0x000000428d8d7220 */ /* 0x080fe40000410000 */
[-C--:B------:R-:W-:Y:S01]  /*64b0*/  FMUL.FTZ R142, R142, R67.reuse ;  /* 0x000000438e8e7220 */ /* 0x080fe20000410000 */
[C---:B------:R-:W-:Y:S01]  /*64c0*/  HMMA.16816.F32 R88, R28.reuse, R16, R88 ;  /* 0x000000101c58723c */ /* 0x040fe20000001858 */
[-C--:B------:R-:W-:Y:S02]  /*64d0*/  FMUL.FTZ R143, R143, R67.reuse ;  /* 0x000000438f8f7220 */ /* 0x080fe40000410000 */
[-C--:B------:R-:W-:Y:S02]  /*64e0*/  FMUL.FTZ R136, R136, R66.reuse ;  /* 0x0000004288887220 */ /* 0x080fe40000410000 */
[----:B------:R-:W-:Y:S02]  /*64f0*/  FMUL.FTZ R137, R137, R66 ;  /* 0x0000004289897220 */ /* 0x000fe40000410000 */
[-C--:B------:R-:W-:Y:S01]  /*6500*/  FMUL.FTZ R138, R138, R67.reuse ;  /* 0x000000438a8a7220 */ /* 0x080fe20000410000 */
[----:B------:R-:W-:Y:S01]  /*6510*/  HMMA.16816.F32 R100, R28, R18, R100 ;  /* 0x000000121c64723c */ /* 0x000fe20000001864 */
[----:B------:R-:W-:Y:S01]  /*6520*/  FMUL.FTZ R139, R139, R67 ;  /* 0x000000438b8b7220 */ /* 0x000fe20000410000 */
[----:B------:R-:W4:Y:S01]  /*6530*/  LDSM.16.MT88.4 R16, [R213+0xa400] ;  /* 0x00a40000d510783b */ /* 0x000f220000004200 */
[----:B------:R-:W-:-:S02]  /*6540*/  FFMA.FTZ R12, R189, c[0x0][0x23c], -R178 ;  /* 0x00008f00bd0c7a23 */ /* 0x000fc400000108b2 */
[--C-:B------:R-:W-:Y:S02]  /*6550*/  FFMA.FTZ R189, R190, c[0x0][0x23c], -R63.reuse ;  /* 0x00008f00bebd7a23 */ /* 0x100fe4000001083f */
[----:B------:R5:W-:Y:S01]  /*6560*/  MUFU.EX2 R190, R12 ;  /* 0x0000000c00be7308 */ /* 0x000be20000000800 */
[C---:B------:R-:W-:Y:S01]  /*6570*/  HMMA.16816.F32 R112, R28.reuse, R14, R112 ;  /* 0x0000000e1c70723c */ /* 0x040fe20000001870 */
[--C-:B------:R-:W-:Y:S02]  /*6580*/  FFMA.FTZ R191, R246, c[0x0][0x23c], -R63.reuse ;  /* 0x00008f00f6bf7a23 */ /* 0x100fe4000001083f */
[----:B------:R-:W-:Y:S02]  /*6590*/  FFMA.FTZ R194, R194, c[0x0][0x23c], -R63 ;  /* 0x00008f00c2c27a23 */ /* 0x000fe4000001083f */
[--C-:B------:R-:W-:Y:S02]  /*65a0*/  FFMA.FTZ R193, R193, c[0x0][0x23c], -R54.reuse ;  /* 0x00008f00c1c17a23 */ /* 0x100fe40000010836 */
[----:B------:R-:W1:Y:S01]  /*65b0*/  MUFU.EX2 R189, R189 ;  /* 0x000000bd00bd7308 */ /* 0x000e620000000800 */
[----:B------:R-:W-:Y:S01]  /*65c0*/  HMMA.16816.F32 R144, R28, R4, R144 ;  /* 0x000000041c90723c */ /* 0x000fe20000001890 */
[----:B------:R-:W-:-:S02]  /*65d0*/  FFMA.FTZ R200, R243, c[0x0][0x23c], -R54 ;  /* 0x00008f00f3c87a23 */ /* 0x000fc40000010836 */
[--C-:B------:R-:W-:Y:S02]  /*65e0*/  FFMA.FTZ R201, R241, c[0x0][0x23c], -R54.reuse ;  /* 0x00008f00f1c97a23 */ /* 0x100fe40000010836 */
[----:B------:R-:W-:Y:S01]  /*65f0*/  FFMA.FTZ R202, R211, c[0x0][0x23c], -R54 ;  /* 0x00008f00d3ca7a23 */ /* 0x000fe20000010836 */
[----:B-----5:R-:W5:Y:S02]  /*6600*/  LDSM.16.MT88.4 R12, [R212+0xa400] ;  /* 0x00a40000d40c783b */ /* 0x020f640000004200 */
[----:B------:R-:W-:Y:S01]  /*6610*/  HMMA.16816.F32 R124, R28, R6, R124 ;  /* 0x000000061c7c723c */ /* 0x000fe2000000187c */
[----:B------:R-:W-:Y:S01]  /*6620*/  MUFU.EX2 R191, R191 ;  /* 0x000000bf00bf7308 */ /* 0x000fe20000000800 */
[--C-:B------:R-:W-:Y:S01]  /*6630*/  FFMA.FTZ R203, R240, c[0x0][0x23c], -R59.reuse ;  /* 0x00008f00f0cb7a23 */ /* 0x100fe2000001083b */
[----:B------:R-:W-:Y:S01]  /*6640*/  LDSM.16.MT88.4 R4, [R212+0xb400] ;  /* 0x00b40000d404783b */ /* 0x000fe20000004200 */
[--C-:B------:R-:W-:Y:S02]  /*6650*/  FFMA.FTZ R204, R238, c[0x0][0x23c], -R59.reuse ;  /* 0x00008f00eecc7a23 */ /* 0x100fe4000001083b */
[----:B------:R-:W-:-:S02]  /*6660*/  FFMA.FTZ R205, R244, c[0x0][0x23c], -R59 ;  /* 0x00008f00f4cd7a23 */ /* 0x000fc4000001083b */
[C---:B------:R-:W-:Y:S01]  /*6670*/  HMMA.16816.F32 R140, R28.reuse, R8, R140 ;  /* 0x000000081c8c723c */ /* 0x040fe2000000188c */
[----:B------:R-:W2:Y:S01]  /*6680*/  MUFU.EX2 R194, R194 ;  /* 0x000000c200c27308 */ /* 0x000ea20000000800 */
[----:B------:R-:W-:Y:S02]  /*6690*/  FFMA.FTZ R206, R242, c[0x0][0x23c], -R59 ;  /* 0x00008f00f2ce7a23 */ /* 0x000fe4000001083b */
[--C-:B------:R-:W-:Y:S02]  /*66a0*/  FFMA.FTZ R234, R195, c[0x0][0x23c], -R178.reuse ;  /* 0x00008f00c3ea7a23 */ /* 0x100fe400000108b2 */
[----:B------:R-:W-:Y:S02]  /*66b0*/  FFMA.FTZ R195, R198, c[0x0][0x23c], -R63 ;  /* 0x00008f00c6c37a23 */ /* 0x000fe4000001083f */
[----:B------:R-:W-:Y:S01]  /*66c0*/  HMMA.16816.F32 R136, R28, R10, R136 ;  /* 0x0000000a1c88723c */ /* 0x000fe20000001888 */
[----:B------:R-:W4:Y:S01]  /*66d0*/  LDSM.16.MT88.4 R8, [R213+0xb400] ;  /* 0x00b40000d508783b */ /* 0x000f220000004200 */
[----:B------:R-:W-:Y:S01]  /*66e0*/  MUFU.EX2 R193, R193 ;  /* 0x000000c100c17308 */ /* 0x000fe20000000800 */
[----:B------:R-:W-:-:S02]  /*66f0*/  FFMA.FTZ R199, R199, c[0x0][0x23c], -R178 ;  /* 0x00008f00c7c77a23 */ /* 0x000fc400000108b2 */
[--C-:B------:R-:W-:Y:S02]  /*6700*/  FFMA.FTZ R232, R209, c[0x0][0x23c], -R178.reuse ;  /* 0x00008f00d1e87a23 */ /* 0x100fe400000108b2 */
[----:B-1----:R-:W-:Y:S01]  /*6710*/  F2FP.PACK_AB R28, R188, R183 ;  /* 0x000000b7bc1c723e */ /* 0x002fe200000000ff */
[----:B------:R-:W-:Y:S01]  /*6720*/  FFMA.FTZ R197, R197, c[0x0][0x23c], -R178 ;  /* 0x00008f00c5c57a23 */ /* 0x000fe200000108b2 */
[----:B------:R-:W-:Y:S01]  /*6730*/  F2FP.PACK_AB R29, R192, R189 ;  /* 0x000000bdc01d723e */ /* 0x000fe200000000ff */
[----:B------:R-:W1:Y:S01]  /*6740*/  MUFU.EX2 R200, R200 ;  /* 0x000000c800c87308 */ /* 0x000e620000000800 */
[----:B------:R-:W-:Y:S01]  /*6750*/  F2FP.PACK_AB R30, R190, R187 ;  /* 0x000000bbbe1e723e */ /* 0x000fe200000000ff */
[--C-:B------:R-:W-:Y:S01]  /*6760*/  FFMA.FTZ R196, R196, c[0x0][0x23c], -R63.reuse ;  /* 0x00008f00c4c47a23 */ /* 0x100fe2000001083f */
[----:B--2---:R-:W-:Y:S01]  /*6770*/  F2FP.PACK_AB R31, R194, R191 ;  /* 0x000000bfc21f723e */ /* 0x004fe200000000ff */
[--C-:B------:R-:W-:Y:S02]  /*6780*/  FFMA.FTZ R198, R208, c[0x0][0x23c], -R63.reuse ;  /* 0x00008f00d0c67a23 */ /* 0x100fe4000001083f */
[----:B------:R-:W-:-:S02]  /*6790*/  FFMA.FTZ R207, R210, c[0x0][0x23c], -R63 ;  /* 0x00008f00d2cf7a23 */ /* 0x000fc4000001083f */
[----:B------:R-:W-:Y:S01]  /*67a0*/  MUFU.EX2 R201, R201 ;  /* 0x000000c900c97308 */ /* 0x000fe20000000800 */
[--C-:B------:R-:W-:Y:S01]  /*67b0*/  FFMA.FTZ R210, R177, c[0x0][0x23c], -R54.reuse ;  /* 0x00008f00b1d27a23 */ /* 0x100fe20000010836 */
[C---:B------:R-:W-:Y:S01]  /*67c0*/  HMMA.16816.F32 R156, R28.reuse, R24, R156 ;  /* 0x000000181c9c723c */ /* 0x040fe2000000189c */
[--C-:B------:R-:W-:Y:S02]  /*67d0*/  FFMA.FTZ R208, R181, c[0x0][0x23c], -R54.reuse ;  /* 0x00008f00b5d07a23 */ /* 0x100fe40000010836 */
[--C-:B------:R-:W-:Y:S02]  /*67e0*/  FFMA.FTZ R177, R182, c[0x0][0x23c], -R59.reuse ;  /* 0x00008f00b6b17a23 */ /* 0x100fe4000001083b */
[--C-:B------:R-:W-:Y:S01]  /*67f0*/  FFMA.FTZ R185, R185, c[0x0][0x23c], -R54.reuse ;  /* 0x00008f00b9b97a23 */ /* 0x100fe20000010836 */
[----:B------:R-:W-:Y:S01]  /*6800*/  MUFU.EX2 R202, R202 ;  /* 0x000000ca00ca7308 */ /* 0x000fe20000000800 */
[----:B------:R-:W-:Y:S01]  /*6810*/  FFMA.FTZ R179, R179, c[0x0][0x23c], -R54 ;  /* 0x00008f00b3b37a23 */ /* 0x000fe20000010836 */
[----:B------:R-:W-:Y:S01]  /*6820*/  HMMA.16816.F32 R152, R28, R26, R152 ;  /* 0x0000001a1c98723c */ /* 0x000fe20000001898 */
[----:B------:R-:W-:-:S02]  /*6830*/  FFMA.FTZ R180, R180, c[0x0][0x23c], -R59 ;  /* 0x00008f00b4b47a23 */ /* 0x000fc4000001083b */
[--C-:B------:R-:W-:Y:S02]  /*6840*/  FFMA.FTZ R181, R186, c[0x0][0x23c], -R59.reuse ;  /* 0x00008f00bab57a23 */ /* 0x100fe4000001083b */
[----:B------:R-:W-:Y:S01]  /*6850*/  FFMA.FTZ R182, R184, c[0x0][0x23c], -R59 ;  /* 0x00008f00b8b67a23 */ /* 0x000fe2000001083b */
[----:B------:R-:W-:Y:S01]  /*6860*/  MUFU.EX2 R203, R203 ;  /* 0x000000cb00cb7308 */ /* 0x000fe20000000800 */
[----:B------:R-:W-:Y:S01]  /*6870*/  FFMA.FTZ R52, R239, R66, R52 ;  /* 0x00000042ef347223 */ /* 0x000fe20000010034 */
[C---:B---3--:R-:W-:Y:S01]  /*6880*/  HMMA.16816.F32 R76, R28.reuse, R20, R76 ;  /* 0x000000141c4c723c */ /* 0x048fe2000000184c */
[----:B------:R-:W-:Y:S02]  /*6890*/  FFMA.FTZ R61, R236, R67, R61 ;  /* 0x00000043ec3d7223 */ /* 0x000fe4000001003d */
[----:B------:R-:W-:Y:S02]  /*68a0*/  FFMA.FTZ R44, R237, R46, R44 ;  /* 0x0000002eed2c7223 */ /* 0x000fe4000001002c */
[----:B------:R-:W-:Y:S01]  /*68b0*/  FFMA.FTZ R40, R235, R45, R40 ;  /* 0x0000002deb287223 */ /* 0x000fe20000010028 */
[----:B------:R-:W2:Y:S01]  /*68c0*/  MUFU.EX2 R204, R204 ;  /* 0x000000cc00cc7308 */ /* 0x000ea20000000800 */
[----:B------:R-:W-:Y:S01]  /*68d0*/  FADD.FTZ R52, R53, R52 ;  /* 0x0000003435347221 */ /* 0x000fe20000010000 */
[----:B------:R-:W-:Y:S01]  /*68e0*/  HMMA.16816.F32 R80, R28, R22, R80 ;  /* 0x000000161c50723c */ /* 0x000fe20000001850 */
[----:B------:R-:W-:-:S02]  /*68f0*/  FADD.FTZ R61, R58, R61 ;  /* 0x0000003d3a3d7221 */ /* 0x000fc40000010000 */
[----:B------:R-:W-:Y:S02]  /*6900*/  FADD.FTZ R43, R43, R44 ;  /* 0x0000002c2b2b7221 */ /* 0x000fe40000010000 */
[----:B------:R-:W-:Y:S01]  /*6910*/  FADD.FTZ R39, R39, R40 ;  /* 0x0000002827277221 */ /* 0x000fe20000010000 */
[----:B------:R-:W-:Y:S01]  /*6920*/  MUFU.EX2 R205, R205 ;  /* 0x000000cd00cd7308 */ /* 0x000fe20000000800 */
[----:B------:R-:W-:Y:S01]  /*6930*/  FADD.FTZ R55, R55, R52 ;  /* 0x0000003437377221 */ /* 0x000fe20000010000 */
[C---:B----4-:R-:W-:Y:S01]  /*6940*/  HMMA.16816.F32 R92, R28.reuse, R16, R92 ;  /* 0x000000101c5c723c */ /* 0x050fe2000000185c */
[----:B------:R-:W-:Y:S02]  /*6950*/  FADD.FTZ R60, R60, R61 ;  /* 0x0000003d3c3c7221 */ /* 0x000fe40000010000 */
[----:B------:R-:W-:Y:S02]  /*6960*/  FADD.FTZ R42, R42, R43 ;  /* 0x0000002b2a2a7221 */ /* 0x000fe40000010000 */
[----:B------:R-:W-:Y:S01]  /*6970*/  FADD.FTZ R38, R38, R39 ;  /* 0x0000002726267221 */ /* 0x000fe20000010000 */
[----:B------:R-:W3:Y:S01]  /*6980*/  MUFU.EX2 R206, R206 ;  /* 0x000000ce00ce7308 */ /* 0x000ee20000000800 */
[----:B------:R-:W-:Y:S01]  /*6990*/  FADD.FTZ R56, R56, R55 ;  /* 0x0000003738387221 */ /* 0x000fe20000010000 */
[----:B------:R-:W-:Y:S01]  /*69a0*/  HMMA.16816.F32 R96, R28, R18, R96 ;  /* 0x000000121c60723c */ /* 0x000fe20000001860 */
[----:B------:R-:W-:-:S02]  /*69b0*/  FADD.FTZ R60, R65, R60 ;  /* 0x0000003c413c7221 */ /* 0x000fc40000010000 */
[----:B------:R-:W-:Y:S02]  /*69c0*/  FADD.FTZ R42, R41, R42 ;  /* 0x0000002a292a7221 */ /* 0x000fe40000010000 */
[----:B------:R-:W-:Y:S01]  /*69d0*/  FADD.FTZ R38, R37, R38 ;  /* 0x0000002625267221 */ /* 0x000fe20000010000 */
[----:B------:R-:W-:Y:S01]  /*69e0*/  MUFU.EX2 R199, R199 ;  /* 0x000000c700c77308 */ /* 0x000fe20000000800 */
[--C-:B------:R-:W-:Y:S01]  /*69f0*/  FFMA.FTZ R176, R176, c[0x0][0x23c], -R178.reuse ;  /* 0x00008f00b0b07a23 */ /* 0x100fe200000108b2 */
[C---:B-----5:R-:W-:Y:S01]  /*6a00*/  HMMA.16816.F32 R104, R28.reuse, R12, R104 ;  /* 0x0000000c1c68723c */ /* 0x060fe20000001868 */
[--C-:B------:R-:W-:Y:S02]  /*6a10*/  FFMA.FTZ R175, R175, c[0x0][0x23c], -R178.reuse ;  /* 0x00008f00afaf7a23 */ /* 0x100fe400000108b2 */
[--C-:B------:R-:W-:Y:S02]  /*6a20*/  FFMA.FTZ R173, R173, c[0x0][0x23c], -R178.reuse ;  /* 0x00008f00adad7a23 */ /* 0x100fe400000108b2 */
[----:B------:R-:W-:Y:S01]  /*6a30*/  FFMA.FTZ R178, R169, c[0x0][0x23c], -R178 ;  /* 0x00008f00a9b27a23 */ /* 0x000fe200000108b2 */
[----:B------:R-:W4:Y:S01]  /*6a40*/  MUFU.EX2 R232, R232 ;  /* 0x000000e800e87308 */ /* 0x000f220000000800 */
[--C-:B------:R-:W-:Y:S01]  /*6a50*/  FFMA.FTZ R169, R174, c[0x0][0x23c], -R63.reuse ;  /* 0x00008f00aea97a23 */ /* 0x100fe2000001083f */
[----:B------:R-:W-:Y:S01]  /*6a60*/  HMMA.16816.F32 R108, R28, R14, R108 ;  /* 0x0000000e1c6c723c */ /* 0x000fe2000000186c */
[----:B------:R-:W-:-:S02]  /*6a70*/  FFMA.FTZ R64, R64, c[0x0][0x23c], -R63 ;  /* 0x00008f0040407a23 */ /* 0x000fc4000001083f */
[--C-:B------:R-:W-:Y:S02]  /*6a80*/  FFMA.FTZ R172, R172, c[0x0][0x23c], -R63.reuse ;  /* 0x00008f00acac7a23 */ /* 0x100fe4000001083f */
[----:B------:R-:W-:Y:S01]  /*6a90*/  FADD.FTZ R183, R183, R42 ;  /* 0x0000002ab7b77221 */ /* 0x000fe20000010000 */
[----:B------:R-:W-:Y:S01]  /*6aa0*/  MUFU.EX2 R197, R197 ;  /* 0x000000c500c57308 */ /* 0x000fe20000000800 */
[----:B------:R-:W-:Y:S01]  /*6ab0*/  FADD.FTZ R189, R189, R38 ;  /* 0x00000026bdbd7221 */ /* 0x000fe20000010000 */
[C---:B------:R-:W-:Y:S01]  /*6ac0*/  HMMA.16816.F32 R116, R28.reuse, R8, R116 ;  /* 0x000000081c74723c */ /* 0x040fe20000001874 */
[----:B------:R-:W-:Y:S02]  /*6ad0*/  FFMA.FTZ R63, R62, c[0x0][0x23c], -R63 ;  /* 0x00008f003e3f7a23 */ /* 0x000fe4000001083f */
[----:B------:R-:W-:Y:S02]  /*6ae0*/  FADD.FTZ R188, R188, R183 ;  /* 0x000000b7bcbc7221 */ /* 0x000fe40000010000 */
[----:B------:R-:W-:Y:S01]  /*6af0*/  FADD.FTZ R192, R192, R189 ;  /* 0x000000bdc0c07221 */ /* 0x000fe20000010000 */
[----:B------:R-:W-:Y:S01]  /*6b00*/  MUFU.EX2 R234, R234 ;  /* 0x000000ea00ea7308 */ /* 0x000fe20000000800 */
[----:B------:R-:W-:Y:S01]  /*6b10*/  FFMA.FTZ R62, R57, c[0x0][0x23c], -R54 ;  /* 0x00008f00393e7a23 */ /* 0x000fe20000010836 */
[----:B------:R-:W-:Y:S01]  /*6b20*/  HMMA.16816.F32 R120, R28, R10, R120 ;  /* 0x0000000a1c78723c */ /* 0x000fe20000001878 */
[----:B------:R-:W-:-:S02]  /*6b30*/  FADD.FTZ R187, R187, R188 ;  /* 0x000000bcbbbb7221 */ /* 0x000fc40000010000 */
[----:B------:R-:W-:Y:S02]  /*6b40*/  FADD.FTZ R191, R191, R192 ;  /* 0x000000c0bfbf7221 */ /* 0x000fe40000010000 */
[--C-:B------:R-:W-:Y:S01]  /*6b50*/  FFMA.FTZ R51, R51, c[0x0][0x23c], -R54.reuse ;  /* 0x00008f0033337a23 */ /* 0x100fe20000010836 */
[----:B------:R-:W-:Y:S01]  /*6b60*/  MUFU.EX2 R195, R195 ;  /* 0x000000c300c37308 */ /* 0x000fe20000000800 */
[--C-:B------:R-:W-:Y:S01]  /*6b70*/  FFMA.FTZ R2, R2, c[0x0][0x23c], -R59.reuse ;  /* 0x00008f0002027a23 */ /* 0x100fe2000001083b */
[C---:B------:R-:W-:Y:S01]  /*6b80*/  HMMA.16816.F32 R128, R28.reuse, R4, R128 ;  /* 0x000000041c80723c */ /* 0x040fe20000001880 */
[--C-:B------:R-:W-:Y:S02]  /*6b90*/  FFMA.FTZ R57, R32, c[0x0][0x23c], -R59.reuse ;  /* 0x00008f0020397a23 */ /* 0x100fe4000001083b */
[--C-:B------:R-:W-:Y:S02]  /*6ba0*/  FFMA.FTZ R50, R50, c[0x0][0x23c], -R54.reuse ;  /* 0x00008f0032327a23 */ /* 0x100fe40000010836 */
[----:B------:R-:W-:Y:S01]  /*6bb0*/  FFMA.FTZ R49, R49, c[0x0][0x23c], -R54 ;  /* 0x00008f0031317a23 */ /* 0x000fe20000010836 */
[----:B------:R-:W5:Y:S01]  /*6bc0*/  MUFU.EX2 R196, R196 ;  /* 0x000000c400c47308 */ /* 0x000f620000000800 */
[--C-:B------:R-:W-:Y:S01]  /*6bd0*/  FFMA.FTZ R32, R48, c[0x0][0x23c], -R59.reuse ;  /* 0x00008f0030207a23 */ /* 0x100fe2000001083b */
[----:B------:R-:W-:Y:S01]  /*6be0*/  HMMA.16816.F32 R132, R28, R6, R132 ;  /* 0x000000061c84723c */ /* 0x000fe20000001884 */
[----:B------:R-:W-:-:S02]  /*6bf0*/  FFMA.FTZ R47, R47, c[0x0][0x23c], -R59 ;  /* 0x00008f002f2f7a23 */ /* 0x000fc4000001083b */
[----:B------:R-:W-:Y:S02]  /*6c00*/  FADD.FTZ R190, R190, R187 ;  /* 0x000000bbbebe7221 */ /* 0x000fe40000010000 */
[----:B------:R-:W-:Y:S01]  /*6c10*/  FADD.FTZ R194, R194, R191 ;  /* 0x000000bfc2c27221 */ /* 0x000fe20000010000 */
[----:B------:R-:W-:Y:S01]  /*6c20*/  MUFU.EX2 R198, R198 ;  /* 0x000000c600c67308 */ /* 0x000fe20000000800 */
[----:B-1----:R-:W-:Y:S01]  /*6c30*/  F2FP.PACK_AB R28, R200, R193 ;  /* 0x000000c1c81c723e */ /* 0x002fe200000000ff */
[----:B------:R-:W-:Y:S01]  /*6c40*/  FADD.FTZ R193, R193, R56 ;  /* 0x00000038c1c17221 */ /* 0x000fe20000010000 */
[----:B--2---:R-:W-:Y:S01]  /*6c50*/  F2FP.PACK_AB R29, R204, R203 ;  /* 0x000000cbcc1d723e */ /* 0x004fe200000000ff */
[----:B------:R-:W-:Y:S01]  /*6c60*/  FADD.FTZ R203, R203, R60 ;  /* 0x0000003ccbcb7221 */ /* 0x000fe20000010000 */
[----:B------:R-:W-:Y:S01]  /*6c70*/  F2FP.PACK_AB R30, R202, R201 ;  /* 0x000000c9ca1e723e */ /* 0x000fe200000000ff */
[----:B------:R-:W-:Y:S01]  /*6c80*/  FADD.FTZ R200, R200, R193 ;  /* 0x000000c1c8c87221 */ /* 0x000fe20000010000 */
[----:B---3--:R-:W-:Y:S01]  /*6c90*/  F2FP.PACK_AB R31, R206, R205 ;  /* 0x000000cdce1f723e */ /* 0x008fe200000000ff */
[----:B------:R-:W1:Y:S01]  /*6ca0*/  MUFU.EX2 R207, R207 ;  /* 0x000000cf00cf7308 */ /* 0x000e620000000800 */
[----:B------:R-:W-:-:S02]  /*6cb0*/  FADD.FTZ R204, R204, R203 ;  /* 0x000000cbcccc7221 */ /* 0x000fc40000010000 */
[----:B------:R-:W-:Y:S02]  /*6cc0*/  FADD.FTZ R201, R201, R200 ;  /* 0x000000c8c9c97221 */ /* 0x000fe40000010000 */
[----:B------:R-:W-:Y:S01]  /*6cd0*/  FADD.FTZ R205, R205, R204 ;  /* 0x000000cccdcd7221 */ /* 0x000fe20000010000 */
[----:B------:R-:W-:Y:S01]  /*6ce0*/  HMMA.16816.F32 R160, R28, R24, R160 ;  /* 0x000000181ca0723c */ /* 0x000fe200000018a0 */
[----:B------:R-:W-:Y:S01]  /*6cf0*/  FADD.FTZ R202, R202, R201 ;  /* 0x000000c9caca7221 */ /* 0x000fe20000010000 */
[----:B------:R-:W-:Y:S01]  /*6d00*/  MUFU.EX2 R185, R185 ;  /* 0x000000b900b97308 */ /* 0x000fe20000000800 */
[----:B------:R-:W-:-:S05]  /*6d10*/  FADD.FTZ R206, R206, R205 ;  /* 0x000000cdcece7221 */ /* 0x000fca0000010000 */
[C---:B------:R-:W-:Y:S01]  /*6d20*/  HMMA.16816.F32 R68, R28.reuse, R26, R68 ;  /* 0x0000001a1c44723c */ /* 0x040fe20000001844 */
[----:B------:R-:W2:Y:S01]  /*6d30*/  LDSM.16.MT88.4 R24, [R213+0x9800] ;  /* 0x00980000d518783b */ /* 0x000ea20000004200 */
[----:B------:R-:W3:Y:S06]  /*6d40*/  MUFU.EX2 R208, R208 ;  /* 0x000000d000d07308 */ /* 0x000eec0000000800 */
[C---:B------:R-:W-:Y:S02]  /*6d50*/  HMMA.16816.F32 R72, R28.reuse, R20, R72 ;  /* 0x000000141c48723c */ /* 0x040fe40000001848 */
[----:B------:R-:W-:Y:S06]  /*6d60*/  MUFU.EX2 R179, R179 ;  /* 0x000000b300b37308 */ /* 0x000fec0000000800 */
[C---:B------:R-:W-:Y:S01]  /*6d70*/  HMMA.16816.F32 R84, R28.reuse, R22, R84 ;  /* 0x000000161c54723c */ /* 0x040fe20000001854 */
[----:B------:R-:W1:Y:S01]  /*6d80*/  LDSM.16.MT88.4 R20, [R212+0x9800] ;  /* 0x00980000d414783b */ /* 0x000e620000004200 */
[----:B------:R-:W-:Y:S06]  /*6d90*/  MUFU.EX2 R210, R210 ;  /* 0x000000d200d27308 */ /* 0x000fec0000000800 */
[C---:B------:R-:W-:Y:S02]  /*6da0*/  HMMA.16816.F32 R88, R28.reuse, R16, R88 ;  /* 0x000000101c58723c */ /* 0x040fe40000001858 */
[----:B------:R-:W-:Y:S06]  /*6db0*/  MUFU.EX2 R177, R177 ;  /* 0x000000b100b17308 */ /* 0x000fec0000000800 */
[C---:B------:R-:W-:Y:S01]  /*6dc0*/  HMMA.16816.F32 R100, R28.reuse, R18, R100 ;  /* 0x000000121c64723c */ /* 0x040fe20000001864 */
[----:B------:R-:W1:Y:S01]  /*6dd0*/  LDSM.16.MT88.4 R16, [R213+0xa800] ;  /* 0x00a80000d510783b */ /* 0x000e620000004200 */
[----:B------:R-:W1:Y:S06]  /*6de0*/  MUFU.EX2 R180, R180 ;  /* 0x000000b400b47308 */ /* 0x000e6c0000000800 */
        /* <DEDUP_REMOVED lines=8> */
[----:B------:R-:W3:Y:S01]  /*6e70*/  LDSM.16.MT88.4 R8, [R213+0xb800] ;  /* 0x00b80000d508783b */ /* 0x000ee20000004200 */
[----:B------:R-:W1:Y:S06]  /*6e80*/  MUFU.EX2 R175, R175 ;  /* 0x000000af00af7308 */ /* 0x000e6c0000000800 */
[C---:B------:R-:W-:Y:S02]  /*6e90*/  HMMA.16816.F32 R140, R28.reuse, R4, R140 ;  /* 0x000000041c8c723c */ /* 0x040fe4000000188c */
[----:B------:R-:W-:Y:S06]  /*6ea0*/  MUFU.EX2 R173, R173 ;  /* 0x000000ad00ad7308 */ /* 0x000fec0000000800 */
[----:B------:R-:W-:Y:S01]  /*6eb0*/  HMMA.16816.F32 R136, R28, R6, R136 ;  /* 0x000000061c88723c */ /* 0x000fe20000001888 */
[----:B------:R-:W3:Y:S01]  /*6ec0*/  LDSM.16.MT88.4 R4, [R212+0xb800] ;  /* 0x00b80000d404783b */ /* 0x000ee20000004200 */
[----:B------:R-:W-:Y:S05]  /*6ed0*/  MUFU.EX2 R178, R178 ;  /* 0x000000b200b27308 */ /* 0x000fea0000000800 */
[----:B----4-:R-:W-:Y:S01]  /*6ee0*/  F2FP.PACK_AB R28, R232, R199 ;  /* 0x000000c7e81c723e */ /* 0x010fe200000000ff */
[----:B------:R-:W-:Y:S01]  /*6ef0*/  FADD.FTZ R199, R199, R190 ;  /* 0x000000bec7c77221 */ /* 0x000fe20000010000 */
[----:B-----5:R-:W-:Y:S01]  /*6f00*/  F2FP.PACK_AB R29, R196, R195 ;  /* 0x000000c3c41d723e */ /* 0x020fe200000000ff */
[----:B------:R-:W-:Y:S01]  /*6f10*/  MUFU.EX2 R169, R169 ;  /* 0x000000a900a97308 */ /* 0x000fe20000000800 */
[----:B------:R-:W-:Y:S01]  /*6f20*/  F2FP.PACK_AB R30, R234, R197 ;  /* 0x000000c5ea1e723e */ /* 0x000fe200000000ff */
[----:B------:R-:W-:Y:S01]  /*6f30*/  FADD.FTZ R195, R195, R194 ;  /* 0x000000c2c3c37221 */ /* 0x000fe20000010000 */
[----:B-1----:R-:W-:Y:S01]  /*6f40*/  F2FP.PACK_AB R31, R207, R198 ;  /* 0x000000c6cf1f723e */ /* 0x002fe200000000ff */
[----:B------:R-:W-:-:S02]  /*6f50*/  FADD.FTZ R232, R232, R199 ;  /* 0x000000c7e8e87221 */ /* 0x000fc40000010000 */
[----:B------:R-:W-:Y:S02]  /*6f60*/  FADD.FTZ R195, R196, R195 ;  /* 0x000000c3c4c37221 */ /* 0x000fe40000010000 */
[----:B------:R-:W1:Y:S01]  /*6f70*/  MUFU.EX2 R64, R64 ;  /* 0x0000004000407308 */ /* 0x000e620000000800 */
[----:B------:R-:W-:Y:S01]  /*6f80*/  FADD.FTZ R197, R197, R232 ;  /* 0x000000e8c5c57221 */ /* 0x000fe20000010000 */
[C---:B--2---:R-:W-:Y:S01]  /*6f90*/  HMMA.16816.F32 R156, R28.reuse, R24, R156 ;  /* 0x000000181c9c723c */ /* 0x044fe2000000189c */
[----:B------:R-:W-:Y:S02]  /*6fa0*/  FADD.FTZ R198, R198, R195 ;  /* 0x000000c3c6c67221 */ /* 0x000fe40000010000 */
[----:B------:R-:W-:Y:S01]  /*6fb0*/  FADD.FTZ R197, R234, R197 ;  /* 0x000000c5eac57221 */ /* 0x000fe20000010000 */
[----:B------:R-:W-:Y:S01]  /*6fc0*/  @P0 IADD3 R234, R164, -0x3, RZ ;  /* 0xfffffffda4ea0810 */ /* 0x000fe20007ffe0ff */
[----:B------:R-:W-:Y:S01]  /*6fd0*/  FADD.FTZ R198, R207, R198 ;  /* 0x000000c6cfc67221 */ /* 0x000fe20000010000 */
[----:B------:R-:W-:Y:S02]  /*6fe0*/  MUFU.EX2 R172, R172 ;  /* 0x000000ac00ac7308 */ /* 0x000fe40000000800 */
[C---:B------:R-:W-:Y:S06]  /*6ff0*/  HMMA.16816.F32 R152, R28.reuse, R26, R152 ;  /* 0x0000001a1c98723c */ /* 0x040fec0000001898 */
[----:B------:R-:W2:Y:S02]  /*7000*/  MUFU.EX2 R63, R63 ;  /* 0x0000003f003f7308 */ /* 0x000ea40000000800 */
[C---:B------:R-:W-:Y:S06]  /*7010*/  HMMA.16816.F32 R76, R28.reuse, R20, R76 ;  /* 0x000000141c4c723c */ /* 0x040fec000000184c */
[----:B------:R-:W-:Y:S02]  /*7020*/  MUFU.EX2 R51, R51 ;  /* 0x0000003300337308 */ /* 0x000fe40000000800 */
[C---:B------:R-:W-:Y:S06]  /*7030*/  HMMA.16816.F32 R80, R28.reuse, R22, R80 ;  /* 0x000000161c50723c */ /* 0x040fec0000001850 */
[----:B------:R-:W4:Y:S02]  /*7040*/  MUFU.EX2 R62, R62 ;  /* 0x0000003e003e7308 */ /* 0x000f240000000800 */
[C---:B------:R-:W-:Y:S06]  /*7050*/  HMMA.16816.F32 R92, R28.reuse, R16, R92 ;  /* 0x000000101c5c723c */ /* 0x040fec000000185c */
[----:B------:R-:W-:Y:S02]  /*7060*/  MUFU.EX2 R2, R2 ;  /* 0x0000000200027308 */ /* 0x000fe40000000800 */
[C---:B------:R-:W-:Y:S06]  /*7070*/  HMMA.16816.F32 R96, R28.reuse, R18, R96 ;  /* 0x000000121c60723c */ /* 0x040fec0000001860 */
[----:B------:R-:W5:Y:S02]  /*7080*/  MUFU.EX2 R57, R57 ;  /* 0x0000003900397308 */ /* 0x000f640000000800 */
[C---:B------:R-:W-:Y:S06]  /*7090*/  HMMA.16816.F32 R104, R28.reuse, R12, R104 ;  /* 0x0000000c1c68723c */ /* 0x040fec0000001868 */
[----:B------:R-:W-:Y:S02]  /*70a0*/  MUFU.EX2 R50, R50 ;  /* 0x0000003200327308 */ /* 0x000fe40000000800 */
[C---:B------:R-:W-:Y:S06]  /*70b0*/  HMMA.16816.F32 R108, R28.reuse, R14, R108 ;  /* 0x0000000e1c6c723c */ /* 0x040fec000000186c */
[----:B------:R-:W1:Y:S02]  /*70c0*/  MUFU.EX2 R49, R49 ;  /* 0x0000003100317308 */ /* 0x000e640000000800 */
[C---:B---3--:R-:W-:Y:S06]  /*70d0*/  HMMA.16816.F32 R116, R28.reuse, R8, R116 ;  /* 0x000000081c74723c */ /* 0x048fec0000001874 */
[----:B------:R-:W-:Y:S02]  /*70e0*/  MUFU.EX2 R32, R32 ;  /* 0x0000002000207308 */ /* 0x000fe40000000800 */
[C---:B------:R-:W-:Y:S06]  /*70f0*/  HMMA.16816.F32 R120, R28.reuse, R10, R120 ;  /* 0x0000000a1c78723c */ /* 0x040fec0000001878 */
[----:B------:R-:W3:Y:S02]  /*7100*/  MUFU.EX2 R47, R47 ;  /* 0x0000002f002f7308 */ /* 0x000ee40000000800 */
[C---:B------:R-:W-:Y:S08]  /*7110*/  HMMA.16816.F32 R128, R28.reuse, R4, R128 ;  /* 0x000000041c80723c */ /* 0x040ff00000001880 */
[----:B------:R-:W-:Y:S07]  /*7120*/  HMMA.16816.F32 R132, R28, R6, R132 ;  /* 0x000000061c84723c */ /* 0x000fee0000001884 */
[----:B------:R-:W-:Y:S01]  /*7130*/  F2FP.PACK_AB R28, R208, R185 ;  /* 0x000000b9d01c723e */ /* 0x000fe200000000ff */
[----:B------:R-:W-:Y:S01]  /*7140*/  FADD.FTZ R185, R185, R202 ;  /* 0x000000cab9b97221 */ /* 0x000fe20000010000 */
[----:B------:R-:W-:Y:S01]  /*7150*/  F2FP.PACK_AB R29, R180, R177 ;  /* 0x000000b1b41d723e */ /* 0x000fe200000000ff */
[----:B------:R-:W-:Y:S01]  /*7160*/  FADD.FTZ R177, R177, R206 ;  /* 0x000000ceb1b17221 */ /* 0x000fe20000010000 */
[----:B------:R-:W-:Y:S01]  /*7170*/  F2FP.PACK_AB R30, R210, R179 ;  /* 0x000000b3d21e723e */ /* 0x000fe200000000ff */
        /* <DEDUP_REMOVED lines=21> */
[----:B------:R-:W3:Y:S07]  /*72d0*/  LDSM.16.MT88.4 R8, [R213+0xbc00] ;  /* 0x00bc0000d508783b */ /* 0x000eee0000004200 */
[C---:B------:R-:W-:Y:S08]  /*72e0*/  HMMA.16816.F32 R140, R28.reuse, R4, R140 ;  /* 0x000000041c8c723c */ /* 0x040ff0000000188c */
[----:B------:R-:W-:Y:S01]  /*72f0*/  HMMA.16816.F32 R136, R28, R6, R136 ;  /* 0x000000061c88723c */ /* 0x000fe20000001888 */
[----:B------:R-:W3:Y:S06]  /*7300*/  LDSM.16.MT88.4 R4, [R212+0xbc00] ;  /* 0x00bc0000d404783b */ /* 0x000eec0000004200 */
[----:B------:R-:W-:Y:S01]  /*7310*/  F2FP.PACK_AB R28, R175, R176 ;  /* 0x000000b0af1c723e */ /* 0x000fe200000000ff */
[----:B------:R-:W-:Y:S01]  /*7320*/  FADD.FTZ R176, R176, R197 ;  /* 0x000000c5b0b07221 */ /* 0x000fe20000010000 */
[----:B-1----:R-:W-:Y:S01]  /*7330*/  F2FP.PACK_AB R29, R64, R169 ;  /* 0x000000a9401d723e */ /* 0x002fe200000000ff */
[----:B------:R-:W-:Y:S01]  /*7340*/  FADD.FTZ R169, R169, R198 ;  /* 0x000000c6a9a97221 */ /* 0x000fe20000010000 */
[----:B------:R-:W-:Y:S01]  /*7350*/  F2FP.PACK_AB R30, R178, R173 ;  /* 0x000000adb21e723e */ /* 0x000fe200000000ff */
[----:B------:R-:W-:Y:S01]  /*7360*/  FADD.FTZ R176, R175, R176 ;  /* 0x000000b0afb07221 */ /* 0x000fe20000010000 */
[----:B--2---:R-:W-:Y:S01]  /*7370*/  F2FP.PACK_AB R31, R63, R172 ;  /* 0x000000ac3f1f723e */ /* 0x004fe200000000ff */
        /* <DEDUP_REMOVED lines=13> */
[C---:B---3--:R-:W-:Y:S08]  /*7450*/  HMMA.16816.F32 R116, R28.reuse, R8, R116 ;  /* 0x000000081c74723c */ /* 0x048ff00000001874 */
[C---:B------:R-:W-:Y:S08]  /*7460*/  HMMA.16816.F32 R120, R28.reuse, R10, R120 ;  /* 0x0000000a1c78723c */ /* 0x040ff00000001878 */
[C---:B------:R-:W-:Y:S08]  /*7470*/  HMMA.16816.F32 R128, R28.reuse, R4, R128 ;  /* 0x000000041c80723c */ /* 0x040ff00000001880 */
[----:B------:R-:W-:Y:S07]  /*7480*/  HMMA.16816.F32 R132, R28, R6, R132 ;  /* 0x000000061c84723c */ /* 0x000fee0000001884 */
[----:B----4-:R-:W-:Y:S01]  /*7490*/  F2FP.PACK_AB R28, R62, R51 ;  /* 0x000000333e1c723e */ /* 0x010fe200000000ff */
[----:B------:R-:W-:Y:S01]  /*74a0*/  FADD.FTZ R51, R51, R210 ;  /* 0x000000d233337221 */ /* 0x000fe20000010000 */
[----:B-----5:R-:W-:Y:S01]  /*74b0*/  F2FP.PACK_AB R29, R57, R2 ;  /* 0x00000002391d723e */ /* 0x020fe200000000ff */
        /* <DEDUP_REMOVED lines=22> */
[----:B------:R-:W-:Y:S11]  /*7620*/  @P0 BRA `(.L_x_4) ;  /* 0x0000001000000947 */ /* 0x000ff60003800000 */
.L_x_2:
[----:B------:R-:W-:-:S07]  /*7630*/  IADD3 R234, R251, -0x1, RZ ;  /* 0xfffffffffbea7810 */ /* 0x000fce0007ffe0ff */
.L_x_4:
[----:B------:R-:W-:-:S13]  /*7640*/  ISETP.GE.AND P0, PT, R234, RZ, PT ;  /* 0x000000ffea00720c */ /* 0x000fda0003f06270 */
[----:B------:R-:W-:Y:S05]  /*7650*/  @!P0 BRA `(.L_x_5) ;  /* 0x00002e4000008947 */ /* 0x000fea0003800000 */
[C---:B------:R-:W-:Y:S01]  /*7660*/  SHF.L.U64.HI R232, R0.reuse, 0x1, R3 ;  /* 0x0000000100e87819 */ /* 0x040fe20000010203 */
[----:B------:R-:W-:Y:S01]  /*7670*/  IMAD.SHL.U32 R233, R0, 0x2, RZ ;  /* 0x0000000200e97824 */ /* 0x000fe200078e00ff */
[----:B------:R-:W-:Y:S01]  /*7680*/  MOV R2, R167 ;  /* 0x000000a700027202 */ /* 0x000fe20000000f00 */
[----:B------:R-:W-:Y:S01]  /*7690*/  IMAD.MOV.U32 R3, RZ, RZ, R168 ;  /* 0x000000ffff037224 */ /* 0x000fe200078e00a8 */
[----:B------:R-:W-:Y:S01]  /*76a0*/  MOV R0, R165 ;  /* 0x000000a500007202 */ /* 0x000fe20000000f00 */
[----:B------:R-:W-:Y:S01]  /*76b0*/  IMAD.MOV.U32 R169, RZ, RZ, R166 ;  /* 0x000000ffffa97224 */ /* 0x000fe200078e00a6 */
[----:B------:R-:W-:Y:S01]  /*76c0*/  MOV R240, R170 ;  /* 0x000000aa00f07202 */ /* 0x000fe20000000f00 */
[----:B------:R-:W-:Y:S01]  /*76d0*/  IMAD.MOV.U32 R241, RZ, RZ, R249 ;  /* 0x000000fffff17224 */ /* 0x000fe200078e00f9 */
[----:B------:R-:W-:Y:S05]  /*76e0*/  BRA `(.L_x_6) ;  /* 0x0000017000007947 */ /* 0x000fea0003800000 */
.L_x_8:
[----:B------:R-:W-:Y:S04]  /*76f0*/  IADD3 R165, R234, -0x1, RZ ;  /* 0xffffffffeaa57810 */ /* 0x000fe80007ffe0ff */
[----:B------:R-:W-:Y:S01]  /*7700*/  SHF.R.S32.HI R164, RZ, 0x1f, R165 ;  /* 0x0000001fffa47819 */ /* 0x000fe200000114a5 */
[C---:B------:R-:W-:Y:S04]  /*7710*/  IMAD.WIDE.U32 R166, R165.reuse, c[0x0][0x198], RZ ;  /* 0x00006600a5a67a25 */ /* 0x040fe800078e00ff */
[----:B------:R-:W-:Y:S04]  /*7720*/  IMAD R164, R164, c[0x0][0x198], RZ ;  /* 0x00006600a4a47a24 */ /* 0x000fe800078e02ff */
[----:B------:R-:W-:Y:S01]  /*7730*/  IMAD R164, R165, c[0x0][0x19c], R164 ;  /* 0x00006700a5a47a24 */ /* 0x000fe200078e02a4 */
[C---:B------:R-:W-:Y:S03]  /*7740*/  LEA R165, P1, R166.reuse, R224, 0x6 ;  /* 0x000000e0a6a57211 */ /* 0x040fe600078230ff */
[----:B------:R-:W-:Y:S01]  /*7750*/  IMAD.IADD R167, R167, 0x1, R164 ;  /* 0x00000001a7a77824 */ /* 0x000fe200078e02a4 */
[----:B------:R-:W-:Y:S04]  /*7760*/  LEA R170, P2, R165, c[0x0][0x168], 0x1 ;  /* 0x00005a00a5aa7a11 */ /* 0x000fe800078408ff */
[----:B------:R-:W-:Y:S02]  /*7770*/  LEA.HI.X R164, R166, R227, R167, 0x6, P1 ;  /* 0x000000e3a6a47211 */ /* 0x000fe400008f34a7 */
[----:B------:R-:W-:Y:S02]  /*7780*/  IADD3 R172, P1, R219, R170, RZ ;  /* 0x000000aadbac7210 */ /* 0x000fe40007f3e0ff */
[----:B------:R-:W-:Y:S05]  /*7790*/  LEA.HI.X R171, R165, c[0x0][0x16c], R164, 0x1, P2 ;  /* 0x00005b00a5ab7a11 */ /* 0x000fea00010f0ca4 */
[----:B------:R-:W-:Y:S01]  /*77a0*/  @!PT LDS RZ, [RZ] ;  /* 0x00000000fffff984 */ /* 0x000fe20000000800 */
[----:B------:R-:W-:Y:S01]  /*77b0*/  @!PT LDS RZ, [RZ] ;  /* 0x00000000fffff984 */ /* 0x000fe20000000800 */
[----:B------:R-:W-:Y:S01]  /*77c0*/  @!PT LDS RZ, [RZ] ;  /* 0x00000000fffff984 */ /* 0x000fe20000000800 */
[----:B------:R1:W-:Y:S01]  /*77d0*/  LDGSTS.E.BYPASS.LTC128B.128 [R222+0x6000], [R170.64] ;  /* 0x06000000aade7fae */ /* 0x0003e2000b901d46 */
[----:B------:R-:W-:Y:S03]  /*77e0*/  IMAD.X R173, R218, 0x1, R171, P1 ;  /* 0x00000001daad7824 */ /* 0x000fe600008e06ab */
[----:B------:R1:W-:Y:S04]  /*77f0*/  LDGSTS.E.BYPASS.LTC128B.128 [R222+0x7000], [R170.64+0x40] ;  /* 0x07000040aade7fae */ /* 0x0003e8000b901d46 */
[----:B------:R1:W-:Y:S04]  /*7800*/  LDGSTS.E.BYPASS.LTC128B.128 [R222+0x8000], [R170.64+0x80] ;  /* 0x08000080aade7fae */ /* 0x0003e8000b901d46 */
[----:B------:R1:W-:Y:S04]  /*7810*/  LDGSTS.E.BYPASS.LTC128B.128 [R222+0x6800], [R172.64] ;  /* 0x06800000acde7fae */ /* 0x0003e8000b901d46 */
[----:B------:R1:W-:Y:S04]  /*7820*/  LDGSTS.E.BYPASS.LTC128B.128 [R222+0x7800], [R172.64+0x40] ;  /* 0x07800040acde7fae */ /* 0x0003e8000b901d46 */
[----:B------:R1:W-:Y:S04]  /*7830*/  LDGSTS.E.BYPASS.LTC128B.128 [R222+0x8800], [R172.64+0x80] ;  /* 0x08800080acde7fae */ /* 0x0003e8000b901d46 */
[----:B------:R-:W0:Y:S01]  /*7840*/  LDGDEPBAR ;  /* 0x00000000000079af */ /* 0x000e220000000000 */
[----:B------:R-:W-:-:S05]  /*7850*/  BRA `(.L_x_7) ;  /* 0x000009d000007947 */ /* 0x000fca0003800000 */
.L_x_6:
[----:B------:R-:W-:Y:S04]  /*7860*/  DEPBAR.LE SB0, 0x0 ;  /* 0x000080000000791a */ /* 0x000fe80000000000 */
[----:B------:R-:W-:Y:S01]  /*7870*/  BAR.SYNC.DEFER_BLOCKING 0x0 ;  /* 0x0000000000007b1d */ /* 0x000fe20000010000 */
[----:B------:R-:W-:Y:S01]  /*7880*/  SHF.R.S32.HI R170, RZ, 0x1f, R234 ;  /* 0x0000001fffaa7819 */ /* 0x000fe200000114ea */
[----:B------:R-:W-:Y:S02]  /*7890*/  IMAD R168, R220, R234, RZ ;  /* 0x000000eadca87224 */ /* 0x000fe400078e02ff */
[-C--:B------:R-:W-:Y:S04]  /*78a0*/  IMAD.WIDE.U32 R242, R234, R221.reuse, R240 ;  /* 0x000000ddeaf27225 */ /* 0x080fe800078e00f0 */
[----:B------:R-:W-:Y:S01]  /*78b0*/  IMAD R168, R170, R221, R168 ;  /* 0x000000ddaaa87224 */ /* 0x000fe200078e02a8 */
[C---:B------:R-:W-:Y:S03]  /*78c0*/  LEA R170, P1, R242.reuse, c[0x0][0x170], 0x1 ;  /* 0x00005c00f2aa7a11 */ /* 0x040fe600078208ff */
[----:B------:R-:W-:Y:S01]  /*78d0*/  IMAD.IADD R168, R243, 0x1, R168 ;  /* 0x00000001f3a87824 */ /* 0x000fe200078e02a8 */
[----:B------:R-:W-:Y:S04]  /*78e0*/  IADD3 R244, P0, R233, R170, RZ ;  /* 0x000000aae9f47210 */ /* 0x000fe80007f1e0ff */
[----:B------:R-:W-:Y:S05]  /*78f0*/  LEA.HI.X R171, R242, c[0x0][0x174], R168, 0x1, P1 ;  /* 0x00005d00f2ab7a11 */ /* 0x000fea00008f0ca8 */
[----:B------:R-:W-:Y:S01]  /*7900*/  IMAD.X R245, R232, 0x1, R171, P0 ;  /* 0x00000001e8f57824 */ /* 0x000fe200000e06ab */
[----:B------:R-:W-:Y:S01]  /*7910*/  ISETP.GT.AND P0, PT, R234, RZ, PT ;  /* 0x000000ffea00720c */ /* 0x000fe20003f04270 */
[----:B------:R-:W-:Y:S01]  /*7920*/  @!PT LDS RZ, [RZ] ;  /* 0x00000000fffff984 */ /* 0x000fe20000000800 */
[----:B------:R-:W-:Y:S01]  /*7930*/  @!PT LDS RZ, [RZ] ;  /* 0x00000000fffff984 */ /* 0x000fe20000000800 */
[----:B------:R-:W-:Y:S01]  /*7940*/  @!PT LDS RZ, [RZ] ;  /* 0x00000000fffff984 */ /* 0x000fe20000000800 */
[----:B------:R1:W-:Y:S07]  /*7950*/  LDGSTS.E.BYPASS.LTC128B.128 [R222+0x9000], [R170.64] ;  /* 0x09000000aade7fae */ /* 0x0003ee000b901d46 */
[----:B------:R1:W-:Y:S07]  /*7960*/  LDGSTS.E.BYPASS.LTC128B.128 [R222+0xa000], [R170.64+0x40] ;  /* 0x0a000040aade7fae */ /* 0x0003ee000b901d46 */
[----:B------:R1:W-:Y:S07]  /*7970*/  LDGSTS.E.BYPASS.LTC128B.128 [R222+0xb000], [R170.64+0x80] ;  /* 0x0b000080aade7fae */ /* 0x0003ee000b901d46 */
[----:B------:R1:W-:Y:S07]  /*7980*/  LDGSTS.E.BYPASS.LTC128B.128 [R222+0x9800], [R244.64] ;  /* 0x09800000f4de7fae */ /* 0x0003ee000b901d46 */
[----:B------:R1:W-:Y:S07]  /*7990*/  LDGSTS.E.BYPASS.LTC128B.128 [R222+0xa800], [R244.64+0x40] ;  /* 0x0a800040f4de7fae */ /* 0x0003ee000b901d46 */
[----:B------:R1:W-:Y:S07]  /*79a0*/  LDGSTS.E.BYPASS.LTC128B.128 [R222+0xb800], [R244.64+0x80] ;  /* 0x0b800080f4de7fae */ /* 0x0003ee000b901d46 */
[----:B------:R-:W-:Y:S07]  /*79b0*/  LDSM.16.M88.4 R164, [R217] ;  /* 0x00000000d9a4783b */ /* 0x000fee0000000200 */
[----:B------:R-:W2:Y:S07]  /*79c0*/  LDSM.16.M88.4 R172, [R216] ;  /* 0x00000000d8ac783b */ /* 0x000eae0000000200 */
[----:B------:R-:W3:Y:S07]  /*79d0*/  LDSM.16.M88.4 R176, [R217+0x1000] ;  /* 0x00100000d9b0783b */ /* 0x000eee0000000200 */
[----:B------:R-:W4:Y:S07]  /*79e0*/  LDSM.16.M88.4 R180, [R216+0x400] ;  /* 0x00040000d8b4783b */ /* 0x000f2e0000000200 */
[----:B------:R-:W0:Y:S07]  /*79f0*/  LDGDEPBAR ;  /* 0x00000000000079af */ /* 0x000e2e0000000000 */
[----:B------:R-:W5:Y:S07]  /*7a00*/  LDSM.16.M88.4 R184, [R216+0x800] ;  /* 0x00080000d8b8783b */ /* 0x000f6e0000000200 */
[----:B------:R-:W1:Y:S01]  /*7a10*/  LDSM.16.M88.4 R188, [R216+0xc00] ;  /* 0x000c0000d8bc783b */ /* 0x000e620000000200 */
[-C--:B--2---:R-:W-:Y:S06]  /*7a20*/  HMMA.16816.F32 R4, R164, R172.reuse, RZ ;  /* 0x000000aca404723c */ /* 0x084fec00000018ff */
[----:B------:R-:W-:Y:S02]  /*7a30*/  LDSM.16.M88.4 R192, [R215] ;  /* 0x00000000d7c0783b */ /* 0x000fe40000000200 */
[C---:B---3--:R-:W-:Y:S05]  /*7a40*/  HMMA.16816.F32 R8, R176.reuse, R172, RZ ;  /* 0x000000acb008723c */ /* 0x048fea00000018ff */
[----:B------:R-:W2:Y:S03]  /*7a50*/  LDSM.16.M88.4 R196, [R214] ;  /* 0x00000000d6c4783b */ /* 0x000ea60000000200 */
[-C--:B------:R-:W-:Y:S04]  /*7a60*/  HMMA.16816.F32 R12, R176, R174.reuse, RZ ;  /* 0x000000aeb00c723c */ /* 0x080fe800000018ff */
[----:B------:R-:W3:Y:S04]  /*7a70*/  LDSM.16.M88.4 R200, [R215+0x1000] ;  /* 0x00100000d7c8783b */ /* 0x000ee80000000200 */
[C---:B------:R-:W-:Y:S03]  /*7a80*/  HMMA.16816.F32 R16, R164.reuse, R174, RZ ;  /* 0x000000aea410723c */ /* 0x040fe600000018ff */
[----:B------:R-:W1:Y:S05]  /*7a90*/  LDSM.16.M88.4 R172, [R214+0x400] ;  /* 0x00040000d6ac783b */ /* 0x000e6a0000000200 */
[-C--:B----4-:R-:W-:Y:S02]  /*7aa0*/  HMMA.16816.F32 R20, R164, R180.reuse, RZ ;  /* 0x000000b4a414723c */ /* 0x090fe400000018ff */
[----:B------:R-:W4:Y:S06]  /*7ab0*/  LDSM.16.M88.4 R204, [R214+0x800] ;  /* 0x00080000d6cc783b */ /* 0x000f2c0000000200 */
[C---:B------:R-:W-:Y:S01]  /*7ac0*/  HMMA.16816.F32 R24, R176.reuse, R180, RZ ;  /* 0x000000b4b018723c */ /* 0x040fe200000018ff */
[----:B------:R-:W1:Y:S07]  /*7ad0*/  LDSM.16.M88.4 R208, [R214+0xc00] ;  /* 0x000c0000d6d0783b */ /* 0x000e6e0000000200 */
[-C--:B------:R-:W-:Y:S08]  /*7ae0*/  HMMA.16816.F32 R28, R176, R182.reuse, RZ ;  /* 0x000000b6b01c723c */ /* 0x080ff000000018ff */
[C---:B------:R-:W-:Y:S01]  /*7af0*/  HMMA.16816.F32 R32, R164.reuse, R182, RZ ;  /* 0x000000b6a420723c */ /* 0x040fe200000018ff */
[----:B------:R-:W-:Y:S07]  /*7b00*/  LDSM.16.M88.4 R180, [R217+0x3000] ;  /* 0x00300000d9b4783b */ /* 0x000fee0000000200 */
[-C--:B-----5:R-:W-:Y:S08]  /*7b10*/  HMMA.16816.F32 R36, R164, R184.reuse, RZ ;  /* 0x000000b8a424723c */ /* 0x0a0ff000000018ff */
[C---:B------:R-:W-:Y:S08]  /*7b20*/  HMMA.16816.F32 R40, R176.reuse, R184, RZ ;  /* 0x000000b8b028723c */ /* 0x040ff000000018ff */
[-C--:B------:R-:W-:Y:S08]  /*7b30*/  HMMA.16816.F32 R44, R176, R186.reuse, RZ ;  /* 0x000000bab02c723c */ /* 0x080ff000000018ff */
[C---:B------:R-:W-:Y:S01]  /*7b40*/  HMMA.16816.F32 R48, R164.reuse, R186, RZ ;  /* 0x000000baa430723c */ /* 0x040fe200000018ff */
[----:B------:R-:W-:Y:S07]  /*7b50*/  LDSM.16.M88.4 R184, [R216+0x1400] ;  /* 0x00140000d8b8783b */ /* 0x000fee0000000200 */
[-C--:B-1----:R-:W-:Y:S08]  /*7b60*/  HMMA.16816.F32 R52, R164, R188.reuse, RZ ;  /* 0x000000bca434723c */ /* 0x082ff000000018ff */
[C---:B------:R-:W-:Y:S08]  /*7b70*/  HMMA.16816.F32 R56, R176.reuse, R188, RZ ;  /* 0x000000bcb038723c */ /* 0x040ff000000018ff */
[-C--:B------:R-:W-:Y:S01]  /*7b80*/  HMMA.16816.F32 R60, R176, R190.reuse, RZ ;  /* 0x000000beb03c723c */ /* 0x080fe200000018ff */
[----:B------:R-:W-:Y:S07]  /*7b90*/  LDSM.16.M88.4 R176, [R216+0x1000] ;  /* 0x00100000d8b0783b */ /* 0x000fee0000000200 */
[----:B------:R-:W-:Y:S01]  /*7ba0*/  HMMA.16816.F32 R64, R164, R190, RZ ;  /* 0x000000bea440723c */ /* 0x000fe200000018ff */
[----:B------:R-:W1:Y:S07]  /*7bb0*/  LDSM.16.M88.4 R164, [R217+0x2000] ;  /* 0x00200000d9a4783b */ /* 0x000e6e0000000200 */
[-C--:B--2---:R-:W-:Y:S01]  /*7bc0*/  HMMA.16816.F32 R4, R192, R196.reuse, R4 ;  /* 0x000000c4c004723c */ /* 0x084fe20000001804 */
[----:B------:R-:W-:Y:S07]  /*7bd0*/  LDSM.16.M88.4 R188, [R216+0x1c00] ;  /* 0x001c0000d8bc783b */ /* 0x000fee0000000200 */
[C---:B---3--:R-:W-:Y:S08]  /*7be0*/  HMMA.16816.F32 R8, R200.reuse, R196, R8 ;  /* 0x000000c4c808723c */ /* 0x048ff00000001808 */
[-C--:B------:R-:W-:Y:S08]  /*7bf0*/  HMMA.16816.F32 R12, R200, R198.reuse, R12 ;  /* 0x000000c6c80c723c */ /* 0x080ff0000000180c */
[C---:B------:R-:W-:Y:S01]  /*7c00*/  HMMA.16816.F32 R16, R192.reuse, R198, R16 ;  /* 0x000000c6c010723c */ /* 0x040fe20000001810 */
[----:B------:R-:W-:Y:S07]  /*7c10*/  LDSM.16.M88.4 R196, [R214+0x1000] ;  /* 0x00100000d6c4783b */ /* 0x000fee0000000200 */
[-C--:B------:R-:W-:Y:S08]  /*7c20*/  HMMA.16816.F32 R20, R192, R172.reuse, R20 ;  /* 0x000000acc014723c */ /* 0x080ff00000001814 */
[C---:B------:R-:W-:Y:S08]  /*7c30*/  HMMA.16816.F32 R24, R200.reuse, R172, R24 ;  /* 0x000000acc818723c */ /* 0x040ff00000001818 */
[-C--:B------:R-:W-:Y:S08]  /*7c40*/  HMMA.16816.F32 R28, R200, R174.reuse, R28 ;  /* 0x000000aec81c723c */ /* 0x080ff0000000181c */
[C---:B------:R-:W-:Y:S01]  /*7c50*/  HMMA.16816.F32 R32, R192.reuse, R174, R32 ;  /* 0x000000aec020723c */ /* 0x040fe20000001820 */
[----:B------:R-:W2:Y:S07]  /*7c60*/  LDSM.16.M88.4 R172, [R216+0x1800] ;  /* 0x00180000d8ac783b */ /* 0x000eae0000000200 */
[-C--:B----4-:R-:W-:Y:S08]  /*7c70*/  HMMA.16816.F32 R36, R192, R204.reuse, R36 ;  /* 0x000000ccc024723c */ /* 0x090ff00000001824 */
[C---:B------:R-:W-:Y:S08]  /*7c80*/  HMMA.16816.F32 R40, R200.reuse, R204, R40 ;  /* 0x000000ccc828723c */ /* 0x040ff00000001828 */
[-C--:B------:R-:W-:Y:S08]  /*7c90*/  HMMA.16816.F32 R44, R200, R206.reuse, R44 ;  /* 0x000000cec82c723c */ /* 0x080ff0000000182c */
[C---:B------:R-:W-:Y:S01]  /*7ca0*/  HMMA.16816.F32 R48, R192.reuse, R206, R48 ;  /* 0x000000cec030723c */ /* 0x040fe20000001830 */
[----:B------:R-:W-:Y:S07]  /*7cb0*/  LDSM.16.M88.4 R204, [R214+0x1800] ;  /* 0x00180000d6cc783b */ /* 0x000fee0000000200 */
[-C--:B------:R-:W-:Y:S08]  /*7cc0*/  HMMA.16816.F32 R52, R192, R208.reuse, R52 ;  /* 0x000000d0c034723c */ /* 0x080ff00000001834 */
[C---:B------:R-:W-:Y:S08]  /*7cd0*/  HMMA.16816.F32 R56, R200.reuse, R208, R56 ;  /* 0x000000d0c838723c */ /* 0x040ff00000001838 */
[-C--:B------:R-:W-:Y:S01]  /*7ce0*/  HMMA.16816.F32 R60, R200, R210.reuse, R60 ;  /* 0x000000d2c83c723c */ /* 0x080fe2000000183c */
[----:B------:R-:W-:Y:S07]  /*7cf0*/  LDSM.16.M88.4 R200, [R215+0x3000] ;  /* 0x00300000d7c8783b */ /* 0x000fee0000000200 */
[----:B------:R-:W-:Y:S01]  /*7d00*/  HMMA.16816.F32 R64, R192, R210, R64 ;  /* 0x000000d2c040723c */ /* 0x000fe20000001840 */
[----:B------:R-:W3:Y:S07]  /*7d10*/  LDSM.16.M88.4 R192, [R215+0x2000] ;  /* 0x00200000d7c0783b */ /* 0x000eee0000000200 */
[-C--:B-1----:R-:W-:Y:S01]  /*7d20*/  HMMA.16816.F32 R4, R164, R176.reuse, R4 ;  /* 0x000000b0a404723c */ /* 0x082fe20000001804 */
[----:B------:R-:W-:Y:S07]  /*7d30*/  LDSM.16.M88.4 R208, [R214+0x1c00] ;  /* 0x001c0000d6d0783b */ /* 0x000fee0000000200 */
[C---:B------:R-:W-:Y:S08]  /*7d40*/  HMMA.16816.F32 R8, R180.reuse, R176, R8 ;  /* 0x000000b0b408723c */ /* 0x040ff00000001808 */
[-C--:B------:R-:W-:Y:S08]  /*7d50*/  HMMA.16816.F32 R12, R180, R178.reuse, R12 ;  /* 0x000000b2b40c723c */ /* 0x080ff0000000180c */
[C---:B------:R-:W-:Y:S01]  /*7d60*/  HMMA.16816.F32 R16, R164.reuse, R178, R16 ;  /* 0x000000b2a410723c */ /* 0x040fe20000001810 */
[----:B------:R-:W1:Y:S07]  /*7d70*/  LDSM.16.M88.4 R176, [R214+0x1400] ;  /* 0x00140000d6b0783b */ /* 0x000e6e0000000200 */
[-C--:B------:R-:W-:Y:S08]  /*7d80*/  HMMA.16816.F32 R20, R164, R184.reuse, R20 ;  /* 0x000000b8a414723c */ /* 0x080ff00000001814 */
[C---:B------:R-:W-:Y:S08]  /*7d90*/  HMMA.16816.F32 R24, R180.reuse, R184, R24 ;  /* 0x000000b8b418723c */ /* 0x040ff00000001818 */
[-C--:B------:R-:W-:Y:S08]  /*7da0*/  HMMA.16816.F32 R28, R180, R186.reuse, R28 ;  /* 0x000000bab41c723c */ /* 0x080ff0000000181c */
[C---:B------:R-:W-:Y:S01]  /*7db0*/  HMMA.16816.F32 R32, R164.reuse, R186, R32 ;  /* 0x000000baa420723c */ /* 0x040fe20000001820 */
[----:B------:R-:W-:Y:S07]  /*7dc0*/  LDSM.16.M88.4 R184, [R216+0x2800] ;  /* 0x00280000d8b8783b */ /* 0x000fee0000000200 */
[-C--:B--2---:R-:W-:Y:S08]  /*7dd0*/  HMMA.16816.F32 R36, R164, R172.reuse, R36 ;  /* 0x000000aca424723c */ /* 0x084ff00000001824 */
        /* <DEDUP_REMOVED lines=9> */
[----:B------:R-:W2:Y:S07]  /*7e70*/  LDSM.16.M88.4 R164, [R217+0x4000] ;  /* 0x00400000d9a4783b */ /* 0x000eae0000000200 */
[-C--:B---3--:R-:W-:Y:S01]  /*7e80*/  HMMA.16816.F32 R4, R192, R196.reuse, R4 ;  /* 0x000000c4c004723c */ /* 0x088fe20000001804 */
[----:B------:R-:W-:Y:S07]  /*7e90*/  LDSM.16.M88.4 R188, [R216+0x2c00] ;  /* 0x002c0000d8bc783b */ /* 0x000fee0000000200 */
[C---:B------:R-:W-:Y:S08]  /*7ea0*/  HMMA.16816.F32 R8, R200.reuse, R196, R8 ;  /* 0x000000c4c808723c */ /* 0x040ff00000001808 */
[-C--:B------:R-:W-:Y:S08]  /*7eb0*/  HMMA.16816.F32 R12, R200, R198.reuse, R12 ;  /* 0x000000c6c80c723c */ /* 0x080ff0000000180c */
[C---:B------:R-:W-:Y:S01]  /*7ec0*/  HMMA.16816.F32 R16, R192.reuse, R198, R16 ;  /* 0x000000c6c010723c */ /* 0x040fe20000001810 */
[----:B------:R-:W-:Y:S07]  /*7ed0*/  LDSM.16.M88.4 R196, [R214+0x2000] ;  /* 0x00200000d6c4783b */ /* 0x000fee0000000200 */
[-C--:B-1----:R-:W-:Y:S08]  /*7ee0*/  HMMA.16816.F32 R20, R192, R176.reuse, R20 ;  /* 0x000000b0c014723c */ /* 0x082ff00000001814 */
        /* <DEDUP_REMOVED lines=15> */
[-C--:B--2---:R-:W-:Y:S01]  /*7fe0*/  HMMA.16816.F32 R4, R164, R172.reuse, R4 ;  /* 0x000000aca404723c */ /* 0x084fe20000001804 */
[----:B------:R-:W2:Y:S07]  /*7ff0*/  LDSM.16.M88.4 R208, [R214+0x2800] ;  /* 0x00280000d6d0783b */ /* 0x000eae0000000200 */
[C---:B------:R-:W-:Y:S08]  /*8000*/  HMMA.16816.F32 R8, R180.reuse, R172, R8 ;  /* 0x000000acb408723c */ /* 0x040ff00000001808 */
[-C--:B------:R-:W-:Y:S08]  /*8010*/  HMMA.16816.F32 R12, R180, R174.reuse, R12 ;  /* 0x000000aeb40c723c */ /* 0x080ff0000000180c */
[C---:B------:R-:W-:Y:S01]  /*8020*/  HMMA.16816.F32 R16, R164.reuse, R174, R16 ;  /* 0x000000aea410723c */ /* 0x040fe20000001810 */
[----:B------:R-:W4:Y:S01]  /*8030*/  LDSM.16.M88.4 R172, [R214+0x2c00] ;  /* 0x002c0000d6ac783b */ /* 0x000f220000000200 */
[----:B------:R-:W-:Y:S06]  /*8040*/  DEPBAR.LE SB0, 0x0 ;  /* 0x000080000000791a */ /* 0x000fec0000000000 */
[-C--:B-1----:R-:W-:Y:S01]  /*8050*/  HMMA.16816.F32 R20, R164, R176.reuse, R20 ;  /* 0x000000b0a414723c */ /* 0x082fe20000001814 */
[----:B------:R-:W-:Y:S07]  /*8060*/  BAR.SYNC.DEFER_BLOCKING 0x0 ;  /* 0x0000000000007b1d */ /* 0x000fee0000010000 */
[C---:B------:R-:W-:Y:S08]  /*8070*/  HMMA.16816.F32 R24, R180.reuse, R176, R24 ;  /* 0x000000b0b418723c */ /* 0x040ff00000001818 */
[-C--:B------:R-:W-:Y:S08]  /*8080*/  HMMA.16816.F32 R28, R180, R178.reuse, R28 ;  /* 0x000000b2b41c723c */ /* 0x080ff0000000181c */
        /* <DEDUP_REMOVED lines=8> */
[----:B------:R-:W-:Y:S08]  /*8110*/  HMMA.16816.F32 R64, R164, R190, R64 ;  /* 0x000000bea440723c */ /* 0x000ff00000001840 */
[-C--:B---3--:R-:W-:Y:S08]  /*8120*/  HMMA.16816.F32 R4, R192, R196.reuse, R4 ;  /* 0x000000c4c004723c */ /* 0x088ff00000001804 */
[C---:B------:R-:W-:Y:S08]  /*8130*/  HMMA.16816.F32 R8, R200.reuse, R196, R8 ;  /* 0x000000c4c808723c */ /* 0x040ff00000001808 */
[-C--:B------:R-:W-:Y:S08]  /*8140*/  HMMA.16816.F32 R12, R200, R198.reuse, R12 ;  /* 0x000000c6c80c723c */ /* 0x080ff0000000180c */
[C---:B------:R-:W-:Y:S08]  /*8150*/  HMMA.16816.F32 R16, R192.reuse, R198, R16 ;  /* 0x000000c6c010723c */ /* 0x040ff00000001810 */
[-C--:B------:R-:W-:Y:S08]  /*8160*/  HMMA.16816.F32 R20, R192, R204.reuse, R20 ;  /* 0x000000ccc014723c */ /* 0x080ff00000001814 */
[C---:B------:R-:W-:Y:S08]  /*8170*/  HMMA.16816.F32 R24, R200.reuse, R204, R24 ;  /* 0x000000ccc818723c */ /* 0x040ff00000001818 */
[-C--:B------:R-:W-:Y:S08]  /*8180*/  HMMA.16816.F32 R28, R200, R206.reuse, R28 ;  /* 0x000000cec81c723c */ /* 0x080ff0000000181c */
[C---:B------:R-:W-:Y:S08]  /*8190*/  HMMA.16816.F32 R32, R192.reuse, R206, R32 ;  /* 0x000000cec020723c */ /* 0x040ff00000001820 */
[-C--:B--2---:R-:W-:Y:S08]  /*81a0*/  HMMA.16816.F32 R36, R192, R208.reuse, R36 ;  /* 0x000000d0c024723c */ /* 0x084ff00000001824 */
[C---:B------:R-:W-:Y:S08]  /*81b0*/  HMMA.16816.F32 R40, R200.reuse, R208, R40 ;  /* 0x000000d0c828723c */ /* 0x040ff00000001828 */
[-C--:B------:R-:W-:Y:S08]  /*81c0*/  HMMA.16816.F32 R44, R200, R210.reuse, R44 ;  /* 0x000000d2c82c723c */ /* 0x080ff0000000182c */
[C---:B------:R-:W-:Y:S08]  /*81d0*/  HMMA.16816.F32 R48, R192.reuse, R210, R48 ;  /* 0x000000d2c030723c */ /* 0x040ff00000001830 */
[-C--:B----4-:R-:W-:Y:S08]  /*81e0*/  HMMA.16816.F32 R52, R192, R172.reuse, R52 ;  /* 0x000000acc034723c */ /* 0x090ff00000001834 */
[C---:B------:R-:W-:Y:S08]  /*81f0*/  HMMA.16816.F32 R56, R200.reuse, R172, R56 ;  /* 0x000000acc838723c */ /* 0x040ff00000001838 */
[-C--:B------:R-:W-:Y:S08]  /*8200*/  HMMA.16816.F32 R60, R200, R174.reuse, R60 ;  /* 0x000000aec83c723c */ /* 0x080ff0000000183c */
[----:B------:R-:W-:Y:S01]  /*8210*/  HMMA.16816.F32 R64, R192, R174, R64 ;  /* 0x000000aec040723c */ /* 0x000fe20000001840 */
[----:B------:R-:W-:-:S07]  /*8220*/  @P0 BRA `(.L_x_8) ;  /* 0xfffff4c000000947 */ /* 0x000fce000383ffff */
.L_x_7:
[----:B------:R-:W-:Y:S01]  /*8230*/  FMNMX.FTZ R164, R4, R3, !PT ;  /* 0x0000000304a47209 */ /* 0x000fe20007810000 */
[----:B------:R-:W-:Y:S01]  /*8240*/  LDSM.16.MT88.4 R176, [R212+0x9000] ;  /* 0x00900000d4b0783b */ /* 0x000fe20000004200 */
[----:B------:R-:W-:Y:S02]  /*8250*/  FMNMX.FTZ R166, R6, R2, !PT ;  /* 0x0000000206a67209 */ /* 0x000fe40007810000 */
[----:B------:R-:W-:Y:S02]  /*8260*/  FMNMX.FTZ R165, R5, R164, !PT ;  /* 0x000000a405a57209 */ /* 0x000fe40007810000 */
[----:B------:R-:W-:Y:S02]  /*8270*/  FMNMX.FTZ R167, R7, R166, !PT ;  /* 0x000000a607a77209 */ /* 0x000fe40007810000 */
[----:B------:R-:W-:Y:S02]  /*8280*/  FMNMX.FTZ R164, R16, R165, !PT ;  /* 0x000000a510a47209 */ /* 0x000fe40007810000 */
[----:B------:R-:W-:Y:S02]  /*8290*/  FMNMX.FTZ R168, R8, R169, !PT ;  /* 0x000000a908a87209 */ /* 0x000fe40007810000 */
[----:B------:R-:W-:Y:S02]  /*82a0*/  FMNMX.FTZ R165, R17, R164, !PT ;  /* 0x000000a411a57209 */ /* 0x000fe40007810000 */
[----:B------:R-:W-:Y:S02]  /*82b0*/  FMNMX.FTZ R166, R18, R167, !PT ;  /* 0x000000a712a67209 */ /* 0x000fe40007810000 */
[----:B-1----:R-:W-:Y:S02]  /*82c0*/  FMNMX.FTZ R171, R9, R168, !PT ;  /* 0x000000a809ab7209 */ /* 0x002fe40007810000 */
[----:B------:R-:W-:Y:S02]  /*82d0*/  FMNMX.FTZ R164, R20, R165, !PT ;  /* 0x000000a514a47209 */ /* 0x000fe40007810000 */
        /* <DEDUP_REMOVED lines=45> */
[----:B------:R-:W-:Y:S01]  /*85b0*/  FMNMX.FTZ R164, R66, R165, !PT ;  /* 0x000000a542a47209 */ /* 0x000fe20007810000 */
[----:B------:R-:W1:Y:S01]  /*85c0*/  SHFL.BFLY PT, R175, R168, 0x2, 0x1f ;  /* 0x0c401f00a8af7f89 */ /* 0x000e6200000e0000 */
[----:B------:R-:W-:Y:S02]  /*85d0*/  FMNMX.FTZ R165, R57, R166, !PT ;  /* 0x000000a639a57209 */ /* 0x000fe40007810000 */
[----:B------:R-:W-:Y:S02]  /*85e0*/  FMNMX.FTZ R172, R58, R167, !PT ;  /* 0x000000a73aac7209 */ /* 0x000fe40007810000 */
[----:B------:R-:W-:Y:S02]  /*85f0*/  FMNMX.FTZ R170, R67, R164, !PT ;  /* 0x000000a443aa7209 */ /* 0x000fe40007810000 */
[----:B------:R-:W-:Y:S02]  /*8600*/  FMNMX.FTZ R164, R60, R165, !PT ;  /* 0x000000a53ca47209 */ /* 0x000fe40007810000 */
[----:B------:R-:W-:Y:S01]  /*8610*/  FMNMX.FTZ R165, R59, R172, !PT ;  /* 0x000000ac3ba57209 */ /* 0x000fe20007810000 */
[----:B------:R-:W2:Y:S01]  /*8620*/  SHFL.BFLY PT, R167, R170, 0x2, 0x1f ;  /* 0x0c401f00aaa77f89 */ /* 0x000ea200000e0000 */
[----:B------:R-:W-:Y:S02]  /*8630*/  FMNMX.FTZ R166, R61, R164, !PT ;  /* 0x000000a43da67209 */ /* 0x000fe40007810000 */
[----:B------:R-:W-:Y:S02]  /*8640*/  FMNMX.FTZ R164, R62, R165, !PT ;  /* 0x000000a53ea47209 */ /* 0x000fe40007810000 */
[----:B------:R-:W-:Y:S02]  /*8650*/  IADD3 R234, R234, -0x1, RZ ;  /* 0xffffffffeaea7810 */ /* 0x000fe40007ffe0ff */
[----:B------:R-:W-:Y:S01]  /*8660*/  FMNMX.FTZ R171, R63, R164, !PT ;  /* 0x000000a43fab7209 */ /* 0x000fe20007810000 */
[----:B------:R-:W3:Y:S08]  /*8670*/  SHFL.BFLY PT, R165, R166, 0x2, 0x1f ;  /* 0x0c401f00a6a57f89 */ /* 0x000ef000000e0000 */
[----:B------:R-:W4:Y:S01]  /*8680*/  SHFL.BFLY PT, R164, R171, 0x2, 0x1f ;  /* 0x0c401f00aba47f89 */ /* 0x000f2200000e0000 */
[----:B-1----:R-:W-:Y:S07]  /*8690*/  FMNMX.FTZ R175, R168, R175, !PT ;  /* 0x000000afa8af7209 */ /* 0x002fee0007810000 */
[----:B------:R-:W1:Y:S01]  /*86a0*/  SHFL.BFLY PT, R168, R175, 0x1, 0x1f ;  /* 0x0c201f00afa87f89 */ /* 0x000e6200000e0000 */
[----:B--2---:R-:W-:Y:S02]  /*86b0*/  FMNMX.FTZ R174, R170, R167, !PT ;  /* 0x000000a7aaae7209 */ /* 0x004fe40007810000 */
[----:B---3--:R-:W-:Y:S05]  /*86c0*/  FMNMX.FTZ R173, R166, R165, !PT ;  /* 0x000000a5a6ad7209 */ /* 0x008fea0007810000 */
[----:B------:R-:W2:Y:S01]  /*86d0*/  SHFL.BFLY PT, R167, R174, 0x1, 0x1f ;  /* 0x0c201f00aea77f89 */ /* 0x000ea200000e0000 */
[----:B----4-:R-:W-:Y:S07]  /*86e0*/  FMNMX.FTZ R170, R171, R164, !PT ;  /* 0x000000a4abaa7209 */ /* 0x010fee0007810000 */
[----:B------:R-:W3:Y:S01]  /*86f0*/  SHFL.BFLY PT, R172, R173, 0x1, 0x1f ;  /* 0x0c201f00adac7f89 */ /* 0x000ee200000e0000 */
[----:B-1----:R-:W-:Y:S07]  /*8700*/  FMNMX.FTZ R168, R175, R168, !PT ;  /* 0x000000a8afa87209 */ /* 0x002fee0007810000 */
[----:B------:R-:W1:Y:S01]  /*8710*/  SHFL.BFLY PT, R165, R170, 0x1, 0x1f ;  /* 0x0c201f00aaa57f89 */ /* 0x000e6200000e0000 */
[C---:B------:R-:W-:Y:S01]  /*8720*/  FSETP.NEU.FTZ.AND P1, PT, R168.reuse, -INF , PT ;  /* 0xff800000a800780b */ /* 0x040fe20003f3d000 */
[C---:B------:R-:W-:Y:S02]  /*8730*/  FADD.FTZ R166, -R168.reuse, R3 ;  /* 0x00000003a8a67221 */ /* 0x040fe40000010100 */
[----:B------:R-:W-:Y:S01]  /*8740*/  FMUL.FTZ R194, R168, c[0x0][0x23c] ;  /* 0x00008f00a8c27a20 */ /* 0x000fe20000410000 */
[----:B--2---:R-:W-:Y:S01]  /*8750*/  FMNMX.FTZ R167, R174, R167, !PT ;  /* 0x000000a7aea77209 */ /* 0x004fe20007810000 */
[----:B------:R-:W-:Y:S03]  /*8760*/  FMUL.FTZ R164, R166, c[0x0][0x23c] ;  /* 0x00008f00a6a47a20 */ /* 0x000fe60000410000 */
[----:B------:R-:W-:Y:S01]  /*8770*/  FSEL R194, R194, RZ, P1 ;  /* 0x000000ffc2c27208 */ /* 0x000fe20000800000 */
[C---:B------:R-:W-:Y:S01]  /*8780*/  FADD.FTZ R2, -R167.reuse, R2 ;  /* 0x00000002a7027221 */ /* 0x040fe20000010100 */
[C---:B------:R-:W-:Y:S01]  /*8790*/  FSETP.NEU.FTZ.AND P1, PT, R167.reuse, -INF , PT ;  /* 0xff800000a700780b */ /* 0x040fe20003f3d000 */
[----:B------:R-:W-:Y:S01]  /*87a0*/  FMUL.FTZ R193, R167, c[0x0][0x23c] ;  /* 0x00008f00a7c17a20 */ /* 0x000fe20000410000 */
[----:B---3--:R-:W-:Y:S01]  /*87b0*/  FMNMX.FTZ R166, R173, R172, !PT ;  /* 0x000000acada67209 */ /* 0x008fe20007810000 */
[----:B------:R-:W-:Y:S01]  /*87c0*/  FMUL.FTZ R3, R2, c[0x0][0x23c] ;  /* 0x00008f0002037a20 */ /* 0x000fe20000410000 */
[----:B------:R-:W2:Y:S01]  /*87d0*/  MUFU.EX2 R164, R164 ;  /* 0x000000a400a47308 */ /* 0x000ea20000000800 */
[--C-:B------:R-:W-:Y:S01]  /*87e0*/  FFMA.FTZ R172, R5, c[0x0][0x23c], -R194.reuse ;  /* 0x00008f0005ac7a23 */ /* 0x100fe200000108c2 */
[----:B------:R-:W-:Y:S01]  /*87f0*/  FSEL R193, R193, RZ, P1 ;  /* 0x000000ffc1c17208 */ /* 0x000fe20000800000 */
[C---:B------:R-:W-:Y:S01]  /*8800*/  FADD.FTZ R2, -R166.reuse, R169 ;  /* 0x000000a9a6027221 */ /* 0x040fe20000010100 */
[----:B------:R-:W-:Y:S01]  /*8810*/  FSETP.NEU.FTZ.AND P1, PT, R166, -INF , PT ;  /* 0xff800000a600780b */ /* 0x000fe20003f3d000 */
[----:B------:R-:W-:Y:S01]  /*8820*/  FFMA.FTZ R171, R4, c[0x0][0x23c], -R194 ;  /* 0x00008f0004ab7a23 */ /* 0x000fe200000108c2 */
[----:B-1----:R-:W-:Y:S01]  /*8830*/  FMNMX.FTZ R165, R170, R165, !PT ;  /* 0x000000a5aaa57209 */ /* 0x002fe20007810000 */
[----:B------:R-:W-:Y:S02]  /*8840*/  FMUL.FTZ R170, R2, c[0x0][0x23c] ;  /* 0x00008f0002aa7a20 */ /* 0x000fe40000410000 */
[----:B------:R-:W-:Y:S01]  /*8850*/  FMUL.FTZ R191, R166, c[0x0][0x23c] ;  /* 0x00008f00a6bf7a20 */ /* 0x000fe20000410000 */
[----:B------:R-:W1:Y:S01]  /*8860*/  MUFU.EX2 R3, R3 ;  /* 0x0000000300037308 */ /* 0x000e620000000800 */
[C---:B------:R-:W-:Y:S02]  /*8870*/  FADD.FTZ R169, -R165.reuse, R0 ;  /* 0x00000000a5a97221 */ /* 0x040fe40000010100 */
[----:B------:R-:W-:Y:S01]  /*8880*/  FMUL.FTZ R189, R165, c[0x0][0x23c] ;  /* 0x00008f00a5bd7a20 */ /* 0x000fe20000410000 */
[----:B------:R-:W-:Y:S01]  /*8890*/  FSEL R191, R191, RZ, P1 ;  /* 0x000000ffbfbf7208 */ /* 0x000fe20000800000 */
[----:B------:R-:W-:Y:S01]  /*88a0*/  FMUL.FTZ R0, R169, c[0x0][0x23c] ;  /* 0x00008f00a9007a20 */ /* 0x000fe20000410000 */
[----:B------:R-:W-:Y:S01]  /*88b0*/  FSETP.NEU.FTZ.AND P1, PT, R165, -INF , PT ;  /* 0xff800000a500780b */ /* 0x000fe20003f3d000 */
[--C-:B------:R-:W-:Y:S02]  /*88c0*/  FFMA.FTZ R180, R17, c[0x0][0x23c], -R194.reuse ;  /* 0x00008f0011b47a23 */ /* 0x100fe400000108c2 */
[--C-:B------:R-:W-:Y:S01]  /*88d0*/  FFMA.FTZ R182, R19, c[0x0][0x23c], -R193.reuse ;  /* 0x00008f0013b67a23 */ /* 0x100fe200000108c1 */
[----:B------:R-:W3:Y:S01]  /*88e0*/  MUFU.EX2 R2, R170 ;  /* 0x000000aa00027308 */ /* 0x000ee20000000800 */
[--C-:B------:R-:W-:Y:S01]  /*88f0*/  FFMA.FTZ R5, R6, c[0x0][0x23c], -R193.reuse ;  /* 0x00008f0006057a23 */ /* 0x100fe200000108c1 */
[----:B------:R-:W-:Y:S01]  /*8900*/  FSEL R189, R189, RZ, P1 ;  /* 0x000000ffbdbd7208 */ /* 0x000fe20000800000 */
[----:B------:R-:W-:Y:S02]  /*8910*/  FFMA.FTZ R6, R7, c[0x0][0x23c], -R193 ;  /* 0x00008f0007067a23 */ /* 0x000fe400000108c1 */
[--C-:B------:R-:W-:Y:S02]  /*8920*/  FFMA.FTZ R7, R16, c[0x0][0x23c], -R194.reuse ;  /* 0x00008f0010077a23 */ /* 0x100fe400000108c2 */
[--C-:B------:R-:W-:Y:S02]  /*8930*/  FFMA.FTZ R181, R8, c[0x0][0x23c], -R191.reuse ;  /* 0x00008f0008b57a23 */ /* 0x100fe400000108bf */
[----:B------:R-:W-:Y:S01]  /*8940*/  FFMA.FTZ R184, R9, c[0x0][0x23c], -R191 ;  /* 0x00008f0009b87a23 */ /* 0x000fe200000108bf */
[----:B------:R4:W-:Y:S01]  /*8950*/  MUFU.EX2 R170, R172 ;  /* 0x000000ac00aa7308 */ /* 0x0009e20000000800 */
[--C-:B------:R-:W-:Y:S02]  /*8960*/  FFMA.FTZ R183, R10, c[0x0][0x23c], -R189.reuse ;  /* 0x00008f000ab77a23 */ /* 0x100fe400000108bd */
[----:B------:R-:W-:Y:S02]  /*8970*/  FFMA.FTZ R186, R11, c[0x0][0x23c], -R189 ;  /* 0x00008f000bba7a23 */ /* 0x000fe400000108bd */
[--C-:B------:R-:W-:Y:S02]  /*8980*/  FFMA.FTZ R185, R12, c[0x0][0x23c], -R191.reuse ;  /* 0x00008f000cb97a23 */ /* 0x100fe400000108bf */
[----:B------:R-:W-:Y:S02]  /*8990*/  FFMA.FTZ R188, R13, c[0x0][0x23c], -R191 ;  /* 0x00008f000dbc7a23 */ /* 0x000fe400000108bf */
[--C-:B------:R-:W-:Y:S01]  /*89a0*/  FFMA.FTZ R187, R14, c[0x0][0x23c], -R189.reuse ;  /* 0x00008f000ebb7a23 */ /* 0x100fe200000108bd */
[----:B------:R-:W5:Y:S01]  /*89b0*/  MUFU.EX2 R169, R171 ;  /* 0x000000ab00a97308 */ /* 0x000f620000000800 */
[----:B------:R-:W-:Y:S02]  /*89c0*/  FFMA.FTZ R190, R15, c[0x0][0x23c], -R189 ;  /* 0x00008f000fbe7a23 */ /* 0x000fe400000108bd */
[C---:B--2---:R-:W-:Y:S02]  /*89d0*/  FMUL.FTZ R8, R164.reuse, R160 ;  /* 0x000000a0a4087220 */ /* 0x044fe40000410000 */
[----:B------:R-:W-:Y:S02]  /*89e0*/  FMUL.FTZ R9, R164, R161 ;  /* 0x000000a1a4097220 */ /* 0x000fe40000410000 */
[C---:B-1----:R-:W-:Y:S02]  /*89f0*/  FMUL.FTZ R10, R3.reuse, R162 ;  /* 0x000000a2030a7220 */ /* 0x042fe40000410000 */
[----:B------:R-:W-:Y:S01]  /*8a00*/  FMUL.FTZ R11, R3, R163 ;  /* 0x000000a3030b7220 */ /* 0x000fe20000410000 */
[----:B------:R-:W-:Y:S01]  /*8a10*/  MUFU.EX2 R5, R5 ;  /* 0x0000000500057308 */ /* 0x000fe20000000800 */
[C---:B---3--:R-:W-:Y:S02]  /*8a20*/  FMUL.FTZ R12, R2.reuse, R156 ;  /* 0x0000009c020c7220 */ /* 0x048fe40000410000 */
[C---:B------:R-:W-:Y:S01]  /*8a30*/  FMUL.FTZ R13, R2.reuse, R157 ;  /* 0x0000009d020d7220 */ /* 0x040fe20000410000 */
[----:B----4-:R-:W1:Y:S01]  /*8a40*/  LDSM.16.MT88.4 R172, [R213+0x9000] ;  /* 0x00900000d5ac783b */ /* 0x010e620000004200 */
[C---:B------:R-:W-:Y:S02]  /*8a50*/  FMUL.FTZ R16, R2.reuse, R152 ;  /* 0x0000009802107220 */ /* 0x040fe40000410000 */
[----:B------:R-:W-:Y:S02]  /*8a60*/  FMUL.FTZ R17, R2, R153 ;  /* 0x0000009902117220 */ /* 0x000fe40000410000 */
[--C-:B------:R-:W-:Y:S01]  /*8a70*/  FFMA.FTZ R202, R36, c[0x0][0x23c], -R194.reuse ;  /* 0x00008f0024ca7a23 */ /* 0x100fe200000108c2 */
[----:B------:R-:W2:Y:S01]  /*8a80*/  MUFU.EX2 R6, R6 ;  /* 0x0000000600067308 */ /* 0x000ea20000000800 */
[--C-:B------:R-:W-:Y:S02]  /*8a90*/  FFMA.FTZ R203, R37, c[0x0][0x23c], -R194.reuse ;  /* 0x00008f0025cb7a23 */ /* 0x100fe400000108c2 */
[--C-:B------:R-:W-:Y:S01]  /*8aa0*/  FFMA.FTZ R204, R38, c[0x0][0x23c], -R193.reuse ;  /* 0x00008f0026cc7a23 */ /* 0x100fe200000108c1 */
[----:B-----5:R-:W-:Y:S01]  /*8ab0*/  F2FP.PACK_AB R160, R170, R169 ;  /* 0x000000a9aaa0723e */ /* 0x020fe200000000ff */
[--C-:B------:R-:W-:Y:S02]  /*8ac0*/  FFMA.FTZ R171, R18, c[0x0][0x23c], -R193.reuse ;  /* 0x00008f0012ab7a23 */ /* 0x100fe400000108c1 */
[--C-:B------:R-:W-:Y:S02]  /*8ad0*/  FFMA.FTZ R205, R39, c[0x0][0x23c], -R193.reuse ;  /* 0x00008f0027cd7a23 */ /* 0x100fe400000108c1 */
[----:B------:R-:W-:Y:S01]  /*8ae0*/  LDSM.16.MT88.4 R36, [R213+0xb400] ;  /* 0x00b40000d524783b */ /* 0x000fe20000004200 */
[----:B------:R-:W-:Y:S01]  /*8af0*/  MUFU.EX2 R7, R7 ;  /* 0x0000000700077308 */ /* 0x000fe20000000800 */
[--C-:B------:R-:W-:Y:S02]  /*8b00*/  FFMA.FTZ R206, R48, c[0x0][0x23c], -R194.reuse ;  /* 0x00008f0030ce7a23 */ /* 0x100fe400000108c2 */
[--C-:B------:R-:W-:Y:S02]  /*8b10*/  FFMA.FTZ R207, R49, c[0x0][0x23c], -R194.reuse ;  /* 0x00008f0031cf7a23 */ /* 0x100fe400000108c2 */
[--C-:B------:R-:W-:Y:S02]  /*8b20*/  FFMA.FTZ R208, R50, c[0x0][0x23c], -R193.reuse ;  /* 0x00008f0032d07a23 */ /* 0x100fe400000108c1 */
[----:B------:R-:W-:Y:S02]  /*8b30*/  FFMA.FTZ R209, R51, c[0x0][0x23c], -R193 ;  /* 0x00008f0033d17a23 */ /* 0x000fe400000108c1 */
[----:B------:R-:W-:Y:S01]  /*8b40*/  LDSM.16.MT88.4 R48, [R212+0xb400] ;  /* 0x00b40000d430783b */ /* 0x000fe20000004200 */
[----:B------:R-:W3:Y:S01]  /*8b50*/  MUFU.EX2 R180, R180 ;  /* 0x000000b400b47308 */ /* 0x000ee20000000800 */
[--C-:B------:R-:W-:Y:S02]  /*8b60*/  FFMA.FTZ R210, R40, c[0x0][0x23c], -R191.reuse ;  /* 0x00008f0028d27a23 */ /* 0x100fe400000108bf */
[----:B------:R-:W-:Y:S01]  /*8b70*/  FFMA.FTZ R211, R41, c[0x0][0x23c], -R191 ;  /* 0x00008f0029d37a23 */ /* 0x000fe200000108bf */
[----:B--2---:R-:W-:Y:S01]  /*8b80*/  F2FP.PACK_AB R161, R6, R5 ;  /* 0x0000000506a1723e */ /* 0x004fe200000000ff */
[--C-:B------:R-:W-:Y:S02]  /*8b90*/  FFMA.FTZ R238, R42, c[0x0][0x23c], -R189.reuse ;  /* 0x00008f002aee7a23 */ /* 0x100fe400000108bd */
[----:B------:R-:W-:Y:S02]  /*8ba0*/  FFMA.FTZ R243, R43, c[0x0][0x23c], -R189 ;  /* 0x00008f002bf37a23 */ /* 0x000fe400000108bd */
[----:B------:R-:W-:Y:S01]  /*8bb0*/  LDSM.16.MT88.4 R40, [R213+0x9800] ;  /* 0x00980000d528783b */ /* 0x000fe20000004200 */
[----:B------:R-:W-:Y:S01]  /*8bc0*/  MUFU.EX2 R171, R171 ;  /* 0x000000ab00ab7308 */ /* 0x000fe20000000800 */
[--C-:B------:R-:W-:Y:S02]  /*8bd0*/  FFMA.FTZ R246, R52, c[0x0][0x23c], -R194.reuse ;  /* 0x00008f0034f67a23 */ /* 0x100fe400000108c2 */
[--C-:B------:R-:W-:Y:S02]  /*8be0*/  FFMA.FTZ R249, R53, c[0x0][0x23c], -R194.reuse ;  /* 0x00008f0035f97a23 */ /* 0x100fe400000108c2 */
[--C-:B------:R-:W-:Y:S02]  /*8bf0*/  FFMA.FTZ R248, R54, c[0x0][0x23c], -R193.reuse ;  /* 0x00008f0036f87a23 */ /* 0x100fe400000108c1 */
[----:B------:R-:W-:Y:S02]  /*8c00*/  FFMA.FTZ R251, R55, c[0x0][0x23c], -R193 ;  /* 0x00008f0037fb7a23 */ /* 0x000fe400000108c1 */
[----:B------:R-:W-:Y:S01]  /*8c10*/  LDSM.16.MT88.4 R52, [R213+0xb800] ;  /* 0x00b80000d534783b */ /* 0x000fe20000004200 */
[----:B------:R-:W2:Y:S01]  /*8c20*/  MUFU.EX2 R182, R182 ;  /* 0x000000b600b67308 */ /* 0x000ea20000000800 */
[--C-:B------:R-:W-:Y:S02]  /*8c30*/  FFMA.FTZ R250, R58, c[0x0][0x23c], -R189.reuse ;  /* 0x00008f003afa7a23 */ /* 0x100fe400000108bd */
[----:B------:R-:W-:Y:S01]  /*8c40*/  FFMA.FTZ R252, R59, c[0x0][0x23c], -R189 ;  /* 0x00008f003bfc7a23 */ /* 0x000fe200000108bd */
[----:B---3--:R-:W-:Y:S01]  /*8c50*/  F2FP.PACK_AB R162, R180, R7 ;  /* 0x00000007b4a2723e */ /* 0x008fe200000000ff */
[----:B------:R-:W-:Y:S02]  /*8c60*/  FFMA.FTZ R60, R60, c[0x0][0x23c], -R191 ;  /* 0x00008f003c3c7a23 */ /* 0x000fe400000108bf */
[C---:B------:R-:W-:Y:S02]  /*8c70*/  FMUL.FTZ R68, R164.reuse, R68 ;  /* 0x00000044a4447220 */ /* 0x040fe40000410000 */
[C---:B------:R-:W-:Y:S01]  /*8c80*/  FMUL.FTZ R69, R164.reuse, R69 ;  /* 0x00000045a4457220 */ /* 0x040fe20000410000 */
[----:B------:R-:W3:Y:S01]  /*8c90*/  MUFU.EX2 R0, R0 ;  /* 0x0000000000007308 */ /* 0x000ee20000000800 */
[C---:B------:R-:W-:Y:S02]  /*8ca0*/  FMUL.FTZ R70, R3.reuse, R70 ;  /* 0x0000004603467220 */ /* 0x040fe40000410000 */
[C---:B------:R-:W-:Y:S02]  /*8cb0*/  FMUL.FTZ R71, R3.reuse, R71 ;  /* 0x0000004703477220 */ /* 0x040fe40000410000 */
[C---:B------:R-:W-:Y:S02]  /*8cc0*/  FMUL.FTZ R88, R164.reuse, R88 ;  /* 0x00000058a4587220 */ /* 0x040fe40000410000 */
[----:B------:R-:W-:Y:S02]  /*8cd0*/  FMUL.FTZ R89, R164, R89 ;  /* 0x00000059a4597220 */ /* 0x000fe40000410000 */
[C---:B------:R-:W-:Y:S01]  /*8ce0*/  FMUL.FTZ R90, R3.reuse, R90 ;  /* 0x0000005a035a7220 */ /* 0x040fe20000410000 */
[----:B------:R-:W-:Y:S01]  /*8cf0*/  MUFU.EX2 R181, R181 ;  /* 0x000000b500b57308 */ /* 0x000fe20000000800 */
[C---:B------:R-:W-:Y:S02]  /*8d00*/  FMUL.FTZ R91, R3.reuse, R91 ;  /* 0x0000005b035b7220 */ /* 0x040fe40000410000 */
[----:B------:R-:W-:Y:S01]  /*8d10*/  FMUL.FTZ R92, R2, R92 ;  /* 0x0000005c025c7220 */ /* 0x000fe20000410000 */
[----:B--2---:R-:W-:Y:S01]  /*8d20*/  F2FP.PACK_AB R163, R182, R171 ;  /* 0x000000abb6a3723e */ /* 0x004fe200000000ff */
[C---:B------:R-:W-:Y:S02]  /*8d30*/  FMUL.FTZ R93, R2.reuse, R93 ;  /* 0x0000005d025d7220 */ /* 0x040fe40000410000 */
[C---:B------:R-:W-:Y:S02]  /*8d40*/  FMUL.FTZ R96, R2.reuse, R96 ;  /* 0x0000006002607220 */ /* 0x040fe40000410000 */
[----:B------:R-:W-:Y:S01]  /*8d50*/  FMUL.FTZ R97, R2, R97 ;  /* 0x0000006102617220 */ /* 0x000fe20000410000 */
[----:B------:R-:W2:Y:S01]  /*8d60*/  MUFU.EX2 R184, R184 ;  /* 0x000000b800b87308 */ /* 0x000ea20000000800 */
[-C--:B-1----:R-:W-:Y:S05]  /*8d70*/  HMMA.16816.F32 R8, R160, R172.reuse, R8 ;  /* 0x000000aca008723c */ /* 0x082fea0000001808 */
[C---:B---3--:R-:W-:Y:S02]  /*8d80*/  FMUL.FTZ R14, R0.reuse, R158 ;  /* 0x0000009e000e7220 */ /* 0x048fe40000410000 */
[C---:B------:R-:W-:Y:S02]  /*8d90*/  FMUL.FTZ R15, R0.reuse, R159 ;  /* 0x0000009f000f7220 */ /* 0x040fe40000410000 */
[----:B------:R-:W-:Y:S03]  /*8da0*/  MUFU.EX2 R183, R183 ;  /* 0x000000b700b77308 */ /* 0x000fe60000000800 */
[C---:B------:R-:W-:Y:S02]  /*8db0*/  FMUL.FTZ R18, R0.reuse, R154 ;  /* 0x0000009a00127220 */ /* 0x040fe40000410000 */
[C---:B------:R-:W-:Y:S02]  /*8dc0*/  FMUL.FTZ R19, R0.reuse, R155 ;  /* 0x0000009b00137220 */ /* 0x040fe40000410000 */
[----:B------:R-:W1:Y:S01]  /*8dd0*/  LDSM.16.MT88.4 R152, [R213+0xa000] ;  /* 0x00a00000d598783b */ /* 0x000e620000004200 */
[C---:B------:R-:W-:Y:S02]  /*8de0*/  FMUL.FTZ R94, R0.reuse, R94 ;  /* 0x0000005e005e7220 */ /* 0x040fe40000410000 */
[----:B------:R-:W3:Y:S01]  /*8df0*/  MUFU.EX2 R186, R186 ;  /* 0x000000ba00ba7308 */ /* 0x000ee20000000800 */
[C---:B------:R-:W-:Y:S02]  /*8e00*/  FMUL.FTZ R95, R0.reuse, R95 ;  /* 0x0000005f005f7220 */ /* 0x040fe40000410000 */
[----:B------:R-:W-:Y:S01]  /*8e10*/  FMUL.FTZ R98, R0, R98 ;  /* 0x0000006200627220 */ /* 0x000fe20000410000 */
[----:B--2---:R-:W-:Y:S01]  /*8e20*/  F2FP.PACK_AB R156, R184, R181 ;  /* 0x000000b5b89c723e */ /* 0x004fe200000000ff */
[----:B------:R-:W-:Y:S02]  /*8e30*/  FMUL.FTZ R99, R0, R99 ;  /* 0x0000006300637220 */ /* 0x000fe40000410000 */
[C---:B------:R-:W-:Y:S02]  /*8e40*/  FMUL.FTZ R100, R164.reuse, R100 ;  /* 0x00000064a4647220 */ /* 0x040fe40000410000 */
[----:B------:R-:W-:Y:S01]  /*8e50*/  FMUL.FTZ R101, R164, R101 ;  /* 0x00000065a4657220 */ /* 0x000fe20000410000 */
[----:B------:R-:W-:Y:S01]  /*8e60*/  MUFU.EX2 R185, R185 ;  /* 0x000000b900b97308 */ /* 0x000fe20000000800 */
[C---:B------:R-:W-:Y:S02]  /*8e70*/  FMUL.FTZ R102, R3.reuse, R102 ;  /* 0x0000006603667220 */ /* 0x040fe40000410000 */
[----:B------:R-:W-:Y:S02]  /*8e80*/  FMUL.FTZ R103, R3, R103 ;  /* 0x0000006703677220 */ /* 0x000fe40000410000 */
[--C-:B------:R-:W-:Y:S02]  /*8e90*/  FFMA.FTZ R192, R32, c[0x0][0x23c], -R194.reuse ;  /* 0x00008f0020c07a23 */ /* 0x100fe400000108c2 */
[C---:B------:R-:W-:Y:S02]  /*8ea0*/  FMUL.FTZ R32, R164.reuse, R144 ;  /* 0x00000090a4207220 */ /* 0x040fe40000410000 */
[--C-:B------:R-:W-:Y:S01]  /*8eb0*/  FFMA.FTZ R195, R33, c[0x0][0x23c], -R194.reuse ;  /* 0x00008f0021c37a23 */ /* 0x100fe200000108c2 */
[----:B------:R-:W2:Y:S01]  /*8ec0*/  MUFU.EX2 R188, R188 ;  /* 0x000000bc00bc7308 */ /* 0x000ea20000000800 */
[----:B------:R-:W-:Y:S02]  /*8ed0*/  FMUL.FTZ R33, R164, R145 ;  /* 0x00000091a4217220 */ /* 0x000fe40000410000 */
[----:B------:R-:W-:Y:S01]  /*8ee0*/  FMUL.FTZ R116, R2, R116 ;  /* 0x0000007402747220 */ /* 0x000fe20000410000 */
[----:B---3--:R-:W-:Y:S01]  /*8ef0*/  F2FP.PACK_AB R157, R186, R183 ;  /* 0x000000b7ba9d723e */ /* 0x008fe200000000ff */
[----:B------:R-:W-:Y:S02]  /*8f00*/  FMUL.FTZ R117, R2, R117 ;  /* 0x0000007502757220 */ /* 0x000fe40000410000 */
[C---:B------:R-:W-:Y:S02]  /*8f10*/  FMUL.FTZ R118, R0.reuse, R118 ;  /* 0x0000007600767220 */ /* 0x040fe40000410000 */
[----:B------:R-:W-:Y:S01]  /*8f20*/  FMUL.FTZ R119, R0, R119 ;  /* 0x0000007700777220 */ /* 0x000fe20000410000 */
[----:B------:R-:W-:Y:S01]  /*8f30*/  MUFU.EX2 R187, R187 ;  /* 0x000000bb00bb7308 */ /* 0x000fe20000000800 */
[C---:B------:R-:W-:Y:S02]  /*8f40*/  FMUL.FTZ R120, R2.reuse, R120 ;  /* 0x0000007802787220 */ /* 0x040fe40000410000 */
[----:B------:R-:W-:Y:S02]  /*8f50*/  FMUL.FTZ R121, R2, R121 ;  /* 0x0000007902797220 */ /* 0x000fe40000410000 */
[C---:B------:R-:W-:Y:S02]  /*8f60*/  FMUL.FTZ R122, R0.reuse, R122 ;  /* 0x0000007a007a7220 */ /* 0x040fe40000410000 */
[----:B------:R-:W-:Y:S02]  /*8f70*/  FMUL.FTZ R123, R0, R123 ;  /* 0x0000007b007b7220 */ /* 0x000fe40000410000 */
[C---:B------:R-:W-:Y:S01]  /*8f80*/  FMUL.FTZ R124, R164.reuse, R124 ;  /* 0x0000007ca47c7220 */ /* 0x040fe20000410000 */
[----:B------:R-:W3:Y:S01]  /*8f90*/  MUFU.EX2 R190, R190 ;  /* 0x000000be00be7308 */ /* 0x000ee20000000800 */
[----:B------:R-:W-:Y:S02]  /*8fa0*/  FMUL.FTZ R125, R164, R125 ;  /* 0x0000007da47d7220 */ /* 0x000fe40000410000 */
[C---:B------:R-:W-:Y:S01]  /*8fb0*/  FMUL.FTZ R126, R3.reuse, R126 ;  /* 0x0000007e037e7220 */ /* 0x040fe20000410000 */
[----:B--2---:R-:W-:Y:S01]  /*8fc0*/  F2FP.PACK_AB R158, R188, R185 ;  /* 0x000000b9bc9e723e */ /* 0x004fe200000000ff */
[C---:B------:R-:W-:Y:S02]  /*8fd0*/  FMUL.FTZ R127, R3.reuse, R127 ;  /* 0x0000007f037f7220 */ /* 0x040fe40000410000 */
[--C-:B------:R-:W-:Y:S02]  /*8fe0*/  FFMA.FTZ R196, R26, c[0x0][0x23c], -R189.reuse ;  /* 0x00008f001ac47a23 */ /* 0x100fe400000108bd */
[----:B------:R-:W-:Y:S01]  /*8ff0*/  FMUL.FTZ R26, R3, R142 ;  /* 0x0000008e031a7220 */ /* 0x000fe20000410000 */
[----:B------:R-:W-:Y:S01]  /*9000*/  MUFU.EX2 R4, R60 ;  /* 0x0000003c00047308 */ /* 0x000fe20000000800 */
[----:B------:R-:W-:Y:S02]  /*9010*/  FFMA.FTZ R197, R27, c[0x0][0x23c], -R189 ;  /* 0x00008f001bc57a23 */ /* 0x000fe400000108bd */
[----:B------:R-:W-:Y:S02]  /*9020*/  FMUL.FTZ R27, R3, R143 ;  /* 0x0000008f031b7220 */ /* 0x000fe40000410000 */
[--C-:B------:R-:W-:Y:S02]  /*9030*/  FFMA.FTZ R198, R28, c[0x0][0x23c], -R191.reuse ;  /* 0x00008f001cc67a23 */ /* 0x100fe400000108bf */
[----:B------:R-:W-:Y:S02]  /*9040*/  FFMA.FTZ R199, R29, c[0x0][0x23c], -R191 ;  /* 0x00008f001dc77a23 */ /* 0x000fe400000108bf */
[--C-:B------:R-:W-:Y:S01]  /*9050*/  FFMA.FTZ R200, R30, c[0x0][0x23c], -R189.reuse ;  /* 0x00008f001ec87a23 */ /* 0x100fe200000108bd */
[----:B------:R-:W-:Y:S01]  /*9060*/  MUFU.EX2 R210, R210 ;  /* 0x000000d200d27308 */ /* 0x000fe20000000800 */
[----:B------:R-:W-:Y:S02]  /*9070*/  FFMA.FTZ R201, R31, c[0x0][0x23c], -R189 ;  /* 0x00008f001fc97a23 */ /* 0x000fe400000108bd */
[--C-:B------:R-:W-:Y:S01]  /*9080*/  FFMA.FTZ R242, R44, c[0x0][0x23c], -R191.reuse ;  /* 0x00008f002cf27a23 */ /* 0x100fe200000108bf */
[----:B---3--:R-:W-:Y:S01]  /*9090*/  F2FP.PACK_AB R159, R190, R187 ;  /* 0x000000bbbe9f723e */ /* 0x008fe200000000ff */
[----:B------:R-:W-:Y:S02]  /*90a0*/  FFMA.FTZ R245, R45, c[0x0][0x23c], -R191 ;  /* 0x00008f002df57a23 */ /* 0x000fe400000108bf */
[--C-:B------:R-:W-:Y:S02]  /*90b0*/  FFMA.FTZ R244, R46, c[0x0][0x23c], -R189.reuse ;  /* 0x00008f002ef47a23 */ /* 0x100fe400000108bd */
[----:B------:R-:W-:Y:S01]  /*90c0*/  FFMA.FTZ R247, R47, c[0x0][0x23c], -R189 ;  /* 0x00008f002ff77a23 */ /* 0x000fe200000108bd */
[----:B------:R-:W2:Y:S01]  /*90d0*/  MUFU.EX2 R211, R211 ;  /* 0x000000d300d37308 */ /* 0x000ea20000000800 */
[C---:B------:R-:W-:Y:S04]  /*90e0*/  HMMA.16816.F32 R12, R156.reuse, R172, R12 ;  /* 0x000000ac9c0c723c */ /* 0x040fe8000000180c */
[C---:B------:R-:W-:Y:S02]  /*90f0*/  FMUL.FTZ R72, R164.reuse, R72 ;  /* 0x00000048a4487220 */ /* 0x040fe40000410000 */
[C---:B------:R-:W-:Y:S02]  /*9100*/  FMUL.FTZ R73, R164.reuse, R73 ;  /* 0x00000049a4497220 */ /* 0x040fe40000410000 */
[-C--:B------:R-:W-:Y:S01]  /*9110*/  HMMA.16816.F32 R16, R156, R174.reuse, R16 ;  /* 0x000000ae9c10723c */ /* 0x080fe20000001810 */
[----:B------:R-:W-:Y:S03]  /*9120*/  MUFU.EX2 R238, R238 ;  /* 0x000000ee00ee7308 */ /* 0x000fe60000000800 */
[C---:B------:R-:W-:Y:S02]  /*9130*/  FMUL.FTZ R74, R3.reuse, R74 ;  /* 0x0000004a034a7220 */ /* 0x040fe40000410000 */
[----:B------:R-:W-:Y:S02]  /*9140*/  FMUL.FTZ R75, R3, R75 ;  /* 0x0000004b034b7220 */ /* 0x000fe40000410000 */
[C---:B------:R-:W-:Y:S01]  /*9150*/  HMMA.16816.F32 R68, R160.reuse, R174, R68 ;  /* 0x000000aea044723c */ /* 0x040fe20000001844 */
[----:B------:R-:W3:Y:S02]  /*9160*/  LDSM.16.MT88.4 R172, [R212+0xa000] ;  /* 0x00a00000d4ac783b */ /* 0x000ee40000004200 */
[----:B------:R-:W4:Y:S01]  /*9170*/  MUFU.EX2 R243, R243 ;  /* 0x000000f300f37308 */ /* 0x000f220000000800 */
[C---:B------:R-:W-:Y:S02]  /*9180*/  FMUL.FTZ R84, R164.reuse, R84 ;  /* 0x00000054a4547220 */ /* 0x040fe40000410000 */
[----:B------:R-:W-:Y:S01]  /*9190*/  FMUL.FTZ R85, R164, R85 ;  /* 0x00000055a4557220 */ /* 0x000fe20000410000 */
[----:B--2---:R-:W-:Y:S01]  /*91a0*/  F2FP.PACK_AB R44, R211, R210 ;  /* 0x000000d2d32c723e */ /* 0x004fe200000000ff */
[-C--:B------:R-:W-:Y:S04]  /*91b0*/  HMMA.16816.F32 R72, R160, R176.reuse, R72 ;  /* 0x000000b0a048723c */ /* 0x080fe80000001848 */
[C---:B------:R-:W-:Y:S01]  /*91c0*/  FMUL.FTZ R76, R2.reuse, R76 ;  /* 0x0000004c024c7220 */ /* 0x040fe20000410000 */
[----:B------:R-:W-:Y:S01]  /*91d0*/  MUFU.EX2 R242, R242 ;  /* 0x000000f200f27308 */ /* 0x000fe20000000800 */
[----:B------:R-:W-:Y:S02]  /*91e0*/  FMUL.FTZ R77, R2, R77 ;  /* 0x0000004d024d7220 */ /* 0x000fe40000410000 */
[C---:B------:R-:W-:Y:S04]  /*91f0*/  FMUL.FTZ R78, R0.reuse, R78 ;  /* 0x0000004e004e7220 */ /* 0x040fe80000410000 */
[----:B------:R-:W-:Y:S02]  /*9200*/  FMUL.FTZ R79, R0, R79 ;  /* 0x0000004f004f7220 */ /* 0x000fe40000410000 */
[C---:B------:R-:W-:Y:S01]  /*9210*/  FMUL.FTZ R86, R3.reuse, R86 ;  /* 0x0000005603567220 */ /* 0x040fe20000410000 */
[----:B------:R-:W2:Y:S01]  /*9220*/  MUFU.EX2 R245, R245 ;  /* 0x000000f500f57308 */ /* 0x000ea20000000800 */
[----:B------:R-:W-:Y:S02]  /*9230*/  FMUL.FTZ R87, R3, R87 ;  /* 0x0000005703577220 */ /* 0x000fe40000410000 */
[C---:B------:R-:W-:Y:S01]  /*9240*/  FMUL.FTZ R104, R2.reuse, R104 ;  /* 0x0000006802687220 */ /* 0x040fe20000410000 */
[C---:B------:R-:W-:Y:S04]  /*9250*/  HMMA.16816.F32 R76, R156.reuse, R176, R76 ;  /* 0x000000b09c4c723c */ /* 0x040fe8000000184c */
[C---:B------:R-:W-:Y:S01]  /*9260*/  FMUL.FTZ R80, R2.reuse, R80 ;  /* 0x0000005002507220 */ /* 0x040fe20000410000 */
[----:B----4-:R-:W-:Y:S01]  /*9270*/  F2FP.PACK_AB R45, R243, R238 ;  /* 0x000000eef32d723e */ /* 0x010fe200000000ff */
[----:B------:R-:W-:Y:S01]  /*9280*/  FMUL.FTZ R81, R2, R81 ;  /* 0x0000005102517220 */ /* 0x000fe20000410000 */
[----:B------:R-:W-:Y:S01]  /*9290*/  MUFU.EX2 R244, R244 ;  /* 0x000000f400f47308 */ /* 0x000fe20000000800 */
[C---:B------:R-:W-:Y:S04]  /*92a0*/  FMUL.FTZ R82, R0.reuse, R82 ;  /* 0x0000005200527220 */ /* 0x040fe80000410000 */
[----:B------:R-:W-:Y:S02]  /*92b0*/  FMUL.FTZ R83, R0, R83 ;  /* 0x0000005300537220 */ /* 0x000fe40000410000 */
[--C-:B------:R-:W-:Y:S02]  /*92c0*/  FFMA.FTZ R176, R20, c[0x0][0x23c], -R194.reuse ;  /* 0x00008f0014b07a23 */ /* 0x100fe400000108c2 */
[C---:B------:R-:W-:Y:S01]  /*92d0*/  FMUL.FTZ R20, R164.reuse, R148 ;  /* 0x00000094a4147220 */ /* 0x040fe20000410000 */
[----:B------:R-:W4:Y:S01]  /*92e0*/  MUFU.EX2 R247, R247 ;  /* 0x000000f700f77308 */ /* 0x000f220000000800 */
[--C-:B------:R-:W-:Y:S01]  /*92f0*/  FFMA.FTZ R177, R21, c[0x0][0x23c], -R194.reuse ;  /* 0x00008f0015b17a23 */ /* 0x100fe200000108c2 */
[-C--:B------:R-:W-:Y:S03]  /*9300*/  HMMA.16816.F32 R80, R156, R178.reuse, R80 ;  /* 0x000000b29c50723c */ /* 0x080fe60000001850 */
[----:B------:R-:W-:Y:S01]  /*9310*/  FMUL.FTZ R21, R164, R149 ;  /* 0x00000095a4157220 */ /* 0x000fe20000410000 */
[----:B--2---:R-:W-:Y:S01]  /*9320*/  F2FP.PACK_AB R46, R245, R242 ;  /* 0x000000f2f52e723e */ /* 0x004fe200000000ff */
[----:B------:R-:W-:Y:S02]  /*9330*/  FMUL.FTZ R105, R2, R105 ;  /* 0x0000006902697220 */ /* 0x000fe40000410000 */
[C---:B------:R-:W-:Y:S01]  /*9340*/  FMUL.FTZ R106, R0.reuse, R106 ;  /* 0x0000006a006a7220 */ /* 0x040fe20000410000 */
[C---:B------:R-:W-:Y:S01]  /*9350*/  HMMA.16816.F32 R84, R160.reuse, R178, R84 ;  /* 0x000000b2a054723c */ /* 0x040fe20000001854 */
[----:B------:R-:W-:Y:S03]  /*9360*/  MUFU.EX2 R176, R176 ;  /* 0x000000b000b07308 */ /* 0x000fe60000000800 */
[----:B------:R-:W-:Y:S02]  /*9370*/  FMUL.FTZ R107, R0, R107 ;  /* 0x0000006b006b7220 */ /* 0x000fe40000410000 */
[----:B------:R-:W-:Y:S02]  /*9380*/  FMUL.FTZ R108, R2, R108 ;  /* 0x0000006c026c7220 */ /* 0x000fe40000410000 */
[-C--:B-1----:R-:W-:Y:S03]  /*9390*/  HMMA.16816.F32 R88, R160, R152.reuse, R88 ;  /* 0x00000098a058723c */ /* 0x082fe60000001858 */
[----:B------:R-:W1:Y:S01]  /*93a0*/  MUFU.EX2 R177, R177 ;  /* 0x000000b100b17308 */ /* 0x000e620000000800 */
[--C-:B------:R-:W-:Y:S02]  /*93b0*/  FFMA.FTZ R178, R22, c[0x0][0x23c], -R193.reuse ;  /* 0x00008f0016b27a23 */ /* 0x100fe400000108c1 */
[----:B------:R-:W-:Y:S01]  /*93c0*/  FMUL.FTZ R22, R3, R150 ;  /* 0x0000009603167220 */ /* 0x000fe20000410000 */
[----:B----4-:R-:W-:Y:S01]  /*93d0*/  F2FP.PACK_AB R47, R247, R244 ;  /* 0x000000f4f72f723e */ /* 0x010fe200000000ff */
[C---:B------:R-:W-:Y:S04]  /*93e0*/  HMMA.16816.F32 R92, R156.reuse, R152, R92 ;  /* 0x000000989c5c723c */ /* 0x040fe8000000185c */
[--C-:B------:R-:W-:Y:S01]  /*93f0*/  FFMA.FTZ R179, R23, c[0x0][0x23c], -R193.reuse ;  /* 0x00008f0017b37a23 */ /* 0x100fe200000108c1 */
[----:B------:R-:W-:Y:S01]  /*9400*/  MUFU.EX2 R178, R178 ;  /* 0x000000b200b27308 */ /* 0x000fe20000000800 */
[C---:B------:R-:W-:Y:S02]  /*9410*/  FMUL.FTZ R23, R3.reuse, R151 ;  /* 0x0000009703177220 */ /* 0x040fe40000410000 */
[-C--:B------:R-:W-:Y:S01]  /*9420*/  HMMA.16816.F32 R96, R156, R154.reuse, R96 ;  /* 0x0000009a9c60723c */ /* 0x080fe20000001860 */
[----:B------:R-:W2:Y:S03]  /*9430*/  LDSM.16.MT88.4 R148, [R213+0xb000] ;  /* 0x00b00000d594783b */ /* 0x000ea60000004200 */
[----:B------:R-:W-:Y:S02]  /*9440*/  FMUL.FTZ R109, R2, R109 ;  /* 0x0000006d026d7220 */ /* 0x000fe40000410000 */
[C---:B------:R-:W-:Y:S01]  /*9450*/  FMUL.FTZ R110, R0.reuse, R110 ;  /* 0x0000006e006e7220 */ /* 0x040fe20000410000 */
[----:B------:R-:W4:Y:S01]  /*9460*/  MUFU.EX2 R179, R179 ;  /* 0x000000b300b37308 */ /* 0x000f220000000800 */
[C---:B------:R-:W-:Y:S01]  /*9470*/  HMMA.16816.F32 R100, R160.reuse, R154, R100 ;  /* 0x0000009aa064723c */ /* 0x040fe20000001864 */
[----:B------:R-:W-:Y:S03]  /*9480*/  LDSM.16.MT88.4 R152, [R213+0xa400] ;  /* 0x00a40000d598783b */ /* 0x000fe60000004200 */
[----:B------:R-:W-:Y:S02]  /*9490*/  FMUL.FTZ R111, R0, R111 ;  /* 0x0000006f006f7220 */ /* 0x000fe40000410000 */
[C---:B------:R-:W-:Y:S02]  /*94a0*/  FMUL.FTZ R112, R164.reuse, R112 ;  /* 0x00000070a4707220 */ /* 0x040fe40000410000 */
[-C--:B---3--:R-:W-:Y:S01]  /*94b0*/  HMMA.16816.F32 R20, R160, R172.reuse, R20 ;  /* 0x000000aca014723c */ /* 0x088fe20000001814 */
[----:B------:R-:W-:Y:S03]  /*94c0*/  MUFU.EX2 R192, R192 ;  /* 0x000000c000c07308 */ /* 0x000fe60000000800 */
[----:B------:R-:W-:Y:S02]  /*94d0*/  FMUL.FTZ R113, R164, R113 ;  /* 0x00000071a4717220 */ /* 0x000fe40000410000 */
[C---:B------:R-:W-:Y:S02]  /*94e0*/  FMUL.FTZ R114, R3.reuse, R114 ;  /* 0x0000007203727220 */ /* 0x040fe40000410000 */
[C---:B------:R-:W-:Y:S03]  /*94f0*/  HMMA.16816.F32 R104, R156.reuse, R172, R104 ;  /* 0x000000ac9c68723c */ /* 0x040fe60000001868 */
[----:B------:R-:W3:Y:S01]  /*9500*/  MUFU.EX2 R195, R195 ;  /* 0x000000c300c37308 */ /* 0x000ee20000000800 */
[C---:B------:R-:W-:Y:S02]  /*9510*/  FMUL.FTZ R115, R3.reuse, R115 ;  /* 0x0000007303737220 */ /* 0x040fe40000410000 */
[----:B------:R-:W-:Y:S02]  /*9520*/  FMUL.FTZ R128, R2, R128 ;  /* 0x0000008002807220 */ /* 0x000fe40000410000 */
[-C--:B------:R-:W-:Y:S04]  /*9530*/  HMMA.16816.F32 R108, R156, R174.reuse, R108 ;  /* 0x000000ae9c6c723c */ /* 0x080fe8000000186c */
[--C-:B------:R-:W-:Y:S01]  /*9540*/  FFMA.FTZ R172, R34, c[0x0][0x23c], -R193.reuse ;  /* 0x00008f0022ac7a23 */ /* 0x100fe200000108c1 */
[----:B------:R-:W-:Y:S01]  /*9550*/  MUFU.EX2 R196, R196 ;  /* 0x000000c400c47308 */ /* 0x000fe20000000800 */
[----:B------:R-:W-:Y:S02]  /*9560*/  FMUL.FTZ R34, R3, R146 ;  /* 0x0000009203227220 */ /* 0x000fe40000410000 */
[C---:B------:R-:W-:Y:S04]  /*9570*/  HMMA.16816.F32 R112, R160.reuse, R174, R112 ;  /* 0x000000aea070723c */ /* 0x040fe80000001870 */
[----:B------:R-:W-:Y:S02]  /*9580*/  FFMA.FTZ R173, R35, c[0x0][0x23c], -R193 ;  /* 0x00008f0023ad7a23 */ /* 0x000fe400000108c1 */
[----:B------:R-:W-:Y:S01]  /*9590*/  FMUL.FTZ R35, R3, R147 ;  /* 0x0000009303237220 */ /* 0x000fe20000410000 */
[----:B------:R-:W-:Y:S01]  /*95a0*/  MUFU.EX2 R172, R172 ;  /* 0x000000ac00ac7308 */ /* 0x000fe20000000800 */
[----:B------:R-:W5:Y:S01]  /*95b0*/  LDSM.16.MT88.4 R144, [R212+0xb000] ;  /* 0x00b00000d490783b */ /* 0x000f620000004200 */
[--C-:B------:R-:W-:Y:S03]  /*95c0*/  FFMA.FTZ R174, R24, c[0x0][0x23c], -R191.reuse ;  /* 0x00008f0018ae7a23 */ /* 0x100fe600000108bf */
[C---:B------:R-:W-:Y:S01]  /*95d0*/  FMUL.FTZ R24, R164.reuse, R140 ;  /* 0x0000008ca4187220 */ /* 0x040fe20000410000 */
[-C--:B--2---:R-:W-:Y:S03]  /*95e0*/  HMMA.16816.F32 R32, R160, R148.reuse, R32 ;  /* 0x00000094a020723c */ /* 0x084fe60000001820 */
[----:B------:R-:W-:Y:S01]  /*95f0*/  FFMA.FTZ R175, R25, c[0x0][0x23c], -R191 ;  /* 0x00008f0019af7a23 */ /* 0x000fe200000108bf */
[----:B------:R-:W2:Y:S01]  /*9600*/  MUFU.EX2 R173, R173 ;  /* 0x000000ad00ad7308 */ /* 0x000ea20000000800 */
[----:B------:R-:W-:Y:S02]  /*9610*/  FMUL.FTZ R25, R164, R141 ;  /* 0x0000008da4197220 */ /* 0x000fe40000410000 */
[----:B------:R-:W2:Y:S01]  /*9620*/  LDSM.16.MT88.4 R140, [R213+0x9400] ;  /* 0x00940000d58c783b */ /* 0x000ea20000004200 */
[C---:B------:R-:W-:Y:S04]  /*9630*/  HMMA.16816.F32 R116, R156.reuse, R148, R116 ;  /* 0x000000949c74723c */ /* 0x040fe80000001874 */
[----:B------:R-:W-:Y:S02]  /*9640*/  FMUL.FTZ R129, R2, R129 ;  /* 0x0000008102817220 */ /* 0x000fe40000410000 */
[C---:B------:R-:W-:Y:S01]  /*9650*/  FMUL.FTZ R130, R0.reuse, R130 ;  /* 0x0000008200827220 */ /* 0x040fe20000410000 */
[----:B------:R-:W-:Y:S01]  /*9660*/  MUFU.EX2 R174, R174 ;  /* 0x000000ae00ae7308 */ /* 0x000fe20000000800 */
[-C--:B------:R-:W-:Y:S04]  /*9670*/  HMMA.16816.F32 R120, R156, R150.reuse, R120 ;  /* 0x000000969c78723c */ /* 0x080fe80000001878 */
[----:B------:R-:W-:Y:S02]  /*9680*/  FMUL.FTZ R131, R0, R131 ;  /* 0x0000008300837220 */ /* 0x000fe40000410000 */
[C---:B------:R-:W-:Y:S02]  /*9690*/  FMUL.FTZ R132, R2.reuse, R132 ;  /* 0x0000008402847220 */ /* 0x040fe40000410000 */
[C---:B------:R-:W-:Y:S01]  /*96a0*/  HMMA.16816.F32 R124, R160.reuse, R150, R124 ;  /* 0x00000096a07c723c */ /* 0x040fe2000000187c */
[----:B------:R-:W2:Y:S01]  /*96b0*/  LDSM.16.MT88.4 R148, [R212+0x9400] ;  /* 0x00940000d494783b */ /* 0x000ea20000004200 */
[----:B------:R-:W2:Y:S02]  /*96c0*/  MUFU.EX2 R175, R175 ;  /* 0x000000af00af7308 */ /* 0x000ea40000000800 */
[----:B------:R-:W-:Y:S02]  /*96d0*/  FMUL.FTZ R133, R2, R133 ;  /* 0x0000008502857220 */ /* 0x000fe40000410000 */
[C---:B------:R-:W-:Y:S02]  /*96e0*/  FMUL.FTZ R134, R0.reuse, R134 ;  /* 0x0000008600867220 */ /* 0x040fe40000410000 */
[----:B------:R-:W-:Y:S01]  /*96f0*/  FMUL.FTZ R135, R0, R135 ;  /* 0x0000008700877220 */ /* 0x000fe20000410000 */
[-C--:B-----5:R-:W-:Y:S03]  /*9700*/  HMMA.16816.F32 R24, R160, R144.reuse, R24 ;  /* 0x00000090a018723c */ /* 0x0a0fe60000001818 */
[----:B------:R-:W5:Y:S01]  /*9710*/  MUFU.EX2 R197, R197 ;  /* 0x000000c500c57308 */ /* 0x000f620000000800 */
[C---:B------:R-:W-:Y:S01]  /*9720*/  FMUL.FTZ R28, R164.reuse, R136 ;  /* 0x00000088a41c7220 */ /* 0x040fe20000410000 */
[----:B-1----:R-:W-:Y:S01]  /*9730*/  F2FP.PACK_AB R136, R177, R176 ;  /* 0x000000b0b188723e */ /* 0x002fe200000000ff */
[----:B------:R-:W-:Y:S01]  /*9740*/  FMUL.FTZ R29, R164, R137 ;  /* 0x00000089a41d7220 */ /* 0x000fe20000410000 */
[----:B----4-:R-:W-:Y:S01]  /*9750*/  F2FP.PACK_AB R137, R179, R178 ;  /* 0x000000b2b389723e */ /* 0x010fe200000000ff */
[----:B------:R-:W-:Y:S01]  /*9760*/  FMUL.FTZ R30, R3, R138 ;  /* 0x0000008a031e7220 */ /* 0x000fe20000410000 */
[C---:B------:R-:W-:Y:S04]  /*9770*/  HMMA.16816.F32 R128, R156.reuse, R144, R128 ;  /* 0x000000909c80723c */ /* 0x040fe80000001880 */
[----:B------:R-:W-:Y:S01]  /*9780*/  MUFU.EX2 R198, R198 ;  /* 0x000000c600c67308 */ /* 0x000fe20000000800 */
[----:B---3--:R-:W-:Y:S01]  /*9790*/  F2FP.PACK_AB R138, R195, R192 ;  /* 0x000000c0c38a723e */ /* 0x008fe200000000ff */
[----:B------:R-:W-:Y:S01]  /*97a0*/  FMUL.FTZ R31, R3, R139 ;  /* 0x0000008b031f7220 */ /* 0x000fe20000410000 */
[----:B--2---:R-:W-:Y:S01]  /*97b0*/  F2FP.PACK_AB R139, R173, R172 ;  /* 0x000000acad8b723e */ /* 0x004fe200000000ff */
[--C-:B------:R-:W-:Y:S01]  /*97c0*/  FFMA.FTZ R64, R64, c[0x0][0x23c], -R194.reuse ;  /* 0x00008f0040407a23 */ /* 0x100fe200000108c2 */
[-C--:B------:R-:W-:Y:S03]  /*97d0*/  HMMA.16816.F32 R132, R156, R146.reuse, R132 ;  /* 0x000000929c84723c */ /* 0x080fe60000001884 */
[----:B------:R-:W-:Y:S02]  /*97e0*/  F2FP.PACK_AB R144, R175, R174 ;  /* 0x000000aeaf90723e */ /* 0x000fe400000000ff */
[----:B------:R-:W1:Y:S01]  /*97f0*/  MUFU.EX2 R199, R199 ;  /* 0x000000c700c77308 */ /* 0x000e620000000800 */
[----:B------:R-:W-:Y:S02]  /*9800*/  FFMA.FTZ R194, R65, c[0x0][0x23c], -R194 ;  /* 0x00008f0041c27a23 */ /* 0x000fe400000108c2 */
[----:B------:R-:W-:Y:S04]  /*9810*/  HMMA.16816.F32 R28, R160, R146, R28 ;  /* 0x00000092a01c723c */ /* 0x000fe8000000181c */
[----:B-----5:R-:W-:Y:S01]  /*9820*/  F2FP.PACK_AB R145, R197, R196 ;  /* 0x000000c4c591723e */ /* 0x020fe200000000ff */
[--C-:B------:R-:W-:Y:S02]  /*9830*/  FFMA.FTZ R66, R66, c[0x0][0x23c], -R193.reuse ;  /* 0x00008f0042427a23 */ /* 0x100fe400000108c1 */
[----:B------:R-:W-:Y:S01]  /*9840*/  MUFU.EX2 R200, R200 ;  /* 0x000000c800c87308 */ /* 0x000fe20000000800 */
[-C--:B------:R-:W-:Y:S05]  /*9850*/  HMMA.16816.F32 R8, R136, R140.reuse, R8 ;  /* 0x0000008c8808723c */ /* 0x080fea0000001808 */
[----:B------:R-:W-:Y:S02]  /*9860*/  FFMA.FTZ R193, R67, c[0x0][0x23c], -R193 ;  /* 0x00008f0043c17a23 */ /* 0x000fe400000108c1 */
[----:B------:R-:W-:Y:S02]  /*9870*/  FFMA.FTZ R67, R56, c[0x0][0x23c], -R191 ;  /* 0x00008f0038437a23 */ /* 0x000fe400000108bf */
[----:B------:R-:W2:Y:S03]  /*9880*/  MUFU.EX2 R201, R201 ;  /* 0x000000c900c97308 */ /* 0x000ea60000000800 */
[----:B------:R-:W-:Y:S01]  /*9890*/  FFMA.FTZ R169, R164, R239, R169 ;  /* 0x000000efa4a97223 */ /* 0x000fe200000100a9 */
[----:B-1----:R-:W-:Y:S01]  /*98a0*/  F2FP.PACK_AB R146, R199, R198 ;  /* 0x000000c6c792723e */ /* 0x002fe200000000ff */
[----:B------:R-:W-:Y:S01]  /*98b0*/  FFMA.FTZ R5, R3, R236, R5 ;  /* 0x000000ec03057223 */ /* 0x000fe20000010005 */
[----:B------:R-:W-:Y:S01]  /*98c0*/  MOV R3, R168 ;  /* 0x000000a800037202 */ /* 0x000fe20000000f00 */
[----:B------:R-:W-:Y:S02]  /*98d0*/  FFMA.FTZ R181, R2, R237, R181 ;  /* 0x000000ed02b57223 */ /* 0x000fe400000100b5 */
[----:B------:R-:W-:Y:S01]  /*98e0*/  FFMA.FTZ R183, R0, R235, R183 ;  /* 0x000000eb00b77223 */ /* 0x000fe200000100b7 */
[----:B------:R1:W-:Y:S01]  /*98f0*/  MUFU.EX2 R65, R194 ;  /* 0x000000c200417308 */ /* 0x0003e20000000800 */
[----:B------:R-:W-:Y:S01]  /*9900*/  FADD.FTZ R170, R170, R169 ;  /* 0x000000a9aaaa7221 */ /* 0x000fe20000010000 */
[----:B------:R-:W-:Y:S01]  /*9910*/  MOV R169, R166 ;  /* 0x000000a600a97202 */ /* 0x000fe20000000f00 */
[----:B------:R-:W-:Y:S02]  /*9920*/  FADD.FTZ R6, R6, R5 ;  /* 0x0000000506067221 */ /* 0x000fe40000010000 */
[----:B------:R-:W-:Y:S02]  /*9930*/  FADD.FTZ R184, R184, R181 ;  /* 0x000000b5b8b87221 */ /* 0x000fe40000010000 */
[----:B------:R-:W-:Y:S02]  /*9940*/  FADD.FTZ R186, R186, R183 ;  /* 0x000000b7baba7221 */ /* 0x000fe40000010000 */
[----:B------:R-:W-:Y:S01]  /*9950*/  FADD.FTZ R7, R7, R170 ;  /* 0x000000aa07077221 */ /* 0x000fe20000010000 */
[----:B------:R-:W-:Y:S01]  /*9960*/  MUFU.EX2 R202, R202 ;  /* 0x000000ca00ca7308 */ /* 0x000fe20000000800 */
[----:B------:R-:W-:Y:S02]  /*9970*/  FADD.FTZ R171, R171, R6 ;  /* 0x00000006abab7221 */ /* 0x000fe40000010000 */
[----:B------:R-:W-:Y:S01]  /*9980*/  FADD.FTZ R185, R185, R184 ;  /* 0x000000b8b9b97221 */ /* 0x000fe20000010000 */
[----:B--2---:R-:W-:Y:S01]  /*9990*/  F2FP.PACK_AB R147, R201, R200 ;  /* 0x000000c8c993723e */ /* 0x004fe200000000ff */
[----:B------:R-:W-:Y:S02]  /*99a0*/  FADD.FTZ R187, R187, R186 ;  /* 0x000000babbbb7221 */ /* 0x000fe40000010000 */
[----:B------:R-:W-:Y:S02]  /*99b0*/  FADD.FTZ R7, R180, R7 ;  /* 0x00000007b4077221 */ /* 0x000fe40000010000 */
[----:B------:R-:W-:Y:S01]  /*99c0*/  FADD.FTZ R171, R182, R171 ;  /* 0x000000abb6ab7221 */ /* 0x000fe20000010000 */
[----:B------:R-:W2:Y:S01]  /*99d0*/  MUFU.EX2 R203, R203 ;  /* 0x000000cb00cb7308 */ /* 0x000ea20000000800 */
[C---:B------:R-:W-:Y:S04]  /*99e0*/  HMMA.16816.F32 R12, R144.reuse, R140, R12 ;  /* 0x0000008c900c723c */ /* 0x040fe8000000180c */
[--C-:B-1----:R-:W-:Y:S02]  /*99f0*/  FFMA.FTZ R194, R57, c[0x0][0x23c], -R191.reuse ;  /* 0x00008f0039c27a23 */ /* 0x102fe400000108bf */
[----:B------:R-:W-:Y:S01]  /*9a00*/  LDSM.16.MT88.4 R56, [R213+0xac00] ;  /* 0x00ac0000d538783b */ /* 0x000fe20000004200 */
[----:B------:R-:W-:Y:S01]  /*9a10*/  FFMA.FTZ R191, R61, c[0x0][0x23c], -R191 ;  /* 0x00008f003dbf7a23 */ /* 0x000fe200000108bf */
[-C--:B------:R-:W-:Y:S01]  /*9a20*/  HMMA.16816.F32 R16, R144, R142.reuse, R16 ;  /* 0x0000008e9010723c */ /* 0x080fe20000001810 */
[----:B------:R-:W-:Y:S03]  /*9a30*/  MUFU.EX2 R204, R204 ;  /* 0x000000cc00cc7308 */ /* 0x000fe60000000800 */
[----:B------:R-:W-:Y:S02]  /*9a40*/  FADD.FTZ R185, R188, R185 ;  /* 0x000000b9bcb97221 */ /* 0x000fe40000010000 */
[----:B------:R-:W-:Y:S02]  /*9a50*/  FADD.FTZ R187, R190, R187 ;  /* 0x000000bbbebb7221 */ /* 0x000fe40000010000 */
[C---:B------:R-:W-:Y:S01]  /*9a60*/  HMMA.16816.F32 R68, R136.reuse, R142, R68 ;  /* 0x0000008e8844723c */ /* 0x040fe20000001844 */
[----:B------:R-:W1:Y:S02]  /*9a70*/  LDSM.16.MT88.4 R140, [R212+0xa400] ;  /* 0x00a40000d48c783b */ /* 0x000e640000004200 */
[----:B------:R-:W3:Y:S01]  /*9a80*/  MUFU.EX2 R205, R205 ;  /* 0x000000cd00cd7308 */ /* 0x000ee20000000800 */
[----:B------:R-:W-:Y:S02]  /*9a90*/  FADD.FTZ R176, R176, R7 ;  /* 0x00000007b0b07221 */ /* 0x000fe40000010000 */
[----:B------:R-:W-:Y:S02]  /*9aa0*/  FADD.FTZ R178, R178, R171 ;  /* 0x000000abb2b27221 */ /* 0x000fe40000010000 */
[-C--:B------:R-:W-:Y:S04]  /*9ab0*/  HMMA.16816.F32 R72, R136, R148.reuse, R72 ;  /* 0x000000948848723c */ /* 0x080fe80000001848 */
[----:B------:R-:W-:Y:S01]  /*9ac0*/  FADD.FTZ R174, R174, R185 ;  /* 0x000000b9aeae7221 */ /* 0x000fe20000010000 */
[----:B------:R-:W-:Y:S01]  /*9ad0*/  MUFU.EX2 R206, R206 ;  /* 0x000000ce00ce7308 */ /* 0x000fe20000000800 */
[----:B------:R-:W-:Y:S02]  /*9ae0*/  FADD.FTZ R196, R196, R187 ;  /* 0x000000bbc4c47221 */ /* 0x000fe40000010000 */
[C---:B------:R-:W-:Y:S04]  /*9af0*/  HMMA.16816.F32 R76, R144.reuse, R148, R76 ;  /* 0x00000094904c723c */ /* 0x040fe8000000184c */
[----:B------:R-:W-:Y:S02]  /*9b00*/  FADD.FTZ R177, R177, R176 ;  /* 0x000000b0b1b17221 */ /* 0x000fe40000010000 */
[----:B------:R-:W-:Y:S01]  /*9b10*/  FADD.FTZ R179, R179, R178 ;  /* 0x000000b2b3b37221 */ /* 0x000fe20000010000 */
[----:B------:R-:W4:Y:S01]  /*9b20*/  MUFU.EX2 R207, R207 ;  /* 0x000000cf00cf7308 */ /* 0x000f220000000800 */
[-C--:B------:R-:W-:Y:S04]  /*9b30*/  HMMA.16816.F32 R80, R144, R150.reuse, R80 ;  /* 0x000000969050723c */ /* 0x080fe80000001850 */
[----:B------:R-:W-:Y:S02]  /*9b40*/  FADD.FTZ R175, R175, R174 ;  /* 0x000000aeafaf7221 */ /* 0x000fe40000010000 */
[----:B------:R-:W-:Y:S02]  /*9b50*/  FADD.FTZ R197, R197, R196 ;  /* 0x000000c4c5c57221 */ /* 0x000fe40000010000 */
[C---:B------:R-:W-:Y:S01]  /*9b60*/  HMMA.16816.F32 R84, R136.reuse, R150, R84 ;  /* 0x000000968854723c */ /* 0x040fe20000001854 */
[----:B------:R-:W-:Y:S03]  /*9b70*/  MUFU.EX2 R208, R208 ;  /* 0x000000d000d07308 */ /* 0x000fe60000000800 */
[----:B------:R-:W-:Y:S02]  /*9b80*/  FADD.FTZ R192, R192, R177 ;  /* 0x000000b1c0c07221 */ /* 0x000fe40000010000 */
[----:B------:R-:W-:Y:S02]  /*9b90*/  FADD.FTZ R172, R172, R179 ;  /* 0x000000b3acac7221 */ /* 0x000fe40000010000 */
[-C--:B------:R-:W-:Y:S03]  /*9ba0*/  HMMA.16816.F32 R88, R136, R152.reuse, R88 ;  /* 0x000000988858723c */ /* 0x080fe60000001858 */
[----:B------:R-:W5:Y:S01]  /*9bb0*/  MUFU.EX2 R209, R209 ;  /* 0x000000d100d17308 */ /* 0x000f620000000800 */
[----:B------:R-:W-:Y:S02]  /*9bc0*/  FADD.FTZ R198, R198, R175 ;  /* 0x000000afc6c67221 */ /* 0x000fe40000010000 */
[----:B------:R-:W-:Y:S02]  /*9bd0*/  FADD.FTZ R200, R200, R197 ;  /* 0x000000c5c8c87221 */ /* 0x000fe40000010000 */
[C---:B------:R-:W-:Y:S04]  /*9be0*/  HMMA.16816.F32 R92, R144.reuse, R152, R92 ;  /* 0x00000098905c723c */ /* 0x040fe8000000185c */
[----:B------:R-:W-:Y:S01]  /*9bf0*/  FADD.FTZ R195, R195, R192 ;  /* 0x000000c0c3c37221 */ /* 0x000fe20000010000 */
[----:B------:R-:W-:Y:S01]  /*9c00*/  MUFU.EX2 R246, R246 ;  /* 0x000000f600f67308 */ /* 0x000fe20000000800 */
[----:B------:R-:W-:Y:S02]  /*9c10*/  FADD.FTZ R173, R173, R172 ;  /* 0x000000acadad7221 */ /* 0x000fe40000010000 */
[-C--:B------:R-:W-:Y:S04]  /*9c20*/  HMMA.16816.F32 R96, R144, R154.reuse, R96 ;  /* 0x0000009a9060723c */ /* 0x080fe80000001860 */
[----:B------:R-:W-:Y:S02]  /*9c30*/  FADD.FTZ R199, R199, R198 ;  /* 0x000000c6c7c77221 */ /* 0x000fe40000010000 */
[----:B------:R-:W-:Y:S01]  /*9c40*/  FADD.FTZ R201, R201, R200 ;  /* 0x000000c8c9c97221 */ /* 0x000fe20000010000 */
[----:B------:R-:W-:Y:S01]  /*9c50*/  MUFU.EX2 R249, R249 ;  /* 0x000000f900f97308 */ /* 0x000fe20000000800 */
[C---:B------:R-:W-:Y:S04]  /*9c60*/  HMMA.16816.F32 R100, R136.reuse, R154, R100 ;  /* 0x0000009a8864723c */ /* 0x040fe80000001864 */
[----:B------:R-:W-:Y:S02]  /*9c70*/  FADD.FTZ R210, R210, R199 ;  /* 0x000000c7d2d27221 */ /* 0x000fe40000010000 */
[----:B------:R-:W-:Y:S02]  /*9c80*/  FADD.FTZ R238, R238, R201 ;  /* 0x000000c9eeee7221 */ /* 0x000fe40000010000 */
[-C--:B-1----:R-:W-:Y:S01]  /*9c90*/  HMMA.16816.F32 R20, R136, R140.reuse, R20 ;  /* 0x0000008c8814723c */ /* 0x082fe20000001814 */
[----:B------:R-:W-:Y:S03]  /*9ca0*/  MUFU.EX2 R248, R248 ;  /* 0x000000f800f87308 */ /* 0x000fe60000000800 */
[----:B------:R-:W-:Y:S02]  /*9cb0*/  FADD.FTZ R211, R211, R210 ;  /* 0x000000d2d3d37221 */ /* 0x000fe40000010000 */
[----:B------:R-:W-:Y:S02]  /*9cc0*/  FADD.FTZ R243, R243, R238 ;  /* 0x000000eef3f37221 */ /* 0x000fe40000010000 */
[C---:B------:R-:W-:Y:S03]  /*9cd0*/  HMMA.16816.F32 R104, R144.reuse, R140, R104 ;  /* 0x0000008c9068723c */ /* 0x040fe60000001868 */
[----:B------:R-:W1:Y:S01]  /*9ce0*/  MUFU.EX2 R251, R251 ;  /* 0x000000fb00fb7308 */ /* 0x000e620000000800 */
[----:B------:R-:W-:Y:S02]  /*9cf0*/  FADD.FTZ R242, R242, R211 ;  /* 0x000000d3f2f27221 */ /* 0x000fe40000010000 */
[----:B------:R-:W-:Y:S02]  /*9d00*/  FADD.FTZ R244, R244, R243 ;  /* 0x000000f3f4f47221 */ /* 0x000fe40000010000 */
[-C--:B------:R-:W-:Y:S04]  /*9d10*/  HMMA.16816.F32 R108, R144, R142.reuse, R108 ;  /* 0x0000008e906c723c */ /* 0x080fe8000000186c */
[----:B------:R-:W-:Y:S01]  /*9d20*/  FADD.FTZ R242, R245, R242 ;  /* 0x000000f2f5f27221 */ /* 0x000fe20000010000 */
[----:B------:R-:W1:Y:S01]  /*9d30*/  MUFU.EX2 R64, R64 ;  /* 0x0000004000407308 */ /* 0x000e620000000800 */
[----:B------:R-:W-:Y:S02]  /*9d40*/  FADD.FTZ R247, R247, R244 ;  /* 0x000000f4f7f77221 */ /* 0x000fe40000010000 */
[C---:B------:R-:W-:Y:S01]  /*9d50*/  HMMA.16816.F32 R112, R136.reuse, R142, R112 ;  /* 0x0000008e8870723c */ /* 0x040fe20000001870 */
[----:B------:R-:W1:Y:S06]  /*9d60*/  LDSM.16.MT88.4 R140, [R212+0x9800] ;  /* 0x00980000d48c783b */ /* 0x000e6c0000004200 */
[----:B------:R-:W-:Y:S01]  /*9d70*/  MUFU.EX2 R66, R66 ;  /* 0x0000004200427308 */ /* 0x000fe20000000800 */
[-C--:B------:R-:W-:Y:S08]  /*9d80*/  HMMA.16816.F32 R32, R136, R36.reuse, R32 ;  /* 0x000000248820723c */ /* 0x080ff00000001820 */
[C---:B------:R-:W-:Y:S01]  /*9d90*/  HMMA.16816.F32 R116, R144.reuse, R36, R116 ;  /* 0x000000249074723c */ /* 0x040fe20000001874 */
[----:B------:R-:W1:Y:S06]  /*9da0*/  MUFU.EX2 R193, R193 ;  /* 0x000000c100c17308 */ /* 0x000e6c0000000800 */
[----:B--2---:R-:W-:Y:S01]  /*9db0*/  F2FP.PACK_AB R36, R203, R202 ;  /* 0x000000cacb24723e */ /* 0x004fe200000000ff */
[-C--:B------:R-:W-:Y:S03]  /*9dc0*/  HMMA.16816.F32 R120, R144, R38.reuse, R120 ;  /* 0x000000269078723c */ /* 0x080fe60000001878 */
[----:B------:R-:W-:Y:S01]  /*9dd0*/  MUFU.EX2 R67, R67 ;  /* 0x0000004300437308 */ /* 0x000fe20000000800 */
[----:B---3--:R-:W-:Y:S01]  /*9de0*/  F2FP.PACK_AB R37, R205, R204 ;  /* 0x000000cccd25723e */ /* 0x008fe200000000ff */
[----:B------:R-:W-:Y:S02]  /*9df0*/  FADD.FTZ R202, R202, R195 ;  /* 0x000000c3caca7221 */ /* 0x000fe40000010000 */
[----:B------:R-:W-:Y:S01]  /*9e00*/  FADD.FTZ R204, R204, R173 ;  /* 0x000000adcccc7221 */ /* 0x000fe20000010000 */
[C---:B------:R-:W-:Y:S04]  /*9e10*/  HMMA.16816.F32 R124, R136.reuse, R38, R124 ;  /* 0x00000026887c723c */ /* 0x040fe8000000187c */
[----:B------:R-:W-:Y:S01]  /*9e20*/  FADD.FTZ R203, R203, R202 ;  /* 0x000000cacbcb7221 */ /* 0x000fe20000010000 */
[----:B------:R-:W-:Y:S01]  /*9e30*/  MUFU.EX2 R194, R194 ;  /* 0x000000c200c27308 */ /* 0x000fe20000000800 */
[----:B------:R-:W-:Y:S01]  /*9e40*/  FADD.FTZ R205, R205, R204 ;  /* 0x000000cccdcd7221 */ /* 0x000fe20000010000 */
[----:B----4-:R-:W-:Y:S01]  /*9e50*/  F2FP.PACK_AB R38, R207, R206 ;  /* 0x000000cecf26723e */ /* 0x010fe200000000ff */
[-C--:B------:R-:W-:Y:S04]  /*9e60*/  HMMA.16816.F32 R24, R136, R48.reuse, R24 ;  /* 0x000000308818723c */ /* 0x080fe80000001818 */
[----:B-----5:R-:W-:Y:S01]  /*9e70*/  F2FP.PACK_AB R39, R209, R208 ;  /* 0x000000d0d127723e */ /* 0x020fe200000000ff */
[----:B------:R-:W-:Y:S02]  /*9e80*/  FADD.FTZ R206, R206, R203 ;  /* 0x000000cbcece7221 */ /* 0x000fe40000010000 */
[----:B------:R-:W2:Y:S01]  /*9e90*/  MUFU.EX2 R250, R250 ;  /* 0x000000fa00fa7308 */ /* 0x000ea20000000800 */
[C---:B------:R-:W-:Y:S04]  /*9ea0*/  HMMA.16816.F32 R128, R144.reuse, R48, R128 ;  /* 0x000000309080723c */ /* 0x040fe80000001880 */
[----:B------:R-:W-:Y:S02]  /*9eb0*/  FADD.FTZ R208, R208, R205 ;  /* 0x000000cdd0d07221 */ /* 0x000fe40000010000 */
[----:B------:R-:W-:Y:S02]  /*9ec0*/  FADD.FTZ R207, R207, R206 ;  /* 0x000000cecfcf7221 */ /* 0x000fe40000010000 */
[-C--:B------:R-:W-:Y:S01]  /*9ed0*/  HMMA.16816.F32 R132, R144, R50.reuse, R132 ;  /* 0x000000329084723c */ /* 0x080fe20000001884 */
[----:B------:R-:W3:Y:S03]  /*9ee0*/  MUFU.EX2 R252, R252 ;  /* 0x000000fc00fc7308 */ /* 0x000ee60000000800 */
[----:B------:R-:W-:Y:S04]  /*9ef0*/  FADD.FTZ R209, R209, R208 ;  /* 0x000000d0d1d17221 */ /* 0x000fe80000010000 */
[----:B------:R-:W-:Y:S01]  /*9f00*/  HMMA.16816.F32 R28, R136, R50, R28 ;  /* 0x00000032881c723c */ /* 0x000fe2000000181c */
[----:B------:R-:W4:Y:S02]  /*9f10*/  LDSM.16.MT88.4 R48, [R213+0xa800] ;  /* 0x00a80000d530783b */ /* 0x000f240000004200 */
[----:B------:R-:W-:Y:S04]  /*9f20*/  MUFU.EX2 R191, R191 ;  /* 0x000000bf00bf7308 */ /* 0x000fe80000000800 */
[--C-:B------:R-:W-:Y:S01]  /*9f30*/  FFMA.FTZ R136, R62, c[0x0][0x23c], -R189.reuse ;  /* 0x00008f003e887a23 */ /* 0x100fe200000108bd */
[-C--:B------:R-:W-:Y:S05]  /*9f40*/  HMMA.16816.F32 R8, R36, R40.reuse, R8 ;  /* 0x000000282408723c */ /* 0x080fea0000001808 */
[----:B------:R-:W-:Y:S01]  /*9f50*/  FFMA.FTZ R189, R63, c[0x0][0x23c], -R189 ;  /* 0x00008f003fbd7a23 */ /* 0x000fe200000108bd */
[----:B-1----:R-:W-:Y:S01]  /*9f60*/  F2FP.PACK_AB R137, R251, R248 ;  /* 0x000000f8fb89723e */ /* 0x002fe200000000ff */
[----:B------:R-:W-:Y:S01]  /*9f70*/  LDSM.16.MT88.4 R60, [R212+0xac00] ;  /* 0x00ac0000d43c783b */ /* 0x000fe20000004200 */
[C---:B------:R-:W-:Y:S01]  /*9f80*/  HMMA.16816.F32 R12, R44.reuse, R40, R12 ;  /* 0x000000282c0c723c */ /* 0x040fe2000000180c */
[----:B------:R1:W5:Y:S03]  /*9f90*/  MUFU.EX2 R159, R136 ;  /* 0x00000088009f7308 */ /* 0x0003660000000800 */
[----:B------:R-:W-:Y:S01]  /*9fa0*/  F2FP.PACK_AB R138, R65, R64 ;  /* 0x00000040418a723e */ /* 0x000fe200000000ff */
[----:B------:R-:W-:Y:S01]  /*9fb0*/  FADD.FTZ R248, R248, R209 ;  /* 0x000000d1f8f87221 */ /* 0x000fe20000010000 */
[----:B------:R-:W-:Y:S01]  /*9fc0*/  F2FP.PACK_AB R139, R193, R66 ;  /* 0x00000042c18b723e */ /* 0x000fe200000000ff */
[----:B--2---:R-:W-:Y:S01]  /*9fd0*/  FADD.FTZ R247, R250, R247 ;  /* 0x000000f7faf77221 */ /* 0x004fe20000010000 */
[-C--:B------:R-:W-:Y:S03]  /*9fe0*/  HMMA.16816.F32 R16, R44, R42.reuse, R16 ;  /* 0x0000002a2c10723c */ /* 0x080fe60000001810 */
[----:B------:R-:W2:Y:S01]  /*9ff0*/  MUFU.EX2 R189, R189 ;  /* 0x000000bd00bd7308 */ /* 0x000ea20000000800 */
[----:B------:R-:W-:Y:S02]  /*a000*/  FADD.FTZ R251, R251, R248 ;  /* 0x000000f8fbfb7221 */ /* 0x000fe40000010000 */
[----:B---3--:R-:W-:Y:S02]  /*a010*/  FADD.FTZ R247, R252, R247 ;  /* 0x000000f7fcf77221 */ /* 0x008fe40000010000 */
[C---:B------:R-:W-:Y:S01]  /*a020*/  HMMA.16816.F32 R68, R36.reuse, R42, R68 ;  /* 0x0000002a2444723c */ /* 0x040fe20000001844 */
[----:B------:R-:W3:Y:S03]  /*a030*/  LDSM.16.MT88.4 R40, [R212+0xa800] ;  /* 0x00a80000d428783b */ /* 0x000ee60000004200 */
[----:B------:R-:W-:Y:S04]  /*a040*/  FADD.FTZ R66, R66, R251 ;  /* 0x000000fb42427221 */ /* 0x000fe80000010000 */
[-C--:B------:R-:W-:Y:S04]  /*a050*/  HMMA.16816.F32 R72, R36, R140.reuse, R72 ;  /* 0x0000008c2448723c */ /* 0x080fe80000001848 */
[----:B-1----:R-:W-:Y:S01]  /*a060*/  F2FP.PACK_AB R136, R249, R246 ;  /* 0x000000f6f988723e */ /* 0x002fe200000000ff */
[----:B------:R-:W-:Y:S02]  /*a070*/  FADD.FTZ R246, R246, R207 ;  /* 0x000000cff6f67221 */ /* 0x000fe40000010000 */
[----:B------:R-:W-:Y:S01]  /*a080*/  FADD.FTZ R236, R193, R66 ;  /* 0x00000042c1ec7221 */ /* 0x000fe20000010000 */
[C---:B------:R-:W-:Y:S04]  /*a090*/  HMMA.16816.F32 R76, R44.reuse, R140, R76 ;  /* 0x0000008c2c4c723c */ /* 0x040fe8000000184c */
[----:B------:R-:W-:Y:S04]  /*a0a0*/  FADD.FTZ R249, R249, R246 ;  /* 0x000000f6f9f97221 */ /* 0x000fe80000010000 */
[-C--:B------:R-:W-:Y:S04]  /*a0b0*/  HMMA.16816.F32 R80, R44, R142.reuse, R80 ;  /* 0x0000008e2c50723c */ /* 0x080fe80000001850 */
[----:B------:R-:W-:Y:S04]  /*a0c0*/  FADD.FTZ R64, R64, R249 ;  /* 0x000000f940407221 */ /* 0x000fe80000010000 */
[C---:B------:R-:W-:Y:S04]  /*a0d0*/  HMMA.16816.F32 R84, R36.reuse, R142, R84 ;  /* 0x0000008e2454723c */ /* 0x040fe80000001854 */
[----:B------:R-:W-:Y:S04]  /*a0e0*/  FADD.FTZ R239, R65, R64 ;  /* 0x0000004041ef7221 */ /* 0x000fe80000010000 */
[-C--:B----4-:R-:W-:Y:S08]  /*a0f0*/  HMMA.16816.F32 R88, R36, R48.reuse, R88 ;  /* 0x000000302458723c */ /* 0x090ff00000001858 */
[C---:B------:R-:W-:Y:S08]  /*a100*/  HMMA.16816.F32 R92, R44.reuse, R48, R92 ;  /* 0x000000302c5c723c */ /* 0x040ff0000000185c */
[-C--:B------:R-:W-:Y:S08]  /*a110*/  HMMA.16816.F32 R96, R44, R50.reuse, R96 ;  /* 0x000000322c60723c */ /* 0x080ff00000001860 */
[C---:B------:R-:W-:Y:S01]  /*a120*/  HMMA.16816.F32 R100, R36.reuse, R50, R100 ;  /* 0x000000322464723c */ /* 0x040fe20000001864 */
[----:B------:R-:W1:Y:S07]  /*a130*/  LDSM.16.MT88.4 R48, [R212+0xb800] ;  /* 0x00b80000d430783b */ /* 0x000e6e0000004200 */
[-C--:B---3--:R-:W-:Y:S08]  /*a140*/  HMMA.16816.F32 R20, R36, R40.reuse, R20 ;  /* 0x000000282414723c */ /* 0x088ff00000001814 */
[C---:B------:R-:W-:Y:S08]  /*a150*/  HMMA.16816.F32 R104, R44.reuse, R40, R104 ;  /* 0x000000282c68723c */ /* 0x040ff00000001868 */
[-C--:B------:R-:W-:Y:S08]  /*a160*/  HMMA.16816.F32 R108, R44, R42.reuse, R108 ;  /* 0x0000002a2c6c723c */ /* 0x080ff0000000186c */
[C---:B------:R-:W-:Y:S01]  /*a170*/  HMMA.16816.F32 R112, R36.reuse, R42, R112 ;  /* 0x0000002a2470723c */ /* 0x040fe20000001870 */
[----:B------:R-:W3:Y:S07]  /*a180*/  LDSM.16.MT88.4 R40, [R213+0x9c00] ;  /* 0x009c0000d528783b */ /* 0x000eee0000004200 */
[-C--:B------:R-:W-:Y:S08]  /*a190*/  HMMA.16816.F32 R32, R36, R52.reuse, R32 ;  /* 0x000000342420723c */ /* 0x080ff00000001820 */
[C---:B------:R-:W-:Y:S08]  /*a1a0*/  HMMA.16816.F32 R116, R44.reuse, R52, R116 ;  /* 0x000000342c74723c */ /* 0x040ff00000001874 */
[-C--:B------:R-:W-:Y:S08]  /*a1b0*/  HMMA.16816.F32 R120, R44, R54.reuse, R120 ;  /* 0x000000362c78723c */ /* 0x080ff00000001878 */
[C---:B------:R-:W-:Y:S01]  /*a1c0*/  HMMA.16816.F32 R124, R36.reuse, R54, R124 ;  /* 0x00000036247c723c */ /* 0x040fe2000000187c */
[----:B------:R-:W4:Y:S07]  /*a1d0*/  LDSM.16.MT88.4 R52, [R212+0x9c00] ;  /* 0x009c0000d434783b */ /* 0x000f2e0000004200 */
[-C--:B-1----:R-:W-:Y:S08]  /*a1e0*/  HMMA.16816.F32 R24, R36, R48.reuse, R24 ;  /* 0x000000302418723c */ /* 0x082ff00000001818 */
[C---:B------:R-:W-:Y:S07]  /*a1f0*/  HMMA.16816.F32 R128, R44.reuse, R48, R128 ;  /* 0x000000302c80723c */ /* 0x040fee0000001880 */
[----:B-----5:R-:W-:Y:S01]  /*a200*/  MOV R49, R159 ;  /* 0x0000009f00317202 */ /* 0x020fe20000000f00 */
[-C--:B------:R-:W-:Y:S01]  /*a210*/  HMMA.16816.F32 R132, R44, R50.reuse, R132 ;  /* 0x000000322c84723c */ /* 0x080fe20000001884 */
[----:B------:R-:W1:Y:S03]  /*a220*/  LDSM.16.MT88.4 R44, [R213+0xbc00] ;  /* 0x00bc0000d52c783b */ /* 0x000e660000004200 */
[----:B------:R-:W-:Y:S04]  /*a230*/  FADD.FTZ R2, R49, R247 ;  /* 0x000000f731027221 */ /* 0x000fe80000010000 */
[----:B------:R-:W-:Y:S04]  /*a240*/  HMMA.16816.F32 R28, R36, R50, R28 ;  /* 0x00000032241c723c */ /* 0x000fe8000000181c */
[----:B--2---:R-:W-:Y:S01]  /*a250*/  FADD.FTZ R235, R189, R2 ;  /* 0x00000002bdeb7221 */ /* 0x004fe20000010000 */
[----:B------:R-:W-:Y:S02]  /*a260*/  MOV R2, R167 ;  /* 0x000000a700027202 */ /* 0x000fe40000000f00 */
[----:B------:R-:W-:Y:S01]  /*a270*/  F2FP.PACK_AB R36, R194, R67 ;  /* 0x00000043c224723e */ /* 0x000fe200000000ff */
[-C--:B---3--:R-:W-:Y:S01]  /*a280*/  HMMA.16816.F32 R160, R136, R40.reuse, R8 ;  /* 0x0000002888a0723c */ /* 0x088fe20000001808 */
[----:B------:R-:W2:Y:S04]  /*a290*/  LDSM.16.MT88.4 R8, [R212+0xbc00] ;  /* 0x00bc0000d408783b */ /* 0x000ea80000004200 */
[----:B------:R-:W-:Y:S01]  /*a2a0*/  F2FP.PACK_AB R37, R252, R250 ;  /* 0x000000fafc25723e */ /* 0x000fe200000000ff */
[----:B------:R-:W-:Y:S01]  /*a2b0*/  FADD.FTZ R67, R67, R242 ;  /* 0x000000f243437221 */ /* 0x000fe20000010000 */
[----:B------:R-:W-:Y:S02]  /*a2c0*/  F2FP.PACK_AB R38, R191, R4 ;  /* 0x00000004bf26723e */ /* 0x000fe400000000ff */
[----:B------:R-:W-:Y:S03]  /*a2d0*/  F2FP.PACK_AB R39, R189, R49 ;  /* 0x00000031bd27723e */ /* 0x000fe600000000ff */
[----:B------:R-:W-:Y:S04]  /*a2e0*/  FADD.FTZ R67, R194, R67 ;  /* 0x00000043c2437221 */ /* 0x000fe80000010000 */
[C---:B------:R-:W-:Y:S04]  /*a2f0*/  HMMA.16816.F32 R156, R36.reuse, R40, R12 ;  /* 0x00000028249c723c */ /* 0x040fe8000000180c */
[----:B------:R-:W-:Y:S04]  /*a300*/  FADD.FTZ R0, R4, R67 ;  /* 0x0000004304007221 */ /* 0x000fe80000010000 */
[-C--:B------:R-:W-:Y:S04]  /*a310*/  HMMA.16816.F32 R152, R36, R42.reuse, R16 ;  /* 0x0000002a2498723c */ /* 0x080fe80000001810 */
[----:B------:R-:W-:Y:S01]  /*a320*/  FADD.FTZ R237, R191, R0 ;  /* 0x00000000bfed7221 */ /* 0x000fe20000010000 */
[----:B------:R-:W-:Y:S03]  /*a330*/  MOV R0, R165 ;  /* 0x000000a500007202 */ /* 0x000fe60000000f00 */
[C---:B------:R-:W-:Y:S08]  /*a340*/  HMMA.16816.F32 R68, R136.reuse, R42, R68 ;  /* 0x0000002a8844723c */ /* 0x040ff00000001844 */
[-C--:B----4-:R-:W-:Y:S08]  /*a350*/  HMMA.16816.F32 R72, R136, R52.reuse, R72 ;  /* 0x000000348848723c */ /* 0x090ff00000001848 */
        /* <DEDUP_REMOVED lines=11> */
[-C--:B-1----:R-:W-:Y:S08]  /*a410*/  HMMA.16816.F32 R144, R136, R44.reuse, R32 ;  /* 0x0000002c8890723c */ /* 0x082ff00000001820 */
[C---:B------:R-:W-:Y:S08]  /*a420*/  HMMA.16816.F32 R116, R36.reuse, R44, R116 ;  /* 0x0000002c2474723c */ /* 0x040ff00000001874 */
[-C--:B------:R-:W-:Y:S08]  /*a430*/  HMMA.16816.F32 R120, R36, R46.reuse, R120 ;  /* 0x0000002e2478723c */ /* 0x080ff00000001878 */
[C---:B------:R-:W-:Y:S08]  /*a440*/  HMMA.16816.F32 R124, R136.reuse, R46, R124 ;  /* 0x0000002e887c723c */ /* 0x040ff0000000187c */
[-C--:B--2---:R-:W-:Y:S08]  /*a450*/  HMMA.16816.F32 R140, R136, R8.reuse, R24 ;  /* 0x00000008888c723c */ /* 0x084ff00000001818 */
[C---:B------:R-:W-:Y:S08]  /*a460*/  HMMA.16816.F32 R128, R36.reuse, R8, R128 ;  /* 0x000000082480723c */ /* 0x040ff00000001880 */
[-C--:B------:R-:W-:Y:S08]  /*a470*/  HMMA.16816.F32 R132, R36, R10.reuse, R132 ;  /* 0x0000000a2484723c */ /* 0x080ff00000001884 */
[----:B------:R-:W-:Y:S01]  /*a480*/  HMMA.16816.F32 R136, R136, R10, R28 ;  /* 0x0000000a8888723c */ /* 0x000fe2000000181c */
[----:B------:R-:W-:-:S07]  /*a490*/  @P0 BRA `(.L_x_6) ;  /* 0xffffd3c000000947 */ /* 0x000fce000383ffff */
.L_x_5:
[----:B------:R-:W1:Y:S01]  /*a4a0*/  SHFL.BFLY PT, R2, R237, 0x2, 0x1f ;  /* 0x0c401f00ed027f89 */ /* 0x000e6200000e0000 */
[----:B------:R-:W-:Y:S01]  /*a4b0*/  ULDC.U8 UR4, c[0x0][0x329] ;  /* 0x0000ca4000047ab9 */ /* 0x000fe20000000000 */
[----:B------:R-:W-:Y:S01]  /*a4c0*/  MOV R7, 0x3f800000 ;  /* 0x3f80000000077802 */ /* 0x000fe20000000f00 */
[----:B------:R-:W-:Y:S01]  /*a4d0*/  ULDC.U8 UR5, c[0x0][0x328] ;  /* 0x0000ca0000057ab9 */ /* 0x000fe20000000000 */
[----:B------:R-:W2:Y:S01]  /*a4e0*/  SHFL.BFLY PT, R0, R239, 0x2, 0x1f ;  /* 0x0c401f00ef007f89 */ /* 0x000ea200000e0000 */
[----:B------:R-:W-:Y:S01]  /*a4f0*/  ISETP.NE.AND P0, PT, RZ, UR4, PT ;  /* 0x00000004ff007c0c */ /* 0x000fe2000bf05270 */
[----:B------:R-:W-:Y:S01]  /*a500*/  CS2R R66, SRZ ;  /* 0x0000000000427805 */ /* 0x000fe2000001ff00 */
[----:B------:R-:W-:Y:S01]  /*a510*/  ISETP.NE.AND P1, PT, RZ, UR5, PT ;  /* 0x00000005ff007c0c */ /* 0x000fe2000bf25270 */
[----:B------:R-:W3:Y:S01]  /*a520*/  SHFL.BFLY PT, R3, R236, 0x2, 0x1f ;  /* 0x0c401f00ec037f89 */ /* 0x000ee200000e0000 */
[----:B------:R-:W-:Y:S01]  /*a530*/  BSSY B0, `(.L_x_9) ;  /* 0x0000158000007945 */ /* 0x000fe20003800000 */
[----:B------:R-:W-:-:S02]  /*a540*/  MOV R62, 0x7f800000 ;  /* 0x7f800000003e7802 */ /* 0x000fc40000000f00 */
[----:B------:R-:W4:Y:S04]  /*a550*/  SHFL.BFLY PT, R6, R235, 0x2, 0x1f ;  /* 0x0c401f00eb067f89 */ /* 0x000f2800000e0000 */
[----:B------:R-:W5:Y:S02]  /*a560*/  S2R R60, SR_CTAID.Z ;  /* 0x00000000003c7919 */ /* 0x000f640000002700 */
[----:B------:R-:W-:Y:S01]  /*a570*/  @P0 MOV R61, 0x1 ;  /* 0x00000001003d0802 */ /* 0x000fe20000000f00 */
[----:B-1----:R-:W-:Y:S02]  /*a580*/  FADD.FTZ R2, R2, R237 ;  /* 0x000000ed02027221 */ /* 0x002fe40000010000 */
[----:B--2---:R-:W-:-:S03]  /*a590*/  FADD.FTZ R5, R0, R239 ;  /* 0x000000ef00057221 */ /* 0x004fc60000010000 */
[----:B------:R-:W1:Y:S01]  /*a5a0*/  SHFL.BFLY PT, R11, R2, 0x1, 0x1f ;  /* 0x0c201f00020b7f89 */ /* 0x000e6200000e0000 */
[----:B---3--:R-:W-:-:S03]  /*a5b0*/  FADD.FTZ R4, R3, R236 ;  /* 0x000000ec03047221 */ /* 0x008fc60000010000 */
[----:B------:R-:W2:Y:S01]  /*a5c0*/  SHFL.BFLY PT, R0, R5, 0x1, 0x1f ;  /* 0x0c201f0005007f89 */ /* 0x000ea200000e0000 */
[----:B----4-:R-:W-:-:S03]  /*a5d0*/  FADD.FTZ R9, R6, R235 ;  /* 0x000000eb06097221 */ /* 0x010fc60000010000 */
[----:B------:R-:W3:Y:S01]  /*a5e0*/  SHFL.BFLY PT, R3, R4, 0x1, 0x1f ;  /* 0x0c201f0004037f89 */ /* 0x000ee200000e0000 */
[----:B------:R-:W-:-:S03]  /*a5f0*/  MOV R6, 0x3f800000 ;  /* 0x3f80000000067802 */ /* 0x000fc60000000f00 */
[----:B------:R-:W4:Y:S01]  /*a600*/  SHFL.BFLY PT, R8, R9, 0x1, 0x1f ;  /* 0x0c201f0009087f89 */ /* 0x000f2200000e0000 */
[----:B-1----:R-:W-:Y:S02]  /*a610*/  FADD.FTZ R2, R2, R11 ;  /* 0x0000000b02027221 */ /* 0x002fe40000010000 */
[----:B--2---:R-:W-:Y:S01]  /*a620*/  FADD.FTZ R0, R5, R0 ;  /* 0x0000000005007221 */ /* 0x004fe20000010000 */
[----:B------:R-:W-:Y:S02]  /*a630*/  @P0 MOV R5, c[0x0][0x210] ;  /* 0x0000840000050a02 */ /* 0x000fe40000000f00 */
[----:B------:R-:W-:Y:S01]  /*a640*/  FSETP.NE.FTZ.AND P4, PT, R2, RZ, PT ;  /* 0x000000ff0200720b */ /* 0x000fe20003f95000 */
[----:B---3--:R-:W-:Y:S01]  /*a650*/  FADD.FTZ R3, R4, R3 ;  /* 0x0000000304037221 */ /* 0x008fe20000010000 */
[----:B------:R-:W-:Y:S01]  /*a660*/  @!P0 MOV R4, c[0x0][0x214] ;  /* 0x0000850000048a02 */ /* 0x000fe20000000f00 */
[----:B------:R-:W-:Y:S01]  /*a670*/  @P0 IMAD R5, R5, c[0x0][0x214], RZ ;  /* 0x0000850005050a24 */ /* 0x000fe200078e02ff */
[----:B------:R-:W-:Y:S01]  /*a680*/  FSETP.NE.FTZ.AND P6, PT, R0, RZ, PT ;  /* 0x000000ff0000720b */ /* 0x000fe20003fd5000 */
[----:B----4-:R-:W-:Y:S01]  /*a690*/  FADD.FTZ R8, R9, R8 ;  /* 0x0000000809087221 */ /* 0x010fe20000010000 */
[----:B------:R-:W-:-:S02]  /*a6a0*/  @!P0 SEL R5, R4, c[0x0][0x234], !P1 ;  /* 0x00008d0004058a07 */ /* 0x000fc40004800000 */
[----:B------:R-:W-:Y:S02]  /*a6b0*/  MOV R4, 0x3f800000 ;  /* 0x3f80000000047802 */ /* 0x000fe40000000f00 */
[----:B------:R-:W-:Y:S01]  /*a6c0*/  FSETP.NE.FTZ.AND P5, PT, R3, RZ, PT ;  /* 0x000000ff0300720b */ /* 0x000fe20003fb5000 */
[----:B------:R-:W-:Y:S01]  /*a6d0*/  @!P0 IMAD R61, R5, c[0x0][0x1c0], RZ ;  /* 0x00007000053d8a24 */ /* 0x000fe200078e02ff */
[----:B------:R-:W-:Y:S02]  /*a6e0*/  FSETP.NE.FTZ.AND P3, PT, R8, RZ, PT ;  /* 0x000000ff0800720b */ /* 0x000fe40003f75000 */
[----:B------:R-:W1:Y:S01]  /*a6f0*/  @P4 MUFU.RCP R4, R2 ;  /* 0x0000000200044308 */ /* 0x000e620000001000 */
[----:B------:R-:W-:-:S07]  /*a700*/  ISETP.NE.OR P1, PT, RZ, UR4, !P1 ;  /* 0x00000004ff007c0c */ /* 0x000fce000cf25670 */
[----:B------:R-:W2:Y:S01]  /*a710*/  @P6 MUFU.RCP R6, R0 ;  /* 0x0000000000066308 */ /* 0x000ea20000001000 */
[----:B-1----:R-:W-:-:S07]  /*a720*/  FMUL.FTZ R156, R4, R156 ;  /* 0x0000009c049c7220 */ /* 0x002fce0000410000 */
[----:B------:R-:W1:Y:S01]  /*a730*/  @P5 MUFU.RCP R7, R3 ;  /* 0x0000000300075308 */ /* 0x000e620000001000 */
[C---:B------:R-:W-:Y:S02]  /*a740*/  FMUL.FTZ R157, R4.reuse, R157 ;  /* 0x0000009d049d7220 */ /* 0x040fe40000410000 */
[C---:B------:R-:W-:Y:S02]  /*a750*/  FMUL.FTZ R152, R4.reuse, R152 ;  /* 0x0000009804987220 */ /* 0x040fe40000410000 */
[C---:B------:R-:W-:Y:S01]  /*a760*/  FMUL.FTZ R153, R4.reuse, R153 ;  /* 0x0000009904997220 */ /* 0x040fe20000410000 */
[----:B------:R-:W-:Y:S01]  /*a770*/  F2FP.PACK_AB R156, R157, R156 ;  /* 0x0000009c9d9c723e */ /* 0x000fe200000000ff */
[C---:B------:R-:W-:Y:S01]  /*a780*/  FMUL.FTZ R76, R4.reuse, R76 ;  /* 0x0000004c044c7220 */ /* 0x040fe20000410000 */
[----:B------:R-:W-:Y:S01]  /*a790*/  @P6 MUFU.LG2 R0, R0 ;  /* 0x0000000000006308 */ /* 0x000fe20000000c00 */
[C---:B------:R-:W-:Y:S01]  /*a7a0*/  FMUL.FTZ R77, R4.reuse, R77 ;  /* 0x0000004d044d7220 */ /* 0x040fe20000410000 */
[----:B------:R-:W-:Y:S01]  /*a7b0*/  F2FP.PACK_AB R152, R153, R152 ;  /* 0x000000989998723e */ /* 0x000fe200000000ff */
[----:B------:R-:W-:-:S02]  /*a7c0*/  FMUL.FTZ R80, R4, R80 ;  /* 0x0000005004507220 */ /* 0x000fc40000410000 */
[C---:B------:R-:W-:Y:S01]  /*a7d0*/  FMUL.FTZ R81, R4.reuse, R81 ;  /* 0x0000005104517220 */ /* 0x040fe20000410000 */
[----:B------:R-:W-:Y:S01]  /*a7e0*/  F2FP.PACK_AB R76, R77, R76 ;  /* 0x0000004c4d4c723e */ /* 0x000fe200000000ff */
[C---:B------:R-:W-:Y:S01]  /*a7f0*/  FMUL.FTZ R92, R4.reuse, R92 ;  /* 0x0000005c045c7220 */ /* 0x040fe20000410000 */
[----:B------:R-:W-:Y:S01]  /*a800*/  @P5 MUFU.LG2 R3, R3 ;  /* 0x0000000300035308 */ /* 0x000fe20000000c00 */
[C---:B------:R-:W-:Y:S01]  /*a810*/  FMUL.FTZ R93, R4.reuse, R93 ;  /* 0x0000005d045d7220 */ /* 0x040fe20000410000 */
[----:B------:R-:W-:Y:S01]  /*a820*/  F2FP.PACK_AB R80, R81, R80 ;  /* 0x000000505150723e */ /* 0x000fe200000000ff */
        /* <DEDUP_REMOVED lines=10> */
[C---:B------:R-:W-:Y:S02]  /*a8d0*/  FMUL.FTZ R116, R4.reuse, R116 ;  /* 0x0000007404747220 */ /* 0x040fe40000410000 */
[C---:B------:R-:W-:Y:S01]  /*a8e0*/  FMUL.FTZ R117, R4.reuse, R117 ;  /* 0x0000007504757220 */ /* 0x040fe20000410000 */
[----:B------:R-:W-:Y:S01]  /*a8f0*/  F2FP.PACK_AB R108, R109, R108 ;  /* 0x0000006c6d6c723e */ /* 0x000fe200000000ff */
[C---:B------:R-:W-:Y:S02]  /*a900*/  FMUL.FTZ R120, R4.reuse, R120 ;  /* 0x0000007804787220 */ /* 0x040fe40000410000 */
[C---:B------:R-:W-:Y:S01]  /*a910*/  FMUL.FTZ R121, R4.reuse, R121 ;  /* 0x0000007904797220 */ /* 0x040fe20000410000 */
[----:B------:R-:W-:Y:S01]  /*a920*/  F2FP.PACK_AB R116, R117, R116 ;  /* 0x000000747574723e */ /* 0x000fe200000000ff */
[----:B------:R-:W-:-:S02]  /*a930*/  FMUL.FTZ R128, R4, R128 ;  /* 0x0000008004807220 */ /* 0x000fc40000410000 */
[C---:B------:R-:W-:Y:S01]  /*a940*/  FMUL.FTZ R129, R4.reuse, R129 ;  /* 0x0000008104817220 */ /* 0x040fe20000410000 */
[----:B------:R-:W-:Y:S01]  /*a950*/  F2FP.PACK_AB R120, R121, R120 ;  /* 0x000000787978723e */ /* 0x000fe200000000ff */
[C---:B------:R-:W-:Y:S02]  /*a960*/  FMUL.FTZ R132, R4.reuse, R132 ;  /* 0x0000008404847220 */ /* 0x040fe40000410000 */
[----:B------:R-:W-:Y:S01]  /*a970*/  FMUL.FTZ R133, R4, R133 ;  /* 0x0000008504857220 */ /* 0x000fe20000410000 */
[----:B------:R-:W-:Y:S01]  /*a980*/  F2FP.PACK_AB R128, R129, R128 ;  /* 0x000000808180723e */ /* 0x000fe200000000ff */
[----:B------:R-:W3:Y:S01]  /*a990*/  S2R R4, SR_TID.X ;  /* 0x0000000000047919 */ /* 0x000ee20000002100 */
[C---:B--2---:R-:W-:Y:S02]  /*a9a0*/  FMUL.FTZ R160, R6.reuse, R160 ;  /* 0x000000a006a07220 */ /* 0x044fe40000410000 */
        /* <DEDUP_REMOVED lines=15> */
[C---:B------:R-:W-:Y:S01]  /*aaa0*/  FMUL.FTZ R101, R6.reuse, R101 ;  /* 0x0000006506657220 */ /* 0x040fe20000410000 */
[----:B---3--:R-:W-:Y:S01]  /*aab0*/  SHF.R.S32.HI R9, RZ, 0x1f, R4 ;  /* 0x0000001fff097819 */ /* 0x008fe20000011404 */
[C---:B------:R-:W-:Y:S01]  /*aac0*/  FMUL.FTZ R148, R6.reuse, R148 ;  /* 0x0000009406947220 */ /* 0x040fe20000410000 */
[----:B------:R-:W-:Y:S01]  /*aad0*/  F2FP.PACK_AB R88, R89, R88 ;  /* 0x000000585958723e */ /* 0x000fe200000000ff */
[C---:B------:R-:W-:Y:S01]  /*aae0*/  FMUL.FTZ R149, R6.reuse, R149 ;  /* 0x0000009506957220 */ /* 0x040fe20000410000 */
[C---:B------:R-:W-:Y:S01]  /*aaf0*/  LEA.HI R10, R9.reuse, R4, RZ, 0x2 ;  /* 0x00000004090a7211 */ /* 0x040fe200078f10ff */
[C---:B------:R-:W-:Y:S01]  /*ab00*/  FMUL.FTZ R112, R6.reuse, R112 ;  /* 0x0000007006707220 */ /* 0x040fe20000410000 */
[----:B------:R-:W-:Y:S01]  /*ab10*/  LEA.HI R9, R9, R4, RZ, 0x5 ;  /* 0x0000000409097211 */ /* 0x000fe200078f28ff */
[C---:B------:R-:W-:Y:S01]  /*ab20*/  FMUL.FTZ R113, R6.reuse, R113 ;  /* 0x0000007106717220 */ /* 0x040fe20000410000 */
[----:B------:R-:W-:Y:S01]  /*ab30*/  SHF.R.S32.HI R11, RZ, 0x2, R10 ;  /* 0x00000002ff0b7819 */ /* 0x000fe2000001140a */
[----:B------:R-:W-:Y:S01]  /*ab40*/  FMUL.FTZ R144, R6, R144 ;  /* 0x0000009006907220 */ /* 0x000fe20000410000 */
[----:B------:R-:W-:Y:S01]  /*ab50*/  LOP3.LUT R13, R10, 0xfffffffc, RZ, 0xc0, !PT ;  /* 0xfffffffc0a0d7812 */ /* 0x000fe200078ec0ff */
[C---:B------:R-:W-:Y:S01]  /*ab60*/  FMUL.FTZ R145, R6.reuse, R145 ;  /* 0x0000009106917220 */ /* 0x040fe20000410000 */
[----:B------:R-:W-:Y:S01]  /*ab70*/  SHF.R.S32.HI R12, RZ, 0x1f, R11 ;  /* 0x0000001fff0c7819 */ /* 0x000fe2000001140b */
[C---:B------:R-:W-:Y:S01]  /*ab80*/  FMUL.FTZ R124, R6.reuse, R124 ;  /* 0x0000007c067c7220 */ /* 0x040fe20000410000 */
[----:B------:R-:W-:Y:S01]  /*ab90*/  SHF.R.S32.HI R10, RZ, 0x5, R9 ;  /* 0x00000005ff0a7819 */ /* 0x000fe20000011409 */
[----:B------:R-:W-:Y:S01]  /*aba0*/  FMUL.FTZ R125, R6, R125 ;  /* 0x0000007d067d7220 */ /* 0x000fe20000410000 */
[----:B------:R-:W-:Y:S01]  /*abb0*/  LEA.HI R12, R12, R11, RZ, 0x3 ;  /* 0x0000000b0c0c7211 */ /* 0x000fe200078f18ff */
[C---:B------:R-:W-:Y:S01]  /*abc0*/  FMUL.FTZ R140, R6.reuse, R140 ;  /* 0x0000008c068c7220 */ /* 0x040fe20000410000 */
[----:B------:R-:W-:Y:S01]  /*abd0*/  IADD3 R13, -R13, R4, RZ ;  /* 0x000000040d0d7210 */ /* 0x000fe20007ffe1ff */
[----:B------:R-:W-:Y:S01]  /*abe0*/  FMUL.FTZ R141, R6, R141 ;  /* 0x0000008d068d7220 */ /* 0x000fe20000410000 */
[----:B------:R-:W-:Y:S01]  /*abf0*/  LOP3.LUT R12, R12, 0xfffffff8, RZ, 0xc0, !PT ;  /* 0xfffffff80c0c7812 */ /* 0x000fe200078ec0ff */
[C---:B------:R-:W-:Y:S01]  /*ac00*/  FMUL.FTZ R136, R6.reuse, R136 ;  /* 0x0000008806887220 */ /* 0x040fe20000410000 */
[----:B------:R-:W-:Y:S01]  /*ac10*/  F2FP.PACK_AB R100, R101, R100 ;  /* 0x000000646564723e */ /* 0x000fe200000000ff */
[----:B------:R-:W-:Y:S01]  /*ac20*/  FMUL.FTZ R137, R6, R137 ;  /* 0x0000008906897220 */ /* 0x000fe20000410000 */
[----:B------:R-:W-:Y:S01]  /*ac30*/  IADD3 R12, R11, -R12, RZ ;  /* 0x8000000c0b0c7210 */ /* 0x000fe20007ffe0ff */
[C---:B-1----:R-:W-:Y:S01]  /*ac40*/  FMUL.FTZ R162, R7.reuse, R162 ;  /* 0x000000a207a27220 */ /* 0x042fe20000410000 */
[----:B------:R-:W-:Y:S01]  /*ac50*/  MOV R6, 0x3f800000 ;  /* 0x3f80000000067802 */ /* 0x000fe20000000f00 */
[C---:B------:R-:W-:Y:S01]  /*ac60*/  FMUL.FTZ R163, R7.reuse, R163 ;  /* 0x000000a307a37220 */ /* 0x040fe20000410000 */
[----:B------:R-:W-:Y:S01]  /*ac70*/  LEA.HI R11, R12, R12, RZ, 0x1 ;  /* 0x0000000c0c0b7211 */ /* 0x000fe200078f08ff */
[----:B------:R-:W-:Y:S01]  /*ac80*/  FMUL.FTZ R70, R7, R70 ;  /* 0x0000004607467220 */ /* 0x000fe20000410000 */
[----:B------:R-:W-:Y:S01]  /*ac90*/  F2FP.PACK_AB R148, R149, R148 ;  /* 0x000000949594723e */ /* 0x000fe200000000ff */
[----:B------:R-:W-:Y:S01]  /*aca0*/  FMUL.FTZ R71, R7, R71 ;  /* 0x0000004707477220 */ /* 0x000fe20000410000 */
[----:B------:R-:W-:Y:S01]  /*acb0*/  SHF.R.S32.HI R14, RZ, 0x1, R11 ;  /* 0x00000001ff0e7819 */ /* 0x000fe2000001140b */
[----:B------:R-:W1:Y:S01]  /*acc0*/  @P3 MUFU.RCP R6, R8 ;  /* 0x0000000800063308 */ /* 0x000e620000001000 */
[----:B------:R-:W-:Y:S01]  /*acd0*/  LOP3.LUT R11, R11, 0x3fffffe, RZ, 0xc0, !PT ;  /* 0x03fffffe0b0b7812 */ /* 0x000fe200078ec0ff */
[C---:B------:R-:W-:Y:S01]  /*ace0*/  FMUL.FTZ R74, R7.reuse, R74 ;  /* 0x0000004a074a7220 */ /* 0x040fe20000410000 */
[----:B------:R-:W-:Y:S01]  /*acf0*/  SHF.L.U32 R15, R14, 0x6, RZ ;  /* 0x000000060e0f7819 */ /* 0x000fe200000006ff */
[C---:B------:R-:W-:Y:S01]  /*ad00*/  FMUL.FTZ R75, R7.reuse, R75 ;  /* 0x0000004b074b7220 */ /* 0x040fe20000410000 */
[----:B------:R-:W-:Y:S01]  /*ad10*/  IADD3 R11, R12, -R11, RZ ;  /* 0x8000000b0c0b7210 */ /* 0x000fe20007ffe0ff */
[C---:B------:R-:W-:Y:S01]  /*ad20*/  FMUL.FTZ R86, R7.reuse, R86 ;  /* 0x0000005607567220 */ /* 0x040fe20000410000 */
[----:B------:R-:W-:Y:S01]  /*ad30*/  LEA R12, R10, R13, 0x8 ;  /* 0x0000000d0a0c7211 */ /* 0x000fe200078e40ff */
[----:B------:R-:W-:Y:S01]  /*ad40*/  FMUL.FTZ R87, R7, R87 ;  /* 0x0000005707577220 */ /* 0x000fe20000410000 */
[----:B------:R-:W-:Y:S01]  /*ad50*/  LOP3.LUT R15, R15, 0xc0, RZ, 0xc0, !PT ;  /* 0x000000c00f0f7812 */ /* 0x000fe200078ec0ff */
[----:B------:R-:W-:Y:S01]  /*ad60*/  FMUL.FTZ R90, R7, R90 ;  /* 0x0000005a075a7220 */ /* 0x000fe20000410000 */
[----:B------:R-:W-:Y:S01]  /*ad70*/  LEA R11, R11, R12, 0x4 ;  /* 0x0000000c0b0b7211 */ /* 0x000fe200078e20ff */
[C---:B------:R-:W-:Y:S01]  /*ad80*/  FMUL.FTZ R91, R7.reuse, R91 ;  /* 0x0000005b075b7220 */ /* 0x040fe20000410000 */
[----:B------:R-:W-:Y:S01]  /*ad90*/  LOP3.LUT R12, R14, 0x1, RZ, 0xc0, !PT ;  /* 0x000000010e0c7812 */ /* 0x000fe200078ec0ff */
[----:B------:R-:W-:Y:S01]  /*ada0*/  FMUL.FTZ R102, R7, R102 ;  /* 0x0000006607667220 */ /* 0x000fe20000410000 */
[----:B------:R-:W-:Y:S01]  /*adb0*/  LEA.HI R16, R15, R15, RZ, 0x1d ;  /* 0x0000000f0f107211 */ /* 0x000fe200078fe8ff */
[----:B-1----:R-:W-:Y:S01]  /*adc0*/  FMUL.FTZ R159, R6, R159 ;  /* 0x0000009f069f7220 */ /* 0x002fe20000410000 */
[----:B------:R-:W-:Y:S01]  /*add0*/  ISETP.NE.U32.AND P2, PT, R12, 0x1, PT ;  /* 0x000000010c00780c */ /* 0x000fe20003f45070 */
[C---:B------:R-:W-:Y:S01]  /*ade0*/  FMUL.FTZ R158, R6.reuse, R158 ;  /* 0x0000009e069e7220 */ /* 0x040fe20000410000 */
[----:B------:R-:W-:Y:S01]  /*adf0*/  LEA R11, R11, R16, 0x1 ;  /* 0x000000100b0b7211 */ /* 0x000fe200078e08ff */
[C---:B------:R-:W-:Y:S01]  /*ae00*/  FMUL.FTZ R155, R6.reuse, R155 ;  /* 0x0000009b069b7220 */ /* 0x040fe20000410000 */
[----:B------:R-:W-:Y:S01]  /*ae10*/  MOV R12, 0x20 ;  /* 0x00000020000c7802 */ /* 0x000fe20000000f00 */
[C---:B------:R-:W-:Y:S01]  /*ae20*/  FMUL.FTZ R154, R6.reuse, R154 ;  /* 0x0000009a069a7220 */ /* 0x040fe20000410000 */
[----:B------:R-:W-:Y:S01]  /*ae30*/  SHF.L.U32 R11, R11, 0x1, RZ ;  /* 0x000000010b0b7819 */ /* 0x000fe200000006ff */
[C---:B------:R-:W-:Y:S01]  /*ae40*/  FMUL.FTZ R79, R6.reuse, R79 ;  /* 0x0000004f064f7220 */ /* 0x040fe20000410000 */
[----:B------:R-:W-:Y:S01]  /*ae50*/  F2FP.PACK_AB R162, R163, R162 ;  /* 0x000000a2a3a2723e */ /* 0x000fe200000000ff */
[C---:B------:R-:W-:Y:S01]  /*ae60*/  FMUL.FTZ R78, R6.reuse, R78 ;  /* 0x0000004e064e7220 */ /* 0x040fe20000410000 */
[----:B------:R-:W-:Y:S01]  /*ae70*/  IADD3 R13, R11, -0x10, RZ ;  /* 0xfffffff00b0d7810 */ /* 0x000fe20007ffe0ff */
[C---:B------:R-:W-:Y:S01]  /*ae80*/  FMUL.FTZ R83, R6.reuse, R83 ;  /* 0x0000005306537220 */ /* 0x040fe20000410000 */
[----:B------:R-:W-:Y:S01]  /*ae90*/  F2FP.PACK_AB R70, R71, R70 ;  /* 0x000000464746723e */ /* 0x000fe200000000ff */
[----:B------:R-:W-:Y:S01]  /*aea0*/  FMUL.FTZ R82, R6, R82 ;  /* 0x0000005206527220 */ /* 0x000fe20000410000 */
[----:B------:R-:W-:Y:S01]  /*aeb0*/  @P2 IADD3 R13, R11, 0x10, RZ ;  /* 0x000000100b0d2810 */ /* 0x000fe20007ffe0ff */
[----:B------:R-:W-:Y:S01]  /*aec0*/  FMUL.FTZ R103, R7, R103 ;  /* 0x0000006707677220 */ /* 0x000fe20000410000 */
[----:B------:R-:W-:Y:S01]  /*aed0*/  LOP3.LUT P2, RZ, R14, 0x2, RZ, 0xc0, !PT ;  /* 0x000000020eff7812 */ /* 0x000fe2000784c0ff */
[C---:B------:R-:W-:Y:S01]  /*aee0*/  FMUL.FTZ R95, R6.reuse, R95 ;  /* 0x0000005f065f7220 */ /* 0x040fe20000410000 */
[----:B------:R-:W-:Y:S01]  /*aef0*/  F2FP.PACK_AB R158, R159, R158 ;  /* 0x0000009e9f9e723e */ /* 0x000fe200000000ff */
[----:B------:R-:W-:Y:S01]  /*af00*/  FMUL.FTZ R94, R6, R94 ;  /* 0x0000005e065e7220 */ /* 0x000fe20000410000 */
[----:B------:R-:W-:Y:S01]  /*af10*/  SEL R12, R12, 0xffffffe0, !P2 ;  /* 0xffffffe00c0c7807 */ /* 0x000fe20005000000 */
[----:B------:R-:W-:Y:S01]  /*af20*/  STS [R11], R160 ;  /* 0x000000a00b007388 */ /* 0x000fe20000000800 */
[----:B------:R-:W-:Y:S01]  /*af30*/  F2FP.PACK_AB R154, R155, R154 ;  /* 0x0000009a9b9a723e */ /* 0x000fe200000000ff */
[C---:B------:R-:W-:Y:S01]  /*af40*/  FMUL.FTZ R99, R6.reuse, R99 ;  /* 0x0000006306637220 */ /* 0x040fe20000410000 */
[----:B------:R-:W-:Y:S01]  /*af50*/  F2FP.PACK_AB R74, R75, R74 ;  /* 0x0000004a4b4a723e */ /* 0x000fe200000000ff */
[----:B------:R-:W-:Y:S01]  /*af60*/  STS [R11+0x200], R162 ;  /* 0x000200a20b007388 */ /* 0x000fe20000000800 */
[----:B------:R-:W-:Y:S01]  /*af70*/  IADD3 R17, R11, R12, RZ ;  /* 0x0000000c0b117210 */ /* 0x000fe20007ffe0ff */
[----:B------:R-:W-:Y:S01]  /*af80*/  FMUL.FTZ R98, R6, R98 ;  /* 0x0000006206627220 */ /* 0x000fe20000410000 */
[----:B------:R-:W-:Y:S01]  /*af90*/  F2FP.PACK_AB R86, R87, R86 ;  /* 0x000000565756723e */ /* 0x000fe200000000ff */
[----:B------:R-:W-:Y:S01]  /*afa0*/  STS [R13], R68 ;  /* 0x000000440d007388 */ /* 0x000fe20000000800 */
[----:B------:R-:W-:Y:S01]  /*afb0*/  IADD3 R15, R12, R13, RZ ;  /* 0x0000000d0c0f7210 */ /* 0x000fe20007ffe0ff */
[----:B------:R-:W-:Y:S01]  /*afc0*/  FMUL.FTZ R150, R7, R150 ;  /* 0x0000009607967220 */ /* 0x000fe20000410000 */
[----:B------:R-:W-:Y:S01]  /*afd0*/  F2FP.PACK_AB R78, R79, R78 ;  /* 0x0000004e4f4e723e */ /* 0x000fe200000000ff */
[----:B------:R-:W-:Y:S01]  /*afe0*/  STS [R13+0x200], R70 ;  /* 0x000200460d007388 */ /* 0x000fe20000000800 */
[----:B------:R-:W-:Y:S01]  /*aff0*/  FMUL.FTZ R151, R7, R151 ;  /* 0x0000009707977220 */ /* 0x000fe20000410000 */
[----:B------:R-:W-:Y:S01]  /*b000*/  F2FP.PACK_AB R82, R83, R82 ;  /* 0x000000525352723e */ /* 0x000fe200000000ff */
[C---:B------:R-:W-:Y:S01]  /*b010*/  FMUL.FTZ R114, R7.reuse, R114 ;  /* 0x0000007207727220 */ /* 0x040fe20000410000 */
[----:B------:R-:W-:Y:S01]  /*b020*/  STS [R11+0x1000], R156 ;  /* 0x0010009c0b007388 */ /* 0x000fe20000000800 */
[----:B------:R-:W-:Y:S01]  /*b030*/  FMUL.FTZ R115, R7, R115 ;  /* 0x0000007307737220 */ /* 0x000fe20000410000 */
[----:B------:R-:W-:Y:S01]  /*b040*/  F2FP.PACK_AB R90, R91, R90 ;  /* 0x0000005a5b5a723e */ /* 0x000fe200000000ff */
[C---:B------:R-:W-:Y:S01]  /*b050*/  FMUL.FTZ R107, R6.reuse, R107 ;  /* 0x0000006b066b7220 */ /* 0x040fe20000410000 */
[----:B------:R-:W-:Y:S01]  /*b060*/  STS [R11+0x1200], R158 ;  /* 0x0012009e0b007388 */ /* 0x000fe20000000800 */
[C---:B------:R-:W-:Y:S01]  /*b070*/  FMUL.FTZ R106, R6.reuse, R106 ;  /* 0x0000006a066a7220 */ /* 0x040fe20000410000 */
[----:B------:R-:W-:Y:S01]  /*b080*/  F2FP.PACK_AB R102, R103, R102 ;  /* 0x000000666766723e */ /* 0x000fe200000000ff */
[C---:B------:R-:W-:Y:S01]  /*b090*/  FMUL.FTZ R111, R6.reuse, R111 ;  /* 0x0000006f066f7220 */ /* 0x040fe20000410000 */
[----:B------:R-:W-:Y:S01]  /*b0a0*/  STS [R13+0x1000], R152 ;  /* 0x001000980d007388 */ /* 0x000fe20000000800 */
[C---:B------:R-:W-:Y:S01]  /*b0b0*/  FMUL.FTZ R110, R6.reuse, R110 ;  /* 0x0000006e066e7220 */ /* 0x040fe20000410000 */
[----:B------:R-:W-:Y:S01]  /*b0c0*/  F2FP.PACK_AB R94, R95, R94 ;  /* 0x0000005e5f5e723e */ /* 0x000fe200000000ff */
[C---:B------:R-:W-:Y:S01]  /*b0d0*/  FMUL.FTZ R146, R7.reuse, R146 ;  /* 0x0000009207927220 */ /* 0x040fe20000410000 */
[----:B------:R-:W-:Y:S01]  /*b0e0*/  STS [R13+0x1200], R154 ;  /* 0x0012009a0d007388 */ /* 0x000fe20000000800 */
[----:B------:R-:W-:Y:S01]  /*b0f0*/  FMUL.FTZ R147, R7, R147 ;  /* 0x0000009307937220 */ /* 0x000fe20000410000 */
[----:B------:R-:W-:Y:S01]  /*b100*/  F2FP.PACK_AB R98, R99, R98 ;  /* 0x000000626362723e */ /* 0x000fe200000000ff */
[C---:B------:R-:W-:Y:S01]  /*b110*/  FMUL.FTZ R126, R7.reuse, R126 ;  /* 0x0000007e077e7220 */ /* 0x040fe20000410000 */
[----:B------:R-:W-:Y:S01]  /*b120*/  STS [R17], R72 ;  /* 0x0000004811007388 */ /* 0x000fe20000000800 */
[----:B------:R-:W-:Y:S01]  /*b130*/  FMUL.FTZ R127, R7, R127 ;  /* 0x0000007f077f7220 */ /* 0x000fe20000410000 */
[----:B------:R-:W-:Y:S01]  /*b140*/  F2FP.PACK_AB R150, R151, R150 ;  /* 0x000000969796723e */ /* 0x000fe200000000ff */
[C---:B------:R-:W-:Y:S01]  /*b150*/  FMUL.FTZ R119, R6.reuse, R119 ;  /* 0x0000007706777220 */ /* 0x040fe20000410000 */
[----:B------:R-:W-:Y:S01]  /*b160*/  STS [R17+0x200], R74 ;  /* 0x0002004a11007388 */ /* 0x000fe20000000800 */
[C---:B------:R-:W-:Y:S01]  /*b170*/  FMUL.FTZ R118, R6.reuse, R118 ;  /* 0x0000007606767220 */ /* 0x040fe20000410000 */
[----:B------:R-:W-:Y:S01]  /*b180*/  F2FP.PACK_AB R112, R113, R112 ;  /* 0x000000707170723e */ /* 0x000fe200000000ff */
[C---:B------:R-:W-:Y:S01]  /*b190*/  FMUL.FTZ R123, R6.reuse, R123 ;  /* 0x0000007b067b7220 */ /* 0x040fe20000410000 */
[----:B------:R-:W-:Y:S01]  /*b1a0*/  STS [R15], R84 ;  /* 0x000000540f007388 */ /* 0x000fe20000000800 */
[----:B------:R-:W-:Y:S01]  /*b1b0*/  F2FP.PACK_AB R114, R115, R114 ;  /* 0x000000727372723e */ /* 0x000fe200000000ff */
[C---:B------:R-:W-:Y:S01]  /*b1c0*/  FMUL.FTZ R122, R6.reuse, R122 ;  /* 0x0000007a067a7220 */ /* 0x040fe20000410000 */
        /* <DEDUP_REMOVED lines=8> */
[----:B------:R-:W-:Y:S01]  /*b250*/  FMUL.FTZ R7, R7, R139 ;  /* 0x0000008b07077220 */ /* 0x000fe20000410000 */
[----:B------:R-:W-:Y:S01]  /*b260*/  STS [R17+0x1200], R78 ;  /* 0x0012004e11007388 */ /* 0x000fe20000000800 */
[----:B------:R-:W-:Y:S01]  /*b270*/  F2FP.PACK_AB R146, R147, R146 ;  /* 0x000000929392723e */ /* 0x000fe200000000ff */
[C---:B------:R-:W-:Y:S01]  /*b280*/  FMUL.FTZ R131, R6.reuse, R131 ;  /* 0x0000008306837220 */ /* 0x040fe20000410000 */
[----:B------:R-:W-:Y:S01]  /*b290*/  F2FP.PACK_AB R124, R125, R124 ;  /* 0x0000007c7d7c723e */ /* 0x000fe200000000ff */
[----:B------:R-:W-:Y:S01]  /*b2a0*/  STS [R15+0x1000], R80 ;  /* 0x001000500f007388 */ /* 0x000fe20000000800 */
[C---:B------:R-:W-:Y:S01]  /*b2b0*/  FMUL.FTZ R130, R6.reuse, R130 ;  /* 0x0000008206827220 */ /* 0x040fe20000410000 */
[----:B------:R-:W-:Y:S01]  /*b2c0*/  F2FP.PACK_AB R126, R127, R126 ;  /* 0x0000007e7f7e723e */ /* 0x000fe200000000ff */
[C---:B------:R-:W-:Y:S01]  /*b2d0*/  FMUL.FTZ R135, R6.reuse, R135 ;  /* 0x0000008706877220 */ /* 0x040fe20000410000 */
[----:B------:R-:W-:Y:S01]  /*b2e0*/  STS [R15+0x1200], R82 ;  /* 0x001200520f007388 */ /* 0x000fe20000000800 */
[----:B------:R-:W-:Y:S01]  /*b2f0*/  FMUL.FTZ R6, R6, R134 ;  /* 0x0000008606067220 */ /* 0x000fe20000410000 */
[----:B------:R-:W-:Y:S01]  /*b300*/  F2FP.PACK_AB R118, R119, R118 ;  /* 0x000000767776723e */ /* 0x000fe200000000ff */
[----:B------:R-:W1:Y:S01]  /*b310*/  @P3 MUFU.LG2 R8, R8 ;  /* 0x0000000800083308 */ /* 0x000e620000000c00 */
[----:B------:R-:W-:Y:S01]  /*b320*/  STS [R11+0x2000], R88 ;  /* 0x002000580b007388 */ /* 0x000fe20000000800 */
[----:B------:R-:W-:Y:S01]  /*b330*/  F2FP.PACK_AB R122, R123, R122 ;  /* 0x0000007a7b7a723e */ /* 0x000fe200000000ff */
[----:B------:R-:W-:Y:S01]  /*b340*/  @P6 FMUL.FTZ R63, R0, 0.69314718246459960938 ;  /* 0x3f317218003f6820 */ /* 0x000fe20000410000 */
[----:B------:R-:W-:Y:S01]  /*b350*/  F2FP.PACK_AB R140, R141, R140 ;  /* 0x0000008c8d8c723e */ /* 0x000fe200000000ff */
        /* <DEDUP_REMOVED lines=10> */
[----:B------:R-:W-:Y:S01]  /*b400*/  @P6 FFMA.FTZ R62, R168, c[0x0][0x238], R63 ;  /* 0x00008e00a83e6a23 */ /* 0x000fe2000001003f */
[----:B------:R-:W-:Y:S01]  /*b410*/  LOP3.LUT R9, R9, 0xffffffe0, RZ, 0xc0, !PT ;  /* 0xffffffe009097812 */ /* 0x000fe200078ec0ff */
[----:B------:R-:W-:Y:S01]  /*b420*/  STS [R11+0x3000], R92 ;  /* 0x0030005c0b007388 */ /* 0x000fe20000000800 */
[----:B-1----:R-:W-:-:S02]  /*b430*/  @P3 FMUL.FTZ R8, R8, 0.69314718246459960938 ;  /* 0x3f31721808083820 */ /* 0x002fc40000410000 */
[----:B------:R-:W-:Y:S01]  /*b440*/  IADD3 R9, -R9, R4, RZ ;  /* 0x0000000409097210 */ /* 0x000fe20007ffe1ff */
[----:B------:R-:W-:Y:S01]  /*b450*/  STS [R11+0x3200], R94 ;  /* 0x0032005e0b007388 */ /* 0x000fe20000000800 */
[----:B------:R-:W-:Y:S02]  /*b460*/  @P0 MOV R4, c[0x0][0x210] ;  /* 0x0000840000040a02 */ /* 0x000fe40000000f00 */
[----:B------:R-:W-:Y:S01]  /*b470*/  @!P0 MOV R4, 0x1 ;  /* 0x0000000100048802 */ /* 0x000fe20000000f00 */
[----:B------:R-:W-:Y:S01]  /*b480*/  STS [R13+0x3000], R96 ;  /* 0x003000600d007388 */ /* 0x000fe20000000800 */
[----:B------:R-:W-:Y:S02]  /*b490*/  LOP3.LUT P0, RZ, R9, 0x3, RZ, 0xc0, !PT ;  /* 0x0000000309ff7812 */ /* 0x000fe4000780c0ff */
[----:B------:R-:W-:Y:S01]  /*b4a0*/  MOV R9, 0x7f800000 ;  /* 0x7f80000000097802 */ /* 0x000fe20000000f00 */
[----:B------:R-:W-:Y:S01]  /*b4b0*/  STS [R13+0x3200], R98 ;  /* 0x003200620d007388 */ /* 0x000fe20000000800 */
[----:B------:R-:W-:-:S03]  /*b4c0*/  @P5 FFMA.FTZ R9, R167, c[0x0][0x238], R64 ;  /* 0x00008e00a7095a23 */ /* 0x000fc60000010040 */
[----:B------:R-:W-:Y:S04]  /*b4d0*/  STS [R17+0x2000], R148 ;  /* 0x0020009411007388 */ /* 0x000fe80000000800 */
        /* <DEDUP_REMOVED lines=12> */
[----:B------:R1:W-:Y:S04]  /*b5a0*/  STS [R11+0x5200], R118 ;  /* 0x005200760b007388 */ /* 0x0003e80000000800 */
[----:B------:R-:W-:Y:S04]  /*b5b0*/  STS [R13+0x5000], R120 ;  /* 0x005000780d007388 */ /* 0x000fe80000000800 */
[----:B------:R-:W-:Y:S04]  /*b5c0*/  STS [R13+0x5200], R122 ;  /* 0x0052007a0d007388 */ /* 0x000fe80000000800 */
[----:B------:R-:W-:Y:S04]  /*b5d0*/  STS [R17+0x4000], R140 ;  /* 0x0040008c11007388 */ /* 0x000fe80000000800 */
[----:B------:R-:W-:Y:S04]  /*b5e0*/  STS [R17+0x4200], R142 ;  /* 0x0042008e11007388 */ /* 0x000fe80000000800 */
[----:B------:R-:W-:Y:S04]  /*b5f0*/  STS [R15+0x4000], R136 ;  /* 0x004000880f007388 */ /* 0x000fe80000000800 */
[----:B------:R2:W-:Y:S04]  /*b600*/  STS [R15+0x4200], R7 ;  /* 0x004200070f007388 */ /* 0x0005e80000000800 */
[----:B------:R3:W-:Y:S04]  /*b610*/  STS [R17+0x5000], R128 ;  /* 0x0050008011007388 */ /* 0x0007e80000000800 */
[----:B------:R3:W-:Y:S04]  /*b620*/  STS [R17+0x5200], R130 ;  /* 0x0052008211007388 */ /* 0x0007e80000000800 */
[----:B------:R3:W-:Y:S04]  /*b630*/  STS [R15+0x5000], R132 ;  /* 0x005000840f007388 */ /* 0x0007e80000000800 */
[----:B------:R3:W-:Y:S04]  /*b640*/  STS [R15+0x5200], R135 ;  /* 0x005200870f007388 */ /* 0x0007e80000000800 */
[----:B------:R-:W-:Y:S06]  /*b650*/  BAR.SYNC.DEFER_BLOCKING 0x0 ;  /* 0x0000000000007b1d */ /* 0x000fec0000010000 */
[----:B------:R-:W4:Y:S04]  /*b660*/  S2R R6, SR_CTAID.Y ;  /* 0x0000000000067919 */ /* 0x000f280000002600 */
[----:B-1----:R-:W1:Y:S04]  /*b670*/  S2R R11, SR_CTAID.X ;  /* 0x00000000000b7919 */ /* 0x002e680000002500 */
[----:B------:R3:W3:Y:S04]  /*b680*/  LDS.128 R52, [R222] ;  /* 0x00000000de347984 */ /* 0x0006e80000000c00 */
[----:B------:R3:W3:Y:S01]  /*b690*/  LDS.128 R48, [R222+0x800] ;  /* 0x00080000de307984 */ /* 0x0006e20000000c00 */
[----:B----4-:R-:W-:-:S03]  /*b6a0*/  IMAD R61, R6, R61, RZ ;  /* 0x0000003d063d7224 */ /* 0x010fc600078e02ff */
[----:B------:R4:W3:Y:S01]  /*b6b0*/  LDS.128 R44, [R222+0x1000] ;  /* 0x00100000de2c7984 */ /* 0x0008e20000000c00 */
[----:B--2---:R-:W-:Y:S01]  /*b6c0*/  @!P1 IMAD R7, R6, c[0x0][0x214], RZ ;  /* 0x0000850006079a24 */ /* 0x004fe200078e02ff */
[----:B------:R-:W-:Y:S02]  /*b6d0*/  SEL R61, R61, RZ, P1 ;  /* 0x000000ff3d3d7207 */ /* 0x000fe40000800000 */
[----:B------:R4:W2:Y:S01]  /*b6e0*/  LDS.128 R40, [R222+0x1800] ;  /* 0x00180000de287984 */ /* 0x0008a20000000c00 */
[----:B-1----:R-:W-:Y:S01]  /*b6f0*/  IMAD R0, R11, R4, RZ ;  /* 0x000000040b007224 */ /* 0x002fe200078e02ff */
[----:B------:R-:W-:Y:S02]  /*b700*/  @!P1 MOV R66, R7 ;  /* 0x0000000700429202 */ /* 0x000fe40000000f00 */
[----:B------:R4:W1:Y:S01]  /*b710*/  LDS.128 R36, [R222+0x2000] ;  /* 0x00200000de247984 */ /* 0x0008620000000c00 */
[----:B-----5:R-:W-:Y:S01]  /*b720*/  IMAD R61, R60, R5, R61 ;  /* 0x000000053c3d7224 */ /* 0x020fe200078e023d */
[----:B------:R-:W-:-:S02]  /*b730*/  SHF.L.U32 R0, R0, 0x7, RZ ;  /* 0x0000000700007819 */ /* 0x000fc400000006ff */
[----:B------:R4:W1:Y:S01]  /*b740*/  LDS.128 R32, [R222+0x2800] ;  /* 0x00280000de207984 */ /* 0x0008620000000c00 */
[----:B------:R-:W-:Y:S02]  /*b750*/  @!P1 SHF.R.S32.HI R67, RZ, 0x1f, R7 ;  /* 0x0000001fff439819 */ /* 0x000fe40000011407 */
[--C-:B------:R-:W-:Y:S01]  /*b760*/  IADD3 R2, P2, P1, R0, R66, R61.reuse ;  /* 0x0000004200027210 */ /* 0x100fe2000795e03d */
[----:B------:R4:W1:Y:S01]  /*b770*/  LDS.128 R28, [R222+0x3000] ;  /* 0x00300000de1c7984 */ /* 0x0008620000000c00 */
[----:B------:R-:W-:Y:S02]  /*b780*/  SHF.R.S32.HI R0, RZ, 0x1f, R0 ;  /* 0x0000001fff007819 */ /* 0x000fe40000011400 */
[----:B------:R-:W-:Y:S01]  /*b790*/  SHF.R.S32.HI R61, RZ, 0x1f, R61 ;  /* 0x0000001fff3d7819 */ /* 0x000fe2000001143d */
[----:B------:R4:W1:Y:S01]  /*b7a0*/  LDS.128 R24, [R222+0x3800] ;  /* 0x00380000de187984 */ /* 0x0008620000000c00 */
[----:B------:R-:W-:Y:S01]  /*b7b0*/  MOV R5, 0x7f800000 ;  /* 0x7f80000000057802 */ /* 0x000fe20000000f00 */
[----:B------:R-:W-:Y:S01]  /*b7c0*/  @P4 FFMA.FTZ R5, R166, c[0x0][0x238], R3 ;  /* 0x00008e00a6054a23 */ /* 0x000fe20000010003 */
[----:B------:R-:W-:Y:S01]  /*b7d0*/  MOV R7, 0x7f800000 ;  /* 0x7f80000000077802 */ /* 0x000fe20000000f00 */
[----:B------:R4:W1:Y:S01]  /*b7e0*/  LDS.128 R20, [R222+0x4000] ;  /* 0x00400000de147984 */ /* 0x0008620000000c00 */
[----:B------:R-:W-:Y:S01]  /*b7f0*/  @P3 FFMA.FTZ R7, R165, c[0x0][0x238], R8 ;  /* 0x00008e00a5073a23 */ /* 0x000fe20000010008 */
[----:B------:R-:W-:-:S02]  /*b800*/  IADD3.X R0, R0, R67, R61, P2, P1 ;  /* 0x0000004300007210 */ /* 0x000fc400017e243d */
[----:B------:R4:W1:Y:S04]  /*b810*/  LDS.128 R16, [R222+0x4800] ;  /* 0x00480000de107984 */ /* 0x0008680000000c00 */
[----:B------:R4:W1:Y:S04]  /*b820*/  LDS.128 R12, [R222+0x5000] ;  /* 0x00500000de0c7984 */ /* 0x0008680000000c00 */
[----:B------:R4:W1:Y:S01]  /*b830*/  LDS.128 R56, [R222+0x5800] ;  /* 0x00580000de387984 */ /* 0x0008620000000c00 */
[----:B------:R-:W-:Y:S05]  /*b840*/  @P0 BRA `(.L_x_10) ;  /* 0x0000026000000947 */ /* 0x000fea0003800000 */
[----:B------:R-:W-:Y:S01]  /*b850*/  SHF.R.S32.HI R3, RZ, 0x1f, R10 ;  /* 0x0000001fff037819 */ /* 0x000fe2000001140a */
[----:B------:R-:W-:-:S03]  /*b860*/  IMAD.MOV.U32 R8, RZ, RZ, c[0x0][0x214] ;  /* 0x00008500ff087624 */ /* 0x000fc600078e00ff */
[----:B------:R-:W-:Y:S01]  /*b870*/  LEA.HI R3, R3, R10, RZ, 0x2 ;  /* 0x0000000a03037211 */ /* 0x000fe200078f10ff */
[----:B------:R-:W-:-:S03]  /*b880*/  IMAD R8, R11, -0x80, R8 ;  /* 0xffffff800b087824 */ /* 0x000fc600078e0208 */
[----:B------:R-:W-:-:S05]  /*b890*/  LOP3.LUT R3, R3, 0xffffffc, RZ, 0xc0, !PT ;  /* 0x0ffffffc03037812 */ /* 0x000fca00078ec0ff */
[----:B------:R-:W-:-:S04]  /*b8a0*/  IMAD.IADD R10, R10, 0x1, -R3 ;  /* 0x000000010a0a7824 */ /* 0x000fc800078e0a03 */
[----:B------:R-:W-:-:S05]  /*b8b0*/  IMAD R3, R10, 0x10, R223 ;  /* 0x000000100a037824 */ /* 0x000fca00078e02df */
[CC--:B------:R-:W-:Y:S02]  /*b8c0*/  ISETP.GE.AND P6, PT, R3.reuse, R8.reuse, PT ;  /* 0x000000080300720c */ /* 0x0c0fe40003fc6270 */
[C---:B------:R-:W-:Y:S02]  /*b8d0*/  IADD3 R61, R3.reuse, 0x8, RZ ;  /* 0x00000008033d7810 */ /* 0x040fe40007ffe0ff */
[C---:B------:R-:W-:Y:S02]  /*b8e0*/  IADD3 R11, R3.reuse, 0x40, RZ ;  /* 0x00000040030b7810 */ /* 0x040fe40007ffe0ff */
[----:B------:R-:W-:Y:S02]  /*b8f0*/  IADD3 R63, R3, 0x48, RZ ;  /* 0x00000048033f7810 */ /* 0x000fe40007ffe0ff */
[-C--:B------:R-:W-:Y:S02]  /*b900*/  ISETP.GE.AND P5, PT, R61, R8.reuse, PT ;  /* 0x000000083d00720c */ /* 0x080fe40003fa6270 */
[----:B------:R-:W-:-:S02]  /*b910*/  ISETP.GE.AND P4, PT, R11, R8, PT ;  /* 0x000000080b00720c */ /* 0x000fc40003f86270 */
[----:B------:R-:W-:Y:S01]  /*b920*/  ISETP.GE.AND P3, PT, R63, R8, PT ;  /* 0x000000083f00720c */ /* 0x000fe20003f66270 */
[----:B------:R-:W-:-:S05]  /*b930*/  @!P6 IMAD R3, R3, R4, RZ ;  /* 0x000000040303e224 */ /* 0x000fca00078e02ff */
[----:B------:R-:W-:-:S03]  /*b940*/  @!P6 IADD3 R8, P0, R3, R2, RZ ;  /* 0x000000020308e210 */ /* 0x000fc60007f1e0ff */
[----:B------:R-:W-:Y:S01]  /*b950*/  @!P5 IMAD R61, R61, R4, RZ ;  /* 0x000000043d3dd224 */ /* 0x000fe200078e02ff */
[----:B------:R-:W-:Y:S01]  /*b960*/  @!P6 LEA.HI.X.SX32 R3, R3, R0, 0x1, P0 ;  /* 0x000000000303e211 */ /* 0x000fe200000f0eff */
[-C--:B------:R-:W-:Y:S01]  /*b970*/  @!P4 IMAD R11, R11, R4.reuse, RZ ;  /* 0x000000040b0bc224 */ /* 0x080fe200078e02ff */
[C---:B------:R-:W-:Y:S01]  /*b980*/  @!P6 LEA R64, P0, R8.reuse, c[0x0][0x200], 0x2 ;  /* 0x000080000840ea11 */ /* 0x040fe200078010ff */
[----:B------:R-:W-:Y:S01]  /*b990*/  @!P3 IMAD R63, R63, R4, RZ ;  /* 0x000000043f3fb224 */ /* 0x000fe200078e02ff */
[-C--:B------:R-:W-:Y:S02]  /*b9a0*/  @!P5 IADD3 R4, P2, R61, R2.reuse, RZ ;  /* 0x000000023d04d210 */ /* 0x080fe40007f5e0ff */
[----:B------:R-:W-:Y:S02]  /*b9b0*/  @!P6 LEA.HI.X R65, R8, c[0x0][0x204], R3, 0x2, P0 ;  /* 0x000081000841ea11 */ /* 0x000fe400000f1403 */
[-C--:B------:R-:W-:Y:S02]  /*b9c0*/  @!P4 IADD3 R3, P1, R11, R2.reuse, RZ ;  /* 0x000000020b03c210 */ /* 0x080fe40007f3e0ff */
[----:B------:R-:W-:Y:S01]  /*b9d0*/  @!P3 IADD3 R2, P0, R63, R2, RZ ;  /* 0x000000023f02b210 */ /* 0x000fe20007f1e0ff */
[----:B------:R4:W-:Y:S01]  /*b9e0*/  @!P6 STG.E [R64.64], R62 ;  /* 0x0000003e4000e986 */ /* 0x0009e2000c101906 */
[----:B------:R-:W-:-:S02]  /*b9f0*/  @!P5 LEA.HI.X.SX32 R61, R61, R0, 0x1, P2 ;  /* 0x000000003d3dd211 */ /* 0x000fc400010f0eff */
[----:B------:R-:W-:Y:S02]  /*ba00*/  @!P5 LEA R10, P2, R4, c[0x0][0x200], 0x2 ;  /* 0x00008000040ada11 */ /* 0x000fe400078410ff */
[-C--:B------:R-:W-:Y:S02]  /*ba10*/  @!P4 LEA.HI.X.SX32 R8, R11, R0.reuse, 0x1, P1 ;  /* 0x000000000b08c211 */ /* 0x080fe400008f0eff */
[----:B------:R-:W-:Y:S02]  /*ba20*/  @!P3 LEA.HI.X.SX32 R63, R63, R0, 0x1, P0 ;  /* 0x000000003f3fb211 */ /* 0x000fe400000f0eff */
[----:B------:R-:W-:Y:S02]  /*ba30*/  @!P4 LEA R68, P1, R3, c[0x0][0x200], 0x2 ;  /* 0x000080000344ca11 */ /* 0x000fe400078210ff */
[----:B------:R-:W-:Y:S02]  /*ba40*/  @!P3 LEA R66, P0, R2, c[0x0][0x200], 0x2 ;  /* 0x000080000242ba11 */ /* 0x000fe400078010ff */
[----:B------:R-:W-:-:S02]  /*ba50*/  @!P5 LEA.HI.X R11, R4, c[0x0][0x204], R61, 0x2, P2 ;  /* 0x00008100040bda11 */ /* 0x000fc400010f143d */
[----:B------:R-:W-:Y:S02]  /*ba60*/  @!P4 LEA.HI.X R69, R3, c[0x0][0x204], R8, 0x2, P1 ;  /* 0x000081000345ca11 */ /* 0x000fe400008f1408 */
[----:B------:R-:W-:Y:S01]  /*ba70*/  @!P3 LEA.HI.X R67, R2, c[0x0][0x204], R63, 0x2, P0 ;  /* 0x000081000243ba11 */ /* 0x000fe200000f143f */
[----:B------:R4:W-:Y:S04]  /*ba80*/  @!P5 STG.E [R10.64], R9 ;  /* 0x000000090a00d986 */ /* 0x0009e8000c101906 */
[----:B------:R4:W-:Y:S04]  /*ba90*/  @!P4 STG.E [R68.64], R5 ;  /* 0x000000054400c986 */ /* 0x0009e8000c101906 */
[----:B------:R4:W-:Y:S02]  /*baa0*/  @!P3 STG.E [R66.64], R7 ;  /* 0x000000074200b986 */ /* 0x0009e4000c101906 */
.L_x_10:
[----:B------:R-:W-:Y:S05]  /*bab0*/  BSYNC B0 ;  /* 0x0000000000007941 */ /* 0x000fea0003800000 */
.L_x_9:
[----:B------:R-:W-:Y:S01]  /*bac0*/  SHF.R.S32.HI R0, RZ, 0x1f, R6 ;  /* 0x0000001fff007819 */ /* 0x000fe20000011406 */
[----:B------:R-:W-:Y:S01]  /*bad0*/  IMAD.MOV.U32 R8, RZ, RZ, R228 ;  /* 0x000000ffff087224 */ /* 0x000fe200078e00e4 */
[----:B----4-:R-:W-:Y:S01]  /*bae0*/  MOV R9, R229 ;  /* 0x000000e500097202 */ /* 0x010fe20000000f00 */
[----:B------:R-:W-:-:S02]  /*baf0*/  ULDC.64 UR4, c[0x0][0x1e8] ;  /* 0x00007a0000047ab9 */ /* 0x000fc40000000a00 */
[----:B------:R-:W-:Y:S01]  /*bb00*/  IMAD R3, R0, c[0x0][0x1e0], RZ ;  /* 0x0000780000037a24 */ /* 0x000fe200078e02ff */
[----:B------:R-:W-:Y:S01]  /*bb10*/  SHF.R.S32.HI R0, RZ, 0x1f, R60 ;  /* 0x0000001fff007819 */ /* 0x000fe2000001143c */
[C---:B------:R-:W-:Y:S01]  /*bb20*/  IMAD.WIDE.U32 R8, R6.reuse, c[0x0][0x1e0], R8 ;  /* 0x0000780006087a25 */ /* 0x040fe200078e0008 */
[----:B------:R-:W-:Y:S02]  /*bb30*/  USHF.L.U32 UR9, UR4, 0x6, URZ ;  /* 0x0000000604097899 */ /* 0x000fe4000800063f */
[----:B------:R-:W-:Y:S01]  /*bb40*/  UMOV UR8, 0x6 ;  /* 0x0000000600087882 */ /* 0x000fe20000000000 */
[----:B------:R-:W-:Y:S01]  /*bb50*/  IMAD R3, R6, c[0x0][0x1e4], R3 ;  /* 0x0000790006037a24 */ /* 0x000fe200078e0203 */
[----:B------:R-:W-:Y:S01]  /*bb60*/  USHF.L.U64.HI UR5, UR4, UR8, UR5 ;  /* 0x0000000804057299 */ /* 0x000fe20008010205 */
[----:B------:R-:W-:Y:S02]  /*bb70*/  IMAD R5, R0, c[0x0][0x1f0], RZ ;  /* 0x00007c0000057a24 */ /* 0x000fe400078e02ff */
[----:B------:R-:W-:-:S02]  /*bb80*/  IMAD.IADD R9, R9, 0x1, R3 ;  /* 0x0000000109097824 */ /* 0x000fc400078e0203 */
[C---:B------:R-:W-:Y:S02]  /*bb90*/  IMAD R5, R60.reuse, c[0x0][0x1f4], R5 ;  /* 0x00007d003c057a24 */ /* 0x040fe400078e0205 */
[----:B------:R-:W-:-:S04]  /*bba0*/  IMAD.WIDE.U32 R8, R60, c[0x0][0x1f0], R8 ;  /* 0x00007c003c087a25 */ /* 0x000fc800078e0008 */
[----:B------:R-:W-:Y:S01]  /*bbb0*/  IMAD R3, R231, c[0x0][0x1e8], RZ ;  /* 0x00007a00e7037a24 */ /* 0x000fe200078e02ff */
[----:B------:R-:W-:-:S03]  /*bbc0*/  IADD3 R9, R9, R5, RZ ;  /* 0x0000000509097210 */ /* 0x000fc60007ffe0ff */
[C---:B------:R-:W-:Y:S02]  /*bbd0*/  IMAD R3, R230.reuse, c[0x0][0x1ec], R3 ;  /* 0x00007b00e6037a24 */ /* 0x040fe400078e0203 */
[----:B------:R-:W-:-:S04]  /*bbe0*/  IMAD.WIDE.U32 R8, R230, c[0x0][0x1e8], R8 ;  /* 0x00007a00e6087a25 */ /* 0x000fc800078e0008 */
[----:B------:R-:W-:Y:S01]  /*bbf0*/  IMAD.IADD R3, R9, 0x1, R3 ;  /* 0x0000000109037824 */ /* 0x000fe200078e0203 */
[----:B------:R-:W-:-:S04]  /*bc00*/  LEA R2, P0, R8, c[0x0][0x1d0], 0x1 ;  /* 0x0000740008027a11 */ /* 0x000fc800078008ff */
[----:B------:R-:W-:Y:S02]  /*bc10*/  LEA.HI.X R3, R8, c[0x0][0x1d4], R3, 0x1, P0 ;  /* 0x0000750008037a11 */ /* 0x000fe400000f0c03 */
[----:B------:R-:W-:-:S03]  /*bc20*/  IADD3 R6, P0, R2, UR9, RZ ;  /* 0x0000000902067c10 */ /* 0x000fc6000ff1e0ff */
[----:B---3--:R-:W-:Y:S01]  /*bc30*/  STG.E.128 [R2.64], R52 ;  /* 0x0000003402007986 */ /* 0x008fe2000c101d06 */
[----:B------:R-:W-:Y:S02]  /*bc40*/  IADD3.X R7, R3, UR5, RZ, P0, !PT ;  /* 0x0000000503077c10 */ /* 0x000fe400087fe4ff */
[----:B------:R-:W-:Y:S01]  /*bc50*/  IADD3 R4, P0, R6, UR9, RZ ;  /* 0x0000000906047c10 */ /* 0x000fe2000ff1e0ff */
[----:B-1----:R-:W-:Y:S03]  /*bc60*/  STG.E.128 [R2.64+0x40], R36 ;  /* 0x0000402402007986 */ /* 0x002fe6000c101d06 */
[----:B------:R-:W-:Y:S01]  /*bc70*/  IADD3.X R5, R7, UR5, RZ, P0, !PT ;  /* 0x0000000507057c10 */ /* 0x000fe200087fe4ff */
[----:B------:R-:W-:Y:S01]  /*bc80*/  STG.E.128 [R2.64+0x80], R20 ;  /* 0x0000801402007986 */ /* 0x000fe2000c101d06 */
[----:B------:R-:W-:-:S03]  /*bc90*/  IADD3 R8, P0, R4, UR9, RZ ;  /* 0x0000000904087c10 */ /* 0x000fc6000ff1e0ff */
[----:B------:R-:W-:Y:S01]  /*bca0*/  STG.E.128 [R6.64], R48 ;  /* 0x0000003006007986 */ /* 0x000fe2000c101d06 */
[----:B------:R-:W-:-:S03]  /*bcb0*/  IADD3.X R9, R5, UR5, RZ, P0, !PT ;  /* 0x0000000505097c10 */ /* 0x000fc600087fe4ff */
[----:B------:R-:W-:Y:S04]  /*bcc0*/  STG.E.128 [R6.64+0x40], R32 ;  /* 0x0000402006007986 */ /* 0x000fe8000c101d06 */
[----:B------:R-:W-:Y:S04]  /*bcd0*/  STG.E.128 [R6.64+0x80], R16 ;  /* 0x0000801006007986 */ /* 0x000fe8000c101d06 */
[----:B------:R-:W-:Y:S04]  /*bce0*/  STG.E.128 [R4.64], R44 ;  /* 0x0000002c04007986 */ /* 0x000fe8000c101d06 */
[----:B------:R-:W-:Y:S04]  /*bcf0*/  STG.E.128 [R4.64+0x40], R28 ;  /* 0x0000401c04007986 */ /* 0x000fe8000c101d06 */
[----:B------:R-:W-:Y:S04]  /*bd00*/  STG.E.128 [R4.64+0x80], R12 ;  /* 0x0000800c04007986 */ /* 0x000fe8000c101d06 */
[----:B--2---:R-:W-:Y:S04]  /*bd10*/  STG.E.128 [R8.64], R40 ;  /* 0x0000002808007986 */ /* 0x004fe8000c101d06 */
[----:B------:R-:W-:Y:S04]  /*bd20*/  STG.E.128 [R8.64+0x40], R24 ;  /* 0x0000401808007986 */ /* 0x000fe8000c101d06 */
[----:B------:R-:W-:Y:S01]  /*bd30*/  STG.E.128 [R8.64+0x80], R56 ;  /* 0x0000803808007986 */ /* 0x000fe2000c101d06 */
[----:B------:R-:W-:Y:S05]  /*bd40*/  EXIT ;  /* 0x000000000000794d */ /* 0x000fea0003800000 */
.L_x_0:
[----:B-1----:R-:W1:Y:S01]  /*bd50*/  LDC.U8 R0, c[0x0][0x329] ;  /* 0x0000ca40ff007b82 */ /* 0x002e620000000000 */
[----:B--2---:R-:W-:Y:S01]  /*bd60*/  SHF.R.S32.HI R3, RZ, 0x1f, R2 ;  /* 0x0000001fff037819 */ /* 0x004fe20000011402 */
[----:B------:R-:W-:Y:S01]  /*bd70*/  ULDC.64 UR4, c[0x0][0x1e8] ;  /* 0x00007a0000047ab9 */ /* 0x000fe20000000a00 */
[----:B------:R-:W-:Y:S01]  /*bd80*/  SHF.R.S32.HI R8, RZ, 0x1f, R15 ;  /* 0x0000001fff087819 */ /* 0x000fe2000001140f */
[----:B------:R-:W-:Y:S01]  /*bd90*/  USHF.L.U32 UR8, UR4, 0x6, URZ ;  /* 0x0000000604087899 */ /* 0x000fe2000800063f */
[----:B------:R-:W-:Y:S01]  /*bda0*/  LEA.HI R4, R3, R2, RZ, 0x2 ;  /* 0x0000000203047211 */ /* 0x000fe200078f10ff */
[----:B------:R-:W-:Y:S01]  /*bdb0*/  UMOV UR9, 0x6 ;  /* 0x0000000600097882 */ /* 0x000fe20000000000 */
[----:B------:R-:W-:Y:S01]  /*bdc0*/  LOP3.LUT P6, RZ, R2, 0x3, RZ, 0xc0, !PT ;  /* 0x0000000302ff7812 */ /* 0x000fe200078cc0ff */
[----:B------:R-:W2:Y:S01]  /*bdd0*/  LDC.U8 R7, c[0x0][0x328] ;  /* 0x0000ca00ff077b82 */ /* 0x000ea20000000000 */
[----:B------:R-:W-:Y:S01]  /*bde0*/  LOP3.LUT R3, R4, 0x1ffffffc, RZ, 0xc0, !PT ;  /* 0x1ffffffc04037812 */ /* 0x000fe200078ec0ff */
[----:B------:R-:W-:Y:S01]  /*bdf0*/  IMAD R8, R8, c[0x0][0x1e0], RZ ;  /* 0x0000780008087a24 */ /* 0x000fe200078e02ff */
[----:B------:R-:W-:Y:S01]  /*be00*/  SHF.R.S32.HI R4, RZ, 0x2, R4 ;  /* 0x00000002ff047819 */ /* 0x000fe20000011404 */
[----:B------:R-:W-:-:S02]  /*be10*/  USHF.L.U64.HI UR5, UR4, UR9, UR5 ;  /* 0x0000000904057299 */ /* 0x000fc40008010205 */
[----:B------:R-:W-:Y:S01]  /*be20*/  IMAD.IADD R10, R2, 0x1, -R3 ;  /* 0x00000001020a7824 */ /* 0x000fe200078e0a03 */
[----:B------:R-:W-:Y:S01]  /*be30*/  SHF.R.S32.HI R3, RZ, 0x1f, R18 ;  /* 0x0000001fff037819 */ /* 0x000fe20000011412 */
[----:B------:R-:W-:Y:S01]  /*be40*/  IMAD R8, R15, c[0x0][0x1e4], R8 ;  /* 0x000079000f087a24 */ /* 0x000fe200078e0208 */
[--C-:B------:R-:W-:Y:S01]  /*be50*/  SHF.R.S32.HI R5, RZ, 0x1f, R4.reuse ;  /* 0x0000001fff057819 */ /* 0x100fe20000011404 */
[----:B------:R-:W-:Y:S02]  /*be60*/  IMAD.SHL.U32 R10, R10, 0x8, RZ ;  /* 0x000000080a0a7824 */ /* 0x000fe400078e00ff */
[----:B------:R-:W-:Y:S02]  /*be70*/  IMAD R3, R3, c[0x0][0x1f0], RZ ;  /* 0x00007c0003037a24 */ /* 0x000fe400078e02ff */
[----:B------:R-:W-:Y:S01]  /*be80*/  IMAD.WIDE R230, R230, 0x80, R4 ;  /* 0x00000080e6e67825 */ /* 0x000fe200078e0204 */
[----:B------:R-:W-:Y:S02]  /*be90*/  SHF.R.S32.HI R11, RZ, 0x1f, R10 ;  /* 0x0000001fff0b7819 */ /* 0x000fe4000001140a */
[----:B-1----:R-:W-:Y:S01]  /*bea0*/  ISETP.NE.AND P1, PT, R0, RZ, PT ;  /* 0x000000ff0000720c */ /* 0x002fe20003f25270 */
[----:B------:R-:W-:-:S02]  /*beb0*/  IMAD R6, R18, c[0x0][0x1f4], R3 ;  /* 0x00007d0012067a24 */ /* 0x000fc400078e0203 */
[----:B------:R-:W-:-:S04]  /*bec0*/  IMAD.WIDE.U32 R10, R15, c[0x0][0x1e0], R10 ;  /* 0x000078000f0a7a25 */ /* 0x000fc800078e000a */
[----:B------:R-:W-:Y:S02]  /*bed0*/  IMAD.IADD R9, R8, 0x1, R11 ;  /* 0x0000000108097824 */ /* 0x000fe400078e020b */
[----:B------:R-:W-:-:S04]  /*bee0*/  IMAD.MOV.U32 R8, RZ, RZ, R10 ;  /* 0x000000ffff087224 */ /* 0x000fc800078e000a */
[----:B------:R-:W-:Y:S01]  /*bef0*/  IMAD.WIDE.U32 R8, R18, c[0x0][0x1f0], R8 ;  /* 0x00007c0012087a25 */ /* 0x000fe200078e0008 */
[----:B--2---:R-:W-:-:S03]  /*bf00*/  @!P1 ISETP.NE.AND P0, PT, R7, RZ, PT ;  /* 0x000000ff0700920c */ /* 0x004fc60003f05270 */
[----:B------:R-:W-:Y:S02]  /*bf10*/  @P1 IMAD.MOV.U32 R3, RZ, RZ, c[0x0][0x210] ;  /* 0x00008400ff031624 */ /* 0x000fe400078e00ff */
[----:B------:R-:W-:Y:S02]  /*bf20*/  @!P1 IMAD.MOV.U32 R5, RZ, RZ, c[0x0][0x214] ;  /* 0x00008500ff059624 */ /* 0x000fe400078e00ff */
[----:B------:R-:W-:Y:S02]  /*bf30*/  IMAD.IADD R9, R6, 0x1, R9 ;  /* 0x0000000106097824 */ /* 0x000fe400078e0209 */
[----:B------:R-:W-:Y:S01]  /*bf40*/  @P1 IMAD R3, R3, c[0x0][0x214], RZ ;  /* 0x0000850003031a24 */ /* 0x000fe200078e02ff */
[----:B------:R-:W-:Y:S01]  /*bf50*/  @!P1 SEL R3, R5, c[0x0][0x234], !P0 ;  /* 0x00008d0005039a07 */ /* 0x000fe20004000000 */
[----:B------:R-:W-:Y:S01]  /*bf60*/  IMAD R6, R231, c[0x0][0x1e8], RZ ;  /* 0x00007a00e7067a24 */ /* 0x000fe200078e02ff */
[----:B------:R-:W-:Y:S01]  /*bf70*/  ISETP.NE.AND P0, PT, R7, RZ, PT ;  /* 0x000000ff0700720c */ /* 0x000fe20003f05270 */
[----:B------:R-:W-:-:S02]  /*bf80*/  @P1 IMAD.MOV.U32 R10, RZ, RZ, 0x1 ;  /* 0x00000001ff0a1424 */ /* 0x000fc400078e00ff */
[----:B------:R-:W-:Y:S01]  /*bf90*/  IMAD R6, R230, c[0x0][0x1ec], R6 ;  /* 0x00007b00e6067a24 */ /* 0x000fe200078e0206 */
[----:B------:R-:W-:Y:S01]  /*bfa0*/  ISETP.EQ.AND P0, PT, R0, RZ, P0 ;  /* 0x000000ff0000720c */ /* 0x000fe20000702270 */
[----:B------:R-:W-:-:S04]  /*bfb0*/  IMAD.WIDE.U32 R230, R230, c[0x0][0x1e8], R8 ;  /* 0x00007a00e6e67a25 */ /* 0x000fc800078e0008 */
[----:B------:R-:W-:Y:S01]  /*bfc0*/  @!P1 IMAD R10, R3, c[0x0][0x1c0], RZ ;  /* 0x00007000030a9a24 */ /* 0x000fe200078e02ff */
[----:B------:R-:W-:Y:S01]  /*bfd0*/  LEA R8, P2, R230, c[0x0][0x1d0], 0x1 ;  /* 0x00007400e6087a11 */ /* 0x000fe200078408ff */
[----:B------:R-:W-:Y:S02]  /*bfe0*/  IMAD.IADD R6, R6, 0x1, R231 ;  /* 0x0000000106067824 */ /* 0x000fe400078e02e7 */
[C---:B------:R-:W-:Y:S02]  /*bff0*/  IMAD R10, R15.reuse, R10, RZ ;  /* 0x0000000a0f0a7224 */ /* 0x040fe400078e02ff */
[----:B------:R-:W-:Y:S01]  /*c000*/  IMAD R7, R15, c[0x0][0x214], RZ ;  /* 0x000085000f077a24 */ /* 0x000fe200078e02ff */
[----:B------:R-:W-:Y:S01]  /*c010*/  LEA.HI.X R9, R230, c[0x0][0x1d4], R6, 0x1, P2 ;  /* 0x00007500e6097a11 */ /* 0x000fe200010f0c06 */
[----:B------:R-:W-:Y:S01]  /*c020*/  @P1 IMAD.MOV.U32 R5, RZ, RZ, c[0x0][0x210] ;  /* 0x00008400ff051624 */ /* 0x000fe200078e00ff */
[----:B------:R-:W-:Y:S01]  /*c030*/  SEL R6, R10, RZ, !P0 ;  /* 0x000000ff0a067207 */ /* 0x000fe20004000000 */
[----:B------:R-:W-:Y:S01]  /*c040*/  @!P1 IMAD.MOV.U32 R5, RZ, RZ, 0x1 ;  /* 0x00000001ff059424 */ /* 0x000fe200078e00ff */
[----:B------:R-:W-:Y:S01]  /*c050*/  IADD3 R20, P2, R8, UR8, RZ ;  /* 0x0000000808147c10 */ /* 0x000fe2000ff5e0ff */
[----:B------:R-:W-:Y:S01]  /*c060*/  STG.E.128 [R8.64], RZ ;  /* 0x000000ff08007986 */ /* 0x000fe2000c101d06 */
[----:B------:R-:W-:Y:S01]  /*c070*/  IADD3 R10, R4, 0x20, RZ ;  /* 0x00000020040a7810 */ /* 0x000fe20007ffe0ff */
[----:B------:R-:W-:Y:S01]  /*c080*/  IMAD R6, R18, R3, R6 ;  /* 0x0000000312067224 */ /* 0x000fe200078e0206 */
[C---:B------:R-:W-:Y:S01]  /*c090*/  IADD3 R3, -R128.reuse, c[0x0][0x214], RZ ;  /* 0x0000850080037a10 */ /* 0x040fe20007ffe1ff */
[----:B------:R-:W-:Y:S01]  /*c0a0*/  STG.E.128 [R8.64+0x40], RZ ;  /* 0x000040ff08007986 */ /* 0x000fe2000c101d06 */
[----:B------:R-:W-:Y:S01]  /*c0b0*/  SHF.R.S32.HI R0, RZ, 0x1f, R7 ;  /* 0x0000001fff007819 */ /* 0x000fe20000011407 */
[----:B------:R-:W-:Y:S01]  /*c0c0*/  IMAD R128, R128, R5, RZ ;  /* 0x0000000580807224 */ /* 0x000fe200078e02ff */
[-C--:B------:R-:W-:Y:S01]  /*c0d0*/  ISETP.GE.OR P5, PT, R4, R3.reuse, P6 ;  /* 0x000000030400720c */ /* 0x080fe200037a6670 */
[----:B------:R1:W-:Y:S01]  /*c0e0*/  STG.E.128 [R8.64+0x80], RZ ;  /* 0x000080ff08007986 */ /* 0x0003e2000c101d06 */
[----:B------:R-:W-:-:S02]  /*c0f0*/  ISETP.GE.OR P4, PT, R10, R3, P6 ;  /* 0x000000030a00720c */ /* 0x000fc40003786670 */
[----:B------:R-:W-:Y:S02]  /*c100*/  SEL R7, R7, RZ, P0 ;  /* 0x000000ff07077207 */ /* 0x000fe40000000000 */
[----:B------:R-:W-:Y:S02]  /*c110*/  IADD3.X R21, R9, UR5, RZ, P2, !PT ;  /* 0x0000000509157c10 */ /* 0x000fe400097fe4ff */
[----:B------:R-:W-:Y:S02]  /*c120*/  IADD3 R2, P2, P1, R128, R7, R6 ;  /* 0x0000000780027210 */ /* 0x000fe4000795e006 */
[----:B------:R-:W-:Y:S01]  /*c130*/  SEL R0, R0, RZ, P0 ;  /* 0x000000ff00007207 */ /* 0x000fe20000000000 */
[----:B------:R-:W-:Y:S01]  /*c140*/  STG.E.128 [R20.64], RZ ;  /* 0x000000ff14007986 */ /* 0x000fe2000c101d06 */
[----:B------:R-:W-:Y:S01]  /*c150*/  SHF.R.S32.HI R7, RZ, 0x1f, R128 ;  /* 0x0000001fff077819 */ /* 0x000fe20000011480 */
[-C--:B------:R-:W-:Y:S01]  /*c160*/  @!P5 IMAD R15, R4, R5.reuse, RZ ;  /* 0x00000005040fd224 */ /* 0x080fe200078e02ff */
[----:B------:R-:W-:Y:S01]  /*c170*/  SHF.R.S32.HI R6, RZ, 0x1f, R6 ;  /* 0x0000001fff067819 */ /* 0x000fe20000011406 */
[----:B------:R-:W-:Y:S01]  /*c180*/  @!P4 IMAD R13, R10, R5, RZ ;  /* 0x000000050a0dc224 */ /* 0x000fe200078e02ff */
[----:B------:R-:W-:Y:S01]  /*c190*/  IADD3 R18, P0, R20, UR8, RZ ;  /* 0x0000000814127c10 */ /* 0x000fe2000ff1e0ff */
[----:B------:R-:W-:Y:S01]  /*c1a0*/  STG.E.128 [R20.64+0x40], RZ ;  /* 0x000040ff14007986 */ /* 0x000fe2000c101d06 */
[----:B------:R-:W-:-:S02]  /*c1b0*/  IADD3.X R0, R7, R0, R6, P2, P1 ;  /* 0x0000000007007210 */ /* 0x000fc400017e2406 */
[----:B------:R-:W-:Y:S01]  /*c1c0*/  IADD3.X R19, R21, UR5, RZ, P0, !PT ;  /* 0x0000000515137c10 */ /* 0x000fe200087fe4ff */
[----:B------:R-:W-:Y:S01]  /*c1d0*/  STG.E.128 [R20.64+0x80], RZ ;  /* 0x000080ff14007986 */ /* 0x000fe2000c101d06 */
[C---:B------:R-:W-:Y:S02]  /*c1e0*/  @!P5 IADD3 R7, P2, R15.reuse, R2, RZ ;  /* 0x000000020f07d210 */ /* 0x040fe40007f5e0ff */
[----:B------:R-:W-:Y:S01]  /*c1f0*/  IADD3 R16, P0, R18, UR8, RZ ;  /* 0x0000000812107c10 */ /* 0x000fe2000ff1e0ff */
[----:B------:R-:W-:Y:S01]  /*c200*/  STG.E.128 [R18.64], RZ ;  /* 0x000000ff12007986 */ /* 0x000fe2000c101d06 */
[----:B-1----:R-:W-:Y:S02]  /*c210*/  IADD3 R8, R4, 0x40, RZ ;  /* 0x0000004004087810 */ /* 0x002fe40007ffe0ff */
[----:B------:R-:W-:Y:S01]  /*c220*/  @!P5 LEA.HI.X.SX32 R6, R15, R0, 0x1, P2 ;  /* 0x000000000f06d211 */ /* 0x000fe200010f0eff */
[----:B------:R-:W-:Y:S01]  /*c230*/  STG.E.128 [R18.64+0x40], RZ ;  /* 0x000040ff12007986 */ /* 0x000fe2000c101d06 */
[----:B------:R-:W-:-:S02]  /*c240*/  ISETP.GE.OR P3, PT, R8, R3, P6 ;  /* 0x000000030800720c */ /* 0x000fc40003766670 */
[----:B------:R-:W-:Y:S01]  /*c250*/  IADD3.X R17, R19, UR5, RZ, P0, !PT ;  /* 0x0000000513117c10 */ /* 0x000fe200087fe4ff */
[----:B------:R1:W-:Y:S01]  /*c260*/  STG.E.128 [R18.64+0x80], RZ ;  /* 0x000080ff12007986 */ /* 0x0003e2000c101d06 */
[C---:B------:R-:W-:Y:S02]  /*c270*/  @!P5 LEA R14, P2, R7.reuse, c[0x0][0x200], 0x2 ;  /* 0x00008000070eda11 */ /* 0x040fe400078410ff */
[----:B------:R-:W-:Y:S01]  /*c280*/  IADD3 R4, R4, 0x60, RZ ;  /* 0x0000006004047810 */ /* 0x000fe20007ffe0ff */
[----:B------:R2:W-:Y:S01]  /*c290*/  STG.E.128 [R16.64], RZ ;  /* 0x000000ff10007986 */ /* 0x0005e2000c101d06 */
[----:B------:R-:W-:Y:S01]  /*c2a0*/  @!P5 LEA.HI.X R15, R7, c[0x0][0x204], R6, 0x2, P2 ;  /* 0x00008100070fda11 */ /* 0x000fe200010f1406 */
[----:B------:R-:W-:Y:S01]  /*c2b0*/  @!P5 IMAD.MOV.U32 R7, RZ, RZ, 0x7f800000 ;  /* 0x7f800000ff07d424 */ /* 0x000fe200078e00ff */
[----:B------:R-:W-:Y:S01]  /*c2c0*/  ISETP.GE.OR P6, PT, R4, R3, P6 ;  /* 0x000000030400720c */ /* 0x000fe200037c6670 */
[----:B------:R2:W-:Y:S02]  /*c2d0*/  STG.E.128 [R16.64+0x40], RZ ;  /* 0x000040ff10007986 */ /* 0x0005e4000c101d06 */
[----:B------:R-:W-:Y:S01]  /*c2e0*/  @!P3 IMAD R11, R8, R5, RZ ;  /* 0x00000005080bb224 */ /* 0x000fe200078e02ff */
[-C--:B------:R-:W-:Y:S01]  /*c2f0*/  @!P4 IADD3 R8, P1, R13, R2.reuse, RZ ;  /* 0x000000020d08c210 */ /* 0x080fe20007f3e0ff */
[----:B------:R2:W-:Y:S03]  /*c300*/  STG.E.128 [R16.64+0x80], RZ ;  /* 0x000080ff10007986 */ /* 0x0005e6000c101d06 */
[----:B------:R-:W-:Y:S01]  /*c310*/  @!P3 IADD3 R9, P0, R11, R2, RZ ;  /* 0x000000020b09b210 */ /* 0x000fe20007f1e0ff */
[----:B------:R2:W-:Y:S01]  /*c320*/  @!P5 STG.E [R14.64], R7 ;  /* 0x000000070e00d986 */ /* 0x0005e2000c101906 */
[----:B------:R-:W-:-:S02]  /*c330*/  @!P4 LEA.HI.X.SX32 R13, R13, R0, 0x1, P1 ;  /* 0x000000000d0dc211 */ /* 0x000fc400008f0eff */
[----:B------:R-:W-:Y:S02]  /*c340*/  @!P3 LEA.HI.X.SX32 R6, R11, R0, 0x1, P0 ;  /* 0x000000000b06b211 */ /* 0x000fe400000f0eff */
[C---:B------:R-:W-:Y:S02]  /*c350*/  @!P4 LEA R12, P1, R8.reuse, c[0x0][0x200], 0x2 ;  /* 0x00008000080cca11 */ /* 0x040fe400078210ff */
[C---:B------:R-:W-:Y:S02]  /*c360*/  @!P3 LEA R10, P0, R9.reuse, c[0x0][0x200], 0x2 ;  /* 0x00008000090aba11 */ /* 0x040fe400078010ff */
[----:B------:R-:W-:Y:S01]  /*c370*/  @!P4 LEA.HI.X R13, R8, c[0x0][0x204], R13, 0x2, P1 ;  /* 0x00008100080dca11 */ /* 0x000fe200008f140d */
[----:B-1----:R-:W-:Y:S01]  /*c380*/  @!P4 IMAD.MOV.U32 R19, RZ, RZ, 0x7f800000 ;  /* 0x7f800000ff13c424 */ /* 0x002fe200078e00ff */
[----:B------:R-:W-:Y:S01]  /*c390*/  @!P3 LEA.HI.X R11, R9, c[0x0][0x204], R6, 0x2, P0 ;  /* 0x00008100090bba11 */ /* 0x000fe200000f1406 */
[----:B------:R-:W-:-:S03]  /*c3a0*/  @!P3 IMAD.MOV.U32 R9, RZ, RZ, 0x7f800000 ;  /* 0x7f800000ff09b424 */ /* 0x000fc600078e00ff */
[----:B------:R2:W-:Y:S04]  /*c3b0*/  @!P4 STG.E [R12.64], R19 ;  /* 0x000000130c00c986 */ /* 0x0005e8000c101906 */
[----:B------:R2:W-:Y:S01]  /*c3c0*/  @!P3 STG.E [R10.64], R9 ;  /* 0x000000090a00b986 */ /* 0x0005e2000c101906 */
[----:B------:R-:W-:Y:S05]  /*c3d0*/  @P6 EXIT ;  /* 0x000000000000694d */ /* 0x000fea0003800000 */
[----:B------:R-:W-:Y:S02]  /*c3e0*/  IMAD R5, R4, R5, RZ ;  /* 0x0000000504057224 */ /* 0x000fe400078e02ff */
[----:B------:R-:W-:-:S03]  /*c3f0*/  IMAD.MOV.U32 R3, RZ, RZ, 0x7f800000 ;  /* 0x7f800000ff037424 */ /* 0x000fc600078e00ff */
[----:B------:R-:W-:-:S04]  /*c400*/  IADD3 R2, P0, R5, R2, RZ ;  /* 0x0000000205027210 */ /* 0x000fc80007f1e0ff */
[----:B------:R-:W-:Y:S02]  /*c410*/  LEA.HI.X.SX32 R5, R5, R0, 0x1, P0 ;  /* 0x0000000005057211 */ /* 0x000fe400000f0eff */
[----:B------:R-:W-:-:S04]  /*c420*/  LEA R4, P0, R2, c[0x0][0x200], 0x2 ;  /* 0x0000800002047a11 */ /* 0x000fc800078010ff */
[----:B------:R-:W-:-:S05]  /*c430*/  LEA.HI.X R5, R2, c[0x0][0x204], R5, 0x2, P0 ;  /* 0x0000810002057a11 */ /* 0x000fca00000f1405 */
[----:B------:R-:W-:Y:S01]  /*c440*/  STG.E [R4.64], R3 ;  /* 0x0000000304007986 */ /* 0x000fe2000c101906 */
[----:B------:R-:W-:Y:S05]  /*c450*/  EXIT ;  /* 0x000000000000794d */ /* 0x000fea0003800000 */
.L_x_11:
[----:B------:R-:W-:-:S00]  /*c460*/  BRA `(.L_x_11) ;  /* 0xfffffff000007947 */ /* 0x000fc0000383ffff */
[----:B------:R-:W-:-:S00]  /*c470*/  NOP ;  /* 0x0000000000007918 */ /* 0x000fc00000000000 */
        /* <DEDUP_REMOVED lines=8> */
.L_x_978:


//--------------------- .text._ZN5flash16flash_fwd_kernelI23Flash_fwd_kernel_traitsILi96ELi128ELi64ELi4ELb0ELb0EN7cutlass6half_tE19Flash_kernel_traitsILi96ELi128ELi64ELi4ES3_EELb0ELb1ELb0ELb0ELb0ELb1ELb0ELb0EEEvNS_16Flash_fwd_paramsE --------------------------
	.section	.text._ZN5flash16flash_fwd_kernelI23Flash_fwd_kernel_traitsILi96ELi128ELi64ELi4ELb0ELb0EN7cutlass6half_tE19Flash_kernel_traitsILi96ELi128ELi64ELi4ES3_EELb0ELb1ELb0ELb0ELb0ELb1ELb0ELb0EEEvNS_16Flash_fwd_paramsE,"ax",@progbits
	.sectioninfo	@"SHI_REGISTERS=255"
	.align	128
        .global         _ZN5flash16flash_fwd_kernelI23Flash_fwd_kernel_traitsILi96ELi128ELi64ELi4ELb0ELb0EN7cutlass6half_tE19Flash_kernel_traitsILi96ELi128ELi64ELi4ES3_EELb0ELb1ELb0ELb0ELb0ELb1ELb0ELb0EEEvNS_16Flash_fwd_paramsE
        .type           _ZN5flash16flash_fwd_kernelI23Flash_fwd_kernel_traitsILi96ELi128ELi64ELi4ELb0ELb0EN7cutlass6half_tE19Flash_kernel_traitsILi96ELi128ELi64ELi4ES3_EELb0ELb1ELb0ELb0ELb0ELb1ELb0ELb0EEEvNS_16Flash_fwd_paramsE,@function
        .size           _ZN5flash16flash_fwd_kernelI23Flash_fwd_kernel_traitsILi96ELi128ELi64ELi4ELb0ELb0EN7cutlass6half_tE19Flash_kernel_traitsILi96ELi128ELi64ELi4ES3_EELb0ELb1ELb0ELb0ELb0ELb1ELb0ELb0EEEvNS_16Flash_fwd_paramsE,(.L_x_979 - _ZN5flash16flash_fwd_kernelI23Flash_fwd_kernel_traitsILi96ELi128ELi64ELi4ELb0ELb0EN7cutlass6half_tE19Flash_kernel_traitsILi96ELi128ELi64ELi4ES3_EELb0ELb1ELb0ELb0ELb0ELb1ELb0ELb0EEEvNS_16Flash_fwd_paramsE)
        .other          _ZN5flash16flash_fwd_kernelI23Flash_fwd_kernel_traitsILi96ELi128ELi64ELi4ELb0ELb0EN7cutlass6half_tE19Flash_kernel_traitsILi96ELi128ELi64ELi4ES3_EELb0ELb1ELb0ELb0ELb0ELb1ELb0ELb0EEEvNS_16Flash_fwd_paramsE,@"STO_CUDA_ENTRY STV_DEFAULT"
_ZN5flash16flash_fwd_kernelI23Flash_fwd_kernel_traitsILi96ELi128ELi64ELi4ELb0ELb0EN7cutlass6half_tE19Flash_kernel_traitsILi96ELi128ELi64ELi4ES3_EELb0ELb1ELb0ELb0ELb0ELb1ELb0ELb0EEEvNS_16Flash_fwd_paramsE:
.text._ZN5flash16flash_fwd_kernelI23Flash_fwd_kernel_traitsILi96ELi128ELi64ELi4ELb0ELb0EN7cutlass6half_tE19Flash_kernel_traitsILi96ELi128ELi64ELi4ES3_EELb0ELb1ELb0ELb0ELb0ELb1ELb0ELb0EEEvNS_16Flash_fwd_paramsE:
[----:B------:R-:W-:Y:S02]  /*0000*/  MOV R1, c[0x0][0x28] ;  /* 0x00000a0000017a02 */ /* 0x000fe40000000f00 */
[----:B------:R-:W1:Y:S01]  /*0010*/  LDC.U8 R2, c[0x0][0x312] ;  /* 0x0000c480ff027b82 */ /* 0x000e620000000000 */
[----:B------:R-:W2:Y:S01]  /*0020*/  S2R R0, SR_CTAID.Y ;  /* 0x0000000000007919 */ /* 0x000ea20000002600 */
[----:B------:R-:W-:Y:S01]  /*0030*/  ISETP.NE.U32.AND P2, PT, RZ, c[0x0][0x240], PT ;  /* 0x00009000ff007a0c */ /* 0x000fe20003f45070 */
[----:B------:R-:W-:Y:S01]  /*0040*/  IMAD.MOV.U32 R3, RZ, RZ, 0x4 ;  /* 0x00000004ff037424 */ /* 0x000fe200078e00ff */
[----:B------:R-:W-:Y:S01]  /*0050*/  ISETP.EQ.U32.AND P1, PT, RZ, c[0x0][0x248], PT ;  /* 0x00009200ff007a0c */ /* 0x000fe20003f22070 */
[----:B------:R-:W-:Y:S01]  /*0060*/  IMAD.MOV.U32 R219, RZ, RZ, -0x1 ;  /* 0xffffffffffdb7424 */ /* 0x000fe200078e00ff */
[----:B------:R-:W-:Y:S01]  /*0070*/  ISETP.NE.AND.EX P2, PT, RZ, c[0x0][0x244], PT, P2 ;  /* 0x00009100ff007a0c */ /* 0x000fe20003f45320 */
[----:B------:R-:W-:Y:S01]  /*0080*/  ULDC.64 UR14, c[0x0][0x118] ;  /* 0x00004600000e7ab9 */ /* 0x000fe20000000a00 */
[----:B------:R-:W-:Y:S01]  /*0090*/  IMAD.MOV.U32 R7, RZ, RZ, -0x1 ;  /* 0xffffffffff077424 */ /* 0x000fe200078e00ff */
[----:B------:R-:W-:Y:S02]  /*00a0*/  ISETP.NE.U32.AND P0, PT, RZ, c[0x0][0x250], PT ;  /* 0x00009400ff007a0c */ /* 0x000fe40003f05070 */
[----:B------:R-:W-:-:S02]  /*00b0*/  IADD3 R1, R1, -0x8, RZ ;  /* 0xfffffff801017810 */ /* 0x000fc40007ffe0ff */
[----:B------:R-:W-:Y:S02]  /*00c0*/  ISETP.NE.AND.EX P0, PT, RZ, c[0x0][0x254], PT, P0 ;  /* 0x00009500ff007a0c */ /* 0x000fe40003f05300 */
[----:B-1----:R-:W-:Y:S01]  /*00d0*/  ISETP.NE.AND P3, PT, R2, RZ, PT ;  /* 0x000000ff0200720c */ /* 0x002fe20003f65270 */
[----:B--2---:R-:W-:-:S03]  /*00e0*/  IMAD.WIDE R12, R0, R3, c[0x0][0x240] ;  /* 0x00009000000c7625 */ /* 0x004fc600078e0203 */
[----:B------:R-:W-:Y:S01]  /*00f0*/  ISETP.EQ.OR.EX P1, PT, RZ, c[0x0][0x24c], !P3, P1 ;  /* 0x00009300ff007a0c */ /* 0x000fe20005f22710 */
[CC--:B------:R-:W-:Y:S01]  /*0100*/  IMAD.WIDE R8, R0.reuse, R3.reuse, c[0x0][0x248] ;  /* 0x0000920000087625 */ /* 0x0c0fe200078e0203 */
[----:B------:R-:W2:Y:S04]  /*0110*/  @P2 LDG.E R219, [R12.64] ;  /* 0x0000000e0cdb2981 */ /* 0x000ea8000c1e1900 */
[----:B------:R-:W2:Y:S01]  /*0120*/  @P2 LDG.E R4, [R12.64+0x4] ;  /* 0x0000040e0c042981 */ /* 0x000ea2000c1e1900 */
[----:B------:R-:W-:Y:S02]  /*0130*/  IMAD.MOV.U32 R2, RZ, RZ, RZ ;  /* 0x000000ffff027224 */ /* 0x000fe400078e00ff */
[----:B------:R-:W-:-:S04]  /*0140*/  @P0 IMAD.WIDE R10, R0, R3, c[0x0][0x250] ;  /* 0x00009400000a0625 */ /* 0x000fc800078e0203 */
[----:B------:R1:W5:Y:S04]  /*0150*/  @!P1 LDG.E R7, [R8.64] ;  /* 0x0000000e08079981 */ /* 0x000368000c1e1900 */
[----:B------:R1:W5:Y:S01]  /*0160*/  @P0 LDG.E R2, [R10.64] ;  /* 0x0000000e0a020981 */ /* 0x000362000c1e1900 */
[----:B------:R-:W-:-:S03]  /*0170*/  ISETP.NE.U32.AND P0, PT, RZ, c[0x0][0x248], PT ;  /* 0x00009200ff007a0c */ /* 0x000fc60003f05070 */
[----:B------:R-:W3:Y:S04]  /*0180*/  S2R R233, SR_CTAID.X ;  /* 0x0000000000e97919 */ /* 0x000ee80000002500 */
[----:B------:R-:W4:Y:S01]  /*0190*/  S2R R22, SR_CTAID.Z ;  /* 0x0000000000167919 */ /* 0x000f220000002700 */
[----:B------:R-:W-:Y:S01]  /*01a0*/  ISETP.NE.AND.EX P0, PT, RZ, c[0x0][0x24c], PT, P0 ;  /* 0x00009300ff007a0c */ /* 0x000fe20003f05300 */
[----:B--2---:R-:W-:Y:S02]  /*01b0*/  @P2 IMAD.IADD R125, R4, 0x1, -R219 ;  /* 0x00000001047d2824 */ /* 0x004fe400078e0adb */
[----:B------:R-:W-:-:S10]  /*01c0*/  @!P2 IMAD.MOV.U32 R125, RZ, RZ, c[0x0][0x214] ;  /* 0x00008500ff7da624 */ /* 0x000fd400078e00ff */
[----:B------:R-:W-:Y:S05]  /*01d0*/  @!P0 BRA `(.L_x_12) ;  /* 0x0000004000008947 */ /* 0x000fea0003800000 */
[----:B-1-34-:R-:W2:Y:S02]  /*01e0*/  @P3 LDG.E R4, [R8.64+0x4] ;  /* 0x0000040e08043981 */ /* 0x01aea4000c1e1900 */
[----:B--2--5:R-:W-:-:S06]  /*01f0*/  @P3 IADD3 R4, R4, -R7, RZ ;  /* 0x8000000704043210 */ /* 0x024fcc0007ffe0ff */
[----:B------:R1:W5:Y:S01]  /*0200*/  @!P3 LDG.E R4, [R8.64] ;  /* 0x0000000e0804b981 */ /* 0x000362000c1e1900 */
[----:B------:R-:W-:Y:S05]  /*0210*/  BRA `(.L_x_13) ;  /* 0x0000001000007947 */ /* 0x000fea0003800000 */
.L_x_12:
[----:B-1-34-:R-:W-:Y:S02]  /*0220*/  MOV R4, c[0x0][0x218] ;  /* 0x0000860000047a02 */ /* 0x01afe40000000f00 */
.L_x_13:
[----:B------:R-:W-:-:S04]  /*0230*/  ISETP.NE.U32.AND P2, PT, RZ, c[0x0][0x258], PT ;  /* 0x00009600ff007a0c */ /* 0x000fc80003f45070 */
[----:B------:R-:W-:-:S13]  /*0240*/  ISETP.NE.AND.EX P2, PT, RZ, c[0x0][0x25c], PT, P2 ;  /* 0x00009700ff007a0c */ /* 0x000fda0003f45320 */
[----:B-1----:R-:W-:-:S05]  /*0250*/  @P2 IMAD.WIDE R8, R0, R3, c[0x0][0x258] ;  /* 0x0000960000082625 */ /* 0x002fca00078e0203 */
[----:B------:R-:W2:Y:S01]  /*0260*/  @P2 LDG.E R5, [R8.64] ;  /* 0x0000000e08052981 */ /* 0x000ea2000c1e1900 */
[----:B------:R-:W-:Y:S01]  /*0270*/  IMAD.SHL.U32 R126, R233, 0x80, RZ ;  /* 0x00000080e97e7824 */ /* 0x000fe200078e00ff */
[----:B------:R-:W-:-:S04]  /*0280*/  @!P2 ISETP.NE.U32.AND P1, PT, RZ, c[0x0][0x268], PT ;  /* 0x00009a00ff00aa0c */ /* 0x000fc80003f25070 */
[----:B------:R-:W-:Y:S02]  /*0290*/  ISETP.GT.AND P0, PT, R125, R126, PT ;  /* 0x0000007e7d00720c */ /* 0x000fe40003f04270 */
[----:B------:R-:W-:-:S04]  /*02a0*/  @!P2 ISETP.NE.AND.EX P1, PT, RZ, c[0x0][0x26c], PT, P1 ;  /* 0x00009b00ff00aa0c */ /* 0x000fc80003f25310 */
[----:B------:R-:W-:Y:S01]  /*02b0*/  @!P2 SEL R3, RZ, c[0x0][0x21c], !P1 ;  /* 0x00008700ff03aa07 */ /* 0x000fe20004800000 */
[----:B--2--5:R-:W-:-:S03]  /*02c0*/  @P2 IMAD.IADD R120, R5, 0x1, -R2 ;  /* 0x0000000105782824 */ /* 0x024fc600078e0a02 */
[----:B------:R-:W-:-:S03]  /*02d0*/  @!P2 IADD3 R120, R3, R4, -R2 ;  /* 0x000000040378a210 */ /* 0x000fc60007ffe802 */
[----:B------:R-:W-:Y:S05]  /*02e0*/  @!P0 EXIT ;  /* 0x000000000000894d */ /* 0x000fea0003800000 */
[----:B------:R-:W-:Y:S01]  /*02f0*/  IADD3 R5, -R125, 0xbf, R126 ;  /* 0x000000bf7d057810 */ /* 0x000fe20007ffe17e */
[----:B------:R-:W1:Y:S01]  /*0300*/  S2R R124, SR_TID.X ;  /* 0x00000000007c7919 */ /* 0x000e620000002100 */
[----:B------:R-:W-:Y:S02]  /*0310*/  IADD3 R6, R120, 0x3f, RZ ;  /* 0x0000003f78067810 */ /* 0x000fe40007ffe0ff */
[----:B------:R-:W-:Y:S02]  /*0320*/  IADD3 R5, R5, c[0x0][0x2e8], R120 ;  /* 0x0000ba0005057a10 */ /* 0x000fe40007ffe078 */
[----:B------:R-:W-:Y:S02]  /*0330*/  SHF.R.S32.HI R3, RZ, 0x1f, R6 ;  /* 0x0000001fff037819 */ /* 0x000fe40000011406 */
[----:B------:R-:W-:Y:S02]  /*0340*/  SHF.R.S32.HI R4, RZ, 0x1f, R5 ;  /* 0x0000001fff047819 */ /* 0x000fe40000011405 */
[----:B------:R-:W-:-:S02]  /*0350*/  LEA.HI R3, R3, R6, RZ, 0x6 ;  /* 0x0000000603037211 */ /* 0x000fc400078f30ff */
[----:B------:R-:W-:Y:S02]  /*0360*/  LEA.HI R4, R4, R5, RZ, 0x6 ;  /* 0x0000000504047211 */ /* 0x000fe400078f30ff */
[----:B------:R-:W-:Y:S02]  /*0370*/  SHF.R.S32.HI R3, RZ, 0x6, R3 ;  /* 0x00000006ff037819 */ /* 0x000fe40000011403 */
[----:B------:R-:W-:-:S04]  /*0380*/  SHF.R.S32.HI R4, RZ, 0x6, R4 ;  /* 0x00000006ff047819 */ /* 0x000fc80000011404 */
[----:B------:R-:W-:-:S04]  /*0390*/  IMNMX R224, R3, R4, PT ;  /* 0x0000000403e07217 */ /* 0x000fc80003800200 */
[----:B------:R-:W-:-:S13]  /*03a0*/  ISETP.GE.AND P0, PT, R224, 0x1, PT ;  /* 0x00000001e000780c */ /* 0x000fda0003f06270 */
[----:B------:R-:W-:Y:S05]  /*03b0*/  @!P0 BRA `(.L_x_14) ;  /* 0x0000f94000008947 */ /* 0x000fea0003800000 */
[----:B-1----:R-:W-:Y:S02]  /*03c0*/  ISETP.NE.AND P1, PT, R219, -0x1, PT ;  /* 0xffffffffdb00780c */ /* 0x002fe40003f25270 */
[----:B------:R-:W-:-:S11]  /*03d0*/  ISETP.NE.AND P0, PT, R7, -0x1, PT ;  /* 0xffffffff0700780c */ /* 0x000fd60003f05270 */
[----:B------:R-:W-:Y:S01]  /*03e0*/  @!P1 SHF.R.S32.HI R3, RZ, 0x1f, R0 ;  /* 0x0000001fff039819 */ /* 0x000fe20000011400 */
[----:B------:R-:W-:Y:S01]  /*03f0*/  @P1 IMAD.WIDE.U32 R16, R219, c[0x0][0x190], RZ ;  /* 0x00006400db101a25 */ /* 0x000fe200078e00ff */
[----:B------:R-:W-:-:S03]  /*0400*/  @P0 IADD3 R19, R2, R7, RZ ;  /* 0x0000000702130210 */ /* 0x000fc60007ffe0ff */
[----:B------:R-:W-:Y:S02]  /*0410*/  @!P1 IMAD R3, R3, c[0x0][0x178], RZ ;  /* 0x00005e0003039a24 */ /* 0x000fe400078e02ff */
[----:B------:R-:W-:-:S04]  /*0420*/  @!P1 IMAD.WIDE.U32 R4, R0, c[0x0][0x178], RZ ;  /* 0x00005e0000049a25 */ /* 0x000fc800078e00ff */
[----:B------:R-:W-:Y:S01]  /*0430*/  @!P1 IMAD R3, R0, c[0x0][0x17c], R3 ;  /* 0x00005f0000039a24 */ /* 0x000fe200078e0203 */
[----:B------:R-:W-:Y:S01]  /*0440*/  @!P1 MOV R16, R4 ;  /* 0x0000000400109202 */ /* 0x000fe20000000f00 */
[----:B------:R-:W-:-:S04]  /*0450*/  @P0 IMAD.WIDE.U32 R226, R19, c[0x0][0x198], RZ ;  /* 0x0000660013e20a25 */ /* 0x000fc800078e00ff */
[----:B------:R-:W-:Y:S01]  /*0460*/  @P1 IMAD R17, R219, c[0x0][0x194], R17 ;  /* 0x00006500db111a24 */ /* 0x000fe200078e0211 */
[----:B------:R-:W-:Y:S01]  /*0470*/  @!P1 IADD3 R17, R5, R3, RZ ;  /* 0x0000000305119210 */ /* 0x000fe20007ffe0ff */
[----:B------:R-:W-:Y:S01]  /*0480*/  @P0 IMAD R19, R19, c[0x0][0x19c], R227 ;  /* 0x0000670013130a24 */ /* 0x000fe200078e02e3 */
[----:B------:R-:W-:Y:S05]  /*0490*/  @P0 BRA `(.L_x_15) ;  /* 0x000000a000000947 */ /* 0x000fea0003800000 */
[----:B------:R-:W-:Y:S01]  /*04a0*/  SHF.R.S32.HI R5, RZ, 0x1f, R2 ;  /* 0x0000001fff057819 */ /* 0x000fe20000011402 */
[----:B------:R-:W-:Y:S01]  /*04b0*/  IMAD.WIDE.U32 R8, R2, c[0x0][0x198], RZ ;  /* 0x0000660002087a25 */ /* 0x000fe200078e00ff */
[----:B------:R-:W-:-:S03]  /*04c0*/  SHF.R.S32.HI R3, RZ, 0x1f, R0 ;  /* 0x0000001fff037819 */ /* 0x000fc60000011400 */
[----:B------:R-:W-:Y:S02]  /*04d0*/  IMAD R5, R5, c[0x0][0x198], RZ ;  /* 0x0000660005057a24 */ /* 0x000fe400078e02ff */
[----:B------:R-:W-:Y:S02]  /*04e0*/  IMAD R3, R3, c[0x0][0x180], RZ ;  /* 0x0000600003037a24 */ /* 0x000fe400078e02ff */
[----:B------:R-:W-:Y:S02]  /*04f0*/  IMAD R4, R2, c[0x0][0x19c], R5 ;  /* 0x0000670002047a24 */ /* 0x000fe400078e0205 */
[----:B------:R-:W-:-:S03]  /*0500*/  IMAD R3, R0, c[0x0][0x184], R3 ;  /* 0x0000610000037a24 */ /* 0x000fc600078e0203 */
[----:B------:R-:W-:-:S05]  /*0510*/  IADD3 R9, R9, R4, RZ ;  /* 0x0000000409097210 */ /* 0x000fca0007ffe0ff */
[----:B------:R-:W-:-:S05]  /*0520*/  IMAD.WIDE.U32 R226, R0, c[0x0][0x180], R8 ;  /* 0x0000600000e27a25 */ /* 0x000fca00078e0008 */
[----:B------:R-:W-:Y:S02]  /*0530*/  IADD3 R19, R227, R3, RZ ;  /* 0x00000003e3137210 */ /* 0x000fe40007ffe0ff */
.L_x_15:
[----:B------:R-:W-:Y:S01]  /*0540*/  IABS R5, c[0x0][0x1c8] ;  /* 0x0000720000057a13 */ /* 0x000fe20000000000 */
[----:B------:R-:W-:Y:S01]  /*0550*/  @P0 IMAD.IADD R7, R2, 0x1, R7 ;  /* 0x0000000102070824 */ /* 0x000fe200078e0207 */
[----:B------:R-:W-:Y:S02]  /*0560*/  SHF.R.S32.HI R13, RZ, 0x1f, R22 ;  /* 0x0000001fff0d7819 */ /* 0x000fe40000011416 */
[----:B------:R-:W1:Y:S08]  /*0570*/  I2F.RP R6, R5 ;  /* 0x0000000500067306 */ /* 0x000e700000209400 */
[----:B-1----:R-:W1:Y:S02]  /*0580*/  MUFU.RCP R8, R6 ;  /* 0x0000000600087308 */ /* 0x002e640000001000 */
[----:B-1----:R-:W-:-:S06]  /*0590*/  IADD3 R8, R8, 0xffffffe, RZ ;  /* 0x0ffffffe08087810 */ /* 0x002fcc0007ffe0ff */
[----:B------:R-:W1:Y:S02]  /*05a0*/  F2I.FTZ.U32.TRUNC.NTZ R9, R8 ;  /* 0x0000000800097305 */ /* 0x000e64000021f000 */
[----:B-1----:R-:W-:Y:S02]  /*05b0*/  IMAD.MOV R3, RZ, RZ, -R9 ;  /* 0x000000ffff037224 */ /* 0x002fe400078e0a09 */
[----:B------:R-:W-:Y:S02]  /*05c0*/  IMAD.MOV.U32 R8, RZ, RZ, RZ ;  /* 0x000000ffff087224 */ /* 0x000fe400078e00ff */
[----:B------:R-:W-:Y:S01]  /*05d0*/  IMAD R4, R3, R5, RZ ;  /* 0x0000000503047224 */ /* 0x000fe200078e02ff */
[----:B------:R-:W-:-:S03]  /*05e0*/  IABS R3, R22 ;  /* 0x0000001600037213 */ /* 0x000fc60000000000 */
[----:B------:R-:W-:-:S06]  /*05f0*/  IMAD.HI.U32 R4, R9, R4, R8 ;  /* 0x0000000409047227 */ /* 0x000fcc00078e0008 */
[----:B------:R-:W-:-:S04]  /*0600*/  IMAD.HI.U32 R242, R4, R3, RZ ;  /* 0x0000000304f27227 */ /* 0x000fc800078e00ff */
[----:B------:R-:W-:-:S04]  /*0610*/  IMAD.MOV R4, RZ, RZ, -R242 ;  /* 0x000000ffff047224 */ /* 0x000fc800078e0af2 */
[----:B------:R-:W-:Y:S01]  /*0620*/  IMAD R4, R5, R4, R3 ;  /* 0x0000000405047224 */ /* 0x000fe200078e0203 */
[----:B------:R-:W-:-:S04]  /*0630*/  LOP3.LUT R3, R22, c[0x0][0x1c8], RZ, 0x3c, !PT ;  /* 0x0000720016037a12 */ /* 0x000fc800078e3cff */
[----:B------:R-:W-:Y:S02]  /*0640*/  ISETP.GT.U32.AND P2, PT, R5, R4, PT ;  /* 0x000000040500720c */ /* 0x000fe40003f44070 */
[----:B------:R-:W-:-:S11]  /*0650*/  ISETP.GE.AND P1, PT, R3, RZ, PT ;  /* 0x000000ff0300720c */ /* 0x000fd60003f26270 */
[-C--:B------:R-:W-:Y:S02]  /*0660*/  @!P2 IADD3 R4, R4, -R5.reuse, RZ ;  /* 0x800000050404a210 */ /* 0x080fe40007ffe0ff */
[----:B------:R-:W-:Y:S02]  /*0670*/  @!P2 IADD3 R242, R242, 0x1, RZ ;  /* 0x00000001f2f2a810 */ /* 0x000fe40007ffe0ff */
[----:B------:R-:W-:Y:S01]  /*0680*/  ISETP.GE.U32.AND P3, PT, R4, R5, PT ;  /* 0x000000050400720c */ /* 0x000fe20003f66070 */
[----:B------:R-:W-:Y:S01]  /*0690*/  @P0 IMAD.WIDE.U32 R4, R7, c[0x0][0x1a0], RZ ;  /* 0x0000680007040a25 */ /* 0x000fe200078e00ff */
[----:B------:R-:W-:-:S03]  /*06a0*/  ISETP.NE.AND P2, PT, RZ, c[0x0][0x1c8], PT ;  /* 0x00007200ff007a0c */ /* 0x000fc60003f45270 */
[----:B------:R-:W-:Y:S01]  /*06b0*/  @P0 IMAD R7, R7, c[0x0][0x1a4], R5 ;  /* 0x0000690007070a24 */ /* 0x000fe200078e0205 */
[----:B------:R-:W-:-:S07]  /*06c0*/  @P0 MOV R18, R4 ;  /* 0x0000000400120202 */ /* 0x000fce0000000f00 */
[----:B------:R-:W-:-:S05]  /*06d0*/  @P3 IADD3 R242, R242, 0x1, RZ ;  /* 0x00000001f2f23810 */ /* 0x000fca0007ffe0ff */
[----:B------:R-:W-:Y:S01]  /*06e0*/  @!P1 IMAD.MOV R242, RZ, RZ, -R242 ;  /* 0x000000fffff29224 */ /* 0x000fe200078e0af2 */
[----:B------:R-:W-:Y:S01]  /*06f0*/  @!P2 LOP3.LUT R242, RZ, c[0x0][0x1c8], RZ, 0x33, !PT ;  /* 0x00007200fff2aa12 */ /* 0x000fe200078e33ff */
        /* <DEDUP_REMOVED lines=11> */
[----:B------:R-:W-:Y:S02]  /*07b0*/  MOV R18, R6 ;  /* 0x0000000600127202 */ /* 0x000fe40000000f00 */
.L_x_16:
[----:B------:R-:W-:Y:S01]  /*07c0*/  SHF.R.S32.HI R5, RZ, 0x1f, R124 ;  /* 0x0000001fff057819 */ /* 0x000fe2000001147c */
[----:B------:R-:W-:Y:S01]  /*07d0*/  IMAD.IADD R218, R125, 0x1, -R126 ;  /* 0x000000017dda7824 */ /* 0x000fe200078e0a7e */
[----:B------:R-:W-:Y:S01]  /*07e0*/  UMOV UR11, 0x6 ;  /* 0x00000006000b7882 */ /* 0x000fe20000000000 */
[----:B------:R-:W-:Y:S01]  /*07f0*/  IMAD R13, R13, c[0x0][0x1a8], RZ ;  /* 0x00006a000d0d7a24 */ /* 0x000fe200078e02ff */
[CC--:B------:R-:W-:Y:S01]  /*0800*/  LEA.HI R3, R5.reuse, R124.reuse, RZ, 0x2 ;  /* 0x0000007c05037211 */ /* 0x0c0fe200078f10ff */
[----:B------:R-:W-:Y:S01]  /*0810*/  ULDC.64 UR6, c[0x0][0x198] ;  /* 0x0000660000067ab9 */ /* 0x000fe20000000a00 */
[----:B------:R-:W-:Y:S01]  /*0820*/  LEA.HI R11, R5, R124, RZ, 0x3 ;  /* 0x0000007c050b7211 */ /* 0x000fe200078f18ff */
[----:B------:R-:W-:Y:S01]  /*0830*/  IMAD R13, R22, c[0x0][0x1ac], R13 ;  /* 0x00006b00160d7a24 */ /* 0x000fe200078e020d */
[----:B------:R-:W-:Y:S01]  /*0840*/  LOP3.LUT R15, R3, 0xfffffffc, RZ, 0xc0, !PT ;  /* 0xfffffffc030f7812 */ /* 0x000fe200078ec0ff */
[----:B------:R-:W-:Y:S01]  /*0850*/  USHF.L.U64.HI UR9, UR6, UR11, UR7 ;  /* 0x0000000b06097299 */ /* 0x000fe20008010207 */
[----:B------:R-:W-:Y:S01]  /*0860*/  SHF.R.S32.HI R240, RZ, 0x2, R3 ;  /* 0x00000002fff07819 */ /* 0x000fe20000011403 */
[----:B------:R-:W-:Y:S01]  /*0870*/  ULDC.64 UR4, c[0x0][0x1a0] ;  /* 0x0000680000047ab9 */ /* 0x000fe20000000a00 */
[----:B------:R-:W-:Y:S01]  /*0880*/  SHF.R.S32.HI R9, RZ, 0x3, R11 ;  /* 0x00000003ff097819 */ /* 0x000fe2000001140b */
[----:B------:R-:W-:Y:S01]  /*0890*/  IMAD.IADD R230, R124, 0x1, -R15 ;  /* 0x000000017ce67824 */ /* 0x000fe200078e0a0f */
[C---:B------:R-:W-:Y:S01]  /*08a0*/  IADD3 R225, R240.reuse, 0x20, RZ ;  /* 0x00000020f0e17810 */ /* 0x040fe20007ffe0ff */
[----:B------:R-:W-:Y:S01]  /*08b0*/  USHF.L.U32 UR10, UR6, 0x6, URZ ;  /* 0x00000006060a7899 */ /* 0x000fe2000800063f */
[-C--:B------:R-:W-:Y:S01]  /*08c0*/  ISETP.GE.AND P3, PT, R240, R218.reuse, PT ;  /* 0x000000daf000720c */ /* 0x080fe20003f66270 */
[----:B------:R-:W-:Y:S01]  /*08d0*/  IMAD.SHL.U32 R230, R230, 0x8, RZ ;  /* 0x00000008e6e67824 */ /* 0x000fe200078e00ff */
[----:B------:R-:W-:Y:S01]  /*08e0*/  ISETP.GE.AND P2, PT, R225, R218, PT ;  /* 0x000000dae100720c */ /* 0x000fe20003f46270 */
[----:B------:R-:W-:Y:S01]  /*08f0*/  IMAD.SHL.U32 R15, R9, 0x40, RZ ;  /* 0x00000040090f7824 */ /* 0x000fe200078e00ff */
[----:B------:R-:W-:Y:S01]  /*0900*/  SHF.R.S32.HI R241, RZ, 0x1f, R240 ;  /* 0x0000001ffff17819 */ /* 0x000fe200000114f0 */
[----:B------:R-:W-:Y:S01]  /*0910*/  USHF.L.U64.HI UR11, UR4, UR11, UR5 ;  /* 0x0000000b040b7299 */ /* 0x000fe20008010205 */
[----:B------:R-:W-:Y:S01]  /*0920*/  IADD3 R16, P0, R230, R16, RZ ;  /* 0x00000010e6107210 */ /* 0x000fe20007f1e0ff */
[----:B------:R-:W-:Y:S01]  /*0930*/  USHF.L.U32 UR12, UR4, 0x6, URZ ;  /* 0x00000006040c7899 */ /* 0x000fe2000800063f */
[----:B------:R-:W-:Y:S01]  /*0940*/  SHF.R.S32.HI R231, RZ, 0x1f, R230 ;  /* 0x0000001fffe77819 */ /* 0x000fe200000114e6 */
[----:B------:R-:W-:Y:S01]  /*0950*/  IMAD.WIDE R232, R233, 0x80, R240 ;  /* 0x00000080e9e87825 */ /* 0x000fe200078e02f0 */
[----:B------:R-:W-:Y:S01]  /*0960*/  LEA.HI R3, R3, R240, RZ, 0x1 ;  /* 0x000000f003037211 */ /* 0x000fe200078f08ff */
[----:B------:R-:W-:Y:S01]  /*0970*/  UMOV UR8, 0x5 ;  /* 0x0000000500087882 */ /* 0x000fe20000000000 */
[----:B------:R-:W-:Y:S01]  /*0980*/  LOP3.LUT R15, R15, 0xc0, RZ, 0xc0, !PT ;  /* 0x000000c00f0f7812 */ /* 0x000fe200078ec0ff */
[----:B------:R-:W-:Y:S01]  /*0990*/  IMAD.X R17, R231, 0x1, R17, P0 ;  /* 0x00000001e7117824 */ /* 0x000fe200000e0611 */
[----:B------:R-:W-:Y:S01]  /*09a0*/  LOP3.LUT R3, R3, 0x7fffffe, RZ, 0xc0, !PT ;  /* 0x07fffffe03037812 */ /* 0x000fe200078ec0ff */
[----:B------:R-:W-:Y:S01]  /*09b0*/  USHF.L.U64.HI UR7, UR6, UR8, UR7 ;  /* 0x0000000806077299 */ /* 0x000fe20008010207 */
[----:B------:R-:W-:Y:S01]  /*09c0*/  LEA.HI R128, R5, R124, RZ, 0x5 ;  /* 0x0000007c05807211 */ /* 0x000fe200078f28ff */
[----:B------:R-:W-:Y:S01]  /*09d0*/  IMAD.WIDE.U32 R22, R22, c[0x0][0x1a8], R16 ;  /* 0x00006a0016167a25 */ /* 0x000fe200078e0010 */
[----:B------:R-:W-:Y:S01]  /*09e0*/  @!P2 IADD3 R4, P0, R232, 0x20, RZ ;  /* 0x00000020e804a810 */ /* 0x000fe20007f1e0ff */
[----:B------:R-:W-:Y:S01]  /*09f0*/  USHF.L.U32 UR6, UR6, 0x5, URZ ;  /* 0x0000000506067899 */ /* 0x000fe2000800063f */
[----:B------:R-:W-:Y:S01]  /*0a00*/  LOP3.LUT R0, R15, 0x18, R230, 0xf8, !PT ;  /* 0x000000180f007812 */ /* 0x000fe200078ef8e6 */
[C---:B------:R-:W-:Y:S01]  /*0a10*/  IMAD.IADD R220, R240.reuse, 0x1, -R3 ;  /* 0x00000001f0dc7824 */ /* 0x040fe200078e0a03 */
[----:B------:R-:W-:Y:S01]  /*0a20*/  SHF.R.U32.HI R15, RZ, 0x3, R15 ;  /* 0x00000003ff0f7819 */ /* 0x000fe2000001160f */
[----:B------:R-:W-:Y:S01]  /*0a30*/  @!P3 IMAD R3, R233, c[0x0][0x190], RZ ;  /* 0x00006400e903ba24 */ /* 0x000fe200078e02ff */
[----:B------:R-:W-:Y:S01]  /*0a40*/  SHF.R.S32.HI R127, RZ, 0x5, R128 ;  /* 0x00000005ff7f7819 */ /* 0x000fe20000011480 */
[----:B------:R-:W-:Y:S01]  /*0a50*/  IMAD.IADD R23, R23, 0x1, R13 ;  /* 0x0000000117177824 */ /* 0x000fe200078e020d */
[----:B------:R-:W-:Y:S01]  /*0a60*/  IADD3 R223, R240, 0x40, RZ ;  /* 0x00000040f0df7810 */ /* 0x000fe20007ffe0ff */
[----:B------:R-:W-:Y:S01]  /*0a70*/  @!P3 IMAD R3, R232, c[0x0][0x194], R3 ;  /* 0x00006500e803ba24 */ /* 0x000fe200078e0203 */
[----:B------:R-:W-:Y:S01]  /*0a80*/  LOP3.LUT R15, R0, R15, RZ, 0x3c, !PT ;  /* 0x0000000f000f7212 */ /* 0x000fe200078e3cff */
[----:B------:R-:W-:Y:S01]  /*0a90*/  @!P2 IMAD.X R13, RZ, RZ, R233, P0 ;  /* 0x000000ffff0da224 */ /* 0x000fe200000e06e9 */
[----:B------:R-:W-:Y:S01]  /*0aa0*/  ISETP.GE.AND P1, PT, R223, R218, PT ;  /* 0x000000dadf00720c */ /* 0x000fe20003f26270 */
[----:B------:R-:W-:Y:S01]  /*0ab0*/  @!P3 IMAD.WIDE.U32 R20, R232, c[0x0][0x190], R22 ;  /* 0x00006400e814ba25 */ /* 0x000fe200078e0016 */
[----:B------:R-:W-:Y:S01]  /*0ac0*/  IADD3 R221, R240, 0x60, RZ ;  /* 0x00000060f0dd7810 */ /* 0x000fe20007ffe0ff */
[----:B------:R-:W-:Y:S01]  /*0ad0*/  USHF.L.U64.HI UR5, UR4, UR8, UR5 ;  /* 0x0000000804057299 */ /* 0x000fe20008010205 */
[----:B------:R-:W-:Y:S01]  /*0ae0*/  IADD3 R121, R224, -0x1, RZ ;  /* 0xffffffffe0797810 */ /* 0x000fe20007ffe0ff */
[----:B------:R-:W-:Y:S01]  /*0af0*/  IMAD R220, R127, 0x8, R220 ;  /* 0x000000087fdc7824 */ /* 0x000fe200078e02dc */
[----:B------:R-:W-:Y:S01]  /*0b00*/  @!P3 LEA R14, P0, R20, c[0x0][0x160], 0x1 ;  /* 0x00005800140eba11 */ /* 0x000fe200078008ff */
[----:B------:R-:W-:Y:S01]  /*0b10*/  @!P2 IMAD R13, R13, c[0x0][0x190], RZ ;  /* 0x000064000d0daa24 */ /* 0x000fe200078e02ff */
[----:B------:R-:W-:Y:S01]  /*0b20*/  SHF.R.S32.HI R2, RZ, 0x1f, R121 ;  /* 0x0000001fff027819 */ /* 0x000fe20000011479 */
[----:B------:R-:W-:Y:S01]  /*0b30*/  @!P3 IMAD.IADD R3, R21, 0x1, R3 ;  /* 0x000000011503b824 */ /* 0x000fe200078e0203 */
[----:B------:R-:W-:Y:S01]  /*0b40*/  LEA.HI R5, R5, R124, RZ, 0x4 ;  /* 0x0000007c05057211 */ /* 0x000fe200078f20ff */
[----:B------:R-:W-:Y:S01]  /*0b50*/  IMAD.U32 R220, R220, 0x20, R15 ;  /* 0x00000020dcdc7824 */ /* 0x000fe200078e000f */
[----:B------:R-:W-:Y:S01]  /*0b60*/  SHF.R.S32.HI R249, RZ, 0x1f, R242 ;  /* 0x0000001ffff97819 */ /* 0x000fe200000114f2 */
[----:B------:R-:W-:Y:S01]  /*0b70*/  @!P2 IMAD R0, R4, c[0x0][0x194], R13 ;  /* 0x000065000400aa24 */ /* 0x000fe200078e020d */
[----:B------:R-:W-:Y:S01]  /*0b80*/  @!P3 LEA.HI.X R15, R20, c[0x0][0x164], R3, 0x1, P0 ;  /* 0x00005900140fba11 */ /* 0x000fe200000f0c03 */
[----:B------:R-:W-:Y:S01]  /*0b90*/  @!P2 IMAD.MOV.U32 R12, RZ, RZ, R22 ;  /* 0x000000ffff0ca224 */ /* 0x000fe200078e0016 */
[----:B------:R-:W-:Y:S01]  /*0ba0*/  ISETP.GE.AND P0, PT, R221, R218, PT ;  /* 0x000000dadd00720c */ /* 0x000fe20003f06270 */
[----:B------:R-:W-:Y:S01]  /*0bb0*/  @!P2 IMAD.MOV.U32 R13, RZ, RZ, R23 ;  /* 0x000000ffff0da224 */ /* 0x000fe200078e0017 */
[----:B------:R-:W-:Y:S01]  /*0bc0*/  @!P1 IADD3 R20, P5, R232, 0x40, RZ ;  /* 0x00000040e8149810 */ /* 0x000fe20007fbe0ff */
[----:B------:R-:W-:Y:S01]  /*0bd0*/  IMAD.SHL.U32 R220, R220, 0x2, RZ ;  /* 0x00000002dcdc7824 */ /* 0x000fe200078e00ff */
[----:B------:R-:W-:Y:S01]  /*0be0*/  LOP3.LUT R3, R5, 0xfffffff0, RZ, 0xc0, !PT ;  /* 0xfffffff005037812 */ /* 0x000fe200078ec0ff */
[----:B------:R-:W-:Y:S01]  /*0bf0*/  @!P2 IMAD.WIDE.U32 R12, R4, c[0x0][0x190], R12 ;  /* 0x00006400040caa25 */ /* 0x000fe200078e000c */
[----:B------:R-:W-:Y:S01]  /*0c00*/  SHF.R.S32.HI R4, RZ, 0x4, R5 ;  /* 0x00000004ff047819 */ /* 0x000fe20000011405 */
[----:B------:R-:W-:Y:S01]  /*0c10*/  USHF.L.U32 UR4, UR4, 0x5, URZ ;  /* 0x0000000504047899 */ /* 0x000fe2000800063f */
[----:B------:R-:W-:Y:S01]  /*0c20*/  @!PT LDS RZ, [RZ] ;  /* 0x00000000fffff984 */ /* 0x000fe20000000800 */
[----:B------:R-:W-:Y:S01]  /*0c30*/  @!PT LDS RZ, [RZ] ;  /* 0x00000000fffff984 */ /* 0x000fe20000000800 */
[----:B------:R-:W-:Y:S01]  /*0c40*/  @!PT LDS RZ, [RZ] ;  /* 0x00000000fffff984 */ /* 0x000fe20000000800 */
[----:B------:R1:W-:Y:S01]  /*0c50*/  @!P3 LDGSTS.E.BYPASS.LTC128B.128 [R220], [R14.64] ;  /* 0x000000000edcbfae */ /* 0x0003e2000b901d4e */
[----:B------:R-:W-:Y:S01]  /*0c60*/  IMAD R25, R121, UR9, RZ ;  /* 0x0000000979197c24 */ /* 0x000fe2000f8e02ff */
[----:B------:R-:W-:Y:S01]  /*0c70*/  @!P2 LEA R24, P4, R12, c[0x0][0x160], 0x1 ;  /* 0x000058000c18aa11 */ /* 0x000fe200078808ff */
[----:B------:R-:W-:Y:S01]  /*0c80*/  @!P2 IMAD.IADD R0, R13, 0x1, R0 ;  /* 0x000000010d00a824 */ /* 0x000fe200078e0200 */
[----:B------:R1:W-:Y:S01]  /*0c90*/  @!P3 LDGSTS.E.BYPASS.LTC128B.128 [R220+0x2000], [R14.64+0x40] ;  /* 0x020000400edcbfae */ /* 0x0003e2000b901d4e */
[----:B------:R-:W-:Y:S01]  /*0ca0*/  IMAD R6, R2, UR10, R25 ;  /* 0x0000000a02067c24 */ /* 0x000fe2000f8e0219 */
[----:B------:R-:W-:Y:S01]  /*0cb0*/  LEA.HI R5, R5, R4, RZ, 0x1 ;  /* 0x0000000405057211 */ /* 0x000fe200078f08ff */
[----:B------:R-:W-:Y:S01]  /*0cc0*/  IMAD R17, R121, UR11, RZ ;  /* 0x0000000b79117c24 */ /* 0x000fe2000f8e02ff */
[----:B------:R-:W-:Y:S01]  /*0cd0*/  @!P2 LEA.HI.X R25, R12, c[0x0][0x164], R0, 0x1, P4 ;  /* 0x000059000c19aa11 */ /* 0x000fe200020f0c00 */
[----:B------:R1:W-:Y:S01]  /*0ce0*/  @!P3 LDGSTS.E.BYPASS.LTC128B.128 [R220+0x4000], [R14.64+0x80] ;  /* 0x040000800edcbfae */ /* 0x0003e2000b901d4e */
[----:B------:R-:W-:Y:S01]  /*0cf0*/  @!P0 IADD3 R12, P3, R232, 0x60, RZ ;  /* 0x00000060e80c8810 */ /* 0x000fe20007f7e0ff */
[----:B------:R-:W-:Y:S01]  /*0d00*/  @!P1 IMAD.X R13, RZ, RZ, R233, P5 ;  /* 0x000000ffff0d9224 */ /* 0x000fe200028e06e9 */
[----:B------:R-:W-:Y:S01]  /*0d10*/  LOP3.LUT R5, R5, 0xfffffffe, RZ, 0xc0, !PT ;  /* 0xfffffffe05057812 */ /* 0x000fe200078ec0ff */
[----:B------:R-:W-:Y:S01]  /*0d20*/  IMAD R2, R2, UR12, R17 ;  /* 0x0000000c02027c24 */ /* 0x000fe2000f8e0211 */
[----:B------:R2:W-:Y:S01]  /*0d30*/  @!P2 LDGSTS.E.BYPASS.LTC128B.128 [R220+0x800], [R24.64] ;  /* 0x0080000018dcafae */ /* 0x0005e2000b901d4e */
[----:B------:R-:W-:Y:S01]  /*0d40*/  @!P1 IMAD R13, R13, c[0x0][0x190], RZ ;  /* 0x000064000d0d9a24 */ /* 0x000fe200078e02ff */
[----:B------:R-:W-:Y:S01]  /*0d50*/  LOP3.LUT R11, R11, 0xfffffff8, RZ, 0xc0, !PT ;  /* 0xfffffff80b0b7812 */ /* 0x000fe200078ec0ff */
[----:B------:R-:W-:Y:S01]  /*0d60*/  @!P0 IMAD.X R17, RZ, RZ, R233, P3 ;  /* 0x000000ffff118224 */ /* 0x000fe200018e06e9 */
[----:B------:R2:W-:Y:S01]  /*0d70*/  @!P2 LDGSTS.E.BYPASS.LTC128B.128 [R220+0x2800], [R24.64+0x40] ;  /* 0x0280004018dcafae */ /* 0x0005e2000b901d4e */
[----:B------:R-:W-:-:S02]  /*0d80*/  IMAD R0, R121, -0x40, R120 ;  /* 0xffffffc079007824 */ /* 0x000fc400078e0278 */
[----:B------:R-:W-:Y:S01]  /*0d90*/  @!P1 IMAD R13, R20, c[0x0][0x194], R13 ;  /* 0x00006500140d9a24 */ /* 0x000fe200078e020d */
[----:B------:R2:W-:Y:S01]  /*0da0*/  @!P2 LDGSTS.E.BYPASS.LTC128B.128 [R220+0x4800], [R24.64+0x80] ;  /* 0x0480008018dcafae */ /* 0x0005e2000b901d4e */
[----:B------:R-:W-:Y:S01]  /*0db0*/  @!P0 IMAD R17, R17, c[0x0][0x190], RZ ;  /* 0x0000640011118a24 */ /* 0x000fe200078e02ff */
[-C--:B------:R-:W-:Y:S01]  /*0dc0*/  ISETP.GE.AND P6, PT, R240, R0.reuse, PT ;  /* 0x00000000f000720c */ /* 0x080fe20003fc6270 */
[----:B------:R-:W-:Y:S01]  /*0dd0*/  IMAD.IADD R10, R124, 0x1, -R3 ;  /* 0x000000017c0a7824 */ /* 0x000fe200078e0a03 */
[-C--:B------:R-:W-:Y:S01]  /*0de0*/  ISETP.GE.AND P4, PT, R240, R0.reuse, PT ;  /* 0x00000000f000720c */ /* 0x080fe20003f86270 */
[----:B------:R-:W-:Y:S01]  /*0df0*/  IMAD.IADD R5, R4, 0x1, -R5 ;  /* 0x0000000104057824 */ /* 0x000fe200078e0a05 */
[-C--:B------:R-:W-:Y:S01]  /*0e00*/  ISETP.GE.AND P5, PT, R225, R0.reuse, PT ;  /* 0x00000000e100720c */ /* 0x080fe20003fa6270 */
[----:B------:R-:W-:Y:S01]  /*0e10*/  IMAD R229, R249, c[0x0][0x1b0], RZ ;  /* 0x00006c00f9e57a24 */ /* 0x000fe200078e02ff */
[----:B------:R-:W-:Y:S01]  /*0e20*/  ISETP.GE.AND P3, PT, R225, R0, PT ;  /* 0x00000000e100720c */ /* 0x000fe20003f66270 */
[----:B------:R-:W-:Y:S01]  /*0e30*/  @!P0 IMAD R0, R12, c[0x0][0x194], R17 ;  /* 0x000065000c008a24 */ /* 0x000fe200078e0211 */
[----:B------:R-:W-:Y:S01]  /*0e40*/  LEA.HI R3, R10, R10, RZ, 0x1 ;  /* 0x0000000a0a037211 */ /* 0x000fe200078f08ff */
[----:B------:R-:W-:-:S02]  /*0e50*/  IMAD R229, R242, c[0x0][0x1b4], R229 ;  /* 0x00006d00f2e57a24 */ /* 0x000fc400078e02e5 */
[----:B------:R-:W-:Y:S01]  /*0e60*/  IMAD.IADD R11, R124, 0x1, -R11 ;  /* 0x000000017c0b7824 */ /* 0x000fe200078e0a0b */
[----:B------:R-:W-:Y:S01]  /*0e70*/  LOP3.LUT R123, R3, 0x7fffffe, RZ, 0xc0, !PT ;  /* 0x07fffffe037b7812 */ /* 0x000fe200078ec0ff */
[----:B-1----:R-:W-:Y:S02]  /*0e80*/  @!P1 IMAD.MOV.U32 R14, RZ, RZ, R22 ;  /* 0x000000ffff0e9224 */ /* 0x002fe400078e0016 */
[----:B------:R-:W-:Y:S02]  /*0e90*/  @!P1 IMAD.MOV.U32 R15, RZ, RZ, R23 ;  /* 0x000000ffff0f9224 */ /* 0x000fe400078e0017 */
[----:B------:R-:W-:Y:S02]  /*0ea0*/  IMAD.IADD R123, R10, 0x1, -R123 ;  /* 0x000000010a7b7824 */ /* 0x000fe400078e0a7b */
[----:B------:R-:W-:Y:S01]  /*0eb0*/  @!P1 IMAD.WIDE.U32 R20, R20, c[0x0][0x190], R14 ;  /* 0x0000640014149a25 */ /* 0x000fe200078e000e */
[----:B------:R-:W-:-:S03]  /*0ec0*/  SHF.R.S32.HI R15, RZ, 0x1f, R10 ;  /* 0x0000001fff0f7819 */ /* 0x000fc6000001140a */
[----:B------:R-:W-:Y:S01]  /*0ed0*/  @!P1 IMAD.IADD R8, R21, 0x1, R13 ;  /* 0x0000000115089824 */ /* 0x000fe200078e020d */
[----:B------:R-:W-:Y:S01]  /*0ee0*/  @!P1 LEA R16, P2, R20, c[0x0][0x160], 0x1 ;  /* 0x0000580014109a11 */ /* 0x000fe200078408ff */
[----:B------:R-:W-:Y:S01]  /*0ef0*/  @!P0 IMAD.WIDE.U32 R12, R12, c[0x0][0x190], R22 ;  /* 0x000064000c0c8a25 */ /* 0x000fe200078e0016 */
[----:B------:R-:W-:Y:S02]  /*0f00*/  LEA.HI R4, R15, R10, RZ, 0x3 ;  /* 0x0000000a0f047211 */ /* 0x000fe400078f18ff */
[----:B------:R-:W-:Y:S01]  /*0f10*/  @!P1 LEA.HI.X R17, R20, c[0x0][0x164], R8, 0x1, P2 ;  /* 0x0000590014119a11 */ /* 0x000fe200010f0c08 */
[----:B------:R-:W-:Y:S01]  /*0f20*/  @!P0 IMAD.IADD R0, R13, 0x1, R0 ;  /* 0x000000010d008824 */ /* 0x000fe200078e0200 */
[----:B------:R-:W-:Y:S01]  /*0f30*/  @!P0 LEA R14, P2, R12, c[0x0][0x160], 0x1 ;  /* 0x000058000c0e8a11 */ /* 0x000fe200078408ff */
[----:B------:R-:W-:Y:S01]  /*0f40*/  IMAD R13, R241, c[0x0][0x198], RZ ;  /* 0x00006600f10d7a24 */ /* 0x000fe200078e02ff */
[----:B------:R-:W-:Y:S01]  /*0f50*/  LEA.HI R10, R11, R11, RZ, 0x1 ;  /* 0x0000000b0b0a7211 */ /* 0x000fe200078f08ff */
[----:B------:R-:W-:Y:S01]  /*0f60*/  IMAD.WIDE.U32 R22, R240, c[0x0][0x198], R230 ;  /* 0x00006600f0167a25 */ /* 0x000fe200078e00e6 */
[----:B------:R-:W-:Y:S01]  /*0f70*/  @!P0 LEA.HI.X R15, R12, c[0x0][0x164], R0, 0x1, P2 ;  /* 0x000059000c0f8a11 */ /* 0x000fe200010f0c00 */
[----:B------:R1:W-:Y:S01]  /*0f80*/  @!P1 LDGSTS.E.BYPASS.LTC128B.128 [R220+0x1000], [R16.64] ;  /* 0x0100000010dc9fae */ /* 0x0003e2000b901d4e */
[----:B------:R-:W-:Y:S01]  /*0f90*/  SHF.R.S32.HI R12, RZ, 0x1, R3 ;  /* 0x00000001ff0c7819 */ /* 0x000fe20000011403 */
[----:B------:R-:W-:Y:S01]  /*0fa0*/  IMAD R0, R240, c[0x0][0x19c], R13 ;  /* 0x00006700f0007a24 */ /* 0x000fe200078e020d */
[----:B------:R-:W-:Y:S01]  /*0fb0*/  IADD3 R226, P2, R226, R22, RZ ;  /* 0x00000016e2e27210 */ /* 0x000fe20007f5e0ff */
[----:B------:R-:W-:Y:S01]  /*0fc0*/  IMAD R13, R241, c[0x0][0x1a0], RZ ;  /* 0x00006800f10d7a24 */ /* 0x000fe200078e02ff */
[----:B------:R-:W-:Y:S01]  /*0fd0*/  SHF.R.S32.HI R3, RZ, 0x1f, R3 ;  /* 0x0000001fff037819 */ /* 0x000fe20000011403 */
[----:B------:R-:W-:Y:S01]  /*0fe0*/  IMAD.WIDE.U32 R20, R240, c[0x0][0x1a0], R230 ;  /* 0x00006800f0147a25 */ /* 0x000fe200078e00e6 */
[----:B------:R-:W-:Y:S01]  /*0ff0*/  IADD3.X R227, R19, R23, R0, P2, !PT ;  /* 0x0000001713e37210 */ /* 0x000fe200017fe400 */
[----:B------:R1:W-:Y:S01]  /*1000*/  @!P1 LDGSTS.E.BYPASS.LTC128B.128 [R220+0x3000], [R16.64+0x40] ;  /* 0x0300004010dc9fae */ /* 0x0003e2000b901d4e */
[----:B------:R-:W-:Y:S01]  /*1010*/  LOP3.LUT R8, R10, 0x7fffffe, RZ, 0xc0, !PT ;  /* 0x07fffffe0a087812 */ /* 0x000fe200078ec0ff */
[----:B------:R-:W-:Y:S01]  /*1020*/  IMAD R0, R240, c[0x0][0x1a4], R13 ;  /* 0x00006900f0007a24 */ /* 0x000fe200078e020d */
[----:B------:R-:W-:Y:S01]  /*1030*/  IADD3 R18, P2, R18, R20, RZ ;  /* 0x0000001412127210 */ /* 0x000fe20007f5e0ff */
[----:B------:R-:W-:Y:S01]  /*1040*/  IMAD.WIDE.U32 R226, R242, c[0x0][0x1b0], R226 ;  /* 0x00006c00f2e27a25 */ /* 0x000fe200078e00e2 */
[----:B------:R-:W-:Y:S01]  /*1050*/  LEA.HI R3, R3, R12, RZ, 0x2 ;  /* 0x0000000c03037211 */ /* 0x000fe200078f10ff */
[----:B------:R1:W-:Y:S01]  /*1060*/  @!P1 LDGSTS.E.BYPASS.LTC128B.128 [R220+0x5000], [R16.64+0x80] ;  /* 0x0500008010dc9fae */ /* 0x0003e2000b901d4e */
[----:B------:R-:W-:Y:S01]  /*1070*/  IADD3.X R19, R7, R21, R0, P2, !PT ;  /* 0x0000001507137210 */ /* 0x000fe200017fe400 */
[----:B------:R-:W-:Y:S01]  /*1080*/  IMAD.IADD R229, R227, 0x1, R229 ;  /* 0x00000001e3e57824 */ /* 0x000fe200078e02e5 */
[----:B------:R-:W-:Y:S01]  /*1090*/  SHF.R.S32.HI R0, RZ, 0x1, R10 ;  /* 0x00000001ff007819 */ /* 0x000fe2000001140a */
[----:B------:R-:W-:Y:S01]  /*10a0*/  IMAD.MOV.U32 R228, RZ, RZ, R226 ;  /* 0x000000ffffe47224 */ /* 0x000fe200078e00e2 */
[----:B------:R-:W-:Y:S01]  /*10b0*/  LOP3.LUT R3, R3, 0xfffffffc, RZ, 0xc0, !PT ;  /* 0xfffffffc03037812 */ /* 0x000fe200078ec0ff */
[----:B------:R-:W-:Y:S01]  /*10c0*/  IMAD.IADD R8, R11, 0x1, -R8 ;  /* 0x000000010b087824 */ /* 0x000fe200078e0a08 */
[----:B------:R3:W-:Y:S01]  /*10d0*/  @!P0 LDGSTS.E.BYPASS.LTC128B.128 [R220+0x1800], [R14.64] ;  /* 0x018000000edc8fae */ /* 0x0007e2000b901d4e */
[----:B------:R-:W-:-:S03]  /*10e0*/  IMAD.WIDE.U32 R20, R121, UR10, R228 ;  /* 0x0000000a79147c25 */ /* 0x000fc6000f8e00e4 */
[----:B------:R3:W-:Y:S01]  /*10f0*/  @!P0 LDGSTS.E.BYPASS.LTC128B.128 [R220+0x3800], [R14.64+0x40] ;  /* 0x038000400edc8fae */ /* 0x0007e2000b901d4e */
[----:B------:R-:W-:Y:S01]  /*1100*/  IMAD.IADD R6, R21, 0x1, R6 ;  /* 0x0000000115067824 */ /* 0x000fe200078e0206 */
[----:B------:R-:W-:Y:S01]  /*1110*/  @!P6 LEA R10, P2, R20, c[0x0][0x168], 0x1 ;  /* 0x00005a00140aea11 */ /* 0x000fe200078408ff */
[----:B------:R-:W-:Y:S01]  /*1120*/  IMAD.IADD R3, R12, 0x1, -R3 ;  /* 0x000000010c037824 */ /* 0x000fe200078e0a03 */
[----:B------:R3:W-:Y:S01]  /*1130*/  @!P0 LDGSTS.E.BYPASS.LTC128B.128 [R220+0x5800], [R14.64+0x80] ;  /* 0x058000800edc8fae */ /* 0x0007e2000b901d4e */
[----:B------:R-:W-:Y:S01]  /*1140*/  IMAD.SHL.U32 R216, R0, 0x40, RZ ;  /* 0x0000004000d87824 */ /* 0x000fe200078e00ff */
[C---:B------:R-:W-:Y:S01]  /*1150*/  @!P6 LEA.HI.X R11, R20.reuse, c[0x0][0x16c], R6, 0x1, P2 ;  /* 0x00005b00140bea11 */ /* 0x040fe200010f0c06 */
[----:B------:R-:W-:Y:S01]  /*1160*/  IMAD.SHL.U32 R9, R9, 0x8, RZ ;  /* 0x0000000809097824 */ /* 0x000fe200078e00ff */
[----:B------:R-:W-:Y:S01]  /*1170*/  @!P5 IADD3 R7, P2, R20, UR6, RZ ;  /* 0x000000061407dc10 */ /* 0x000fe2000ff5e0ff */
[----:B------:R-:W-:Y:S01]  /*1180*/  IMAD R249, R249, c[0x0][0x1b8], RZ ;  /* 0x00006e00f9f97a24 */ /* 0x000fe200078e02ff */
[----:B------:R-:W-:Y:S01]  /*1190*/  LOP3.LUT R216, R216, 0xc0, RZ, 0xc0, !PT ;  /* 0x000000c0d8d87812 */ /* 0x000fe200078ec0ff */
[----:B------:R4:W-:Y:S01]  /*11a0*/  @!P6 LDGSTS.E.BYPASS.LTC128B.128 [R220+0x6000], [R10.64] ;  /* 0x060000000adcefae */ /* 0x0009e2000b901d4e */
[----:B------:R-:W-:Y:S01]  /*11b0*/  @!P5 IADD3.X R6, R6, UR7, RZ, P2, !PT ;  /* 0x000000070606dc10 */ /* 0x000fe200097fe4ff */
[----:B------:R-:W-:Y:S01]  /*11c0*/  IMAD R249, R242, c[0x0][0x1bc], R249 ;  /* 0x00006f00f2f97a24 */ /* 0x000fe200078e02f9 */
[C---:B------:R-:W-:Y:S01]  /*11d0*/  @!P5 LEA R12, P2, R7.reuse, c[0x0][0x168], 0x1 ;  /* 0x00005a00070cda11 */ /* 0x040fe200078408ff */
[----:B------:R4:W-:Y:S01]  /*11e0*/  @!P6 LDGSTS.E.BYPASS.LTC128B.128 [R220+0x7000], [R10.64+0x40] ;  /* 0x070000400adcefae */ /* 0x0009e2000b901d4e */
[----:B------:R-:W-:Y:S01]  /*11f0*/  LOP3.LUT R9, R216, 0x8, R9, 0xf8, !PT ;  /* 0x00000008d8097812 */ /* 0x000fe200078ef809 */
[----:B------:R-:W-:Y:S01]  /*1200*/  IMAD.WIDE.U32 R242, R242, c[0x0][0x1b8], R18 ;  /* 0x00006e00f2f27a25 */ /* 0x000fe200078e0012 */
[----:B------:R-:W-:Y:S01]  /*1210*/  @!P5 LEA.HI.X R13, R7, c[0x0][0x16c], R6, 0x1, P2 ;  /* 0x00005b00070dda11 */ /* 0x000fe200010f0c06 */
[----:B------:R4:W-:Y:S01]  /*1220*/  @!P6 LDGSTS.E.BYPASS.LTC128B.128 [R220+0x8000], [R10.64+0x80] ;  /* 0x080000800adcefae */ /* 0x0009e2000b901d4e */
[----:B------:R-:W-:Y:S01]  /*1230*/  SHF.R.U32.HI R216, RZ, 0x3, R216 ;  /* 0x00000003ffd87819 */ /* 0x000fe200000116d8 */
[----:B------:R-:W-:-:S02]  /*1240*/  IMAD.SHL.U32 R6, R3, 0x40, RZ ;  /* 0x0000004003067824 */ /* 0x000fc400078e00ff */
[----:B------:R3:W-:Y:S01]  /*1250*/  @!P5 LDGSTS.E.BYPASS.LTC128B.128 [R220+0x6800], [R12.64] ;  /* 0x068000000cdcdfae */ /* 0x0007e2000b901d4e */
[----:B------:R-:W-:Y:S01]  /*1260*/  LOP3.LUT R216, R9, R216, RZ, 0x3c, !PT ;  /* 0x000000d809d87212 */ /* 0x000fe200078e3cff */
[----:B------:R-:W-:Y:S01]  /*1270*/  IMAD.SHL.U32 R9, R5, 0x8, RZ ;  /* 0x0000000805097824 */ /* 0x000fe200078e00ff */
[----:B------:R-:W-:Y:S01]  /*1280*/  LOP3.LUT R6, R6, 0xc0, RZ, 0xc0, !PT ;  /* 0x000000c006067812 */ /* 0x000fe200078ec0ff */
[----:B------:R3:W-:Y:S01]  /*1290*/  @!P5 LDGSTS.E.BYPASS.LTC128B.128 [R220+0x7800], [R12.64+0x40] ;  /* 0x078000400cdcdfae */ /* 0x0007e2000b901d4e */
[----:B------:R-:W-:Y:S02]  /*12a0*/  IMAD.IADD R249, R243, 0x1, R249 ;  /* 0x00000001f3f97824 */ /* 0x000fe400078e02f9 */
[----:B------:R-:W-:Y:S01]  /*12b0*/  IMAD.SHL.U32 R4, R4, 0x20, RZ ;  /* 0x0000002004047824 */ /* 0x000fe200078e00ff */
[----:B------:R3:W-:Y:S01]  /*12c0*/  @!P5 LDGSTS.E.BYPASS.LTC128B.128 [R220+0x8800], [R12.64+0x80] ;  /* 0x088000800cdcdfae */ /* 0x0007e2000b901d4e */
[----:B------:R-:W-:Y:S01]  /*12d0*/  IMAD.MOV.U32 R248, RZ, RZ, R242 ;  /* 0x000000fffff87224 */ /* 0x000fe200078e00f2 */
[----:B------:R-:W-:Y:S01]  /*12e0*/  LOP3.LUT R9, R6, 0x8, R9, 0xf8, !PT ;  /* 0x0000000806097812 */ /* 0x000fe200078ef809 */
[----:B------:R-:W-:Y:S01]  /*12f0*/  IMAD R7, R5, 0x8, R8 ;  /* 0x0000000805077824 */ /* 0x000fe200078e0208 */
[----:B------:R-:W0:Y:S01]  /*1300*/  LDGDEPBAR ;  /* 0x00000000000079af */ /* 0x000e220000000000 */
[----:B------:R-:W-:Y:S01]  /*1310*/  LOP3.LUT R122, R4, 0xffffff00, RZ, 0xc0, !PT ;  /* 0xffffff00047a7812 */ /* 0x000fe200078ec0ff */
[----:B------:R-:W-:Y:S01]  /*1320*/  IMAD.SHL.U32 R252, R124, 0x2, RZ ;  /* 0x000000027cfc7824 */ /* 0x000fe200078e00ff */
[----:B------:R-:W-:Y:S01]  /*1330*/  SHF.R.U32.HI R6, RZ, 0x3, R6 ;  /* 0x00000003ff067819 */ /* 0x000fe20000011606 */
[----:B------:R-:W-:-:S03]  /*1340*/  IMAD.U32 R216, R7, 0x20, R216 ;  /* 0x0000002007d87824 */ /* 0x000fc600078e00d8 */
[----:B------:R-:W-:Y:S01]  /*1350*/  LOP3.LUT R252, R252, 0x6, RZ, 0xc0, !PT ;  /* 0x00000006fcfc7812 */ /* 0x000fe200078ec0ff */
[----:B------:R-:W-:Y:S02]  /*1360*/  IMAD.SHL.U32 R216, R216, 0x2, RZ ;  /* 0x00000002d8d87824 */ /* 0x000fe400078e00ff */
[----:B----4-:R-:W-:-:S04]  /*1370*/  IMAD.WIDE.U32 R10, R121, UR12, R248 ;  /* 0x0000000c790a7c25 */ /* 0x010fc8000f8e00f8 */
[----:B------:R-:W-:Y:S01]  /*1380*/  IMAD.IADD R4, R11, 0x1, R2 ;  /* 0x000000010b047824 */ /* 0x000fe200078e0202 */
[C---:B------:R-:W-:Y:S02]  /*1390*/  @!P4 LEA R8, P1, R10.reuse, c[0x0][0x170], 0x1 ;  /* 0x00005c000a08ca11 */ /* 0x040fe400078208ff */
[----:B------:R-:W-:Y:S01]  /*13a0*/  LOP3.LUT R2, R9, R6, RZ, 0x3c, !PT ;  /* 0x0000000609027212 */ /* 0x000fe200078e3cff */
[----:B------:R-:W-:Y:S01]  /*13b0*/  IMAD R6, R127, 0x200, R122 ;  /* 0x000002007f067824 */ /* 0x000fe200078e027a */
[C---:B------:R-:W-:Y:S02]  /*13c0*/  @!P3 IADD3 R5, P0, R10.reuse, UR4, RZ ;  /* 0x000000040a05bc10 */ /* 0x040fe4000ff1e0ff */
[----:B------:R-:W-:Y:S01]  /*13d0*/  @!P4 LEA.HI.X R9, R10, c[0x0][0x174], R4, 0x1, P1 ;  /* 0x00005d000a09ca11 */ /* 0x000fe200008f0c04 */
[----:B------:R-:W-:Y:S01]  /*13e0*/  IMAD R217, R123, 0x20, R6 ;  /* 0x000000207bd97824 */ /* 0x000fe200078e0206 */
[----:B------:R-:W-:-:S04]  /*13f0*/  DEPBAR.LE SB0, 0x0 ;  /* 0x000080000000791a */ /* 0x000fc80000000000 */
[----:B------:R-:W-:Y:S01]  /*1400*/  BAR.SYNC.DEFER_BLOCKING 0x0 ;  /* 0x0000000000007b1d */ /* 0x000fe20000010000 */
[----:B------:R-:W-:Y:S01]  /*1410*/  @!P3 IADD3.X R4, R4, UR5, RZ, P0, !PT ;  /* 0x000000050404bc10 */ /* 0x000fe200087fe4ff */
[C---:B------:R-:W-:Y:S01]  /*1420*/  IMAD.IADD R217, R2.reuse, 0x1, R217 ;  /* 0x0000000102d97824 */ /* 0x040fe200078e02d9 */
[----:B------:R-:W-:Y:S01]  /*1430*/  @!P3 LEA R10, P0, R5, c[0x0][0x170], 0x1 ;  /* 0x00005c00050aba11 */ /* 0x000fe200078008ff */
[----:B------:R-:W-:Y:S01]  /*1440*/  IMAD R123, R123, 0x20, R122 ;  /* 0x000000207b7b7824 */ /* 0x000fe200078e027a */
[----:B------:R-:W-:Y:S01]  /*1450*/  LOP3.LUT P1, RZ, R3, 0x2, RZ, 0xc0, !PT ;  /* 0x0000000203ff7812 */ /* 0x000fe2000782c0ff */
[----:B------:R-:W-:Y:S01]  /*1460*/  IMAD.SHL.U32 R217, R217, 0x2, RZ ;  /* 0x00000002d9d97824 */ /* 0x000fe200078e00ff */
[----:B------:R-:W-:Y:S01]  /*1470*/  @!P3 LEA.HI.X R11, R5, c[0x0][0x174], R4, 0x1, P0 ;  /* 0x00005d00050bba11 */ /* 0x000fe200000f0c04 */
[----:B------:R-:W-:Y:S01]  /*1480*/  IMAD.IADD R2, R2, 0x1, R123 ;  /* 0x0000000102027824 */ /* 0x000fe200078e027b */
[----:B------:R-:W-:Y:S01]  /*1490*/  LOP3.LUT P0, RZ, R0, 0x2, RZ, 0xc0, !PT ;  /* 0x0000000200ff7812 */ /* 0x000fe2000780c0ff */
[----:B------:R-:W-:-:S05]  /*14a0*/  IMAD.MOV.U32 R0, RZ, RZ, 0x10 ;  /* 0x00000010ff007424 */ /* 0x000fca00078e00ff */
[C---:B------:R-:W-:Y:S02]  /*14b0*/  SEL R3, R0.reuse, 0xfffffff0, !P0 ;  /* 0xfffffff000037807 */ /* 0x040fe40004000000 */
[----:B------:R-:W-:-:S03]  /*14c0*/  SEL R0, R0, 0xfffffff0, !P1 ;  /* 0xfffffff000007807 */ /* 0x000fc60004800000 */
[----:B------:R-:W-:Y:S01]  /*14d0*/  IMAD R213, R3, 0x2, R216 ;  /* 0x0000000203d57824 */ /* 0x000fe200078e02d8 */
[----:B------:R-:W-:Y:S01]  /*14e0*/  LOP3.LUT R3, R128, 0xffffffe0, RZ, 0xc0, !PT ;  /* 0xffffffe080037812 */ /* 0x000fe200078ec0ff */
[----:B------:R-:W-:Y:S01]  /*14f0*/  IMAD R215, R0, 0x2, R217 ;  /* 0x0000000200d77824 */ /* 0x000fe200078e02d9 */
[----:B------:R-:W-:Y:S03]  /*1500*/  @P4 STS [R220+0x9000], RZ ;  /* 0x009000ffdc004388 */ /* 0x000fe60000000800 */
[----:B------:R-:W-:Y:S01]  /*1510*/  IMAD.IADD R3, R124, 0x1, -R3 ;  /* 0x000000017c037824 */ /* 0x000fe200078e0a03 */
[----:B------:R-:W-:Y:S04]  /*1520*/  @P4 STS [R220+0x9004], RZ ;  /* 0x009004ffdc004388 */ /* 0x000fe80000000800 */
[----:B------:R-:W-:Y:S01]  /*1530*/  SHF.R.S32.HI R222, RZ, 0x1f, R3 ;  /* 0x0000001fffde7819 */ /* 0x000fe20000011403 */
[----:B------:R-:W-:Y:S03]  /*1540*/  @P4 STS.64 [R220+0x9008], RZ ;  /* 0x009008ffdc004388 */ /* 0x000fe60000000a00 */
[----:B------:R-:W-:Y:S01]  /*1550*/  LEA.HI R222, R222, R3, RZ, 0x2 ;  /* 0x00000003dede7211 */ /* 0x000fe200078f10ff */
[----:B------:R-:W-:Y:S01]  /*1560*/  @P4 STS.128 [R220+0xa000], RZ ;  /* 0x00a000ffdc004388 */ /* 0x000fe20000000c00 */
[----:B------:R-:W-:-:S02]  /*1570*/  IMAD R3, R127, 0x10, R126 ;  /* 0x000000107f037824 */ /* 0x000fc400078e027e */
[----:B------:R-:W-:Y:S01]  /*1580*/  SHF.R.S32.HI R222, RZ, 0x2, R222 ;  /* 0x00000002ffde7819 */ /* 0x000fe200000114de */
[----:B------:R-:W-:Y:S03]  /*1590*/  @P4 STS.128 [R220+0xb000], RZ ;  /* 0x00b000ffdc004388 */ /* 0x000fe60000000c00 */
[----:B------:R-:W-:Y:S01]  /*15a0*/  IADD3 R3, R3, 0x1, R222 ;  /* 0x0000000103037810 */ /* 0x000fe20007ffe0de */
[----:B------:R-:W-:Y:S01]  /*15b0*/  @!PT LDS RZ, [RZ] ;  /* 0x00000000fffff984 */ /* 0x000fe20000000800 */
[----:B------:R-:W-:Y:S01]  /*15c0*/  @!PT LDS RZ, [RZ] ;  /* 0x00000000fffff984 */ /* 0x000fe20000000800 */
[----:B------:R-:W-:Y:S01]  /*15d0*/  @!PT LDS RZ, [RZ] ;  /* 0x00000000fffff984 */ /* 0x000fe20000000800 */
[----:B------:R4:W-:Y:S04]  /*15e0*/  @!P4 LDGSTS.E.BYPASS.LTC128B.128 [R220+0x9000], [R8.64] ;  /* 0x0900000008dccfae */ /* 0x0009e8000b901d4e */
[----:B------:R4:W-:Y:S04]  /*15f0*/  @!P4 LDGSTS.E.BYPASS.LTC128B.128 [R220+0xa000], [R8.64+0x40] ;  /* 0x0a00004008dccfae */ /* 0x0009e8000b901d4e */
[----:B------:R4:W-:Y:S04]  /*1600*/  @!P4 LDGSTS.E.BYPASS.LTC128B.128 [R220+0xb000], [R8.64+0x80] ;  /* 0x0b00008008dccfae */ /* 0x0009e8000b901d4e */
[----:B------:R-:W-:Y:S04]  /*1610*/  @P3 STS.128 [R220+0x9800], RZ ;  /* 0x009800ffdc003388 */ /* 0x000fe80000000c00 */
[----:B------:R-:W-:Y:S04]  /*1620*/  @P3 STS.128 [R220+0xa800], RZ ;  /* 0x00a800ffdc003388 */ /* 0x000fe80000000c00 */
[----:B------:R-:W-:Y:S04]  /*1630*/  @P3 STS.128 [R220+0xb800], RZ ;  /* 0x00b800ffdc003388 */ /* 0x000fe80000000c00 */
[----:B------:R-:W-:Y:S01]  /*1640*/  @!PT LDS RZ, [RZ] ;  /* 0x00000000fffff984 */ /* 0x000fe20000000800 */
[----:B------:R-:W-:Y:S01]  /*1650*/  @!PT LDS RZ, [RZ] ;  /* 0x00000000fffff984 */ /* 0x000fe20000000800 */
[----:B------:R-:W-:Y:S01]  /*1660*/  @!PT LDS RZ, [RZ] ;  /* 0x00000000fffff984 */ /* 0x000fe20000000800 */
[----:B------:R4:W-:Y:S04]  /*1670*/  @!P3 LDGSTS.E.BYPASS.LTC128B.128 [R220+0x9800], [R10.64] ;  /* 0x098000000adcbfae */ /* 0x0009e8000b901d4e */
[----:B------:R4:W-:Y:S04]  /*1680*/  @!P3 LDGSTS.E.BYPASS.LTC128B.128 [R220+0xa800], [R10.64+0x40] ;  /* 0x0a8000400adcbfae */ /* 0x0009e8000b901d4e */
[----:B------:R4:W-:Y:S04]  /*1690*/  @!P3 LDGSTS.E.BYPASS.LTC128B.128 [R220+0xb800], [R10.64+0x80] ;  /* 0x0b8000800adcbfae */ /* 0x0009e8000b901d4e */
[----:B------:R-:W-:Y:S04]  /*16a0*/  LDSM.16.M88.4 R84, [R216+0x6000] ;  /* 0x00600000d854783b */ /* 0x000fe80000000200 */
[----:B------:R-:W5:Y:S04]  /*16b0*/  LDSM.16.M88.4 R60, [R217+0x1000] ;  /* 0x00100000d93c783b */ /* 0x000f680000000200 */
[----:B------:R-:W1:Y:S04]  /*16c0*/  LDSM.16.M88.4 R76, [R216+0x6400] ;  /* 0x00640000d84c783b */ /* 0x000e680000000200 */
[----:B------:R-:W1:Y:S04]  /*16d0*/  LDSM.16.M88.4 R68, [R216+0x6800] ;  /* 0x00680000d844783b */ /* 0x000e680000000200 */
[----:B------:R-:W3:Y:S04]  /*16e0*/  LDSM.16.M88.4 R108, [R216+0x6c00] ;  /* 0x006c0000d86c783b */ /* 0x000ee80000000200 */
[----:B------:R-:W1:Y:S04]  /*16f0*/  LDSM.16.M88.4 R56, [R217] ;  /* 0x00000000d938783b */ /* 0x000e680000000200 */
[----:B------:R-:W-:Y:S04]  /*1700*/  LDSM.16.M88.4 R104, [R213+0x6000] ;  /* 0x00600000d568783b */ /* 0x000fe80000000200 */
[----:B------:R-:W2:Y:S04]  /*1710*/  LDSM.16.M88.4 R4, [R215+0x1000] ;  /* 0x00100000d704783b */ /* 0x000ea80000000200 */
[----:B------:R-:W2:Y:S04]  /*1720*/  LDSM.16.M88.4 R100, [R213+0x6400] ;  /* 0x00640000d564783b */ /* 0x000ea80000000200 */
[----:B------:R-:W2:Y:S04]  /*1730*/  LDSM.16.M88.4 R96, [R213+0x6800] ;  /* 0x00680000d560783b */ /* 0x000ea80000000200 */
[----:B------:R-:W2:Y:S01]  /*1740*/  LDSM.16.M88.4 R92, [R213+0x6c00] ;  /* 0x006c0000d55c783b */ /* 0x000ea20000000200 */
[C---:B-----5:R-:W-:Y:S03]  /*1750*/  HMMA.16816.F32 R36, R60.reuse, R84, RZ ;  /* 0x000000543c24723c */ /* 0x060fe600000018ff */
[----:B------:R-:W5:Y:S04]  /*1760*/  LDSM.16.M88.4 R52, [R215] ;  /* 0x00000000d734783b */ /* 0x000f680000000200 */
[----:B------:R-:W-:Y:S01]  /*1770*/  LDSM.16.M88.4 R48, [R217+0x3000] ;  /* 0x00300000d930783b */ /* 0x000fe20000000200 */
[C---:B------:R-:W-:Y:S03]  /*1780*/  HMMA.16816.F32 R32, R60.reuse, R86, RZ ;  /* 0x000000563c20723c */ /* 0x040fe600000018ff */
[----:B------:R-:W5:Y:S04]  /*1790*/  LDSM.16.M88.4 R44, [R216+0x7000] ;  /* 0x00700000d82c783b */ /* 0x000f680000000200 */
[----:B------:R-:W5:Y:S01]  /*17a0*/  LDSM.16.M88.4 R40, [R216+0x7400] ;  /* 0x00740000d828783b */ /* 0x000f620000000200 */
[C---:B-1----:R-:W-:Y:S03]  /*17b0*/  HMMA.16816.F32 R28, R60.reuse, R76, RZ ;  /* 0x0000004c3c1c723c */ /* 0x042fe600000018ff */
[----:B----4-:R-:W1:Y:S04]  /*17c0*/  LDSM.16.M88.4 R8, [R216+0x7800] ;  /* 0x00780000d808783b */ /* 0x010e680000000200 */
[----:B------:R-:W4:Y:S01]  /*17d0*/  LDSM.16.M88.4 R116, [R216+0x7c00] ;  /* 0x007c0000d874783b */ /* 0x000f220000000200 */
[C---:B------:R-:W-:Y:S03]  /*17e0*/  HMMA.16816.F32 R20, R60.reuse, R68, RZ ;  /* 0x000000443c14723c */ /* 0x040fe600000018ff */
[----:B------:R-:W-:Y:S04]  /*17f0*/  LDSM.16.M88.4 R112, [R215+0x2000] ;  /* 0x00200000d770783b */ /* 0x000fe80000000200 */
[----:B------:R-:W0:Y:S01]  /*1800*/  LDGDEPBAR ;  /* 0x00000000000079af */ /* 0x000e220000000000 */
[C---:B---3--:R-:W-:Y:S08]  /*1810*/  HMMA.16816.F32 R12, R60.reuse, R108, RZ ;  /* 0x0000006c3c0c723c */ /* 0x048ff000000018ff */
[C---:B--2---:R-:W-:Y:S08]  /*1820*/  HMMA.16816.F32 R24, R60.reuse, R78, RZ ;  /* 0x0000004e3c18723c */ /* 0x044ff000000018ff */
[C---:B------:R-:W-:Y:S08]  /*1830*/  HMMA.16816.F32 R16, R60.reuse, R70, RZ ;  /* 0x000000463c10723c */ /* 0x040ff000000018ff */
[----:B------:R-:W-:Y:S08]  /*1840*/  HMMA.16816.F32 R60, R60, R110, RZ ;  /* 0x0000006e3c3c723c */ /* 0x000ff000000018ff */
[C---:B------:R-:W-:Y:S08]  /*1850*/  HMMA.16816.F32 R88, R56.reuse, R84, RZ ;  /* 0x000000543858723c */ /* 0x040ff000000018ff */
[C---:B------:R-:W-:Y:S08]  /*1860*/  HMMA.16816.F32 R84, R56.reuse, R86, RZ ;  /* 0x000000563854723c */ /* 0x040ff000000018ff */
[C---:B------:R-:W-:Y:S08]  /*1870*/  HMMA.16816.F32 R80, R56.reuse, R76, RZ ;  /* 0x0000004c3850723c */ /* 0x040ff000000018ff */
[C---:B------:R-:W-:Y:S08]  /*1880*/  HMMA.16816.F32 R72, R56.reuse, R68, RZ ;  /* 0x000000443848723c */ /* 0x040ff000000018ff */
[C---:B------:R-:W-:Y:S08]  /*1890*/  HMMA.16816.F32 R76, R56.reuse, R78, RZ ;  /* 0x0000004e384c723c */ /* 0x040ff000000018ff */
[C---:B------:R-:W-:Y:S08]  /*18a0*/  HMMA.16816.F32 R68, R56.reuse, R70, RZ ;  /* 0x000000463844723c */ /* 0x040ff000000018ff */
[C---:B------:R-:W-:Y:S08]  /*18b0*/  HMMA.16816.F32 R64, R56.reuse, R108, RZ ;  /* 0x0000006c3840723c */ /* 0x040ff000000018ff */
[----:B------:R-:W-:Y:S01]  /*18c0*/  HMMA.16816.F32 R56, R56, R110, RZ ;  /* 0x0000006e3838723c */ /* 0x000fe200000018ff */
[----:B------:R-:W-:Y:S07]  /*18d0*/  LDSM.16.M88.4 R108, [R215+0x3000] ;  /* 0x00300000d76c783b */ /* 0x000fee0000000200 */
        /* <DEDUP_REMOVED lines=8> */
[----:B------:R-:W2:Y:S07]  /*1960*/  LDSM.16.M88.4 R4, [R217+0x2000] ;  /* 0x00200000d904783b */ /* 0x000eae0000000200 */
[C---:B-----5:R-:W-:Y:S08]  /*1970*/  HMMA.16816.F32 R88, R52.reuse, R104, R88 ;  /* 0x000000683458723c */ /* 0x060ff00000001858 */
[C---:B------:R-:W-:Y:S01]  /*1980*/  HMMA.16816.F32 R84, R52.reuse, R106, R84 ;  /* 0x0000006a3454723c */ /* 0x040fe20000001854 */
[----:B------:R-:W3:Y:S07]  /*1990*/  LDSM.16.M88.4 R104, [R213+0x7000] ;  /* 0x00700000d568783b */ /* 0x000eee0000000200 */
[C---:B------:R-:W-:Y:S08]  /*19a0*/  HMMA.16816.F32 R80, R52.reuse, R100, R80 ;  /* 0x000000643450723c */ /* 0x040ff00000001850 */
[C---:B------:R-:W-:Y:S08]  /*19b0*/  HMMA.16816.F32 R72, R52.reuse, R96, R72 ;  /* 0x000000603448723c */ /* 0x040ff00000001848 */
[C---:B------:R-:W-:Y:S08]  /*19c0*/  HMMA.16816.F32 R64, R52.reuse, R92, R64 ;  /* 0x0000005c3440723c */ /* 0x040ff00000001840 */
[C---:B------:R-:W-:Y:S01]  /*19d0*/  HMMA.16816.F32 R76, R52.reuse, R102, R76 ;  /* 0x00000066344c723c */ /* 0x040fe2000000184c */
[----:B------:R-:W5:Y:S07]  /*19e0*/  LDSM.16.M88.4 R100, [R213+0x7400] ;  /* 0x00740000d564783b */ /* 0x000f6e0000000200 */
[C---:B------:R-:W-:Y:S01]  /*19f0*/  HMMA.16816.F32 R68, R52.reuse, R98, R68 ;  /* 0x000000623444723c */ /* 0x040fe20000001844 */
[----:B------:R-:W2:Y:S07]  /*1a00*/  LDSM.16.M88.4 R96, [R213+0x7800] ;  /* 0x00780000d560783b */ /* 0x000eae0000000200 */
[----:B------:R-:W-:Y:S01]  /*1a10*/  HMMA.16816.F32 R56, R52, R94, R56 ;  /* 0x0000005e3438723c */ /* 0x000fe20000001838 */
[----:B------:R-:W2:Y:S04]  /*1a20*/  LDSM.16.M88.4 R92, [R213+0x7c00] ;  /* 0x007c0000d55c783b */ /* 0x000ea80000000200 */
[----:B------:R-:W-:Y:S03]  /*1a30*/  LDSM.16.M88.4 R52, [R217+0x5000] ;  /* 0x00500000d934783b */ /* 0x000fe60000000200 */
[C---:B------:R-:W-:Y:S08]  /*1a40*/  HMMA.16816.F32 R36, R48.reuse, R44, R36 ;  /* 0x0000002c3024723c */ /* 0x040ff00000001824 */
[C---:B------:R-:W-:Y:S08]  /*1a50*/  HMMA.16816.F32 R28, R48.reuse, R40, R28 ;  /* 0x00000028301c723c */ /* 0x040ff0000000181c */
[C---:B-1----:R-:W-:Y:S08]  /*1a60*/  HMMA.16816.F32 R20, R48.reuse, R8, R20 ;  /* 0x000000083014723c */ /* 0x042ff00000001814 */
[C---:B----4-:R-:W-:Y:S08]  /*1a70*/  HMMA.16816.F32 R12, R48.reuse, R116, R12 ;  /* 0x00000074300c723c */ /* 0x050ff0000000180c */
[C---:B------:R-:W-:Y:S08]  /*1a80*/  HMMA.16816.F32 R32, R48.reuse, R46, R32 ;  /* 0x0000002e3020723c */ /* 0x040ff00000001820 */
[C---:B------:R-:W-:Y:S08]  /*1a90*/  HMMA.16816.F32 R24, R48.reuse, R42, R24 ;  /* 0x0000002a3018723c */ /* 0x040ff00000001818 */
[C---:B------:R-:W-:Y:S08]  /*1aa0*/  HMMA.16816.F32 R16, R48.reuse, R10, R16 ;  /* 0x0000000a3010723c */ /* 0x040ff00000001810 */
[----:B------:R-:W-:Y:S01]  /*1ab0*/  HMMA.16816.F32 R60, R48, R118, R60 ;  /* 0x00000076303c723c */ /* 0x000fe2000000183c */
[----:B------:R-:W1:Y:S07]  /*1ac0*/  LDSM.16.M88.4 R48, [R216+0x8000] ;  /* 0x00800000d830783b */ /* 0x000e6e0000000200 */
[C---:B--2---:R-:W-:Y:S08]  /*1ad0*/  HMMA.16816.F32 R88, R4.reuse, R44, R88 ;  /* 0x0000002c0458723c */ /* 0x044ff00000001858 */
[C---:B------:R-:W-:Y:S01]  /*1ae0*/  HMMA.16816.F32 R84, R4.reuse, R46, R84 ;  /* 0x0000002e0454723c */ /* 0x040fe20000001854 */
[----:B------:R-:W2:Y:S07]  /*1af0*/  LDSM.16.M88.4 R44, [R216+0x8400] ;  /* 0x00840000d82c783b */ /* 0x000eae0000000200 */
[C---:B------:R-:W-:Y:S08]  /*1b00*/  HMMA.16816.F32 R80, R4.reuse, R40, R80 ;  /* 0x000000280450723c */ /* 0x040ff00000001850 */
[C---:B------:R-:W-:Y:S01]  /*1b10*/  HMMA.16816.F32 R76, R4.reuse, R42, R76 ;  /* 0x0000002a044c723c */ /* 0x040fe2000000184c */
[----:B------:R-:W4:Y:S07]  /*1b20*/  LDSM.16.M88.4 R40, [R216+0x8800] ;  /* 0x00880000d828783b */ /* 0x000f2e0000000200 */
[C---:B------:R-:W-:Y:S08]  /*1b30*/  HMMA.16816.F32 R72, R4.reuse, R8, R72 ;  /* 0x000000080448723c */ /* 0x040ff00000001848 */
[C---:B------:R-:W-:Y:S01]  /*1b40*/  HMMA.16816.F32 R68, R4.reuse, R10, R68 ;  /* 0x0000000a0444723c */ /* 0x040fe20000001844 */
[----:B------:R-:W1:Y:S07]  /*1b50*/  LDSM.16.M88.4 R8, [R216+0x8c00] ;  /* 0x008c0000d808783b */ /* 0x000e6e0000000200 */
[C---:B------:R-:W-:Y:S08]  /*1b60*/  HMMA.16816.F32 R64, R4.reuse, R116, R64 ;  /* 0x000000740440723c */ /* 0x040ff00000001840 */
[----:B------:R-:W-:Y:S01]  /*1b70*/  HMMA.16816.F32 R56, R4, R118, R56 ;  /* 0x000000760438723c */ /* 0x000fe20000001838 */
[----:B------:R-:W1:Y:S07]  /*1b80*/  LDSM.16.M88.4 R4, [R217+0x4000] ;  /* 0x00400000d904783b */ /* 0x000e6e0000000200 */
[C---:B---3--:R-:W-:Y:S08]  /*1b90*/  HMMA.16816.F32 R36, R108.reuse, R104, R36 ;  /* 0x000000686c24723c */ /* 0x048ff00000001824 */
[C---:B------:R-:W-:Y:S08]  /*1ba0*/  HMMA.16816.F32 R32, R108.reuse, R106, R32 ;  /* 0x0000006a6c20723c */ /* 0x040ff00000001820 */
[C---:B-----5:R-:W-:Y:S08]  /*1bb0*/  HMMA.16816.F32 R28, R108.reuse, R100, R28 ;  /* 0x000000646c1c723c */ /* 0x060ff0000000181c */
[C---:B------:R-:W-:Y:S08]  /*1bc0*/  HMMA.16816.F32 R24, R108.reuse, R102, R24 ;  /* 0x000000666c18723c */ /* 0x040ff00000001818 */
[C---:B------:R-:W-:Y:S08]  /*1bd0*/  HMMA.16816.F32 R20, R108.reuse, R96, R20 ;  /* 0x000000606c14723c */ /* 0x040ff00000001814 */
[C---:B------:R-:W-:Y:S08]  /*1be0*/  HMMA.16816.F32 R16, R108.reuse, R98, R16 ;  /* 0x000000626c10723c */ /* 0x040ff00000001810 */
[C---:B------:R-:W-:Y:S08]  /*1bf0*/  HMMA.16816.F32 R12, R108.reuse, R92, R12 ;  /* 0x0000005c6c0c723c */ /* 0x040ff0000000180c */
[----:B------:R-:W-:Y:S08]  /*1c00*/  HMMA.16816.F32 R60, R108, R94, R60 ;  /* 0x0000005e6c3c723c */ /* 0x000ff0000000183c */
[C---:B------:R-:W-:Y:S08]  /*1c10*/  HMMA.16816.F32 R88, R112.reuse, R104, R88 ;  /* 0x000000687058723c */ /* 0x040ff00000001858 */
[C---:B------:R-:W-:Y:S08]  /*1c20*/  HMMA.16816.F32 R84, R112.reuse, R106, R84 ;  /* 0x0000006a7054723c */ /* 0x040ff00000001854 */
[C---:B------:R-:W-:Y:S08]  /*1c30*/  HMMA.16816.F32 R80, R112.reuse, R100, R80 ;  /* 0x000000647050723c */ /* 0x040ff00000001850 */
[----:B------:R-:W-:Y:S08]  /*1c40*/  HMMA.16816.F32 R76, R112, R102, R76 ;  /* 0x00000066704c723c */ /* 0x000ff0000000184c */
[C---:B-1----:R-:W-:Y:S08]  /*1c50*/  HMMA.16816.F32 R36, R52.reuse, R48, R36 ;  /* 0x000000303424723c */ /* 0x042ff00000001824 */
[C---:B------:R-:W-:Y:S08]  /*1c60*/  HMMA.16816.F32 R32, R52.reuse, R50, R32 ;  /* 0x000000323420723c */ /* 0x040ff00000001820 */
[C---:B--2---:R-:W-:Y:S08]  /*1c70*/  HMMA.16816.F32 R28, R52.reuse, R44, R28 ;  /* 0x0000002c341c723c */ /* 0x044ff0000000181c */
[C---:B------:R-:W-:Y:S08]  /*1c80*/  HMMA.16816.F32 R24, R52.reuse, R46, R24 ;  /* 0x0000002e3418723c */ /* 0x040ff00000001818 */
[C---:B----4-:R-:W-:Y:S08]  /*1c90*/  HMMA.16816.F32 R20, R52.reuse, R40, R20 ;  /* 0x000000283414723c */ /* 0x050ff00000001814 */
[C---:B------:R-:W-:Y:S08]  /*1ca0*/  HMMA.16816.F32 R16, R52.reuse, R42, R16 ;  /* 0x0000002a3410723c */ /* 0x040ff00000001810 */
[C---:B------:R-:W-:Y:S08]  /*1cb0*/  HMMA.16816.F32 R12, R52.reuse, R8, R12 ;  /* 0x00000008340c723c */ /* 0x040ff0000000180c */
[----:B------:R-:W-:Y:S01]  /*1cc0*/  HMMA.16816.F32 R60, R52, R10, R60 ;  /* 0x0000000a343c723c */ /* 0x000fe2000000183c */
[----:B------:R-:W-:Y:S07]  /*1cd0*/  LDSM.16.M88.4 R52, [R213+0x8000] ;  /* 0x00800000d534783b */ /* 0x000fee0000000200 */
[C---:B------:R-:W-:Y:S08]  /*1ce0*/  HMMA.16816.F32 R88, R4.reuse, R48, R88 ;  /* 0x000000300458723c */ /* 0x040ff00000001858 */
[----:B------:R-:W-:Y:S01]  /*1cf0*/  HMMA.16816.F32 R84, R4, R50, R84 ;  /* 0x000000320454723c */ /* 0x000fe20000001854 */
[----:B------:R-:W1:Y:S07]  /*1d00*/  LDSM.16.M88.4 R48, [R215+0x4000] ;  /* 0x00400000d730783b */ /* 0x000e6e0000000200 */
[C---:B------:R-:W-:Y:S08]  /*1d10*/  HMMA.16816.F32 R64, R112.reuse, R92, R64 ;  /* 0x0000005c7040723c */ /* 0x040ff00000001840 */
[----:B------:R-:W-:Y:S08]  /*1d20*/  HMMA.16816.F32 R56, R112, R94, R56 ;  /* 0x0000005e7038723c */ /* 0x000ff00000001838 */
[C---:B------:R-:W-:Y:S01]  /*1d30*/  HMMA.16816.F32 R92, R4.reuse, R44, R80 ;  /* 0x0000002c045c723c */ /* 0x040fe20000001850 */
[----:B------:R-:W2:Y:S07]  /*1d40*/  LDSM.16.M88.4 R80, [R215+0x5000] ;  /* 0x00500000d750783b */ /* 0x000eae0000000200 */
[----:B------:R-:W-:Y:S01]  /*1d50*/  HMMA.16816.F32 R76, R4, R46, R76 ;  /* 0x0000002e044c723c */ /* 0x000fe2000000184c */
[----:B------:R-:W3:Y:S07]  /*1d60*/  LDSM.16.M88.4 R44, [R213+0x8400] ;  /* 0x00840000d52c783b */ /* 0x000eee0000000200 */
[C---:B------:R-:W-:Y:S08]  /*1d70*/  HMMA.16816.F32 R72, R112.reuse, R96, R72 ;  /* 0x000000607048723c */ /* 0x040ff00000001848 */
[----:B------:R-:W-:Y:S08]  /*1d80*/  HMMA.16816.F32 R68, R112, R98, R68 ;  /* 0x000000627044723c */ /* 0x000ff00000001844 */
[----:B-1----:R-:W-:Y:S08]  /*1d90*/  HMMA.16816.F32 R84, R48, R54, R84 ;  /* 0x000000363054723c */ /* 0x002ff00000001854 */
[----:B------:R-:W-:Y:S07]  /*1da0*/  HMMA.16816.F32 R64, R4, R8, R64 ;  /* 0x000000080440723c */ /* 0x000fee0000001840 */
[----:B------:R-:W-:Y:S01]  /*1db0*/  IADD3 R9, R120, R3, -R125 ;  /* 0x0000000378097210 */ /* 0x000fe20007ffe87d */
[----:B--2---:R-:W-:Y:S01]  /*1dc0*/  HMMA.16816.F32 R32, R80, R54, R32 ;  /* 0x000000365020723c */ /* 0x004fe20000001820 */
[----:B------:R-:W-:-:S02]  /*1dd0*/  IMAD R3, R121, 0x40, R252 ;  /* 0x0000004079037824 */ /* 0x000fc400078e02fc */
[----:B------:R-:W-:-:S03]  /*1de0*/  IADD3 R9, R9, c[0x0][0x2e8], RZ ;  /* 0x0000ba0009097a10 */ /* 0x000fc60007ffe0ff */
[----:B------:R-:W-:Y:S02]  /*1df0*/  IADD3 R97, R3, 0x1, RZ ;  /* 0x0000000103617810 */ /* 0x000fe40007ffe0ff */
[C---:B------:R-:W-:Y:S01]  /*1e00*/  IADD3 R55, R9.reuse, 0x40, RZ ;  /* 0x0000004009377810 */ /* 0x040fe20007ffe0ff */
[C---:B------:R-:W-:Y:S01]  /*1e10*/  HMMA.16816.F32 R72, R4.reuse, R40, R72 ;  /* 0x000000280448723c */ /* 0x040fe20000001848 */
[C---:B------:R-:W-:Y:S02]  /*1e20*/  IADD3 R99, R9.reuse, 0x8, RZ ;  /* 0x0000000809637810 */ /* 0x040fe40007ffe0ff */
[CC--:B------:R-:W-:Y:S02]  /*1e30*/  IMNMX R251, R9.reuse, R120.reuse, PT ;  /* 0x0000007809fb7217 */ /* 0x0c0fe40003800200 */
[----:B------:R-:W-:Y:S02]  /*1e40*/  IADD3 R9, R9, 0x48, RZ ;  /* 0x0000004809097810 */ /* 0x000fe40007ffe0ff */
[----:B------:R-:W-:Y:S01]  /*1e50*/  IMNMX R238, R55, R120, PT ;  /* 0x0000007837ee7217 */ /* 0x000fe20003800200 */
[----:B------:R-:W-:Y:S01]  /*1e60*/  HMMA.16816.F32 R68, R4, R42, R68 ;  /* 0x0000002a0444723c */ /* 0x000fe20000001844 */
[----:B------:R-:W1:Y:S01]  /*1e70*/  LDSM.16.M88.4 R40, [R213+0x8800] ;  /* 0x00880000d528783b */ /* 0x000e620000000200 */
[----:B------:R-:W-:-:S02]  /*1e80*/  IADD3 R55, R3, 0x8, RZ ;  /* 0x0000000803377810 */ /* 0x000fc40007ffe0ff */
[-C--:B------:R-:W-:Y:S02]  /*1e90*/  IMNMX R250, R99, R120.reuse, PT ;  /* 0x0000007863fa7217 */ /* 0x080fe40003800200 */
[----:B------:R-:W-:Y:S02]  /*1ea0*/  IMNMX R236, R9, R120, PT ;  /* 0x0000007809ec7217 */ /* 0x000fe40003800200 */
[-C--:B---3--:R-:W-:Y:S01]  /*1eb0*/  HMMA.16816.F32 R92, R48, R44.reuse, R92 ;  /* 0x0000002c305c723c */ /* 0x088fe2000000185c */
[CC--:B------:R-:W-:Y:S02]  /*1ec0*/  ISETP.GE.AND P5, PT, R55.reuse, R251.reuse, PT ;  /* 0x000000fb3700720c */ /* 0x0c0fe40003fa6270 */
[-C--:B------:R-:W-:Y:S02]  /*1ed0*/  ISETP.GE.AND P2, PT, R55, R250.reuse, PT ;  /* 0x000000fa3700720c */ /* 0x080fe40003f46270 */
[----:B------:R-:W-:Y:S02]  /*1ee0*/  IADD3 R9, R3, 0x9, RZ ;  /* 0x0000000903097810 */ /* 0x000fe40007ffe0ff */
[C---:B------:R-:W-:Y:S01]  /*1ef0*/  ISETP.GE.AND P4, PT, R97.reuse, R251, PT ;  /* 0x000000fb6100720c */ /* 0x040fe20003f86270 */
[----:B------:R-:W-:Y:S01]  /*1f00*/  HMMA.16816.F32 R28, R80, R44, R28 ;  /* 0x0000002c501c723c */ /* 0x000fe2000000181c */
[----:B------:R-:W-:-:S02]  /*1f10*/  ISETP.GE.AND P3, PT, R97, R250, PT ;  /* 0x000000fa6100720c */ /* 0x000fc40003f66270 */
[C---:B------:R-:W-:Y:S02]  /*1f20*/  ISETP.GE.AND P1, PT, R97.reuse, R238, PT ;  /* 0x000000ee6100720c */ /* 0x040fe40003f26270 */
[-C--:B------:R-:W-:Y:S02]  /*1f30*/  ISETP.GE.AND P0, PT, R97, R236.reuse, PT ;  /* 0x000000ec6100720c */ /* 0x080fe40003f06270 */
[----:B------:R-:W-:Y:S01]  /*1f40*/  FSEL R97, R84, -INF , !P5 ;  /* 0xff80000054617808 */ /* 0x000fe20006800000 */
[----:B------:R-:W-:Y:S01]  /*1f50*/  HMMA.16816.F32 R76, R48, R46, R76 ;  /* 0x0000002e304c723c */ /* 0x000fe2000000184c */
[----:B------:R-:W-:Y:S02]  /*1f60*/  ISETP.GE.AND P5, PT, R55, R236, PT ;  /* 0x000000ec3700720c */ /* 0x000fe40003fa6270 */
[----:B------:R-:W-:Y:S02]  /*1f70*/  FSEL R96, R86, -INF , !P2 ;  /* 0xff80000056607808 */ /* 0x000fe40005000000 */
[----:B------:R-:W-:-:S02]  /*1f80*/  ISETP.GE.AND P2, PT, R9, R238, PT ;  /* 0x000000ee0900720c */ /* 0x000fc40003f46270 */
[----:B------:R-:W-:Y:S01]  /*1f90*/  FSEL R84, R34, -INF , !P5 ;  /* 0xff80000022547808 */ /* 0x000fe20006800000 */
[----:B------:R-:W-:Y:S01]  /*1fa0*/  HMMA.16816.F32 R24, R80, R46, R24 ;  /* 0x0000002e5018723c */ /* 0x000fe20000001818 */
[----:B------:R-:W-:Y:S02]  /*1fb0*/  ISETP.GE.AND P6, PT, R55, R238, PT ;  /* 0x000000ee3700720c */ /* 0x000fe40003fc6270 */
[----:B------:R-:W-:Y:S02]  /*1fc0*/  ISETP.GE.AND P5, PT, R9, R236, PT ;  /* 0x000000ec0900720c */ /* 0x000fe40003fa6270 */
[----:B------:R-:W-:Y:S02]  /*1fd0*/  FSEL R101, R33, -INF , !P2 ;  /* 0xff80000021657808 */ /* 0x000fe40005000000 */
[----:B------:R-:W-:Y:S01]  /*1fe0*/  IADD3 R33, R3, 0x10, RZ ;  /* 0x0000001003217810 */ /* 0x000fe20007ffe0ff */
[----:B------:R-:W-:Y:S01]  /*1ff0*/  HMMA.16816.F32 R56, R4, R10, R56 ;  /* 0x0000000a0438723c */ /* 0x000fe20000001838 */
[----:B------:R-:W-:-:S02]  /*2000*/  FSEL R103, R32, -INF , !P6 ;  /* 0xff80000020677808 */ /* 0x000fc40007000000 */
[----:B------:R-:W-:Y:S02]  /*2010*/  FSEL R54, R35, -INF , !P5 ;  /* 0xff80000023367808 */ /* 0x000fe40006800000 */
[CC--:B------:R-:W-:Y:S02]  /*2020*/  ISETP.GE.AND P6, PT, R9.reuse, R251.reuse, PT ;  /* 0x000000fb0900720c */ /* 0x0c0fe40003fc6270 */
[----:B------:R-:W-:Y:S01]  /*2030*/  ISETP.GE.AND P2, PT, R9, R250, PT ;  /* 0x000000fa0900720c */ /* 0x000fe20003f46270 */
[----:B-1----:R-:W-:Y:S01]  /*2040*/  HMMA.16816.F32 R72, R48, R40, R72 ;  /* 0x000000283048723c */ /* 0x002fe20000001848 */
[----:B------:R-:W-:Y:S02]  /*2050*/  ISETP.GE.AND P5, PT, R33, R251, PT ;  /* 0x000000fb2100720c */ /* 0x000fe40003fa6270 */
[----:B------:R-:W-:Y:S02]  /*2060*/  FSEL R99, R85, -INF , !P6 ;  /* 0xff80000055637808 */ /* 0x000fe40007000000 */
[----:B------:R-:W-:-:S02]  /*2070*/  FSEL R98, R87, -INF , !P2 ;  /* 0xff80000057627808 */ /* 0x000fc40005000000 */
[----:B------:R-:W-:Y:S01]  /*2080*/  FSEL R9, R92, -INF , !P5 ;  /* 0xff8000005c097808 */ /* 0x000fe20006800000 */
[C---:B------:R-:W-:Y:S01]  /*2090*/  HMMA.16816.F32 R20, R80.reuse, R40, R20 ;  /* 0x000000285014723c */ /* 0x040fe20000001814 */
[C---:B------:R-:W-:Y:S02]  /*20a0*/  ISETP.GE.AND P2, PT, R33.reuse, R250, PT ;  /* 0x000000fa2100720c */ /* 0x040fe40003f46270 */
[C---:B------:R-:W-:Y:S02]  /*20b0*/  ISETP.GE.AND P6, PT, R33.reuse, R238, PT ;  /* 0x000000ee2100720c */ /* 0x040fe40003fc6270 */
[----:B------:R-:W-:Y:S02]  /*20c0*/  ISETP.GE.AND P5, PT, R33, R236, PT ;  /* 0x000000ec2100720c */ /* 0x000fe40003fa6270 */
[----:B------:R-:W1:Y:S01]  /*20d0*/  LDSM.16.M88.4 R32, [R213+0x8c00] ;  /* 0x008c0000d520783b */ /* 0x000e620000000200 */
[----:B------:R-:W-:Y:S01]  /*20e0*/  IADD3 R45, R3, 0x11, RZ ;  /* 0x00000011032d7810 */ /* 0x000fe20007ffe0ff */
[----:B------:R-:W-:Y:S01]  /*20f0*/  HMMA.16816.F32 R16, R80, R42, R16 ;  /* 0x0000002a5010723c */ /* 0x000fe20000001810 */
[----:B------:R-:W-:Y:S01]  /*2100*/  FSEL R174, R94, -INF , !P2 ;  /* 0xff8000005eae7808 */ /* 0x000fe20005000000 */
[----:B------:R-:W-:-:S04]  /*2110*/  DEPBAR.LE SB0, 0x0 ;  /* 0x000080000000791a */ /* 0x000fc80000000000 */
[----:B------:R-:W-:Y:S02]  /*2120*/  ISETP.GE.AND P2, PT, R45, R251, PT ;  /* 0x000000fb2d00720c */ /* 0x000fe40003f46270 */
[----:B------:R-:W-:Y:S01]  /*2130*/  FSEL R142, R30, -INF , !P5 ;  /* 0xff8000001e8e7808 */ /* 0x000fe20006800000 */
[----:B------:R-:W-:Y:S01]  /*2140*/  HMMA.16816.F32 R68, R48, R42, R68 ;  /* 0x0000002a3044723c */ /* 0x000fe20000001844 */
[----:B------:R-:W-:Y:S02]  /*2150*/  FSEL R179, R93, -INF , !P2 ;  /* 0xff8000005db37808 */ /* 0x000fe40005000000 */
[C---:B------:R-:W-:Y:S02]  /*2160*/  ISETP.GE.AND P5, PT, R45.reuse, R238, PT ;  /* 0x000000ee2d00720c */ /* 0x040fe40003fa6270 */
[----:B------:R-:W-:Y:S02]  /*2170*/  ISETP.GE.AND P2, PT, R45, R236, PT ;  /* 0x000000ec2d00720c */ /* 0x000fe40003f46270 */
[----:B------:R-:W-:Y:S01]  /*2180*/  IADD3 R41, R3, 0x18, RZ ;  /* 0x0000001803297810 */ /* 0x000fe20007ffe0ff */
[----:B------:R-:W-:Y:S01]  /*2190*/  HMMA.16816.F32 R36, R80, R52, R36 ;  /* 0x000000345024723c */ /* 0x000fe20000001824 */
[----:B------:R-:W-:-:S02]  /*21a0*/  FSEL R55, R28, -INF , !P6 ;  /* 0xff8000001c377808 */ /* 0x000fc40007000000 */
[----:B------:R-:W-:Y:S02]  /*21b0*/  FSEL R141, R29, -INF , !P5 ;  /* 0xff8000001d8d7808 */ /* 0x000fe40006800000 */
[----:B------:R-:W-:Y:S02]  /*21c0*/  FSEL R144, R31, -INF , !P2 ;  /* 0xff8000001f907808 */ /* 0x000fe40005000000 */
[-C--:B------:R-:W-:Y:S01]  /*21d0*/  ISETP.GE.AND P6, PT, R45, R250.reuse, PT ;  /* 0x000000fa2d00720c */ /* 0x080fe20003fc6270 */
[----:B------:R-:W-:Y:S01]  /*21e0*/  HMMA.16816.F32 R88, R48, R52, R88 ;  /* 0x000000343058723c */ /* 0x000fe20000001858 */
[C---:B------:R-:W-:Y:S02]  /*21f0*/  ISETP.GE.AND P2, PT, R41.reuse, R251, PT ;  /* 0x000000fb2900720c */ /* 0x040fe40003f46270 */
[----:B------:R-:W-:Y:S02]  /*2200*/  ISETP.GE.AND P5, PT, R41, R250, PT ;  /* 0x000000fa2900720c */ /* 0x000fe40003fa6270 */
[----:B------:R-:W-:-:S02]  /*2210*/  IADD3 R29, R3, 0x19, RZ ;  /* 0x00000019031d7810 */ /* 0x000fc40007ffe0ff */
[----:B------:R-:W-:Y:S02]  /*2220*/  FSEL R184, R95, -INF , !P6 ;  /* 0xff8000005fb87808 */ /* 0x000fe40007000000 */
[----:B------:R-:W-:Y:S02]  /*2230*/  FSEL R201, R76, -INF , !P2 ;  /* 0xff8000004cc97808 */ /* 0x000fe40005000000 */
[----:B------:R-:W-:Y:S02]  /*2240*/  FSEL R202, R78, -INF , !P5 ;  /* 0xff8000004eca7808 */ /* 0x000fe40006800000 */
[C---:B------:R-:W-:Y:S01]  /*2250*/  ISETP.GE.AND P6, PT, R41.reuse, R238, PT ;  /* 0x000000ee2900720c */ /* 0x040fe20003fc6270 */
[----:B-1----:R-:W-:Y:S01]  /*2260*/  HMMA.16816.F32 R64, R48, R32, R64 ;  /* 0x000000203040723c */ /* 0x002fe20000001840 */
[----:B------:R-:W-:Y:S02]  /*2270*/  ISETP.GE.AND P2, PT, R41, R236, PT ;  /* 0x000000ec2900720c */ /* 0x000fe40003f46270 */
[----:B------:R-:W-:-:S02]  /*2280*/  ISETP.GE.AND P5, PT, R29, R238, PT ;  /* 0x000000ee1d00720c */ /* 0x000fc40003fa6270 */
[----:B------:R-:W-:Y:S02]  /*2290*/  FSEL R143, R24, -INF , !P6 ;  /* 0xff800000188f7808 */ /* 0x000fe40007000000 */
[----:B------:R-:W-:Y:S01]  /*22a0*/  FSEL R140, R26, -INF , !P2 ;  /* 0xff8000001a8c7808 */ /* 0x000fe20005000000 */
[C---:B------:R-:W-:Y:S01]  /*22b0*/  HMMA.16816.F32 R12, R80.reuse, R32, R12 ;  /* 0x00000020500c723c */ /* 0x040fe2000000180c */
[----:B------:R-:W-:Y:S02]  /*22c0*/  FSEL R25, R25, -INF , !P5 ;  /* 0xff80000019197808 */ /* 0x000fe40006800000 */
[C---:B------:R-:W-:Y:S02]  /*22d0*/  ISETP.GE.AND P6, PT, R29.reuse, R251, PT ;  /* 0x000000fb1d00720c */ /* 0x040fe40003fc6270 */
[C---:B------:R-:W-:Y:S02]  /*22e0*/  ISETP.GE.AND P2, PT, R29.reuse, R236, PT ;  /* 0x000000ec1d00720c */ /* 0x040fe40003f46270 */
[----:B------:R-:W-:Y:S01]  /*22f0*/  ISETP.GE.AND P5, PT, R29, R250, PT ;  /* 0x000000fa1d00720c */ /* 0x000fe20003fa6270 */
[----:B------:R-:W-:Y:S01]  /*2300*/  HMMA.16816.F32 R60, R80, R34, R60 ;  /* 0x00000022503c723c */ /* 0x000fe2000000183c */
[----:B------:R-:W-:-:S02]  /*2310*/  IADD3 R29, R3, 0x20, RZ ;  /* 0x00000020031d7810 */ /* 0x000fc40007ffe0ff */
[----:B------:R-:W-:Y:S02]  /*2320*/  FSEL R8, R27, -INF , !P2 ;  /* 0xff8000001b087808 */ /* 0x000fe40005000000 */
[----:B------:R-:W-:Y:S02]  /*2330*/  FSEL R204, R79, -INF , !P5 ;  /* 0xff8000004fcc7808 */ /* 0x000fe40006800000 */
[C---:B------:R-:W-:Y:S01]  /*2340*/  ISETP.GE.AND P5, PT, R29.reuse, R251, PT ;  /* 0x000000fb1d00720c */ /* 0x040fe20003fa6270 */
[----:B------:R-:W-:Y:S01]  /*2350*/  HMMA.16816.F32 R56, R48, R34, R56 ;  /* 0x000000223038723c */ /* 0x000fe20000001838 */
[----:B------:R-:W-:Y:S02]  /*2360*/  ISETP.GE.AND P2, PT, R29, R250, PT ;  /* 0x000000fa1d00720c */ /* 0x000fe40003f46270 */
[----:B------:R-:W-:Y:S02]  /*2370*/  IADD3 R27, R3, 0x21, RZ ;  /* 0x00000021031b7810 */ /* 0x000fe40007ffe0ff */
[----:B------:R-:W-:-:S02]  /*2380*/  FSEL R203, R77, -INF , !P6 ;  /* 0xff8000004dcb7808 */ /* 0x000fc40007000000 */
[----:B------:R-:W-:Y:S02]  /*2390*/  FSEL R197, R72, -INF , !P5 ;  /* 0xff80000048c57808 */ /* 0x000fe40006800000 */
[----:B------:R-:W-:Y:S02]  /*23a0*/  FSEL R194, R74, -INF , !P2 ;  /* 0xff8000004ac27808 */ /* 0x000fe40005000000 */
[C---:B------:R-:W-:Y:S02]  /*23b0*/  ISETP.GE.AND P6, PT, R29.reuse, R238, PT ;  /* 0x000000ee1d00720c */ /* 0x040fe40003fc6270 */
[----:B------:R-:W-:Y:S02]  /*23c0*/  ISETP.GE.AND P5, PT, R29, R236, PT ;  /* 0x000000ec1d00720c */ /* 0x000fe40003fa6270 */
[----:B------:R-:W-:Y:S02]  /*23d0*/  ISETP.GE.AND P2, PT, R27, R251, PT ;  /* 0x000000fb1b00720c */ /* 0x000fe40003f46270 */
[----:B------:R-:W-:-:S02]  /*23e0*/  FSEL R29, R20, -INF , !P6 ;  /* 0xff800000141d7808 */ /* 0x000fc40007000000 */
[----:B------:R-:W-:Y:S02]  /*23f0*/  FSEL R28, R22, -INF , !P5 ;  /* 0xff800000161c7808 */ /* 0x000fe40006800000 */
[----:B------:R-:W-:Y:S02]  /*2400*/  FSEL R195, R73, -INF , !P2 ;  /* 0xff80000049c37808 */ /* 0x000fe40005000000 */
[C---:B------:R-:W-:Y:S02]  /*2410*/  ISETP.GE.AND P6, PT, R27.reuse, R250, PT ;  /* 0x000000fa1b00720c */ /* 0x040fe40003fc6270 */
[C---:B------:R-:W-:Y:S02]  /*2420*/  ISETP.GE.AND P5, PT, R27.reuse, R238, PT ;  /* 0x000000ee1b00720c */ /* 0x040fe40003fa6270 */
[----:B------:R-:W-:Y:S02]  /*2430*/  ISETP.GE.AND P2, PT, R27, R236, PT ;  /* 0x000000ec1b00720c */ /* 0x000fe40003f46270 */
[----:B------:R-:W-:-:S02]  /*2440*/  IADD3 R27, R3, 0x28, RZ ;  /* 0x00000028031b7810 */ /* 0x000fc40007ffe0ff */
[----:B------:R-:W-:Y:S02]  /*2450*/  FSEL R31, R21, -INF , !P5 ;  /* 0xff800000151f7808 */ /* 0x000fe40006800000 */
[----:B------:R-:W-:Y:S02]  /*2460*/  FSEL R30, R23, -INF , !P2 ;  /* 0xff800000171e7808 */ /* 0x000fe40005000000 */
[C---:B------:R-:W-:Y:S02]  /*2470*/  ISETP.GE.AND P5, PT, R27.reuse, R251, PT ;  /* 0x000000fb1b00720c */ /* 0x040fe40003fa6270 */
[----:B------:R-:W-:Y:S02]  /*2480*/  ISETP.GE.AND P2, PT, R27, R238, PT ;  /* 0x000000ee1b00720c */ /* 0x000fe40003f46270 */
[----:B------:R-:W-:Y:S02]  /*2490*/  IADD3 R21, R3, 0x29, RZ ;  /* 0x0000002903157810 */ /* 0x000fe40007ffe0ff */
[----:B------:R-:W-:-:S02]  /*24a0*/  FSEL R196, R75, -INF , !P6 ;  /* 0xff8000004bc47808 */ /* 0x000fc40007000000 */
[----:B------:R-:W-:Y:S02]  /*24b0*/  FSEL R193, R68, -INF , !P5 ;  /* 0xff80000044c17808 */ /* 0x000fe40006800000 */
[----:B------:R-:W-:Y:S02]  /*24c0*/  FSEL R187, R16, -INF , !P2 ;  /* 0xff80000010bb7808 */ /* 0x000fe40005000000 */
[C---:B------:R-:W-:Y:S02]  /*24d0*/  ISETP.GE.AND P6, PT, R27.reuse, R250, PT ;  /* 0x000000fa1b00720c */ /* 0x040fe40003fc6270 */
[-C--:B------:R-:W-:Y:S02]  /*24e0*/  ISETP.GE.AND P5, PT, R27, R236.reuse, PT ;  /* 0x000000ec1b00720c */ /* 0x080fe40003fa6270 */
[----:B------:R-:W-:Y:S02]  /*24f0*/  ISETP.GE.AND P2, PT, R21, R236, PT ;  /* 0x000000ec1500720c */ /* 0x000fe40003f46270 */
[----:B------:R-:W-:-:S02]  /*2500*/  IADD3 R7, R3, 0x30, RZ ;  /* 0x0000003003077810 */ /* 0x000fc40007ffe0ff */
[----:B------:R-:W-:Y:S02]  /*2510*/  FSEL R200, R70, -INF , !P6 ;  /* 0xff80000046c87808 */ /* 0x000fe40007000000 */
[----:B------:R-:W-:Y:S02]  /*2520*/  FSEL R192, R18, -INF , !P5 ;  /* 0xff80000012c07808 */ /* 0x000fe40006800000 */
[----:B------:R-:W-:Y:S02]  /*2530*/  FSEL R186, R19, -INF , !P2 ;  /* 0xff80000013ba7808 */ /* 0x000fe40005000000 */
[C---:B------:R-:W-:Y:S02]  /*2540*/  ISETP.GE.AND P6, PT, R21.reuse, R238, PT ;  /* 0x000000ee1500720c */ /* 0x040fe40003fc6270 */
[----:B------:R-:W-:Y:S02]  /*2550*/  ISETP.GE.AND P5, PT, R21, R251, PT ;  /* 0x000000fb1500720c */ /* 0x000fe40003fa6270 */
[----:B------:R-:W-:-:S02]  /*2560*/  ISETP.GE.AND P2, PT, R7, R250, PT ;  /* 0x000000fa0700720c */ /* 0x000fc40003f46270 */
[----:B------:R-:W-:Y:S02]  /*2570*/  IADD3 R5, R3, 0x31, RZ ;  /* 0x0000003103057810 */ /* 0x000fe40007ffe0ff */
[----:B------:R-:W-:Y:S02]  /*2580*/  FSEL R183, R17, -INF , !P6 ;  /* 0xff80000011b77808 */ /* 0x000fe40007000000 */
[----:B------:R-:W-:Y:S02]  /*2590*/  FSEL R199, R69, -INF , !P5 ;  /* 0xff80000045c77808 */ /* 0x000fe40006800000 */
[----:B------:R-:W-:Y:S01]  /*25a0*/  FSEL R170, R66, -INF , !P2 ;  /* 0xff80000042aa7808 */ /* 0x000fe20005000000 */
[----:B------:R-:W-:Y:S01]  /*25b0*/  BAR.SYNC.DEFER_BLOCKING 0x0 ;  /* 0x0000000000007b1d */ /* 0x000fe20000010000 */
[----:B------:R-:W-:Y:S02]  /*25c0*/  ISETP.GE.AND P6, PT, R21, R250, PT ;  /* 0x000000fa1500720c */ /* 0x000fe40003fc6270 */
[----:B------:R-:W-:-:S02]  /*25d0*/  ISETP.GE.AND P5, PT, R7, R251, PT ;  /* 0x000000fb0700720c */ /* 0x000fc40003fa6270 */
[----:B------:R-:W-:Y:S02]  /*25e0*/  ISETP.GE.AND P2, PT, R5, R251, PT ;  /* 0x000000fb0500720c */ /* 0x000fe40003f46270 */
[----:B------:R-:W-:Y:S02]  /*25f0*/  FSEL R4, R39, -INF , !P0 ;  /* 0xff80000027047808 */ /* 0x000fe40004000000 */
[----:B------:R-:W-:Y:S02]  /*2600*/  FSEL R198, R71, -INF , !P6 ;  /* 0xff80000047c67808 */ /* 0x000fe40007000000 */
[----:B------:R-:W-:Y:S02]  /*2610*/  FSEL R175, R64, -INF , !P5 ;  /* 0xff80000040af7808 */ /* 0x000fe40006800000 */
[----:B------:R-:W-:Y:S02]  /*2620*/  FSEL R177, R65, -INF , !P2 ;  /* 0xff80000041b17808 */ /* 0x000fe40005000000 */
[----:B------:R-:W-:-:S02]  /*2630*/  ISETP.GE.AND P0, PT, R3, R236, PT ;  /* 0x000000ec0300720c */ /* 0x000fc40003f06270 */
[C---:B------:R-:W-:Y:S02]  /*2640*/  ISETP.GE.AND P6, PT, R7.reuse, R238, PT ;  /* 0x000000ee0700720c */ /* 0x040fe40003fc6270 */
[-C--:B------:R-:W-:Y:S02]  /*2650*/  ISETP.GE.AND P5, PT, R7, R236.reuse, PT ;  /* 0x000000ec0700720c */ /* 0x080fe40003fa6270 */
[----:B------:R-:W-:Y:S02]  /*2660*/  ISETP.GE.AND P2, PT, R5, R236, PT ;  /* 0x000000ec0500720c */ /* 0x000fe40003f46270 */
[----:B------:R-:W-:Y:S02]  /*2670*/  FSEL R38, R38, -INF , !P0 ;  /* 0xff80000026267808 */ /* 0x000fe40004000000 */
[----:B------:R-:W-:Y:S02]  /*2680*/  FSEL R185, R12, -INF , !P6 ;  /* 0xff8000000cb97808 */ /* 0x000fe40007000000 */
[----:B------:R-:W-:-:S02]  /*2690*/  FSEL R180, R14, -INF , !P5 ;  /* 0xff8000000eb47808 */ /* 0x000fc40006800000 */
[----:B------:R-:W-:Y:S02]  /*26a0*/  FSEL R178, R15, -INF , !P2 ;  /* 0xff8000000fb27808 */ /* 0x000fe40005000000 */
[----:B------:R-:W-:Y:S02]  /*26b0*/  ISETP.GE.AND P0, PT, R224, 0x2, PT ;  /* 0x00000002e000780c */ /* 0x000fe40003f06270 */
[C---:B------:R-:W-:Y:S02]  /*26c0*/  ISETP.GE.AND P6, PT, R5.reuse, R250, PT ;  /* 0x000000fa0500720c */ /* 0x040fe40003fc6270 */
[----:B------:R-:W-:Y:S02]  /*26d0*/  ISETP.GE.AND P5, PT, R5, R238, PT ;  /* 0x000000ee0500720c */ /* 0x000fe40003fa6270 */
[C---:B------:R-:W-:Y:S02]  /*26e0*/  ISETP.GE.AND P2, PT, R3.reuse, R251, PT ;  /* 0x000000fb0300720c */ /* 0x040fe40003f46270 */
[----:B------:R-:W-:-:S02]  /*26f0*/  IADD3 R5, R3, 0x38, RZ ;  /* 0x0000003803057810 */ /* 0x000fc40007ffe0ff */
[----:B------:R-:W-:Y:S02]  /*2700*/  FSEL R189, R13, -INF , !P5 ;  /* 0xff8000000dbd7808 */ /* 0x000fe40006800000 */
[----:B------:R-:W-:Y:S02]  /*2710*/  FSEL R10, R91, -INF , !P3 ;  /* 0xff8000005b0a7808 */ /* 0x000fe40005800000 */
[----:B------:R-:W-:Y:S02]  /*2720*/  FSEL R88, R88, -INF , !P2 ;  /* 0xff80000058587808 */ /* 0x000fe40005000000 */
[----:B------:R-:W-:Y:S02]  /*2730*/  FSEL R37, R37, -INF , !P1 ;  /* 0xff80000025257808 */ /* 0x000fe40004800000 */
[----:B------:R-:W-:Y:S02]  /*2740*/  ISETP.GE.AND P3, PT, R5, R238, PT ;  /* 0x000000ee0500720c */ /* 0x000fe40003f66270 */
[----:B------:R-:W-:-:S02]  /*2750*/  ISETP.GE.AND P5, PT, R3, R250, PT ;  /* 0x000000fa0300720c */ /* 0x000fc40003fa6270 */
[----:B------:R-:W-:Y:S02]  /*2760*/  ISETP.GE.AND P2, PT, R5, R236, PT ;  /* 0x000000ec0500720c */ /* 0x000fe40003f46270 */
[C---:B------:R-:W-:Y:S02]  /*2770*/  ISETP.GE.AND P1, PT, R3.reuse, R238, PT ;  /* 0x000000ee0300720c */ /* 0x040fe40003f26270 */
[----:B------:R-:W-:Y:S02]  /*2780*/  IADD3 R3, R3, 0x39, RZ ;  /* 0x0000003903037810 */ /* 0x000fe40007ffe0ff */
[----:B------:R-:W-:Y:S02]  /*2790*/  FSEL R164, R67, -INF , !P6 ;  /* 0xff80000043a47808 */ /* 0x000fe40007000000 */
[----:B------:R-:W-:Y:S02]  /*27a0*/  FSEL R89, R89, -INF , !P4 ;  /* 0xff80000059597808 */ /* 0x000fe40006000000 */
[----:B------:R-:W-:-:S02]  /*27b0*/  FSEL R90, R90, -INF , !P5 ;  /* 0xff8000005a5a7808 */ /* 0x000fc40006800000 */
[----:B------:R-:W-:Y:S02]  /*27c0*/  FSEL R191, R60, -INF , !P3 ;  /* 0xff8000003cbf7808 */ /* 0x000fe40005800000 */
[----:B------:R-:W-:Y:S02]  /*27d0*/  FSEL R182, R62, -INF , !P2 ;  /* 0xff8000003eb67808 */ /* 0x000fe40005000000 */
[----:B------:R-:W-:Y:S02]  /*27e0*/  FSEL R36, R36, -INF , !P1 ;  /* 0xff80000024247808 */ /* 0x000fe40004800000 */
[CC--:B------:R-:W-:Y:S02]  /*27f0*/  ISETP.GE.AND P6, PT, R5.reuse, R251.reuse, PT ;  /* 0x000000fb0500720c */ /* 0x0c0fe40003fc6270 */
[----:B------:R-:W-:Y:S02]  /*2800*/  ISETP.GE.AND P4, PT, R5, R250, PT ;  /* 0x000000fa0500720c */ /* 0x000fe40003f86270 */
[----:B------:R-:W-:-:S02]  /*2810*/  ISETP.GE.AND P5, PT, R3, R251, PT ;  /* 0x000000fb0300720c */ /* 0x000fc40003fa6270 */
[C---:B------:R-:W-:Y:S02]  /*2820*/  ISETP.GE.AND P3, PT, R3.reuse, R250, PT ;  /* 0x000000fa0300720c */ /* 0x040fe40003f66270 */
[C---:B------:R-:W-:Y:S02]  /*2830*/  ISETP.GE.AND P2, PT, R3.reuse, R238, PT ;  /* 0x000000ee0300720c */ /* 0x040fe40003f46270 */
[----:B------:R-:W-:Y:S01]  /*2840*/  ISETP.GE.AND P1, PT, R3, R236, PT ;  /* 0x000000ec0300720c */ /* 0x000fe20003f26270 */
[----:B------:R-:W-:Y:S01]  /*2850*/  IMAD.MOV.U32 R3, RZ, RZ, R121 ;  /* 0x000000ffff037224 */ /* 0x000fe200078e0079 */
[----:B------:R-:W-:Y:S02]  /*2860*/  FSEL R188, R61, -INF , !P2 ;  /* 0xff8000003dbc7808 */ /* 0x000fe40005000000 */
[----:B------:R-:W-:Y:S02]  /*2870*/  FSEL R176, R63, -INF , !P1 ;  /* 0xff8000003fb07808 */ /* 0x000fe40004800000 */
[----:B------:R-:W-:-:S02]  /*2880*/  FSEL R173, R56, -INF , !P6 ;  /* 0xff80000038ad7808 */ /* 0x000fc40007000000 */
[----:B------:R-:W-:Y:S02]  /*2890*/  FSEL R66, R58, -INF , !P4 ;  /* 0xff8000003a427808 */ /* 0x000fe40006000000 */
[----:B------:R-:W-:Y:S02]  /*28a0*/  FSEL R171, R57, -INF , !P5 ;  /* 0xff80000039ab7808 */ /* 0x000fe40006800000 */
[----:B------:R-:W-:Y:S01]  /*28b0*/  FSEL R64, R59, -INF , !P3 ;  /* 0xff8000003b407808 */ /* 0x000fe20005800000 */
[----:B------:R-:W-:Y:S05]  /*28c0*/  @!P0 BRA `(.L_x_17) ;  /* 0x0000016000008947 */ /* 0x000fea0003800000 */
[----:B------:R-:W-:-:S04]  /*28d0*/  IADD3 R7, R224, -0x2, RZ ;  /* 0xfffffffee0077810 */ /* 0x000fc80007ffe0ff */
[----:B------:R-:W-:Y:S01]  /*28e0*/  SHF.R.S32.HI R6, RZ, 0x1f, R7 ;  /* 0x0000001fff067819 */ /* 0x000fe20000011407 */
[C---:B------:R-:W-:Y:S02]  /*28f0*/  IMAD R5, R7.reuse, UR9, RZ ;  /* 0x0000000907057c24 */ /* 0x040fe4000f8e02ff */
[----:B------:R-:W-:-:S04]  /*2900*/  IMAD.WIDE.U32 R12, R7, UR10, R228 ;  /* 0x0000000a070c7c25 */ /* 0x000fc8000f8e00e4 */
[----:B------:R-:W-:Y:S01]  /*2910*/  IMAD R5, R6, UR10, R5 ;  /* 0x0000000a06057c24 */ /* 0x000fe2000f8e0205 */
[----:B------:R-:W-:Y:S01]  /*2920*/  LEA R14, P2, R12, c[0x0][0x168], 0x1 ;  /* 0x00005a000c0e7a11 */ /* 0x000fe200078408ff */
[----:B------:R-:W-:Y:S02]  /*2930*/  IMAD.U32 R6, RZ, RZ, UR6 ;  /* 0x00000006ff067e24 */ /* 0x000fe4000f8e00ff */
[----:B------:R-:W-:Y:S02]  /*2940*/  IMAD.IADD R7, R13, 0x1, R5 ;  /* 0x000000010d077824 */ /* 0x000fe400078e0205 */
[----:B------:R-:W-:Y:S01]  /*2950*/  IMAD.U32 R5, RZ, RZ, UR7 ;  /* 0x00000007ff057e24 */ /* 0x000fe2000f8e00ff */
        /* <DEDUP_REMOVED lines=13> */
.L_x_17:
        /* <DEDUP_REMOVED lines=30> */
[----:B------:R-:W-:Y:S01]  /*2c10*/  FMNMX.FTZ R13, R182, R13, !PT ;  /* 0x0000000db60d7209 */ /* 0x000fe20007810000 */
[----:B------:R-:W2:Y:S01]  /*2c20*/  SHFL.BFLY PT, R11, R6, 0x2, 0x1f ;  /* 0x0c401f00060b7f89 */ /* 0x000ea200000e0000 */
        /* <DEDUP_REMOVED lines=12> */
[----:B--2---:R-:W-:-:S02]  /*2cf0*/  FMNMX.FTZ R11, R6, R11, !PT ;  /* 0x0000000b060b7209 */ /* 0x004fc40007810000 */
[----:B------:R-:W2:Y:S01]  /*2d00*/  SHFL.BFLY PT, R6, R13, 0x2, 0x1f ;  /* 0x0c401f000d067f89 */ /* 0x000ea200000e0000 */
[----:B------:R-:W-:Y:S02]  /*2d10*/  FMNMX.FTZ R12, R197, R12, !PT ;  /* 0x0000000cc50c7209 */ /* 0x000fe40007810000 */
[----:B------:R-:W-:Y:S01]  /*2d20*/  FMNMX.FTZ R7, R204, R7, !PT ;  /* 0x00000007cc077209 */ /* 0x000fe20007810000 */
[----:B------:R-:W3:Y:S01]  /*2d30*/  SHFL.BFLY PT, R166, R11, 0x1, 0x1f ;  /* 0x0c201f000ba67f89 */ /* 0x000ee200000e0000 */
        /* <DEDUP_REMOVED lines=10> */
[----:B--2---:R-:W-:Y:S02]  /*2de0*/  FMNMX.FTZ R6, R13, R6, !PT ;  /* 0x000000060d067209 */ /* 0x004fe40007810000 */
[----:B------:R-:W-:Y:S02]  /*2df0*/  FMNMX.FTZ R12, R173, R12, !PT ;  /* 0x0000000cad0c7209 */ /* 0x000fe40007810000 */
[----:B------:R-:W-:Y:S01]  /*2e00*/  FMNMX.FTZ R167, R164, R167, !PT ;  /* 0x000000a7a4a77209 */ /* 0x000fe20007810000 */
[----:B------:R-:W2:Y:S01]  /*2e10*/  SHFL.BFLY PT, R165, R6, 0x1, 0x1f ;  /* 0x0c201f0006a57f89 */ /* 0x000ea200000e0000 */
[----:B------:R-:W-:Y:S02]  /*2e20*/  FMNMX.FTZ R5, R171, R12, !PT ;  /* 0x0000000cab057209 */ /* 0x000fe40007810000 */
[----:B------:R-:W-:Y:S02]  /*2e30*/  FMNMX.FTZ R167, R66, R167, !PT ;  /* 0x000000a742a77209 */ /* 0x000fe40007810000 */
[----:B------:R-:W-:Y:S01]  /*2e40*/  SHF.L.U32 R214, R2, 0x1, RZ ;  /* 0x0000000102d67819 */ /* 0x000fe200000006ff */
[----:B------:R-:W4:Y:S01]  /*2e50*/  SHFL.BFLY PT, R168, R5, 0x2, 0x1f ;  /* 0x0c401f0005a87f89 */ /* 0x000f2200000e0000 */
[----:B------:R-:W-:-:S02]  /*2e60*/  FMNMX.FTZ R167, R64, R167, !PT ;  /* 0x000000a740a77209 */ /* 0x000fc40007810000 */
[----:B---3--:R-:W-:Y:S01]  /*2e70*/  FMNMX.FTZ R166, R11, R166, !PT ;  /* 0x000000a60ba67209 */ /* 0x008fe20007810000 */
[----:B------:R-:W-:Y:S01]  /*2e80*/  LDSM.16.MT88.4 R68, [R214+0x9000] ;  /* 0x00900000d644783b */ /* 0x000fe20000004200 */
[----:B------:R-:W-:Y:S02]  /*2e90*/  LEA R212, R0, R214, 0x1 ;  /* 0x000000d600d47211 */ /* 0x000fe400078e08ff */
[C---:B------:R-:W-:Y:S01]  /*2ea0*/  FSETP.NEU.FTZ.AND P1, PT, R166.reuse, -INF , PT ;  /* 0xff800000a600780b */ /* 0x040fe20003f3d000 */
[----:B------:R-:W-:Y:S01]  /*2eb0*/  FMUL.FTZ R190, R166, c[0x0][0x23c] ;  /* 0x00008f00a6be7a20 */ /* 0x000fe20000410000 */
[----:B------:R-:W-:Y:S04]  /*2ec0*/  LDSM.16.MT88.4 R124, [R214+0xb000] ;  /* 0x00b00000d67c783b */ /* 0x000fe80000004200 */
[----:B------:R-:W-:Y:S01]  /*2ed0*/  FSEL R190, R190, RZ, P1 ;  /* 0x000000ffbebe7208 */ /* 0x000fe20000800000 */
[----:B------:R-:W-:Y:S01]  /*2ee0*/  LDSM.16.MT88.4 R112, [R212+0xa000] ;  /* 0x00a00000d470783b */ /* 0x000fe20000004200 */
[----:B--2---:R-:W-:-:S03]  /*2ef0*/  FMNMX.FTZ R165, R6, R165, !PT ;  /* 0x000000a506a57209 */ /* 0x004fc60007810000 */
[--C-:B------:R-:W-:Y:S01]  /*2f00*/  FFMA.FTZ R45, R36, c[0x0][0x23c], -R190.reuse ;  /* 0x00008f00242d7a23 */ /* 0x100fe200000108be */
[----:B------:R-:W2:Y:S01]  /*2f10*/  SHFL.BFLY PT, R6, R167, 0x2, 0x1f ;  /* 0x0c401f00a7067f89 */ /* 0x000ea200000e0000 */
[--C-:B------:R-:W-:Y:S01]  /*2f20*/  FFMA.FTZ R43, R103, c[0x0][0x23c], -R190.reuse ;  /* 0x00008f00672b7a23 */ /* 0x100fe200000108be */
[C---:B------:R-:W-:Y:S01]  /*2f30*/  FSETP.NEU.FTZ.AND P1, PT, R165.reuse, -INF , PT ;  /* 0xff800000a500780b */ /* 0x040fe20003f3d000 */
[----:B------:R-:W-:Y:S01]  /*2f40*/  FMUL.FTZ R181, R165, c[0x0][0x23c] ;  /* 0x00008f00a5b57a20 */ /* 0x000fe20000410000 */
[----:B----4-:R-:W-:Y:S01]  /*2f50*/  FMNMX.FTZ R168, R5, R168, !PT ;  /* 0x000000a805a87209 */ /* 0x010fe20007810000 */
[--C-:B------:R-:W-:Y:S01]  /*2f60*/  FFMA.FTZ R36, R101, c[0x0][0x23c], -R190.reuse ;  /* 0x00008f0065247a23 */ /* 0x100fe200000108be */
[----:B------:R-:W-:Y:S01]  /*2f70*/  MUFU.EX2 R45, R45 ;  /* 0x0000002d002d7308 */ /* 0x000fe20000000800 */
[----:B------:R-:W-:Y:S01]  /*2f80*/  LDSM.16.MT88.4 R100, [R214+0xa000] ;  /* 0x00a00000d664783b */ /* 0x000fe20000004200 */
[----:B------:R-:W-:Y:S01]  /*2f90*/  FSEL R181, R181, RZ, P1 ;  /* 0x000000ffb5b57208 */ /* 0x000fe20000800000 */
[----:B------:R-:W-:-:S02]  /*2fa0*/  FFMA.FTZ R44, R37, c[0x0][0x23c], -R190 ;  /* 0x00008f00252c7a23 */ /* 0x000fc400000108be */
[----:B------:R-:W3:Y:S01]  /*2fb0*/  SHFL.BFLY PT, R5, R168, 0x1, 0x1f ;  /* 0x0c201f00a8057f89 */ /* 0x000ee200000e0000 */
[--C-:B------:R-:W-:Y:S02]  /*2fc0*/  FFMA.FTZ R41, R55, c[0x0][0x23c], -R190.reuse ;  /* 0x00008f0037297a23 */ /* 0x100fe400000108be */
[--C-:B------:R-:W-:Y:S01]  /*2fd0*/  FFMA.FTZ R47, R4, c[0x0][0x23c], -R181.reuse ;  /* 0x00008f00042f7a23 */ /* 0x100fe200000108b5 */
[----:B------:R-:W4:Y:S01]  /*2fe0*/  MUFU.EX2 R44, R44 ;  /* 0x0000002c002c7308 */ /* 0x000f220000000800 */
[--C-:B------:R-:W-:Y:S01]  /*2ff0*/  FFMA.FTZ R46, R84, c[0x0][0x23c], -R181.reuse ;  /* 0x00008f00542e7a23 */ /* 0x100fe200000108b5 */
[----:B------:R-:W-:Y:S01]  /*3000*/  LDSM.16.MT88.4 R20, [R212+0x9400] ;  /* 0x00940000d414783b */ /* 0x000fe20000004200 */
[--C-:B------:R-:W-:Y:S02]  /*3010*/  FFMA.FTZ R42, R38, c[0x0][0x23c], -R181.reuse ;  /* 0x00008f00262a7a23 */ /* 0x100fe400000108b5 */
[--C-:B------:R-:W-:Y:S01]  /*3020*/  FFMA.FTZ R39, R54, c[0x0][0x23c], -R181.reuse ;  /* 0x00008f0036277a23 */ /* 0x100fe200000108b5 */
[----:B------:R-:W-:Y:S01]  /*3030*/  LDSM.16.MT88.4 R84, [R212+0x9000] ;  /* 0x00900000d454783b */ /* 0x000fe20000004200 */
[----:B------:R-:W-:Y:S01]  /*3040*/  FFMA.FTZ R55, R8, c[0x0][0x23c], -R181 ;  /* 0x00008f0008377a23 */ /* 0x000fe200000108b5 */
[----:B------:R-:W-:Y:S01]  /*3050*/  MUFU.EX2 R43, R43 ;  /* 0x0000002b002b7308 */ /* 0x000fe20000000800 */
[----:B--2---:R-:W-:Y:S01]  /*3060*/  FMNMX.FTZ R167, R167, R6, !PT ;  /* 0x00000006a7a77209 */ /* 0x004fe20007810000 */
[----:B-1----:R-:W-:Y:S01]  /*3070*/  LDSM.16.MT88.4 R16, [R214+0xa400] ;  /* 0x00a40000d610783b */ /* 0x002fe20000004200 */
[----:B------:R-:W-:-:S02]  /*3080*/  FFMA.FTZ R2, R141, c[0x0][0x23c], -R190 ;  /* 0x00008f008d027a23 */ /* 0x000fc400000108be */
[----:B------:R-:W-:Y:S01]  /*3090*/  FFMA.FTZ R37, R143, c[0x0][0x23c], -R190 ;  /* 0x00008f008f257a23 */ /* 0x000fe200000108be */
[----:B------:R-:W1:Y:S01]  /*30a0*/  SHFL.BFLY PT, R0, R167, 0x1, 0x1f ;  /* 0x0c201f00a7007f89 */ /* 0x000e6200000e0000 */
[--C-:B------:R-:W-:Y:S01]  /*30b0*/  FFMA.FTZ R53, R142, c[0x0][0x23c], -R181.reuse ;  /* 0x00008f008e357a23 */ /* 0x100fe200000108b5 */
[----:B------:R-:W2:Y:S01]  /*30c0*/  MUFU.EX2 R36, R36 ;  /* 0x0000002400247308 */ /* 0x000ea20000000800 */
[----:B----4-:R-:W-:Y:S01]  /*30d0*/  F2FP.PACK_AB R132, R44, R45 ;  /* 0x0000002d2c84723e */ /* 0x010fe200000000ff */
[----:B------:R-:W-:Y:S01]  /*30e0*/  LDSM.16.MT88.4 R12, [R212+0xa400] ;  /* 0x00a40000d40c783b */ /* 0x000fe20000004200 */
[--C-:B------:R-:W-:Y:S01]  /*30f0*/  FFMA.FTZ R38, R144, c[0x0][0x23c], -R181.reuse ;  /* 0x00008f0090267a23 */ /* 0x100fe200000108b5 */
[----:B---3--:R-:W-:Y:S01]  /*3100*/  FMNMX.FTZ R168, R168, R5, !PT ;  /* 0x00000005a8a87209 */ /* 0x008fe20007810000 */
[--C-:B------:R-:W-:Y:S01]  /*3110*/  FFMA.FTZ R50, R140, c[0x0][0x23c], -R181.reuse ;  /* 0x00008f008c327a23 */ /* 0x100fe200000108b5 */
[----:B------:R-:W3:Y:S01]  /*3120*/  LDSM.16.MT88.4 R4, [R212+0xb000] ;  /* 0x00b00000d404783b */ /* 0x000ee20000004200 */
[----:B------:R-:W-:Y:S01]  /*3130*/  FFMA.FTZ R186, R186, c[0x0][0x23c], -R181 ;  /* 0x00008f00baba7a23 */ /* 0x000fe200000108b5 */
[C---:B------:R-:W-:Y:S01]  /*3140*/  FSETP.NEU.FTZ.AND P1, PT, R168.reuse, -INF , PT ;  /* 0xff800000a800780b */ /* 0x040fe20003f3d000 */
[----:B------:R-:W-:Y:S01]  /*3150*/  FMUL.FTZ R172, R168, c[0x0][0x23c] ;  /* 0x00008f00a8ac7a20 */ /* 0x000fe20000410000 */
[----:B------:R-:W-:Y:S01]  /*3160*/  MUFU.EX2 R42, R42 ;  /* 0x0000002a002a7308 */ /* 0x000fe20000000800 */
[----:B------:R-:W-:Y:S01]  /*3170*/  LDSM.16.MT88.4 R32, [R212+0xb400] ;  /* 0x00b40000d420783b */ /* 0x000fe20000004200 */
[----:B------:R-:W-:-:S02]  /*3180*/  FADD.FTZ R44, R45, R44 ;  /* 0x0000002c2d2c7221 */ /* 0x000fc40000010000 */
[----:B------:R-:W-:Y:S01]  /*3190*/  FSEL R172, R172, RZ, P1 ;  /* 0x000000ffacac7208 */ /* 0x000fe20000800000 */
[----:B------:R-:W-:Y:S01]  /*31a0*/  FFMA.FTZ R185, R185, c[0x0][0x23c], -R190 ;  /* 0x00008f00b9b97a23 */ /* 0x000fe200000108be */
[----:B--2---:R-:W-:Y:S01]  /*31b0*/  F2FP.PACK_AB R134, R36, R43 ;  /* 0x0000002b2486723e */ /* 0x004fe200000000ff */
[----:B------:R-:W-:Y:S01]  /*31c0*/  FADD.FTZ R43, R43, R44 ;  /* 0x0000002c2b2b7221 */ /* 0x000fe20000010000 */
[----:B------:R-:W2:Y:S01]  /*31d0*/  MUFU.EX2 R47, R47 ;  /* 0x0000002f002f7308 */ /* 0x000ea20000000800 */
[--C-:B------:R-:W-:Y:S02]  /*31e0*/  FFMA.FTZ R59, R88, c[0x0][0x23c], -R172.reuse ;  /* 0x00008f00583b7a23 */ /* 0x100fe400000108ac */
[--C-:B------:R-:W-:Y:S01]  /*31f0*/  FFMA.FTZ R54, R89, c[0x0][0x23c], -R172.reuse ;  /* 0x00008f0059367a23 */ /* 0x100fe200000108ac */
[----:B-1----:R-:W-:Y:S01]  /*3200*/  FMNMX.FTZ R167, R167, R0, !PT ;  /* 0x00000000a7a77209 */ /* 0x002fe20007810000 */
[--C-:B------:R-:W-:Y:S02]  /*3210*/  FFMA.FTZ R51, R97, c[0x0][0x23c], -R172.reuse ;  /* 0x00008f0061337a23 */ /* 0x100fe400000108ac */
[----:B------:R-:W-:Y:S01]  /*3220*/  FFMA.FTZ R48, R99, c[0x0][0x23c], -R172 ;  /* 0x00008f0063307a23 */ /* 0x000fe200000108ac */
[C---:B------:R-:W-:Y:S01]  /*3230*/  FSETP.NEU.FTZ.AND P1, PT, R167.reuse, -INF , PT ;  /* 0xff800000a700780b */ /* 0x040fe20003f3d000 */
[----:B------:R-:W-:Y:S01]  /*3240*/  FMUL.FTZ R169, R167, c[0x0][0x23c] ;  /* 0x00008f00a7a97a20 */ /* 0x000fe20000410000 */
[----:B------:R-:W-:Y:S01]  /*3250*/  MUFU.EX2 R46, R46 ;  /* 0x0000002e002e7308 */ /* 0x000fe20000000800 */
[----:B------:R-:W-:-:S02]  /*3260*/  FFMA.FTZ R0, R25, c[0x0][0x23c], -R190 ;  /* 0x00008f0019007a23 */ /* 0x000fc400000108be */
[--C-:B------:R-:W-:Y:S01]  /*3270*/  FFMA.FTZ R56, R9, c[0x0][0x23c], -R172.reuse ;  /* 0x00008f0009387a23 */ /* 0x100fe200000108ac */
[----:B------:R-:W-:Y:S01]  /*3280*/  FSEL R169, R169, RZ, P1 ;  /* 0x000000ffa9a97208 */ /* 0x000fe20000800000 */
[----:B------:R-:W1:Y:S01]  /*3290*/  LDSM.16.MT88.4 R24, [R214+0x9400] ;  /* 0x00940000d618783b */ /* 0x000e620000004200 */
[----:B--2---:R-:W-:Y:S01]  /*32a0*/  F2FP.PACK_AB R133, R47, R42 ;  /* 0x0000002a2f85723e */ /* 0x004fe200000000ff */
[--C-:B------:R-:W-:Y:S01]  /*32b0*/  FFMA.FTZ R61, R179, c[0x0][0x23c], -R172.reuse ;  /* 0x00008f00b33d7a23 */ /* 0x100fe200000108ac */
[----:B------:R-:W2:Y:S01]  /*32c0*/  MUFU.EX2 R39, R39 ;  /* 0x0000002700277308 */ /* 0x000ea20000000800 */
[--C-:B------:R-:W-:Y:S02]  /*32d0*/  FFMA.FTZ R57, R90, c[0x0][0x23c], -R169.reuse ;  /* 0x00008f005a397a23 */ /* 0x100fe400000108a9 */
[--C-:B------:R-:W-:Y:S02]  /*32e0*/  FFMA.FTZ R52, R10, c[0x0][0x23c], -R169.reuse ;  /* 0x00008f000a347a23 */ /* 0x100fe400000108a9 */
[--C-:B------:R-:W-:Y:S01]  /*32f0*/  FFMA.FTZ R49, R96, c[0x0][0x23c], -R169.reuse ;  /* 0x00008f0060317a23 */ /* 0x100fe200000108a9 */
[----:B------:R-:W4:Y:S01]  /*3300*/  LDSM.16.MT88.4 R8, [R214+0xb400] ;  /* 0x00b40000d608783b */ /* 0x000f220000004200 */
[----:B------:R-:W-:Y:S01]  /*3310*/  FFMA.FTZ R40, R98, c[0x0][0x23c], -R169 ;  /* 0x00008f0062287a23 */ /* 0x000fe200000108a9 */
[----:B------:R-:W-:Y:S01]  /*3320*/  MUFU.EX2 R59, R59 ;  /* 0x0000003b003b7308 */ /* 0x000fe20000000800 */
[----:B------:R-:W-:-:S02]  /*3330*/  FFMA.FTZ R58, R201, c[0x0][0x23c], -R172 ;  /* 0x00008f00c93a7a23 */ /* 0x000fc400000108ac */
[----:B------:R-:W-:Y:S02]  /*3340*/  FFMA.FTZ R63, R203, c[0x0][0x23c], -R172 ;  /* 0x00008f00cb3f7a23 */ /* 0x000fe400000108ac */
[--C-:B------:R-:W-:Y:S02]  /*3350*/  FFMA.FTZ R65, R174, c[0x0][0x23c], -R169.reuse ;  /* 0x00008f00ae417a23 */ /* 0x100fe400000108a9 */
[--C-:B------:R-:W-:Y:S01]  /*3360*/  FFMA.FTZ R60, R184, c[0x0][0x23c], -R169.reuse ;  /* 0x00008f00b83c7a23 */ /* 0x100fe200000108a9 */
[----:B------:R-:W5:Y:S01]  /*3370*/  MUFU.EX2 R54, R54 ;  /* 0x0000003600367308 */ /* 0x000f620000000800 */
[----:B--2---:R-:W-:Y:S01]  /*3380*/  F2FP.PACK_AB R135, R39, R46 ;  /* 0x0000002e2787723e */ /* 0x004fe200000000ff */
[--C-:B------:R-:W-:Y:S02]  /*3390*/  FFMA.FTZ R62, R202, c[0x0][0x23c], -R169.reuse ;  /* 0x00008f00ca3e7a23 */ /* 0x100fe400000108a9 */
[----:B------:R-:W-:Y:S02]  /*33a0*/  FFMA.FTZ R67, R204, c[0x0][0x23c], -R169 ;  /* 0x00008f00cc437a23 */ /* 0x000fe400000108a9 */
[----:B------:R-:W-:-:S02]  /*33b0*/  FFMA.FTZ R174, R29, c[0x0][0x23c], -R190 ;  /* 0x00008f001dae7a23 */ /* 0x000fc400000108be */
[----:B------:R-:W-:Y:S01]  /*33c0*/  MUFU.EX2 R51, R51 ;  /* 0x0000003300337308 */ /* 0x000fe20000000800 */
[C---:B------:R-:W-:Y:S01]  /*33d0*/  HMMA.16816.F32 R156, R132.reuse, R68, RZ ;  /* 0x00000044849c723c */ /* 0x040fe200000018ff */
[----:B------:R-:W-:Y:S02]  /*33e0*/  FFMA.FTZ R179, R31, c[0x0][0x23c], -R190 ;  /* 0x00008f001fb37a23 */ /* 0x000fe400000108be */
[----:B------:R-:W-:Y:S02]  /*33f0*/  FFMA.FTZ R184, R30, c[0x0][0x23c], -R181 ;  /* 0x00008f001eb87a23 */ /* 0x000fe400000108b5 */
[----:B------:R-:W-:Y:S02]  /*3400*/  FFMA.FTZ R195, R195, c[0x0][0x23c], -R172 ;  /* 0x00008f00c3c37a23 */ /* 0x000fe400000108ac */
[----:B------:R-:W2:Y:S01]  /*3410*/  MUFU.EX2 R48, R48 ;  /* 0x0000003000307308 */ /* 0x000ea20000000800 */
[----:B------:R-:W-:Y:S01]  /*3420*/  HMMA.16816.F32 R76, R132, R84, RZ ;  /* 0x00000054844c723c */ /* 0x000fe200000018ff */
[----:B-----5:R-:W-:Y:S01]  /*3430*/  F2FP.PACK_AB R136, R54, R59 ;  /* 0x0000003b3688723e */ /* 0x020fe200000000ff */
[----:B------:R-:W-:-:S02]  /*3440*/  FFMA.FTZ R194, R194, c[0x0][0x23c], -R169 ;  /* 0x00008f00c2c27a23 */ /* 0x000fc400000108a9 */
[----:B------:R-:W-:Y:S02]  /*3450*/  FADD.FTZ R54, R59, R54 ;  /* 0x000000363b367221 */ /* 0x000fe40000010000 */
[----:B------:R-:W-:Y:S01]  /*3460*/  FADD.FTZ R47, R42, R47 ;  /* 0x0000002f2a2f7221 */ /* 0x000fe20000010000 */
[----:B------:R-:W-:Y:S01]  /*3470*/  MUFU.EX2 R57, R57 ;  /* 0x0000003900397308 */ /* 0x000fe20000000800 */
[C---:B------:R-:W-:Y:S01]  /*3480*/  HMMA.16816.F32 R92, R132.reuse, R100, RZ ;  /* 0x00000064845c723c */ /* 0x040fe200000018ff */
[----:B------:R-:W-:Y:S02]  /*3490*/  FADD.FTZ R36, R36, R43 ;  /* 0x0000002b24247221 */ /* 0x000fe40000010000 */
[----:B------:R-:W-:Y:S02]  /*34a0*/  FADD.FTZ R46, R46, R47 ;  /* 0x0000002f2e2e7221 */ /* 0x000fe40000010000 */
[----:B------:R-:W-:Y:S02]  /*34b0*/  FFMA.FTZ R188, R188, c[0x0][0x23c], -R190 ;  /* 0x00008f00bcbc7a23 */ /* 0x000fe400000108be */
[----:B------:R-:W5:Y:S01]  /*34c0*/  MUFU.EX2 R52, R52 ;  /* 0x0000003400347308 */ /* 0x000f620000000800 */
[----:B------:R-:W-:Y:S01]  /*34d0*/  HMMA.16816.F32 R104, R132, R112, RZ ;  /* 0x000000708468723c */ /* 0x000fe200000018ff */
[----:B--2---:R-:W-:Y:S01]  /*34e0*/  F2FP.PACK_AB R138, R48, R51 ;  /* 0x00000033308a723e */ /* 0x004fe200000000ff */
[----:B------:R-:W-:-:S02]  /*34f0*/  FADD.FTZ R51, R51, R54 ;  /* 0x0000003633337221 */ /* 0x000fc40000010000 */
[----:B------:R-:W-:Y:S02]  /*3500*/  FADD.FTZ R46, R39, R46 ;  /* 0x0000002e272e7221 */ /* 0x000fe40000010000 */
[----:B------:R-:W-:Y:S01]  /*3510*/  FADD.FTZ R51, R48, R51 ;  /* 0x0000003330337221 */ /* 0x000fe20000010000 */
[----:B------:R-:W-:Y:S01]  /*3520*/  MUFU.EX2 R49, R49 ;  /* 0x0000003100317308 */ /* 0x000fe20000000800 */
[C---:B------:R-:W-:Y:S01]  /*3530*/  HMMA.16816.F32 R116, R132.reuse, R124, RZ ;  /* 0x0000007c8474723c */ /* 0x040fe200000018ff */
[--C-:B------:R-:W-:Y:S02]  /*3540*/  FFMA.FTZ R180, R180, c[0x0][0x23c], -R181.reuse ;  /* 0x00008f00b4b47a23 */ /* 0x100fe400000108b5 */
[----:B------:R-:W-:Y:S02]  /*3550*/  FFMA.FTZ R235, R176, c[0x0][0x23c], -R181 ;  /* 0x00008f00b0eb7a23 */ /* 0x000fe400000108b5 */
[----:B------:R-:W-:Y:S02]  /*3560*/  FFMA.FTZ R175, R175, c[0x0][0x23c], -R172 ;  /* 0x00008f00afaf7a23 */ /* 0x000fe400000108ac */
[----:B------:R-:W2:Y:S01]  /*3570*/  MUFU.EX2 R40, R40 ;  /* 0x0000002800287308 */ /* 0x000ea20000000800 */
[----:B---3--:R-:W-:Y:S01]  /*3580*/  HMMA.16816.F32 R128, R132, R4, RZ ;  /* 0x000000048480723c */ /* 0x008fe200000018ff */
[----:B-----5:R-:W-:Y:S01]  /*3590*/  F2FP.PACK_AB R137, R52, R57 ;  /* 0x000000393489723e */ /* 0x020fe200000000ff */
[----:B------:R-:W-:-:S02]  /*35a0*/  FADD.FTZ R52, R57, R52 ;  /* 0x0000003439347221 */ /* 0x000fc40000010000 */
[--C-:B------:R-:W-:Y:S02]  /*35b0*/  FFMA.FTZ R176, R177, c[0x0][0x23c], -R172.reuse ;  /* 0x00008f00b1b07a23 */ /* 0x100fe400000108ac */
[----:B------:R-:W-:Y:S01]  /*35c0*/  FFMA.FTZ R173, R173, c[0x0][0x23c], -R172 ;  /* 0x00008f00adad7a23 */ /* 0x000fe200000108ac */
[----:B------:R-:W-:Y:S01]  /*35d0*/  MUFU.EX2 R41, R41 ;  /* 0x0000002900297308 */ /* 0x000fe20000000800 */
[----:B------:R-:W-:Y:S01]  /*35e0*/  HMMA.16816.F32 R152, R132, R70, RZ ;  /* 0x000000468498723c */ /* 0x000fe200000018ff */
[--C-:B------:R-:W-:Y:S02]  /*35f0*/  FFMA.FTZ R170, R170, c[0x0][0x23c], -R169.reuse ;  /* 0x00008f00aaaa7a23 */ /* 0x100fe400000108a9 */
[----:B------:R-:W-:Y:S01]  /*3600*/  FFMA.FTZ R66, R66, c[0x0][0x23c], -R169 ;  /* 0x00008f0042427a23 */ /* 0x000fe200000108a9 */
[----:B--2---:R-:W-:-:S04]  /*3610*/  F2FP.PACK_AB R139, R40, R49 ;  /* 0x00000031288b723e */ /* 0x004fc800000000ff */
[----:B------:R-:W-:Y:S01]  /*3620*/  HMMA.16816.F32 R80, R132, R86, RZ ;  /* 0x000000568450723c */ /* 0x000fe200000018ff */
[----:B------:R-:W2:Y:S01]  /*3630*/  MUFU.EX2 R2, R2 ;  /* 0x0000000200027308 */ /* 0x000ea20000000800 */
[----:B------:R-:W-:-:S04]  /*3640*/  FADD.FTZ R49, R49, R52 ;  /* 0x0000003431317221 */ /* 0x000fc80000010000 */
[----:B------:R-:W-:Y:S02]  /*3650*/  FADD.FTZ R40, R40, R49 ;  /* 0x0000003128287221 */ /* 0x000fe40000010000 */
[C---:B------:R-:W-:Y:S01]  /*3660*/  HMMA.16816.F32 R96, R132.reuse, R102, RZ ;  /* 0x000000668460723c */ /* 0x040fe200000018ff */
[----:B------:R-:W-:Y:S07]  /*3670*/  MUFU.EX2 R37, R37 ;  /* 0x0000002500257308 */ /* 0x000fee0000000800 */
[C---:B------:R-:W-:Y:S01]  /*3680*/  HMMA.16816.F32 R108, R132.reuse, R114, RZ ;  /* 0x00000072846c723c */ /* 0x040fe200000018ff */
[----:B------:R-:W-:Y:S07]  /*3690*/  MUFU.EX2 R0, R0 ;  /* 0x0000000000007308 */ /* 0x000fee0000000800 */
[C---:B------:R-:W-:Y:S01]  /*36a0*/  HMMA.16816.F32 R120, R132.reuse, R126, RZ ;  /* 0x0000007e8478723c */ /* 0x040fe200000018ff */
[----:B------:R-:W-:Y:S07]  /*36b0*/  MUFU.EX2 R53, R53 ;  /* 0x0000003500357308 */ /* 0x000fee0000000800 */
[----:B------:R-:W-:Y:S01]  /*36c0*/  HMMA.16816.F32 R132, R132, R6, RZ ;  /* 0x000000068484723c */ /* 0x000fe200000018ff */
[----:B------:R-:W3:Y:S07]  /*36d0*/  MUFU.EX2 R38, R38 ;  /* 0x0000002600267308 */ /* 0x000eee0000000800 */
        /* <DEDUP_REMOVED lines=11> */
[----:B------:R-:W-:-:S06]  /*3790*/  FADD.FTZ R53, R38, R53 ;  /* 0x0000003526357221 */ /* 0x000fcc0000010000 */
[C---:B------:R-:W-:Y:S01]  /*37a0*/  HMMA.16816.F32 R88, R136.reuse, R100, RZ ;  /* 0x000000648858723c */ /* 0x040fe200000018ff */
[----:B------:R-:W3:Y:S07]  /*37b0*/  MUFU.EX2 R61, R61 ;  /* 0x0000003d003d7308 */ /* 0x000eee0000000800 */
[C---:B------:R-:W-:Y:S01]  /*37c0*/  HMMA.16816.F32 R148, R136.reuse, R112, RZ ;  /* 0x000000708894723c */ /* 0x040fe200000018ff */
[----:B------:R-:W-:Y:S07]  /*37d0*/  MUFU.EX2 R58, R58 ;  /* 0x0000003a003a7308 */ /* 0x000fee0000000800 */
[C---:B------:R-:W-:Y:S01]  /*37e0*/  HMMA.16816.F32 R144, R136.reuse, R124, RZ ;  /* 0x0000007c8890723c */ /* 0x040fe200000018ff */
[----:B------:R-:W-:Y:S07]  /*37f0*/  MUFU.EX2 R63, R63 ;  /* 0x0000003f003f7308 */ /* 0x000fee0000000800 */
[C---:B------:R-:W-:Y:S01]  /*3800*/  HMMA.16816.F32 R68, R136.reuse, R70, RZ ;  /* 0x000000468844723c */ /* 0x040fe200000018ff */
[----:B------:R-:W-:Y:S07]  /*3810*/  MUFU.EX2 R65, R65 ;  /* 0x0000004100417308 */ /* 0x000fee0000000800 */
[C---:B------:R-:W-:Y:S01]  /*3820*/  HMMA.16816.F32 R84, R136.reuse, R86, RZ ;  /* 0x000000568854723c */ /* 0x040fe200000018ff */
[----:B------:R-:W5:Y:S07]  /*3830*/  MUFU.EX2 R60, R60 ;  /* 0x0000003c003c7308 */ /* 0x000f6e0000000800 */
[C---:B------:R-:W-:Y:S01]  /*3840*/  HMMA.16816.F32 R100, R136.reuse, R102, RZ ;  /* 0x000000668864723c */ /* 0x040fe200000018ff */
[----:B------:R-:W-:Y:S07]  /*3850*/  MUFU.EX2 R62, R62 ;  /* 0x0000003e003e7308 */ /* 0x000fee0000000800 */
[C---:B------:R-:W-:Y:S01]  /*3860*/  HMMA.16816.F32 R112, R136.reuse, R114, RZ ;  /* 0x000000728870723c */ /* 0x040fe200000018ff */
[----:B------:R-:W1:Y:S07]  /*3870*/  MUFU.EX2 R67, R67 ;  /* 0x0000004300437308 */ /* 0x000e6e0000000800 */
[C---:B------:R-:W-:Y:S01]  /*3880*/  HMMA.16816.F32 R124, R136.reuse, R126, RZ ;  /* 0x0000007e887c723c */ /* 0x040fe200000018ff */
[----:B------:R-:W-:Y:S07]  /*3890*/  MUFU.EX2 R174, R174 ;  /* 0x000000ae00ae7308 */ /* 0x000fee0000000800 */
[----:B------:R-:W-:Y:S01]  /*38a0*/  HMMA.16816.F32 R136, R136, R6, RZ ;  /* 0x000000068888723c */ /* 0x000fe200000018ff */
[----:B------:R-:W3:Y:S06]  /*38b0*/  MUFU.EX2 R179, R179 ;  /* 0x000000b300b37308 */ /* 0x000eec0000000800 */
[----:B------:R-:W-:Y:S01]  /*38c0*/  F2FP.PACK_AB R6, R0, R37 ;  /* 0x000000250006723e */ /* 0x000fe200000000ff */
[----:B------:R-:W-:Y:S01]  /*38d0*/  FADD.FTZ R37, R37, R2 ;  /* 0x0000000225257221 */ /* 0x000fe20000010000 */
[----:B--2---:R-:W-:Y:S01]  /*38e0*/  F2FP.PACK_AB R7, R55, R50 ;  /* 0x000000323707723e */ /* 0x004fe200000000ff */
[----:B------:R-:W-:Y:S01]  /*38f0*/  MUFU.EX2 R184, R184 ;  /* 0x000000b800b87308 */ /* 0x000fe20000000800 */
[----:B------:R-:W-:-:S02]  /*3900*/  FADD.FTZ R50, R50, R53 ;  /* 0x0000003532327221 */ /* 0x000fc40000010000 */
[----:B------:R-:W-:Y:S02]  /*3910*/  FADD.FTZ R37, R0, R37 ;  /* 0x0000002500257221 */ /* 0x000fe40000010000 */
[----:B------:R-:W-:Y:S01]  /*3920*/  FADD.FTZ R50, R55, R50 ;  /* 0x0000003237327221 */ /* 0x000fe20000010000 */
[C---:B-1----:R-:W-:Y:S02]  /*3930*/  HMMA.16816.F32 R156, R4.reuse, R24, R156 ;  /* 0x00000018049c723c */ /* 0x042fe4000000189c */
        /* <DEDUP_REMOVED lines=21> */
[----:B------:R-:W-:Y:S07]  /*3a90*/  HMMA.16816.F32 R132, R4, R34, R132 ;  /* 0x000000220484723c */ /* 0x000fee0000001884 */
[----:B---3--:R-:W-:Y:S01]  /*3aa0*/  F2FP.PACK_AB R4, R61, R56 ;  /* 0x000000383d04723e */ /* 0x008fe200000000ff */
[----:B------:R-:W-:Y:S01]  /*3ab0*/  FADD.FTZ R56, R56, R51 ;  /* 0x0000003338387221 */ /* 0x000fe20000010000 */
[C---:B-----5:R-:W-:Y:S01]  /*3ac0*/  F2FP.PACK_AB R5, R60.reuse, R65 ;  /* 0x000000413c05723e */ /* 0x060fe200000000ff */
        /* <DEDUP_REMOVED lines=9> */
[----:B------:R-:W-:-:S04]  /*3b60*/  FADD.FTZ R67, R67, R62 ;  /* 0x0000003e43437221 */ /* 0x000fc80000010000 */
[--C-:B------:R-:W-:Y:S01]  /*3b70*/  FFMA.FTZ R33, R183, c[0x0][0x23c], -R190.reuse ;  /* 0x00008f00b7217a23 */ /* 0x100fe200000108be */
[C---:B------:R-:W-:Y:S01]  /*3b80*/  HMMA.16816.F32 R160, R4.reuse, R24, R160 ;  /* 0x0000001804a0723c */ /* 0x040fe200000018a0 */
[--C-:B------:R-:W-:Y:S02]  /*3b90*/  FFMA.FTZ R183, R28, c[0x0][0x23c], -R181.reuse ;  /* 0x00008f001cb77a23 */ /* 0x100fe400000108b5 */
[----:B------:R-:W1:Y:S01]  /*3ba0*/  LDSM.16.MT88.4 R28, [R214+0x9800] ;  /* 0x00980000d61c783b */ /* 0x000e620000004200 */
[----:B------:R-:W-:Y:S01]  /*3bb0*/  FFMA.FTZ R32, R187, c[0x0][0x23c], -R190 ;  /* 0x00008f00bb207a23 */ /* 0x000fe200000108be */
[----:B------:R-:W-:Y:S01]  /*3bc0*/  MUFU.EX2 R33, R33 ;  /* 0x0000002100217308 */ /* 0x000fe20000000800 */
[----:B------:R-:W-:Y:S02]  /*3bd0*/  FFMA.FTZ R187, R192, c[0x0][0x23c], -R181 ;  /* 0x00008f00c0bb7a23 */ /* 0x000fe400000108b5 */
[----:B------:R-:W-:Y:S01]  /*3be0*/  HMMA.16816.F32 R72, R4, R20, R72 ;  /* 0x000000140448723c */ /* 0x000fe20000001848 */
[----:B------:R-:W-:-:S02]  /*3bf0*/  FFMA.FTZ R192, R197, c[0x0][0x23c], -R172 ;  /* 0x00008f00c5c07a23 */ /* 0x000fc400000108ac */
[----:B------:R-:W-:Y:S02]  /*3c00*/  FFMA.FTZ R197, R198, c[0x0][0x23c], -R169 ;  /* 0x00008f00c6c57a23 */ /* 0x000fe400000108a9 */
[----:B------:R-:W-:Y:S01]  /*3c10*/  MUFU.EX2 R32, R32 ;  /* 0x0000002000207308 */ /* 0x000fe20000000800 */
[--C-:B------:R-:W-:Y:S02]  /*3c20*/  FFMA.FTZ R198, R189, c[0x0][0x23c], -R190.reuse ;  /* 0x00008f00bdc67a23 */ /* 0x100fe400000108be */
[----:B------:R-:W-:Y:S01]  /*3c30*/  HMMA.16816.F32 R88, R4, R16, R88 ;  /* 0x000000100458723c */ /* 0x000fe20000001858 */
[----:B------:R-:W-:Y:S02]  /*3c40*/  FFMA.FTZ R189, R191, c[0x0][0x23c], -R190 ;  /* 0x00008f00bfbd7a23 */ /* 0x000fe400000108be */
[--C-:B------:R-:W-:Y:S02]  /*3c50*/  FFMA.FTZ R191, R178, c[0x0][0x23c], -R181.reuse ;  /* 0x00008f00b2bf7a23 */ /* 0x100fe400000108b5 */
[----:B------:R-:W2:Y:S01]  /*3c60*/  MUFU.EX2 R183, R183 ;  /* 0x000000b700b77308 */ /* 0x000ea20000000800 */
[----:B------:R-:W-:-:S02]  /*3c70*/  FFMA.FTZ R178, R182, c[0x0][0x23c], -R181 ;  /* 0x00008f00b6b27a23 */ /* 0x000fc400000108b5 */
[C---:B------:R-:W-:Y:S05]  /*3c80*/  HMMA.16816.F32 R148, R4.reuse, R12, R148 ;  /* 0x0000000c0494723c */ /* 0x040fea0000001894 */
[----:B------:R-:W3:Y:S03]  /*3c90*/  MUFU.EX2 R187, R187 ;  /* 0x000000bb00bb7308 */ /* 0x000ee60000000800 */
[C---:B------:R-:W-:Y:S05]  /*3ca0*/  HMMA.16816.F32 R144, R4.reuse, R8, R144 ;  /* 0x000000080490723c */ /* 0x040fea0000001890 */
[----:B------:R-:W-:Y:S03]  /*3cb0*/  MUFU.EX2 R192, R192 ;  /* 0x000000c000c07308 */ /* 0x000fe60000000800 */
[C---:B------:R-:W-:Y:S01]  /*3cc0*/  HMMA.16816.F32 R68, R4.reuse, R26, R68 ;  /* 0x0000001a0444723c */ /* 0x040fe20000001844 */
[----:B------:R-:W4:Y:S04]  /*3cd0*/  LDSM.16.MT88.4 R24, [R212+0x9800] ;  /* 0x00980000d418783b */ /* 0x000f280000004200 */
[----:B------:R-:W-:Y:S03]  /*3ce0*/  MUFU.EX2 R197, R197 ;  /* 0x000000c500c57308 */ /* 0x000fe60000000800 */
[C---:B------:R-:W-:Y:S01]  /*3cf0*/  HMMA.16816.F32 R84, R4.reuse, R22, R84 ;  /* 0x000000160454723c */ /* 0x040fe20000001854 */
[----:B------:R-:W5:Y:S04]  /*3d00*/  LDSM.16.MT88.4 R20, [R214+0xa800] ;  /* 0x00a80000d614783b */ /* 0x000f680000004200 */
[----:B------:R-:W-:Y:S03]  /*3d10*/  MUFU.EX2 R198, R198 ;  /* 0x000000c600c67308 */ /* 0x000fe60000000800 */
[C---:B------:R-:W-:Y:S01]  /*3d20*/  HMMA.16816.F32 R100, R4.reuse, R18, R100 ;  /* 0x000000120464723c */ /* 0x040fe20000001864 */
[----:B------:R-:W1:Y:S04]  /*3d30*/  LDSM.16.MT88.4 R16, [R212+0xa800] ;  /* 0x00a80000d410783b */ /* 0x000e680000004200 */
[----:B------:R-:W-:Y:S03]  /*3d40*/  MUFU.EX2 R189, R189 ;  /* 0x000000bd00bd7308 */ /* 0x000fe60000000800 */
[C---:B------:R-:W-:Y:S01]  /*3d50*/  HMMA.16816.F32 R112, R4.reuse, R14, R112 ;  /* 0x0000000e0470723c */ /* 0x040fe20000001870 */
[----:B------:R-:W4:Y:S04]  /*3d60*/  LDSM.16.MT88.4 R12, [R214+0xb800] ;  /* 0x00b80000d60c783b */ /* 0x000f280000004200 */
[----:B------:R-:W-:Y:S03]  /*3d70*/  MUFU.EX2 R191, R191 ;  /* 0x000000bf00bf7308 */ /* 0x000fe60000000800 */
[C---:B------:R-:W-:Y:S01]  /*3d80*/  HMMA.16816.F32 R124, R4.reuse, R10, R124 ;  /* 0x0000000a047c723c */ /* 0x040fe2000000187c */
[----:B------:R-:W5:Y:S04]  /*3d90*/  LDSM.16.MT88.4 R8, [R212+0xb800] ;  /* 0x00b80000d408783b */ /* 0x000f680000004200 */
[----:B------:R-:W-:Y:S03]  /*3da0*/  MUFU.EX2 R178, R178 ;  /* 0x000000b200b27308 */ /* 0x000fe60000000800 */
[----:B------:R-:W-:Y:S05]  /*3db0*/  HMMA.16816.F32 R136, R4, R34, R136 ;  /* 0x000000220488723c */ /* 0x000fea0000001888 */
[----:B------:R1:W1:Y:S02]  /*3dc0*/  MUFU.EX2 R35, R195 ;  /* 0x000000c300237308 */ /* 0x0002640000000800 */
[--C-:B------:R-:W-:Y:S01]  /*3dd0*/  FFMA.FTZ R34, R193, c[0x0][0x23c], -R172.reuse ;  /* 0x00008f00c1227a23 */ /* 0x100fe200000108ac */
[----:B------:R-:W-:Y:S01]  /*3de0*/  F2FP.PACK_AB R4, R179, R174 ;  /* 0x000000aeb304723e */ /* 0x000fe200000000ff */
[--C-:B------:R-:W-:Y:S01]  /*3df0*/  FFMA.FTZ R193, R199, c[0x0][0x23c], -R172.reuse ;  /* 0x00008f00c7c17a23 */ /* 0x100fe200000108ac */
[----:B--2---:R-:W-:Y:S01]  /*3e00*/  F2FP.PACK_AB R5, R184, R183 ;  /* 0x000000b7b805723e */ /* 0x004fe200000000ff */
[----:B------:R-:W-:Y:S01]  /*3e10*/  FFMA.FTZ R172, R171, c[0x0][0x23c], -R172 ;  /* 0x00008f00abac7a23 */ /* 0x000fe200000108ac */
[----:B------:R-:W-:Y:S01]  /*3e20*/  F2FP.PACK_AB R6, R33, R32 ;  /* 0x000000202106723e */ /* 0x000fe200000000ff */
[----:B------:R-:W-:Y:S01]  /*3e30*/  MUFU.EX2 R34, R34 ;  /* 0x0000002200227308 */ /* 0x000fe20000000800 */
[----:B---3--:R-:W-:Y:S01]  /*3e40*/  F2FP.PACK_AB R7, R186, R187 ;  /* 0x000000bbba07723e */ /* 0x008fe200000000ff */
[----:B------:R-:W-:-:S02]  /*3e50*/  FFMA.FTZ R171, R164, c[0x0][0x23c], -R169 ;  /* 0x00008f00a4ab7a23 */ /* 0x000fc400000108a9 */
[----:B------:R-:W-:Y:S02]  /*3e60*/  FADD.FTZ R174, R174, R37 ;  /* 0x00000025aeae7221 */ /* 0x000fe40000010000 */
[----:B------:R-:W-:Y:S02]  /*3e70*/  FADD.FTZ R183, R183, R50 ;  /* 0x00000032b7b77221 */ /* 0x000fe40000010000 */
[--C-:B-1----:R-:W-:Y:S01]  /*3e80*/  FFMA.FTZ R195, R196, c[0x0][0x23c], -R169.reuse ;  /* 0x00008f00c4c37a23 */ /* 0x102fe200000108a9 */
[----:B------:R-:W-:Y:S01]  /*3e90*/  MUFU.EX2 R193, R193 ;  /* 0x000000c100c17308 */ /* 0x000fe20000000800 */
[--C-:B------:R-:W-:Y:S01]  /*3ea0*/  FFMA.FTZ R196, R200, c[0x0][0x23c], -R169.reuse ;  /* 0x00008f00c8c47a23 */ /* 0x100fe200000108a9 */
[----:B------:R-:W-:Y:S01]  /*3eb0*/  HMMA.16816.F32 R156, R4, R28, R156 ;  /* 0x0000001c049c723c */ /* 0x000fe2000000189c */
[----:B------:R-:W-:Y:S02]  /*3ec0*/  FFMA.FTZ R169, R64, c[0x0][0x23c], -R169 ;  /* 0x00008f0040a97a23 */ /* 0x000fe400000108a9 */
[----:B------:R-:W-:-:S02]  /*3ed0*/  FADD.FTZ R179, R179, R174 ;  /* 0x000000aeb3b37221 */ /* 0x000fc40000010000 */
[----:B------:R-:W-:Y:S01]  /*3ee0*/  FADD.FTZ R184, R184, R183 ;  /* 0x000000b7b8b87221 */ /* 0x000fe20000010000 */
[----:B------:R-:W1:Y:S01]  /*3ef0*/  MUFU.EX2 R195, R195 ;  /* 0x000000c300c37308 */ /* 0x000e620000000800 */
[----:B------:R-:W-:Y:S01]  /*3f00*/  FADD.FTZ R32, R32, R179 ;  /* 0x000000b320207221 */ /* 0x000fe20000010000 */
[C---:B----4-:R-:W-:Y:S01]  /*3f10*/  HMMA.16816.F32 R76, R4.reuse, R24, R76 ;  /* 0x00000018044c723c */ /* 0x050fe2000000184c */
[----:B------:R-:W-:Y:S02]  /*3f20*/  FADD.FTZ R187, R187, R184 ;  /* 0x000000b8bbbb7221 */ /* 0x000fe40000010000 */
[----:B------:R-:W-:Y:S02]  /*3f30*/  FADD.FTZ R32, R33, R32 ;  /* 0x0000002021207221 */ /* 0x000fe40000010000 */
[----:B------:R-:W-:Y:S01]  /*3f40*/  FADD.FTZ R187, R186, R187 ;  /* 0x000000bbbabb7221 */ /* 0x000fe20000010000 */
[----:B------:R-:W2:Y:S02]  /*3f50*/  MUFU.EX2 R196, R196 ;  /* 0x000000c400c47308 */ /* 0x000ea40000000800 */
[C---:B-----5:R-:W-:Y:S06]  /*3f60*/  HMMA.16816.F32 R92, R4.reuse, R20, R92 ;  /* 0x00000014045c723c */ /* 0x060fec000000185c */
[----:B------:R-:W3:Y:S02]  /*3f70*/  MUFU.EX2 R171, R171 ;  /* 0x000000ab00ab7308 */ /* 0x000ee40000000800 */
[C---:B------:R-:W-:Y:S06]  /*3f80*/  HMMA.16816.F32 R104, R4.reuse, R16, R104 ;  /* 0x000000100468723c */ /* 0x040fec0000001868 */
[----:B------:R-:W4:Y:S02]  /*3f90*/  MUFU.EX2 R172, R172 ;  /* 0x000000ac00ac7308 */ /* 0x000f240000000800 */
[C---:B------:R-:W-:Y:S06]  /*3fa0*/  HMMA.16816.F32 R116, R4.reuse, R12, R116 ;  /* 0x0000000c0474723c */ /* 0x040fec0000001874 */
[----:B------:R-:W5:Y:S02]  /*3fb0*/  MUFU.EX2 R169, R169 ;  /* 0x000000a900a97308 */ /* 0x000f640000000800 */
        /* <DEDUP_REMOVED lines=24> */
[----:B------:R-:W2:Y:S07]  /*4140*/  LDSM.16.MT88.4 R24, [R212+0x9c00] ;  /* 0x009c0000d418783b */ /* 0x000eae0000004200 */
        /* <DEDUP_REMOVED lines=8> */
[----:B------:R-:W2:Y:S07]  /*41d0*/  LDSM.16.MT88.4 R12, [R214+0xbc00] ;  /* 0x00bc0000d60c783b */ /* 0x000eae0000004200 */
[C---:B------:R-:W-:Y:S08]  /*41e0*/  HMMA.16816.F32 R140, R4.reuse, R8, R140 ;  /* 0x00000008048c723c */ /* 0x040ff0000000188c */
[----:B------:R-:W-:Y:S01]  /*41f0*/  HMMA.16816.F32 R136, R4, R10, R136 ;  /* 0x0000000a0488723c */ /* 0x000fe20000001888 */
[----:B------:R-:W3:Y:S06]  /*4200*/  LDSM.16.MT88.4 R8, [R212+0xbc00] ;  /* 0x00bc0000d408783b */ /* 0x000eec0000004200 */
        /* <DEDUP_REMOVED lines=10> */
[----:B-1----:R-:W-:Y:S01]  /*42b0*/  HMMA.16816.F32 R156, R4, R28, R156 ;  /* 0x0000001c049c723c */ /* 0x002fe2000000189c */
[----:B------:R-:W-:Y:S02]  /*42c0*/  FADD.FTZ R237, R188, R189 ;  /* 0x000000bdbced7221 */ /* 0x000fe40000010000 */
[----:B------:R-:W-:-:S05]  /*42d0*/  FADD.FTZ R235, R235, R178 ;  /* 0x000000b2ebeb7221 */ /* 0x000fca0000010000 */
[C---:B------:R-:W-:Y:S08]  /*42e0*/  HMMA.16816.F32 R152, R4.reuse, R30, R152 ;  /* 0x0000001e0498723c */ /* 0x040ff00000001898 */
[C---:B--2---:R-:W-:Y:S08]  /*42f0*/  HMMA.16816.F32 R76, R4.reuse, R24, R76 ;  /* 0x00000018044c723c */ /* 0x044ff0000000184c */
        /* <DEDUP_REMOVED lines=8> */
[----:B------:R-:W-:Y:S07]  /*4380*/  HMMA.16816.F32 R132, R4, R10, R132 ;  /* 0x0000000a0484723c */ /* 0x000fee0000001884 */
[----:B------:R-:W-:Y:S01]  /*4390*/  F2FP.PACK_AB R4, R176, R175 ;  /* 0x000000afb004723e */ /* 0x000fe200000000ff */
[----:B------:R-:W-:Y:S01]  /*43a0*/  FADD.FTZ R175, R175, R34 ;  /* 0x00000022afaf7221 */ /* 0x000fe20000010000 */
[----:B------:R-:W-:Y:S01]  /*43b0*/  F2FP.PACK_AB R5, R171, R170 ;  /* 0x000000aaab05723e */ /* 0x000fe200000000ff */
[----:B------:R-:W-:Y:S01]  /*43c0*/  FADD.FTZ R170, R170, R197 ;  /* 0x000000c5aaaa7221 */ /* 0x000fe20000010000 */
[----:B----4-:R-:W-:Y:S01]  /*43d0*/  F2FP.PACK_AB R6, R172, R173 ;  /* 0x000000adac06723e */ /* 0x010fe200000000ff */
[----:B------:R-:W-:Y:S01]  /*43e0*/  FADD.FTZ R176, R176, R175 ;  /* 0x000000afb0b07221 */ /* 0x000fe20000010000 */
[----:B-----5:R-:W-:Y:S01]  /*43f0*/  F2FP.PACK_AB R7, R169, R66 ;  /* 0x00000042a907723e */ /* 0x020fe200000000ff */
        /* <DEDUP_REMOVED lines=19> */
[----:B------:R-:W-:Y:S01]  /*4530*/  IADD3 R3, R224, -0x2, RZ ;  /* 0xfffffffee0037810 */ /* 0x000fe20007ffe0ff */
[----:B------:R-:W-:-:S04]  /*4540*/  DEPBAR.LE SB0, 0x0 ;  /* 0x000080000000791a */ /* 0x000fc80000000000 */
[----:B------:R-:W-:Y:S01]  /*4550*/  SHF.R.S32.HI R0, RZ, 0x1f, R3 ;  /* 0x0000001fff007819 */ /* 0x000fe20000011403 */
[C---:B------:R-:W-:Y:S02]  /*4560*/  IMAD R5, R3.reuse, UR11, RZ ;  /* 0x0000000b03057c24 */ /* 0x040fe4000f8e02ff */
[----:B------:R-:W-:-:S04]  /*4570*/  IMAD.WIDE.U32 R6, R3, UR12, R248 ;  /* 0x0000000c03067c25 */ /* 0x000fc8000f8e00f8 */
[----:B------:R-:W-:Y:S01]  /*4580*/  IMAD R0, R0, UR12, R5 ;  /* 0x0000000c00007c24 */ /* 0x000fe2000f8e0205 */
[----:B------:R-:W-:Y:S01]  /*4590*/  BAR.SYNC.DEFER_BLOCKING 0x0 ;  /* 0x0000000000007b1d */ /* 0x000fe20000010000 */
[----:B------:R-:W-:Y:S01]  /*45a0*/  LEA R8, P0, R6, c[0x0][0x170], 0x1 ;  /* 0x00005c0006087a11 */ /* 0x000fe200078008ff */
[----:B------:R-:W-:Y:S02]  /*45b0*/  IMAD.U32 R2, RZ, RZ, UR4 ;  /* 0x00000004ff027e24 */ /* 0x000fe4000f8e00ff */
[----:B------:R-:W-:Y:S02]  /*45c0*/  IMAD.IADD R0, R7, 0x1, R0 ;  /* 0x0000000107007824 */ /* 0x000fe400078e0200 */
[----:B------:R-:W-:-:S03]  /*45d0*/  IMAD.U32 R5, RZ, RZ, UR4 ;  /* 0x00000004ff057e24 */ /* 0x000fc6000f8e00ff */
[----:B------:R-:W-:Y:S01]  /*45e0*/  LEA.HI.X R9, R6, c[0x0][0x174], R0, 0x1, P0 ;  /* 0x00005d0006097a11 */ /* 0x000fe200000f0c00 */
[----:B------:R-:W-:Y:S01]  /*45f0*/  IMAD.U32 R0, RZ, RZ, UR5 ;  /* 0x00000005ff007e24 */ /* 0x000fe2000f8e00ff */
[----:B------:R-:W-:-:S04]  /*4600*/  LEA R10, P0, R2, R8, 0x1 ;  /* 0x00000008020a7211 */ /* 0x000fc800078008ff */
        /* <DEDUP_REMOVED lines=10> */
[----:B------:R-:W-:Y:S04]  /*46b0*/  LDSM.16.M88.4 R188, [R216+0x6000] ;  /* 0x00600000d8bc783b */ /* 0x000fe80000000200 */
[----:B------:R-:W2:Y:S04]  /*46c0*/  LDSM.16.M88.4 R4, [R217+0x1000] ;  /* 0x00100000d904783b */ /* 0x000ea80000000200 */
[----:B------:R-:W3:Y:S04]  /*46d0*/  LDSM.16.M88.4 R180, [R216+0x6400] ;  /* 0x00640000d8b4783b */ /* 0x000ee80000000200 */
[----:B------:R-:W4:Y:S04]  /*46e0*/  LDSM.16.M88.4 R172, [R216+0x6800] ;  /* 0x00680000d8ac783b */ /* 0x000f280000000200 */
[----:B------:R-:W1:Y:S04]  /*46f0*/  LDSM.16.M88.4 R40, [R216+0x6c00] ;  /* 0x006c0000d828783b */ /* 0x000e680000000200 */
[----:B------:R-:W5:Y:S04]  /*4700*/  LDSM.16.M88.4 R60, [R217] ;  /* 0x00000000d93c783b */ /* 0x000f680000000200 */
[----:B------:R-:W-:Y:S04]  /*4710*/  LDSM.16.M88.4 R56, [R213+0x6000] ;  /* 0x00600000d538783b */ /* 0x000fe80000000200 */
[----:B------:R-:W1:Y:S04]  /*4720*/  LDSM.16.M88.4 R36, [R215+0x1000] ;  /* 0x00100000d724783b */ /* 0x000e680000000200 */
[----:B------:R-:W1:Y:S04]  /*4730*/  LDSM.16.M88.4 R52, [R213+0x6400] ;  /* 0x00640000d534783b */ /* 0x000e680000000200 */
[----:B------:R-:W1:Y:S04]  /*4740*/  LDSM.16.M88.4 R48, [R213+0x6800] ;  /* 0x00680000d530783b */ /* 0x000e680000000200 */
[----:B------:R-:W5:Y:S01]  /*4750*/  LDSM.16.M88.4 R44, [R213+0x6c00] ;  /* 0x006c0000d52c783b */ /* 0x000f620000000200 */
[C---:B--2---:R-:W-:Y:S03]  /*4760*/  HMMA.16816.F32 R32, R4.reuse, R188, RZ ;  /* 0x000000bc0420723c */ /* 0x044fe600000018ff */
[----:B------:R-:W-:Y:S04]  /*4770*/  LDSM.16.M88.4 R208, [R216+0x7000] ;  /* 0x00700000d8d0783b */ /* 0x000fe80000000200 */
[----:B------:R-:W-:Y:S01]  /*4780*/  LDSM.16.M88.4 R204, [R216+0x7400] ;  /* 0x00740000d8cc783b */ /* 0x000fe20000000200 */
[C---:B------:R-:W-:Y:S03]  /*4790*/  HMMA.16816.F32 R28, R4.reuse, R190, RZ ;  /* 0x000000be041c723c */ /* 0x040fe600000018ff */
[----:B------:R-:W-:Y:S04]  /*47a0*/  LDSM.16.M88.4 R200, [R216+0x7800] ;  /* 0x00780000d8c8783b */ /* 0x000fe80000000200 */
[----:B------:R-:W-:Y:S01]  /*47b0*/  LDSM.16.M88.4 R196, [R216+0x7c00] ;  /* 0x007c0000d8c4783b */ /* 0x000fe20000000200 */
[C---:B---3--:R-:W-:Y:S03]  /*47c0*/  HMMA.16816.F32 R24, R4.reuse, R180, RZ ;  /* 0x000000b40418723c */ /* 0x048fe600000018ff */
[----:B------:R-:W-:Y:S04]  /*47d0*/  LDSM.16.M88.4 R244, [R217+0x2000] ;  /* 0x00200000d9f4783b */ /* 0x000fe80000000200 */
[----:B------:R-:W0:Y:S01]  /*47e0*/  LDGDEPBAR ;  /* 0x00000000000079af */ /* 0x000e220000000000 */
[C---:B----4-:R-:W-:Y:S08]  /*47f0*/  HMMA.16816.F32 R16, R4.reuse, R172, RZ ;  /* 0x000000ac0410723c */ /* 0x050ff000000018ff */
[C---:B-1----:R-:W-:Y:S08]  /*4800*/  HMMA.16816.F32 R8, R4.reuse, R40, RZ ;  /* 0x000000280408723c */ /* 0x042ff000000018ff */
[C---:B------:R-:W-:Y:S08]  /*4810*/  HMMA.16816.F32 R20, R4.reuse, R182, RZ ;  /* 0x000000b60414723c */ /* 0x040ff000000018ff */
[----:B------:R-:W-:Y:S08]  /*4820*/  HMMA.16816.F32 R12, R4, R174, RZ ;  /* 0x000000ae040c723c */ /* 0x000ff000000018ff */
[----:B-----5:R-:W-:Y:S08]  /*4830*/  HMMA.16816.F32 R192, R60, R188, RZ ;  /* 0x000000bc3cc0723c */ /* 0x020ff000000018ff */
[----:B------:R-:W-:Y:S08]  /*4840*/  HMMA.16816.F32 R4, R4, R42, RZ ;  /* 0x0000002a0404723c */ /* 0x000ff000000018ff */
[C---:B------:R-:W-:Y:S08]  /*4850*/  HMMA.16816.F32 R184, R60.reuse, R180, RZ ;  /* 0x000000b43cb8723c */ /* 0x040ff000000018ff */
[C---:B------:R-:W-:Y:S08]  /*4860*/  HMMA.16816.F32 R176, R60.reuse, R172, RZ ;  /* 0x000000ac3cb0723c */ /* 0x040ff000000018ff */
[C---:B------:R-:W-:Y:S08]  /*4870*/  HMMA.16816.F32 R188, R60.reuse, R190, RZ ;  /* 0x000000be3cbc723c */ /* 0x040ff000000018ff */
[C---:B------:R-:W-:Y:S08]  /*4880*/  HMMA.16816.F32 R180, R60.reuse, R182, RZ ;  /* 0x000000b63cb4723c */ /* 0x040ff000000018ff */
[C---:B------:R-:W-:Y:S08]  /*4890*/  HMMA.16816.F32 R172, R60.reuse, R174, RZ ;  /* 0x000000ae3cac723c */ /* 0x040ff000000018ff */
[C---:B------:R-:W-:Y:S08]  /*48a0*/  HMMA.16816.F32 R64, R60.reuse, R40, RZ ;  /* 0x000000283c40723c */ /* 0x040ff000000018ff */
[----:B------:R-:W-:Y:S01]  /*48b0*/  HMMA.16816.F32 R60, R60, R42, RZ ;  /* 0x0000002a3c3c723c */ /* 0x000fe200000018ff */
[----:B------:R-:W1:Y:S07]  /*48c0*/  LDSM.16.M88.4 R40, [R215] ;  /* 0x00000000d728783b */ /* 0x000e6e0000000200 */
        /* <DEDUP_REMOVED lines=9> */
[C---:B-1----:R-:W-:Y:S08]  /*4960*/  HMMA.16816.F32 R184, R40.reuse, R52, R184 ;  /* 0x0000003428b8723c */ /* 0x042ff000000018b8 */
[C---:B------:R-:W-:Y:S01]  /*4970*/  HMMA.16816.F32 R180, R40.reuse, R54, R180 ;  /* 0x0000003628b4723c */ /* 0x040fe200000018b4 */
[----:B------:R-:W-:Y:S07]  /*4980*/  LDSM.16.M88.4 R52, [R215+0x3000] ;  /* 0x00300000d734783b */ /* 0x000fee0000000200 */
[C---:B------:R-:W-:Y:S08]  /*4990*/  HMMA.16816.F32 R192, R40.reuse, R56, R192 ;  /* 0x0000003828c0723c */ /* 0x040ff000000018c0 */
[C---:B------:R-:W-:Y:S08]  /*49a0*/  HMMA.16816.F32 R64, R40.reuse, R44, R64 ;  /* 0x0000002c2840723c */ /* 0x040ff00000001840 */
[C---:B------:R-:W-:Y:S01]  /*49b0*/  HMMA.16816.F32 R188, R40.reuse, R58, R188 ;  /* 0x0000003a28bc723c */ /* 0x040fe200000018bc */
[----:B------:R-:W-:Y:S07]  /*49c0*/  LDSM.16.M88.4 R56, [R215+0x2000] ;  /* 0x00200000d738783b */ /* 0x000fee0000000200 */
[C---:B------:R-:W-:Y:S01]  /*49d0*/  HMMA.16816.F32 R60, R40.reuse, R46, R60 ;  /* 0x0000002e283c723c */ /* 0x040fe2000000183c */
[----:B------:R-:W1:Y:S07]  /*49e0*/  LDSM.16.M88.4 R44, [R213+0x7400] ;  /* 0x00740000d52c783b */ /* 0x000e6e0000000200 */
[C---:B------:R-:W-:Y:S08]  /*49f0*/  HMMA.16816.F32 R176, R40.reuse, R48, R176 ;  /* 0x0000003028b0723c */ /* 0x040ff000000018b0 */
[----:B------:R-:W-:Y:S01]  /*4a00*/  HMMA.16816.F32 R172, R40, R50, R172 ;  /* 0x0000003228ac723c */ /* 0x000fe200000018ac */
[----:B------:R-:W3:Y:S04]  /*4a10*/  LDSM.16.M88.4 R48, [R213+0x7000] ;  /* 0x00700000d530783b */ /* 0x000ee80000000200 */
[----:B------:R-:W4:Y:S03]  /*4a20*/  LDSM.16.M88.4 R40, [R213+0x7800] ;  /* 0x00780000d528783b */ /* 0x000f260000000200 */
[C---:B--2---:R-:W-:Y:S08]  /*4a30*/  HMMA.16816.F32 R32, R36.reuse, R208, R32 ;  /* 0x000000d02420723c */ /* 0x044ff00000001820 */
        /* <DEDUP_REMOVED lines=8> */
[C---:B------:R-:W-:Y:S08]  /*4ac0*/  HMMA.16816.F32 R184, R244.reuse, R204, R184 ;  /* 0x000000ccf4b8723c */ /* 0x040ff000000018b8 */
[C---:B------:R-:W-:Y:S01]  /*4ad0*/  HMMA.16816.F32 R180, R244.reuse, R206, R180 ;  /* 0x000000cef4b4723c */ /* 0x040fe200000018b4 */
[----:B------:R-:W-:Y:S07]  /*4ae0*/  LDSM.16.M88.4 R204, [R216+0x8c00] ;  /* 0x008c0000d8cc783b */ /* 0x000fee0000000200 */
[C---:B------:R-:W-:Y:S08]  /*4af0*/  HMMA.16816.F32 R188, R244.reuse, R210, R188 ;  /* 0x000000d2f4bc723c */ /* 0x040ff000000018bc */
[C---:B------:R-:W-:Y:S08]  /*4b00*/  HMMA.16816.F32 R176, R244.reuse, R200, R176 ;  /* 0x000000c8f4b0723c */ /* 0x040ff000000018b0 */
[C---:B------:R-:W-:Y:S01]  /*4b10*/  HMMA.16816.F32 R172, R244.reuse, R202, R172 ;  /* 0x000000caf4ac723c */ /* 0x040fe200000018ac */
[----:B------:R-:W-:Y:S07]  /*4b20*/  LDSM.16.M88.4 R200, [R217+0x5000] ;  /* 0x00500000d9c8783b */ /* 0x000fee0000000200 */
[C---:B------:R-:W-:Y:S08]  /*4b30*/  HMMA.16816.F32 R64, R244.reuse, R196, R64 ;  /* 0x000000c4f440723c */ /* 0x040ff00000001840 */
[----:B------:R-:W-:Y:S01]  /*4b40*/  HMMA.16816.F32 R60, R244, R198, R60 ;  /* 0x000000c6f43c723c */ /* 0x000fe2000000183c */
[----:B------:R-:W-:Y:S07]  /*4b50*/  LDSM.16.M88.4 R196, [R216+0x8000] ;  /* 0x00800000d8c4783b */ /* 0x000fee0000000200 */
[C---:B-1----:R-:W-:Y:S08]  /*4b60*/  HMMA.16816.F32 R24, R52.reuse, R44, R24 ;  /* 0x0000002c3418723c */ /* 0x042ff00000001818 */
[----:B------:R-:W-:Y:S08]  /*4b70*/  HMMA.16816.F32 R20, R52, R46, R20 ;  /* 0x0000002e3414723c */ /* 0x000ff00000001814 */
[C---:B------:R-:W-:Y:S08]  /*4b80*/  HMMA.16816.F32 R184, R56.reuse, R44, R184 ;  /* 0x0000002c38b8723c */ /* 0x040ff000000018b8 */
[----:B------:R-:W-:Y:S01]  /*4b90*/  HMMA.16816.F32 R180, R56, R46, R180 ;  /* 0x0000002e38b4723c */ /* 0x000fe200000018b4 */
[----:B------:R-:W1:Y:S07]  /*4ba0*/  LDSM.16.M88.4 R44, [R217+0x4000] ;  /* 0x00400000d92c783b */ /* 0x000e6e0000000200 */
[----:B------:R-:W-:Y:S01]  /*4bb0*/  HMMA.16816.F32 R192, R244, R208, R192 ;  /* 0x000000d0f4c0723c */ /* 0x000fe200000018c0 */
[----:B------:R-:W-:Y:S07]  /*4bc0*/  LDSM.16.M88.4 R208, [R216+0x8800] ;  /* 0x00880000d8d0783b */ /* 0x000fee0000000200 */
[C---:B---3--:R-:W-:Y:S08]  /*4bd0*/  HMMA.16816.F32 R32, R52.reuse, R48, R32 ;  /* 0x000000303420723c */ /* 0x048ff00000001820 */
[C---:B------:R-:W-:Y:S08]  /*4be0*/  HMMA.16816.F32 R28, R52.reuse, R50, R28 ;  /* 0x00000032341c723c */ /* 0x040ff0000000181c */
[C---:B----4-:R-:W-:Y:S08]  /*4bf0*/  HMMA.16816.F32 R16, R52.reuse, R40, R16 ;  /* 0x000000283410723c */ /* 0x050ff00000001810 */
[C---:B------:R-:W-:Y:S08]  /*4c00*/  HMMA.16816.F32 R12, R52.reuse, R42, R12 ;  /* 0x0000002a340c723c */ /* 0x040ff0000000180c */
[C---:B--2---:R-:W-:Y:S08]  /*4c10*/  HMMA.16816.F32 R8, R52.reuse, R36, R8 ;  /* 0x000000243408723c */ /* 0x044ff00000001808 */
[----:B------:R-:W-:Y:S01]  /*4c20*/  HMMA.16816.F32 R4, R52, R38, R4 ;  /* 0x000000263404723c */ /* 0x000fe20000001804 */
[----:B------:R-:W2:Y:S07]  /*4c30*/  LDSM.16.M88.4 R52, [R216+0x8400] ;  /* 0x00840000d834783b */ /* 0x000eae0000000200 */
[C---:B------:R-:W-:Y:S08]  /*4c40*/  HMMA.16816.F32 R188, R56.reuse, R50, R188 ;  /* 0x0000003238bc723c */ /* 0x040ff000000018bc */
[C---:B------:R-:W-:Y:S08]  /*4c50*/  HMMA.16816.F32 R176, R56.reuse, R40, R176 ;  /* 0x0000002838b0723c */ /* 0x040ff000000018b0 */
[C---:B------:R-:W-:Y:S01]  /*4c60*/  HMMA.16816.F32 R172, R56.reuse, R42, R172 ;  /* 0x0000002a38ac723c */ /* 0x040fe200000018ac */
[----:B------:R-:W-:Y:S07]  /*4c70*/  LDSM.16.M88.4 R40, [R215+0x4000] ;  /* 0x00400000d728783b */ /* 0x000fee0000000200 */
[C---:B------:R-:W-:Y:S08]  /*4c80*/  HMMA.16816.F32 R64, R56.reuse, R36, R64 ;  /* 0x000000243840723c */ /* 0x040ff00000001840 */
[C---:B------:R-:W-:Y:S01]  /*4c90*/  HMMA.16816.F32 R60, R56.reuse, R38, R60 ;  /* 0x00000026383c723c */ /* 0x040fe2000000183c */
[----:B------:R-:W3:Y:S07]  /*4ca0*/  LDSM.16.M88.4 R36, [R213+0x8000] ;  /* 0x00800000d524783b */ /* 0x000eee0000000200 */
[----:B------:R-:W-:Y:S01]  /*4cb0*/  HMMA.16816.F32 R192, R56, R48, R192 ;  /* 0x0000003038c0723c */ /* 0x000fe200000018c0 */
[----:B------:R-:W4:Y:S04]  /*4cc0*/  LDSM.16.M88.4 R56, [R215+0x5000] ;  /* 0x00500000d738783b */ /* 0x000f280000000200 */
[----:B------:R-:W5:Y:S03]  /*4cd0*/  LDSM.16.M88.4 R48, [R213+0x8400] ;  /* 0x00840000d530783b */ /* 0x000f660000000200 */
[-C--:B-1----:R-:W-:Y:S08]  /*4ce0*/  HMMA.16816.F32 R188, R44, R198.reuse, R188 ;  /* 0x000000c62cbc723c */ /* 0x082ff000000018bc */
[----:B------:R-:W-:Y:S08]  /*4cf0*/  HMMA.16816.F32 R28, R200, R198, R28 ;  /* 0x000000c6c81c723c */ /* 0x000ff0000000181c */
[-C--:B--2---:R-:W-:Y:S08]  /*4d00*/  HMMA.16816.F32 R184, R44, R52.reuse, R184 ;  /* 0x000000342cb8723c */ /* 0x084ff000000018b8 */
[----:B------:R-:W-:Y:S07]  /*4d10*/  HMMA.16816.F32 R24, R200, R52, R24 ;  /* 0x00000034c818723c */ /* 0x000fee0000001818 */
[----:B------:R-:W-:Y:S01]  /*4d20*/  IADD3 R53, R224, -0x2, RZ ;  /* 0xfffffffee0357810 */ /* 0x000fe20007ffe0ff */
[----:B---3--:R-:W-:Y:S04]  /*4d30*/  HMMA.16816.F32 R188, R40, R38, R188 ;  /* 0x0000002628bc723c */ /* 0x008fe800000018bc */
[----:B------:R-:W-:-:S04]  /*4d40*/  IMAD R53, R53, 0x40, R252 ;  /* 0x0000004035357824 */ /* 0x000fc800078e02fc */
[----:B----4-:R-:W-:Y:S01]  /*4d50*/  HMMA.16816.F32 R28, R56, R38, R28 ;  /* 0x00000026381c723c */ /* 0x010fe2000000181c */
[----:B------:R-:W-:-:S04]  /*4d60*/  IADD3 R169, R53, 0x8, RZ ;  /* 0x0000000835a97810 */ /* 0x000fc80007ffe0ff */
[-C--:B------:R-:W-:Y:S02]  /*4d70*/  ISETP.GE.AND P5, PT, R169, R251.reuse, PT ;  /* 0x000000fba900720c */ /* 0x080fe40003fa6270 */
[----:B------:R-:W-:Y:S01]  /*4d80*/  IADD3 R39, R53, 0x1, RZ ;  /* 0x0000000135277810 */ /* 0x000fe20007ffe0ff */
[-C--:B------:R-:W-:Y:S01]  /*4d90*/  HMMA.16816.F32 R20, R200, R54.reuse, R20 ;  /* 0x00000036c814723c */ /* 0x080fe20000001814 */
[-C--:B------:R-:W-:Y:S02]  /*4da0*/  ISETP.GE.AND P2, PT, R169, R250.reuse, PT ;  /* 0x000000faa900720c */ /* 0x080fe40003f46270 */
[C---:B------:R-:W-:Y:S02]  /*4db0*/  ISETP.GE.AND P4, PT, R39.reuse, R251, PT ;  /* 0x000000fb2700720c */ /* 0x040fe40003f86270 */
[C---:B------:R-:W-:Y:S02]  /*4dc0*/  ISETP.GE.AND P3, PT, R39.reuse, R250, PT ;  /* 0x000000fa2700720c */ /* 0x040fe40003f66270 */
[C---:B------:R-:W-:Y:S01]  /*4dd0*/  ISETP.GE.AND P1, PT, R39.reuse, R238, PT ;  /* 0x000000ee2700720c */ /* 0x040fe20003f26270 */
[----:B------:R-:W-:Y:S01]  /*4de0*/  HMMA.16816.F32 R180, R44, R54, R180 ;  /* 0x000000362cb4723c */ /* 0x000fe200000018b4 */
[----:B------:R-:W-:-:S02]  /*4df0*/  ISETP.GE.AND P0, PT, R39, R236, PT ;  /* 0x000000ec2700720c */ /* 0x000fc40003f06270 */
[----:B------:R-:W-:Y:S02]  /*4e00*/  IADD3 R39, R53, 0x9, RZ ;  /* 0x0000000935277810 */ /* 0x000fe40007ffe0ff */
[----:B------:R-:W-:Y:S02]  /*4e10*/  FSEL R164, R190, -INF , !P2 ;  /* 0xff800000bea47808 */ /* 0x000fe40005000000 */
[----:B------:R-:W-:Y:S01]  /*4e20*/  FSEL R55, R188, -INF , !P5 ;  /* 0xff800000bc377808 */ /* 0x000fe20006800000 */
[----:B------:R-:W-:Y:S01]  /*4e30*/  HMMA.16816.F32 R192, R44, R196, R192 ;  /* 0x000000c42cc0723c */ /* 0x000fe200000018c0 */
[----:B------:R-:W-:Y:S02]  /*4e40*/  ISETP.GE.AND P5, PT, R169, R236, PT ;  /* 0x000000eca900720c */ /* 0x000fe40003fa6270 */
[----:B------:R-:W-:Y:S02]  /*4e50*/  ISETP.GE.AND P2, PT, R39, R238, PT ;  /* 0x000000ee2700720c */ /* 0x000fe40003f46270 */
[----:B------:R-:W-:-:S02]  /*4e60*/  FSEL R52, R30, -INF , !P5 ;  /* 0xff8000001e347808 */ /* 0x000fc40006800000 */
[----:B------:R-:W-:Y:S01]  /*4e70*/  ISETP.GE.AND P6, PT, R169, R238, PT ;  /* 0x000000eea900720c */ /* 0x000fe20003fc6270 */
[C---:B------:R-:W-:Y:S01]  /*4e80*/  HMMA.16816.F32 R176, R44.reuse, R208, R176 ;  /* 0x000000d02cb0723c */ /* 0x040fe200000018b0 */
[----:B------:R-:W-:Y:S02]  /*4e90*/  ISETP.GE.AND P5, PT, R39, R236, PT ;  /* 0x000000ec2700720c */ /* 0x000fe40003fa6270 */
[----:B------:R-:W-:Y:S02]  /*4ea0*/  FSEL R54, R29, -INF , !P2 ;  /* 0xff8000001d367808 */ /* 0x000fe40005000000 */
[----:B------:R-:W-:Y:S02]  /*4eb0*/  IADD3 R29, R53, 0x10, RZ ;  /* 0x00000010351d7810 */ /* 0x000fe40007ffe0ff */
[----:B------:R-:W-:Y:S01]  /*4ec0*/  FSEL R244, R28, -INF , !P6 ;  /* 0xff8000001cf47808 */ /* 0x000fe20007000000 */
[----:B------:R-:W-:Y:S01]  /*4ed0*/  HMMA.16816.F32 R172, R44, R210, R172 ;  /* 0x000000d22cac723c */ /* 0x000fe200000018ac */
[----:B------:R-:W-:-:S02]  /*4ee0*/  ISETP.GE.AND P6, PT, R39, R251, PT ;  /* 0x000000fb2700720c */ /* 0x000fc40003fc6270 */
[----:B------:R-:W-:Y:S02]  /*4ef0*/  ISETP.GE.AND P2, PT, R39, R250, PT ;  /* 0x000000fa2700720c */ /* 0x000fe40003f46270 */
[----:B------:R-:W-:-:S03]  /*4f00*/  IADD3 R39, R53, 0x11, RZ ;  /* 0x0000001135277810 */ /* 0x000fc60007ffe0ff */
[C---:B------:R-:W-:Y:S08]  /*4f10*/  HMMA.16816.F32 R64, R44.reuse, R204, R64 ;  /* 0x000000cc2c40723c */ /* 0x040ff00000001840 */
[----:B------:R-:W-:Y:S01]  /*4f20*/  HMMA.16816.F32 R60, R44, R206, R60 ;  /* 0x000000ce2c3c723c */ /* 0x000fe2000000183c */
[----:B------:R-:W1:Y:S07]  /*4f30*/  LDSM.16.M88.4 R44, [R213+0x8800] ;  /* 0x00880000d52c783b */ /* 0x000e6e0000000200 */
[-C--:B-----5:R-:W-:Y:S08]  /*4f40*/  HMMA.16816.F32 R184, R40, R48.reuse, R184 ;  /* 0x0000003028b8723c */ /* 0x0a0ff000000018b8 */
[----:B------:R-:W-:Y:S08]  /*4f50*/  HMMA.16816.F32 R24, R56, R48, R24 ;  /* 0x000000303818723c */ /* 0x000ff00000001818 */
[----:B------:R-:W-:Y:S07]  /*4f60*/  HMMA.16816.F32 R16, R200, R208, R16 ;  /* 0x000000d0c810723c */ /* 0x000fee0000001810 */
[----:B------:R-:W-:Y:S01]  /*4f70*/  FSEL R209, R189, -INF , !P6 ;  /* 0xff800000bdd17808 */ /* 0x000fe20007000000 */
[----:B------:R-:W-:Y:S01]  /*4f80*/  HMMA.16816.F32 R20, R56, R50, R20 ;  /* 0x000000323814723c */ /* 0x000fe20000001814 */
[----:B------:R-:W-:-:S07]  /*4f90*/  ISETP.GE.AND P6, PT, R29, R238, PT ;  /* 0x000000ee1d00720c */ /* 0x000fce0003fc6270 */
[----:B------:R-:W-:Y:S07]  /*4fa0*/  HMMA.16816.F32 R180, R40, R50, R180 ;  /* 0x0000003228b4723c */ /* 0x000fee00000018b4 */
[----:B------:R-:W-:Y:S01]  /*4fb0*/  FSEL R50, R31, -INF , !P5 ;  /* 0xff8000001f327808 */ /* 0x000fe20006800000 */
[----:B------:R-:W-:Y:S01]  /*4fc0*/  HMMA.16816.F32 R8, R200, R204, R8 ;  /* 0x000000ccc808723c */ /* 0x000fe20000001808 */
[----:B------:R-:W-:-:S06]  /*4fd0*/  ISETP.GE.AND P5, PT, R29, R251, PT ;  /* 0x000000fb1d00720c */ /* 0x000fcc0003fa6270 */
[----:B------:R-:W-:Y:S01]  /*4fe0*/  FSEL R205, R184, -INF , !P5 ;  /* 0xff800000b8cd7808 */ /* 0x000fe20006800000 */
[----:B------:R-:W-:Y:S01]  /*4ff0*/  HMMA.16816.F32 R4, R200, R206, R4 ;  /* 0x000000cec804723c */ /* 0x000fe20000001804 */
[----:B------:R-:W-:-:S06]  /*5000*/  ISETP.GE.AND P5, PT, R29, R236, PT ;  /* 0x000000ec1d00720c */ /* 0x000fcc0003fa6270 */
[----:B------:R-:W-:Y:S01]  /*5010*/  FSEL R207, R191, -INF , !P2 ;  /* 0xff800000bfcf7808 */ /* 0x000fe20005000000 */
[----:B------:R-:W-:Y:S01]  /*5020*/  HMMA.16816.F32 R12, R200, R210, R12 ;  /* 0x000000d2c80c723c */ /* 0x000fe2000000180c */
[----:B------:R-:W-:Y:S02]  /*5030*/  ISETP.GE.AND P2, PT, R29, R250, PT ;  /* 0x000000fa1d00720c */ /* 0x000fe40003f46270 */
[----:B------:R-:W2:Y:S01]  /*5040*/  LDSM.16.M88.4 R28, [R213+0x8c00] ;  /* 0x008c0000d51c783b */ /* 0x000ea20000000200 */
[----:B------:R-:W-:-:S04]  /*5050*/  DEPBAR.LE SB0, 0x0 ;  /* 0x000080000000791a */ /* 0x000fc80000000000 */
[----:B------:R-:W-:Y:S01]  /*5060*/  FSEL R204, R186, -INF , !P2 ;  /* 0xff800000bacc7808 */ /* 0x000fe20005000000 */
[----:B------:R-:W-:Y:S01]  /*5070*/  HMMA.16816.F32 R32, R200, R196, R32 ;  /* 0x000000c4c820723c */ /* 0x000fe20000001820 */
[----:B------:R-:W-:-:S04]  /*5080*/  ISETP.GE.AND P2, PT, R39, R251, PT ;  /* 0x000000fb2700720c */ /* 0x000fc80003f46270 */
[----:B------:R-:W-:Y:S02]  /*5090*/  FSEL R191, R185, -INF , !P2 ;  /* 0xff800000b9bf7808 */ /* 0x000fe40005000000 */
[----:B------:R-:W-:Y:S01]  /*50a0*/  FSEL R201, R24, -INF , !P6 ;  /* 0xff80000018c97808 */ /* 0x000fe20007000000 */
[-C--:B-1----:R-:W-:Y:S01]  /*50b0*/  HMMA.16816.F32 R176, R40, R44.reuse, R176 ;  /* 0x0000002c28b0723c */ /* 0x082fe200000018b0 */
        /* <DEDUP_REMOVED lines=13> */
[----:B------:R-:W-:Y:S01]  /*5190*/  FSEL R187, R180, -INF , !P2 ;  /* 0xff800000b4bb7808 */ /* 0x000fe20005000000 */
[----:B------:R-:W-:Y:S01]  /*51a0*/  HMMA.16816.F32 R12, R56, R46, R12 ;  /* 0x0000002e380c723c */ /* 0x000fe2000000180c */
[----:B------:R-:W-:Y:S02]  /*51b0*/  FSEL R208, R182, -INF , !P5 ;  /* 0xff800000b6d07808 */ /* 0x000fe40006800000 */
[C---:B------:R-:W-:Y:S02]  /*51c0*/  ISETP.GE.AND P6, PT, R39.reuse, R238, PT ;  /* 0x000000ee2700720c */ /* 0x040fe40003fc6270 */
[----:B------:R-:W-:Y:S02]  /*51d0*/  ISETP.GE.AND P2, PT, R39, R236, PT ;  /* 0x000000ec2700720c */ /* 0x000fe40003f46270 */
[----:B------:R-:W-:Y:S01]  /*51e0*/  ISETP.GE.AND P5, PT, R25, R238, PT ;  /* 0x000000ee1900720c */ /* 0x000fe20003fa6270 */
[----:B--2---:R-:W-:Y:S01]  /*51f0*/  HMMA.16816.F32 R64, R40, R28, R64 ;  /* 0x0000001c2840723c */ /* 0x004fe20000001840 */
[----:B------:R-:W-:-:S02]  /*5200*/  FSEL R199, R20, -INF , !P6 ;  /* 0xff80000014c77808 */ /* 0x000fc40007000000 */
[----:B------:R-:W-:Y:S02]  /*5210*/  FSEL R246, R22, -INF , !P2 ;  /* 0xff80000016f67808 */ /* 0x000fe40005000000 */
[----:B------:R-:W-:Y:S02]  /*5220*/  FSEL R180, R21, -INF , !P5 ;  /* 0xff80000015b47808 */ /* 0x000fe40006800000 */
[C---:B------:R-:W-:Y:S01]  /*5230*/  ISETP.GE.AND P6, PT, R25.reuse, R251, PT ;  /* 0x000000fb1900720c */ /* 0x040fe20003fc6270 */
[----:B------:R-:W-:Y:S01]  /*5240*/  HMMA.16816.F32 R8, R56, R28, R8 ;  /* 0x0000001c3808723c */ /* 0x000fe20000001808 */
[C---:B------:R-:W-:Y:S02]  /*5250*/  ISETP.GE.AND P2, PT, R25.reuse, R236, PT ;  /* 0x000000ec1900720c */ /* 0x040fe40003f46270 */
[----:B------:R-:W-:Y:S02]  /*5260*/  ISETP.GE.AND P5, PT, R25, R250, PT ;  /* 0x000000fa1900720c */ /* 0x000fe40003fa6270 */
[----:B------:R-:W-:-:S02]  /*5270*/  IADD3 R25, R53, 0x20, RZ ;  /* 0x0000002035197810 */ /* 0x000fc40007ffe0ff */
[----:B------:R-:W-:Y:S01]  /*5280*/  FSEL R190, R23, -INF , !P2 ;  /* 0xff80000017be7808 */ /* 0x000fe20005000000 */
[-C--:B------:R-:W-:Y:S01]  /*5290*/  HMMA.16816.F32 R32, R56, R36.reuse, R32 ;  /* 0x000000243820723c */ /* 0x080fe20000001820 */
[----:B------:R-:W-:Y:S02]  /*52a0*/  FSEL R210, R183, -INF , !P5 ;  /* 0xff800000b7d27808 */ /* 0x000fe40006800000 */
[C---:B------:R-:W-:Y:S01]  /*52b0*/  ISETP.GE.AND P5, PT, R25.reuse, R251, PT ;  /* 0x000000fb1900720c */ /* 0x040fe20003fa6270 */
[----:B------:R-:W-:Y:S01]  /*52c0*/  BAR.SYNC.DEFER_BLOCKING 0x0 ;  /* 0x0000000000007b1d */ /* 0x000fe20000010000 */
[----:B------:R-:W-:Y:S02]  /*52d0*/  ISETP.GE.AND P2, PT, R25, R250, PT ;  /* 0x000000fa1900720c */ /* 0x000fe40003f46270 */
[----:B------:R-:W-:Y:S01]  /*52e0*/  IADD3 R21, R53, 0x21, RZ ;  /* 0x0000002135157810 */ /* 0x000fe20007ffe0ff */
[----:B------:R-:W-:Y:S01]  /*52f0*/  HMMA.16816.F32 R192, R40, R36, R192 ;  /* 0x0000002428c0723c */ /* 0x000fe200000018c0 */
[----:B------:R-:W-:-:S02]  /*5300*/  FSEL R189, R181, -INF , !P6 ;  /* 0xff800000b5bd7808 */ /* 0x000fc40007000000 */
[----:B------:R-:W-:Y:S02]  /*5310*/  FSEL R181, R176, -INF , !P5 ;  /* 0xff800000b0b57808 */ /* 0x000fe40006800000 */
[----:B------:R-:W-:Y:S02]  /*5320*/  FSEL R178, R178, -INF , !P2 ;  /* 0xff800000b2b27808 */ /* 0x000fe40005000000 */
[C---:B------:R-:W-:Y:S01]  /*5330*/  ISETP.GE.AND P6, PT, R25.reuse, R238, PT ;  /* 0x000000ee1900720c */ /* 0x040fe20003fc6270 */
[----:B------:R-:W-:Y:S01]  /*5340*/  HMMA.16816.F32 R4, R56, R30, R4 ;  /* 0x0000001e3804723c */ /* 0x000fe20000001804 */
[----:B------:R-:W-:Y:S02]  /*5350*/  ISETP.GE.AND P5, PT, R25, R236, PT ;  /* 0x000000ec1900720c */ /* 0x000fe40003fa6270 */
[----:B------:R-:W-:Y:S02]  /*5360*/  ISETP.GE.AND P2, PT, R21, R251, PT ;  /* 0x000000fb1500720c */ /* 0x000fe40003f46270 */
[----:B------:R-:W-:-:S02]  /*5370*/  FSEL R196, R16, -INF , !P6 ;  /* 0xff80000010c47808 */ /* 0x000fc40007000000 */
[----:B------:R-:W-:Y:S01]  /*5380*/  FSEL R182, R18, -INF , !P5 ;  /* 0xff80000012b67808 */ /* 0x000fe20006800000 */
[----:B------:R-:W-:Y:S01]  /*5390*/  HMMA.16816.F32 R60, R40, R30, R60 ;  /* 0x0000001e283c723c */ /* 0x000fe2000000183c */
        /* <DEDUP_REMOVED lines=29> */
[----:B------:R-:W-:Y:S02]  /*5570*/  ISETP.GE.AND P6, PT, R17, R238, PT ;  /* 0x000000ee1100720c */ /* 0x000fe40003fc6270 */
[----:B------:R-:W-:Y:S02]  /*5580*/  FSEL R36, R66, -INF , !P2 ;  /* 0xff80000042247808 */ /* 0x000fe40005000000 */
[----:B------:R-:W-:Y:S02]  /*5590*/  FSEL R37, R64, -INF , !P5 ;  /* 0xff80000040257808 */ /* 0x000fe40006800000 */
[----:B------:R-:W-:Y:S02]  /*55a0*/  ISETP.GE.AND P2, PT, R13, R251, PT ;  /* 0x000000fb0d00720c */ /* 0x000fe40003f46270 */
[----:B------:R-:W-:Y:S02]  /*55b0*/  ISETP.GE.AND P5, PT, R17, R236, PT ;  /* 0x000000ec1100720c */ /* 0x000fe40003fa6270 */
[----:B------:R-:W-:-:S02]  /*55c0*/  FSEL R66, R8, -INF , !P6 ;  /* 0xff80000008427808 */ /* 0x000fc40007000000 */
[----:B------:R-:W-:Y:S02]  /*55d0*/  FSEL R8, R35, -INF , !P0 ;  /* 0xff80000023087808 */ /* 0x000fe40004000000 */
[----:B------:R-:W-:Y:S02]  /*55e0*/  FSEL R39, R65, -INF , !P2 ;  /* 0xff80000041277808 */ /* 0x000fe40005000000 */
[----:B------:R-:W-:Y:S02]  /*55f0*/  ISETP.GE.AND P0, PT, R53, R236, PT ;  /* 0x000000ec3500720c */ /* 0x000fe40003f06270 */
[C---:B------:R-:W-:Y:S02]  /*5600*/  ISETP.GE.AND P6, PT, R13.reuse, R250, PT ;  /* 0x000000fa0d00720c */ /* 0x040fe40003fc6270 */
[----:B------:R-:W-:Y:S02]  /*5610*/  FSEL R56, R10, -INF , !P5 ;  /* 0xff8000000a387808 */ /* 0x000fe40006800000 */
[----:B------:R-:W-:-:S02]  /*5620*/  ISETP.GE.AND P2, PT, R13, R236, PT ;  /* 0x000000ec0d00720c */ /* 0x000fc40003f46270 */
[----:B------:R-:W-:Y:S02]  /*5630*/  ISETP.GE.AND P5, PT, R13, R238, PT ;  /* 0x000000ee0d00720c */ /* 0x000fe40003fa6270 */
[----:B------:R-:W-:Y:S02]  /*5640*/  FSEL R34, R34, -INF , !P0 ;  /* 0xff80000022227808 */ /* 0x000fe40004000000 */
[----:B------:R-:W-:Y:S02]  /*5650*/  FSEL R38, R67, -INF , !P6 ;  /* 0xff80000043267808 */ /* 0x000fe40007000000 */
[----:B------:R-:W-:Y:S02]  /*5660*/  FSEL R57, R11, -INF , !P2 ;  /* 0xff8000000b397808 */ /* 0x000fe40005000000 */
[----:B------:R-:W-:Y:S02]  /*5670*/  ISETP.NE.AND P0, PT, R224, 0x2, PT ;  /* 0x00000002e000780c */ /* 0x000fe40003f05270 */
[----:B------:R-:W-:-:S02]  /*5680*/  FSEL R67, R9, -INF , !P5 ;  /* 0xff80000009437808 */ /* 0x000fc40006800000 */
[C---:B------:R-:W-:Y:S02]  /*5690*/  ISETP.GE.AND P2, PT, R53.reuse, R251, PT ;  /* 0x000000fb3500720c */ /* 0x040fe40003f46270 */
[----:B------:R-:W-:Y:S02]  /*56a0*/  IADD3 R9, R53, 0x38, RZ ;  /* 0x0000003835097810 */ /* 0x000fe40007ffe0ff */
[----:B------:R-:W-:Y:S02]  /*56b0*/  FSEL R0, R33, -INF , !P1 ;  /* 0xff80000021007808 */ /* 0x000fe40004800000 */
[----:B------:R-:W-:Y:S02]  /*56c0*/  FSEL R12, R195, -INF , !P3 ;  /* 0xff800000c30c7808 */ /* 0x000fe40005800000 */
[----:B------:R-:W-:Y:S02]  /*56d0*/  FSEL R13, R192, -INF , !P2 ;  /* 0xff800000c00d7808 */ /* 0x000fe40005000000 */
[----:B------:R-:W-:-:S02]  /*56e0*/  ISETP.GE.AND P5, PT, R53, R250, PT ;  /* 0x000000fa3500720c */ /* 0x000fc40003fa6270 */
[-C--:B------:R-:W-:Y:S02]  /*56f0*/  ISETP.GE.AND P1, PT, R53, R238.reuse, PT ;  /* 0x000000ee3500720c */ /* 0x080fe40003f26270 */
[C---:B------:R-:W-:Y:S02]  /*5700*/  ISETP.GE.AND P3, PT, R9.reuse, R238, PT ;  /* 0x000000ee0900720c */ /* 0x040fe40003f66270 */
[----:B------:R-:W-:Y:S02]  /*5710*/  ISETP.GE.AND P2, PT, R9, R236, PT ;  /* 0x000000ec0900720c */ /* 0x000fe40003f46270 */
[----:B------:R-:W-:Y:S02]  /*5720*/  IADD3 R53, R53, 0x39, RZ ;  /* 0x0000003935357810 */ /* 0x000fe40007ffe0ff */
        /* <DEDUP_REMOVED lines=10> */
[----:B------:R-:W-:Y:S02]  /*57d0*/  ISETP.GE.AND P1, PT, R53, R236, PT ;  /* 0x000000ec3500720c */ /* 0x000fe40003f26270 */
        /* <DEDUP_REMOVED lines=9> */
[----:B------:R-:W-:-:S04]  /*5870*/  IMAD.WIDE.U32 R6, R5, c[0x0][0x198], RZ ;  /* 0x0000660005067a25 */ /* 0x000fc800078e00ff */
[----:B------:R-:W-:Y:S01]  /*5880*/  IMAD R2, R2, c[0x0][0x198], RZ ;  /* 0x0000660002027a24 */ /* 0x000fe200078e02ff */
[----:B------:R-:W-:-:S03]  /*5890*/  LEA R4, P0, R6, R226, 0x6 ;  /* 0x000000e206047211 */ /* 0x000fc600078030ff */
[----:B------:R-:W-:Y:S01]  /*58a0*/  IMAD R2, R5, c[0x0][0x19c], R2 ;  /* 0x0000670005027a24 */ /* 0x000fe200078e0202 */
[----:B------:R-:W-:-:S03]  /*58b0*/  LEA R10, P1, R4, c[0x0][0x168], 0x1 ;  /* 0x00005a00040a7a11 */ /* 0x000fc600078208ff */
[----:B------:R-:W-:-:S05]  /*58c0*/  IMAD.IADD R5, R7, 0x1, R2 ;  /* 0x0000000107057824 */ /* 0x000fca00078e0202 */
[----:B------:R-:W-:Y:S02]  /*58d0*/  LEA.HI.X R5, R6, R229, R5, 0x6, P0 ;  /* 0x000000e506057211 */ /* 0x000fe400000f3405 */
[----:B------:R-:W-:Y:S02]  /*58e0*/  IADD3 R6, P0, R10, UR10, RZ ;  /* 0x0000000a0a067c10 */ /* 0x000fe4000ff1e0ff */
[----:B------:R-:W-:-:S04]  /*58f0*/  LEA.HI.X R11, R4, c[0x0][0x16c], R5, 0x1, P1 ;  /* 0x00005b00040b7a11 */ /* 0x000fc800008f0c05 */
[----:B------:R-:W-:Y:S01]  /*5900*/  IADD3.X R7, R11, UR9, RZ, P0, !PT ;  /* 0x000000090b077c10 */ /* 0x000fe200087fe4ff */
        /* <DEDUP_REMOVED lines=10> */
.L_x_19:
[----:B------:R-:W-:Y:S01]  /*59b0*/  FMNMX.FTZ R5, R166, R32, !PT ;  /* 0x00000020a6057209 */ /* 0x000fe20007810000 */
[----:B------:R-:W-:Y:S01]  /*59c0*/  LDSM.16.MT88.4 R24, [R214+0x9000] ;  /* 0x00900000d618783b */ /* 0x000fe20000004200 */
[----:B------:R-:W-:-:S02]  /*59d0*/  FMNMX.FTZ R4, R168, R13, !PT ;  /* 0x0000000da8047209 */ /* 0x000fc40007810000 */
[----:B------:R-:W-:Y:S01]  /*59e0*/  FMNMX.FTZ R5, R0, R5, !PT ;  /* 0x0000000500057209 */ /* 0x000fe20007810000 */
[----:B------:R-:W-:Y:S01]  /*59f0*/  LDSM.16.MT88.4 R20, [R212+0x9000] ;  /* 0x00900000d414783b */ /* 0x000fe20000004200 */
[----:B------:R-:W-:Y:S02]  /*5a00*/  FMNMX.FTZ R4, R193, R4, !PT ;  /* 0x00000004c1047209 */ /* 0x000fe40007810000 */
[----:B------:R-:W-:Y:S01]  /*5a10*/  FMNMX.FTZ R5, R244, R5, !PT ;  /* 0x00000005f4057209 */ /* 0x000fe20007810000 */
[----:B------:R-:W-:Y:S01]  /*5a20*/  LDSM.16.MT88.4 R16, [R214+0xa000] ;  /* 0x00a00000d610783b */ /* 0x000fe20000004200 */
[----:B------:R-:W-:Y:S02]  /*5a30*/  FMNMX.FTZ R4, R55, R4, !PT ;  /* 0x0000000437047209 */ /* 0x000fe40007810000 */
[----:B------:R-:W-:Y:S02]  /*5a40*/  FMNMX.FTZ R2, R54, R5, !PT ;  /* 0x0000000536027209 */ /* 0x000fe40007810000 */
[----:B------:R-:W-:-:S02]  /*5a50*/  FMNMX.FTZ R5, R165, R34, !PT ;  /* 0x00000022a5057209 */ /* 0x000fc40007810000 */
[----:B------:R-:W-:Y:S02]  /*5a60*/  FMNMX.FTZ R2, R201, R2, !PT ;  /* 0x00000002c9027209 */ /* 0x000fe40007810000 */
[----:B------:R-:W-:Y:S02]  /*5a70*/  FMNMX.FTZ R5, R8, R5, !PT ;  /* 0x0000000508057209 */ /* 0x000fe40007810000 */
[----:B------:R-:W-:Y:S02]  /*5a80*/  FMNMX.FTZ R2, R203, R2, !PT ;  /* 0x00000002cb027209 */ /* 0x000fe40007810000 */
[----:B------:R-:W-:Y:S02]  /*5a90*/  FMNMX.FTZ R5, R52, R5, !PT ;  /* 0x0000000534057209 */ /* 0x000fe40007810000 */
[----:B-1----:R-:W-:Y:S02]  /*5aa0*/  FMNMX.FTZ R7, R199, R2, !PT ;  /* 0x00000002c7077209 */ /* 0x002fe40007810000 */
        /* <DEDUP_REMOVED lines=21> */
[----:B------:R-:W-:Y:S02]  /*5c00*/  FMNMX.FTZ R5, R57, R2, !PT ;  /* 0x0000000239057209 */ /* 0x000fe40007810000 */
[----:B------:R-:W-:Y:S02]  /*5c10*/  FMNMX.FTZ R7, R12, R7, !PT ;  /* 0x000000070c077209 */ /* 0x000fe40007810000 */
[----:B------:R-:W-:Y:S02]  /*5c20*/  FMNMX.FTZ R5, R64, R5, !PT ;  /* 0x0000000540057209 */ /* 0x000fe40007810000 */
[----:B------:R-:W-:Y:S02]  /*5c30*/  FMNMX.FTZ R4, R209, R4, !PT ;  /* 0x00000004d1047209 */ /* 0x000fe40007810000 */
[----:B------:R-:W-:-:S02]  /*5c40*/  FMNMX.FTZ R6, R58, R5, !PT ;  /* 0x000000053a067209 */ /* 0x000fc40007810000 */
[----:B------:R-:W-:Y:S02]  /*5c50*/  FMNMX.FTZ R2, R164, R7, !PT ;  /* 0x00000007a4027209 */ /* 0x000fe40007810000 */
[----:B------:R-:W-:Y:S01]  /*5c60*/  FMNMX.FTZ R4, R205, R4, !PT ;  /* 0x00000004cd047209 */ /* 0x000fe20007810000 */
[----:B------:R-:W2:Y:S01]  /*5c70*/  SHFL.BFLY PT, R7, R6, 0x2, 0x1f ;  /* 0x0c401f0006077f89 */ /* 0x000ea200000e0000 */
[----:B------:R-:W-:Y:S02]  /*5c80*/  FMNMX.FTZ R5, R207, R2, !PT ;  /* 0x00000002cf057209 */ /* 0x000fe40007810000 */
[----:B------:R-:W-:Y:S02]  /*5c90*/  FMNMX.FTZ R4, R191, R4, !PT ;  /* 0x00000004bf047209 */ /* 0x000fe40007810000 */
[----:B------:R-:W-:Y:S02]  /*5ca0*/  FMNMX.FTZ R5, R204, R5, !PT ;  /* 0x00000005cc057209 */ /* 0x000fe40007810000 */
[----:B------:R-:W-:-:S02]  /*5cb0*/  FMNMX.FTZ R4, R187, R4, !PT ;  /* 0x00000004bb047209 */ /* 0x000fc40007810000 */
[----:B------:R-:W-:Y:S02]  /*5cc0*/  FMNMX.FTZ R5, R206, R5, !PT ;  /* 0x00000005ce057209 */ /* 0x000fe40007810000 */
[----:B-1----:R-:W-:Y:S02]  /*5cd0*/  FMNMX.FTZ R9, R10, R9, !PT ;  /* 0x000000090a097209 */ /* 0x002fe40007810000 */
[----:B------:R-:W-:Y:S02]  /*5ce0*/  FMNMX.FTZ R4, R189, R4, !PT ;  /* 0x00000004bd047209 */ /* 0x000fe40007810000 */
[----:B------:R-:W-:Y:S01]  /*5cf0*/  FMNMX.FTZ R5, R208, R5, !PT ;  /* 0x00000005d0057209 */ /* 0x000fe20007810000 */
[----:B------:R-:W1:Y:S01]  /*5d00*/  SHFL.BFLY PT, R2, R9, 0x1, 0x1f ;  /* 0x0c201f0009027f89 */ /* 0x000e6200000e0000 */
[----:B------:R-:W-:Y:S02]  /*5d10*/  FMNMX.FTZ R4, R181, R4, !PT ;  /* 0x00000004b5047209 */ /* 0x000fe40007810000 */
[----:B------:R-:W-:-:S02]  /*5d20*/  FMNMX.FTZ R5, R210, R5, !PT ;  /* 0x00000005d2057209 */ /* 0x000fc40007810000 */
[----:B------:R-:W-:Y:S02]  /*5d30*/  FMNMX.FTZ R4, R177, R4, !PT ;  /* 0x00000004b1047209 */ /* 0x000fe40007810000 */
[----:B------:R-:W-:Y:S02]  /*5d40*/  FMNMX.FTZ R5, R178, R5, !PT ;  /* 0x00000005b2057209 */ /* 0x000fe40007810000 */
[----:B------:R-:W-:Y:S02]  /*5d50*/  FMNMX.FTZ R4, R179, R4, !PT ;  /* 0x00000004b3047209 */ /* 0x000fe40007810000 */
[----:B--2---:R-:W-:Y:S02]  /*5d60*/  FMNMX.FTZ R7, R6, R7, !PT ;  /* 0x0000000706077209 */ /* 0x004fe40007810000 */
[----:B------:R-:W-:Y:S02]  /*5d70*/  FMNMX.FTZ R5, R176, R5, !PT ;  /* 0x00000005b0057209 */ /* 0x000fe40007810000 */
[----:B------:R-:W-:Y:S01]  /*5d80*/  FMNMX.FTZ R4, R173, R4, !PT ;  /* 0x00000004ad047209 */ /* 0x000fe20007810000 */
[----:B------:R-:W2:Y:S01]  /*5d90*/  SHFL.BFLY PT, R6, R7, 0x1, 0x1f ;  /* 0x0c201f0007067f89 */ /* 0x000ea200000e0000 */
[----:B------:R-:W-:-:S02]  /*5da0*/  FMNMX.FTZ R5, R174, R5, !PT ;  /* 0x00000005ae057209 */ /* 0x000fc40007810000 */
[----:B------:R-:W-:Y:S02]  /*5db0*/  FMNMX.FTZ R4, R37, R4, !PT ;  /* 0x0000000425047209 */ /* 0x000fe40007810000 */
[----:B------:R-:W-:Y:S02]  /*5dc0*/  FMNMX.FTZ R5, R172, R5, !PT ;  /* 0x00000005ac057209 */ /* 0x000fe40007810000 */
[----:B------:R-:W-:Y:S02]  /*5dd0*/  FMNMX.FTZ R4, R39, R4, !PT ;  /* 0x0000000427047209 */ /* 0x000fe40007810000 */
[----:B-1----:R-:W-:Y:S02]  /*5de0*/  FMNMX.FTZ R2, R9, R2, !PT ;  /* 0x0000000209027209 */ /* 0x002fe40007810000 */
[----:B------:R-:W-:Y:S02]  /*5df0*/  FMNMX.FTZ R9, R36, R5, !PT ;  /* 0x0000000524097209 */ /* 0x000fe40007810000 */
[----:B------:R-:W-:Y:S01]  /*5e00*/  FMNMX.FTZ R5, R49, R4, !PT ;  /* 0x0000000431057209 */ /* 0x000fe20007810000 */
[----:B------:R-:W-:Y:S01]  /*5e10*/  FMUL.FTZ R171, R2, c[0x0][0x23c] ;  /* 0x00008f0002ab7a20 */ /* 0x000fe20000410000 */
[----:B------:R-:W-:-:S02]  /*5e20*/  FMNMX.FTZ R10, R38, R9, !PT ;  /* 0x00000009260a7209 */ /* 0x000fc40007810000 */
[----:B------:R-:W-:Y:S02]  /*5e30*/  FSETP.NEU.FTZ.AND P1, PT, R2, -INF , PT ;  /* 0xff8000000200780b */ /* 0x000fe40003f3d000 */
[----:B------:R-:W-:Y:S02]  /*5e40*/  FMNMX.FTZ R4, R48, R5, !PT ;  /* 0x0000000530047209 */ /* 0x000fe40007810000 */
[----:B------:R-:W-:Y:S02]  /*5e50*/  FMNMX.FTZ R5, R47, R10, !PT ;  /* 0x0000000a2f057209 */ /* 0x000fe40007810000 */
[----:B------:R-:W-:Y:S01]  /*5e60*/  FSEL R171, R171, RZ, P1 ;  /* 0x000000ffabab7208 */ /* 0x000fe20000800000 */
[----:B------:R-:W1:Y:S01]  /*5e70*/  SHFL.BFLY PT, R245, R4, 0x2, 0x1f ;  /* 0x0c401f0004f57f89 */ /* 0x000e6200000e0000 */
[----:B------:R-:W-:Y:S02]  /*5e80*/  FMNMX.FTZ R5, R46, R5, !PT ;  /* 0x000000052e057209 */ /* 0x000fe40007810000 */
[----:B------:R-:W-:Y:S01]  /*5e90*/  FSEL R45, R2, RZ, P1 ;  /* 0x000000ff022d7208 */ /* 0x000fe20000800000 */
[--C-:B------:R-:W-:Y:S01]  /*5ea0*/  FFMA.FTZ R41, R0, c[0x0][0x23c], -R171.reuse ;  /* 0x00008f0000297a23 */ /* 0x100fe200000108ab */
[----:B--2---:R-:W-:Y:S01]  /*5eb0*/  FMNMX.FTZ R0, R7, R6, !PT ;  /* 0x0000000607007209 */ /* 0x004fe20007810000 */
[--C-:B------:R-:W-:Y:S01]  /*5ec0*/  FFMA.FTZ R40, R244, c[0x0][0x23c], -R171.reuse ;  /* 0x00008f00f4287a23 */ /* 0x100fe200000108ab */
[----:B------:R-:W2:Y:S01]  /*5ed0*/  SHFL.BFLY PT, R6, R5, 0x2, 0x1f ;  /* 0x0c401f0005067f89 */ /* 0x000ea200000e0000 */
[----:B------:R-:W-:Y:S01]  /*5ee0*/  FFMA.FTZ R42, R32, c[0x0][0x23c], -R171 ;  /* 0x00008f00202a7a23 */ /* 0x000fe200000108ab */
[C---:B------:R-:W-:Y:S01]  /*5ef0*/  FSETP.NEU.FTZ.AND P0, PT, R0.reuse, -INF , PT ;  /* 0xff8000000000780b */ /* 0x040fe20003f1d000 */
[----:B------:R-:W-:Y:S01]  /*5f00*/  FMUL.FTZ R61, R0, c[0x0][0x23c] ;  /* 0x00008f00003d7a20 */ /* 0x000fe20000410000 */
[----:B------:R-:W-:Y:S01]  /*5f10*/  MUFU.EX2 R41, R41 ;  /* 0x0000002900297308 */ /* 0x000fe20000000800 */
[----:B------:R-:W-:Y:S01]  /*5f20*/  FADD.FTZ R45, R166, -R45 ;  /* 0x8000002da62d7221 */ /* 0x000fe20000010000 */
[----:B------:R-:W-:Y:S01]  /*5f30*/  FSEL R44, R0, RZ, P0 ;  /* 0x000000ff002c7208 */ /* 0x000fe20000000000 */
[----:B------:R-:W-:Y:S01]  /*5f40*/  FFMA.FTZ R35, R54, c[0x0][0x23c], -R171 ;  /* 0x00008f0036237a23 */ /* 0x000fe200000108ab */
[----:B------:R-:W-:Y:S01]  /*5f50*/  FSEL R61, R61, RZ, P0 ;  /* 0x000000ff3d3d7208 */ /* 0x000fe20000000000 */
[----:B------:R-:W-:-:S02]  /*5f60*/  FMUL.FTZ R45, R45, c[0x0][0x23c] ;  /* 0x00008f002d2d7a20 */ /* 0x000fc40000410000 */
[----:B------:R-:W-:Y:S01]  /*5f70*/  FADD.FTZ R44, R165, -R44 ;  /* 0x8000002ca52c7221 */ /* 0x000fe20000010000 */
[----:B------:R-:W3:Y:S01]  /*5f80*/  MUFU.EX2 R42, R42 ;  /* 0x0000002a002a7308 */ /* 0x000ee20000000800 */
[--C-:B------:R-:W-:Y:S02]  /*5f90*/  FFMA.FTZ R32, R52, c[0x0][0x23c], -R61.reuse ;  /* 0x00008f0034207a23 */ /* 0x100fe4000001083d */
[--C-:B------:R-:W-:Y:S01]  /*5fa0*/  FFMA.FTZ R43, R50, c[0x0][0x23c], -R61.reuse ;  /* 0x00008f00322b7a23 */ /* 0x100fe2000001083d */
[----:B-1----:R-:W-:Y:S01]  /*5fb0*/  FMNMX.FTZ R245, R4, R245, !PT ;  /* 0x000000f504f57209 */ /* 0x002fe20007810000 */
[--C-:B------:R-:W-:Y:S02]  /*5fc0*/  FFMA.FTZ R33, R8, c[0x0][0x23c], -R61.reuse ;  /* 0x00008f0008217a23 */ /* 0x100fe4000001083d */
[----:B------:R-:W-:Y:S01]  /*5fd0*/  LDSM.16.MT88.4 R8, [R212+0xa000] ;  /* 0x00a00000d408783b */ /* 0x000fe20000004200 */
[----:B------:R-:W-:Y:S01]  /*5fe0*/  FFMA.FTZ R34, R34, c[0x0][0x23c], -R61 ;  /* 0x00008f0022227a23 */ /* 0x000fe2000001083d */
[----:B------:R-:W-:Y:S01]  /*5ff0*/  MUFU.EX2 R40, R40 ;  /* 0x0000002800287308 */ /* 0x000fe20000000800 */
[----:B------:R-:W-:Y:S01]  /*6000*/  FMUL.FTZ R44, R44, c[0x0][0x23c] ;  /* 0x00008f002c2c7a20 */ /* 0x000fe20000410000 */
[----:B------:R-:W1:Y:S01]  /*6010*/  SHFL.BFLY PT, R4, R245, 0x1, 0x1f ;  /* 0x0c201f00f5047f89 */ /* 0x000e6200000e0000 */
[----:B--2---:R-:W-:Y:S01]  /*6020*/  FMNMX.FTZ R5, R5, R6, !PT ;  /* 0x0000000605057209 */ /* 0x004fe20007810000 */
[----:B------:R-:W-:Y:S01]  /*6030*/  FFMA.FTZ R175, R180, c[0x0][0x23c], -R171 ;  /* 0x00008f00b4af7a23 */ /* 0x000fe200000108ab */
[----:B---3--:R-:W-:Y:S01]  /*6040*/  F2FP.PACK_AB R28, R41, R42 ;  /* 0x0000002a291c723e */ /* 0x008fe200000000ff */
[----:B------:R-:W-:-:S02]  /*6050*/  FFMA.FTZ R183, R185, c[0x0][0x23c], -R61 ;  /* 0x00008f00b9b77a23 */ /* 0x000fc4000001083d */
[----:B------:R-:W2:Y:S01]  /*6060*/  SHFL.BFLY PT, R244, R5, 0x1, 0x1f ;  /* 0x0c201f0005f47f89 */ /* 0x000ea200000e0000 */
[----:B------:R-:W3:Y:S01]  /*6070*/  MUFU.EX2 R35, R35 ;  /* 0x0000002300237308 */ /* 0x000ee20000000800 */
[----:B------:R-:W-:Y:S02]  /*6080*/  FFMA.FTZ R166, R201, c[0x0][0x23c], -R171 ;  /* 0x00008f00c9a67a23 */ /* 0x000fe400000108ab */
[--C-:B------:R-:W-:Y:S02]  /*6090*/  FFMA.FTZ R180, R197, c[0x0][0x23c], -R61.reuse ;  /* 0x00008f00c5b47a23 */ /* 0x100fe4000001083d */
[--C-:B------:R-:W-:Y:S02]  /*60a0*/  FFMA.FTZ R185, R246, c[0x0][0x23c], -R61.reuse ;  /* 0x00008f00f6b97a23 */ /* 0x100fe4000001083d */
[--C-:B------:R-:W-:Y:S01]  /*60b0*/  FFMA.FTZ R190, R190, c[0x0][0x23c], -R61.reuse ;  /* 0x00008f00bebe7a23 */ /* 0x100fe2000001083d */
[----:B------:R-:W-:Y:S01]  /*60c0*/  MUFU.EX2 R34, R34 ;  /* 0x0000002200227308 */ /* 0x000fe20000000800 */
[----:B------:R-:W-:-:S02]  /*60d0*/  FFMA.FTZ R197, R184, c[0x0][0x23c], -R61 ;  /* 0x00008f00b8c57a23 */ /* 0x000fc4000001083d */
[----:B------:R-:W-:Y:S02]  /*60e0*/  FFMA.FTZ R195, R202, c[0x0][0x23c], -R171 ;  /* 0x00008f00cac37a23 */ /* 0x000fe400000108ab */
[--C-:B------:R-:W-:Y:S02]  /*60f0*/  FFMA.FTZ R182, R182, c[0x0][0x23c], -R61.reuse ;  /* 0x00008f00b6b67a23 */ /* 0x100fe4000001083d */
[--C-:B------:R-:W-:Y:S01]  /*6100*/  FFMA.FTZ R184, R186, c[0x0][0x23c], -R61.reuse ;  /* 0x00008f00bab87a23 */ /* 0x100fe2000001083d */
[----:B------:R-:W4:Y:S01]  /*6110*/  MUFU.EX2 R33, R33 ;  /* 0x0000002100217308 */ /* 0x000f220000000800 */
[----:B-1----:R-:W-:Y:S01]  /*6120*/  FMNMX.FTZ R245, R245, R4, !PT ;  /* 0x00000004f5f57209 */ /* 0x002fe20007810000 */
[--C-:B------:R-:W-:Y:S01]  /*6130*/  FFMA.FTZ R56, R56, c[0x0][0x23c], -R61.reuse ;  /* 0x00008f0038387a23 */ /* 0x100fe2000001083d */
[----:B---3--:R-:W-:Y:S01]  /*6140*/  F2FP.PACK_AB R30, R35, R40 ;  /* 0x00000028231e723e */ /* 0x008fe200000000ff */
[----:B------:R-:W-:Y:S01]  /*6150*/  FFMA.FTZ R57, R57, c[0x0][0x23c], -R61 ;  /* 0x00008f0039397a23 */ /* 0x000fe2000001083d */
[C---:B------:R-:W-:Y:S01]  /*6160*/  FSETP.NEU.FTZ.AND P0, PT, R245.reuse, -INF , PT ;  /* 0xff800000f500780b */ /* 0x040fe20003f1d000 */
[----:B------:R-:W-:Y:S01]  /*6170*/  FMUL.FTZ R52, R245, c[0x0][0x23c] ;  /* 0x00008f00f5347a20 */ /* 0x000fe20000410000 */
[----:B--2---:R-:W-:Y:S01]  /*6180*/  FMNMX.FTZ R244, R5, R244, !PT ;  /* 0x000000f405f47209 */ /* 0x004fe20007810000 */
[----:B------:R-:W-:Y:S01]  /*6190*/  MUFU.EX2 R32, R32 ;  /* 0x0000002000207308 */ /* 0x000fe20000000800 */
[----:B------:R-:W-:Y:S01]  /*61a0*/  FSEL R63, R245, RZ, P0 ;  /* 0x000000fff53f7208 */ /* 0x000fe20000000000 */
[----:B------:R-:W1:Y:S01]  /*61b0*/  LDSM.16.MT88.4 R4, [R214+0xb000] ;  /* 0x00b00000d604783b */ /* 0x000e620000004200 */
[----:B------:R-:W-:Y:S01]  /*61c0*/  FSEL R52, R52, RZ, P0 ;  /* 0x000000ff34347208 */ /* 0x000fe20000000000 */
[C---:B------:R-:W-:Y:S01]  /*61d0*/  FMUL.FTZ R53, R244.reuse, c[0x0][0x23c] ;  /* 0x00008f00f4357a20 */ /* 0x040fe20000410000 */
[----:B------:R-:W-:Y:S01]  /*61e0*/  FSETP.NEU.FTZ.AND P0, PT, R244, -INF , PT ;  /* 0xff800000f400780b */ /* 0x000fe20003f1d000 */
[----:B------:R-:W-:-:S02]  /*61f0*/  FADD.FTZ R63, R168, -R63 ;  /* 0x8000003fa83f7221 */ /* 0x000fc40000010000 */
[--C-:B------:R-:W-:Y:S01]  /*6200*/  FFMA.FTZ R50, R13, c[0x0][0x23c], -R52.reuse ;  /* 0x00008f000d327a23 */ /* 0x100fe20000010834 */
[----:B------:R-:W-:Y:S01]  /*6210*/  FSEL R53, R53, RZ, P0 ;  /* 0x000000ff35357208 */ /* 0x000fe20000000000 */
[----:B------:R-:W2:Y:S01]  /*6220*/  MUFU.EX2 R43, R43 ;  /* 0x0000002b002b7308 */ /* 0x000ea20000000800 */
[----:B------:R-:W-:Y:S01]  /*6230*/  FSEL R14, R244, RZ, P0 ;  /* 0x000000fff40e7208 */ /* 0x000fe20000000000 */
[----:B------:R-:W-:Y:S01]  /*6240*/  FFMA.FTZ R54, R55, c[0x0][0x23c], -R52 ;  /* 0x00008f0037367a23 */ /* 0x000fe20000010834 */
[----:B----4-:R-:W-:Y:S01]  /*6250*/  F2FP.PACK_AB R29, R33, R34 ;  /* 0x00000022211d723e */ /* 0x010fe200000000ff */
[--C-:B------:R-:W-:Y:S01]  /*6260*/  FFMA.FTZ R60, R12, c[0x0][0x23c], -R53.reuse ;  /* 0x00008f000c3c7a23 */ /* 0x100fe20000010835 */
[----:B------:R-:W-:Y:S01]  /*6270*/  ISETP.GE.AND P0, PT, R224, 0x3, PT ;  /* 0x00000003e000780c */ /* 0x000fe20003f06270 */
[----:B------:R-:W-:Y:S02]  /*6280*/  FADD.FTZ R65, R167, -R14 ;  /* 0x8000000ea7417221 */ /* 0x000fe40000010000 */
[----:B------:R-:W3:Y:S01]  /*6290*/  LDSM.16.MT88.4 R12, [R212+0xb000] ;  /* 0x00b00000d40c783b */ /* 0x000ee20000004200 */
[----:B------:R-:W4:Y:S01]  /*62a0*/  MUFU.EX2 R45, R45 ;  /* 0x0000002d002d7308 */ /* 0x000f220000000800 */
[----:B------:R-:W-:-:S02]  /*62b0*/  FFMA.FTZ R62, R164, c[0x0][0x23c], -R53 ;  /* 0x00008f00a43e7a23 */ /* 0x000fc40000010835 */
[--C-:B------:R-:W-:Y:S02]  /*62c0*/  FFMA.FTZ R51, R193, c[0x0][0x23c], -R52.reuse ;  /* 0x00008f00c1337a23 */ /* 0x100fe40000010834 */
[----:B------:R-:W-:Y:S02]  /*62d0*/  FFMA.FTZ R55, R209, c[0x0][0x23c], -R52 ;  /* 0x00008f00d1377a23 */ /* 0x000fe40000010834 */
[--C-:B------:R-:W-:Y:S01]  /*62e0*/  FFMA.FTZ R59, R194, c[0x0][0x23c], -R53.reuse ;  /* 0x00008f00c23b7a23 */ /* 0x100fe20000010835 */
[----:B------:R-:W5:Y:S01]  /*62f0*/  MUFU.EX2 R44, R44 ;  /* 0x0000002c002c7308 */ /* 0x000f620000000800 */
[----:B------:R-:W-:Y:S01]  /*6300*/  FMUL.FTZ R164, R65, c[0x0][0x23c] ;  /* 0x00008f0041a47a20 */ /* 0x000fe20000410000 */
[----:B--2---:R-:W-:Y:S01]  /*6310*/  F2FP.PACK_AB R31, R43, R32 ;  /* 0x000000202b1f723e */ /* 0x004fe200000000ff */
[----:B------:R-:W-:Y:S02]  /*6320*/  FFMA.FTZ R207, R207, c[0x0][0x23c], -R53 ;  /* 0x00008f00cfcf7a23 */ /* 0x000fe40000010835 */
[----:B------:R-:W-:-:S02]  /*6330*/  FMUL.FTZ R165, R63, c[0x0][0x23c] ;  /* 0x00008f003fa57a20 */ /* 0x000fc40000410000 */
[----:B------:R-:W-:Y:S01]  /*6340*/  FFMA.FTZ R167, R203, c[0x0][0x23c], -R171 ;  /* 0x00008f00cba77a23 */ /* 0x000fe200000108ab */
[----:B------:R-:W-:Y:S01]  /*6350*/  MUFU.EX2 R50, R50 ;  /* 0x0000003200327308 */ /* 0x000fe20000000800 */
[-C--:B----4-:R-:W-:Y:S02]  /*6360*/  FMUL.FTZ R156, R156, R45.reuse ;  /* 0x0000002d9c9c7220 */ /* 0x090fe40000410000 */
[-C--:B------:R-:W-:Y:S02]  /*6370*/  FMUL.FTZ R157, R157, R45.reuse ;  /* 0x0000002d9d9d7220 */ /* 0x080fe40000410000 */
[-C--:B------:R-:W-:Y:S02]  /*6380*/  FMUL.FTZ R152, R152, R45.reuse ;  /* 0x0000002d98987220 */ /* 0x080fe40000410000 */
[----:B------:R-:W-:Y:S01]  /*6390*/  FMUL.FTZ R153, R153, R45 ;  /* 0x0000002d99997220 */ /* 0x000fe20000410000 */
[----:B------:R-:W-:Y:S01]  /*63a0*/  MUFU.EX2 R51, R51 ;  /* 0x0000003300337308 */ /* 0x000fe20000000800 */
[----:B-----5:R-:W-:-:S02]  /*63b0*/  FMUL.FTZ R158, R158, R44 ;  /* 0x0000002c9e9e7220 */ /* 0x020fc40000410000 */
[-C--:B------:R-:W-:Y:S02]  /*63c0*/  FMUL.FTZ R159, R159, R44.reuse ;  /* 0x0000002c9f9f7220 */ /* 0x080fe40000410000 */
[-C--:B------:R-:W-:Y:S02]  /*63d0*/  FMUL.FTZ R154, R154, R44.reuse ;  /* 0x0000002c9a9a7220 */ /* 0x080fe40000410000 */
[-C--:B------:R-:W-:Y:S01]  /*63e0*/  FMUL.FTZ R155, R155, R44.reuse ;  /* 0x0000002c9b9b7220 */ /* 0x080fe20000410000 */
[----:B------:R-:W-:Y:S01]  /*63f0*/  MUFU.EX2 R54, R54 ;  /* 0x0000003600367308 */ /* 0x000fe20000000800 */
[-C--:B------:R-:W-:Y:S01]  /*6400*/  FMUL.FTZ R76, R76, R45.reuse ;  /* 0x0000002d4c4c7220 */ /* 0x080fe20000410000 */
[----:B------:R-:W-:Y:S01]  /*6410*/  HMMA.16816.F32 R156, R28, R24, R156 ;  /* 0x000000181c9c723c */ /* 0x000fe2000000189c */
[----:B------:R-:W-:Y:S02]  /*6420*/  FMUL.FTZ R77, R77, R45 ;  /* 0x0000002d4d4d7220 */ /* 0x000fe40000410000 */
[----:B------:R-:W-:-:S02]  /*6430*/  FMUL.FTZ R78, R78, R44 ;  /* 0x0000002c4e4e7220 */ /* 0x000fc40000410000 */
        /* <DEDUP_REMOVED lines=36> */
[-C--:B------:R-:W-:Y:S01]  /*6680*/  FMUL.FTZ R119, R119, R44.reuse ;  /* 0x0000002c77777220 */ /* 0x080fe20000410000 */
[----:B------:R-:W4:Y:S01]  /*6690*/  MUFU.EX2 R164, R164 ;  /* 0x000000a400a47308 */ /* 0x000f220000000800 */
[-C--:B------:R-:W-:Y:S01]  /*66a0*/  FMUL.FTZ R120, R120, R45.reuse ;  /* 0x0000002d78787220 */ /* 0x080fe20000410000 */
[C---:B------:R-:W-:Y:S01]  /*66b0*/  HMMA.16816.F32 R108, R28.reuse, R10, R108 ;  /* 0x0000000a1c6c723c */ /* 0x040fe2000000186c */
[-C--:B------:R-:W-:Y:S02]  /*66c0*/  FMUL.FTZ R121, R121, R45.reuse ;  /* 0x0000002d79797220 */ /* 0x080fe40000410000 */
[-C--:B------:R-:W-:Y:S02]  /*66d0*/  FMUL.FTZ R122, R122, R44.reuse ;  /* 0x0000002c7a7a7220 */ /* 0x080fe40000410000 */
[----:B------:R-:W-:Y:S01]  /*66e0*/  FMUL.FTZ R123, R123, R44 ;  /* 0x0000002c7b7b7220 */ /* 0x000fe20000410000 */
[----:B------:R-:W-:Y:S01]  /*66f0*/  MUFU.EX2 R166, R166 ;  /* 0x000000a600a67308 */ /* 0x000fe20000000800 */
[-C--:B------:R-:W-:Y:S01]  /*6700*/  FMUL.FTZ R128, R128, R45.reuse ;  /* 0x0000002d80807220 */ /* 0x080fe20000410000 */
[----:B-1----:R-:W-:Y:S01]  /*6710*/  HMMA.16816.F32 R116, R28, R4, R116 ;  /* 0x000000041c74723c */ /* 0x002fe20000001874 */
[----:B------:R-:W-:-:S02]  /*6720*/  FMUL.FTZ R129, R129, R45 ;  /* 0x0000002d81817220 */ /* 0x000fc40000410000 */
[-C--:B------:R-:W-:Y:S02]  /*6730*/  FMUL.FTZ R130, R130, R44.reuse ;  /* 0x0000002c82827220 */ /* 0x080fe40000410000 */
[-C--:B------:R-:W-:Y:S01]  /*6740*/  FMUL.FTZ R131, R131, R44.reuse ;  /* 0x0000002c83837220 */ /* 0x080fe20000410000 */
[----:B------:R-:W1:Y:S01]  /*6750*/  MUFU.EX2 R167, R167 ;  /* 0x000000a700a77308 */ /* 0x000e620000000800 */
[-C--:B------:R-:W-:Y:S01]  /*6760*/  FMUL.FTZ R132, R132, R45.reuse ;  /* 0x0000002d84847220 */ /* 0x080fe20000410000 */
[C---:B------:R-:W-:Y:S01]  /*6770*/  HMMA.16816.F32 R120, R28.reuse, R6, R120 ;  /* 0x000000061c78723c */ /* 0x040fe20000001878 */
[----:B------:R-:W-:Y:S02]  /*6780*/  FMUL.FTZ R133, R133, R45 ;  /* 0x0000002d85857220 */ /* 0x000fe40000410000 */
[-C--:B------:R-:W-:Y:S02]  /*6790*/  FMUL.FTZ R134, R134, R44.reuse ;  /* 0x0000002c86867220 */ /* 0x080fe40000410000 */
[----:B------:R-:W-:Y:S01]  /*67a0*/  FMUL.FTZ R135, R135, R44 ;  /* 0x0000002c87877220 */ /* 0x000fe20000410000 */
[----:B------:R-:W-:Y:S01]  /*67b0*/  MUFU.EX2 R175, R175 ;  /* 0x000000af00af7308 */ /* 0x000fe20000000800 */
[-C--:B--2---:R-:W-:Y:S01]  /*67c0*/  FMUL.FTZ R160, R160, R65.reuse ;  /* 0x00000041a0a07220 */ /* 0x084fe20000410000 */
[----:B---3--:R-:W-:Y:S01]  /*67d0*/  HMMA.16816.F32 R128, R28, R12, R128 ;  /* 0x0000000c1c80723c */ /* 0x008fe20000001880 */
[----:B------:R-:W-:-:S02]  /*67e0*/  FMUL.FTZ R161, R161, R65 ;  /* 0x00000041a1a17220 */ /* 0x000fc40000410000 */
[-C--:B----4-:R-:W-:Y:S02]  /*67f0*/  FMUL.FTZ R162, R162, R164.reuse ;  /* 0x000000a4a2a27220 */ /* 0x090fe40000410000 */
[-C--:B------:R-:W-:Y:S01]  /*6800*/  FMUL.FTZ R163, R163, R164.reuse ;  /* 0x000000a4a3a37220 */ /* 0x080fe20000410000 */
[----:B------:R-:W-:Y:S01]  /*6810*/  MUFU.EX2 R180, R180 ;  /* 0x000000b400b47308 */ /* 0x000fe20000000800 */
[-C--:B------:R-:W-:Y:S01]  /*6820*/  FMUL.FTZ R68, R68, R65.reuse ;  /* 0x0000004144447220 */ /* 0x080fe20000410000 */
[----:B------:R-:W-:Y:S01]  /*6830*/  HMMA.16816.F32 R132, R28, R14, R132 ;  /* 0x0000000e1c84723c */ /* 0x000fe20000001884 */
[-C--:B------:R-:W-:Y:S02]  /*6840*/  FMUL.FTZ R69, R69, R65.reuse ;  /* 0x0000004145457220 */ /* 0x080fe40000410000 */
[-C--:B------:R-:W-:Y:S02]  /*6850*/  FMUL.FTZ R70, R70, R164.reuse ;  /* 0x000000a446467220 */ /* 0x080fe40000410000 */
[----:B------:R-:W-:Y:S01]  /*6860*/  FMUL.FTZ R71, R71, R164 ;  /* 0x000000a447477220 */ /* 0x000fe20000410000 */
[----:B------:R-:W2:Y:S01]  /*6870*/  MUFU.EX2 R183, R183 ;  /* 0x000000b700b77308 */ /* 0x000ea20000000800 */
[----:B------:R-:W-:Y:S01]  /*6880*/  F2FP.PACK_AB R28, R51, R50 ;  /* 0x00000032331c723e */ /* 0x000fe200000000ff */
[----:B------:R-:W-:Y:S01]  /*6890*/  FMUL.FTZ R72, R72, R65 ;  /* 0x0000004148487220 */ /* 0x000fe20000410000 */
[----:B------:R-:W-:Y:S01]  /*68a0*/  F2FP.PACK_AB R29, R60, R59 ;  /* 0x0000003b3c1d723e */ /* 0x000fe200000000ff */
[-C--:B------:R-:W-:Y:S01]  /*68b0*/  FMUL.FTZ R73, R73, R65.reuse ;  /* 0x0000004149497220 */ /* 0x080fe20000410000 */
[----:B------:R-:W-:Y:S01]  /*68c0*/  F2FP.PACK_AB R30, R55, R54 ;  /* 0x00000036371e723e */ /* 0x000fe200000000ff */
[----:B------:R-:W-:Y:S01]  /*68d0*/  FMUL.FTZ R74, R74, R164 ;  /* 0x000000a44a4a7220 */ /* 0x000fe20000410000 */
[----:B------:R-:W-:Y:S01]  /*68e0*/  F2FP.PACK_AB R31, R63, R62 ;  /* 0x0000003e3f1f723e */ /* 0x000fe200000000ff */
[----:B------:R-:W-:Y:S01]  /*68f0*/  FMUL.FTZ R75, R75, R164 ;  /* 0x000000a44b4b7220 */ /* 0x000fe20000410000 */
[----:B------:R-:W-:Y:S01]  /*6900*/  MUFU.EX2 R185, R185 ;  /* 0x000000b900b97308 */ /* 0x000fe20000000800 */
[----:B------:R-:W-:-:S02]  /*6910*/  FMUL.FTZ R84, R84, R65 ;  /* 0x0000004154547220 */ /* 0x000fc40000410000 */
[-C--:B------:R-:W-:Y:S02]  /*6920*/  FMUL.FTZ R85, R85, R65.reuse ;  /* 0x0000004155557220 */ /* 0x080fe40000410000 */
[-C--:B------:R-:W-:Y:S01]  /*6930*/  FMUL.FTZ R86, R86, R164.reuse ;  /* 0x000000a456567220 */ /* 0x080fe20000410000 */
[C---:B------:R-:W-:Y:S01]  /*6940*/  HMMA.16816.F32 R160, R28.reuse, R24, R160 ;  /* 0x000000181ca0723c */ /* 0x040fe200000018a0 */
[-C--:B------:R-:W-:Y:S01]  /*6950*/  FMUL.FTZ R87, R87, R164.reuse ;  /* 0x000000a457577220 */ /* 0x080fe20000410000 */
[----:B------:R-:W-:Y:S01]  /*6960*/  MUFU.EX2 R190, R190 ;  /* 0x000000be00be7308 */ /* 0x000fe20000000800 */
[-C--:B------:R-:W-:Y:S02]  /*6970*/  FMUL.FTZ R88, R88, R65.reuse ;  /* 0x0000004158587220 */ /* 0x080fe40000410000 */
[-C--:B------:R-:W-:Y:S02]  /*6980*/  FMUL.FTZ R89, R89, R65.reuse ;  /* 0x0000004159597220 */ /* 0x080fe40000410000 */
[-C--:B------:R-:W-:Y:S01]  /*6990*/  FMUL.FTZ R90, R90, R164.reuse ;  /* 0x000000a45a5a7220 */ /* 0x080fe20000410000 */
[----:B------:R-:W-:Y:S01]  /*69a0*/  HMMA.16816.F32 R68, R28, R26, R68 ;  /* 0x0000001a1c44723c */ /* 0x000fe20000001844 */
[----:B------:R-:W-:Y:S01]  /*69b0*/  FMUL.FTZ R91, R91, R164 ;  /* 0x000000a45b5b7220 */ /* 0x000fe20000410000 */
[----:B------:R-:W3:Y:S01]  /*69c0*/  LDSM.16.MT88.4 R24, [R214+0x9400] ;  /* 0x00940000d618783b */ /* 0x000ee20000004200 */
[-C--:B------:R-:W-:Y:S01]  /*69d0*/  FMUL.FTZ R100, R100, R65.reuse ;  /* 0x0000004164647220 */ /* 0x080fe20000410000 */
[----:B------:R-:W-:Y:S01]  /*69e0*/  MUFU.EX2 R195, R195 ;  /* 0x000000c300c37308 */ /* 0x000fe20000000800 */
[----:B------:R-:W-:-:S02]  /*69f0*/  FMUL.FTZ R101, R101, R65 ;  /* 0x0000004165657220 */ /* 0x000fc40000410000 */
[-C--:B------:R-:W-:Y:S01]  /*6a00*/  FMUL.FTZ R102, R102, R164.reuse ;  /* 0x000000a466667220 */ /* 0x080fe20000410000 */
[C---:B------:R-:W-:Y:S01]  /*6a10*/  HMMA.16816.F32 R72, R28.reuse, R20, R72 ;  /* 0x000000141c48723c */ /* 0x040fe20000001848 */
[-C--:B------:R-:W-:Y:S02]  /*6a20*/  FMUL.FTZ R103, R103, R164.reuse ;  /* 0x000000a467677220 */ /* 0x080fe40000410000 */
[-C--:B------:R-:W-:Y:S01]  /*6a30*/  FMUL.FTZ R148, R148, R65.reuse ;  /* 0x0000004194947220 */ /* 0x080fe20000410000 */
[----:B------:R-:W-:Y:S01]  /*6a40*/  MUFU.EX2 R182, R182 ;  /* 0x000000b600b67308 */ /* 0x000fe20000000800 */
[-C--:B------:R-:W-:Y:S02]  /*6a50*/  FMUL.FTZ R149, R149, R65.reuse ;  /* 0x0000004195957220 */ /* 0x080fe40000410000 */
[-C--:B------:R-:W-:Y:S01]  /*6a60*/  FMUL.FTZ R150, R150, R164.reuse ;  /* 0x000000a496967220 */ /* 0x080fe20000410000 */
[----:B------:R-:W-:Y:S01]  /*6a70*/  HMMA.16816.F32 R84, R28, R22, R84 ;  /* 0x000000161c54723c */ /* 0x000fe20000001854 */
[----:B------:R-:W-:Y:S01]  /*6a80*/  FMUL.FTZ R151, R151, R164 ;  /* 0x000000a497977220 */ /* 0x000fe20000410000 */
[----:B------:R-:W4:Y:S01]  /*6a90*/  LDSM.16.MT88.4 R20, [R212+0x9400] ;  /* 0x00940000d414783b */ /* 0x000f220000004200 */
        /* <DEDUP_REMOVED lines=12> */
[----:B------:R-:W5:Y:S01]  /*6b60*/  LDSM.16.MT88.4 R16, [R214+0xa400] ;  /* 0x00a40000d610783b */ /* 0x000f620000004200 */
        /* <DEDUP_REMOVED lines=12> */
[----:B------:R-:W-:Y:S01]  /*6c30*/  LDSM.16.MT88.4 R8, [R214+0xb400] ;  /* 0x00b40000d608783b */ /* 0x000fe20000004200 */
[----:B------:R-:W-:-:S02]  /*6c40*/  FMUL.FTZ R136, R136, R65 ;  /* 0x0000004188887220 */ /* 0x000fc40000410000 */
[----:B------:R-:W-:Y:S02]  /*6c50*/  FMUL.FTZ R137, R137, R65 ;  /* 0x0000004189897220 */ /* 0x000fe40000410000 */
[-C--:B------:R-:W-:Y:S01]  /*6c60*/  FMUL.FTZ R138, R138, R164.reuse ;  /* 0x000000a48a8a7220 */ /* 0x080fe20000410000 */
[C---:B------:R-:W-:Y:S01]  /*6c70*/  HMMA.16816.F32 R144, R28.reuse, R4, R144 ;  /* 0x000000041c90723c */ /* 0x040fe20000001890 */
[----:B------:R-:W-:Y:S02]  /*6c80*/  FMUL.FTZ R139, R139, R164 ;  /* 0x000000a48b8b7220 */ /* 0x000fe40000410000 */
[----:B------:R-:W-:Y:S02]  /*6c90*/  FFMA.FTZ R168, R199, c[0x0][0x23c], -R171 ;  /* 0x00008f00c7a87a23 */ /* 0x000fe400000108ab */
[--C-:B------:R-:W-:Y:S02]  /*6ca0*/  FFMA.FTZ R194, R189, c[0x0][0x23c], -R52.reuse ;  /* 0x00008f00bdc27a23 */ /* 0x100fe40000010834 */
[----:B------:R-:W-:Y:S01]  /*6cb0*/  FFMA.FTZ R189, R204, c[0x0][0x23c], -R53 ;  /* 0x00008f00ccbd7a23 */ /* 0x000fe20000010835 */
[----:B------:R-:W-:Y:S01]  /*6cc0*/  HMMA.16816.F32 R124, R28, R6, R124 ;  /* 0x000000061c7c723c */ /* 0x000fe2000000187c */
[----:B------:R-:W-:Y:S01]  /*6cd0*/  LDSM.16.MT88.4 R4, [R212+0xb400] ;  /* 0x00b40000d404783b */ /* 0x000fe20000004200 */
[----:B------:R-:W1:Y:S01]  /*6ce0*/  MUFU.EX2 R168, R168 ;  /* 0x000000a800a87308 */ /* 0x000e620000000800 */
[----:B------:R-:W-:-:S02]  /*6cf0*/  FFMA.FTZ R192, R191, c[0x0][0x23c], -R52 ;  /* 0x00008f00bfc07a23 */ /* 0x000fc40000010834 */
[--C-:B------:R-:W-:Y:S02]  /*6d00*/  FFMA.FTZ R204, R206, c[0x0][0x23c], -R53.reuse ;  /* 0x00008f00cecc7a23 */ /* 0x100fe40000010835 */
[--C-:B------:R-:W-:Y:S01]  /*6d10*/  FFMA.FTZ R165, R205, c[0x0][0x23c], -R52.reuse ;  /* 0x00008f00cda57a23 */ /* 0x100fe20000010834 */
[C---:B------:R-:W-:Y:S01]  /*6d20*/  HMMA.16816.F32 R140, R28.reuse, R12, R140 ;  /* 0x0000000c1c8c723c */ /* 0x040fe2000000188c */
[----:B------:R-:W-:Y:S01]  /*6d30*/  FFMA.FTZ R187, R187, c[0x0][0x23c], -R52 ;  /* 0x00008f00bbbb7a23 */ /* 0x000fe20000010834 */
[----:B------:R-:W-:Y:S01]  /*6d40*/  MUFU.EX2 R192, R192 ;  /* 0x000000c000c07308 */ /* 0x000fe20000000800 */
[--C-:B------:R-:W-:Y:S02]  /*6d50*/  FFMA.FTZ R191, R208, c[0x0][0x23c], -R53.reuse ;  /* 0x00008f00d0bf7a23 */ /* 0x100fe40000010835 */
[----:B------:R-:W-:Y:S02]  /*6d60*/  FFMA.FTZ R206, R210, c[0x0][0x23c], -R53 ;  /* 0x00008f00d2ce7a23 */ /* 0x000fe40000010835 */
[--C-:B------:R-:W-:Y:S01]  /*6d70*/  FFMA.FTZ R193, R196, c[0x0][0x23c], -R171.reuse ;  /* 0x00008f00c4c17a23 */ /* 0x100fe200000108ab */
[----:B------:R-:W-:Y:S01]  /*6d80*/  HMMA.16816.F32 R136, R28, R14, R136 ;  /* 0x0000000e1c88723c */ /* 0x000fe20000001888 */
[----:B------:R-:W5:Y:S01]  /*6d90*/  LDSM.16.MT88.4 R12, [R212+0xa400] ;  /* 0x00a40000d40c783b */ /* 0x000f620000004200 */
[----:B------:R-:W3:Y:S01]  /*6da0*/  MUFU.EX2 R165, R165 ;  /* 0x000000a500a57308 */ /* 0x000ee20000000800 */
[----:B------:R-:W-:-:S02]  /*6db0*/  FFMA.FTZ R196, R198, c[0x0][0x23c], -R171 ;  /* 0x00008f00c6c47a23 */ /* 0x000fc400000108ab */
[----:B------:R-:W-:Y:S02]  /*6dc0*/  FFMA.FTZ R198, R200, c[0x0][0x23c], -R171 ;  /* 0x00008f00c8c67a23 */ /* 0x000fe400000108ab */
[----:B-1----:R-:W-:Y:S01]  /*6dd0*/  F2FP.PACK_AB R28, R167, R166 ;  /* 0x000000a6a71c723e */ /* 0x002fe200000000ff */
[----:B------:R-:W-:Y:S01]  /*6de0*/  FFMA.FTZ R199, R188, c[0x0][0x23c], -R61 ;  /* 0x00008f00bcc77a23 */ /* 0x000fe2000001083d */
[----:B--2---:R-:W-:Y:S01]  /*6df0*/  F2FP.PACK_AB R29, R183, R180 ;  /* 0x000000b4b71d723e */ /* 0x004fe200000000ff */
[----:B------:R-:W-:Y:S01]  /*6e00*/  MUFU.EX2 R187, R187 ;  /* 0x000000bb00bb7308 */ /* 0x000fe20000000800 */
[----:B------:R-:W-:Y:S01]  /*6e10*/  F2FP.PACK_AB R30, R175, R168 ;  /* 0x000000a8af1e723e */ /* 0x000fe200000000ff */
[--C-:B------:R-:W-:Y:S01]  /*6e20*/  FFMA.FTZ R186, R177, c[0x0][0x23c], -R52.reuse ;  /* 0x00008f00b1ba7a23 */ /* 0x100fe20000010834 */
[----:B------:R-:W-:Y:S01]  /*6e30*/  F2FP.PACK_AB R31, R190, R185 ;  /* 0x000000b9be1f723e */ /* 0x000fe200000000ff */
[--C-:B------:R-:W-:Y:S02]  /*6e40*/  FFMA.FTZ R177, R179, c[0x0][0x23c], -R52.reuse ;  /* 0x00008f00b3b17a23 */ /* 0x100fe40000010834 */
[----:B------:R-:W-:-:S02]  /*6e50*/  FFMA.FTZ R188, R173, c[0x0][0x23c], -R52 ;  /* 0x00008f00adbc7a23 */ /* 0x000fc40000010834 */
[----:B------:R-:W-:Y:S01]  /*6e60*/  MUFU.EX2 R194, R194 ;  /* 0x000000c200c27308 */ /* 0x000fe20000000800 */
[----:B------:R-:W-:Y:S01]  /*6e70*/  FFMA.FTZ R181, R181, c[0x0][0x23c], -R52 ;  /* 0x00008f00b5b57a23 */ /* 0x000fe20000010834 */
[C---:B---3--:R-:W-:Y:S01]  /*6e80*/  HMMA.16816.F32 R156, R28.reuse, R24, R156 ;  /* 0x000000181c9c723c */ /* 0x048fe2000000189c */
[--C-:B------:R-:W-:Y:S02]  /*6e90*/  FFMA.FTZ R173, R178, c[0x0][0x23c], -R53.reuse ;  /* 0x00008f00b2ad7a23 */ /* 0x100fe40000010835 */
[--C-:B------:R-:W-:Y:S02]  /*6ea0*/  FFMA.FTZ R176, R176, c[0x0][0x23c], -R53.reuse ;  /* 0x00008f00b0b07a23 */ /* 0x100fe40000010835 */
[--C-:B------:R-:W-:Y:S01]  /*6eb0*/  FFMA.FTZ R174, R174, c[0x0][0x23c], -R53.reuse ;  /* 0x00008f00aeae7a23 */ /* 0x100fe20000010835 */
[----:B------:R-:W-:Y:S01]  /*6ec0*/  MUFU.EX2 R189, R189 ;  /* 0x000000bd00bd7308 */ /* 0x000fe20000000800 */
[----:B------:R-:W-:Y:S01]  /*6ed0*/  FFMA.FTZ R179, R172, c[0x0][0x23c], -R53 ;  /* 0x00008f00acb37a23 */ /* 0x000fe20000010835 */
[----:B------:R-:W-:Y:S01]  /*6ee0*/  HMMA.16816.F32 R152, R28, R26, R152 ;  /* 0x0000001a1c98723c */ /* 0x000fe20000001898 */
[----:B------:R-:W-:-:S02]  /*6ef0*/  FFMA.FTZ R50, R239, R65, R50 ;  /* 0x00000041ef327223 */ /* 0x000fc40000010032 */
[----:B------:R-:W-:Y:S02]  /*6f00*/  FFMA.FTZ R59, R234, R164, R59 ;  /* 0x000000a4ea3b7223 */ /* 0x000fe4000001003b */
[----:B------:R-:W-:Y:S01]  /*6f10*/  FFMA.FTZ R42, R237, R45, R42 ;  /* 0x0000002ded2a7223 */ /* 0x000fe2000001002a */
[----:B------:R-:W1:Y:S01]  /*6f20*/  MUFU.EX2 R204, R204 ;  /* 0x000000cc00cc7308 */ /* 0x000e620000000800 */
[----:B------:R-:W-:Y:S01]  /*6f30*/  FFMA.FTZ R34, R235, R44, R34 ;  /* 0x0000002ceb227223 */ /* 0x000fe20000010022 */
[C---:B----4-:R-:W-:Y:S01]  /*6f40*/  HMMA.16816.F32 R76, R28.reuse, R20, R76 ;  /* 0x000000141c4c723c */ /* 0x050fe2000000184c */
[----:B------:R-:W-:Y:S02]  /*6f50*/  FADD.FTZ R51, R51, R50 ;  /* 0x0000003233337221 */ /* 0x000fe40000010000 */
[----:B------:R-:W-:Y:S02]  /*6f60*/  FADD.FTZ R59, R60, R59 ;  /* 0x0000003b3c3b7221 */ /* 0x000fe40000010000 */
[----:B------:R-:W-:Y:S01]  /*6f70*/  FADD.FTZ R41, R41, R42 ;  /* 0x0000002a29297221 */ /* 0x000fe20000010000 */
[----:B------:R-:W-:Y:S01]  /*6f80*/  MUFU.EX2 R191, R191 ;  /* 0x000000bf00bf7308 */ /* 0x000fe20000000800 */
[----:B------:R-:W-:Y:S01]  /*6f90*/  FADD.FTZ R33, R33, R34 ;  /* 0x0000002221217221 */ /* 0x000fe20000010000 */
[----:B------:R-:W-:Y:S01]  /*6fa0*/  HMMA.16816.F32 R80, R28, R22, R80 ;  /* 0x000000161c50723c */ /* 0x000fe20000001850 */
[----:B------:R-:W-:-:S02]  /*6fb0*/  FADD.FTZ R54, R54, R51 ;  /* 0x0000003336367221 */ /* 0x000fc40000010000 */
[----:B------:R-:W-:Y:S02]  /*6fc0*/  FADD.FTZ R62, R62, R59 ;  /* 0x0000003b3e3e7221 */ /* 0x000fe40000010000 */
[----:B------:R-:W-:Y:S01]  /*6fd0*/  FADD.FTZ R40, R40, R41 ;  /* 0x0000002928287221 */ /* 0x000fe20000010000 */
[----:B------:R-:W2:Y:S01]  /*6fe0*/  MUFU.EX2 R206, R206 ;  /* 0x000000ce00ce7308 */ /* 0x000ea20000000800 */
[----:B------:R-:W-:Y:S01]  /*6ff0*/  FADD.FTZ R32, R32, R33 ;  /* 0x0000002120207221 */ /* 0x000fe20000010000 */
[C---:B-----5:R-:W-:Y:S01]  /*7000*/  HMMA.16816.F32 R92, R28.reuse, R16, R92 ;  /* 0x000000101c5c723c */ /* 0x060fe2000000185c */
[----:B------:R-:W-:Y:S02]  /*7010*/  FADD.FTZ R54, R55, R54 ;  /* 0x0000003637367221 */ /* 0x000fe40000010000 */
[----:B------:R-:W-:Y:S02]  /*7020*/  FADD.FTZ R62, R63, R62 ;  /* 0x0000003e3f3e7221 */ /* 0x000fe40000010000 */
[----:B------:R-:W-:Y:S01]  /*7030*/  FADD.FTZ R35, R35, R40 ;  /* 0x0000002823237221 */ /* 0x000fe20000010000 */
[----:B------:R-:W-:Y:S01]  /*7040*/  MUFU.EX2 R193, R193 ;  /* 0x000000c100c17308 */ /* 0x000fe20000000800 */
[----:B------:R-:W-:Y:S01]  /*7050*/  FADD.FTZ R43, R43, R32 ;  /* 0x000000202b2b7221 */ /* 0x000fe20000010000 */
[----:B------:R-:W-:Y:S01]  /*7060*/  HMMA.16816.F32 R96, R28, R18, R96 ;  /* 0x000000121c60723c */ /* 0x000fe20000001860 */
[----:B------:R-:W-:-:S02]  /*7070*/  FFMA.FTZ R64, R64, c[0x0][0x23c], -R61 ;  /* 0x00008f0040407a23 */ /* 0x000fc4000001083d */
[----:B------:R-:W-:Y:S02]  /*7080*/  FADD.FTZ R166, R166, R35 ;  /* 0x00000023a6a67221 */ /* 0x000fe40000010000 */
[----:B------:R-:W-:Y:S01]  /*7090*/  FADD.FTZ R180, R180, R43 ;  /* 0x0000002bb4b47221 */ /* 0x000fe20000010000 */
[----:B------:R-:W3:Y:S01]  /*70a0*/  MUFU.EX2 R196, R196 ;  /* 0x000000c400c47308 */ /* 0x000ee20000000800 */
[--C-:B------:R-:W-:Y:S01]  /*70b0*/  FFMA.FTZ R66, R66, c[0x0][0x23c], -R171.reuse ;  /* 0x00008f0042427a23 */ /* 0x100fe200000108ab */
[C---:B------:R-:W-:Y:S01]  /*70c0*/  HMMA.16816.F32 R104, R28.reuse, R12, R104 ;  /* 0x0000000c1c68723c */ /* 0x040fe20000001868 */
[--C-:B------:R-:W-:Y:S02]  /*70d0*/  FFMA.FTZ R67, R67, c[0x0][0x23c], -R171.reuse ;  /* 0x00008f0043437a23 */ /* 0x100fe400000108ab */
[--C-:B------:R-:W-:Y:S02]  /*70e0*/  FFMA.FTZ R170, R170, c[0x0][0x23c], -R171.reuse ;  /* 0x00008f00aaaa7a23 */ /* 0x100fe400000108ab */
[----:B------:R-:W-:Y:S01]  /*70f0*/  FFMA.FTZ R169, R169, c[0x0][0x23c], -R171 ;  /* 0x00008f00a9a97a23 */ /* 0x000fe200000108ab */
[----:B------:R-:W4:Y:S01]  /*7100*/  MUFU.EX2 R198, R198 ;  /* 0x000000c600c67308 */ /* 0x000f220000000800 */
[----:B------:R-:W-:Y:S01]  /*7110*/  FFMA.FTZ R61, R58, c[0x0][0x23c], -R61 ;  /* 0x00008f003a3d7a23 */ /* 0x000fe2000001083d */
[----:B------:R-:W-:Y:S01]  /*7120*/  HMMA.16816.F32 R108, R28, R14, R108 ;  /* 0x0000000e1c6c723c */ /* 0x000fe2000000186c */
[----:B------:R-:W-:Y:S01]  /*7130*/  FADD.FTZ R167, R167, R166 ;  /* 0x000000a6a7a77221 */ /* 0x000fe20000010000 */
[----:B------:R-:W-:Y:S01]  /*7140*/  MOV R166, R2 ;  /* 0x0000000200a67202 */ /* 0x000fe20000000f00 */
[----:B------:R-:W-:-:S02]  /*7150*/  FADD.FTZ R180, R183, R180 ;  /* 0x000000b4b7b47221 */ /* 0x000fc40000010000 */
[--C-:B------:R-:W-:Y:S01]  /*7160*/  FFMA.FTZ R58, R39, c[0x0][0x23c], -R52.reuse ;  /* 0x00008f00273a7a23 */ /* 0x100fe20000010834 */
[----:B------:R-:W5:Y:S01]  /*7170*/  MUFU.EX2 R199, R199 ;  /* 0x000000c700c77308 */ /* 0x000f620000000800 */
[----:B------:R-:W-:Y:S01]  /*7180*/  FFMA.FTZ R39, R49, c[0x0][0x23c], -R52 ;  /* 0x00008f0031277a23 */ /* 0x000fe20000010834 */
[C---:B------:R-:W-:Y:S01]  /*7190*/  HMMA.16816.F32 R116, R28.reuse, R8, R116 ;  /* 0x000000081c74723c */ /* 0x040fe20000001874 */
[----:B------:R-:W-:Y:S01]  /*71a0*/  FADD.FTZ R168, R168, R167 ;  /* 0x000000a7a8a87221 */ /* 0x000fe20000010000 */
[----:B------:R-:W-:Y:S01]  /*71b0*/  MOV R167, R244 ;  /* 0x000000f400a77202 */ /* 0x000fe20000000f00 */
[----:B------:R-:W-:Y:S02]  /*71c0*/  FADD.FTZ R185, R185, R180 ;  /* 0x000000b4b9b97221 */ /* 0x000fe40000010000 */
[----:B------:R-:W-:Y:S01]  /*71d0*/  FFMA.FTZ R37, R37, c[0x0][0x23c], -R52 ;  /* 0x00008f0025257a23 */ /* 0x000fe20000010834 */
[----:B------:R-:W-:Y:S01]  /*71e0*/  MUFU.EX2 R181, R181 ;  /* 0x000000b500b57308 */ /* 0x000fe20000000800 */
[--C-:B------:R-:W-:Y:S01]  /*71f0*/  FFMA.FTZ R36, R36, c[0x0][0x23c], -R53.reuse ;  /* 0x00008f0024247a23 */ /* 0x100fe20000010835 */
[----:B------:R-:W-:Y:S01]  /*7200*/  HMMA.16816.F32 R120, R28, R10, R120 ;  /* 0x0000000a1c78723c */ /* 0x000fe20000001878 */
[----:B------:R-:W-:-:S02]  /*7210*/  FFMA.FTZ R49, R38, c[0x0][0x23c], -R53 ;  /* 0x00008f0026317a23 */ /* 0x000fc40000010835 */
[--C-:B------:R-:W-:Y:S02]  /*7220*/  FFMA.FTZ R38, R47, c[0x0][0x23c], -R53.reuse ;  /* 0x00008f002f267a23 */ /* 0x100fe40000010835 */
[----:B------:R-:W-:Y:S01]  /*7230*/  FFMA.FTZ R48, R48, c[0x0][0x23c], -R52 ;  /* 0x00008f0030307a23 */ /* 0x000fe20000010834 */
[----:B------:R-:W1:Y:S01]  /*7240*/  MUFU.EX2 R186, R186 ;  /* 0x000000ba00ba7308 */ /* 0x000e620000000800 */
[----:B------:R-:W-:Y:S01]  /*7250*/  FFMA.FTZ R47, R46, c[0x0][0x23c], -R53 ;  /* 0x00008f002e2f7a23 */ /* 0x000fe20000010835 */
[----:B------:R-:W-:Y:S01]  /*7260*/  HMMA.16816.F32 R128, R28, R4, R128 ;  /* 0x000000041c80723c */ /* 0x000fe20000001880 */
[----:B------:R-:W-:Y:S02]  /*7270*/  FADD.FTZ R168, R175, R168 ;  /* 0x000000a8afa87221 */ /* 0x000fe40000010000 */
[----:B------:R-:W-:-:S03]  /*7280*/  FADD.FTZ R185, R190, R185 ;  /* 0x000000b9beb97221 */ /* 0x000fc60000010000 */
[----:B------:R-:W-:Y:S02]  /*7290*/  MUFU.EX2 R177, R177 ;  /* 0x000000b100b17308 */ /* 0x000fe40000000800 */
[----:B------:R-:W-:Y:S06]  /*72a0*/  HMMA.16816.F32 R132, R28, R6, R132 ;  /* 0x000000061c84723c */ /* 0x000fec0000001884 */
[----:B------:R-:W-:Y:S01]  /*72b0*/  MUFU.EX2 R188, R188 ;  /* 0x000000bc00bc7308 */ /* 0x000fe20000000800 */
[----:B------:R-:W-:Y:S01]  /*72c0*/  F2FP.PACK_AB R28, R192, R165 ;  /* 0x000000a5c01c723e */ /* 0x000fe200000000ff */
[----:B------:R-:W-:Y:S01]  /*72d0*/  FADD.FTZ R165, R165, R54 ;  /* 0x00000036a5a57221 */ /* 0x000fe20000010000 */
[----:B-1----:R-:W-:Y:S01]  /*72e0*/  F2FP.PACK_AB R29, R204, R189 ;  /* 0x000000bdcc1d723e */ /* 0x002fe200000000ff */
[----:B------:R-:W-:Y:S01]  /*72f0*/  FADD.FTZ R189, R189, R62 ;  /* 0x0000003ebdbd7221 */ /* 0x000fe20000010000 */
[----:B------:R-:W-:Y:S01]  /*7300*/  F2FP.PACK_AB R30, R194, R187 ;  /* 0x000000bbc21e723e */ /* 0x000fe200000000ff */
[----:B------:R-:W-:Y:S01]  /*7310*/  FADD.FTZ R192, R192, R165 ;  /* 0x000000a5c0c07221 */ /* 0x000fe20000010000 */
[----:B--2---:R-:W-:Y:S01]  /*7320*/  F2FP.PACK_AB R31, R206, R191 ;  /* 0x000000bfce1f723e */ /* 0x004fe200000000ff */
[----:B------:R-:W-:Y:S01]  /*7330*/  MUFU.EX2 R173, R173 ;  /* 0x000000ad00ad7308 */ /* 0x000fe20000000800 */
[----:B------:R-:W-:Y:S01]  /*7340*/  FADD.FTZ R204, R204, R189 ;  /* 0x000000bdcccc7221 */ /* 0x000fe20000010000 */
[----:B------:R-:W-:Y:S01]  /*7350*/  MOV R165, R0 ;  /* 0x0000000000a57202 */ /* 0x000fe20000000f00 */
[----:B------:R-:W-:-:S02]  /*7360*/  FADD.FTZ R187, R187, R192 ;  /* 0x000000c0bbbb7221 */ /* 0x000fc40000010000 */
[----:B------:R-:W-:Y:S01]  /*7370*/  FADD.FTZ R191, R191, R204 ;  /* 0x000000ccbfbf7221 */ /* 0x000fe20000010000 */
[----:B------:R-:W-:Y:S01]  /*7380*/  HMMA.16816.F32 R160, R28, R24, R160 ;  /* 0x000000181ca0723c */ /* 0x000fe200000018a0 */
[----:B------:R-:W-:Y:S01]  /*7390*/  FADD.FTZ R194, R194, R187 ;  /* 0x000000bbc2c27221 */ /* 0x000fe20000010000 */
[----:B------:R-:W1:Y:S01]  /*73a0*/  MUFU.EX2 R176, R176 ;  /* 0x000000b000b07308 */ /* 0x000e620000000800 */
[----:B------:R-:W-:-:S05]  /*73b0*/  FADD.FTZ R206, R206, R191 ;  /* 0x000000bfcece7221 */ /* 0x000fca0000010000 */
[C---:B------:R-:W-:Y:S01]  /*73c0*/  HMMA.16816.F32 R68, R28.reuse, R26, R68 ;  /* 0x0000001a1c44723c */ /* 0x040fe20000001844 */
[----:B------:R-:W2:Y:S01]  /*73d0*/  LDSM.16.MT88.4 R24, [R214+0x9800] ;  /* 0x00980000d618783b */ /* 0x000ea20000004200 */
[----:B------:R-:W-:Y:S06]  /*73e0*/  MUFU.EX2 R174, R174 ;  /* 0x000000ae00ae7308 */ /* 0x000fec0000000800 */
[C---:B------:R-:W-:Y:S02]  /*73f0*/  HMMA.16816.F32 R72, R28.reuse, R20, R72 ;  /* 0x000000141c48723c */ /* 0x040fe40000001848 */
[----:B------:R-:W1:Y:S06]  /*7400*/  MUFU.EX2 R179, R179 ;  /* 0x000000b300b37308 */ /* 0x000e6c0000000800 */
[C---:B------:R-:W-:Y:S01]  /*7410*/  HMMA.16816.F32 R84, R28.reuse, R22, R84 ;  /* 0x000000161c54723c */ /* 0x040fe20000001854 */
[----:B------:R-:W1:Y:S01]  /*7420*/  LDSM.16.MT88.4 R20, [R212+0x9800] ;  /* 0x00980000d414783b */ /* 0x000e620000004200 */
        /* <DEDUP_REMOVED lines=18> */
[----:B------:R-:W-:Y:S01]  /*7550*/  HMMA.16816.F32 R136, R28, R6, R136 ;  /* 0x000000061c88723c */ /* 0x000fe20000001888 */
[----:B------:R-:W1:Y:S01]  /*7560*/  LDSM.16.MT88.4 R4, [R212+0xb800] ;  /* 0x00b80000d404783b */ /* 0x000e620000004200 */
[----:B------:R-:W-:Y:S05]  /*7570*/  MUFU.EX2 R36, R36 ;  /* 0x0000002400247308 */ /* 0x000fea0000000800 */
[----:B---3--:R-:W-:Y:S01]  /*7580*/  F2FP.PACK_AB R28, R196, R193 ;  /* 0x000000c1c41c723e */ /* 0x008fe200000000ff */
[----:B------:R-:W-:Y:S01]  /*7590*/  FADD.FTZ R193, R193, R168 ;  /* 0x000000a8c1c17221 */ /* 0x000fe20000010000 */
[----:B------:R-:W-:Y:S01]  /*75a0*/  F2FP.PACK_AB R29, R197, R182 ;  /* 0x000000b6c51d723e */ /* 0x000fe200000000ff */
[----:B------:R-:W3:Y:S01]  /*75b0*/  MUFU.EX2 R49, R49 ;  /* 0x0000003100317308 */ /* 0x000ee20000000800 */
[----:B----4-:R-:W-:Y:S01]  /*75c0*/  F2FP.PACK_AB R30, R198, R195 ;  /* 0x000000c3c61e723e */ /* 0x010fe200000000ff */
[----:B------:R-:W-:Y:S01]  /*75d0*/  FADD.FTZ R182, R182, R185 ;  /* 0x000000b9b6b67221 */ /* 0x000fe20000010000 */
[----:B-----5:R-:W-:Y:S01]  /*75e0*/  F2FP.PACK_AB R31, R199, R184 ;  /* 0x000000b8c71f723e */ /* 0x020fe200000000ff */
[----:B------:R-:W-:Y:S01]  /*75f0*/  FADD.FTZ R196, R196, R193 ;  /* 0x000000c1c4c47221 */ /* 0x000fe20000010000 */
[----:B------:R-:W-:Y:S01]  /*7600*/  MOV R168, R245 ;  /* 0x000000f500a87202 */ /* 0x000fe20000000f00 */
[----:B------:R-:W-:-:S02]  /*7610*/  FADD.FTZ R197, R197, R182 ;  /* 0x000000b6c5c57221 */ /* 0x000fc40000010000 */
[----:B------:R-:W-:Y:S01]  /*7620*/  MUFU.EX2 R39, R39 ;  /* 0x0000002700277308 */ /* 0x000fe20000000800 */
[----:B------:R-:W-:Y:S01]  /*7630*/  FADD.FTZ R195, R195, R196 ;  /* 0x000000c4c3c37221 */ /* 0x000fe20000010000 */
[C---:B--2---:R-:W-:Y:S01]  /*7640*/  HMMA.16816.F32 R156, R28.reuse, R24, R156 ;  /* 0x000000181c9c723c */ /* 0x044fe2000000189c */
[----:B------:R-:W-:Y:S02]  /*7650*/  FADD.FTZ R184, R184, R197 ;  /* 0x000000c5b8b87221 */ /* 0x000fe40000010000 */
[----:B------:R-:W-:Y:S02]  /*7660*/  FADD.FTZ R195, R198, R195 ;  /* 0x000000c3c6c37221 */ /* 0x000fe40000010000 */
[----:B------:R-:W-:Y:S01]  /*7670*/  FADD.FTZ R199, R199, R184 ;  /* 0x000000b8c7c77221 */ /* 0x000fe20000010000 */
[----:B------:R-:W2:Y:S02]  /*7680*/  MUFU.EX2 R48, R48 ;  /* 0x0000003000307308 */ /* 0x000ea40000000800 */
[C---:B------:R-:W-:Y:S06]  /*7690*/  HMMA.16816.F32 R152, R28.reuse, R26, R152 ;  /* 0x0000001a1c98723c */ /* 0x040fec0000001898 */
[----:B------:R-:W-:Y:S02]  /*76a0*/  MUFU.EX2 R38, R38 ;  /* 0x0000002600267308 */ /* 0x000fe40000000800 */
[C---:B-1----:R-:W-:Y:S06]  /*76b0*/  HMMA.16816.F32 R76, R28.reuse, R20, R76 ;  /* 0x000000141c4c723c */ /* 0x042fec000000184c */
[----:B------:R-:W1:Y:S02]  /*76c0*/  MUFU.EX2 R47, R47 ;  /* 0x0000002f002f7308 */ /* 0x000e640000000800 */
        /* <DEDUP_REMOVED lines=23> */
[----:B------:R-:W4:Y:S07]  /*7840*/  LDSM.16.MT88.4 R24, [R214+0x9c00] ;  /* 0x009c0000d618783b */ /* 0x000f2e0000004200 */
        /* <DEDUP_REMOVED lines=25> */
[----:B----4-:R-:W-:Y:S01]  /*79e0*/  HMMA.16816.F32 R156, R28, R24, R156 ;  /* 0x000000181c9c723c */ /* 0x010fe2000000189c */
[----:B------:R-:W-:Y:S02]  /*79f0*/  FADD.FTZ R237, R169, R170 ;  /* 0x000000aaa9ed7221 */ /* 0x000fe40000010000 */
[----:B------:R-:W-:-:S05]  /*7a00*/  FADD.FTZ R235, R61, R64 ;  /* 0x000000403deb7221 */ /* 0x000fca0000010000 */
        /* <DEDUP_REMOVED lines=13> */
[----:B---3--:R-:W-:Y:S01]  /*7ae0*/  F2FP.PACK_AB R29, R49, R36 ;  /* 0x00000024311d723e */ /* 0x008fe200000000ff */
        /* <DEDUP_REMOVED lines=26> */
[----:B------:R-:W-:-:S04]  /*7c90*/  IMAD.WIDE.U32 R6, R3, c[0x0][0x1a0], RZ ;  /* 0x0000680003067a25 */ /* 0x000fc800078e00ff */
[----:B------:R-:W-:Y:S01]  /*7ca0*/  IMAD R4, R4, c[0x0][0x1a0], RZ ;  /* 0x0000680004047a24 */ /* 0x000fe200078e02ff */
[----:B------:R-:W-:Y:S01]  /*7cb0*/  BAR.SYNC.DEFER_BLOCKING 0x0 ;  /* 0x0000000000007b1d */ /* 0x000fe20000010000 */
[----:B------:R-:W-:Y:S02]  /*7cc0*/  LEA R5, P0, R6, R242, 0x6 ;  /* 0x000000f206057211 */ /* 0x000fe400078030ff */
[----:B------:R-:W-:Y:S02]  /*7cd0*/  IMAD R4, R3, c[0x0][0x1a4], R4 ;  /* 0x0000690003047a24 */ /* 0x000fe400078e0204 */
[----:B------:R-:W-:Y:S02]  /*7ce0*/  LEA R12, P1, R5, c[0x0][0x170], 0x1 ;  /* 0x00005c00050c7a11 */ /* 0x000fe400078208ff */
        /* <DEDUP_REMOVED lines=15> */
[----:B------:R-:W2:Y:S04]  /*7de0*/  LDSM.16.M88.4 R20, [R216+0x6000] ;  /* 0x00600000d814783b */ /* 0x000ea80000000200 */
[----:B------:R-:W3:Y:S04]  /*7df0*/  LDSM.16.M88.4 R56, [R217+0x1000] ;  /* 0x00100000d938783b */ /* 0x000ee80000000200 */
[----:B------:R-:W-:Y:S04]  /*7e00*/  LDSM.16.M88.4 R40, [R215] ;  /* 0x00000000d728783b */ /* 0x000fe80000000200 */
[----:B------:R-:W4:Y:S04]  /*7e10*/  LDSM.16.M88.4 R8, [R213+0x6000] ;  /* 0x00600000d508783b */ /* 0x000f280000000200 */
        /* <DEDUP_REMOVED lines=17> */
[----:B------:R-:W0:Y:S01]  /*7f30*/  LDGDEPBAR ;  /* 0x00000000000079af */ /* 0x000e220000000000 */
[-C--:B----4-:R-:W-:Y:S08]  /*7f40*/  HMMA.16816.F32 R32, R40, R8.reuse, R32 ;  /* 0x000000082820723c */ /* 0x090ff00000001820 */
        /* <DEDUP_REMOVED lines=10> */
[C---:B------:R-:W-:Y:S08]  /*7ff0*/  HMMA.16816.F32 R4, R184.reuse, R6, RZ ;  /* 0x00000006b804723c */ /* 0x040ff000000018ff */
[C---:B------:R-:W-:Y:S08]  /*8000*/  HMMA.16816.F32 R196, R184.reuse, R192, RZ ;  /* 0x000000c0b8c4723c */ /* 0x040ff000000018ff */
[C---:B------:R-:W-:Y:S08]  /*8010*/  HMMA.16816.F32 R188, R184.reuse, R176, RZ ;  /* 0x000000b0b8bc723c */ /* 0x040ff000000018ff */
[----:B------:R-:W-:Y:S08]  /*8020*/  HMMA.16816.F32 R192, R184, R194, RZ ;  /* 0x000000c2b8c0723c */ /* 0x000ff000000018ff */
[C---:B------:R-:W-:Y:S08]  /*8030*/  HMMA.16816.F32 R12, R180.reuse, R168, R12 ;  /* 0x000000a8b40c723c */ /* 0x040ff0000000180c */
[C---:B------:R-:W-:Y:S08]  /*8040*/  HMMA.16816.F32 R8, R180.reuse, R170, R8 ;  /* 0x000000aab408723c */ /* 0x040ff00000001808 */
[C---:B------:R-:W-:Y:S08]  /*8050*/  HMMA.16816.F32 R60, R180.reuse, R52, R60 ;  /* 0x00000034b43c723c */ /* 0x040ff0000000183c */
[C---:B--2---:R-:W-:Y:S08]  /*8060*/  HMMA.16816.F32 R164, R180.reuse, R172, R164 ;  /* 0x000000acb4a4723c */ /* 0x044ff000000018a4 */
[C---:B------:R-:W-:Y:S08]  /*8070*/  HMMA.16816.F32 R64, R180.reuse, R174, R64 ;  /* 0x000000aeb440723c */ /* 0x040ff00000001840 */
[----:B------:R-:W-:Y:S01]  /*8080*/  HMMA.16816.F32 R56, R180, R54, R56 ;  /* 0x00000036b438723c */ /* 0x000fe20000001838 */
[----:B------:R-:W-:Y:S07]  /*8090*/  LDSM.16.M88.4 R180, [R215+0x2000] ;  /* 0x00200000d7b4783b */ /* 0x000fee0000000200 */
        /* <DEDUP_REMOVED lines=40> */
[C---:B------:R-:W-:Y:S01]  /*8320*/  HMMA.16816.F32 R4, R52.reuse, R38, R4 ;  /* 0x000000263404723c */ /* 0x040fe20000001804 */
[----:B------:R-:W1:Y:S07]  /*8330*/  LDSM.16.M88.4 R36, [R213+0x8000] ;  /* 0x00800000d524783b */ /* 0x000e6e0000000200 */
[-C--:B---3--:R-:W-:Y:S08]  /*8340*/  HMMA.16816.F32 R32, R52, R40.reuse, R32 ;  /* 0x000000283420723c */ /* 0x088ff00000001820 */
[C---:B------:R-:W-:Y:S08]  /*8350*/  HMMA.16816.F32 R28, R48.reuse, R40, R28 ;  /* 0x00000028301c723c */ /* 0x040ff0000000181c */
[-C--:B------:R-:W-:Y:S08]  /*8360*/  HMMA.16816.F32 R24, R48, R42.reuse, R24 ;  /* 0x0000002a3018723c */ /* 0x080ff00000001818 */
[----:B------:R-:W-:Y:S01]  /*8370*/  HMMA.16816.F32 R20, R52, R42, R20 ;  /* 0x0000002a3414723c */ /* 0x000fe20000001814 */
[----:B------:R-:W2:Y:S07]  /*8380*/  LDSM.16.M88.4 R40, [R215+0x5000] ;  /* 0x00500000d728783b */ /* 0x000eae0000000200 */
[C---:B------:R-:W-:Y:S08]  /*8390*/  HMMA.16816.F32 R196, R208.reuse, R204, R196 ;  /* 0x000000ccd0c4723c */ /* 0x040ff000000018c4 */
[----:B------:R-:W-:Y:S08]  /*83a0*/  HMMA.16816.F32 R192, R208, R206, R192 ;  /* 0x000000ced0c0723c */ /* 0x000ff000000018c0 */
[----:B-1----:R-:W-:Y:S08]  /*83b0*/  HMMA.16816.F32 R32, R44, R36, R32 ;  /* 0x000000242c20723c */ /* 0x002ff00000001820 */
[----:B------:R-:W-:Y:S07]  /*83c0*/  HMMA.16816.F32 R188, R208, R200, R188 ;  /* 0x000000c8d0bc723c */ /* 0x000fee00000018bc */
[----:B------:R-:W-:Y:S01]  /*83d0*/  IADD3 R201, R224, -0x3, RZ ;  /* 0xfffffffde0c97810 */ /* 0x000fe20007ffe0ff */
[----:B------:R-:W-:Y:S04]  /*83e0*/  HMMA.16816.F32 R164, R176, R172, R164 ;  /* 0x000000acb0a4723c */ /* 0x000fe800000018a4 */
[----:B------:R-:W-:-:S04]  /*83f0*/  IMAD R201, R201, 0x40, R252 ;  /* 0x00000040c9c97824 */ /* 0x000fc800078e02fc */
[----:B------:R-:W-:Y:S01]  /*8400*/  HMMA.16816.F32 R196, R180, R172, R196 ;  /* 0x000000acb4c4723c */ /* 0x000fe200000018c4 */
[CC--:B------:R-:W-:Y:S02]  /*8410*/  ISETP.GE.AND P6, PT, R201.reuse, R251.reuse, PT ;  /* 0x000000fbc900720c */ /* 0x0c0fe40003fc6270 */
[C---:B------:R-:W-:Y:S02]  /*8420*/  ISETP.GE.AND P2, PT, R201.reuse, R250, PT ;  /* 0x000000fac900720c */ /* 0x040fe40003f46270 */
[----:B------:R-:W-:Y:S02]  /*8430*/  FSEL R32, R32, -INF , !P6 ;  /* 0xff80000020207808 */ /* 0x000fe40007000000 */
[----:B------:R-:W-:Y:S01]  /*8440*/  IADD3 R173, R201, 0x1, RZ ;  /* 0x00000001c9ad7810 */ /* 0x000fe20007ffe0ff */
[----:B--2---:R-:W-:Y:S01]  /*8450*/  HMMA.16816.F32 R28, R40, R36, R28 ;  /* 0x00000024281c723c */ /* 0x004fe2000000181c */
[----:B------:R-:W-:Y:S01]  /*8460*/  FSEL R246, R34, -INF , !P2 ;  /* 0xff80000022f67808 */ /* 0x000fe20005000000 */
[----:B------:R-:W-:Y:S01]  /*8470*/  STL [R1], R32 ;  /* 0x0000002001007387 */ /* 0x000fe20000100800 */
[----:B------:R-:W-:-:S02]  /*8480*/  ISETP.GE.AND P0, PT, R173, R251, PT ;  /* 0x000000fbad00720c */ /* 0x000fc40003f06270 */
[----:B------:R-:W-:Y:S02]  /*8490*/  ISETP.GE.AND P1, PT, R173, R250, PT ;  /* 0x000000faad00720c */ /* 0x000fe40003f26270 */
[----:B------:R-:W-:Y:S01]  /*84a0*/  IADD3 R37, R201, 0x8, RZ ;  /* 0x00000008c9257810 */ /* 0x000fe20007ffe0ff */
[-C--:B------:R-:W-:Y:S01]  /*84b0*/  HMMA.16816.F32 R64, R176, R174.reuse, R64 ;  /* 0x000000aeb040723c */ /* 0x080fe20000001840 */
[C---:B------:R-:W-:Y:S02]  /*84c0*/  ISETP.GE.AND P5, PT, R173.reuse, R238, PT ;  /* 0x000000eead00720c */ /* 0x040fe40003fa6270 */
[----:B------:R-:W-:Y:S02]  /*84d0*/  ISETP.GE.AND P3, PT, R173, R236, PT ;  /* 0x000000ecad00720c */ /* 0x000fe40003f66270 */
[----:B------:R-:W-:Y:S02]  /*84e0*/  FSEL R252, R33, -INF , !P0 ;  /* 0xff80000021fc7808 */ /* 0x000fe40004000000 */
[C---:B------:R-:W-:Y:S01]  /*84f0*/  ISETP.GE.AND P4, PT, R37.reuse, R251, PT ;  /* 0x000000fb2500720c */ /* 0x040fe20003f86270 */
[----:B------:R-:W-:Y:S01]  /*8500*/  HMMA.16816.F32 R192, R180, R174, R192 ;  /* 0x000000aeb4c0723c */ /* 0x000fe200000018c0 */
[----:B------:R-:W1:Y:S01]  /*8510*/  LDSM.16.M88.4 R172, [R216+0x8800] ;  /* 0x00880000d8ac783b */ /* 0x000e620000000200 */
[----:B------:R-:W-:-:S02]  /*8520*/  ISETP.GE.AND P6, PT, R37, R250, PT ;  /* 0x000000fa2500720c */ /* 0x000fc40003fc6270 */
[C---:B------:R-:W-:Y:S02]  /*8530*/  ISETP.GE.AND P0, PT, R37.reuse, R238, PT ;  /* 0x000000ee2500720c */ /* 0x040fe40003f06270 */
[----:B------:R-:W-:Y:S02]  /*8540*/  ISETP.GE.AND P2, PT, R37, R236, PT ;  /* 0x000000ec2500720c */ /* 0x000fe40003f46270 */
[----:B------:R-:W-:Y:S01]  /*8550*/  HMMA.16816.F32 R60, R176, R168, R60 ;  /* 0x000000a8b03c723c */ /* 0x000fe2000000183c */
[----:B------:R-:W-:-:S07]  /*8560*/  FSEL R31, R31, -INF , !P3 ;  /* 0xff8000001f1f7808 */ /* 0x000fce0005800000 */
[----:B------:R-:W-:Y:S01]  /*8570*/  HMMA.16816.F32 R56, R176, R170, R56 ;  /* 0x000000aab038723c */ /* 0x000fe20000001838 */
[----:B------:R-:W2:Y:S07]  /*8580*/  LDSM.16.M88.4 R176, [R216+0x8c00] ;  /* 0x008c0000d8b0783b */ /* 0x000eae0000000200 */
[-C--:B------:R-:W-:Y:S08]  /*8590*/  HMMA.16816.F32 R24, R40, R38.reuse, R24 ;  /* 0x000000262818723c */ /* 0x080ff00000001818 */
[----:B------:R-:W-:Y:S01]  /*85a0*/  HMMA.16816.F32 R20, R44, R38, R20 ;  /* 0x000000262c14723c */ /* 0x000fe20000001814 */
[----:B------:R-:W3:Y:S07]  /*85b0*/  LDSM.16.M88.4 R36, [R213+0x8400] ;  /* 0x00840000d524783b */ /* 0x000eee0000000200 */
[----:B------:R-:W-:Y:S08]  /*85c0*/  HMMA.16816.F32 R184, R208, R202, R184 ;  /* 0x000000cad0b8723c */ /* 0x000ff000000018b8 */
[----:B------:R-:W-:Y:S08]  /*85d0*/  HMMA.16816.F32 R188, R180, R168, R188 ;  /* 0x000000a8b4bc723c */ /* 0x000ff000000018bc */
[----:B-1----:R-:W-:Y:S08]  /*85e0*/  HMMA.16816.F32 R64, R48, R174, R64 ;  /* 0x000000ae3040723c */ /* 0x002ff00000001840 */
[----:B------:R-:W-:Y:S08]  /*85f0*/  HMMA.16816.F32 R184, R180, R170, R184 ;  /* 0x000000aab4b8723c */ /* 0x000ff000000018b8 */
[----:B------:R-:W-:Y:S07]  /*8600*/  HMMA.16816.F32 R192, R52, R174, R192 ;  /* 0x000000ae34c0723c */ /* 0x000fee00000018c0 */
[----:B------:R-:W-:Y:S01]  /*8610*/  FSEL R175, R35, -INF , !P1 ;  /* 0xff80000023af7808 */ /* 0x000fe20004800000 */
[C---:B------:R-:W-:Y:S01]  /*8620*/  HMMA.16816.F32 R164, R48.reuse, R172, R164 ;  /* 0x000000ac30a4723c */ /* 0x040fe200000018a4 */
[C---:B------:R-:W-:Y:S01]  /*8630*/  ISETP.GE.AND P1, PT, R201.reuse, R238, PT ;  /* 0x000000eec900720c */ /* 0x040fe20003f26270 */
[----:B------:R-:W1:Y:S06]  /*8640*/  LDSM.16.M88.4 R32, [R213+0x8800] ;  /* 0x00880000d520783b */ /* 0x000e6c0000000200 */
[C---:B--2---:R-:W-:Y:S08]  /*8650*/  HMMA.16816.F32 R60, R48.reuse, R176, R60 ;  /* 0x000000b0303c723c */ /* 0x044ff0000000183c */
[----:B------:R-:W-:Y:S07]  /*8660*/  HMMA.16816.F32 R56, R48, R178, R56 ;  /* 0x000000b23038723c */ /* 0x000fee0000001838 */
[----:B------:R-:W-:Y:S01]  /*8670*/  IADD3 R49, R201, 0x9, RZ ;  /* 0x00000009c9317810 */ /* 0x000fe20007ffe0ff */
[-C--:B---3--:R-:W-:Y:S08]  /*8680*/  HMMA.16816.F32 R16, R44, R36.reuse, R16 ;  /* 0x000000242c10723c */ /* 0x088ff00000001810 */
[----:B------:R-:W-:Y:S07]  /*8690*/  HMMA.16816.F32 R12, R40, R36, R12 ;  /* 0x00000024280c723c */ /* 0x000fee000000180c */
[----:B------:R-:W-:Y:S01]  /*86a0*/  FSEL R36, R29, -INF , !P5 ;  /* 0xff8000001d247808 */ /* 0x000fe20006800000 */
[----:B------:R-:W-:Y:S01]  /*86b0*/  HMMA.16816.F32 R196, R52, R172, R196 ;  /* 0x000000ac34c4723c */ /* 0x000fe200000018c4 */
[----:B------:R-:W-:-:S02]  /*86c0*/  FSEL R37, R28, -INF , !P1 ;  /* 0xff8000001c257808 */ /* 0x000fc40004800000 */
[----:B------:R-:W-:Y:S02]  /*86d0*/  ISETP.GE.AND P5, PT, R49, R238, PT ;  /* 0x000000ee3100720c */ /* 0x000fe40003fa6270 */
[----:B------:R-:W-:Y:S02]  /*86e0*/  ISETP.GE.AND P1, PT, R201, R236, PT ;  /* 0x000000ecc900720c */ /* 0x000fe40003f26270 */
[----:B------:R-:W-:Y:S01]  /*86f0*/  FSEL R28, R24, -INF , !P0 ;  /* 0xff800000181c7808 */ /* 0x000fe20004000000 */
[----:B------:R-:W-:Y:S01]  /*8700*/  HMMA.16816.F32 R188, R52, R176, R188 ;  /* 0x000000b034bc723c */ /* 0x000fe200000018bc */
[----:B------:R-:W-:Y:S02]  /*8710*/  FSEL R24, R25, -INF , !P5 ;  /* 0xff80000019187808 */ /* 0x000fe40006800000 */
[----:B------:R-:W-:Y:S02]  /*8720*/  FSEL R25, R30, -INF , !P1 ;  /* 0xff8000001e197808 */ /* 0x000fe40004800000 */
[----:B------:R-:W-:-:S02]  /*8730*/  ISETP.GE.AND P0, PT, R49, R251, PT ;  /* 0x000000fb3100720c */ /* 0x000fc40003f06270 */
[C---:B------:R-:W-:Y:S01]  /*8740*/  ISETP.GE.AND P5, PT, R49.reuse, R250, PT ;  /* 0x000000fa3100720c */ /* 0x040fe20003fa6270 */
[----:B------:R-:W-:Y:S01]  /*8750*/  HMMA.16816.F32 R184, R52, R178, R184 ;  /* 0x000000b234b8723c */ /* 0x000fe200000018b8 */
[----:B------:R-:W-:Y:S02]  /*8760*/  ISETP.GE.AND P1, PT, R49, R236, PT ;  /* 0x000000ec3100720c */ /* 0x000fe40003f26270 */
[----:B------:R-:W-:Y:S02]  /*8770*/  IADD3 R49, R201, 0x10, RZ ;  /* 0x00000010c9317810 */ /* 0x000fe40007ffe0ff */
[----:B------:R-:W-:Y:S02]  /*8780*/  FSEL R29, R26, -INF , !P2 ;  /* 0xff8000001a1d7808 */ /* 0x000fe40005000000 */
[----:B------:R-:W-:Y:S01]  /*8790*/  FSEL R52, R20, -INF , !P4 ;  /* 0xff80000014347808 */ /* 0x000fe20006000000 */
[----:B------:R-:W-:Y:S01]  /*87a0*/  HMMA.16816.F32 R8, R40, R38, R8 ;  /* 0x000000262808723c */ /* 0x000fe20000001808 */
[----:B------:R-:W-:-:S02]  /*87b0*/  FSEL R54, R21, -INF , !P0 ;  /* 0xff80000015367808 */ /* 0x000fc40004000000 */
[C---:B------:R-:W-:Y:S02]  /*87c0*/  ISETP.GE.AND P3, PT, R49.reuse, R251, PT ;  /* 0x000000fb3100720c */ /* 0x040fe40003f66270 */
[C---:B------:R-:W-:Y:S02]  /*87d0*/  ISETP.GE.AND P4, PT, R49.reuse, R250, PT ;  /* 0x000000fa3100720c */ /* 0x040fe40003f86270 */
[C---:B------:R-:W-:Y:S01]  /*87e0*/  ISETP.GE.AND P0, PT, R49.reuse, R238, PT ;  /* 0x000000ee3100720c */ /* 0x040fe20003f06270 */
[----:B------:R-:W-:Y:S01]  /*87f0*/  HMMA.16816.F32 R4, R44, R38, R4 ;  /* 0x000000262c04723c */ /* 0x000fe20000001804 */
[----:B------:R-:W-:Y:S02]  /*8800*/  ISETP.GE.AND P2, PT, R49, R236, PT ;  /* 0x000000ec3100720c */ /* 0x000fe40003f46270 */
[----:B------:R-:W-:Y:S02]  /*8810*/  IADD3 R49, R201, 0x11, RZ ;  /* 0x00000011c9317810 */ /* 0x000fe40007ffe0ff */
[----:B------:R-:W-:-:S02]  /*8820*/  FSEL R21, R27, -INF , !P1 ;  /* 0xff8000001b157808 */ /* 0x000fc40004800000 */
[----:B------:R-:W-:Y:S01]  /*8830*/  FSEL R177, R22, -INF , !P6 ;  /* 0xff80000016b17808 */ /* 0x000fe20007000000 */
[-C--:B-1----:R-:W-:Y:S01]  /*8840*/  HMMA.16816.F32 R196, R44, R32.reuse, R196 ;  /* 0x000000202cc4723c */ /* 0x082fe200000018c4 */
[C---:B------:R-:W-:Y:S02]  /*8850*/  ISETP.GE.AND P6, PT, R49.reuse, R251, PT ;  /* 0x000000fb3100720c */ /* 0x040fe40003fc6270 */
[----:B------:R-:W-:Y:S02]  /*8860*/  ISETP.GE.AND P1, PT, R49, R250, PT ;  /* 0x000000fa3100720c */ /* 0x000fe40003f26270 */
[----:B------:R-:W-:Y:S02]  /*8870*/  FSEL R180, R16, -INF , !P3 ;  /* 0xff80000010b47808 */ /* 0x000fe40005800000 */
[----:B------:R-:W-:Y:S01]  /*8880*/  FSEL R210, R17, -INF , !P6 ;  /* 0xff80000011d27808 */ /* 0x000fe20007000000 */
[----:B------:R-:W-:Y:S01]  /*8890*/  HMMA.16816.F32 R164, R40, R32, R164 ;  /* 0x0000002028a4723c */ /* 0x000fe200000018a4 */
[----:B------:R-:W-:-:S02]  /*88a0*/  FSEL R205, R18, -INF , !P4 ;  /* 0xff80000012cd7808 */ /* 0x000fc40006000000 */
[----:B------:R-:W-:Y:S02]  /*88b0*/  FSEL R203, R19, -INF , !P1 ;  /* 0xff80000013cb7808 */ /* 0x000fe40004800000 */
[----:B------:R-:W1:Y:S01]  /*88c0*/  LDSM.16.M88.4 R16, [R213+0x8c00] ;  /* 0x008c0000d510783b */ /* 0x000e620000000200 */
[----:B------:R-:W-:Y:S01]  /*88d0*/  IADD3 R27, R201, 0x18, RZ ;  /* 0x00000018c91b7810 */ /* 0x000fe20007ffe0ff */
[----:B------:R-:W-:-:S04]  /*88e0*/  DEPBAR.LE SB0, 0x0 ;  /* 0x000080000000791a */ /* 0x000fc80000000000 */
[----:B------:R-:W-:Y:S01]  /*88f0*/  FSEL R55, R23, -INF , !P5 ;  /* 0xff80000017377808 */ /* 0x000fe20006800000 */
[-C--:B------:R-:W-:Y:S01]  /*8900*/  HMMA.16816.F32 R64, R40, R34.reuse, R64 ;  /* 0x000000222840723c */ /* 0x080fe20000001840 */
[-C--:B------:R-:W-:Y:S02]  /*8910*/  ISETP.GE.AND P5, PT, R49, R238.reuse, PT ;  /* 0x000000ee3100720c */ /* 0x080fe40003fa6270 */
[----:B------:R-:W-:Y:S02]  /*8920*/  IADD3 R23, R201, 0x19, RZ ;  /* 0x00000019c9177810 */ /* 0x000fe40007ffe0ff */
[-C--:B------:R-:W-:Y:S02]  /*8930*/  ISETP.GE.AND P1, PT, R27, R238.reuse, PT ;  /* 0x000000ee1b00720c */ /* 0x080fe40003f26270 */
[----:B------:R-:W-:Y:S01]  /*8940*/  FSEL R178, R13, -INF , !P5 ;  /* 0xff8000000db27808 */ /* 0x000fe20006800000 */
[----:B------:R-:W-:Y:S01]  /*8950*/  HMMA.16816.F32 R192, R44, R34, R192 ;  /* 0x000000222cc0723c */ /* 0x000fe200000018c0 */
[----:B------:R-:W-:-:S02]  /*8960*/  ISETP.GE.AND P5, PT, R23, R238, PT ;  /* 0x000000ee1700720c */ /* 0x000fc40003fa6270 */
[----:B------:R-:W-:Y:S02]  /*8970*/  FSEL R182, R8, -INF , !P1 ;  /* 0xff80000008b67808 */ /* 0x000fe40004800000 */
[----:B------:R-:W-:Y:S02]  /*8980*/  ISETP.GE.AND P1, PT, R23, R251, PT ;  /* 0x000000fb1700720c */ /* 0x000fe40003f26270 */
[----:B------:R-:W-:Y:S02]  /*8990*/  ISETP.GE.AND P3, PT, R49, R236, PT ;  /* 0x000000ec3100720c */ /* 0x000fe40003f66270 */
[----:B------:R-:W-:Y:S02]  /*89a0*/  FSEL R176, R9, -INF , !P5 ;  /* 0xff80000009b07808 */ /* 0x000fe40006800000 */
[----:B------:R-:W-:Y:S02]  /*89b0*/  FSEL R181, R14, -INF , !P2 ;  /* 0xff8000000eb57808 */ /* 0x000fe40005000000 */
[----:B------:R-:W-:-:S02]  /*89c0*/  IADD3 R9, R201, 0x20, RZ ;  /* 0x00000020c9097810 */ /* 0x000fc40007ffe0ff */
[----:B------:R-:W-:Y:S02]  /*89d0*/  ISETP.GE.AND P2, PT, R23, R236, PT ;  /* 0x000000ec1700720c */ /* 0x000fe40003f46270 */
[----:B------:R-:W-:Y:S02]  /*89e0*/  FSEL R206, R5, -INF , !P1 ;  /* 0xff80000005ce7808 */ /* 0x000fe40004800000 */
[-C--:B------:R-:W-:Y:S02]  /*89f0*/  ISETP.GE.AND P5, PT, R23, R250.reuse, PT ;  /* 0x000000fa1700720c */ /* 0x080fe40003fa6270 */
[----:B------:R-:W-:Y:S02]  /*8a00*/  IADD3 R5, R201, 0x21, RZ ;  /* 0x00000021c9057810 */ /* 0x000fe40007ffe0ff */
[----:B------:R-:W-:Y:S01]  /*8a10*/  FSEL R247, R15, -INF , !P3 ;  /* 0xff8000000ff77808 */ /* 0x000fe20005800000 */
[----:B-1----:R-:W-:Y:S01]  /*8a20*/  HMMA.16816.F32 R188, R44, R16, R188 ;  /* 0x000000102cbc723c */ /* 0x002fe200000018bc */
[----:B------:R-:W-:-:S02]  /*8a30*/  ISETP.GE.AND P6, PT, R27, R250, PT ;  /* 0x000000fa1b00720c */ /* 0x000fc40003fc6270 */
[----:B------:R-:W-:Y:S02]  /*8a40*/  ISETP.GE.AND P3, PT, R9, R251, PT ;  /* 0x000000fb0900720c */ /* 0x000fe40003f66270 */
[----:B------:R-:W-:Y:S02]  /*8a50*/  FSEL R211, R11, -INF , !P2 ;  /* 0xff8000000bd37808 */ /* 0x000fe40005000000 */
[----:B------:R-:W-:Y:S01]  /*8a60*/  FSEL R174, R12, -INF , !P0 ;  /* 0xff8000000cae7808 */ /* 0x000fe20004000000 */
[----:B------:R-:W-:Y:S01]  /*8a70*/  HMMA.16816.F32 R60, R40, R16, R60 ;  /* 0x00000010283c723c */ /* 0x000fe2000000183c */
[----:B------:R-:W-:Y:S02]  /*8a80*/  FSEL R207, R7, -INF , !P5 ;  /* 0xff80000007cf7808 */ /* 0x000fe40006800000 */
[----:B------:R-:W-:Y:S02]  /*8a90*/  ISETP.GE.AND P2, PT, R5, R250, PT ;  /* 0x000000fa0500720c */ /* 0x000fe40003f46270 */
[----:B------:R-:W-:-:S02]  /*8aa0*/  ISETP.GE.AND P0, PT, R27, R236, PT ;  /* 0x000000ec1b00720c */ /* 0x000fc40003f06270 */
[----:B------:R-:W-:Y:S01]  /*8ab0*/  IADD3 R7, R201, 0x28, RZ ;  /* 0x00000028c9077810 */ /* 0x000fe20007ffe0ff */
[-C--:B------:R-:W-:Y:S01]  /*8ac0*/  HMMA.16816.F32 R56, R40, R18.reuse, R56 ;  /* 0x000000122838723c */ /* 0x080fe20000001838 */
[-C--:B------:R-:W-:Y:S02]  /*8ad0*/  ISETP.GE.AND P4, PT, R27, R251.reuse, PT ;  /* 0x000000fb1b00720c */ /* 0x080fe40003f86270 */
[----:B------:R-:W-:Y:S02]  /*8ae0*/  FSEL R209, R6, -INF , !P6 ;  /* 0xff80000006d17808 */ /* 0x000fe40007000000 */
[----:B------:R-:W-:Y:S02]  /*8af0*/  FSEL R196, R196, -INF , !P3 ;  /* 0xff800000c4c47808 */ /* 0x000fe40005800000 */
[----:B------:R-:W-:Y:S01]  /*8b00*/  ISETP.GE.AND P1, PT, R9, R238, PT ;  /* 0x000000ee0900720c */ /* 0x000fe20003f26270 */
[----:B------:R-:W-:Y:S01]  /*8b10*/  HMMA.16816.F32 R184, R44, R18, R184 ;  /* 0x000000122cb8723c */ /* 0x000fe200000018b8 */
[----:B------:R-:W-:-:S02]  /*8b20*/  ISETP.GE.AND P6, PT, R5, R251, PT ;  /* 0x000000fb0500720c */ /* 0x000fc40003fc6270 */
[C---:B------:R-:W-:Y:S02]  /*8b30*/  ISETP.GE.AND P5, PT, R5.reuse, R238, PT ;  /* 0x000000ee0500720c */ /* 0x040fe40003fa6270 */
[----:B------:R-:W-:Y:S02]  /*8b40*/  ISETP.GE.AND P3, PT, R5, R236, PT ;  /* 0x000000ec0500720c */ /* 0x000fe40003f66270 */
[----:B------:R-:W-:Y:S02]  /*8b50*/  FSEL R199, R199, -INF , !P2 ;  /* 0xff800000c7c77808 */ /* 0x000fe40005000000 */
[----:B------:R-:W-:Y:S02]  /*8b60*/  IADD3 R5, R201, 0x29, RZ ;  /* 0x00000029c9057810 */ /* 0x000fe40007ffe0ff */
[----:B------:R-:W-:Y:S02]  /*8b70*/  FSEL R179, R10, -INF , !P0 ;  /* 0xff8000000ab37808 */ /* 0x000fe40004000000 */
[----:B------:R-:W-:-:S02]  /*8b80*/  ISETP.GE.AND P2, PT, R7, R238, PT ;  /* 0x000000ee0700720c */ /* 0x000fc40003f46270 */
[----:B------:R-:W-:Y:S02]  /*8b90*/  FSEL R208, R4, -INF , !P4 ;  /* 0xff80000004d07808 */ /* 0x000fe40006000000 */
[C---:B------:R-:W-:Y:S01]  /*8ba0*/  ISETP.GE.AND P0, PT, R9.reuse, R236, PT ;  /* 0x000000ec0900720c */ /* 0x040fe20003f06270 */
[----:B------:R-:W-:Y:S01]  /*8bb0*/  BAR.SYNC.DEFER_BLOCKING 0x0 ;  /* 0x0000000000007b1d */ /* 0x000fe20000010000 */
[----:B------:R-:W-:Y:S02]  /*8bc0*/  ISETP.GE.AND P4, PT, R9, R250, PT ;  /* 0x000000fa0900720c */ /* 0x000fe40003f86270 */
[----:B------:R-:W-:Y:S02]  /*8bd0*/  FSEL R202, R164, -INF , !P1 ;  /* 0xff800000a4ca7808 */ /* 0x000fe40004800000 */
[----:B------:R-:W-:Y:S02]  /*8be0*/  ISETP.GE.AND P1, PT, R5, R238, PT ;  /* 0x000000ee0500720c */ /* 0x000fe40003f26270 */
[----:B------:R-:W-:-:S02]  /*8bf0*/  FSEL R172, R197, -INF , !P6 ;  /* 0xff800000c5ac7808 */ /* 0x000fc40007000000 */
[----:B------:R-:W-:Y:S02]  /*8c00*/  FSEL R200, R64, -INF , !P2 ;  /* 0xff80000040c87808 */ /* 0x000fe40005000000 */
[C---:B------:R-:W-:Y:S02]  /*8c10*/  ISETP.GE.AND P2, PT, R5.reuse, R251, PT ;  /* 0x000000fb0500720c */ /* 0x040fe40003f46270 */
[----:B------:R-:W-:Y:S02]  /*8c20*/  FSEL R197, R166, -INF , !P0 ;  /* 0xff800000a6c57808 */ /* 0x000fe40004000000 */
[----:B------:R-:W-:Y:S02]  /*8c30*/  FSEL R171, R198, -INF , !P4 ;  /* 0xff800000c6ab7808 */ /* 0x000fe40006000000 */
[----:B------:R-:W-:Y:S02]  /*8c40*/  ISETP.GE.AND P0, PT, R5, R236, PT ;  /* 0x000000ec0500720c */ /* 0x000fe40003f06270 */
[----:B------:R-:W-:-:S02]  /*8c50*/  IADD3 R9, R201, 0x31, RZ ;  /* 0x00000031c9097810 */ /* 0x000fc40007ffe0ff */
[----:B------:R-:W-:Y:S02]  /*8c60*/  FSEL R204, R165, -INF , !P5 ;  /* 0xff800000a5cc7808 */ /* 0x000fe40006800000 */
[----:B------:R-:W-:Y:S02]  /*8c70*/  FSEL R198, R65, -INF , !P1 ;  /* 0xff80000041c67808 */ /* 0x000fe40004800000 */
[C---:B------:R-:W-:Y:S02]  /*8c80*/  ISETP.GE.AND P6, PT, R7.reuse, R251, PT ;  /* 0x000000fb0700720c */ /* 0x040fe40003fc6270 */
[C---:B------:R-:W-:Y:S02]  /*8c90*/  ISETP.GE.AND P4, PT, R7.reuse, R250, PT ;  /* 0x000000fa0700720c */ /* 0x040fe40003f86270 */
[----:B------:R-:W-:Y:S02]  /*8ca0*/  ISETP.GE.AND P5, PT, R7, R236, PT ;  /* 0x000000ec0700720c */ /* 0x000fe40003fa6270 */
[----:B------:R-:W-:-:S02]  /*8cb0*/  ISETP.GE.AND P1, PT, R5, R250, PT ;  /* 0x000000fa0500720c */ /* 0x000fc40003f26270 */
[C---:B------:R-:W-:Y:S02]  /*8cc0*/  IADD3 R11, R201.reuse, 0x30, RZ ;  /* 0x00000030c90b7810 */ /* 0x040fe40007ffe0ff */
[C---:B------:R-:W-:Y:S02]  /*8cd0*/  IADD3 R7, R201.reuse, 0x38, RZ ;  /* 0x00000038c9077810 */ /* 0x040fe40007ffe0ff */
[----:B------:R-:W-:Y:S02]  /*8ce0*/  IADD3 R5, R201, 0x39, RZ ;  /* 0x00000039c9057810 */ /* 0x000fe40007ffe0ff */
[----:B------:R-:W-:Y:S02]  /*8cf0*/  FSEL R170, R193, -INF , !P2 ;  /* 0xff800000c1aa7808 */ /* 0x000fe40005000000 */
[----:B------:R-:W-:Y:S02]  /*8d00*/  ISETP.GE.AND P2, PT, R9, R251, PT ;  /* 0x000000fb0900720c */ /* 0x000fe40003f46270 */
[----:B------:R-:W-:-:S02]  /*8d10*/  FSEL R201, R67, -INF , !P0 ;  /* 0xff80000043c97808 */ /* 0x000fc40004000000 */
[----:B------:R-:W-:Y:S02]  /*8d20*/  ISETP.GE.AND P0, PT, R9, R250, PT ;  /* 0x000000fa0900720c */ /* 0x000fe40003f06270 */
[----:B------:R-:W-:Y:S02]  /*8d30*/  FSEL R50, R189, -INF , !P2 ;  /* 0xff800000bd327808 */ /* 0x000fe40005000000 */
[----:B------:R-:W-:Y:S02]  /*8d40*/  FSEL R33, R191, -INF , !P0 ;  /* 0xff800000bf217808 */ /* 0x000fe40004000000 */
[-C--:B------:R-:W-:Y:S02]  /*8d50*/  ISETP.GE.AND P2, PT, R11, R238.reuse, PT ;  /* 0x000000ee0b00720c */ /* 0x080fe40003f46270 */
[----:B------:R-:W-:Y:S02]  /*8d60*/  ISETP.GE.AND P0, PT, R7, R238, PT ;  /* 0x000000ee0700720c */ /* 0x000fe40003f06270 */
[----:B------:R-:W-:-:S02]  /*8d70*/  FSEL R193, R66, -INF , !P5 ;  /* 0xff80000042c17808 */ /* 0x000fc40006800000 */
[----:B------:R-:W-:Y:S02]  /*8d80*/  FSEL R164, R60, -INF , !P2 ;  /* 0xff8000003ca47808 */ /* 0x000fe40005000000 */
[----:B------:R-:W-:Y:S02]  /*8d90*/  ISETP.GE.AND P2, PT, R5, R238, PT ;  /* 0x000000ee0500720c */ /* 0x000fe40003f46270 */
[----:B------:R-:W-:Y:S02]  /*8da0*/  FSEL R66, R56, -INF , !P0 ;  /* 0xff80000038427808 */ /* 0x000fe40004000000 */
[----:B------:R-:W-:Y:S02]  /*8db0*/  FSEL R195, R195, -INF , !P1 ;  /* 0xff800000c3c37808 */ /* 0x000fe40004800000 */
[----:B------:R-:W-:Y:S02]  /*8dc0*/  ISETP.GE.AND P0, PT, R9, R236, PT ;  /* 0x000000ec0900720c */ /* 0x000fe40003f06270 */
[----:B------:R-:W-:-:S02]  /*8dd0*/  ISETP.GE.AND P1, PT, R11, R250, PT ;  /* 0x000000fa0b00720c */ /* 0x000fc40003f26270 */
[----:B------:R-:W-:Y:S02]  /*8de0*/  FSEL R64, R57, -INF , !P2 ;  /* 0xff80000039407808 */ /* 0x000fe40005000000 */
[----:B------:R-:W-:Y:S02]  /*8df0*/  FSEL R57, R63, -INF , !P0 ;  /* 0xff8000003f397808 */ /* 0x000fe40004000000 */
[----:B------:R-:W-:Y:S02]  /*8e00*/  FSEL R32, R190, -INF , !P1 ;  /* 0xff800000be207808 */ /* 0x000fe40004800000 */
[----:B------:R-:W-:Y:S02]  /*8e10*/  ISETP.NE.AND P0, PT, R224, 0x3, PT ;  /* 0x00000003e000780c */ /* 0x000fe40003f05270 */
[----:B------:R-:W-:Y:S02]  /*8e20*/  ISETP.GE.AND P1, PT, R9, R238, PT ;  /* 0x000000ee0900720c */ /* 0x000fe40003f26270 */
[----:B------:R-:W-:-:S02]  /*8e30*/  FSEL R183, R167, -INF , !P3 ;  /* 0xff800000a7b77808 */ /* 0x000fc40005800000 */
[----:B------:R-:W-:Y:S02]  /*8e40*/  FSEL R67, R61, -INF , !P1 ;  /* 0xff8000003d437808 */ /* 0x000fe40004800000 */
[C---:B------:R-:W-:Y:S02]  /*8e50*/  ISETP.GE.AND P3, PT, R11.reuse, R251, PT ;  /* 0x000000fb0b00720c */ /* 0x040fe40003f66270 */
[----:B------:R-:W-:Y:S02]  /*8e60*/  ISETP.GE.AND P1, PT, R11, R236, PT ;  /* 0x000000ec0b00720c */ /* 0x000fe40003f26270 */
[----:B------:R-:W-:Y:S02]  /*8e70*/  FSEL R192, R192, -INF , !P6 ;  /* 0xff800000c0c07808 */ /* 0x000fe40007000000 */
[----:B------:R-:W-:Y:S02]  /*8e80*/  FSEL R173, R194, -INF , !P4 ;  /* 0xff800000c2ad7808 */ /* 0x000fe40006000000 */
[----:B------:R-:W-:-:S02]  /*8e90*/  FSEL R48, R188, -INF , !P3 ;  /* 0xff800000bc307808 */ /* 0x000fc40005800000 */
[----:B------:R-:W-:Y:S02]  /*8ea0*/  FSEL R65, R62, -INF , !P1 ;  /* 0xff8000003e417808 */ /* 0x000fe40004800000 */
[-C--:B------:R-:W-:Y:S02]  /*8eb0*/  ISETP.GE.AND P6, PT, R7, R251.reuse, PT ;  /* 0x000000fb0700720c */ /* 0x080fe40003fc6270 */
[----:B------:R-:W-:Y:S02]  /*8ec0*/  ISETP.GE.AND P5, PT, R5, R251, PT ;  /* 0x000000fb0500720c */ /* 0x000fe40003fa6270 */
[-C--:B------:R-:W-:Y:S02]  /*8ed0*/  ISETP.GE.AND P4, PT, R7, R250.reuse, PT ;  /* 0x000000fa0700720c */ /* 0x080fe40003f86270 */
[----:B------:R-:W-:Y:S02]  /*8ee0*/  ISETP.GE.AND P3, PT, R5, R250, PT ;  /* 0x000000fa0500720c */ /* 0x000fe40003f66270 */
[----:B------:R-:W-:-:S02]  /*8ef0*/  ISETP.GE.AND P2, PT, R7, R236, PT ;  /* 0x000000ec0700720c */ /* 0x000fc40003f46270 */
[----:B------:R-:W-:Y:S02]  /*8f00*/  ISETP.GE.AND P1, PT, R5, R236, PT ;  /* 0x000000ec0500720c */ /* 0x000fe40003f26270 */
[----:B------:R-:W-:Y:S02]  /*8f10*/  FSEL R61, R58, -INF , !P2 ;  /* 0xff8000003a3d7808 */ /* 0x000fe40005000000 */
[----:B------:R-:W-:Y:S02]  /*8f20*/  FSEL R59, R59, -INF , !P1 ;  /* 0xff8000003b3b7808 */ /* 0x000fe40004800000 */
[----:B------:R-:W-:Y:S02]  /*8f30*/  FSEL R45, R184, -INF , !P6 ;  /* 0xff800000b82d7808 */ /* 0x000fe40007000000 */
[----:B------:R-:W-:Y:S02]  /*8f40*/  FSEL R44, R185, -INF , !P5 ;  /* 0xff800000b92c7808 */ /* 0x000fe40006800000 */
[----:B------:R-:W-:-:S02]  /*8f50*/  FSEL R43, R186, -INF , !P4 ;  /* 0xff800000ba2b7808 */ /* 0x000fc40006000000 */
        /* <DEDUP_REMOVED lines=24> */
.L_x_20:
[----:B------:R-:W2:Y:S01]  /*90e0*/  LDL.LU R10, [R1] ;  /* 0x00000000010a7983 */ /* 0x000ea20000300800 */
[----:B------:R-:W-:-:S02]  /*90f0*/  FMNMX.FTZ R5, R2, R37, !PT ;  /* 0x0000002502057209 */ /* 0x000fc40007810000 */
[----:B-1----:R-:W-:Y:S01]  /*9100*/  FMNMX.FTZ R8, R0, R25, !PT ;  /* 0x0000001900087209 */ /* 0x002fe20007810000 */
        /* <DEDUP_REMOVED lines=32> */
[----:B------:R-:W-:Y:S01]  /*9310*/  FMNMX.FTZ R6, R175, R6, !PT ;  /* 0x00000006af067209 */ /* 0x000fe20007810000 */
[----:B------:R-:W1:Y:S01]  /*9320*/  SHFL.BFLY PT, R7, R4, 0x2, 0x1f ;  /* 0x0c401f0004077f89 */ /* 0x000e6200000e0000 */
[----:B------:R-:W-:Y:S02]  /*9330*/  FMNMX.FTZ R9, R59, R8, !PT ;  /* 0x000000083b097209 */ /* 0x000fe40007810000 */
[----:B------:R-:W-:-:S04]  /*9340*/  FMNMX.FTZ R6, R177, R6, !PT ;  /* 0x00000006b1067209 */ /* 0x000fc80007810000 */
[----:B------:R-:W-:-:S04]  /*9350*/  FMNMX.FTZ R6, R55, R6, !PT ;  /* 0x0000000637067209 */ /* 0x000fc80007810000 */
[----:B------:R-:W-:-:S04]  /*9360*/  FMNMX.FTZ R6, R205, R6, !PT ;  /* 0x00000006cd067209 */ /* 0x000fc80007810000 */
[----:B------:R-:W-:-:S04]  /*9370*/  FMNMX.FTZ R6, R203, R6, !PT ;  /* 0x00000006cb067209 */ /* 0x000fc80007810000 */
[----:B------:R-:W-:-:S04]  /*9380*/  FMNMX.FTZ R6, R209, R6, !PT ;  /* 0x00000006d1067209 */ /* 0x000fc80007810000 */
[----:B------:R-:W-:Y:S02]  /*9390*/  FMNMX.FTZ R6, R207, R6, !PT ;  /* 0x00000006cf067209 */ /* 0x000fe40007810000 */
[----:B-1----:R-:W-:Y:S02]  /*93a0*/  FMNMX.FTZ R7, R4, R7, !PT ;  /* 0x0000000704077209 */ /* 0x002fe40007810000 */
[----:B------:R-:W1:Y:S01]  /*93b0*/  SHFL.BFLY PT, R4, R9, 0x2, 0x1f ;  /* 0x0c401f0009047f89 */ /* 0x000e6200000e0000 */
[----:B------:R-:W-:-:S03]  /*93c0*/  FMNMX.FTZ R6, R171, R6, !PT ;  /* 0x00000006ab067209 */ /* 0x000fc60007810000 */
[----:B------:R-:W3:Y:S01]  /*93d0*/  SHFL.BFLY PT, R166, R7, 0x1, 0x1f ;  /* 0x0c201f0007a67f89 */ /* 0x000ee200000e0000 */
[----:B------:R-:W-:-:S04]  /*93e0*/  FMNMX.FTZ R6, R199, R6, !PT ;  /* 0x00000006c7067209 */ /* 0x000fc80007810000 */
[----:B------:R-:W-:Y:S02]  /*93f0*/  FMNMX.FTZ R6, R173, R6, !PT ;  /* 0x00000006ad067209 */ /* 0x000fe40007810000 */
[----:B-1----:R-:W-:Y:S02]  /*9400*/  FMNMX.FTZ R4, R9, R4, !PT ;  /* 0x0000000409047209 */ /* 0x002fe40007810000 */
[----:B---3--:R-:W-:-:S03]  /*9410*/  FMNMX.FTZ R166, R7, R166, !PT ;  /* 0x000000a607a67209 */ /* 0x008fc60007810000 */
[----:B------:R-:W1:Y:S01]  /*9420*/  SHFL.BFLY PT, R165, R4, 0x1, 0x1f ;  /* 0x0c201f0004a57f89 */ /* 0x000e6200000e0000 */
[----:B------:R-:W-:Y:S02]  /*9430*/  FMNMX.FTZ R7, R195, R6, !PT ;  /* 0x00000006c3077209 */ /* 0x000fe40007810000 */
[C---:B------:R-:W-:Y:S01]  /*9440*/  FSETP.NEU.FTZ.AND P1, PT, R166.reuse, -INF , PT ;  /* 0xff800000a600780b */ /* 0x040fe20003f3d000 */
[----:B------:R-:W-:Y:S01]  /*9450*/  FMUL.FTZ R169, R166, c[0x0][0x23c] ;  /* 0x00008f00a6a97a20 */ /* 0x000fe20000410000 */
[----:B------:R-:W-:Y:S02]  /*9460*/  FMNMX.FTZ R6, R32, R7, !PT ;  /* 0x0000000720067209 */ /* 0x000fe40007810000 */
[----:B------:R-:W-:Y:S02]  /*9470*/  FSEL R7, R166, RZ, P1 ;  /* 0x000000ffa6077208 */ /* 0x000fe40000800000 */
[----:B------:R-:W-:Y:S02]  /*9480*/  FMNMX.FTZ R6, R33, R6, !PT ;  /* 0x0000000621067209 */ /* 0x000fe40007810000 */
[----:B------:R-:W-:Y:S01]  /*9490*/  FSEL R169, R169, RZ, P1 ;  /* 0x000000ffa9a97208 */ /* 0x000fe20000800000 */
[----:B------:R-:W-:Y:S01]  /*94a0*/  FADD.FTZ R2, R2, -R7 ;  /* 0x8000000702027221 */ /* 0x000fe20000010000 */
[----:B------:R-:W-:-:S03]  /*94b0*/  FMNMX.FTZ R167, R43, R6, !PT ;  /* 0x000000062ba77209 */ /* 0x000fc60007810000 */
[--C-:B------:R-:W-:Y:S01]  /*94c0*/  FFMA.FTZ R40, R37, c[0x0][0x23c], -R169.reuse ;  /* 0x00008f0025287a23 */ /* 0x100fe200000108a9 */
[----:B------:R-:W-:Y:S01]  /*94d0*/  FMNMX.FTZ R167, R42, R167, !PT ;  /* 0x000000a72aa77209 */ /* 0x000fe20007810000 */
[--C-:B------:R-:W-:Y:S02]  /*94e0*/  FFMA.FTZ R39, R36, c[0x0][0x23c], -R169.reuse ;  /* 0x00008f0024277a23 */ /* 0x100fe400000108a9 */
[--C-:B------:R-:W-:Y:S02]  /*94f0*/  FFMA.FTZ R37, R24, c[0x0][0x23c], -R169.reuse ;  /* 0x00008f0018257a23 */ /* 0x100fe400000108a9 */
[--C-:B------:R-:W-:Y:S01]  /*9500*/  FFMA.FTZ R38, R28, c[0x0][0x23c], -R169.reuse ;  /* 0x00008f001c267a23 */ /* 0x100fe200000108a9 */
[----:B------:R-:W-:Y:S01]  /*9510*/  MUFU.EX2 R40, R40 ;  /* 0x0000002800287308 */ /* 0x000fe20000000800 */
[----:B-1----:R-:W-:Y:S01]  /*9520*/  FMNMX.FTZ R165, R4, R165, !PT ;  /* 0x000000a504a57209 */ /* 0x002fe20007810000 */
[----:B------:R-:W-:Y:S01]  /*9530*/  FMUL.FTZ R2, R2, c[0x0][0x23c] ;  /* 0x00008f0002027a20 */ /* 0x000fe20000410000 */
[----:B------:R-:W1:Y:S01]  /*9540*/  SHFL.BFLY PT, R4, R167, 0x2, 0x1f ;  /* 0x0c401f00a7047f89 */ /* 0x000e6200000e0000 */
[----:B------:R-:W-:Y:S01]  /*9550*/  FFMA.FTZ R174, R174, c[0x0][0x23c], -R169 ;  /* 0x00008f00aeae7a23 */ /* 0x000fe200000108a9 */
[C---:B------:R-:W-:Y:S01]  /*9560*/  FSETP.NEU.FTZ.AND P0, PT, R165.reuse, -INF , PT ;  /* 0xff800000a500780b */ /* 0x040fe20003f1d000 */
[----:B------:R-:W-:-:S02]  /*9570*/  FMUL.FTZ R58, R165, c[0x0][0x23c] ;  /* 0x00008f00a53a7a20 */ /* 0x000fc40000410000 */
[----:B------:R-:W3:Y:S01]  /*9580*/  MUFU.EX2 R39, R39 ;  /* 0x0000002700277308 */ /* 0x000ee20000000800 */
[----:B------:R-:W-:Y:S01]  /*9590*/  FSEL R7, R165, RZ, P0 ;  /* 0x000000ffa5077208 */ /* 0x000fe20000000000 */
[--C-:B------:R-:W-:Y:S01]  /*95a0*/  FFMA.FTZ R194, R200, c[0x0][0x23c], -R169.reuse ;  /* 0x00008f00c8c27a23 */ /* 0x100fe200000108a9 */
[----:B------:R-:W-:Y:S01]  /*95b0*/  FSEL R58, R58, RZ, P0 ;  /* 0x000000ff3a3a7208 */ /* 0x000fe20000000000 */
[----:B------:R-:W-:Y:S02]  /*95c0*/  FFMA.FTZ R190, R202, c[0x0][0x23c], -R169 ;  /* 0x00008f00cabe7a23 */ /* 0x000fe400000108a9 */
[----:B------:R-:W-:Y:S02]  /*95d0*/  FADD.FTZ R0, R0, -R7 ;  /* 0x8000000700007221 */ /* 0x000fe40000010000 */
[--C-:B------:R-:W-:Y:S01]  /*95e0*/  FFMA.FTZ R36, R25, c[0x0][0x23c], -R58.reuse ;  /* 0x00008f0019247a23 */ /* 0x100fe2000001083a */
[----:B------:R-:W-:Y:S01]  /*95f0*/  MUFU.EX2 R38, R38 ;  /* 0x0000002600267308 */ /* 0x000fe20000000800 */
[--C-:B------:R-:W-:Y:S01]  /*9600*/  FFMA.FTZ R41, R21, c[0x0][0x23c], -R58.reuse ;  /* 0x00008f0015297a23 */ /* 0x100fe2000001083a */
[----:B------:R-:W-:Y:S01]  /*9610*/  LDSM.16.MT88.4 R24, [R214+0x9000] ;  /* 0x00900000d618783b */ /* 0x000fe20000004200 */
[----:B------:R-:W-:-:S02]  /*9620*/  FFMA.FTZ R35, R31, c[0x0][0x23c], -R58 ;  /* 0x00008f001f237a23 */ /* 0x000fc4000001083a */
[--C-:B------:R-:W-:Y:S01]  /*9630*/  FFMA.FTZ R34, R29, c[0x0][0x23c], -R58.reuse ;  /* 0x00008f001d227a23 */ /* 0x100fe2000001083a */
[----:B------:R-:W-:Y:S01]  /*9640*/  LDSM.16.MT88.4 R20, [R212+0x9000] ;  /* 0x00900000d414783b */ /* 0x000fe20000004200 */
[----:B------:R-:W-:Y:S01]  /*9650*/  FMUL.FTZ R0, R0, c[0x0][0x23c] ;  /* 0x00008f0000007a20 */ /* 0x000fe20000410000 */
[----:B------:R-:W4:Y:S01]  /*9660*/  MUFU.EX2 R37, R37 ;  /* 0x0000002500257308 */ /* 0x000f220000000800 */
[----:B---3--:R-:W-:Y:S01]  /*9670*/  F2FP.PACK_AB R28, R39, R40 ;  /* 0x00000028271c723e */ /* 0x008fe200000000ff */
[--C-:B------:R-:W-:Y:S01]  /*9680*/  FFMA.FTZ R179, R179, c[0x0][0x23c], -R58.reuse ;  /* 0x00008f00b3b37a23 */ /* 0x100fe2000001083a */
[----:B-1----:R-:W-:Y:S01]  /*9690*/  FMNMX.FTZ R167, R167, R4, !PT ;  /* 0x00000004a7a77209 */ /* 0x002fe20007810000 */
[--C-:B------:R-:W-:Y:S02]  /*96a0*/  FFMA.FTZ R211, R211, c[0x0][0x23c], -R58.reuse ;  /* 0x00008f00d3d37a23 */ /* 0x100fe4000001083a */
[--C-:B------:R-:W-:Y:S02]  /*96b0*/  FFMA.FTZ R197, R197, c[0x0][0x23c], -R58.reuse ;  /* 0x00008f00c5c57a23 */ /* 0x100fe4000001083a */
[----:B------:R-:W1:Y:S01]  /*96c0*/  SHFL.BFLY PT, R4, R167, 0x1, 0x1f ;  /* 0x0c201f00a7047f89 */ /* 0x000e6200000e0000 */
[----:B------:R-:W-:Y:S01]  /*96d0*/  MUFU.EX2 R36, R36 ;  /* 0x0000002400247308 */ /* 0x000fe20000000800 */
[----:B------:R-:W-:-:S02]  /*96e0*/  FFMA.FTZ R200, R201, c[0x0][0x23c], -R58 ;  /* 0x00008f00c9c87a23 */ /* 0x000fc4000001083a */
[--C-:B------:R-:W-:Y:S02]  /*96f0*/  FFMA.FTZ R164, R164, c[0x0][0x23c], -R169.reuse ;  /* 0x00008f00a4a47a23 */ /* 0x100fe400000108a9 */
[--C-:B------:R-:W-:Y:S01]  /*9700*/  FFMA.FTZ R67, R67, c[0x0][0x23c], -R169.reuse ;  /* 0x00008f0043437a23 */ /* 0x100fe200000108a9 */
[----:B----4-:R-:W-:Y:S02]  /*9710*/  F2FP.PACK_AB R30, R37, R38 ;  /* 0x00000026251e723e */ /* 0x010fe400000000ff */
[----:B------:R-:W3:Y:S01]  /*9720*/  MUFU.EX2 R35, R35 ;  /* 0x0000002300237308 */ /* 0x000ee20000000800 */
[----:B------:R-:W-:Y:S02]  /*9730*/  FFMA.FTZ R66, R66, c[0x0][0x23c], -R169 ;  /* 0x00008f0042427a23 */ /* 0x000fe400000108a9 */
[--C-:B------:R-:W-:Y:S02]  /*9740*/  FFMA.FTZ R57, R57, c[0x0][0x23c], -R58.reuse ;  /* 0x00008f0039397a23 */ /* 0x100fe4000001083a */
[----:B------:R-:W-:-:S03]  /*9750*/  FFMA.FTZ R61, R61, c[0x0][0x23c], -R58 ;  /* 0x00008f003d3d7a23 */ /* 0x000fc6000001083a */
[----:B------:R-:W-:Y:S01]  /*9760*/  MUFU.EX2 R34, R34 ;  /* 0x0000002200227308 */ /* 0x000fe20000000800 */
[----:B-1----:R-:W-:-:S07]  /*9770*/  FMNMX.FTZ R167, R167, R4, !PT ;  /* 0x00000004a7a77209 */ /* 0x002fce0007810000 */
[----:B------:R-:W1:Y:S01]  /*9780*/  MUFU.EX2 R41, R41 ;  /* 0x0000002900297308 */ /* 0x000e620000000800 */
[----:B---3--:R-:W-:Y:S02]  /*9790*/  F2FP.PACK_AB R29, R35, R36 ;  /* 0x00000024231d723e */ /* 0x008fe400000000ff */
[----:B------:R-:W-:-:S04]  /*97a0*/  FSETP.NEU.FTZ.AND P0, PT, R167, -INF , PT ;  /* 0xff800000a700780b */ /* 0x000fc80003f1d000 */
[----:B------:R-:W-:Y:S01]  /*97b0*/  FSEL R63, R167, RZ, P0 ;  /* 0x000000ffa73f7208 */ /* 0x000fe20000000000 */
[----:B------:R-:W3:Y:S04]  /*97c0*/  MUFU.EX2 R2, R2 ;  /* 0x0000000200027308 */ /* 0x000ee80000000800 */
[----:B------:R-:W-:-:S04]  /*97d0*/  FADD.FTZ R63, R244, -R63 ;  /* 0x8000003ff43f7221 */ /* 0x000fc80000010000 */
[----:B------:R-:W4:Y:S01]  /*97e0*/  MUFU.EX2 R0, R0 ;  /* 0x0000000000007308 */ /* 0x000f220000000800 */
[----:B------:R-:W-:Y:S01]  /*97f0*/  FMUL.FTZ R63, R63, c[0x0][0x23c] ;  /* 0x00008f003f3f7a20 */ /* 0x000fe20000410000 */
[----:B-1----:R-:W-:-:S06]  /*9800*/  F2FP.PACK_AB R31, R41, R34 ;  /* 0x00000022291f723e */ /* 0x002fcc00000000ff */
[----:B------:R-:W1:Y:S01]  /*9810*/  MUFU.EX2 R63, R63 ;  /* 0x0000003f003f7308 */ /* 0x000e620000000800 */
[-C--:B---3--:R-:W-:Y:S02]  /*9820*/  FMUL.FTZ R156, R156, R2.reuse ;  /* 0x000000029c9c7220 */ /* 0x088fe40000410000 */
[-C--:B------:R-:W-:Y:S02]  /*9830*/  FMUL.FTZ R157, R157, R2.reuse ;  /* 0x000000029d9d7220 */ /* 0x080fe40000410000 */
[-C--:B------:R-:W-:Y:S02]  /*9840*/  FMUL.FTZ R152, R152, R2.reuse ;  /* 0x0000000298987220 */ /* 0x080fe40000410000 */
[----:B------:R-:W-:Y:S01]  /*9850*/  FMUL.FTZ R153, R153, R2 ;  /* 0x0000000299997220 */ /* 0x000fe20000410000 */
[----:B------:R-:W-:Y:S01]  /*9860*/  MUFU.EX2 R174, R174 ;  /* 0x000000ae00ae7308 */ /* 0x000fe20000000800 */
[-C--:B----4-:R-:W-:Y:S02]  /*9870*/  FMUL.FTZ R158, R158, R0.reuse ;  /* 0x000000009e9e7220 */ /* 0x090fe40000410000 */
[----:B------:R-:W-:-:S02]  /*9880*/  FMUL.FTZ R159, R159, R0 ;  /* 0x000000009f9f7220 */ /* 0x000fc40000410000 */
[-C--:B------:R-:W-:Y:S02]  /*9890*/  FMUL.FTZ R154, R154, R0.reuse ;  /* 0x000000009a9a7220 */ /* 0x080fe40000410000 */
[----:B------:R-:W-:Y:S01]  /*98a0*/  FMUL.FTZ R155, R155, R0 ;  /* 0x000000009b9b7220 */ /* 0x000fe20000410000 */
[----:B------:R-:W-:Y:S01]  /*98b0*/  MUFU.EX2 R179, R179 ;  /* 0x000000b300b37308 */ /* 0x000fe20000000800 */
[-C--:B------:R-:W-:Y:S01]  /*98c0*/  FMUL.FTZ R76, R76, R2.reuse ;  /* 0x000000024c4c7220 */ /* 0x080fe20000410000 */
[C---:B------:R-:W-:Y:S01]  /*98d0*/  HMMA.16816.F32 R156, R28.reuse, R24, R156 ;  /* 0x000000181c9c723c */ /* 0x040fe2000000189c */
[----:B------:R-:W-:Y:S02]  /*98e0*/  FMUL.FTZ R77, R77, R2 ;  /* 0x000000024d4d7220 */ /* 0x000fe40000410000 */
[-C--:B------:R-:W-:Y:S02]  /*98f0*/  FMUL.FTZ R78, R78, R0.reuse ;  /* 0x000000004e4e7220 */ /* 0x080fe40000410000 */
[----:B------:R-:W-:Y:S01]  /*9900*/  FMUL.FTZ R79, R79, R0 ;  /* 0x000000004f4f7220 */ /* 0x000fe20000410000 */
[----:B------:R-:W-:Y:S01]  /*9910*/  MUFU.EX2 R190, R190 ;  /* 0x000000be00be7308 */ /* 0x000fe20000000800 */
[-C--:B------:R-:W-:Y:S01]  /*9920*/  FMUL.FTZ R80, R80, R2.reuse ;  /* 0x0000000250507220 */ /* 0x080fe20000410000 */
[----:B------:R-:W-:Y:S01]  /*9930*/  HMMA.16816.F32 R152, R28, R26, R152 ;  /* 0x0000001a1c98723c */ /* 0x000fe20000001898 */
        /* <DEDUP_REMOVED lines=34> */
[----:B--2---:R-:W-:Y:S01]  /*9b60*/  FMNMX.FTZ R5, R245, R10, !PT ;  /* 0x0000000af5057209 */ /* 0x004fe20007810000 */
[-C--:B------:R-:W-:Y:S01]  /*9b70*/  FMUL.FTZ R120, R120, R2.reuse ;  /* 0x0000000278787220 */ /* 0x080fe20000410000 */
[----:B------:R-:W-:Y:S01]  /*9b80*/  HMMA.16816.F32 R108, R28, R14, R108 ;  /* 0x0000000e1c6c723c */ /* 0x000fe2000000186c */
[----:B------:R-:W-:Y:S01]  /*9b90*/  FMUL.FTZ R121, R121, R2 ;  /* 0x0000000279797220 */ /* 0x000fe20000410000 */
[----:B------:R-:W-:Y:S01]  /*9ba0*/  FMNMX.FTZ R5, R252, R5, !PT ;  /* 0x00000005fc057209 */ /* 0x000fe20007810000 */
[----:B------:R-:W-:-:S02]  /*9bb0*/  FMUL.FTZ R122, R122, R0 ;  /* 0x000000007a7a7220 */ /* 0x000fc40000410000 */
[----:B------:R-:W-:Y:S01]  /*9bc0*/  FMUL.FTZ R123, R123, R0 ;  /* 0x000000007b7b7220 */ /* 0x000fe20000410000 */
[----:B------:R-:W-:Y:S01]  /*9bd0*/  FMNMX.FTZ R5, R52, R5, !PT ;  /* 0x0000000534057209 */ /* 0x000fe20007810000 */
[-C--:B------:R-:W-:Y:S01]  /*9be0*/  FMUL.FTZ R128, R128, R2.reuse ;  /* 0x0000000280807220 */ /* 0x080fe20000410000 */
[----:B------:R-:W-:Y:S01]  /*9bf0*/  MUFU.EX2 R57, R57 ;  /* 0x0000003900397308 */ /* 0x000fe20000000800 */
[----:B------:R-:W-:Y:S01]  /*9c00*/  FMUL.FTZ R129, R129, R2 ;  /* 0x0000000281817220 */ /* 0x000fe20000410000 */
[----:B------:R-:W-:Y:S01]  /*9c10*/  FMNMX.FTZ R5, R54, R5, !PT ;  /* 0x0000000536057209 */ /* 0x000fe20007810000 */
[-C--:B------:R-:W-:Y:S02]  /*9c20*/  FMUL.FTZ R130, R130, R0.reuse ;  /* 0x0000000082827220 */ /* 0x080fe40000410000 */
[----:B------:R-:W-:Y:S01]  /*9c30*/  FMUL.FTZ R131, R131, R0 ;  /* 0x0000000083837220 */ /* 0x000fe20000410000 */
[----:B------:R-:W-:Y:S01]  /*9c40*/  FMNMX.FTZ R5, R180, R5, !PT ;  /* 0x00000005b4057209 */ /* 0x000fe20007810000 */
[-C--:B------:R-:W-:Y:S01]  /*9c50*/  FMUL.FTZ R132, R132, R2.reuse ;  /* 0x0000000284847220 */ /* 0x080fe20000410000 */
[----:B------:R-:W-:Y:S01]  /*9c60*/  MUFU.EX2 R61, R61 ;  /* 0x0000003d003d7308 */ /* 0x000fe20000000800 */
[----:B------:R-:W-:Y:S01]  /*9c70*/  FMUL.FTZ R133, R133, R2 ;  /* 0x0000000285857220 */ /* 0x000fe20000410000 */
[----:B------:R-:W-:Y:S01]  /*9c80*/  FMNMX.FTZ R5, R210, R5, !PT ;  /* 0x00000005d2057209 */ /* 0x000fe20007810000 */
[----:B------:R-:W-:-:S02]  /*9c90*/  FMUL.FTZ R134, R134, R0 ;  /* 0x0000000086867220 */ /* 0x000fc40000410000 */
[----:B------:R-:W-:Y:S01]  /*9ca0*/  FMUL.FTZ R135, R135, R0 ;  /* 0x0000000087877220 */ /* 0x000fe20000410000 */
[----:B------:R-:W-:Y:S01]  /*9cb0*/  FMNMX.FTZ R5, R208, R5, !PT ;  /* 0x00000005d0057209 */ /* 0x000fe20007810000 */
[-C--:B-1----:R-:W-:Y:S02]  /*9cc0*/  FMUL.FTZ R162, R162, R63.reuse ;  /* 0x0000003fa2a27220 */ /* 0x082fe40000410000 */
[----:B------:R-:W-:Y:S01]  /*9cd0*/  FMUL.FTZ R163, R163, R63 ;  /* 0x0000003fa3a37220 */ /* 0x000fe20000410000 */
[----:B------:R-:W-:Y:S01]  /*9ce0*/  FMNMX.FTZ R5, R206, R5, !PT ;  /* 0x00000005ce057209 */ /* 0x000fe20007810000 */
[-C--:B------:R-:W-:Y:S02]  /*9cf0*/  FMUL.FTZ R70, R70, R63.reuse ;  /* 0x0000003f46467220 */ /* 0x080fe40000410000 */
[----:B------:R-:W-:Y:S01]  /*9d00*/  FMUL.FTZ R71, R71, R63 ;  /* 0x0000003f47477220 */ /* 0x000fe20000410000 */
[----:B------:R-:W-:Y:S01]  /*9d10*/  FMNMX.FTZ R5, R196, R5, !PT ;  /* 0x00000005c4057209 */ /* 0x000fe20007810000 */
[----:B------:R-:W-:-:S02]  /*9d20*/  FMUL.FTZ R74, R74, R63 ;  /* 0x0000003f4a4a7220 */ /* 0x000fc40000410000 */
[----:B------:R-:W-:Y:S01]  /*9d30*/  FMUL.FTZ R75, R75, R63 ;  /* 0x0000003f4b4b7220 */ /* 0x000fe20000410000 */
[----:B------:R-:W-:Y:S01]  /*9d40*/  FMNMX.FTZ R5, R172, R5, !PT ;  /* 0x00000005ac057209 */ /* 0x000fe20007810000 */
[-C--:B------:R-:W-:Y:S02]  /*9d50*/  FMUL.FTZ R86, R86, R63.reuse ;  /* 0x0000003f56567220 */ /* 0x080fe40000410000 */
        /* <DEDUP_REMOVED lines=14> */
[----:B------:R-:W-:-:S02]  /*9e40*/  FMUL.FTZ R8, R167, c[0x0][0x23c] ;  /* 0x00008f00a7087a20 */ /* 0x000fc40000410000 */
[----:B------:R-:W-:Y:S01]  /*9e50*/  FMUL.FTZ R146, R146, R63 ;  /* 0x0000003f92927220 */ /* 0x000fe20000410000 */
[----:B------:R-:W-:Y:S01]  /*9e60*/  FMNMX.FTZ R5, R44, R5, !PT ;  /* 0x000000052c057209 */ /* 0x000fe20007810000 */
[-C--:B------:R-:W-:Y:S02]  /*9e70*/  FMUL.FTZ R147, R147, R63.reuse ;  /* 0x0000003f93937220 */ /* 0x080fe40000410000 */
[-C--:B------:R-:W-:Y:S02]  /*9e80*/  FMUL.FTZ R126, R126, R63.reuse ;  /* 0x0000003f7e7e7220 */ /* 0x080fe40000410000 */
[----:B------:R-:W1:Y:S01]  /*9e90*/  SHFL.BFLY PT, R168, R5, 0x2, 0x1f ;  /* 0x0c401f0005a87f89 */ /* 0x000e6200000e0000 */
[-C--:B------:R-:W-:Y:S02]  /*9ea0*/  FMUL.FTZ R127, R127, R63.reuse ;  /* 0x0000003f7f7f7220 */ /* 0x080fe40000410000 */
[-C--:B------:R-:W-:Y:S02]  /*9eb0*/  FMUL.FTZ R142, R142, R63.reuse ;  /* 0x0000003f8e8e7220 */ /* 0x080fe40000410000 */
[----:B------:R-:W-:-:S02]  /*9ec0*/  FMUL.FTZ R143, R143, R63 ;  /* 0x0000003f8f8f7220 */ /* 0x000fc40000410000 */
[-C--:B------:R-:W-:Y:S02]  /*9ed0*/  FMUL.FTZ R138, R138, R63.reuse ;  /* 0x0000003f8a8a7220 */ /* 0x080fe40000410000 */
[----:B------:R-:W-:Y:S02]  /*9ee0*/  FMUL.FTZ R139, R139, R63 ;  /* 0x0000003f8b8b7220 */ /* 0x000fe40000410000 */
[----:B------:R-:W-:Y:S02]  /*9ef0*/  FFMA.FTZ R2, R237, R2, R40 ;  /* 0x00000002ed027223 */ /* 0x000fe40000010028 */
[----:B------:R-:W-:Y:S02]  /*9f00*/  FFMA.FTZ R0, R235, R0, R36 ;  /* 0x00000000eb007223 */ /* 0x000fe40000010024 */
[----:B------:R-:W-:Y:S02]  /*9f10*/  FADD.FTZ R39, R39, R2 ;  /* 0x0000000227277221 */ /* 0x000fe40000010000 */
[----:B------:R-:W-:-:S02]  /*9f20*/  FADD.FTZ R35, R35, R0 ;  /* 0x0000000023237221 */ /* 0x000fc40000010000 */
[----:B------:R-:W-:Y:S02]  /*9f30*/  FADD.FTZ R38, R38, R39 ;  /* 0x0000002726267221 */ /* 0x000fe40000010000 */
[----:B------:R-:W-:Y:S02]  /*9f40*/  FADD.FTZ R34, R34, R35 ;  /* 0x0000002322227221 */ /* 0x000fe40000010000 */
[----:B------:R-:W-:Y:S01]  /*9f50*/  FADD.FTZ R37, R37, R38 ;  /* 0x0000002625257221 */ /* 0x000fe20000010000 */
[----:B-1----:R-:W-:Y:S01]  /*9f60*/  FMNMX.FTZ R168, R5, R168, !PT ;  /* 0x000000a805a87209 */ /* 0x002fe20007810000 */
[----:B------:R-:W-:-:S04]  /*9f70*/  FADD.FTZ R41, R41, R34 ;  /* 0x0000002229297221 */ /* 0x000fc80000010000 */
[----:B------:R-:W1:Y:S02]  /*9f80*/  SHFL.BFLY PT, R5, R168, 0x1, 0x1f ;  /* 0x0c201f00a8057f89 */ /* 0x000e6400000e0000 */
[----:B-1----:R-:W-:Y:S02]  /*9f90*/  FMNMX.FTZ R168, R168, R5, !PT ;  /* 0x00000005a8a87209 */ /* 0x002fe40007810000 */
[----:B------:R-:W1:Y:S02]  /*9fa0*/  LDSM.16.MT88.4 R4, [R214+0xb000] ;  /* 0x00b00000d604783b */ /* 0x000e640000004200 */
[C---:B------:R-:W-:Y:S01]  /*9fb0*/  FSETP.NEU.FTZ.AND P1, PT, R168.reuse, -INF , PT ;  /* 0xff800000a800780b */ /* 0x040fe20003f3d000 */
[----:B------:R-:W-:-:S03]  /*9fc0*/  FMUL.FTZ R47, R168, c[0x0][0x23c] ;  /* 0x00008f00a82f7a20 */ /* 0x000fc60000410000 */
[----:B------:R-:W-:Y:S02]  /*9fd0*/  FSEL R60, R168, RZ, P1 ;  /* 0x000000ffa83c7208 */ /* 0x000fe40000800000 */
[----:B------:R-:W-:-:S03]  /*9fe0*/  FSEL R47, R47, RZ, P1 ;  /* 0x000000ff2f2f7208 */ /* 0x000fc60000800000 */
[----:B------:R-:W-:Y:S02]  /*9ff0*/  FADD.FTZ R60, R245, -R60 ;  /* 0x8000003cf53c7221 */ /* 0x000fe40000010000 */
[--C-:B------:R-:W-:Y:S01]  /*a000*/  FFMA.FTZ R51, R52, c[0x0][0x23c], -R47.reuse ;  /* 0x00008f0034337a23 */ /* 0x100fe2000001082f */
[----:B------:R-:W-:Y:S01]  /*a010*/  FSEL R52, R8, RZ, P0 ;  /* 0x000000ff08347208 */ /* 0x000fe20000000000 */
[--C-:B------:R-:W-:Y:S01]  /*a020*/  FFMA.FTZ R46, R10, c[0x0][0x23c], -R47.reuse ;  /* 0x00008f000a2e7a23 */ /* 0x100fe2000001082f */
[----:B------:R-:W-:Y:S01]  /*a030*/  ISETP.GE.AND P0, PT, R224, 0x4, PT ;  /* 0x00000004e000780c */ /* 0x000fe20003f06270 */
[----:B------:R-:W2:Y:S01]  /*a040*/  LDSM.16.MT88.4 R8, [R212+0xb000] ;  /* 0x00b00000d408783b */ /* 0x000ea20000004200 */
[--C-:B------:R-:W-:Y:S01]  /*a050*/  FFMA.FTZ R49, R252, c[0x0][0x23c], -R47.reuse ;  /* 0x00008f00fc317a23 */ /* 0x100fe2000001082f */
[----:B------:R-:W-:Y:S01]  /*a060*/  MUFU.EX2 R51, R51 ;  /* 0x0000003300337308 */ /* 0x000fe20000000800 */
[----:B------:R-:W-:Y:S02]  /*a070*/  FFMA.FTZ R54, R54, c[0x0][0x23c], -R47 ;  /* 0x00008f0036367a23 */ /* 0x000fe4000001082f */
[----:B------:R-:W-:-:S02]  /*a080*/  FFMA.FTZ R53, R246, c[0x0][0x23c], -R52 ;  /* 0x00008f00f6357a23 */ /* 0x000fc40000010834 */
[--C-:B------:R-:W-:Y:S02]  /*a090*/  FFMA.FTZ R56, R175, c[0x0][0x23c], -R52.reuse ;  /* 0x00008f00af387a23 */ /* 0x100fe40000010834 */
[----:B------:R-:W-:Y:S01]  /*a0a0*/  FMUL.FTZ R62, R60, c[0x0][0x23c] ;  /* 0x00008f003c3e7a20 */ /* 0x000fe20000410000 */
[----:B------:R-:W-:Y:S01]  /*a0b0*/  MUFU.EX2 R46, R46 ;  /* 0x0000002e002e7308 */ /* 0x000fe20000000800 */
[--C-:B------:R-:W-:Y:S01]  /*a0c0*/  FFMA.FTZ R177, R177, c[0x0][0x23c], -R52.reuse ;  /* 0x00008f00b1b17a23 */ /* 0x100fe20000010834 */
[----:B------:R-:W-:Y:S01]  /*a0d0*/  @P0 IADD3 R224, R224, -0x4, RZ ;  /* 0xfffffffce0e00810 */ /* 0x000fe20007ffe0ff */
[----:B------:R-:W-:Y:S02]  /*a0e0*/  FFMA.FTZ R175, R55, c[0x0][0x23c], -R52 ;  /* 0x00008f0037af7a23 */ /* 0x000fe40000010834 */
[--C-:B------:R-:W-:Y:S02]  /*a0f0*/  FFMA.FTZ R185, R210, c[0x0][0x23c], -R47.reuse ;  /* 0x00008f00d2b97a23 */ /* 0x100fe4000001082f */
[--C-:B------:R-:W-:Y:S01]  /*a100*/  FFMA.FTZ R184, R208, c[0x0][0x23c], -R47.reuse ;  /* 0x00008f00d0b87a23 */ /* 0x100fe2000001082f */
[----:B------:R-:W3:Y:S01]  /*a110*/  MUFU.EX2 R49, R49 ;  /* 0x0000003100317308 */ /* 0x000ee20000000800 */
[----:B------:R-:W-:-:S02]  /*a120*/  FFMA.FTZ R187, R206, c[0x0][0x23c], -R47 ;  /* 0x00008f00cebb7a23 */ /* 0x000fc4000001082f */
[--C-:B------:R-:W-:Y:S01]  /*a130*/  FFMA.FTZ R186, R205, c[0x0][0x23c], -R52.reuse ;  /* 0x00008f00cdba7a23 */ /* 0x100fe20000010834 */
[----:B-1----:R-:W-:Y:S01]  /*a140*/  HMMA.16816.F32 R116, R28, R4, R116 ;  /* 0x000000041c74723c */ /* 0x002fe20000001874 */
[----:B------:R-:W-:-:S03]  /*a150*/  FFMA.FTZ R189, R203, c[0x0][0x23c], -R52 ;  /* 0x00008f00cbbd7a23 */ /* 0x000fc60000010834 */
[----:B------:R-:W1:Y:S01]  /*a160*/  MUFU.EX2 R54, R54 ;  /* 0x0000003600367308 */ /* 0x000e620000000800 */
[--C-:B------:R-:W-:Y:S02]  /*a170*/  FFMA.FTZ R188, R209, c[0x0][0x23c], -R52.reuse ;  /* 0x00008f00d1bc7a23 */ /* 0x100fe40000010834 */
[----:B------:R-:W-:Y:S01]  /*a180*/  FFMA.FTZ R191, R207, c[0x0][0x23c], -R52 ;  /* 0x00008f00cfbf7a23 */ /* 0x000fe20000010834 */
[----:B------:R-:W-:Y:S01]  /*a190*/  HMMA.16816.F32 R120, R28, R6, R120 ;  /* 0x000000061c78723c */ /* 0x000fe20000001878 */
[----:B------:R-:W-:-:S03]  /*a1a0*/  FFMA.FTZ R205, R198, c[0x0][0x23c], -R169 ;  /* 0x00008f00c6cd7a23 */ /* 0x000fc600000108a9 */
[----:B------:R-:W-:Y:S01]  /*a1b0*/  MUFU.EX2 R53, R53 ;  /* 0x0000003500357308 */ /* 0x000fe20000000800 */
[--C-:B------:R-:W-:Y:S02]  /*a1c0*/  FFMA.FTZ R198, R183, c[0x0][0x23c], -R58.reuse ;  /* 0x00008f00b7c67a23 */ /* 0x100fe4000001083a */
[----:B------:R-:W-:Y:S02]  /*a1d0*/  FFMA.FTZ R203, R204, c[0x0][0x23c], -R169 ;  /* 0x00008f00cccb7a23 */ /* 0x000fe400000108a9 */
[----:B------:R-:W-:Y:S01]  /*a1e0*/  FFMA.FTZ R183, R193, c[0x0][0x23c], -R58 ;  /* 0x00008f00c1b77a23 */ /* 0x000fe2000001083a */
[----:B--2---:R-:W-:Y:S01]  /*a1f0*/  HMMA.16816.F32 R128, R28, R8, R128 ;  /* 0x000000081c80723c */ /* 0x004fe20000001880 */
[--C-:B------:R-:W-:Y:S01]  /*a200*/  FFMA.FTZ R201, R170, c[0x0][0x23c], -R47.reuse ;  /* 0x00008f00aac97a23 */ /* 0x100fe2000001082f */
[----:B------:R-:W2:Y:S01]  /*a210*/  MUFU.EX2 R56, R56 ;  /* 0x0000003800387308 */ /* 0x000ea20000000800 */
[----:B------:R-:W-:Y:S02]  /*a220*/  FFMA.FTZ R193, R196, c[0x0][0x23c], -R47 ;  /* 0x00008f00c4c17a23 */ /* 0x000fe4000001082f */
[----:B------:R-:W-:-:S02]  /*a230*/  FFMA.FTZ R170, R171, c[0x0][0x23c], -R52 ;  /* 0x00008f00abaa7a23 */ /* 0x000fc40000010834 */
[--C-:B------:R-:W-:Y:S01]  /*a240*/  FFMA.FTZ R172, R172, c[0x0][0x23c], -R47.reuse ;  /* 0x00008f00acac7a23 */ /* 0x100fe2000001082f */
[----:B------:R-:W-:Y:S01]  /*a250*/  HMMA.16816.F32 R132, R28, R10, R132 ;  /* 0x0000000a1c84723c */ /* 0x000fe20000001884 */
[----:B------:R-:W-:Y:S01]  /*a260*/  FFMA.FTZ R192, R192, c[0x0][0x23c], -R47 ;  /* 0x00008f00c0c07a23 */ /* 0x000fe2000001082f */
[----:B------:R4:W-:Y:S01]  /*a270*/  MUFU.EX2 R55, R177 ;  /* 0x000000b100377308 */ /* 0x0009e20000000800 */
[--C-:B------:R-:W-:Y:S02]  /*a280*/  FFMA.FTZ R171, R199, c[0x0][0x23c], -R52.reuse ;  /* 0x00008f00c7ab7a23 */ /* 0x100fe40000010834 */
[--C-:B------:R-:W-:Y:S02]  /*a290*/  FFMA.FTZ R173, R173, c[0x0][0x23c], -R52.reuse ;  /* 0x00008f00adad7a23 */ /* 0x100fe40000010834 */
[----:B---3--:R-:W-:Y:S01]  /*a2a0*/  F2FP.PACK_AB R28, R49, R46 ;  /* 0x0000002e311c723e */ /* 0x008fe200000000ff */
[----:B------:R-:W-:Y:S01]  /*a2b0*/  FFMA.FTZ R196, R195, c[0x0][0x23c], -R52 ;  /* 0x00008f00c3c47a23 */ /* 0x000fe20000010834 */
[----:B-1----:R-:W-:Y:S01]  /*a2c0*/  F2FP.PACK_AB R30, R54, R51 ;  /* 0x00000033361e723e */ /* 0x002fe200000000ff */
[----:B------:R-:W1:Y:S01]  /*a2d0*/  MUFU.EX2 R60, R175 ;  /* 0x000000af003c7308 */ /* 0x000e620000000800 */
[----:B--2---:R-:W-:Y:S01]  /*a2e0*/  F2FP.PACK_AB R29, R56, R53 ;  /* 0x00000035381d723e */ /* 0x004fe200000000ff */
[----:B------:R-:W-:-:S02]  /*a2f0*/  FFMA.FTZ R53, R234, R63, R53 ;  /* 0x0000003fea357223 */ /* 0x000fc40000010035 */
[----:B------:R-:W-:Y:S02]  /*a300*/  FFMA.FTZ R48, R48, c[0x0][0x23c], -R47 ;  /* 0x00008f0030307a23 */ /* 0x000fe4000001082f */
[----:B------:R-:W-:Y:S02]  /*a310*/  FADD.FTZ R56, R56, R53 ;  /* 0x0000003538387221 */ /* 0x000fe40000010000 */
[----:B------:R-:W2:Y:S01]  /*a320*/  MUFU.EX2 R62, R62 ;  /* 0x0000003e003e7308 */ /* 0x000ea20000000800 */
[--C-:B----4-:R-:W-:Y:S02]  /*a330*/  FFMA.FTZ R177, R178, c[0x0][0x23c], -R169.reuse ;  /* 0x00008f00b2b17a23 */ /* 0x110fe400000108a9 */
[--C-:B------:R-:W-:Y:S02]  /*a340*/  FFMA.FTZ R178, R176, c[0x0][0x23c], -R169.reuse ;  /* 0x00008f00b0b27a23 */ /* 0x100fe400000108a9 */
[--C-:B------:R-:W-:Y:S02]  /*a350*/  FFMA.FTZ R176, R181, c[0x0][0x23c], -R58.reuse ;  /* 0x00008f00b5b07a23 */ /* 0x100fe4000001083a */
[----:B------:R-:W-:Y:S01]  /*a360*/  FFMA.FTZ R181, R247, c[0x0][0x23c], -R58 ;  /* 0x00008f00f7b57a23 */ /* 0x000fe2000001083a */
[----:B-1----:R-:W-:Y:S01]  /*a370*/  F2FP.PACK_AB R31, R60, R55 ;  /* 0x000000373c1f723e */ /* 0x002fe200000000ff */
[----:B------:R-:W-:Y:S01]  /*a380*/  FFMA.FTZ R175, R182, c[0x0][0x23c], -R169 ;  /* 0x00008f00b6af7a23 */ /* 0x000fe200000108a9 */
[----:B------:R-:W1:Y:S01]  /*a390*/  MUFU.EX2 R177, R177 ;  /* 0x000000b100b17308 */ /* 0x000e620000000800 */
[----:B------:R-:W-:-:S02]  /*a3a0*/  FFMA.FTZ R182, R180, c[0x0][0x23c], -R47 ;  /* 0x00008f00b4b67a23 */ /* 0x000fc4000001082f */
[----:B------:R-:W-:Y:S02]  /*a3b0*/  FADD.FTZ R55, R55, R56 ;  /* 0x0000003837377221 */ /* 0x000fe40000010000 */
[----:B------:R-:W-:Y:S02]  /*a3c0*/  FFMA.FTZ R169, R64, c[0x0][0x23c], -R169 ;  /* 0x00008f0040a97a23 */ /* 0x000fe400000108a9 */
[-C--:B--2---:R-:W-:Y:S01]  /*a3d0*/  FMUL.FTZ R160, R160, R62.reuse ;  /* 0x0000003ea0a07220 */ /* 0x084fe20000410000 */
[----:B------:R-:W-:Y:S01]  /*a3e0*/  MUFU.EX2 R175, R175 ;  /* 0x000000af00af7308 */ /* 0x000fe20000000800 */
[-C--:B------:R-:W-:Y:S02]  /*a3f0*/  FMUL.FTZ R161, R161, R62.reuse ;  /* 0x0000003ea1a17220 */ /* 0x080fe40000410000 */
[-C--:B------:R-:W-:Y:S02]  /*a400*/  FMUL.FTZ R68, R68, R62.reuse ;  /* 0x0000003e44447220 */ /* 0x080fe40000410000 */
[----:B------:R-:W-:-:S02]  /*a410*/  FMUL.FTZ R69, R69, R62 ;  /* 0x0000003e45457220 */ /* 0x000fc40000410000 */
        /* <DEDUP_REMOVED lines=8> */
[-C--:B------:R-:W-:Y:S01]  /*a4a0*/  FMUL.FTZ R89, R89, R62.reuse ;  /* 0x0000003e59597220 */ /* 0x080fe20000410000 */
[----:B------:R-:W2:Y:S01]  /*a4b0*/  LDSM.16.MT88.4 R24, [R214+0x9400] ;  /* 0x00940000d618783b */ /* 0x000ea20000004200 */
[-C--:B------:R-:W-:Y:S01]  /*a4c0*/  FMUL.FTZ R100, R100, R62.reuse ;  /* 0x0000003e64647220 */ /* 0x080fe20000410000 */
[----:B------:R-:W-:Y:S01]  /*a4d0*/  MUFU.EX2 R176, R176 ;  /* 0x000000b000b07308 */ /* 0x000fe20000000800 */
[----:B------:R-:W-:-:S02]  /*a4e0*/  FMUL.FTZ R101, R101, R62 ;  /* 0x0000003e65657220 */ /* 0x000fc40000410000 */
[-C--:B------:R-:W-:Y:S01]  /*a4f0*/  FMUL.FTZ R148, R148, R62.reuse ;  /* 0x0000003e94947220 */ /* 0x080fe20000410000 */
[C---:B------:R-:W-:Y:S01]  /*a500*/  HMMA.16816.F32 R72, R28.reuse, R20, R72 ;  /* 0x000000141c48723c */ /* 0x040fe20000001848 */
[-C--:B------:R-:W-:Y:S02]  /*a510*/  FMUL.FTZ R149, R149, R62.reuse ;  /* 0x0000003e95957220 */ /* 0x080fe40000410000 */
[-C--:B------:R-:W-:Y:S01]  /*a520*/  FMUL.FTZ R112, R112, R62.reuse ;  /* 0x0000003e70707220 */ /* 0x080fe20000410000 */
[----:B------:R-:W3:Y:S01]  /*a530*/  MUFU.EX2 R181, R181 ;  /* 0x000000b500b57308 */ /* 0x000ee20000000800 */
[-C--:B------:R-:W-:Y:S02]  /*a540*/  FMUL.FTZ R113, R113, R62.reuse ;  /* 0x0000003e71717220 */ /* 0x080fe40000410000 */
[-C--:B------:R-:W-:Y:S01]  /*a550*/  FMUL.FTZ R144, R144, R62.reuse ;  /* 0x0000003e90907220 */ /* 0x080fe20000410000 */
[----:B------:R-:W-:Y:S01]  /*a560*/  HMMA.16816.F32 R84, R28, R22, R84 ;  /* 0x000000161c54723c */ /* 0x000fe20000001854 */
[-C--:B------:R-:W-:Y:S01]  /*a570*/  FMUL.FTZ R145, R145, R62.reuse ;  /* 0x0000003e91917220 */ /* 0x080fe20000410000 */
[----:B------:R-:W4:Y:S01]  /*a580*/  LDSM.16.MT88.4 R20, [R212+0x9400] ;  /* 0x00940000d414783b */ /* 0x000f220000004200 */
[-C--:B------:R-:W-:Y:S01]  /*a590*/  FMUL.FTZ R124, R124, R62.reuse ;  /* 0x0000003e7c7c7220 */ /* 0x080fe20000410000 */
[----:B------:R-:W5:Y:S01]  /*a5a0*/  MUFU.EX2 R180, R211 ;  /* 0x000000d300b47308 */ /* 0x000f620000000800 */
[----:B------:R-:W-:-:S02]  /*a5b0*/  FMUL.FTZ R125, R125, R62 ;  /* 0x0000003e7d7d7220 */ /* 0x000fc40000410000 */
[-C--:B------:R-:W-:Y:S01]  /*a5c0*/  FMUL.FTZ R140, R140, R62.reuse ;  /* 0x0000003e8c8c7220 */ /* 0x080fe20000410000 */
[C---:B------:R-:W-:Y:S01]  /*a5d0*/  HMMA.16816.F32 R88, R28.reuse, R16, R88 ;  /* 0x000000101c58723c */ /* 0x040fe20000001858 */
[-C--:B------:R-:W-:Y:S02]  /*a5e0*/  FMUL.FTZ R141, R141, R62.reuse ;  /* 0x0000003e8d8d7220 */ /* 0x080fe40000410000 */
[-C--:B------:R-:W-:Y:S01]  /*a5f0*/  FMUL.FTZ R136, R136, R62.reuse ;  /* 0x0000003e88887220 */ /* 0x080fe20000410000 */
[----:B------:R-:W-:Y:S01]  /*a600*/  MUFU.EX2 R182, R182 ;  /* 0x000000b600b67308 */ /* 0x000fe20000000800 */
[-C--:B------:R-:W-:Y:S02]  /*a610*/  FMUL.FTZ R137, R137, R62.reuse ;  /* 0x0000003e89897220 */ /* 0x080fe40000410000 */
[----:B------:R-:W-:Y:S01]  /*a620*/  FFMA.FTZ R46, R239, R62, R46 ;  /* 0x0000003eef2e7223 */ /* 0x000fe2000001002e */
[----:B------:R-:W-:Y:S01]  /*a630*/  HMMA.16816.F32 R100, R28, R18, R100 ;  /* 0x000000121c64723c */ /* 0x000fe20000001864 */
[----:B------:R-:W1:Y:S01]  /*a640*/  LDSM.16.MT88.4 R16, [R214+0xa400] ;  /* 0x00a40000d610783b */ /* 0x000e620000004200 */
[----:B------:R-:W-:-:S02]  /*a650*/  FADD.FTZ R55, R60, R55 ;  /* 0x000000373c377221 */ /* 0x000fc40000010000 */
[----:B------:R-:W1:Y:S01]  /*a660*/  MUFU.EX2 R185, R185 ;  /* 0x000000b900b97308 */ /* 0x000e620000000800 */
[----:B------:R-:W-:Y:S02]  /*a670*/  FADD.FTZ R46, R49, R46 ;  /* 0x0000002e312e7221 */ /* 0x000fe40000010000 */
[----:B------:R-:W-:Y:S01]  /*a680*/  FFMA.FTZ R64, R65, c[0x0][0x23c], -R58 ;  /* 0x00008f0041407a23 */ /* 0x000fe2000001083a */
[C---:B------:R-:W-:Y:S01]  /*a690*/  HMMA.16816.F32 R148, R28.reuse, R12, R148 ;  /* 0x0000000c1c94723c */ /* 0x040fe20000001894 */
[----:B------:R-:W-:Y:S02]  /*a6a0*/  FADD.FTZ R51, R51, R46 ;  /* 0x0000002e33337221 */ /* 0x000fe40000010000 */
[----:B------:R-:W-:Y:S01]  /*a6b0*/  FFMA.FTZ R58, R59, c[0x0][0x23c], -R58 ;  /* 0x00008f003b3a7a23 */ /* 0x000fe2000001083a */
[----:B------:R-:W-:Y:S01]  /*a6c0*/  MUFU.EX2 R184, R184 ;  /* 0x000000b800b87308 */ /* 0x000fe20000000800 */
[----:B------:R-:W-:Y:S02]  /*a6d0*/  FADD.FTZ R51, R54, R51 ;  /* 0x0000003336337221 */ /* 0x000fe40000010000 */
[----:B------:R-:W-:Y:S01]  /*a6e0*/  FFMA.FTZ R59, R50, c[0x0][0x23c], -R47 ;  /* 0x00008f00323b7a23 */ /* 0x000fe2000001082f */
[----:B------:R-:W-:Y:S01]  /*a6f0*/  HMMA.16816.F32 R112, R28, R14, R112 ;  /* 0x0000000e1c70723c */ /* 0x000fe20000001870 */
[----:B------:R-:W2:Y:S01]  /*a700*/  LDSM.16.MT88.4 R12, [R212+0xa400] ;  /* 0x00a40000d40c783b */ /* 0x000ea20000004200 */
[----:B------:R-:W-:-:S02]  /*a710*/  FFMA.FTZ R32, R32, c[0x0][0x23c], -R52 ;  /* 0x00008f0020207a23 */ /* 0x000fc40000010834 */
[----:B------:R-:W-:Y:S01]  /*a720*/  MUFU.EX2 R187, R187 ;  /* 0x000000bb00bb7308 */ /* 0x000fe20000000800 */
[--C-:B------:R-:W-:Y:S02]  /*a730*/  FFMA.FTZ R33, R33, c[0x0][0x23c], -R52.reuse ;  /* 0x00008f0021217a23 */ /* 0x100fe40000010834 */
[--C-:B------:R-:W-:Y:S01]  /*a740*/  FFMA.FTZ R45, R45, c[0x0][0x23c], -R47.reuse ;  /* 0x00008f002d2d7a23 */ /* 0x100fe2000001082f */
[----:B------:R-:W-:Y:S01]  /*a750*/  HMMA.16816.F32 R144, R28, R4, R144 ;  /* 0x000000041c90723c */ /* 0x000fe20000001890 */
[----:B------:R-:W-:Y:S02]  /*a760*/  FFMA.FTZ R44, R44, c[0x0][0x23c], -R47 ;  /* 0x00008f002c2c7a23 */ /* 0x000fe4000001082f */
[--C-:B------:R-:W-:Y:S01]  /*a770*/  FFMA.FTZ R43, R43, c[0x0][0x23c], -R52.reuse ;  /* 0x00008f002b2b7a23 */ /* 0x100fe20000010834 */
[----:B------:R-:W-:Y:S01]  /*a780*/  MUFU.EX2 R186, R186 ;  /* 0x000000ba00ba7308 */ /* 0x000fe20000000800 */
[----:B------:R-:W-:-:S03]  /*a790*/  FFMA.FTZ R42, R42, c[0x0][0x23c], -R52 ;  /* 0x00008f002a2a7a23 */ /* 0x000fc60000010834 */
[C---:B------:R-:W-:Y:S01]  /*a7a0*/  HMMA.16816.F32 R124, R28.reuse, R6, R124 ;  /* 0x000000061c7c723c */ /* 0x040fe2000000187c */
[----:B------:R-:W-:Y:S03]  /*a7b0*/  LDSM.16.MT88.4 R4, [R212+0xb400] ;  /* 0x00b40000d404783b */ /* 0x000fe60000004200 */
[----:B------:R-:W1:Y:S04]  /*a7c0*/  MUFU.EX2 R189, R189 ;  /* 0x000000bd00bd7308 */ /* 0x000e680000000800 */
[C---:B------:R-:W-:Y:S04]  /*a7d0*/  HMMA.16816.F32 R140, R28.reuse, R8, R140 ;  /* 0x000000081c8c723c */ /* 0x040fe8000000188c */
[----:B------:R-:W-:Y:S04]  /*a7e0*/  MUFU.EX2 R188, R188 ;  /* 0x000000bc00bc7308 */ /* 0x000fe80000000800 */
[----:B------:R-:W-:Y:S01]  /*a7f0*/  HMMA.16816.F32 R136, R28, R10, R136 ;  /* 0x0000000a1c88723c */ /* 0x000fe20000001888 */
[----:B------:R-:W4:Y:S03]  /*a800*/  LDSM.16.MT88.4 R8, [R214+0xb400] ;  /* 0x00b40000d608783b */ /* 0x000f260000004200 */
[----:B------:R-:W2:Y:S03]  /*a810*/  MUFU.EX2 R191, R191 ;  /* 0x000000bf00bf7308 */ /* 0x000ea60000000800 */
[----:B-1----:R-:W-:Y:S01]  /*a820*/  F2FP.PACK_AB R28, R177, R174 ;  /* 0x000000aeb11c723e */ /* 0x002fe200000000ff */
[----:B------:R-:W-:Y:S01]  /*a830*/  FADD.FTZ R174, R174, R37 ;  /* 0x00000025aeae7221 */ /* 0x000fe20000010000 */
[----:B---3--:R-:W-:Y:S01]  /*a840*/  F2FP.PACK_AB R29, R181, R176 ;  /* 0x000000b0b51d723e */ /* 0x008fe200000000ff */
[----:B------:R-:W-:Y:S01]  /*a850*/  FADD.FTZ R176, R176, R41 ;  /* 0x00000029b0b07221 */ /* 0x000fe20000010000 */
[----:B------:R-:W-:Y:S01]  /*a860*/  F2FP.PACK_AB R30, R178, R175 ;  /* 0x000000afb21e723e */ /* 0x000fe200000000ff */
[----:B------:R-:W1:Y:S01]  /*a870*/  MUFU.EX2 R203, R203 ;  /* 0x000000cb00cb7308 */ /* 0x000e620000000800 */
[----:B-----5:R-:W-:Y:S01]  /*a880*/  F2FP.PACK_AB R31, R180, R179 ;  /* 0x000000b3b41f723e */ /* 0x020fe200000000ff */
[----:B------:R-:W-:-:S02]  /*a890*/  FADD.FTZ R174, R177, R174 ;  /* 0x000000aeb1ae7221 */ /* 0x000fc40000010000 */
[----:B------:R-:W-:Y:S02]  /*a8a0*/  FADD.FTZ R176, R181, R176 ;  /* 0x000000b0b5b07221 */ /* 0x000fe40000010000 */
[----:B------:R-:W-:Y:S02]  /*a8b0*/  FADD.FTZ R175, R175, R174 ;  /* 0x000000aeafaf7221 */ /* 0x000fe40000010000 */
[----:B--2---:R-:W-:Y:S01]  /*a8c0*/  HMMA.16816.F32 R156, R28, R24, R156 ;  /* 0x000000181c9c723c */ /* 0x004fe2000000189c */
[----:B------:R-:W-:Y:S01]  /*a8d0*/  MUFU.EX2 R205, R205 ;  /* 0x000000cd00cd7308 */ /* 0x000fe20000000800 */
[----:B------:R-:W-:Y:S02]  /*a8e0*/  FADD.FTZ R179, R179, R176 ;  /* 0x000000b0b3b37221 */ /* 0x000fe40000010000 */
[----:B------:R-:W-:Y:S02]  /*a8f0*/  FADD.FTZ R175, R178, R175 ;  /* 0x000000afb2af7221 */ /* 0x000fe40000010000 */
[----:B------:R-:W-:-:S02]  /*a900*/  FADD.FTZ R180, R180, R179 ;  /* 0x000000b3b4b47221 */ /* 0x000fc40000010000 */
[C---:B------:R-:W-:Y:S01]  /*a910*/  HMMA.16816.F32 R152, R28.reuse, R26, R152 ;  /* 0x0000001a1c98723c */ /* 0x040fe20000001898 */
[----:B------:R-:W2:Y:S07]  /*a920*/  MUFU.EX2 R198, R198 ;  /* 0x000000c600c67308 */ /* 0x000eae0000000800 */
[C---:B----4-:R-:W-:Y:S01]  /*a930*/  HMMA.16816.F32 R76, R28.reuse, R20, R76 ;  /* 0x000000141c4c723c */ /* 0x050fe2000000184c */
[----:B------:R-:W3:Y:S07]  /*a940*/  MUFU.EX2 R183, R183 ;  /* 0x000000b700b77308 */ /* 0x000eee0000000800 */
[C---:B------:R-:W-:Y:S01]  /*a950*/  HMMA.16816.F32 R80, R28.reuse, R22, R80 ;  /* 0x000000161c50723c */ /* 0x040fe20000001850 */
[----:B------:R-:W-:Y:S07]  /*a960*/  MUFU.EX2 R193, R193 ;  /* 0x000000c100c17308 */ /* 0x000fee0000000800 */
[C---:B------:R-:W-:Y:S01]  /*a970*/  HMMA.16816.F32 R92, R28.reuse, R16, R92 ;  /* 0x000000101c5c723c */ /* 0x040fe2000000185c */
[----:B------:R-:W4:Y:S07]  /*a980*/  MUFU.EX2 R172, R172 ;  /* 0x000000ac00ac7308 */ /* 0x000f2e0000000800 */
[C---:B------:R-:W-:Y:S01]  /*a990*/  HMMA.16816.F32 R96, R28.reuse, R18, R96 ;  /* 0x000000121c60723c */ /* 0x040fe20000001860 */
[----:B------:R-:W-:Y:S07]  /*a9a0*/  MUFU.EX2 R192, R192 ;  /* 0x000000c000c07308 */ /* 0x000fee0000000800 */
[C---:B------:R-:W-:Y:S01]  /*a9b0*/  HMMA.16816.F32 R104, R28.reuse, R12, R104 ;  /* 0x0000000c1c68723c */ /* 0x040fe20000001868 */
[----:B------:R-:W-:Y:S07]  /*a9c0*/  MUFU.EX2 R201, R201 ;  /* 0x000000c900c97308 */ /* 0x000fee0000000800 */
[C---:B------:R-:W-:Y:S01]  /*a9d0*/  HMMA.16816.F32 R108, R28.reuse, R14, R108 ;  /* 0x0000000e1c6c723c */ /* 0x040fe2000000186c */
[----:B------:R-:W-:Y:S07]  /*a9e0*/  MUFU.EX2 R170, R170 ;  /* 0x000000aa00aa7308 */ /* 0x000fee0000000800 */
[C---:B------:R-:W-:Y:S01]  /*a9f0*/  HMMA.16816.F32 R116, R28.reuse, R8, R116 ;  /* 0x000000081c74723c */ /* 0x040fe20000001874 */
[----:B------:R-:W5:Y:S07]  /*aa00*/  MUFU.EX2 R171, R171 ;  /* 0x000000ab00ab7308 */ /* 0x000f6e0000000800 */
[C---:B------:R-:W-:Y:S01]  /*aa10*/  HMMA.16816.F32 R120, R28.reuse, R10, R120 ;  /* 0x0000000a1c78723c */ /* 0x040fe20000001878 */
[----:B------:R-:W-:Y:S07]  /*aa20*/  MUFU.EX2 R173, R173 ;  /* 0x000000ad00ad7308 */ /* 0x000fee0000000800 */
[C---:B------:R-:W-:Y:S01]  /*aa30*/  HMMA.16816.F32 R128, R28.reuse, R4, R128 ;  /* 0x000000041c80723c */ /* 0x040fe20000001880 */
[----:B------:R-:W1:Y:S07]  /*aa40*/  MUFU.EX2 R196, R196 ;  /* 0x000000c400c47308 */ /* 0x000e6e0000000800 */
[----:B------:R-:W-:Y:S01]  /*aa50*/  HMMA.16816.F32 R132, R28, R6, R132 ;  /* 0x000000061c84723c */ /* 0x000fe20000001884 */
[----:B------:R-:W-:Y:S06]  /*aa60*/  MUFU.EX2 R169, R169 ;  /* 0x000000a900a97308 */ /* 0x000fec0000000800 */
[----:B------:R-:W-:Y:S01]  /*aa70*/  F2FP.PACK_AB R28, R185, R182 ;  /* 0x000000b6b91c723e */ /* 0x000fe200000000ff */
[----:B------:R-:W-:Y:S01]  /*aa80*/  FADD.FTZ R182, R182, R51 ;  /* 0x00000033b6b67221 */ /* 0x000fe20000010000 */
[----:B------:R-:W-:Y:S01]  /*aa90*/  F2FP.PACK_AB R29, R189, R186 ;  /* 0x000000babd1d723e */ /* 0x000fe200000000ff */
[----:B------:R-:W-:Y:S01]  /*aaa0*/  FADD.FTZ R186, R186, R55 ;  /* 0x00000037baba7221 */ /* 0x000fe20000010000 */
[----:B------:R-:W-:Y:S01]  /*aab0*/  F2FP.PACK_AB R30, R187, R184 ;  /* 0x000000b8bb1e723e */ /* 0x000fe200000000ff */
[----:B------:R-:W-:Y:S01]  /*aac0*/  FADD.FTZ R185, R185, R182 ;  /* 0x000000b6b9b97221 */ /* 0x000fe20000010000 */
[----:B------:R-:W-:Y:S01]  /*aad0*/  F2FP.PACK_AB R31, R191, R188 ;  /* 0x000000bcbf1f723e */ /* 0x000fe200000000ff */
[----:B------:R-:W-:Y:S01]  /*aae0*/  FADD.FTZ R189, R189, R186 ;  /* 0x000000babdbd7221 */ /* 0x000fe20000010000 */
[----:B------:R-:W1:Y:S01]  /*aaf0*/  MUFU.EX2 R64, R64 ;  /* 0x0000004000407308 */ /* 0x000e620000000800 */
[----:B------:R-:W-:-:S02]  /*ab00*/  FADD.FTZ R184, R184, R185 ;  /* 0x000000b9b8b87221 */ /* 0x000fc40000010000 */
[----:B------:R-:W-:Y:S02]  /*ab10*/  FADD.FTZ R188, R188, R189 ;  /* 0x000000bdbcbc7221 */ /* 0x000fe40000010000 */
[----:B------:R-:W-:Y:S01]  /*ab20*/  HMMA.16816.F32 R160, R28, R24, R160 ;  /* 0x000000181ca0723c */ /* 0x000fe200000018a0 */
[----:B------:R-:W-:Y:S02]  /*ab30*/  FADD.FTZ R184, R187, R184 ;  /* 0x000000b8bbb87221 */ /* 0x000fe40000010000 */
[----:B------:R-:W1:Y:S01]  /*ab40*/  MUFU.EX2 R58, R58 ;  /* 0x0000003a003a7308 */ /* 0x000e620000000800 */
[----:B------:R-:W-:-:S04]  /*ab50*/  FADD.FTZ R191, R191, R188 ;  /* 0x000000bcbfbf7221 */ /* 0x000fc80000010000 */
[C---:B------:R-:W-:Y:S01]  /*ab60*/  HMMA.16816.F32 R68, R28.reuse, R26, R68 ;  /* 0x0000001a1c44723c */ /* 0x040fe20000001844 */
[----:B------:R-:W1:Y:S02]  /*ab70*/  LDSM.16.MT88.4 R24, [R214+0x9800] ;  /* 0x00980000d618783b */ /* 0x000e640000004200 */
[----:B------:R-:W-:Y:S05]  /*ab80*/  MUFU.EX2 R48, R48 ;  /* 0x0000003000307308 */ /* 0x000fea0000000800 */
[C---:B------:R-:W-:Y:S03]  /*ab90*/  HMMA.16816.F32 R72, R28.reuse, R20, R72 ;  /* 0x000000141c48723c */ /* 0x040fe60000001848 */
[----:B------:R-:W1:Y:S05]  /*aba0*/  MUFU.EX2 R59, R59 ;  /* 0x0000003b003b7308 */ /* 0x000e6a0000000800 */
        /* <DEDUP_REMOVED lines=11> */
[----:B------:R-:W2:Y:S02]  /*ac60*/  LDSM.16.MT88.4 R12, [R212+0xa800] ;  /* 0x00a80000d40c783b */ /* 0x000ea40000004200 */
[----:B------:R-:W-:Y:S05]  /*ac70*/  MUFU.EX2 R43, R43 ;  /* 0x0000002b002b7308 */ /* 0x000fea0000000800 */
[C---:B------:R-:W-:Y:S03]  /*ac80*/  HMMA.16816.F32 R144, R28.reuse, R8, R144 ;  /* 0x000000081c90723c */ /* 0x040fe60000001890 */
[----:B------:R-:W1:Y:S05]  /*ac90*/  MUFU.EX2 R42, R42 ;  /* 0x0000002a002a7308 */ /* 0x000e6a0000000800 */
[C---:B------:R-:W-:Y:S01]  /*aca0*/  HMMA.16816.F32 R124, R28.reuse, R10, R124 ;  /* 0x0000000a1c7c723c */ /* 0x040fe2000000187c */
[----:B------:R-:W4:Y:S07]  /*acb0*/  LDSM.16.MT88.4 R8, [R214+0xb800] ;  /* 0x00b80000d608783b */ /* 0x000f2e0000004200 */
[C---:B------:R-:W-:Y:S08]  /*acc0*/  HMMA.16816.F32 R140, R28.reuse, R4, R140 ;  /* 0x000000041c8c723c */ /* 0x040ff0000000188c */
[----:B------:R-:W-:Y:S01]  /*acd0*/  HMMA.16816.F32 R136, R28, R6, R136 ;  /* 0x000000061c88723c */ /* 0x000fe20000001888 */
[----:B------:R-:W4:Y:S06]  /*ace0*/  LDSM.16.MT88.4 R4, [R212+0xb800] ;  /* 0x00b80000d404783b */ /* 0x000f2c0000004200 */
[----:B-1----:R-:W-:Y:S01]  /*acf0*/  F2FP.PACK_AB R28, R203, R190 ;  /* 0x000000becb1c723e */ /* 0x002fe200000000ff */
[----:B------:R-:W-:Y:S01]  /*ad00*/  FADD.FTZ R190, R190, R175 ;  /* 0x000000afbebe7221 */ /* 0x000fe20000010000 */
[----:B--2---:R-:W-:Y:S01]  /*ad10*/  F2FP.PACK_AB R29, R198, R197 ;  /* 0x000000c5c61d723e */ /* 0x004fe200000000ff */
[----:B------:R-:W-:Y:S01]  /*ad20*/  FADD.FTZ R197, R197, R180 ;  /* 0x000000b4c5c57221 */ /* 0x000fe20000010000 */
[----:B------:R-:W-:Y:S01]  /*ad30*/  F2FP.PACK_AB R30, R205, R194 ;  /* 0x000000c2cd1e723e */ /* 0x000fe200000000ff */
[----:B------:R-:W-:Y:S01]  /*ad40*/  FADD.FTZ R203, R203, R190 ;  /* 0x000000becbcb7221 */ /* 0x000fe20000010000 */
[----:B---3--:R-:W-:Y:S01]  /*ad50*/  F2FP.PACK_AB R31, R200, R183 ;  /* 0x000000b7c81f723e */ /* 0x008fe200000000ff */
        /* <DEDUP_REMOVED lines=13> */
[C---:B----4-:R-:W-:Y:S08]  /*ae30*/  HMMA.16816.F32 R116, R28.reuse, R8, R116 ;  /* 0x000000081c74723c */ /* 0x050ff00000001874 */
[C---:B------:R-:W-:Y:S08]  /*ae40*/  HMMA.16816.F32 R120, R28.reuse, R10, R120 ;  /* 0x0000000a1c78723c */ /* 0x040ff00000001878 */
[C---:B------:R-:W-:Y:S08]  /*ae50*/  HMMA.16816.F32 R128, R28.reuse, R4, R128 ;  /* 0x000000041c80723c */ /* 0x040ff00000001880 */
[----:B------:R-:W-:Y:S07]  /*ae60*/  HMMA.16816.F32 R132, R28, R6, R132 ;  /* 0x000000061c84723c */ /* 0x000fee0000001884 */
[----:B------:R-:W-:Y:S01]  /*ae70*/  F2FP.PACK_AB R28, R172, R193 ;  /* 0x000000c1ac1c723e */ /* 0x000fe200000000ff */
        /* <DEDUP_REMOVED lines=19> */
[----:B------:R-:W3:Y:S07]  /*afb0*/  LDSM.16.MT88.4 R16, [R214+0xac00] ;  /* 0x00ac0000d610783b */ /* 0x000eee0000004200 */
[C---:B------:R-:W-:Y:S08]  /*afc0*/  HMMA.16816.F32 R148, R28.reuse, R12, R148 ;  /* 0x0000000c1c94723c */ /* 0x040ff00000001894 */
[C---:B------:R-:W-:Y:S01]  /*afd0*/  HMMA.16816.F32 R112, R28.reuse, R14, R112 ;  /* 0x0000000e1c70723c */ /* 0x040fe20000001870 */
[----:B------:R-:W4:Y:S07]  /*afe0*/  LDSM.16.MT88.4 R12, [R212+0xac00] ;  /* 0x00ac0000d40c783b */ /* 0x000f2e0000004200 */
[C---:B------:R-:W-:Y:S08]  /*aff0*/  HMMA.16816.F32 R144, R28.reuse, R8, R144 ;  /* 0x000000081c90723c */ /* 0x040ff00000001890 */
[C---:B------:R-:W-:Y:S01]  /*b000*/  HMMA.16816.F32 R124, R28.reuse, R10, R124 ;  /* 0x0000000a1c7c723c */ /* 0x040fe2000000187c */
[----:B------:R-:W5:Y:S07]  /*b010*/  LDSM.16.MT88.4 R8, [R214+0xbc00] ;  /* 0x00bc0000d608783b */ /* 0x000f6e0000004200 */
        /* <DEDUP_REMOVED lines=19> */
[C---:B---3--:R-:W-:Y:S08]  /*b150*/  HMMA.16816.F32 R92, R28.reuse, R16, R92 ;  /* 0x000000101c5c723c */ /* 0x048ff0000000185c */
[C---:B------:R-:W-:Y:S08]  /*b160*/  HMMA.16816.F32 R96, R28.reuse, R18, R96 ;  /* 0x000000121c60723c */ /* 0x040ff00000001860 */
[C---:B----4-:R-:W-:Y:S08]  /*b170*/  HMMA.16816.F32 R104, R28.reuse, R12, R104 ;  /* 0x0000000c1c68723c */ /* 0x050ff00000001868 */
[C---:B------:R-:W-:Y:S08]  /*b180*/  HMMA.16816.F32 R108, R28.reuse, R14, R108 ;  /* 0x0000000e1c6c723c */ /* 0x040ff0000000186c */
[C---:B-----5:R-:W-:Y:S08]  /*b190*/  HMMA.16816.F32 R116, R28.reuse, R8, R116 ;  /* 0x000000081c74723c */ /* 0x060ff00000001874 */
        /* <DEDUP_REMOVED lines=29> */
.L_x_18:
[----:B------:R-:W-:-:S07]  /*b370*/  IADD3 R224, R3, -0x1, RZ ;  /* 0xffffffff03e07810 */ /* 0x000fce0007ffe0ff */
.L_x_21:
[----:B------:R-:W-:-:S13]  /*b380*/  ISETP.GE.AND P0, PT, R224, RZ, PT ;  /* 0x000000ffe000720c */ /* 0x000fda0003f06270 */
[----:B------:R-:W-:Y:S05]  /*b390*/  @!P0 BRA `(.L_x_22) ;  /* 0x00002e6000008947 */ /* 0x000fea0003800000 */
[----:B------:R-:W-:Y:S01]  /*b3a0*/  ULDC UR4, c[0x0][0x1a0] ;  /* 0x0000680000047ab9 */ /* 0x000fe20000000800 */
[----:B------:R-:W-:Y:S01]  /*b3b0*/  MOV R2, R167 ;  /* 0x000000a700027202 */ /* 0x000fe20000000f00 */
[----:B------:R-:W-:Y:S01]  /*b3c0*/  USHF.L.U32 UR4, UR4, 0x5, URZ ;  /* 0x0000000504047899 */ /* 0x000fe2000800063f */
[----:B------:R-:W-:Y:S01]  /*b3d0*/  MOV R3, R168 ;  /* 0x000000a800037202 */ /* 0x000fe20000000f00 */
[----:B------:R-:W-:Y:S01]  /*b3e0*/  IMAD.MOV.U32 R0, RZ, RZ, R165 ;  /* 0x000000ffff007224 */ /* 0x000fe200078e00a5 */
[----:B------:R-:W-:Y:S01]  /*b3f0*/  MOV R169, R166 ;  /* 0x000000a600a97202 */ /* 0x000fe20000000f00 */
[----:B------:R-:W-:Y:S01]  /*b400*/  IMAD.MOV.U32 R243, RZ, RZ, R249 ;  /* 0x000000fffff37224 */ /* 0x000fe200078e00f9 */
[----:B------:R-:W-:Y:S02]  /*b410*/  USHF.L.U64.HI UR5, UR4, 0x1, UR5 ;  /* 0x0000000104057899 */ /* 0x000fe40008010205 */
[----:B------:R-:W-:Y:S01]  /*b420*/  USHF.L.U32 UR4, UR4, 0x1, URZ ;  /* 0x0000000104047899 */ /* 0x000fe2000800063f */
[----:B------:R-:W-:Y:S05]  /*b430*/  BRA `(.L_x_23) ;  /* 0x0000017000007947 */ /* 0x000fea0003800000 */
.L_x_25:
[----:B------:R-:W-:Y:S04]  /*b440*/  IADD3 R165, R224, -0x1, RZ ;  /* 0xffffffffe0a57810 */ /* 0x000fe80007ffe0ff */
[----:B------:R-:W-:Y:S01]  /*b450*/  SHF.R.S32.HI R164, RZ, 0x1f, R165 ;  /* 0x0000001fffa47819 */ /* 0x000fe200000114a5 */
[C---:B------:R-:W-:Y:S04]  /*b460*/  IMAD.WIDE.U32 R166, R165.reuse, c[0x0][0x198], RZ ;  /* 0x00006600a5a67a25 */ /* 0x040fe800078e00ff */
[----:B------:R-:W-:Y:S04]  /*b470*/  IMAD R164, R164, c[0x0][0x198], RZ ;  /* 0x00006600a4a47a24 */ /* 0x000fe800078e02ff */
[----:B------:R-:W-:Y:S01]  /*b480*/  IMAD R164, R165, c[0x0][0x19c], R164 ;  /* 0x00006700a5a47a24 */ /* 0x000fe200078e02a4 */
[C---:B------:R-:W-:Y:S03]  /*b490*/  LEA R165, P1, R166.reuse, R226, 0x6 ;  /* 0x000000e2a6a57211 */ /* 0x040fe600078230ff */
[----:B------:R-:W-:Y:S01]  /*b4a0*/  IMAD.IADD R167, R167, 0x1, R164 ;  /* 0x00000001a7a77824 */ /* 0x000fe200078e02a4 */
[C---:B------:R-:W-:Y:S04]  /*b4b0*/  LEA R170, P2, R165.reuse, c[0x0][0x168], 0x1 ;  /* 0x00005a00a5aa7a11 */ /* 0x040fe800078408ff */
[----:B------:R-:W-:Y:S02]  /*b4c0*/  LEA.HI.X R164, R166, R229, R167, 0x6, P1 ;  /* 0x000000e5a6a47211 */ /* 0x000fe400008f34a7 */
[----:B------:R-:W-:Y:S02]  /*b4d0*/  IADD3 R172, P1, R170, UR10, RZ ;  /* 0x0000000aaaac7c10 */ /* 0x000fe4000ff3e0ff */
[----:B------:R-:W-:Y:S04]  /*b4e0*/  LEA.HI.X R171, R165, c[0x0][0x16c], R164, 0x1, P2 ;  /* 0x00005b00a5ab7a11 */ /* 0x000fe800010f0ca4 */
        /* <DEDUP_REMOVED lines=10> */
[----:B------:R-:W0:Y:S01]  /*b590*/  LDGDEPBAR ;  /* 0x00000000000079af */ /* 0x000e220000000000 */
[----:B------:R-:W-:-:S05]  /*b5a0*/  BRA `(.L_x_24) ;  /* 0x000009d000007947 */ /* 0x000fca0003800000 */
.L_x_23:
[----:B------:R-:W-:Y:S04]  /*b5b0*/  DEPBAR.LE SB0, 0x0 ;  /* 0x000080000000791a */ /* 0x000fe80000000000 */
[----:B------:R-:W-:Y:S01]  /*b5c0*/  BAR.SYNC.DEFER_BLOCKING 0x0 ;  /* 0x0000000000007b1d */ /* 0x000fe20000010000 */
[----:B------:R-:W-:Y:S01]  /*b5d0*/  SHF.R.S32.HI R171, RZ, 0x1f, R224 ;  /* 0x0000001fffab7819 */ /* 0x000fe200000114e0 */
[C---:B------:R-:W-:Y:S02]  /*b5e0*/  IMAD R168, R224.reuse, UR11, RZ ;  /* 0x0000000be0a87c24 */ /* 0x040fe4000f8e02ff */
[----:B------:R-:W-:Y:S04]  /*b5f0*/  IMAD.WIDE.U32 R244, R224, UR12, R242 ;  /* 0x0000000ce0f47c25 */ /* 0x000fe8000f8e00f2 */
[----:B------:R-:W-:Y:S01]  /*b600*/  IMAD R168, R171, UR12, R168 ;  /* 0x0000000caba87c24 */ /* 0x000fe2000f8e02a8 */
[----:B------:R-:W-:Y:S03]  /*b610*/  LEA R170, P1, R244, c[0x0][0x170], 0x1 ;  /* 0x00005c00f4aa7a11 */ /* 0x000fe600078208ff */
[----:B------:R-:W-:Y:S01]  /*b620*/  IMAD.IADD R168, R245, 0x1, R168 ;  /* 0x00000001f5a87824 */ /* 0x000fe200078e02a8 */
[----:B------:R-:W-:Y:S04]  /*b630*/  IADD3 R246, P0, R170, UR4, RZ ;  /* 0x00000004aaf67c10 */ /* 0x000fe8000ff1e0ff */
[----:B------:R-:W-:Y:S04]  /*b640*/  LEA.HI.X R171, R244, c[0x0][0x174], R168, 0x1, P1 ;  /* 0x00005d00f4ab7a11 */ /* 0x000fe800008f0ca8 */
[----:B------:R-:W-:Y:S02]  /*b650*/  IADD3.X R247, R171, UR5, RZ, P0, !PT ;  /* 0x00000005abf77c10 */ /* 0x000fe400087fe4ff */
        /* <DEDUP_REMOVED lines=11> */
[----:B------:R-:W2:Y:S07]  /*b710*/  LDSM.16.M88.4 R172, [R216+0x6000] ;  /* 0x00600000d8ac783b */ /* 0x000eae0000000200 */
        /* <DEDUP_REMOVED lines=8> */
[----:B------:R-:W2:Y:S03]  /*b7a0*/  LDSM.16.M88.4 R196, [R213+0x6000] ;  /* 0x00600000d5c4783b */ /* 0x000ea60000000200 */
        /* <DEDUP_REMOVED lines=125> */
.L_x_24:
        /* <DEDUP_REMOVED lines=160> */
[----:B------:R-:W-:Y:S02]  /*c980*/  FFMA.FTZ R60, R60, c[0x0][0x23c], -R191 ;  /* 0x00008f003c3c7a23 */ /* 0x000fe400000108bf */
[--C-:B------:R-:W-:Y:S01]  /*c990*/  FFMA.FTZ R252, R58, c[0x0][0x23c], -R189.reuse ;  /* 0x00008f003afc7a23 */ /* 0x100fe200000108bd */
[----:B---3--:R-:W-:Y:S01]  /*c9a0*/  F2FP.PACK_AB R162, R180, R7 ;  /* 0x00000007b4a2723e */ /* 0x008fe200000000ff */
[--C-:B------:R-:W-:Y:S02]  /*c9b0*/  FFMA.FTZ R59, R59, c[0x0][0x23c], -R189.reuse ;  /* 0x00008f003b3b7a23 */ /* 0x100fe400000108bd */
        /* <DEDUP_REMOVED lines=73> */
[----:B------:R-:W-:Y:S02]  /*ce50*/  FMUL.FTZ R73, R164, R73 ;  /* 0x00000049a4497220 */ /* 0x000fe40000410000 */
        /* <DEDUP_REMOVED lines=15> */
[----:B------:R-:W-:Y:S01]  /*cf50*/  FMUL.FTZ R81, R2, R81 ;  /* 0x0000005102517220 */ /* 0x000fe20000410000 */
[C---:B------:R-:W-:Y:S02]  /*cf60*/  HMMA.16816.F32 R76, R156.reuse, R176, R76 ;  /* 0x000000b09c4c723c */ /* 0x040fe4000000184c */
[----:B------:R-:W2:Y:S02]  /*cf70*/  MUFU.EX2 R247, R247 ;  /* 0x000000f700f77308 */ /* 0x000ea40000000800 */
[C---:B------:R-:W-:Y:S02]  /*cf80*/  FMUL.FTZ R82, R0.reuse, R82 ;  /* 0x0000005200527220 */ /* 0x040fe40000410000 */
[----:B------:R-:W-:Y:S01]  /*cf90*/  FMUL.FTZ R83, R0, R83 ;  /* 0x0000005300537220 */ /* 0x000fe20000410000 */
[----:B----4-:R-:W-:Y:S01]  /*cfa0*/  F2FP.PACK_AB R45, R245, R236 ;  /* 0x000000ecf52d723e */ /* 0x010fe200000000ff */
[--C-:B------:R-:W-:Y:S04]  /*cfb0*/  FFMA.FTZ R176, R20, c[0x0][0x23c], -R194.reuse ;  /* 0x00008f0014b07a23 */ /* 0x100fe800000108c2 */
[C---:B------:R-:W-:Y:S01]  /*cfc0*/  FMUL.FTZ R20, R164.reuse, R148 ;  /* 0x00000094a4147220 */ /* 0x040fe20000410000 */
[-C--:B------:R-:W-:Y:S01]  /*cfd0*/  HMMA.16816.F32 R80, R156, R178.reuse, R80 ;  /* 0x000000b29c50723c */ /* 0x080fe20000001850 */
[----:B------:R-:W-:Y:S02]  /*cfe0*/  MUFU.EX2 R244, R244 ;  /* 0x000000f400f47308 */ /* 0x000fe40000000800 */
[C---:B------:R-:W-:Y:S02]  /*cff0*/  FMUL.FTZ R84, R164.reuse, R84 ;  /* 0x00000054a4547220 */ /* 0x040fe40000410000 */
[C---:B------:R-:W-:Y:S02]  /*d000*/  FMUL.FTZ R85, R164.reuse, R85 ;  /* 0x00000055a4557220 */ /* 0x040fe40000410000 */
[C---:B------:R-:W-:Y:S02]  /*d010*/  FMUL.FTZ R86, R3.reuse, R86 ;  /* 0x0000005603567220 */ /* 0x040fe40000410000 */
[----:B------:R-:W-:Y:S02]  /*d020*/  FMUL.FTZ R87, R3, R87 ;  /* 0x0000005703577220 */ /* 0x000fe40000410000 */
[----:B------:R-:W4:Y:S01]  /*d030*/  MUFU.EX2 R249, R249 ;  /* 0x000000f900f97308 */ /* 0x000f220000000800 */
[--C-:B------:R-:W-:Y:S01]  /*d040*/  FFMA.FTZ R177, R21, c[0x0][0x23c], -R194.reuse ;  /* 0x00008f0015b17a23 */ /* 0x100fe200000108c2 */
[----:B--2---:R-:W-:Y:S01]  /*d050*/  F2FP.PACK_AB R46, R247, R238 ;  /* 0x000000eef72e723e */ /* 0x004fe200000000ff */
[----:B------:R-:W-:Y:S02]  /*d060*/  FMUL.FTZ R21, R164, R149 ;  /* 0x00000095a4157220 */ /* 0x000fe40000410000 */
[C---:B------:R-:W-:Y:S04]  /*d070*/  HMMA.16816.F32 R84, R160.reuse, R178, R84 ;  /* 0x000000b2a054723c */ /* 0x040fe80000001854 */
[C---:B------:R-:W-:Y:S01]  /*d080*/  FMUL.FTZ R104, R2.reuse, R104 ;  /* 0x0000006802687220 */ /* 0x040fe20000410000 */
[----:B------:R-:W-:Y:S01]  /*d090*/  MUFU.EX2 R176, R176 ;  /* 0x000000b000b07308 */ /* 0x000fe20000000800 */
[----:B------:R-:W-:Y:S02]  /*d0a0*/  FMUL.FTZ R105, R2, R105 ;  /* 0x0000006902697220 */ /* 0x000fe40000410000 */
[-C--:B-1----:R-:W-:Y:S04]  /*d0b0*/  HMMA.16816.F32 R88, R160, R152.reuse, R88 ;  /* 0x00000098a058723c */ /* 0x082fe80000001858 */
[--C-:B------:R-:W-:Y:S02]  /*d0c0*/  FFMA.FTZ R178, R22, c[0x0][0x23c], -R193.reuse ;  /* 0x00008f0016b27a23 */ /* 0x100fe400000108c1 */
[----:B------:R-:W-:Y:S01]  /*d0d0*/  FMUL.FTZ R22, R3, R150 ;  /* 0x0000009603167220 */ /* 0x000fe20000410000 */
[----:B------:R-:W1:Y:S01]  /*d0e0*/  MUFU.EX2 R177, R177 ;  /* 0x000000b100b17308 */ /* 0x000e620000000800 */
[C---:B------:R-:W-:Y:S04]  /*d0f0*/  HMMA.16816.F32 R92, R156.reuse, R152, R92 ;  /* 0x000000989c5c723c */ /* 0x040fe8000000185c */
[----:B----4-:R-:W-:Y:S01]  /*d100*/  F2FP.PACK_AB R47, R249, R244 ;  /* 0x000000f4f92f723e */ /* 0x010fe200000000ff */
[--C-:B------:R-:W-:Y:S02]  /*d110*/  FFMA.FTZ R179, R23, c[0x0][0x23c], -R193.reuse ;  /* 0x00008f0017b37a23 */ /* 0x100fe400000108c1 */
[C---:B------:R-:W-:Y:S01]  /*d120*/  FMUL.FTZ R23, R3.reuse, R151 ;  /* 0x0000009703177220 */ /* 0x040fe20000410000 */
[-C--:B------:R-:W-:Y:S01]  /*d130*/  HMMA.16816.F32 R96, R156, R154.reuse, R96 ;  /* 0x0000009a9c60723c */ /* 0x080fe20000001860 */
[----:B------:R-:W2:Y:S01]  /*d140*/  LDSM.16.MT88.4 R148, [R214+0xb000] ;  /* 0x00b00000d694783b */ /* 0x000ea20000004200 */
[----:B------:R-:W-:Y:S02]  /*d150*/  MUFU.EX2 R178, R178 ;  /* 0x000000b200b27308 */ /* 0x000fe40000000800 */
[C---:B------:R-:W-:Y:S02]  /*d160*/  FMUL.FTZ R106, R0.reuse, R106 ;  /* 0x0000006a006a7220 */ /* 0x040fe40000410000 */
[----:B------:R-:W-:Y:S02]  /*d170*/  FMUL.FTZ R107, R0, R107 ;  /* 0x0000006b006b7220 */ /* 0x000fe40000410000 */
[C---:B------:R-:W-:Y:S01]  /*d180*/  HMMA.16816.F32 R100, R160.reuse, R154, R100 ;  /* 0x0000009aa064723c */ /* 0x040fe20000001864 */
[----:B------:R-:W-:Y:S03]  /*d190*/  LDSM.16.MT88.4 R152, [R214+0xa400] ;  /* 0x00a40000d698783b */ /* 0x000fe60000004200 */
[C---:B------:R-:W-:Y:S01]  /*d1a0*/  FMUL.FTZ R108, R2.reuse, R108 ;  /* 0x0000006c026c7220 */ /* 0x040fe20000410000 */
[----:B------:R-:W4:Y:S01]  /*d1b0*/  MUFU.EX2 R179, R179 ;  /* 0x000000b300b37308 */ /* 0x000f220000000800 */
[----:B------:R-:W-:Y:S02]  /*d1c0*/  FMUL.FTZ R109, R2, R109 ;  /* 0x0000006d026d7220 */ /* 0x000fe40000410000 */
[-C--:B---3--:R-:W-:Y:S04]  /*d1d0*/  HMMA.16816.F32 R20, R160, R172.reuse, R20 ;  /* 0x000000aca014723c */ /* 0x088fe80000001814 */
[C---:B------:R-:W-:Y:S02]  /*d1e0*/  FMUL.FTZ R110, R0.reuse, R110 ;  /* 0x0000006e006e7220 */ /* 0x040fe40000410000 */
[----:B------:R-:W-:Y:S01]  /*d1f0*/  FMUL.FTZ R111, R0, R111 ;  /* 0x0000006f006f7220 */ /* 0x000fe20000410000 */
[----:B------:R-:W-:Y:S01]  /*d200*/  MUFU.EX2 R192, R192 ;  /* 0x000000c000c07308 */ /* 0x000fe20000000800 */
[C---:B------:R-:W-:Y:S04]  /*d210*/  HMMA.16816.F32 R104, R156.reuse, R172, R104 ;  /* 0x000000ac9c68723c */ /* 0x040fe80000001868 */
[C---:B------:R-:W-:Y:S02]  /*d220*/  FMUL.FTZ R112, R164.reuse, R112 ;  /* 0x00000070a4707220 */ /* 0x040fe40000410000 */
[----:B------:R-:W-:Y:S02]  /*d230*/  FMUL.FTZ R113, R164, R113 ;  /* 0x00000071a4717220 */ /* 0x000fe40000410000 */
[-C--:B------:R-:W-:Y:S01]  /*d240*/  HMMA.16816.F32 R108, R156, R174.reuse, R108 ;  /* 0x000000ae9c6c723c */ /* 0x080fe2000000186c */
[----:B------:R-:W3:Y:S03]  /*d250*/  MUFU.EX2 R195, R195 ;  /* 0x000000c300c37308 */ /* 0x000ee60000000800 */
[C---:B------:R-:W-:Y:S02]  /*d260*/  FMUL.FTZ R114, R3.reuse, R114 ;  /* 0x0000007203727220 */ /* 0x040fe40000410000 */
[C---:B------:R-:W-:Y:S02]  /*d270*/  FMUL.FTZ R115, R3.reuse, R115 ;  /* 0x0000007303737220 */ /* 0x040fe40000410000 */
[--C-:B------:R-:W-:Y:S03]  /*d280*/  FFMA.FTZ R172, R34, c[0x0][0x23c], -R193.reuse ;  /* 0x00008f0022ac7a23 */ /* 0x100fe600000108c1 */
[----:B------:R-:W-:Y:S01]  /*d290*/  MUFU.EX2 R196, R196 ;  /* 0x000000c400c47308 */ /* 0x000fe20000000800 */
[----:B------:R-:W-:Y:S01]  /*d2a0*/  FMUL.FTZ R34, R3, R146 ;  /* 0x0000009203227220 */ /* 0x000fe20000410000 */
[C---:B------:R-:W-:Y:S04]  /*d2b0*/  HMMA.16816.F32 R112, R160.reuse, R174, R112 ;  /* 0x000000aea070723c */ /* 0x040fe80000001870 */
[----:B------:R-:W-:Y:S02]  /*d2c0*/  FFMA.FTZ R173, R35, c[0x0][0x23c], -R193 ;  /* 0x00008f0023ad7a23 */ /* 0x000fe400000108c1 */
[----:B------:R-:W-:Y:S02]  /*d2d0*/  FMUL.FTZ R35, R3, R147 ;  /* 0x0000009303237220 */ /* 0x000fe40000410000 */
[----:B------:R-:W5:Y:S01]  /*d2e0*/  LDSM.16.MT88.4 R144, [R212+0xb000] ;  /* 0x00b00000d490783b */ /* 0x000f620000004200 */
[--C-:B------:R-:W-:Y:S01]  /*d2f0*/  FFMA.FTZ R174, R24, c[0x0][0x23c], -R191.reuse ;  /* 0x00008f0018ae7a23 */ /* 0x100fe200000108bf */
[----:B------:R-:W-:Y:S02]  /*d300*/  MUFU.EX2 R172, R172 ;  /* 0x000000ac00ac7308 */ /* 0x000fe40000000800 */
[C---:B------:R-:W-:Y:S01]  /*d310*/  FMUL.FTZ R24, R164.reuse, R140 ;  /* 0x0000008ca4187220 */ /* 0x040fe20000410000 */
[-C--:B--2---:R-:W-:Y:S03]  /*d320*/  HMMA.16816.F32 R32, R160, R148.reuse, R32 ;  /* 0x00000094a020723c */ /* 0x084fe60000001820 */
[----:B------:R-:W-:Y:S02]  /*d330*/  FFMA.FTZ R175, R25, c[0x0][0x23c], -R191 ;  /* 0x00008f0019af7a23 */ /* 0x000fe400000108bf */
[----:B------:R-:W-:Y:S02]  /*d340*/  FMUL.FTZ R25, R164, R141 ;  /* 0x0000008da4197220 */ /* 0x000fe40000410000 */
[----:B------:R-:W2:Y:S01]  /*d350*/  LDSM.16.MT88.4 R140, [R214+0x9400] ;  /* 0x00940000d68c783b */ /* 0x000ea20000004200 */
[C---:B------:R-:W-:Y:S01]  /*d360*/  HMMA.16816.F32 R116, R156.reuse, R148, R116 ;  /* 0x000000949c74723c */ /* 0x040fe20000001874 */
[----:B------:R-:W1:Y:S03]  /*d370*/  MUFU.EX2 R173, R173 ;  /* 0x000000ad00ad7308 */ /* 0x000e660000000800 */
[C---:B------:R-:W-:Y:S02]  /*d380*/  FMUL.FTZ R128, R2.reuse, R128 ;  /* 0x0000008002807220 */ /* 0x040fe40000410000 */
[----:B------:R-:W-:Y:S02]  /*d390*/  FMUL.FTZ R129, R2, R129 ;  /* 0x0000008102817220 */ /* 0x000fe40000410000 */
[-C--:B------:R-:W-:Y:S03]  /*d3a0*/  HMMA.16816.F32 R120, R156, R150.reuse, R120 ;  /* 0x000000969c78723c */ /* 0x080fe60000001878 */
[----:B------:R-:W-:Y:S01]  /*d3b0*/  MUFU.EX2 R174, R174 ;  /* 0x000000ae00ae7308 */ /* 0x000fe20000000800 */
[C---:B------:R-:W-:Y:S02]  /*d3c0*/  FMUL.FTZ R130, R0.reuse, R130 ;  /* 0x0000008200827220 */ /* 0x040fe40000410000 */
[----:B------:R-:W-:Y:S02]  /*d3d0*/  FMUL.FTZ R131, R0, R131 ;  /* 0x0000008300837220 */ /* 0x000fe40000410000 */
[C---:B------:R-:W-:Y:S01]  /*d3e0*/  HMMA.16816.F32 R124, R160.reuse, R150, R124 ;  /* 0x00000096a07c723c */ /* 0x040fe2000000187c */
[----:B------:R-:W2:Y:S03]  /*d3f0*/  LDSM.16.MT88.4 R148, [R212+0x9400] ;  /* 0x00940000d494783b */ /* 0x000ea60000004200 */
[C---:B------:R-:W-:Y:S01]  /*d400*/  FMUL.FTZ R132, R2.reuse, R132 ;  /* 0x0000008402847220 */ /* 0x040fe20000410000 */
[----:B------:R-:W3:Y:S01]  /*d410*/  MUFU.EX2 R175, R175 ;  /* 0x000000af00af7308 */ /* 0x000ee20000000800 */
[----:B------:R-:W-:Y:S02]  /*d420*/  FMUL.FTZ R133, R2, R133 ;  /* 0x0000008502857220 */ /* 0x000fe40000410000 */
[C---:B------:R-:W-:Y:S01]  /*d430*/  FMUL.FTZ R134, R0.reuse, R134 ;  /* 0x0000008600867220 */ /* 0x040fe20000410000 */
[-C--:B-----5:R-:W-:Y:S03]  /*d440*/  HMMA.16816.F32 R24, R160, R144.reuse, R24 ;  /* 0x00000090a018723c */ /* 0x0a0fe60000001818 */
[----:B------:R-:W-:Y:S03]  /*d450*/  FMUL.FTZ R135, R0, R135 ;  /* 0x0000008700877220 */ /* 0x000fe60000410000 */
[----:B------:R-:W5:Y:S01]  /*d460*/  MUFU.EX2 R197, R197 ;  /* 0x000000c500c57308 */ /* 0x000f620000000800 */
[C---:B------:R-:W-:Y:S01]  /*d470*/  FMUL.FTZ R28, R164.reuse, R136 ;  /* 0x00000088a41c7220 */ /* 0x040fe20000410000 */
[----:B-1----:R-:W-:Y:S01]  /*d480*/  F2FP.PACK_AB R136, R177, R176 ;  /* 0x000000b0b188723e */ /* 0x002fe200000000ff */
[----:B------:R-:W-:Y:S01]  /*d490*/  FMUL.FTZ R29, R164, R137 ;  /* 0x00000089a41d7220 */ /* 0x000fe20000410000 */
[C---:B------:R-:W-:Y:S04]  /*d4a0*/  HMMA.16816.F32 R128, R156.reuse, R144, R128 ;  /* 0x000000909c80723c */ /* 0x040fe80000001880 */
[----:B----4-:R-:W-:Y:S01]  /*d4b0*/  F2FP.PACK_AB R137, R179, R178 ;  /* 0x000000b2b389723e */ /* 0x010fe200000000ff */
[----:B------:R-:W-:Y:S01]  /*d4c0*/  FMUL.FTZ R30, R3, R138 ;  /* 0x0000008a031e7220 */ /* 0x000fe20000410000 */
[----:B------:R-:W-:Y:S01]  /*d4d0*/  MUFU.EX2 R198, R198 ;  /* 0x000000c600c67308 */ /* 0x000fe20000000800 */
[----:B---3--:R-:W-:Y:S01]  /*d4e0*/  F2FP.PACK_AB R138, R195, R192 ;  /* 0x000000c0c38a723e */ /* 0x008fe200000000ff */
[-C--:B------:R-:W-:Y:S04]  /*d4f0*/  HMMA.16816.F32 R132, R156, R146.reuse, R132 ;  /* 0x000000929c84723c */ /* 0x080fe80000001884 */
[----:B------:R-:W-:Y:S01]  /*d500*/  FMUL.FTZ R31, R3, R139 ;  /* 0x0000008b031f7220 */ /* 0x000fe20000410000 */
[----:B------:R-:W-:Y:S01]  /*d510*/  F2FP.PACK_AB R139, R173, R172 ;  /* 0x000000acad8b723e */ /* 0x000fe200000000ff */
[--C-:B------:R-:W-:Y:S01]  /*d520*/  FFMA.FTZ R64, R64, c[0x0][0x23c], -R194.reuse ;  /* 0x00008f0040407a23 */ /* 0x100fe200000108c2 */
[----:B------:R-:W-:Y:S01]  /*d530*/  F2FP.PACK_AB R144, R175, R174 ;  /* 0x000000aeaf90723e */ /* 0x000fe200000000ff */
[----:B------:R-:W1:Y:S01]  /*d540*/  MUFU.EX2 R199, R199 ;  /* 0x000000c700c77308 */ /* 0x000e620000000800 */
[----:B------:R-:W-:Y:S02]  /*d550*/  FFMA.FTZ R194, R65, c[0x0][0x23c], -R194 ;  /* 0x00008f0041c27a23 */ /* 0x000fe400000108c2 */
[----:B------:R-:W-:Y:S04]  /*d560*/  HMMA.16816.F32 R28, R160, R146, R28 ;  /* 0x00000092a01c723c */ /* 0x000fe8000000181c */
[----:B-----5:R-:W-:Y:S01]  /*d570*/  F2FP.PACK_AB R145, R197, R196 ;  /* 0x000000c4c591723e */ /* 0x020fe200000000ff */
[--C-:B------:R-:W-:Y:S02]  /*d580*/  FFMA.FTZ R66, R66, c[0x0][0x23c], -R193.reuse ;  /* 0x00008f0042427a23 */ /* 0x100fe400000108c1 */
[----:B------:R-:W-:Y:S01]  /*d590*/  MUFU.EX2 R200, R200 ;  /* 0x000000c800c87308 */ /* 0x000fe20000000800 */
[-C--:B--2---:R-:W-:Y:S05]  /*d5a0*/  HMMA.16816.F32 R8, R136, R140.reuse, R8 ;  /* 0x0000008c8808723c */ /* 0x084fea0000001808 */
        /* <DEDUP_REMOVED lines=9> */
[----:B------:R-:W-:Y:S01]  /*d640*/  MUFU.EX2 R158, R60 ;  /* 0x0000003c009e7308 */ /* 0x000fe20000000800 */
[----:B------:R-:W-:Y:S01]  /*d650*/  FADD.FTZ R170, R170, R169 ;  /* 0x000000a9aaaa7221 */ /* 0x000fe20000010000 */
[----:B------:R-:W-:Y:S01]  /*d660*/  MOV R169, R166 ;  /* 0x000000a600a97202 */ /* 0x000fe20000000f00 */
[----:B------:R-:W-:Y:S02]  /*d670*/  FADD.FTZ R6, R6, R5 ;  /* 0x0000000506067221 */ /* 0x000fe40000010000 */
[----:B------:R-:W-:Y:S02]  /*d680*/  FADD.FTZ R184, R184, R181 ;  /* 0x000000b5b8b87221 */ /* 0x000fe40000010000 */
[----:B------:R-:W-:Y:S02]  /*d690*/  FADD.FTZ R186, R186, R183 ;  /* 0x000000b7baba7221 */ /* 0x000fe40000010000 */
[----:B------:R-:W-:Y:S01]  /*d6a0*/  FADD.FTZ R7, R7, R170 ;  /* 0x000000aa07077221 */ /* 0x000fe20000010000 */
[----:B------:R1:W-:Y:S01]  /*d6b0*/  MUFU.EX2 R65, R194 ;  /* 0x000000c200417308 */ /* 0x0003e20000000800 */
[----:B------:R-:W-:Y:S02]  /*d6c0*/  FADD.FTZ R171, R171, R6 ;  /* 0x00000006abab7221 */ /* 0x000fe40000010000 */
[----:B------:R-:W-:Y:S01]  /*d6d0*/  FADD.FTZ R185, R185, R184 ;  /* 0x000000b8b9b97221 */ /* 0x000fe20000010000 */
[----:B--2---:R-:W-:Y:S01]  /*d6e0*/  F2FP.PACK_AB R147, R201, R200 ;  /* 0x000000c8c993723e */ /* 0x004fe200000000ff */
[----:B------:R-:W-:Y:S02]  /*d6f0*/  FADD.FTZ R187, R187, R186 ;  /* 0x000000babbbb7221 */ /* 0x000fe40000010000 */
[----:B------:R-:W-:Y:S02]  /*d700*/  FADD.FTZ R7, R180, R7 ;  /* 0x00000007b4077221 */ /* 0x000fe40000010000 */
[----:B------:R-:W-:Y:S01]  /*d710*/  FADD.FTZ R171, R182, R171 ;  /* 0x000000abb6ab7221 */ /* 0x000fe20000010000 */
[----:B------:R-:W-:Y:S01]  /*d720*/  MUFU.EX2 R202, R202 ;  /* 0x000000ca00ca7308 */ /* 0x000fe20000000800 */
[C---:B------:R-:W-:Y:S04]  /*d730*/  HMMA.16816.F32 R12, R144.reuse, R140, R12 ;  /* 0x0000008c900c723c */ /* 0x040fe8000000180c */
[----:B------:R-:W-:Y:S02]  /*d740*/  FADD.FTZ R185, R188, R185 ;  /* 0x000000b9bcb97221 */ /* 0x000fe40000010000 */
[----:B------:R-:W-:Y:S02]  /*d750*/  FADD.FTZ R187, R190, R187 ;  /* 0x000000bbbebb7221 */ /* 0x000fe40000010000 */
[-C--:B------:R-:W-:Y:S01]  /*d760*/  HMMA.16816.F32 R16, R144, R142.reuse, R16 ;  /* 0x0000008e9010723c */ /* 0x080fe20000001810 */
[----:B------:R-:W2:Y:S03]  /*d770*/  MUFU.EX2 R203, R203 ;  /* 0x000000cb00cb7308 */ /* 0x000ea60000000800 */
[----:B------:R-:W-:Y:S02]  /*d780*/  FADD.FTZ R176, R176, R7 ;  /* 0x00000007b0b07221 */ /* 0x000fe40000010000 */
[--C-:B-1----:R-:W-:Y:S02]  /*d790*/  FFMA.FTZ R194, R57, c[0x0][0x23c], -R191.reuse ;  /* 0x00008f0039c27a23 */ /* 0x102fe400000108bf */
[C---:B------:R-:W-:Y:S01]  /*d7a0*/  HMMA.16816.F32 R68, R136.reuse, R142, R68 ;  /* 0x0000008e8844723c */ /* 0x040fe20000001844 */
[----:B------:R-:W1:Y:S02]  /*d7b0*/  LDSM.16.MT88.4 R140, [R212+0xa400] ;  /* 0x00a40000d48c783b */ /* 0x000e640000004200 */
[----:B------:R-:W-:Y:S01]  /*d7c0*/  MUFU.EX2 R204, R204 ;  /* 0x000000cc00cc7308 */ /* 0x000fe20000000800 */
[----:B------:R-:W-:Y:S02]  /*d7d0*/  FFMA.FTZ R191, R61, c[0x0][0x23c], -R191 ;  /* 0x00008f003dbf7a23 */ /* 0x000fe400000108bf */
[----:B------:R-:W-:Y:S02]  /*d7e0*/  FADD.FTZ R178, R178, R171 ;  /* 0x000000abb2b27221 */ /* 0x000fe40000010000 */
[-C--:B------:R-:W-:Y:S01]  /*d7f0*/  HMMA.16816.F32 R72, R136, R148.reuse, R72 ;  /* 0x000000948848723c */ /* 0x080fe20000001848 */
[----:B------:R-:W-:Y:S03]  /*d800*/  LDSM.16.MT88.4 R56, [R214+0xac00] ;  /* 0x00ac0000d638783b */ /* 0x000fe60000004200 */
[----:B------:R-:W-:Y:S01]  /*d810*/  FADD.FTZ R174, R174, R185 ;  /* 0x000000b9aeae7221 */ /* 0x000fe20000010000 */
[----:B------:R-:W3:Y:S01]  /*d820*/  MUFU.EX2 R205, R205 ;  /* 0x000000cd00cd7308 */ /* 0x000ee20000000800 */
[----:B------:R-:W-:Y:S02]  /*d830*/  FADD.FTZ R196, R196, R187 ;  /* 0x000000bbc4c47221 */ /* 0x000fe40000010000 */
[C---:B------:R-:W-:Y:S04]  /*d840*/  HMMA.16816.F32 R76, R144.reuse, R148, R76 ;  /* 0x00000094904c723c */ /* 0x040fe8000000184c */
[----:B------:R-:W-:Y:S02]  /*d850*/  FADD.FTZ R177, R177, R176 ;  /* 0x000000b0b1b17221 */ /* 0x000fe40000010000 */
[----:B------:R-:W-:Y:S01]  /*d860*/  FADD.FTZ R179, R179, R178 ;  /* 0x000000b2b3b37221 */ /* 0x000fe20000010000 */
[----:B------:R-:W-:Y:S01]  /*d870*/  MUFU.EX2 R206, R206 ;  /* 0x000000ce00ce7308 */ /* 0x000fe20000000800 */
[-C--:B------:R-:W-:Y:S04]  /*d880*/  HMMA.16816.F32 R80, R144, R150.reuse, R80 ;  /* 0x000000969050723c */ /* 0x080fe80000001850 */
[----:B------:R-:W-:Y:S02]  /*d890*/  FADD.FTZ R175, R175, R174 ;  /* 0x000000aeafaf7221 */ /* 0x000fe40000010000 */
[----:B------:R-:W-:Y:S02]  /*d8a0*/  FADD.FTZ R197, R197, R196 ;  /* 0x000000c4c5c57221 */ /* 0x000fe40000010000 */
[C---:B------:R-:W-:Y:S01]  /*d8b0*/  HMMA.16816.F32 R84, R136.reuse, R150, R84 ;  /* 0x000000968854723c */ /* 0x040fe20000001854 */
[----:B------:R-:W4:Y:S03]  /*d8c0*/  MUFU.EX2 R207, R207 ;  /* 0x000000cf00cf7308 */ /* 0x000f260000000800 */
[----:B------:R-:W-:Y:S02]  /*d8d0*/  FADD.FTZ R192, R192, R177 ;  /* 0x000000b1c0c07221 */ /* 0x000fe40000010000 */
[----:B------:R-:W-:Y:S02]  /*d8e0*/  FADD.FTZ R172, R172, R179 ;  /* 0x000000b3acac7221 */ /* 0x000fe40000010000 */
[-C--:B------:R-:W-:Y:S03]  /*d8f0*/  HMMA.16816.F32 R88, R136, R152.reuse, R88 ;  /* 0x000000988858723c */ /* 0x080fe60000001858 */
[----:B------:R-:W-:Y:S01]  /*d900*/  MUFU.EX2 R208, R208 ;  /* 0x000000d000d07308 */ /* 0x000fe20000000800 */
[----:B------:R-:W-:Y:S02]  /*d910*/  FADD.FTZ R198, R198, R175 ;  /* 0x000000afc6c67221 */ /* 0x000fe40000010000 */
[----:B------:R-:W-:Y:S02]  /*d920*/  FADD.FTZ R200, R200, R197 ;  /* 0x000000c5c8c87221 */ /* 0x000fe40000010000 */
[C---:B------:R-:W-:Y:S04]  /*d930*/  HMMA.16816.F32 R92, R144.reuse, R152, R92 ;  /* 0x00000098905c723c */ /* 0x040fe8000000185c */
[----:B------:R-:W-:Y:S01]  /*d940*/  FADD.FTZ R195, R195, R192 ;  /* 0x000000c0c3c37221 */ /* 0x000fe20000010000 */
[----:B------:R-:W5:Y:S01]  /*d950*/  MUFU.EX2 R209, R209 ;  /* 0x000000d100d17308 */ /* 0x000f620000000800 */
        /* <DEDUP_REMOVED lines=22> */
[----:B------:R-:W1:Y:S01]  /*dac0*/  MUFU.EX2 R64, R64 ;  /* 0x0000004000407308 */ /* 0x000e620000000800 */
[-C--:B------:R-:W-:Y:S08]  /*dad0*/  HMMA.16816.F32 R32, R136, R36.reuse, R32 ;  /* 0x000000248820723c */ /* 0x080ff00000001820 */
[C---:B------:R-:W-:Y:S01]  /*dae0*/  HMMA.16816.F32 R116, R144.reuse, R36, R116 ;  /* 0x000000249074723c */ /* 0x040fe20000001874 */
[----:B------:R-:W-:Y:S06]  /*daf0*/  MUFU.EX2 R66, R66 ;  /* 0x0000004200427308 */ /* 0x000fec0000000800 */
        /* <DEDUP_REMOVED lines=14> */
[----:B------:R-:W-:Y:S01]  /*dbe0*/  MUFU.EX2 R194, R194 ;  /* 0x000000c200c27308 */ /* 0x000fe20000000800 */
[C---:B------:R-:W-:Y:S04]  /*dbf0*/  HMMA.16816.F32 R128, R144.reuse, R48, R128 ;  /* 0x000000309080723c */ /* 0x040fe80000001880 */
[----:B------:R-:W-:Y:S02]  /*dc00*/  FADD.FTZ R208, R208, R205 ;  /* 0x000000cdd0d07221 */ /* 0x000fe40000010000 */
[----:B------:R-:W-:Y:S02]  /*dc10*/  FADD.FTZ R207, R207, R206 ;  /* 0x000000cecfcf7221 */ /* 0x000fe40000010000 */
[-C--:B------:R-:W-:Y:S01]  /*dc20*/  HMMA.16816.F32 R132, R144, R50.reuse, R132 ;  /* 0x000000329084723c */ /* 0x080fe20000001884 */
[----:B------:R-:W2:Y:S03]  /*dc30*/  MUFU.EX2 R252, R252 ;  /* 0x000000fc00fc7308 */ /* 0x000ea60000000800 */
[----:B------:R-:W-:Y:S04]  /*dc40*/  FADD.FTZ R209, R209, R208 ;  /* 0x000000d0d1d17221 */ /* 0x000fe80000010000 */
[----:B------:R-:W-:Y:S01]  /*dc50*/  HMMA.16816.F32 R28, R136, R50, R28 ;  /* 0x00000032881c723c */ /* 0x000fe2000000181c */
[----:B------:R-:W3:Y:S02]  /*dc60*/  LDSM.16.MT88.4 R48, [R214+0xa800] ;  /* 0x00a80000d630783b */ /* 0x000ee40000004200 */
[----:B------:R-:W-:Y:S01]  /*dc70*/  MUFU.EX2 R191, R191 ;  /* 0x000000bf00bf7308 */ /* 0x000fe20000000800 */
[----:B-1----:R-:W-:Y:S03]  /*dc80*/  FADD.FTZ R209, R248, R209 ;  /* 0x000000d1f8d17221 */ /* 0x002fe60000010000 */
[--C-:B------:R-:W-:Y:S01]  /*dc90*/  FFMA.FTZ R136, R62, c[0x0][0x23c], -R189.reuse ;  /* 0x00008f003e887a23 */ /* 0x100fe200000108bd */
[-C--:B------:R-:W-:Y:S05]  /*dca0*/  HMMA.16816.F32 R8, R36, R40.reuse, R8 ;  /* 0x000000282408723c */ /* 0x080fea0000001808 */
[----:B------:R-:W-:Y:S01]  /*dcb0*/  FFMA.FTZ R189, R63, c[0x0][0x23c], -R189 ;  /* 0x00008f003fbd7a23 */ /* 0x000fe200000108bd */
[----:B------:R-:W-:Y:S01]  /*dcc0*/  F2FP.PACK_AB R137, R250, R248 ;  /* 0x000000f8fa89723e */ /* 0x000fe200000000ff */
[----:B------:R-:W-:Y:S01]  /*dcd0*/  LDSM.16.MT88.4 R60, [R212+0xac00] ;  /* 0x00ac0000d43c783b */ /* 0x000fe20000004200 */
[C---:B------:R-:W-:Y:S01]  /*dce0*/  HMMA.16816.F32 R12, R44.reuse, R40, R12 ;  /* 0x000000282c0c723c */ /* 0x040fe2000000180c */
[----:B------:R1:W4:Y:S03]  /*dcf0*/  MUFU.EX2 R159, R136 ;  /* 0x00000088009f7308 */ /* 0x0003260000000800 */
[----:B------:R-:W-:Y:S01]  /*dd00*/  F2FP.PACK_AB R138, R65, R64 ;  /* 0x00000040418a723e */ /* 0x000fe200000000ff */
[----:B--2---:R-:W-:Y:S01]  /*dd10*/  FADD.FTZ R249, R252, R249 ;  /* 0x000000f9fcf97221 */ /* 0x004fe20000010000 */
[C---:B------:R-:W-:Y:S01]  /*dd20*/  F2FP.PACK_AB R139, R193.reuse, R66 ;  /* 0x00000042c18b723e */ /* 0x040fe200000000ff */
[----:B------:R-:W-:Y:S01]  /*dd30*/  FADD.FTZ R209, R250, R209 ;  /* 0x000000d1fad17221 */ /* 0x000fe20000010000 */
[-C--:B------:R-:W-:Y:S03]  /*dd40*/  HMMA.16816.F32 R16, R44, R42.reuse, R16 ;  /* 0x0000002a2c10723c */ /* 0x080fe60000001810 */
[----:B------:R-:W2:Y:S01]  /*dd50*/  MUFU.EX2 R189, R189 ;  /* 0x000000bd00bd7308 */ /* 0x000ea20000000800 */
[----:B------:R-:W-:Y:S02]  /*dd60*/  FADD.FTZ R249, R4, R249 ;  /* 0x000000f904f97221 */ /* 0x000fe40000010000 */
[----:B------:R-:W-:Y:S02]  /*dd70*/  FADD.FTZ R66, R66, R209 ;  /* 0x000000d142427221 */ /* 0x000fe40000010000 */
[C---:B------:R-:W-:Y:S01]  /*dd80*/  HMMA.16816.F32 R68, R36.reuse, R42, R68 ;  /* 0x0000002a2444723c */ /* 0x040fe20000001844 */
[----:B------:R-:W5:Y:S03]  /*dd90*/  LDSM.16.MT88.4 R40, [R212+0xa800] ;  /* 0x00a80000d428783b */ /* 0x000f660000004200 */
[----:B------:R-:W-:Y:S04]  /*dda0*/  FADD.FTZ R234, R193, R66 ;  /* 0x00000042c1ea7221 */ /* 0x000fe80000010000 */
[-C--:B------:R-:W-:Y:S04]  /*ddb0*/  HMMA.16816.F32 R72, R36, R140.reuse, R72 ;  /* 0x0000008c2448723c */ /* 0x080fe80000001848 */
[C---:B-1----:R-:W-:Y:S01]  /*ddc0*/  F2FP.PACK_AB R136, R251.reuse, R246 ;  /* 0x000000f6fb88723e */ /* 0x042fe200000000ff */
[----:B------:R-:W-:Y:S03]  /*ddd0*/  FADD.FTZ R246, R246, R207 ;  /* 0x000000cff6f67221 */ /* 0x000fe60000010000 */
[C---:B------:R-:W-:Y:S04]  /*dde0*/  HMMA.16816.F32 R76, R44.reuse, R140, R76 ;  /* 0x0000008c2c4c723c */ /* 0x040fe8000000184c */
[----:B------:R-:W-:Y:S04]  /*ddf0*/  FADD.FTZ R251, R251, R246 ;  /* 0x000000f6fbfb7221 */ /* 0x000fe80000010000 */
[-C--:B------:R-:W-:Y:S04]  /*de00*/  HMMA.16816.F32 R80, R44, R142.reuse, R80 ;  /* 0x0000008e2c50723c */ /* 0x080fe80000001850 */
[----:B------:R-:W-:Y:S04]  /*de10*/  FADD.FTZ R64, R64, R251 ;  /* 0x000000fb40407221 */ /* 0x000fe80000010000 */
[C---:B------:R-:W-:Y:S04]  /*de20*/  HMMA.16816.F32 R84, R36.reuse, R142, R84 ;  /* 0x0000008e2454723c */ /* 0x040fe80000001854 */
[----:B------:R-:W-:Y:S04]  /*de30*/  FADD.FTZ R239, R65, R64 ;  /* 0x0000004041ef7221 */ /* 0x000fe80000010000 */
[-C--:B---3--:R-:W-:Y:S08]  /*de40*/  HMMA.16816.F32 R88, R36, R48.reuse, R88 ;  /* 0x000000302458723c */ /* 0x088ff00000001858 */
[C---:B------:R-:W-:Y:S08]  /*de50*/  HMMA.16816.F32 R92, R44.reuse, R48, R92 ;  /* 0x000000302c5c723c */ /* 0x040ff0000000185c */
[-C--:B------:R-:W-:Y:S08]  /*de60*/  HMMA.16816.F32 R96, R44, R50.reuse, R96 ;  /* 0x000000322c60723c */ /* 0x080ff00000001860 */
[C---:B------:R-:W-:Y:S01]  /*de70*/  HMMA.16816.F32 R100, R36.reuse, R50, R100 ;  /* 0x000000322464723c */ /* 0x040fe20000001864 */
[----:B------:R-:W1:Y:S07]  /*de80*/  LDSM.16.MT88.4 R48, [R212+0xb800] ;  /* 0x00b80000d430783b */ /* 0x000e6e0000004200 */
[-C--:B-----5:R-:W-:Y:S08]  /*de90*/  HMMA.16816.F32 R20, R36, R40.reuse, R20 ;  /* 0x000000282414723c */ /* 0x0a0ff00000001814 */
        /* <DEDUP_REMOVED lines=8> */
[----:B------:R-:W5:Y:S07]  /*df20*/  LDSM.16.MT88.4 R52, [R212+0x9c00] ;  /* 0x009c0000d434783b */ /* 0x000f6e0000004200 */
[-C--:B-1----:R-:W-:Y:S08]  /*df30*/  HMMA.16816.F32 R24, R36, R48.reuse, R24 ;  /* 0x000000302418723c */ /* 0x082ff00000001818 */
[C---:B------:R-:W-:Y:S07]  /*df40*/  HMMA.16816.F32 R128, R44.reuse, R48, R128 ;  /* 0x000000302c80723c */ /* 0x040fee0000001880 */
[----:B------:R-:W-:Y:S01]  /*df50*/  MOV R48, R158 ;  /* 0x0000009e00307202 */ /* 0x000fe20000000f00 */
[-C--:B------:R-:W-:Y:S01]  /*df60*/  HMMA.16816.F32 R132, R44, R50.reuse, R132 ;  /* 0x000000322c84723c */ /* 0x080fe20000001884 */
[----:B------:R-:W1:Y:S03]  /*df70*/  LDSM.16.MT88.4 R44, [R214+0xbc00] ;  /* 0x00bc0000d62c783b */ /* 0x000e660000004200 */
[----:B----4-:R-:W-:Y:S04]  /*df80*/  MOV R49, R159 ;  /* 0x0000009f00317202 */ /* 0x010fe80000000f00 */
[----:B------:R-:W-:Y:S04]  /*df90*/  HMMA.16816.F32 R28, R36, R50, R28 ;  /* 0x00000032241c723c */ /* 0x000fe8000000181c */
[----:B------:R-:W-:Y:S03]  /*dfa0*/  FADD.FTZ R2, R49, R249 ;  /* 0x000000f931027221 */ /* 0x000fe60000010000 */
[----:B------:R-:W-:Y:S01]  /*dfb0*/  F2FP.PACK_AB R36, R194, R67 ;  /* 0x00000043c224723e */ /* 0x000fe200000000ff */
[-C--:B---3--:R-:W-:Y:S01]  /*dfc0*/  HMMA.16816.F32 R160, R136, R40.reuse, R8 ;  /* 0x0000002888a0723c */ /* 0x088fe20000001808 */
[----:B------:R-:W3:Y:S04]  /*dfd0*/  LDSM.16.MT88.4 R8, [R212+0xbc00] ;  /* 0x00bc0000d408783b */ /* 0x000ee80000004200 */
[----:B------:R-:W-:Y:S01]  /*dfe0*/  F2FP.PACK_AB R37, R4, R252 ;  /* 0x000000fc0425723e */ /* 0x000fe200000000ff */
[----:B------:R-:W-:Y:S01]  /*dff0*/  FADD.FTZ R67, R67, R238 ;  /* 0x000000ee43437221 */ /* 0x000fe20000010000 */
[----:B------:R-:W-:Y:S01]  /*e000*/  F2FP.PACK_AB R38, R191, R48 ;  /* 0x00000030bf26723e */ /* 0x000fe200000000ff */
[C---:B--2---:R-:W-:Y:S01]  /*e010*/  FADD.FTZ R235, R189.reuse, R2 ;  /* 0x00000002bdeb7221 */ /* 0x044fe20000010000 */
[----:B------:R-:W-:Y:S03]  /*e020*/  F2FP.PACK_AB R39, R189, R49 ;  /* 0x00000031bd27723e */ /* 0x000fe600000000ff */
[----:B------:R-:W-:Y:S01]  /*e030*/  FADD.FTZ R67, R194, R67 ;  /* 0x00000043c2437221 */ /* 0x000fe20000010000 */
[----:B------:R-:W-:Y:S03]  /*e040*/  MOV R2, R167 ;  /* 0x000000a700027202 */ /* 0x000fe60000000f00 */
[C---:B------:R-:W-:Y:S04]  /*e050*/  HMMA.16816.F32 R156, R36.reuse, R40, R12 ;  /* 0x00000028249c723c */ /* 0x040fe8000000180c */
[----:B------:R-:W-:Y:S04]  /*e060*/  FADD.FTZ R0, R48, R67 ;  /* 0x0000004330007221 */ /* 0x000fe80000010000 */
[-C--:B------:R-:W-:Y:S04]  /*e070*/  HMMA.16816.F32 R152, R36, R42.reuse, R16 ;  /* 0x0000002a2498723c */ /* 0x080fe80000001810 */
[----:B------:R-:W-:Y:S01]  /*e080*/  FADD.FTZ R237, R191, R0 ;  /* 0x00000000bfed7221 */ /* 0x000fe20000010000 */
[----:B------:R-:W-:Y:S03]  /*e090*/  MOV R0, R165 ;  /* 0x000000a500007202 */ /* 0x000fe60000000f00 */
[C---:B------:R-:W-:Y:S08]  /*e0a0*/  HMMA.16816.F32 R68, R136.reuse, R42, R68 ;  /* 0x0000002a8844723c */ /* 0x040ff00000001844 */
[-C--:B-----5:R-:W-:Y:S08]  /*e0b0*/  HMMA.16816.F32 R72, R136, R52.reuse, R72 ;  /* 0x000000348848723c */ /* 0x0a0ff00000001848 */
        /* <DEDUP_REMOVED lines=15> */
[-C--:B---3--:R-:W-:Y:S08]  /*e1b0*/  HMMA.16816.F32 R140, R136, R8.reuse, R24 ;  /* 0x00000008888c723c */ /* 0x088ff00000001818 */
[C---:B------:R-:W-:Y:S08]  /*e1c0*/  HMMA.16816.F32 R128, R36.reuse, R8, R128 ;  /* 0x000000082480723c */ /* 0x040ff00000001880 */
[-C--:B------:R-:W-:Y:S08]  /*e1d0*/  HMMA.16816.F32 R132, R36, R10.reuse, R132 ;  /* 0x0000000a2484723c */ /* 0x080ff00000001884 */
[----:B------:R-:W-:Y:S01]  /*e1e0*/  HMMA.16816.F32 R136, R136, R10, R28 ;  /* 0x0000000a8888723c */ /* 0x000fe2000000181c */
[----:B------:R-:W-:-:S07]  /*e1f0*/  @P0 BRA `(.L_x_23) ;  /* 0xffffd3b000000947 */ /* 0x000fce000383ffff */
.L_x_22:
[----:B------:R-:W1:Y:S01]  /*e200*/  SHFL.BFLY PT, R0, R239, 0x2, 0x1f ;  /* 0x0c401f00ef007f89 */ /* 0x000e6200000e0000 */
[----:B------:R-:W-:Y:S01]  /*e210*/  MOV R7, 0x3f800000 ;  /* 0x3f80000000077802 */ /* 0x000fe20000000f00 */
[----:B------:R-:W-:Y:S01]  /*e220*/  CS2R R66, SRZ ;  /* 0x0000000000427805 */ /* 0x000fe2000001ff00 */
[----:B------:R-:W-:Y:S01]  /*e230*/  ISETP.NE.AND P0, PT, R219, -0x1, PT ;  /* 0xffffffffdb00780c */ /* 0x000fe20003f05270 */
[----:B------:R-:W2:Y:S01]  /*e240*/  SHFL.BFLY PT, R2, R237, 0x2, 0x1f ;  /* 0x0c401f00ed027f89 */ /* 0x000ea200000e0000 */
[----:B------:R-:W-:Y:S03]  /*e250*/  BSSY B0, `(.L_x_26) ;  /* 0x0000164000007945 */ /* 0x000fe60003800000 */
[----:B------:R-:W3:Y:S04]  /*e260*/  SHFL.BFLY PT, R6, R235, 0x2, 0x1f ;  /* 0x0c401f00eb067f89 */ /* 0x000ee800000e0000 */
[----:B------:R-:W4:Y:S04]  /*e270*/  SHFL.BFLY PT, R3, R234, 0x2, 0x1f ;  /* 0x0c401f00ea037f89 */ /* 0x000f2800000e0000 */
[----:B------:R-:W5:Y:S01]  /*e280*/  S2R R61, SR_CTAID.X ;  /* 0x00000000003d7919 */ /* 0x000f620000002500 */
[----:B-1----:R-:W-:-:S02]  /*e290*/  FADD.FTZ R5, R0, R239 ;  /* 0x000000ef00057221 */ /* 0x002fc40000010000 */
[----:B--2---:R-:W-:-:S03]  /*e2a0*/  FADD.FTZ R2, R2, R237 ;  /* 0x000000ed02027221 */ /* 0x004fc60000010000 */
[----:B------:R-:W1:Y:S01]  /*e2b0*/  SHFL.BFLY PT, R0, R5, 0x1, 0x1f ;  /* 0x0c201f0005007f89 */ /* 0x000e6200000e0000 */
[----:B---3--:R-:W-:-:S03]  /*e2c0*/  FADD.FTZ R9, R6, R235 ;  /* 0x000000eb06097221 */ /* 0x008fc60000010000 */
[----:B------:R-:W2:Y:S01]  /*e2d0*/  SHFL.BFLY PT, R11, R2, 0x1, 0x1f ;  /* 0x0c201f00020b7f89 */ /* 0x000ea200000e0000 */
[----:B------:R-:W-:Y:S01]  /*e2e0*/  MOV R6, 0x3f800000 ;  /* 0x3f80000000067802 */ /* 0x000fe20000000f00 */
[----:B----4-:R-:W-:Y:S02]  /*e2f0*/  FADD.FTZ R4, R3, R234 ;  /* 0x000000ea03047221 */ /* 0x010fe40000010000 */
[----:B------:R-:W3:Y:S04]  /*e300*/  SHFL.BFLY PT, R8, R9, 0x1, 0x1f ;  /* 0x0c201f0009087f89 */ /* 0x000ee800000e0000 */
[----:B------:R-:W4:Y:S01]  /*e310*/  SHFL.BFLY PT, R3, R4, 0x1, 0x1f ;  /* 0x0c201f0004037f89 */ /* 0x000f2200000e0000 */
[----:B-1----:R-:W-:Y:S02]  /*e320*/  FADD.FTZ R0, R5, R0 ;  /* 0x0000000005007221 */ /* 0x002fe40000010000 */
[----:B--2---:R-:W-:-:S03]  /*e330*/  FADD.FTZ R2, R2, R11 ;  /* 0x0000000b02027221 */ /* 0x004fc60000010000 */
[----:B------:R-:W-:Y:S01]  /*e340*/  FSETP.NE.FTZ.AND P6, PT, R0, RZ, PT ;  /* 0x000000ff0000720b */ /* 0x000fe20003fd5000 */
[----:B---3--:R-:W-:Y:S01]  /*e350*/  FADD.FTZ R8, R9, R8 ;  /* 0x0000000809087221 */ /* 0x008fe20000010000 */
[----:B------:R-:W-:Y:S02]  /*e360*/  FSETP.NE.FTZ.AND P4, PT, R2, RZ, PT ;  /* 0x000000ff0200720b */ /* 0x000fe40003f95000 */
[----:B------:R-:W-:Y:S01]  /*e370*/  MOV R9, 0x3f800000 ;  /* 0x3f80000000097802 */ /* 0x000fe20000000f00 */
[----:B----4-:R-:W-:Y:S01]  /*e380*/  FADD.FTZ R3, R4, R3 ;  /* 0x0000000304037221 */ /* 0x010fe20000010000 */
[----:B------:R-:W-:Y:S01]  /*e390*/  FSETP.NE.FTZ.AND P3, PT, R8, RZ, PT ;  /* 0x000000ff0800720b */ /* 0x000fe20003f75000 */
[----:B------:R-:W-:-:S03]  /*e3a0*/  @P0 IMAD.WIDE.U32 R4, R219, c[0x0][0x1e8], RZ ;  /* 0x00007a00db040a25 */ /* 0x000fc600078e00ff */
[----:B------:R-:W-:-:S03]  /*e3b0*/  FSETP.NE.FTZ.AND P5, PT, R3, RZ, PT ;  /* 0x000000ff0300720b */ /* 0x000fc60003fb5000 */
[----:B------:R-:W1:Y:S01]  /*e3c0*/  @P6 MUFU.RCP R6, R0 ;  /* 0x0000000000066308 */ /* 0x000e620000001000 */
[----:B------:R-:W-:-:S07]  /*e3d0*/  @P0 IMAD R5, R219, c[0x0][0x1ec], R5 ;  /* 0x00007b00db050a24 */ /* 0x000fce00078e0205 */
[----:B------:R-:W2:Y:S01]  /*e3e0*/  @P3 MUFU.RCP R9, R8 ;  /* 0x0000000800093308 */ /* 0x000ea20000001000 */
[----:B-1----:R-:W-:-:S07]  /*e3f0*/  FMUL.FTZ R160, R6, R160 ;  /* 0x000000a006a07220 */ /* 0x002fce0000410000 */
[----:B------:R-:W-:Y:S01]  /*e400*/  @P5 MUFU.RCP R7, R3 ;  /* 0x0000000300075308 */ /* 0x000fe20000001000 */
        /* <DEDUP_REMOVED lines=36> */
[----:B------:R-:W-:Y:S01]  /*e650*/  MOV R6, 0x3f800000 ;  /* 0x3f80000000067802 */ /* 0x000fe20000000f00 */
[----:B--2---:R-:W-:Y:S01]  /*e660*/  FMUL.FTZ R159, R9, R159 ;  /* 0x0000009f099f7220 */ /* 0x004fe20000410000 */
[----:B------:R-:W-:Y:S01]  /*e670*/  F2FP.PACK_AB R140, R141, R140 ;  /* 0x0000008c8d8c723e */ /* 0x000fe200000000ff */
[----:B------:R-:W-:Y:S01]  /*e680*/  FMUL.FTZ R158, R9, R158 ;  /* 0x0000009e099e7220 */ /* 0x000fe20000410000 */
[----:B------:R-:W-:Y:S01]  /*e690*/  F2FP.PACK_AB R136, R137, R136 ;  /* 0x000000888988723e */ /* 0x000fe200000000ff */
[C---:B------:R-:W-:Y:S01]  /*e6a0*/  FMUL.FTZ R155, R9.reuse, R155 ;  /* 0x0000009b099b7220 */ /* 0x040fe20000410000 */
[----:B------:R-:W1:Y:S01]  /*e6b0*/  @P4 MUFU.RCP R6, R2 ;  /* 0x0000000200064308 */ /* 0x000e620000001000 */
[----:B------:R-:W-:Y:S01]  /*e6c0*/  FMUL.FTZ R154, R9, R154 ;  /* 0x0000009a099a7220 */ /* 0x000fe20000410000 */
[----:B------:R-:W-:Y:S01]  /*e6d0*/  F2FP.PACK_AB R158, R159, R158 ;  /* 0x0000009e9f9e723e */ /* 0x000fe200000000ff */
[----:B------:R-:W-:-:S02]  /*e6e0*/  FMUL.FTZ R79, R9, R79 ;  /* 0x0000004f094f7220 */ /* 0x000fc40000410000 */
[----:B------:R-:W-:Y:S01]  /*e6f0*/  FMUL.FTZ R78, R9, R78 ;  /* 0x0000004e094e7220 */ /* 0x000fe20000410000 */
[----:B------:R-:W-:Y:S01]  /*e700*/  F2FP.PACK_AB R154, R155, R154 ;  /* 0x0000009a9b9a723e */ /* 0x000fe200000000ff */
[C---:B------:R-:W-:Y:S01]  /*e710*/  FMUL.FTZ R83, R9.reuse, R83 ;  /* 0x0000005309537220 */ /* 0x040fe20000410000 */
[----:B------:R-:W2:Y:S01]  /*e720*/  @P4 MUFU.LG2 R2, R2 ;  /* 0x0000000200024308 */ /* 0x000ea20000000c00 */
[----:B------:R-:W-:Y:S01]  /*e730*/  FMUL.FTZ R82, R9, R82 ;  /* 0x0000005209527220 */ /* 0x000fe20000410000 */
[----:B------:R-:W-:Y:S01]  /*e740*/  F2FP.PACK_AB R78, R79, R78 ;  /* 0x0000004e4f4e723e */ /* 0x000fe200000000ff */
[C---:B------:R-:W-:Y:S02]  /*e750*/  FMUL.FTZ R95, R9.reuse, R95 ;  /* 0x0000005f095f7220 */ /* 0x040fe40000410000 */
[----:B------:R-:W-:Y:S01]  /*e760*/  FMUL.FTZ R94, R9, R94 ;  /* 0x0000005e095e7220 */ /* 0x000fe20000410000 */
[----:B------:R-:W-:Y:S01]  /*e770*/  F2FP.PACK_AB R82, R83, R82 ;  /* 0x000000525352723e */ /* 0x000fe200000000ff */
[----:B------:R-:W-:-:S02]  /*e780*/  FMUL.FTZ R99, R9, R99 ;  /* 0x0000006309637220 */ /* 0x000fc40000410000 */
[C---:B-1----:R-:W-:Y:S01]  /*e790*/  FMUL.FTZ R156, R6.reuse, R156 ;  /* 0x0000009c069c7220 */ /* 0x042fe20000410000 */
[----:B------:R-:W-:Y:S01]  /*e7a0*/  F2FP.PACK_AB R94, R95, R94 ;  /* 0x0000005e5f5e723e */ /* 0x000fe200000000ff */
[C---:B------:R-:W-:Y:S02]  /*e7b0*/  FMUL.FTZ R157, R6.reuse, R157 ;  /* 0x0000009d069d7220 */ /* 0x040fe40000410000 */
        /* <DEDUP_REMOVED lines=31> */
[----:B------:R-:W-:Y:S01]  /*e9b0*/  FMUL.FTZ R133, R6, R133 ;  /* 0x0000008506857220 */ /* 0x000fe20000410000 */
[----:B------:R-:W-:Y:S01]  /*e9c0*/  F2FP.PACK_AB R128, R129, R128 ;  /* 0x000000808180723e */ /* 0x000fe200000000ff */
[----:B------:R-:W1:Y:S01]  /*e9d0*/  S2R R6, SR_TID.X ;  /* 0x0000000000067919 */ /* 0x000e620000002100 */
[----:B------:R-:W-:-:S02]  /*e9e0*/  FMUL.FTZ R98, R9, R98 ;  /* 0x0000006209627220 */ /* 0x000fc40000410000 */
[----:B------:R-:W-:Y:S01]  /*e9f0*/  FMUL.FTZ R107, R9, R107 ;  /* 0x0000006b096b7220 */ /* 0x000fe20000410000 */
[----:B------:R-:W-:Y:S01]  /*ea00*/  F2FP.PACK_AB R132, R133, R132 ;  /* 0x000000848584723e */ /* 0x000fe200000000ff */
[----:B------:R-:W-:Y:S01]  /*ea10*/  FMUL.FTZ R106, R9, R106 ;  /* 0x0000006a096a7220 */ /* 0x000fe20000410000 */
[----:B------:R-:W-:Y:S01]  /*ea20*/  F2FP.PACK_AB R98, R99, R98 ;  /* 0x000000626362723e */ /* 0x000fe200000000ff */
[C---:B------:R-:W-:Y:S02]  /*ea30*/  FMUL.FTZ R111, R9.reuse, R111 ;  /* 0x0000006f096f7220 */ /* 0x040fe40000410000 */
[----:B------:R-:W-:Y:S01]  /*ea40*/  FMUL.FTZ R110, R9, R110 ;  /* 0x0000006e096e7220 */ /* 0x000fe20000410000 */
[----:B------:R-:W-:Y:S01]  /*ea50*/  F2FP.PACK_AB R106, R107, R106 ;  /* 0x0000006a6b6a723e */ /* 0x000fe200000000ff */
[C---:B------:R-:W-:Y:S02]  /*ea60*/  FMUL.FTZ R119, R9.reuse, R119 ;  /* 0x0000007709777220 */ /* 0x040fe40000410000 */
[----:B------:R-:W-:Y:S01]  /*ea70*/  FMUL.FTZ R118, R9, R118 ;  /* 0x0000007609767220 */ /* 0x000fe20000410000 */
[----:B------:R-:W-:Y:S01]  /*ea80*/  F2FP.PACK_AB R110, R111, R110 ;  /* 0x0000006e6f6e723e */ /* 0x000fe200000000ff */
[----:B------:R-:W-:-:S02]  /*ea90*/  FMUL.FTZ R123, R9, R123 ;  /* 0x0000007b097b7220 */ /* 0x000fc40000410000 */
[----:B------:R-:W-:Y:S01]  /*eaa0*/  FMUL.FTZ R122, R9, R122 ;  /* 0x0000007a097a7220 */ /* 0x000fe20000410000 */
[----:B------:R-:W-:Y:S01]  /*eab0*/  F2FP.PACK_AB R118, R119, R118 ;  /* 0x000000767776723e */ /* 0x000fe200000000ff */
[C---:B------:R-:W-:Y:S02]  /*eac0*/  FMUL.FTZ R131, R9.reuse, R131 ;  /* 0x0000008309837220 */ /* 0x040fe40000410000 */
[----:B------:R-:W-:Y:S01]  /*ead0*/  FMUL.FTZ R130, R9, R130 ;  /* 0x0000008209827220 */ /* 0x000fe20000410000 */
[----:B------:R-:W-:Y:S01]  /*eae0*/  F2FP.PACK_AB R122, R123, R122 ;  /* 0x0000007a7b7a723e */ /* 0x000fe200000000ff */
[C---:B------:R-:W-:Y:S02]  /*eaf0*/  FMUL.FTZ R135, R9.reuse, R135 ;  /* 0x0000008709877220 */ /* 0x040fe40000410000 */
[----:B------:R-:W-:Y:S01]  /*eb00*/  FMUL.FTZ R134, R9, R134 ;  /* 0x0000008609867220 */ /* 0x000fe20000410000 */
[----:B-1----:R-:W-:Y:S01]  /*eb10*/  SHF.R.S32.HI R9, RZ, 0x1f, R6 ;  /* 0x0000001fff097819 */ /* 0x002fe20000011406 */
[----:B------:R-:W-:Y:S01]  /*eb20*/  FMUL.FTZ R162, R7, R162 ;  /* 0x000000a207a27220 */ /* 0x000fe20000410000 */
[----:B------:R-:W-:Y:S01]  /*eb30*/  F2FP.PACK_AB R130, R131, R130 ;  /* 0x000000828382723e */ /* 0x000fe200000000ff */
[----:B------:R-:W-:Y:S01]  /*eb40*/  FMUL.FTZ R163, R7, R163 ;  /* 0x000000a307a37220 */ /* 0x000fe20000410000 */
[----:B------:R-:W-:Y:S01]  /*eb50*/  LEA.HI R10, R9, R6, RZ, 0x2 ;  /* 0x00000006090a7211 */ /* 0x000fe200078f10ff */
[----:B------:R-:W-:Y:S01]  /*eb60*/  FMUL.FTZ R70, R7, R70 ;  /* 0x0000004607467220 */ /* 0x000fe20000410000 */
[----:B------:R-:W-:Y:S01]  /*eb70*/  LEA.HI R9, R9, R6, RZ, 0x5 ;  /* 0x0000000609097211 */ /* 0x000fe200078f28ff */
[C---:B------:R-:W-:Y:S01]  /*eb80*/  FMUL.FTZ R71, R7.reuse, R71 ;  /* 0x0000004707477220 */ /* 0x040fe20000410000 */
[----:B------:R-:W-:Y:S01]  /*eb90*/  SHF.R.S32.HI R11, RZ, 0x2, R10 ;  /* 0x00000002ff0b7819 */ /* 0x000fe2000001140a */
[C---:B------:R-:W-:Y:S01]  /*eba0*/  FMUL.FTZ R74, R7.reuse, R74 ;  /* 0x0000004a074a7220 */ /* 0x040fe20000410000 */
[----:B------:R-:W-:Y:S01]  /*ebb0*/  LOP3.LUT R13, R10, 0xfffffffc, RZ, 0xc0, !PT ;  /* 0xfffffffc0a0d7812 */ /* 0x000fe200078ec0ff */
[C---:B------:R-:W-:Y:S01]  /*ebc0*/  FMUL.FTZ R75, R7.reuse, R75 ;  /* 0x0000004b074b7220 */ /* 0x040fe20000410000 */
[----:B------:R-:W-:Y:S01]  /*ebd0*/  SHF.R.S32.HI R12, RZ, 0x1f, R11 ;  /* 0x0000001fff0c7819 */ /* 0x000fe2000001140b */
[C---:B------:R-:W-:Y:S01]  /*ebe0*/  FMUL.FTZ R86, R7.reuse, R86 ;  /* 0x0000005607567220 */ /* 0x040fe20000410000 */
[----:B------:R-:W-:Y:S01]  /*ebf0*/  SHF.R.S32.HI R10, RZ, 0x5, R9 ;  /* 0x00000005ff0a7819 */ /* 0x000fe20000011409 */
[C---:B------:R-:W-:Y:S01]  /*ec00*/  FMUL.FTZ R87, R7.reuse, R87 ;  /* 0x0000005707577220 */ /* 0x040fe20000410000 */
[----:B------:R-:W-:Y:S01]  /*ec10*/  LEA.HI R12, R12, R11, RZ, 0x3 ;  /* 0x0000000b0c0c7211 */ /* 0x000fe200078f18ff */
[----:B------:R-:W-:Y:S01]  /*ec20*/  FMUL.FTZ R90, R7, R90 ;  /* 0x0000005a075a7220 */ /* 0x000fe20000410000 */
[----:B------:R-:W-:Y:S01]  /*ec30*/  IADD3 R13, -R13, R6, RZ ;  /* 0x000000060d0d7210 */ /* 0x000fe20007ffe1ff */
[C---:B------:R-:W-:Y:S01]  /*ec40*/  FMUL.FTZ R91, R7.reuse, R91 ;  /* 0x0000005b075b7220 */ /* 0x040fe20000410000 */
[----:B------:R-:W-:Y:S01]  /*ec50*/  LOP3.LUT R12, R12, 0xfffffff8, RZ, 0xc0, !PT ;  /* 0xfffffff80c0c7812 */ /* 0x000fe200078ec0ff */
[----:B------:R-:W-:Y:S01]  /*ec60*/  FMUL.FTZ R102, R7, R102 ;  /* 0x0000006607667220 */ /* 0x000fe20000410000 */
[----:B------:R-:W-:Y:S01]  /*ec70*/  F2FP.PACK_AB R162, R163, R162 ;  /* 0x000000a2a3a2723e */ /* 0x000fe200000000ff */
[----:B------:R-:W-:Y:S01]  /*ec80*/  FMUL.FTZ R103, R7, R103 ;  /* 0x0000006707677220 */ /* 0x000fe20000410000 */
[----:B------:R-:W-:Y:S01]  /*ec90*/  IADD3 R12, R11, -R12, RZ ;  /* 0x8000000c0b0c7210 */ /* 0x000fe20007ffe0ff */
[----:B------:R-:W-:Y:S01]  /*eca0*/  FMUL.FTZ R150, R7, R150 ;  /* 0x0000009607967220 */ /* 0x000fe20000410000 */
[----:B------:R-:W-:Y:S01]  /*ecb0*/  F2FP.PACK_AB R70, R71, R70 ;  /* 0x000000464746723e */ /* 0x000fe200000000ff */
[C---:B------:R-:W-:Y:S01]  /*ecc0*/  FMUL.FTZ R151, R7.reuse, R151 ;  /* 0x0000009707977220 */ /* 0x040fe20000410000 */
[----:B------:R-:W-:Y:S01]  /*ecd0*/  LEA.HI R11, R12, R12, RZ, 0x1 ;  /* 0x0000000c0c0b7211 */ /* 0x000fe200078f08ff */
[----:B------:R-:W-:Y:S01]  /*ece0*/  FMUL.FTZ R114, R7, R114 ;  /* 0x0000007207727220 */ /* 0x000fe20000410000 */
[----:B------:R-:W-:Y:S01]  /*ecf0*/  F2FP.PACK_AB R74, R75, R74 ;  /* 0x0000004a4b4a723e */ /* 0x000fe200000000ff */
[C---:B------:R-:W-:Y:S01]  /*ed00*/  FMUL.FTZ R115, R7.reuse, R115 ;  /* 0x0000007307737220 */ /* 0x040fe20000410000 */
[----:B------:R-:W-:Y:S01]  /*ed10*/  SHF.R.S32.HI R14, RZ, 0x1, R11 ;  /* 0x00000001ff0e7819 */ /* 0x000fe2000001140b */
[----:B------:R-:W-:Y:S01]  /*ed20*/  FMUL.FTZ R146, R7, R146 ;  /* 0x0000009207927220 */ /* 0x000fe20000410000 */
        /* <DEDUP_REMOVED lines=15> */
[----:B------:R-:W-:Y:S01]  /*ee20*/  @P3 FMUL.FTZ R8, R8, 0.69314718246459960938 ;  /* 0x3f31721808083820 */ /* 0x000fe20000410000 */
[----:B------:R-:W-:-:S02]  /*ee30*/  ISETP.NE.U32.AND P1, PT, R12, 0x1, PT ;  /* 0x000000010c00780c */ /* 0x000fc40003f25070 */
[----:B------:R-:W-:Y:S02]  /*ee40*/  LEA R11, R11, R16, 0x1 ;  /* 0x000000100b0b7211 */ /* 0x000fe400078e08ff */
[----:B------:R-:W-:Y:S02]  /*ee50*/  F2FP.PACK_AB R138, R7, R138 ;  /* 0x0000008a078a723e */ /* 0x000fe400000000ff */
[----:B------:R-:W-:Y:S02]  /*ee60*/  SHF.L.U32 R11, R11, 0x1, RZ ;  /* 0x000000010b0b7819 */ /* 0x000fe400000006ff */
[----:B------:R-:W-:Y:S02]  /*ee70*/  MOV R7, 0x20 ;  /* 0x0000002000077802 */ /* 0x000fe40000000f00 */
[----:B------:R-:W-:Y:S01]  /*ee80*/  IADD3 R13, R11, -0x10, RZ ;  /* 0xfffffff00b0d7810 */ /* 0x000fe20007ffe0ff */
[----:B------:R-:W-:Y:S01]  /*ee90*/  STS [R11], R160 ;  /* 0x000000a00b007388 */ /* 0x000fe20000000800 */
[----:B------:R-:W-:-:S02]  /*eea0*/  F2FP.PACK_AB R86, R87, R86 ;  /* 0x000000565756723e */ /* 0x000fc400000000ff */
[----:B------:R-:W-:Y:S01]  /*eeb0*/  @P1 IADD3 R13, R11, 0x10, RZ ;  /* 0x000000100b0d1810 */ /* 0x000fe20007ffe0ff */
[----:B------:R-:W-:Y:S01]  /*eec0*/  STS [R11+0x200], R162 ;  /* 0x000200a20b007388 */ /* 0x000fe20000000800 */
[----:B------:R-:W-:Y:S02]  /*eed0*/  LOP3.LUT P1, RZ, R14, 0x2, RZ, 0xc0, !PT ;  /* 0x000000020eff7812 */ /* 0x000fe4000782c0ff */
[----:B------:R-:W-:Y:S01]  /*eee0*/  F2FP.PACK_AB R90, R91, R90 ;  /* 0x0000005a5b5a723e */ /* 0x000fe200000000ff */
[----:B------:R-:W-:Y:S01]  /*eef0*/  STS [R13], R68 ;  /* 0x000000440d007388 */ /* 0x000fe20000000800 */
[----:B------:R-:W-:Y:S01]  /*ef00*/  SEL R12, R7, 0xffffffe0, !P1 ;  /* 0xffffffe0070c7807 */ /* 0x000fe20004800000 */
[----:B------:R-:W1:Y:S01]  /*ef10*/  LDC.U8 R14, c[0x0][0x328] ;  /* 0x0000ca00ff0e7b82 */ /* 0x000e620000000000 */
[----:B------:R-:W-:Y:S01]  /*ef20*/  F2FP.PACK_AB R102, R103, R102 ;  /* 0x000000666766723e */ /* 0x000fe200000000ff */
[----:B------:R-:W-:Y:S01]  /*ef30*/  STS [R13+0x200], R70 ;  /* 0x000200460d007388 */ /* 0x000fe20000000800 */
[----:B------:R-:W-:-:S02]  /*ef40*/  IADD3 R15, R11, R12, RZ ;  /* 0x0000000c0b0f7210 */ /* 0x000fc40007ffe0ff */
[----:B------:R-:W-:Y:S01]  /*ef50*/  IADD3 R17, R12, R13, RZ ;  /* 0x0000000d0c117210 */ /* 0x000fe20007ffe0ff */
[----:B------:R-:W-:Y:S01]  /*ef60*/  STS [R11+0x1000], R156 ;  /* 0x0010009c0b007388 */ /* 0x000fe20000000800 */
[----:B------:R-:W-:Y:S01]  /*ef70*/  F2FP.PACK_AB R150, R151, R150 ;  /* 0x000000969796723e */ /* 0x000fe200000000ff */
[----:B------:R-:W3:Y:S01]  /*ef80*/  LDC.U8 R12, c[0x0][0x329] ;  /* 0x0000ca40ff0c7b82 */ /* 0x000ee20000000000 */
[----:B------:R-:W-:Y:S01]  /*ef90*/  F2FP.PACK_AB R114, R115, R114 ;  /* 0x000000727372723e */ /* 0x000fe200000000ff */
[----:B------:R-:W-:Y:S01]  /*efa0*/  STS [R11+0x1200], R158 ;  /* 0x0012009e0b007388 */ /* 0x000fe20000000800 */
[----:B------:R-:W-:Y:S02]  /*efb0*/  F2FP.PACK_AB R146, R147, R146 ;  /* 0x000000929392723e */ /* 0x000fe400000000ff */
[----:B------:R-:W-:Y:S01]  /*efc0*/  F2FP.PACK_AB R126, R127, R126 ;  /* 0x0000007e7f7e723e */ /* 0x000fe200000000ff */
[----:B------:R-:W-:Y:S01]  /*efd0*/  STS [R13+0x1000], R152 ;  /* 0x001000980d007388 */ /* 0x000fe20000000800 */
[----:B------:R-:W-:-:S02]  /*efe0*/  F2FP.PACK_AB R142, R143, R142 ;  /* 0x0000008e8f8e723e */ /* 0x000fc400000000ff */
[----:B------:R-:W-:Y:S01]  /*eff0*/  F2FP.PACK_AB R134, R135, R134 ;  /* 0x000000868786723e */ /* 0x000fe200000000ff */
[----:B------:R-:W-:Y:S01]  /*f000*/  STS [R13+0x1200], R154 ;  /* 0x0012009a0d007388 */ /* 0x000fe20000000800 */
[----:B------:R-:W-:-:S03]  /*f010*/  LOP3.LUT R9, R9, 0xffffffe0, RZ, 0xc0, !PT ;  /* 0xffffffe009097812 */ /* 0x000fc600078ec0ff */
[----:B------:R-:W-:Y:S01]  /*f020*/  STS [R15], R72 ;  /* 0x000000480f007388 */ /* 0x000fe20000000800 */
[----:B------:R-:W-:Y:S02]  /*f030*/  IADD3 R9, -R9, R6, RZ ;  /* 0x0000000609097210 */ /* 0x000fe40007ffe1ff */
[----:B-1----:R-:W-:Y:S01]  /*f040*/  ISETP.NE.AND P2, PT, R14, RZ, PT ;  /* 0x000000ff0e00720c */ /* 0x002fe20003f45270 */
[----:B------:R-:W-:Y:S04]  /*f050*/  STS [R15+0x200], R74 ;  /* 0x0002004a0f007388 */ /* 0x000fe80000000800 */
[----:B------:R-:W-:Y:S01]  /*f060*/  STS [R17], R84 ;  /* 0x0000005411007388 */ /* 0x000fe20000000800 */
[----:B---3--:R-:W-:-:S03]  /*f070*/  ISETP.NE.AND P1, PT, R12, RZ, PT ;  /* 0x000000ff0c00720c */ /* 0x008fc60003f25270 */
[----:B------:R-:W-:Y:S04]  /*f080*/  STS [R17+0x200], R86 ;  /* 0x0002005611007388 */ /* 0x000fe80000000800 */
[----:B------:R-:W-:Y:S04]  /*f090*/  STS [R15+0x1000], R76 ;  /* 0x0010004c0f007388 */ /* 0x000fe80000000800 */
[----:B------:R-:W-:Y:S02]  /*f0a0*/  STS [R15+0x1200], R78 ;  /* 0x0012004e0f007388 */ /* 0x000fe40000000800 */
[----:B------:R-:W-:-:S02]  /*f0b0*/  @P1 MOV R60, c[0x0][0x210] ;  /* 0x00008400003c1a02 */ /* 0x000fc40000000f00 */
[----:B------:R-:W-:Y:S01]  /*f0c0*/  STS [R17+0x1000], R80 ;  /* 0x0010005011007388 */ /* 0x000fe20000000800 */
[----:B------:R-:W-:Y:S02]  /*f0d0*/  @!P1 MOV R14, c[0x0][0x214] ;  /* 0x00008500000e9a02 */ /* 0x000fe40000000f00 */
[----:B------:R-:W-:Y:S01]  /*f0e0*/  @P1 MOV R62, 0x1 ;  /* 0x00000001003e1802 */ /* 0x000fe20000000f00 */
[----:B------:R-:W-:Y:S01]  /*f0f0*/  STS [R17+0x1200], R82 ;  /* 0x0012005211007388 */ /* 0x000fe20000000800 */
[----:B------:R-:W-:Y:S01]  /*f100*/  @P1 IMAD R60, R60, c[0x0][0x214], RZ ;  /* 0x000085003c3c1a24 */ /* 0x000fe200078e02ff */
[----:B------:R-:W-:Y:S02]  /*f110*/  @!P1 SEL R60, R14, c[0x0][0x234], !P2 ;  /* 0x00008d000e3c9a07 */ /* 0x000fe40005000000 */
[----:B------:R-:W-:Y:S01]  /*f120*/  STS [R11+0x2000], R88 ;  /* 0x002000580b007388 */ /* 0x000fe20000000800 */
[----:B------:R-:W-:Y:S02]  /*f130*/  ISETP.NE.OR P2, PT, R12, RZ, !P2 ;  /* 0x000000ff0c00720c */ /* 0x000fe40005745670 */
[----:B------:R-:W-:Y:S01]  /*f140*/  @!P1 IMAD R62, R60, c[0x0][0x1c0], RZ ;  /* 0x000070003c3e9a24 */ /* 0x000fe200078e02ff */
[----:B------:R-:W-:Y:S01]  /*f150*/  STS [R11+0x2200], R90 ;  /* 0x0022005a0b007388 */ /* 0x000fe20000000800 */
[----:B------:R-:W-:-:S02]  /*f160*/  @P1 MOV R6, c[0x0][0x210] ;  /* 0x0000840000061a02 */ /* 0x000fc40000000f00 */
[----:B------:R-:W-:Y:S01]  /*f170*/  @!P1 MOV R6, 0x1 ;  /* 0x0000000100069802 */ /* 0x000fe20000000f00 */
[----:B------:R-:W-:Y:S04]  /*f180*/  STS [R13+0x2000], R100 ;  /* 0x002000640d007388 */ /* 0x000fe80000000800 */
[----:B------:R-:W-:Y:S01]  /*f190*/  STS [R13+0x2200], R102 ;  /* 0x002200660d007388 */ /* 0x000fe20000000800 */
[----:B-----5:R-:W-:-:S03]  /*f1a0*/  IMAD R61, R61, R6, RZ ;  /* 0x000000063d3d7224 */ /* 0x020fc600078e02ff */
[----:B------:R-:W-:Y:S02]  /*f1b0*/  STS [R11+0x3000], R92 ;  /* 0x0030005c0b007388 */ /* 0x000fe40000000800 */
[----:B------:R-:W-:Y:S02]  /*f1c0*/  SHF.L.U32 R61, R61, 0x7, RZ ;  /* 0x000000073d3d7819 */ /* 0x000fe400000006ff */
[----:B------:R-:W-:Y:S04]  /*f1d0*/  STS [R11+0x3200], R94 ;  /* 0x0032005e0b007388 */ /* 0x000fe80000000800 */
[----:B------:R-:W-:Y:S04]  /*f1e0*/  STS [R13+0x3000], R96 ;  /* 0x003000600d007388 */ /* 0x000fe80000000800 */
[----:B------:R-:W-:Y:S04]  /*f1f0*/  STS [R13+0x3200], R98 ;  /* 0x003200620d007388 */ /* 0x000fe80000000800 */
[----:B------:R-:W-:Y:S04]  /*f200*/  STS [R15+0x2000], R148 ;  /* 0x002000940f007388 */ /* 0x000fe80000000800 */
[----:B------:R-:W-:Y:S04]  /*f210*/  STS [R15+0x2200], R150 ;  /* 0x002200960f007388 */ /* 0x000fe80000000800 */
[----:B------:R-:W-:Y:S04]  /*f220*/  STS [R17+0x2000], R112 ;  /* 0x0020007011007388 */ /* 0x000fe80000000800 */
[----:B------:R-:W-:Y:S04]  /*f230*/  STS [R17+0x2200], R114 ;  /* 0x0022007211007388 */ /* 0x000fe80000000800 */
[----:B------:R-:W1:Y:S04]  /*f240*/  S2R R7, SR_CTAID.Y ;  /* 0x0000000000077919 */ /* 0x000e680000002600 */
[----:B------:R-:W-:Y:S04]  /*f250*/  STS [R15+0x3000], R104 ;  /* 0x003000680f007388 */ /* 0x000fe80000000800 */
[----:B------:R-:W-:Y:S04]  /*f260*/  STS [R15+0x3200], R106 ;  /* 0x0032006a0f007388 */ /* 0x000fe80000000800 */
[----:B------:R-:W-:Y:S04]  /*f270*/  STS [R17+0x3000], R108 ;  /* 0x0030006c11007388 */ /* 0x000fe80000000800 */
[----:B------:R-:W-:Y:S04]  /*f280*/  STS [R17+0x3200], R110 ;  /* 0x0032006e11007388 */ /* 0x000fe80000000800 */
[----:B------:R-:W-:Y:S04]  /*f290*/  STS [R11+0x4000], R144 ;  /* 0x004000900b007388 */ /* 0x000fe80000000800 */
[----:B------:R-:W-:Y:S01]  /*f2a0*/  STS [R11+0x4200], R146 ;  /* 0x004200920b007388 */ /* 0x000fe20000000800 */
[----:B-1----:R-:W-:Y:S01]  /*f2b0*/  @!P0 SHF.R.S32.HI R12, RZ, 0x1f, R7 ;  /* 0x0000001fff0c8819 */ /* 0x002fe20000011407 */
[----:B------:R-:W-:-:S02]  /*f2c0*/  @!P0 IMAD.WIDE.U32 R64, R7, c[0x0][0x1e0], RZ ;  /* 0x0000780007408a25 */ /* 0x000fc400078e00ff */
[----:B------:R-:W-:Y:S02]  /*f2d0*/  STS [R13+0x4000], R124 ;  /* 0x0040007c0d007388 */ /* 0x000fe40000000800 */
[----:B------:R-:W-:Y:S01]  /*f2e0*/  @!P0 IMAD R12, R12, c[0x0][0x1e0], RZ ;  /* 0x000078000c0c8a24 */ /* 0x000fe200078e02ff */
[----:B------:R-:W-:Y:S01]  /*f2f0*/  @!P0 MOV R4, R64 ;  /* 0x0000004000048202 */ /* 0x000fe20000000f00 */
[----:B------:R-:W-:Y:S01]  /*f300*/  STS [R13+0x4200], R126 ;  /* 0x0042007e0d007388 */ /* 0x000fe20000000800 */
[C---:B------:R-:W-:Y:S02]  /*f310*/  @!P2 IMAD R64, R7.reuse, c[0x0][0x214], RZ ;  /* 0x000085000740aa24 */ /* 0x040fe400078e02ff */
[C---:B------:R-:W-:Y:S01]  /*f320*/  @!P0 IMAD R63, R7.reuse, c[0x0][0x1e4], R12 ;  /* 0x00007900073f8a24 */ /* 0x040fe200078e020c */
[----:B------:R-:W-:Y:S01]  /*f330*/  STS [R11+0x5000], R116 ;  /* 0x005000740b007388 */ /* 0x000fe20000000800 */
[----:B------:R-:W-:Y:S01]  /*f340*/  IMAD R62, R7, R62, RZ ;  /* 0x0000003e073e7224 */ /* 0x000fe200078e02ff */
[----:B------:R-:W-:-:S02]  /*f350*/  @!P2 SEL R64, R64, R219, !P0 ;  /* 0x000000db4040a207 */ /* 0x000fc40004000000 */
[----:B------:R1:W-:Y:S01]  /*f360*/  STS [R11+0x5200], R118 ;  /* 0x005200760b007388 */ /* 0x0003e20000000800 */
[----:B------:R-:W-:Y:S01]  /*f370*/  @!P0 IADD3 R5, R65, R63, RZ ;  /* 0x0000003f41058210 */ /* 0x000fe20007ffe0ff */
[----:B------:R-:W-:Y:S01]  /*f380*/  @P6 FMUL.FTZ R63, R0, 0.69314718246459960938 ;  /* 0x3f317218003f6820 */ /* 0x000fe20000410000 */
[----:B------:R-:W-:Y:S01]  /*f390*/  SEL R62, R62, RZ, P2 ;  /* 0x000000ff3e3e7207 */ /* 0x000fe20001000000 */
[----:B------:R3:W-:Y:S01]  /*f3a0*/  STS [R13+0x5000], R120 ;  /* 0x005000780d007388 */ /* 0x0007e20000000800 */
[----:B------:R-:W-:Y:S02]  /*f3b0*/  LOP3.LUT P0, RZ, R9, 0x3, RZ, 0xc0, !PT ;  /* 0x0000000309ff7812 */ /* 0x000fe4000780c0ff */
[----:B------:R-:W-:Y:S01]  /*f3c0*/  @!P2 MOV R66, R64 ;  /* 0x000000400042a202 */ /* 0x000fe20000000f00 */
[----:B------:R3:W-:Y:S01]  /*f3d0*/  STS [R13+0x5200], R122 ;  /* 0x0052007a0d007388 */ /* 0x0007e20000000800 */
[----:B------:R-:W-:Y:S01]  /*f3e0*/  @!P2 SHF.R.S32.HI R67, RZ, 0x1f, R64 ;  /* 0x0000001fff43a819 */ /* 0x000fe20000011440 */
[----:B------:R-:W-:Y:S01]  /*f3f0*/  @P5 FMUL.FTZ R64, R3, 0.69314718246459960938 ;  /* 0x3f31721803405820 */ /* 0x000fe20000410000 */
[----:B------:R-:W-:Y:S01]  /*f400*/  MOV R7, 0x7f800000 ;  /* 0x7f80000000077802 */ /* 0x000fe20000000f00 */
[----:B------:R3:W-:Y:S01]  /*f410*/  STS [R15+0x4000], R140 ;  /* 0x0040008c0f007388 */ /* 0x0007e20000000800 */
[----:B--2---:R-:W-:Y:S01]  /*f420*/  @P4 FMUL.FTZ R3, R2, 0.69314718246459960938 ;  /* 0x3f31721802034820 */ /* 0x004fe20000410000 */
[----:B------:R-:W-:Y:S01]  /*f430*/  MOV R0, 0x7f800000 ;  /* 0x7f80000000007802 */ /* 0x000fe20000000f00 */
[----:B------:R-:W-:Y:S01]  /*f440*/  @P6 FFMA.FTZ R7, R168, c[0x0][0x238], R63 ;  /* 0x00008e00a8076a23 */ /* 0x000fe2000001003f */
[----:B------:R3:W-:Y:S01]  /*f450*/  STS [R15+0x4200], R142 ;  /* 0x0042008e0f007388 */ /* 0x0007e20000000800 */
[----:B------:R-:W-:Y:S01]  /*f460*/  MOV R9, 0x7f800000 ;  /* 0x7f80000000097802 */ /* 0x000fe20000000f00 */
[----:B------:R-:W-:-:S02]  /*f470*/  @P4 FFMA.FTZ R0, R166, c[0x0][0x238], R3 ;  /* 0x00008e00a6004a23 */ /* 0x000fc40000010003 */
[----:B------:R3:W-:Y:S01]  /*f480*/  STS [R17+0x4000], R136 ;  /* 0x0040008811007388 */ /* 0x0007e20000000800 */
[----:B------:R-:W-:-:S03]  /*f490*/  @P3 FFMA.FTZ R9, R165, c[0x0][0x238], R8 ;  /* 0x00008e00a5093a23 */ /* 0x000fc60000010008 */
[----:B------:R3:W-:Y:S04]  /*f4a0*/  STS [R17+0x4200], R138 ;  /* 0x0042008a11007388 */ /* 0x0007e80000000800 */
[----:B------:R3:W-:Y:S04]  /*f4b0*/  STS [R15+0x5000], R128 ;  /* 0x005000800f007388 */ /* 0x0007e80000000800 */
[----:B------:R3:W-:Y:S04]  /*f4c0*/  STS [R15+0x5200], R130 ;  /* 0x005200820f007388 */ /* 0x0007e80000000800 */
[----:B------:R3:W-:Y:S04]  /*f4d0*/  STS [R17+0x5000], R132 ;  /* 0x0050008411007388 */ /* 0x0007e80000000800 */
[----:B------:R3:W-:Y:S04]  /*f4e0*/  STS [R17+0x5200], R134 ;  /* 0x0052008611007388 */ /* 0x0007e80000000800 */
[----:B------:R-:W-:Y:S06]  /*f4f0*/  BAR.SYNC.DEFER_BLOCKING 0x0 ;  /* 0x0000000000007b1d */ /* 0x000fec0000010000 */
[----:B-1----:R-:W1:Y:S04]  /*f500*/  S2R R11, SR_CTAID.Z ;  /* 0x00000000000b7919 */ /* 0x002e680000002700 */
[----:B------:R3:W2:Y:S04]  /*f510*/  LDS.128 R52, [R220] ;  /* 0x00000000dc347984 */ /* 0x0006a80000000c00 */
[----:B------:R3:W4:Y:S01]  /*f520*/  LDS.128 R48, [R220+0x800] ;  /* 0x00080000dc307984 */ /* 0x0007220000000c00 */
[----:B-1----:R-:W-:Y:S01]  /*f530*/  IMAD R62, R11, R60, R62 ;  /* 0x0000003c0b3e7224 */ /* 0x002fe200078e023e */
[----:B------:R-:W-:-:S02]  /*f540*/  MOV R60, 0x7f800000 ;  /* 0x7f800000003c7802 */ /* 0x000fc40000000f00 */
[----:B------:R3:W1:Y:S01]  /*f550*/  LDS.128 R44, [R220+0x1000] ;  /* 0x00100000dc2c7984 */ /* 0x0006620000000c00 */
[----:B------:R-:W-:Y:S01]  /*f560*/  @P5 FFMA.FTZ R60, R167, c[0x0][0x238], R64 ;  /* 0x00008e00a73c5a23 */ /* 0x000fe20000010040 */
[--C-:B------:R-:W-:Y:S02]  /*f570*/  IADD3 R2, P2, P1, R61, R66, R62.reuse ;  /* 0x000000423d027210 */ /* 0x100fe4000795e03e */
[----:B------:R3:W1:Y:S01]  /*f580*/  LDS.128 R40, [R220+0x1800] ;  /* 0x00180000dc287984 */ /* 0x0006620000000c00 */
[----:B------:R-:W-:Y:S02]  /*f590*/  SHF.R.S32.HI R61, RZ, 0x1f, R61 ;  /* 0x0000001fff3d7819 */ /* 0x000fe4000001143d */
[----:B------:R-:W-:Y:S01]  /*f5a0*/  SHF.R.S32.HI R62, RZ, 0x1f, R62 ;  /* 0x0000001fff3e7819 */ /* 0x000fe2000001143e */
[----:B------:R3:W1:Y:S03]  /*f5b0*/  LDS.128 R36, [R220+0x2000] ;  /* 0x00200000dc247984 */ /* 0x0006660000000c00 */
[----:B------:R-:W-:Y:S01]  /*f5c0*/  IADD3.X R61, R61, R67, R62, P2, P1 ;  /* 0x000000433d3d7210 */ /* 0x000fe200017e243e */
[----:B------:R3:W1:Y:S04]  /*f5d0*/  LDS.128 R32, [R220+0x2800] ;  /* 0x00280000dc207984 */ /* 0x0006680000000c00 */
[----:B------:R3:W1:Y:S04]  /*f5e0*/  LDS.128 R28, [R220+0x3000] ;  /* 0x00300000dc1c7984 */ /* 0x0006680000000c00 */
[----:B------:R3:W1:Y:S04]  /*f5f0*/  LDS.128 R24, [R220+0x3800] ;  /* 0x00380000dc187984 */ /* 0x0006680000000c00 */
[----:B------:R3:W1:Y:S04]  /*f600*/  LDS.128 R20, [R220+0x4000] ;  /* 0x00400000dc147984 */ /* 0x0006680000000c00 */
[----:B------:R3:W1:Y:S04]  /*f610*/  LDS.128 R16, [R220+0x4800] ;  /* 0x00480000dc107984 */ /* 0x0006680000000c00 */
[----:B------:R3:W1:Y:S04]  /*f620*/  LDS.128 R12, [R220+0x5000] ;  /* 0x00500000dc0c7984 */ /* 0x0006680000000c00 */
[----:B------:R3:W1:Y:S01]  /*f630*/  LDS.128 R56, [R220+0x5800] ;  /* 0x00580000dc387984 */ /* 0x0006620000000c00 */
[----:B------:R-:W-:Y:S05]  /*f640*/  @P0 BRA `(.L_x_27) ;  /* 0x0000024000000947 */ /* 0x000fea0003800000 */
[----:B--2-4-:R-:W-:-:S04]  /*f650*/  SHF.R.S32.HI R3, RZ, 0x1f, R10 ;  /* 0x0000001fff037819 */ /* 0x014fc8000001140a */
[----:B------:R-:W-:-:S04]  /*f660*/  LEA.HI R3, R3, R10, RZ, 0x2 ;  /* 0x0000000a03037211 */ /* 0x000fc800078f10ff */
        /* <DEDUP_REMOVED lines=12> */
[-C--:B------:R-:W-:Y:S01]  /*f730*/  @!P5 IMAD R62, R67, R6.reuse, RZ ;  /* 0x00000006433ed224 */ /* 0x080fe200078e02ff */
[-C--:B------:R-:W-:Y:S01]  /*f740*/  @!P6 LEA.HI.X.SX32 R3, R3, R61.reuse, 0x1, P0 ;  /* 0x0000003d0303e211 */ /* 0x080fe200000f0eff */
[-C--:B------:R-:W-:Y:S01]  /*f750*/  @!P4 IMAD R10, R65, R6.reuse, RZ ;  /* 0x00000006410ac224 */ /* 0x080fe200078e02ff */
[----:B------:R-:W-:Y:S01]  /*f760*/  @!P6 LEA R66, P0, R8, c[0x0][0x200], 0x2 ;  /* 0x000080000842ea11 */ /* 0x000fe200078010ff */
        /* <DEDUP_REMOVED lines=18> */
.L_x_27:
[----:B--2-4-:R-:W-:Y:S05]  /*f890*/  BSYNC B0 ;  /* 0x0000000000007941 */ /* 0x014fea0003800000 */
.L_x_26:
[----:B------:R-:W-:Y:S01]  /*f8a0*/  IADD3 R4, P0, R230, R4, RZ ;  /* 0x00000004e6047210 */ /* 0x000fe20007f1e0ff */
[----:B------:R-:W-:Y:S01]  /*f8b0*/  BSSY B0, `(.L_x_28) ;  /* 0x0000013000007945 */ /* 0x000fe20003800000 */
[----:B------:R-:W-:-:S02]  /*f8c0*/  SHF.R.S32.HI R0, RZ, 0x1f, R11 ;  /* 0x0000001fff007819 */ /* 0x000fc4000001140b */
[----:B------:R-:W-:Y:S02]  /*f8d0*/  IADD3.X R5, R231, R5, RZ, P0, !PT ;  /* 0x00000005e7057210 */ /* 0x000fe400007fe4ff */
[----:B------:R-:W-:Y:S01]  /*f8e0*/  ISETP.GE.AND P0, PT, R240, R218, PT ;  /* 0x000000daf000720c */ /* 0x000fe20003f06270 */
[----:B------:R-:W-:Y:S02]  /*f8f0*/  IMAD R0, R0, c[0x0][0x1f0], RZ ;  /* 0x00007c0000007a24 */ /* 0x000fe400078e02ff */
[----:B------:R-:W-:-:S04]  /*f900*/  IMAD.WIDE.U32 R4, R11, c[0x0][0x1f0], R4 ;  /* 0x00007c000b047a25 */ /* 0x000fc800078e0004 */
[----:B------:R-:W-:-:S05]  /*f910*/  IMAD R0, R11, c[0x0][0x1f4], R0 ;  /* 0x00007d000b007a24 */ /* 0x000fca00078e0200 */
[----:B------:R-:W-:Y:S01]  /*f920*/  IADD3 R7, R5, R0, RZ ;  /* 0x0000000005077210 */ /* 0x000fe20007ffe0ff */
[----:B------:R-:W-:Y:S05]  /*f930*/  @P0 BRA `(.L_x_29) ;  /* 0x000000a000000947 */ /* 0x000fea0003800000 */
[----:B------:R-:W-:Y:S01]  /*f940*/  MOV R6, R4 ;  /* 0x0000000400067202 */ /* 0x000fe20000000f00 */
[----:B------:R-:W-:-:S04]  /*f950*/  IMAD R3, R233, c[0x0][0x1e8], RZ ;  /* 0x00007a00e9037a24 */ /* 0x000fc800078e02ff */
[----:B------:R-:W-:-:S04]  /*f960*/  IMAD.WIDE.U32 R8, R232, c[0x0][0x1e8], R6 ;  /* 0x00007a00e8087a25 */ /* 0x000fc800078e0006 */
[----:B------:R-:W-:Y:S01]  /*f970*/  IMAD R0, R232, c[0x0][0x1ec], R3 ;  /* 0x00007b00e8007a24 */ /* 0x000fe200078e0203 */
[----:B------:R-:W-:-:S04]  /*f980*/  LEA R2, P0, R8, c[0x0][0x1d0], 0x1 ;  /* 0x0000740008027a11 */ /* 0x000fc800078008ff */
[----:B------:R-:W-:-:S04]  /*f990*/  IADD3 R0, R9, R0, RZ ;  /* 0x0000000009007210 */ /* 0x000fc80007ffe0ff */
[----:B------:R-:W-:-:S05]  /*f9a0*/  LEA.HI.X R3, R8, c[0x0][0x1d4], R0, 0x1, P0 ;  /* 0x0000750008037a11 */ /* 0x000fca00000f0c00 */
[----:B------:R2:W-:Y:S04]  /*f9b0*/  STG.E.128 [R2.64], R52 ;  /* 0x0000003402007986 */ /* 0x0005e8000c101d0e */
[----:B-1----:R2:W-:Y:S04]  /*f9c0*/  STG.E.128 [R2.64+0x40], R36 ;  /* 0x0000402402007986 */ /* 0x0025e8000c101d0e */
[----:B------:R2:W-:Y:S02]  /*f9d0*/  STG.E.128 [R2.64+0x80], R20 ;  /* 0x0000801402007986 */ /* 0x0005e4000c101d0e */
.L_x_29:
[----:B------:R-:W-:Y:S05]  /*f9e0*/  BSYNC B0 ;  /* 0x0000000000007941 */ /* 0x000fea0003800000 */
.L_x_28:
[----:B------:R-:W-:Y:S01]  /*f9f0*/  ISETP.GE.AND P0, PT, R225, R218, PT ;  /* 0x000000dae100720c */ /* 0x000fe20003f06270 */
[----:B------:R-:W-:-:S12]  /*fa00*/  BSSY B0, `(.L_x_30) ;  /* 0x000000f000007945 */ /* 0x000fd80003800000 */
[----:B------:R-:W-:Y:S05]  /*fa10*/  @P0 BRA `(.L_x_31) ;  /* 0x000000d000000947 */ /* 0x000fea0003800000 */
[----:B--2---:R-:W-:Y:S01]  /*fa20*/  IADD3 R2, P0, R232, 0x20, RZ ;  /* 0x00000020e8027810 */ /* 0x004fe20007f1e0ff */
[----:B------:R-:W-:Y:S01]  /*fa30*/  IMAD.MOV.U32 R8, RZ, RZ, R4 ;  /* 0x000000ffff087224 */ /* 0x000fe200078e0004 */
[----:B------:R-:W-:-:S03]  /*fa40*/  MOV R9, R7 ;  /* 0x0000000700097202 */ /* 0x000fc60000000f00 */
[----:B------:R-:W-:Y:S02]  /*fa50*/  IMAD.X R0, RZ, RZ, R233, P0 ;  /* 0x000000ffff007224 */ /* 0x000fe400000e06e9 */
[----:B------:R-:W-:-:S04]  /*fa60*/  IMAD.WIDE.U32 R8, R2, c[0x0][0x1e8], R8 ;  /* 0x00007a0002087a25 */ /* 0x000fc800078e0008 */
[----:B------:R-:W-:-:S04]  /*fa70*/  IMAD R3, R0, c[0x0][0x1e8], RZ ;  /* 0x00007a0000037a24 */ /* 0x000fc800078e02ff */
[----:B------:R-:W-:Y:S01]  /*fa80*/  IMAD R3, R2, c[0x0][0x1ec], R3 ;  /* 0x00007b0002037a24 */ /* 0x000fe200078e0203 */
[----:B------:R-:W-:-:S04]  /*fa90*/  LEA R2, P0, R8, c[0x0][0x1d0], 0x1 ;  /* 0x0000740008027a11 */ /* 0x000fc800078008ff */
[----:B------:R-:W-:-:S04]  /*faa0*/  IADD3 R3, R9, R3, RZ ;  /* 0x0000000309037210 */ /* 0x000fc80007ffe0ff */
[----:B------:R-:W-:-:S05]  /*fab0*/  LEA.HI.X R3, R8, c[0x0][0x1d4], R3, 0x1, P0 ;  /* 0x0000750008037a11 */ /* 0x000fca00000f0c03 */
[----:B------:R2:W-:Y:S04]  /*fac0*/  STG.E.128 [R2.64], R48 ;  /* 0x0000003002007986 */ /* 0x0005e8000c101d0e */
[----:B-1----:R2:W-:Y:S04]  /*fad0*/  STG.E.128 [R2.64+0x40], R32 ;  /* 0x0000402002007986 */ /* 0x0025e8000c101d0e */
[----:B------:R2:W-:Y:S02]  /*fae0*/  STG.E.128 [R2.64+0x80], R16 ;  /* 0x0000801002007986 */ /* 0x0005e4000c101d0e */
.L_x_31:
[----:B------:R-:W-:Y:S05]  /*faf0*/  BSYNC B0 ;  /* 0x0000000000007941 */ /* 0x000fea0003800000 */
.L_x_30:
        /* <DEDUP_REMOVED lines=13> */
[----:B-1----:R1:W-:Y:S04]  /*fbd0*/  STG.E.128 [R2.64], R44 ;  /* 0x0000002c02007986 */ /* 0x0023e8000c101d0e */
[----:B------:R1:W-:Y:S04]  /*fbe0*/  STG.E.128 [R2.64+0x40], R28 ;  /* 0x0000401c02007986 */ /* 0x0003e8000c101d0e */
[----:B------:R1:W-:Y:S02]  /*fbf0*/  STG.E.128 [R2.64+0x80], R12 ;  /* 0x0000800c02007986 */ /* 0x0003e4000c101d0e */
.L_x_33:
[----:B------:R-:W-:Y:S05]  /*fc00*/  BSYNC B0 ;  /* 0x0000000000007941 */ /* 0x000fea0003800000 */
.L_x_32:
[----:B------:R-:W-:-:S13]  /*fc10*/  ISETP.GE.AND P0, PT, R221, R218, PT ;  /* 0x000000dadd00720c */ /* 0x000fda0003f06270 */
[----:B------:R-:W-:Y:S05]  /*fc20*/  @P0 EXIT ;  /* 0x000000000000094d */ /* 0x000fea0003800000 */
[----:B------:R-:W-:Y:S02]  /*fc30*/  IADD3 R0, P0, R232, 0x60, RZ ;  /* 0x00000060e8007810 */ /* 0x000fe40007f1e0ff */
[----:B------:R-:W-:Y:S02]  /*fc40*/  MOV R5, R7 ;  /* 0x0000000700057202 */ /* 0x000fe40000000f00 */
[----:B------:R-:W-:-:S03]  /*fc50*/  IADD3.X R232, RZ, R233, RZ, P0, !PT ;  /* 0x000000e9ffe87210 */ /* 0x000fc600007fe4ff */
[----:B------:R-:W-:-:S04]  /*fc60*/  IMAD.WIDE.U32 R4, R0, c[0x0][0x1e8], R4 ;  /* 0x00007a0000047a25 */ /* 0x000fc800078e0004 */
[----:B-12---:R-:W-:Y:S01]  /*fc70*/  IMAD R3, R232, c[0x0][0x1e8], RZ ;  /* 0x00007a00e8037a24 */ /* 0x006fe200078e02ff */
[----:B------:R-:W-:-:S03]  /*fc80*/  LEA R2, P0, R4, c[0x0][0x1d0], 0x1 ;  /* 0x0000740004027a11 */ /* 0x000fc600078008ff */
[----:B------:R-:W-:-:S05]  /*fc90*/  IMAD R3, R0, c[0x0][0x1ec], R3 ;  /* 0x00007b0000037a24 */ /* 0x000fca00078e0203 */
[----:B------:R-:W-:-:S04]  /*fca0*/  IADD3 R3, R5, R3, RZ ;  /* 0x0000000305037210 */ /* 0x000fc80007ffe0ff */
[----:B------:R-:W-:-:S05]  /*fcb0*/  LEA.HI.X R3, R4, c[0x0][0x1d4], R3, 0x1, P0 ;  /* 0x0000750004037a11 */ /* 0x000fca00000f0c03 */
[----:B------:R-:W-:Y:S04]  /*fcc0*/  STG.E.128 [R2.64], R40 ;  /* 0x0000002802007986 */ /* 0x000fe8000c101d0e */
[----:B------:R-:W-:Y:S04]  /*fcd0*/  STG.E.128 [R2.64+0x40], R24 ;  /* 0x0000401802007986 */ /* 0x000fe8000c101d0e */
[----:B------:R-:W-:Y:S01]  /*fce0*/  STG.E.128 [R2.64+0x80], R56 ;  /* 0x0000803802007986 */ /* 0x000fe2000c101d0e */
[----:B------:R-:W-:Y:S05]  /*fcf0*/  EXIT ;  /* 0x000000000000794d */ /* 0x000fea0003800000 */
.L_x_14:
[----:B-1----:R-:W1:Y:S01]  /*fd00*/  LDC.U8 R3, c[0x0][0x329] ;  /* 0x0000ca40ff037b82 */ /* 0x002e620000000000 */
[----:B------:R-:W-:Y:S01]  /*fd10*/  ISETP.NE.AND P4, PT, R219, -0x1, PT ;  /* 0xffffffffdb00780c */ /* 0x000fe20003f85270 */
[----:B------:R-:W-:Y:S01]  /*fd20*/  IMAD.IADD R125, R125, 0x1, -R126 ;  /* 0x000000017d7d7824 */ /* 0x000fe200078e0a7e */
[----:B------:R-:W-:Y:S01]  /*fd30*/  SHF.R.S32.HI R5, RZ, 0x1f, R124 ;  /* 0x0000001fff057819 */ /* 0x000fe2000001147c */
[----:B------:R-:W-:Y:S04]  /*fd40*/  BSSY B0, `(.L_x_34) ;  /* 0x000003c000007945 */ /* 0x000fe80003800000 */
[----:B------:R-:W2:Y:S06]  /*fd50*/  LDC.U8 R2, c[0x0][0x328] ;  /* 0x0000ca00ff027b82 */ /* 0x000eac0000000000 */
[----:B------:R-:W-:-:S04]  /*fd60*/  @P4 IMAD.WIDE.U32 R8, R219, c[0x0][0x1e8], RZ ;  /* 0x00007a00db084a25 */ /* 0x000fc800078e00ff */
[----:B------:R-:W-:-:S05]  /*fd70*/  @!P4 IMAD.WIDE.U32 R10, R0, c[0x0][0x1e0], RZ ;  /* 0x00007800000aca25 */ /* 0x000fca00078e00ff */
[----:B------:R-:W-:Y:S02]  /*fd80*/  @!P4 MOV R8, R10 ;  /* 0x0000000a0008c202 */ /* 0x000fe40000000f00 */
[----:B-1----:R-:W-:Y:S02]  /*fd90*/  ISETP.NE.AND P1, PT, R3, RZ, PT ;  /* 0x000000ff0300720c */ /* 0x002fe40003f25270 */
[----:B--2---:R-:W-:Y:S02]  /*fda0*/  ISETP.NE.AND P3, PT, R2, RZ, PT ;  /* 0x000000ff0200720c */ /* 0x004fe40003f65270 */
[----:B------:R-:W-:Y:S01]  /*fdb0*/  LEA.HI R2, R5, R124, RZ, 0x2 ;  /* 0x0000007c05027211 */ /* 0x000fe200078f10ff */
[----:B------:R-:W-:Y:S01]  /*fdc0*/  @P4 IMAD R5, R219, c[0x0][0x1ec], R9 ;  /* 0x00007b00db054a24 */ /* 0x000fe200078e0209 */
[----:B------:R-:W-:-:S07]  /*fdd0*/  ISETP.NE.OR P2, PT, R3, RZ, !P3 ;  /* 0x000000ff0300720c */ /* 0x000fce0005f45670 */
[----:B------:R-:W-:Y:S01]  /*fde0*/  @P1 IMAD.MOV.U32 R3, RZ, RZ, c[0x0][0x210] ;  /* 0x00008400ff031624 */ /* 0x000fe200078e00ff */
[----:B------:R-:W-:Y:S01]  /*fdf0*/  @!P4 SHF.R.S32.HI R9, RZ, 0x1f, R0 ;  /* 0x0000001fff09c819 */ /* 0x000fe20000011400 */
[----:B------:R-:W-:Y:S01]  /*fe00*/  @!P1 IMAD.MOV.U32 R7, RZ, RZ, c[0x0][0x214] ;  /* 0x00008500ff079624 */ /* 0x000fe200078e00ff */
[----:B------:R-:W-:Y:S01]  /*fe10*/  ISETP.NE.OR P0, PT, R219, -0x1, P2 ;  /* 0xffffffffdb00780c */ /* 0x000fe20001705670 */
[----:B------:R-:W-:Y:S01]  /*fe20*/  @P1 IMAD R3, R3, c[0x0][0x214], RZ ;  /* 0x0000850003031a24 */ /* 0x000fe200078e02ff */
[----:B------:R-:W-:Y:S01]  /*fe30*/  LOP3.LUT R13, R2, 0x1ffffffc, RZ, 0xc0, !PT ;  /* 0x1ffffffc020d7812 */ /* 0x000fe200078ec0ff */
[----:B------:R-:W-:Y:S01]  /*fe40*/  @!P4 IMAD R9, R9, c[0x0][0x1e0], RZ ;  /* 0x000078000909ca24 */ /* 0x000fe200078e02ff */
[----:B------:R-:W-:Y:S01]  /*fe50*/  @!P1 SEL R3, R7, c[0x0][0x234], !P3 ;  /* 0x00008d0007039a07 */ /* 0x000fe20005800000 */
[----:B------:R-:W-:Y:S01]  /*fe60*/  @P1 IMAD.MOV.U32 R7, RZ, RZ, 0x1 ;  /* 0x00000001ff071424 */ /* 0x000fe200078e00ff */
[----:B------:R-:W-:Y:S01]  /*fe70*/  SHF.R.S32.HI R2, RZ, 0x2, R2 ;  /* 0x00000002ff027819 */ /* 0x000fe20000011402 */
[----:B------:R-:W-:Y:S01]  /*fe80*/  @!P4 IMAD R4, R0, c[0x0][0x1e4], R9 ;  /* 0x000079000004ca24 */ /* 0x000fe200078e0209 */
[----:B------:R-:W-:Y:S01]  /*fe90*/  SHF.R.S32.HI R9, RZ, 0x1f, R22 ;  /* 0x0000001fff097819 */ /* 0x000fe20000011416 */
[----:B------:R-:W-:-:S02]  /*fea0*/  @!P1 IMAD R7, R3, c[0x0][0x1c0], RZ ;  /* 0x0000700003079a24 */ /* 0x000fc400078e02ff */
[----:B------:R-:W-:Y:S01]  /*feb0*/  IMAD.IADD R6, R124, 0x1, -R13 ;  /* 0x000000017c067824 */ /* 0x000fe200078e0a0d */
[----:B------:R-:W-:Y:S01]  /*fec0*/  @!P4 IADD3 R5, R11, R4, RZ ;  /* 0x000000040b05c210 */ /* 0x000fe20007ffe0ff */
[C---:B------:R-:W-:Y:S01]  /*fed0*/  @!P0 IMAD R219, R0.reuse, c[0x0][0x214], RZ ;  /* 0x0000850000db8a24 */ /* 0x040fe200078e02ff */
[----:B------:R-:W-:Y:S01]  /*fee0*/  CS2R R10, SRZ ;  /* 0x00000000000a7805 */ /* 0x000fe2000001ff00 */
[----:B------:R-:W-:Y:S02]  /*fef0*/  IMAD R0, R0, R7, RZ ;  /* 0x0000000700007224 */ /* 0x000fe400078e02ff */
[----:B------:R-:W-:Y:S01]  /*ff00*/  IMAD.SHL.U32 R6, R6, 0x8, RZ ;  /* 0x0000000806067824 */ /* 0x000fe200078e00ff */
[--C-:B------:R-:W-:Y:S01]  /*ff10*/  @!P2 SHF.R.S32.HI R11, RZ, 0x1f, R219.reuse ;  /* 0x0000001fff0ba819 */ /* 0x100fe200000114db */
[----:B------:R-:W-:Y:S01]  /*ff20*/  @P1 IMAD.MOV.U32 R7, RZ, RZ, c[0x0][0x210] ;  /* 0x00008400ff071624 */ /* 0x000fe200078e00ff */
[----:B------:R-:W-:Y:S01]  /*ff30*/  @!P1 MOV R7, 0x1 ;  /* 0x0000000100079802 */ /* 0x000fe20000000f00 */
[----:B------:R-:W-:Y:S01]  /*ff40*/  @!P2 IMAD.MOV.U32 R10, RZ, RZ, R219 ;  /* 0x000000ffff0aa224 */ /* 0x000fe200078e00db */
[----:B------:R-:W-:Y:S01]  /*ff50*/  SEL R0, R0, RZ, P2 ;  /* 0x000000ff00007207 */ /* 0x000fe20001000000 */
[----:B------:R-:W-:Y:S01]  /*ff60*/  IMAD R9, R9, c[0x0][0x1f0], RZ ;  /* 0x00007c0009097a24 */ /* 0x000fe200078e02ff */
[----:B------:R-:W-:Y:S01]  /*ff70*/  ISETP.GE.AND P2, PT, R2, R125, PT ;  /* 0x0000007d0200720c */ /* 0x000fe20003f46270 */
[----:B------:R-:W-:Y:S01]  /*ff80*/  IMAD R13, R126, R7, RZ ;  /* 0x000000077e0d7224 */ /* 0x000fe200078e02ff */
[----:B------:R-:W-:Y:S01]  /*ff90*/  IADD3 R4, P3, R6, R8, RZ ;  /* 0x0000000806047210 */ /* 0x000fe20007f7e0ff */
[C---:B------:R-:W-:Y:S01]  /*ffa0*/  IMAD R0, R22.reuse, R3, R0 ;  /* 0x0000000316007224 */ /* 0x040fe200078e0200 */
[----:B------:R-:W-:Y:S01]  /*ffb0*/  SHF.R.S32.HI R3, RZ, 0x1f, R2 ;  /* 0x0000001fff037819 */ /* 0x000fe20000011402 */
[----:B------:R-:W-:Y:S01]  /*ffc0*/  IMAD R9, R22, c[0x0][0x1f4], R9 ;  /* 0x00007d0016097a24 */ /* 0x000fe200078e0209 */
[----:B------:R-:W-:-:S02]  /*ffd0*/  LEA.HI.X.SX32 R5, R6, R5, 0x1, P3 ;  /* 0x0000000506057211 */ /* 0x000fc400018f0eff */
[----:B------:R-:W-:Y:S01]  /*ffe0*/  SHF.R.S32.HI R17, RZ, 0x1f, R13 ;  /* 0x0000001fff117819 */ /* 0x000fe2000001140d */
[----:B------:R-:W-:Y:S01]  /*fff0*/  IMAD.WIDE R14, R233, 0x80, R2 ;  /* 0x00000080e90e7825 */ /* 0x000fe200078e0202 */
[--C-:B------:R-:W-:Y:S02]  /*10000*/  IADD3 R13, P1, P0, R13, R10, R0.reuse ;  /* 0x0000000a0d0d7210 */ /* 0x100fe4000783e000 */
[----:B------:R-:W-:Y:S01]  /*10010*/  SHF.R.S32.HI R10, RZ, 0x1f, R0 ;  /* 0x0000001fff0a7819 */ /* 0x000fe20000011400 */
[----:B------:R-:W-:-:S03]  /*10020*/  IMAD.WIDE.U32 R4, R22, c[0x0][0x1f0], R4 ;  /* 0x00007c0016047a25 */ /* 0x000fc600078e0004 */
[----:B------:R-:W-:Y:S02]  /*10030*/  IADD3.X R10, R17, R11, R10, P1, P0 ;  /* 0x0000000b110a7210 */ /* 0x000fe40000fe040a */
        /* <DEDUP_REMOVED lines=9> */
[----:B------:R1:W-:Y:S04]  /*100d0*/  STG.E.128 [R8.64], RZ ;  /* 0x000000ff08007986 */ /* 0x0003e8000c101d0e */
[----:B------:R1:W-:Y:S04]  /*100e0*/  STG.E.128 [R8.64+0x40], RZ ;  /* 0x000040ff08007986 */ /* 0x0003e8000c101d0e */
[----:B------:R1:W-:Y:S02]  /*100f0*/  STG.E.128 [R8.64+0x80], RZ ;  /* 0x000080ff08007986 */ /* 0x0003e4000c101d0e */
.L_x_35:
[----:B------:R-:W-:Y:S05]  /*10100*/  BSYNC B0 ;  /* 0x0000000000007941 */ /* 0x000fea0003800000 */
.L_x_34:
[----:B------:R-:W-:Y:S01]  /*10110*/  IADD3 R12, R2, 0x20, RZ ;  /* 0x00000020020c7810 */ /* 0x000fe20007ffe0ff */
[----:B------:R-:W-:Y:S03]  /*10120*/  BSSY B0, `(.L_x_36) ;  /* 0x0000010000007945 */ /* 0x000fe60003800000 */
[----:B------:R-:W-:-:S13]  /*10130*/  ISETP.GE.AND P0, PT, R12, R125, PT ;  /* 0x0000007d0c00720c */ /* 0x000fda0003f06270 */
[----:B------:R-:W-:Y:S05]  /*10140*/  @P0 BRA `(.L_x_37) ;  /* 0x000000d000000947 */ /* 0x000fea0003800000 */
[----:B-1----:R-:W-:Y:S01]  /*10150*/  IADD3 R9, P0, R14, 0x20, RZ ;  /* 0x000000200e097810 */ /* 0x002fe20007f1e0ff */
[----:B------:R-:W-:Y:S01]  /*10160*/  IMAD.MOV.U32 R18, RZ, RZ, R4 ;  /* 0x000000ffff127224 */ /* 0x000fe200078e0004 */
[----:B------:R-:W-:-:S03]  /*10170*/  MOV R19, R17 ;  /* 0x0000001100137202 */ /* 0x000fc60000000f00 */
[----:B------:R-:W-:Y:S02]  /*10180*/  IMAD.X R0, RZ, RZ, R15, P0 ;  /* 0x000000ffff007224 */ /* 0x000fe400000e060f */
[----:B------:R-:W-:-:S04]  /*10190*/  IMAD.WIDE.U32 R18, R9, c[0x0][0x1e8], R18 ;  /* 0x00007a0009127a25 */ /* 0x000fc800078e0012 */
[----:B------:R-:W-:Y:S01]  /*101a0*/  IMAD R0, R0, c[0x0][0x1e8], RZ ;  /* 0x00007a0000007a24 */ /* 0x000fe200078e02ff */
[----:B------:R-:W-:-:S03]  /*101b0*/  LEA R8, P0, R18, c[0x0][0x1d0], 0x1 ;  /* 0x0000740012087a11 */ /* 0x000fc600078008ff */
[----:B------:R-:W-:-:S05]  /*101c0*/  IMAD R0, R9, c[0x0][0x1ec], R0 ;  /* 0x00007b0009007a24 */ /* 0x000fca00078e0200 */
[----:B------:R-:W-:-:S04]  /*101d0*/  IADD3 R0, R0, R19, RZ ;  /* 0x0000001300007210 */ /* 0x000fc80007ffe0ff */
[----:B------:R-:W-:-:S05]  /*101e0*/  LEA.HI.X R9, R18, c[0x0][0x1d4], R0, 0x1, P0 ;  /* 0x0000750012097a11 */ /* 0x000fca00000f0c00 */
[----:B------:R1:W-:Y:S04]  /*101f0*/  STG.E.128 [R8.64], RZ ;  /* 0x000000ff08007986 */ /* 0x0003e8000c101d0e */
[----:B------:R1:W-:Y:S04]  /*10200*/  STG.E.128 [R8.64+0x40], RZ ;  /* 0x000040ff08007986 */ /* 0x0003e8000c101d0e */
[----:B------:R1:W-:Y:S02]  /*10210*/  STG.E.128 [R8.64+0x80], RZ ;  /* 0x000080ff08007986 */ /* 0x0003e4000c101d0e */
.L_x_37:
[----:B------:R-:W-:Y:S05]  /*10220*/  BSYNC B0 ;  /* 0x0000000000007941 */ /* 0x000fea0003800000 */
.L_x_36:
[----:B-1----:R-:W-:Y:S01]  /*10230*/  IADD3 R8, R2, 0x40, RZ ;  /* 0x0000004002087810 */ /* 0x002fe20007ffe0ff */
[----:B------:R-:W-:Y:S03]  /*10240*/  BSSY B0, `(.L_x_38) ;  /* 0x0000010000007945 */ /* 0x000fe60003800000 */
[----:B------:R-:W-:-:S13]  /*10250*/  ISETP.GE.AND P0, PT, R8, R125, PT ;  /* 0x0000007d0800720c */ /* 0x000fda0003f06270 */
[----:B------:R-:W-:Y:S05]  /*10260*/  @P0 BRA `(.L_x_39) ;  /* 0x000000d000000947 */ /* 0x000fea0003800000 */
[----:B------:R-:W-:Y:S01]  /*10270*/  IADD3 R9, P0, R14, 0x40, RZ ;  /* 0x000000400e097810 */ /* 0x000fe20007f1e0ff */
        /* <DEDUP_REMOVED lines=12> */
.L_x_39:
[----:B------:R-:W-:Y:S05]  /*10340*/  BSYNC B0 ;  /* 0x0000000000007941 */ /* 0x000fea0003800000 */
.L_x_38:
[----:B------:R-:W-:Y:S01]  /*10350*/  IADD3 R6, R2, 0x60, RZ ;  /* 0x0000006002067810 */ /* 0x000fe20007ffe0ff */
[----:B------:R-:W-:Y:S03]  /*10360*/  BSSY B0, `(.L_x_40) ;  /* 0x0000010000007945 */ /* 0x000fe60003800000 */
[----:B------:R-:W-:-:S13]  /*10370*/  ISETP.GE.AND P0, PT, R6, R125, PT ;  /* 0x0000007d0600720c */ /* 0x000fda0003f06270 */
[----:B------:R-:W-:Y:S05]  /*10380*/  @P0 BRA `(.L_x_41) ;  /* 0x000000d000000947 */ /* 0x000fea0003800000 */
[----:B------:R-:W-:Y:S01]  /*10390*/  IADD3 R0, P0, R14, 0x60, RZ ;  /* 0x000000600e007810 */ /* 0x000fe20007f1e0ff */
[----:B------:R-:W-:-:S04]  /*103a0*/  IMAD.MOV.U32 R14, RZ, RZ, R4 ;  /* 0x000000ffff0e7224 */ /* 0x000fc800078e0004 */
[----:B------:R-:W-:Y:S01]  /*103b0*/  IMAD.X R5, RZ, RZ, R15, P0 ;  /* 0x000000ffff057224 */ /* 0x000fe200000e060f */
[----:B------:R-:W-:-:S03]  /*103c0*/  MOV R15, R17 ;  /* 0x00000011000f7202 */ /* 0x000fc60000000f00 */
[----:B------:R-:W-:Y:S02]  /*103d0*/  IMAD R5, R5, c[0x0][0x1e8], RZ ;  /* 0x00007a0005057a24 */ /* 0x000fe400078e02ff */
        /* <DEDUP_REMOVED lines=8> */
.L_x_41:
[----:B------:R-:W-:Y:S05]  /*10460*/  BSYNC B0 ;  /* 0x0000000000007941 */ /* 0x000fea0003800000 */
.L_x_40:
[----:B------:R-:W-:-:S04]  /*10470*/  LOP3.LUT P6, RZ, R124, 0x3, RZ, 0xc0, !PT ;  /* 0x000000037cff7812 */ /* 0x000fc800078cc0ff */
[-C--:B------:R-:W-:Y:S02]  /*10480*/  ISETP.GE.OR P5, PT, R2, R125.reuse, P6 ;  /* 0x0000007d0200720c */ /* 0x080fe400037a6670 */
[-C--:B------:R-:W-:Y:S02]  /*10490*/  ISETP.GE.OR P4, PT, R12, R125.reuse, P6 ;  /* 0x0000007d0c00720c */ /* 0x080fe40003786670 */
[-C--:B------:R-:W-:Y:S02]  /*104a0*/  ISETP.GE.OR P3, PT, R8, R125.reuse, P6 ;  /* 0x0000007d0800720c */ /* 0x080fe40003766670 */
[----:B------:R-:W-:-:S07]  /*104b0*/  ISETP.GE.OR P6, PT, R6, R125, P6 ;  /* 0x0000007d0600720c */ /* 0x000fce00037c6670 */
[-C--:B------:R-:W-:Y:S02]  /*104c0*/  @!P5 IMAD R9, R2, R7.reuse, RZ ;  /* 0x000000070209d224 */ /* 0x080fe400078e02ff */
[-C--:B------:R-:W-:Y:S02]  /*104d0*/  @!P4 IMAD R0, R12, R7.reuse, RZ ;  /* 0x000000070c00c224 */ /* 0x080fe400078e02ff */
[----:B------:R-:W-:Y:S01]  /*104e0*/  @!P3 IMAD R2, R8, R7, RZ ;  /* 0x000000070802b224 */ /* 0x000fe200078e02ff */
[CC--:B--2---:R-:W-:Y:S01]  /*104f0*/  @!P5 IADD3 R4, P0, R9.reuse, R13.reuse, RZ ;  /* 0x0000000d0904d210 */ /* 0x0c4fe20007f1e0ff */
[----:B------:R-:W-:Y:S01]  /*10500*/  @!P4 IMAD.MOV.U32 R11, RZ, RZ, 0x7f800000 ;  /* 0x7f800000ff0bc424 */ /* 0x000fe200078e00ff */
[----:B------:R-:W-:Y:S02]  /*10510*/  @!P4 IADD3 R3, P1, R0, R13, RZ ;  /* 0x0000000d0003c210 */ /* 0x000fe40007f3e0ff */
[----:B------:R-:W-:Y:S02]  /*10520*/  @!P5 LEA.HI.X.SX32 R9, R9, R10, 0x1, P0 ;  /* 0x0000000a0909d211 */ /* 0x000fe400000f0eff */
[----:B------:R-:W-:-:S02]  /*10530*/  @!P5 LEA R14, P2, R4, c[0x0][0x200], 0x2 ;  /* 0x00008000040eda11 */ /* 0x000fc400078410ff */
[----:B------:R-:W-:Y:S02]  /*10540*/  @!P3 IADD3 R5, P0, R2, R13, RZ ;  /* 0x0000000d0205b210 */ /* 0x000fe40007f1e0ff */
[-C--:B------:R-:W-:Y:S02]  /*10550*/  @!P4 LEA.HI.X.SX32 R0, R0, R10.reuse, 0x1, P1 ;  /* 0x0000000a0000c211 */ /* 0x080fe400008f0eff */
[----:B------:R-:W-:Y:S02]  /*10560*/  @!P4 LEA R8, P1, R3, c[0x0][0x200], 0x2 ;  /* 0x000080000308ca11 */ /* 0x000fe400078210ff */
[----:B------:R-:W-:Y:S02]  /*10570*/  @!P5 LEA.HI.X R15, R4, c[0x0][0x204], R9, 0x2, P2 ;  /* 0x00008100040fda11 */ /* 0x000fe400010f1409 */
[----:B------:R-:W-:Y:S02]  /*10580*/  @!P3 LEA.HI.X.SX32 R2, R2, R10, 0x1, P0 ;  /* 0x0000000a0202b211 */ /* 0x000fe400000f0eff */
[----:B------:R-:W-:-:S02]  /*10590*/  @!P3 LEA R4, P0, R5, c[0x0][0x200], 0x2 ;  /* 0x000080000504ba11 */ /* 0x000fc400078010ff */
[----:B------:R-:W-:Y:S01]  /*105a0*/  @!P4 LEA.HI.X R9, R3, c[0x0][0x204], R0, 0x2, P1 ;  /* 0x000081000309ca11 */ /* 0x000fe200008f1400 */
[----:B------:R-:W-:Y:S01]  /*105b0*/  @!P5 IMAD.MOV.U32 R0, RZ, RZ, 0x7f800000 ;  /* 0x7f800000ff00d424 */ /* 0x000fe200078e00ff */
[----:B------:R-:W-:Y:S01]  /*105c0*/  @!P3 LEA.HI.X R5, R5, c[0x0][0x204], R2, 0x2, P0 ;  /* 0x000081000505ba11 */ /* 0x000fe200000f1402 */
[----:B------:R-:W-:-:S03]  /*105d0*/  @!P3 IMAD.MOV.U32 R3, RZ, RZ, 0x7f800000 ;  /* 0x7f800000ff03b424 */ /* 0x000fc600078e00ff */
[----:B------:R2:W-:Y:S04]  /*105e0*/  @!P5 STG.E [R14.64], R0 ;  /* 0x000000000e00d986 */ /* 0x0005e8000c10190e */
[----:B------:R2:W-:Y:S04]  /*105f0*/  @!P4 STG.E [R8.64], R11 ;  /* 0x0000000b0800c986 */ /* 0x0005e8000c10190e */
[----:B------:R2:W-:Y:S01]  /*10600*/  @!P3 STG.E [R4.64], R3 ;  /* 0x000000030400b986 */ /* 0x0005e2000c10190e */
[----:B------:R-:W-:Y:S05]  /*10610*/  @P6 EXIT ;  /* 0x000000000000694d */ /* 0x000fea0003800000 */
[----:B------:R-:W-:Y:S02]  /*10620*/  IMAD R6, R6, R7, RZ ;  /* 0x0000000706067224 */ /* 0x000fe400078e02ff */
[----:B--2---:R-:W-:-:S03]  /*10630*/  IMAD.MOV.U32 R5, RZ, RZ, 0x7f800000 ;  /* 0x7f800000ff057424 */ /* 0x004fc600078e00ff */
[----:B------:R-:W-:-:S04]  /*10640*/  IADD3 R13, P0, R6, R13, RZ ;  /* 0x0000000d060d7210 */ /* 0x000fc80007f1e0ff */
[----:B------:R-:W-:Y:S02]  /*10650*/  LEA.HI.X.SX32 R6, R6, R10, 0x1, P0 ;  /* 0x0000000a06067211 */ /* 0x000fe400000f0eff */
[----:B------:R-:W-:-:S04]  /*10660*/  LEA R2, P0, R13, c[0x0][0x200], 0x2 ;  /* 0x000080000d027a11 */ /* 0x000fc800078010ff */
[----:B------:R-:W-:-:S05]  /*10670*/  LEA.HI.X R3, R13, c[0x0][0x204], R6, 0x2, P0 ;  /* 0x000081000d037a11 */ /* 0x000fca00000f1406 */
[----:B------:R-:W-:Y:S01]  /*10680*/  STG.E [R2.64], R5 ;  /* 0x0000000502007986 */ /* 0x000fe2000c10190e */
[----:B------:R-:W-:Y:S05]  /*10690*/  EXIT ;  /* 0x000000000000794d */ /* 0x000fea0003800000 */
.L_x_42:
        /* <DEDUP_REMOVED lines=14> */
.L_x_979:


//--------------------- .text._ZN5flash16flash_fwd_kernelI23Flash_fwd_kernel_traitsILi96ELi128ELi64ELi4ELb0ELb0EN7cutlass6half_tE19Flash_kernel_traitsILi96ELi128ELi64ELi4ES3_EELb0ELb1ELb0ELb0ELb0ELb0ELb0ELb0EEEvNS_16Flash_fwd_paramsE --------------------------
	.section	.text._ZN5flash16flash_fwd_kernelI23Flash_fwd_kernel_traitsILi96ELi128ELi64ELi4ELb0ELb0EN7cutlass6half_tE19Flash_kernel_traitsILi96ELi128ELi64ELi4ES3_EELb0ELb1ELb0ELb0ELb0ELb0ELb0ELb0EEEvNS_16Flash_fwd_paramsE,"ax",@progbits
	.sectioninfo	@"SHI_REGISTERS=255"
	.align	128
        .global         _ZN5flash16flash_fwd_kernelI23Flash_fwd_kernel_traitsILi96ELi128ELi64ELi4ELb0ELb0EN7cutlass6half_tE19Flash_kernel_traitsILi96ELi128ELi64ELi4ES3_EELb0ELb1ELb0ELb0ELb0ELb0ELb0ELb0EEEvNS_16Flash_fwd_paramsE
        .type           _ZN5flash16flash_fwd_kernelI23Flash_fwd_kernel_traitsILi96ELi128ELi64ELi4ELb0ELb0EN7cutlass6half_tE19Flash_kernel_traitsILi96ELi128ELi64ELi4ES3_EELb0ELb1ELb0ELb0ELb0ELb0ELb0ELb0EEEvNS_16Flash_fwd_paramsE,@function
        .size           _ZN5flash16flash_fwd_kernelI23Flash_fwd_kernel_traitsILi96ELi128ELi64ELi4ELb0ELb0EN7cutlass6half_tE19Flash_kernel_traitsILi96ELi128ELi64ELi4ES3_EELb0ELb1ELb0ELb0ELb0ELb0ELb0ELb0EEEvNS_16Flash_fwd_paramsE,(.L_x_980 - _ZN5flash16flash_fwd_kernelI23Flash_fwd_kernel_traitsILi96ELi128ELi64ELi4ELb0ELb0EN7cutlass6half_tE19Flash_kernel_traitsILi96ELi128ELi64ELi4ES3_EELb0ELb1ELb0ELb0ELb0ELb0ELb0ELb0EEEvNS_16Flash_fwd_paramsE)
        .other          _ZN5flash16flash_fwd_kernelI23Flash_fwd_kernel_traitsILi96ELi128ELi64ELi4ELb0ELb0EN7cutlass6half_tE19Flash_kernel_traitsILi96ELi128ELi64ELi4ES3_EELb0ELb1ELb0ELb0ELb0ELb0ELb0ELb0EEEvNS_16Flash_fwd_paramsE,@"STO_CUDA_ENTRY STV_DEFAULT"
_ZN5flash16flash_fwd_kernelI23Flash_fwd_kernel_traitsILi96ELi128ELi64ELi4ELb0ELb0EN7cutlass6half_tE19Flash_kernel_traitsILi96ELi128ELi64ELi4ES3_EELb0ELb1ELb0ELb0ELb0ELb0ELb0ELb0EEEvNS_16Flash_fwd_paramsE:
.text._ZN5flash16flash_fwd_kernelI23Flash_fwd_kernel_traitsILi96ELi128ELi64ELi4ELb0ELb0EN7cutlass6half_tE19Flash_kernel_traitsILi96ELi128ELi64ELi4ES3_EELb0ELb1ELb0ELb0ELb0ELb0ELb0ELb0EEEvNS_16Flash_fwd_paramsE:
[----:B------:R-:W-:Y:S02]  /*0000*/  MOV R1, c[0x0][0x28] ;  /* 0x00000a0000017a02 */ /* 0x000fe40000000f00 */
[----:B------:R-:W1:Y:S01]  /*0010*/  S2UR UR10, SR_CTAID.Y ;  /* 0x00000000000a79c3 */ /* 0x000e620000002600 */
[----:B------:R-:W-:Y:S02]  /*0020*/  ULDC.64 UR4, c[0x0][0x240] ;  /* 0x0000900000047ab9 */ /* 0x000fe40000000a00 */
[----:B------:R-:W-:Y:S02]  /*0030*/  UISETP.NE.U32.AND UP2, UPT, URZ, UR4, UPT ;  /* 0x000000043f00728c */ /* 0x000fe4000bf45070 */
[----:B------:R-:W-:Y:S02]  /*0040*/  UMOV UR7, 0x4 ;  /* 0x0000000400077882 */ /* 0x000fe40000000000 */
[----:B------:R-:W-:Y:S02]  /*0050*/  UISETP.NE.AND.EX UP2, UPT, URZ, UR5, UPT, UP2 ;  /* 0x000000053f00728c */ /* 0x000fe4000bf45320 */
[----:B------:R-:W-:Y:S02]  /*0060*/  ULDC.64 UR12, c[0x0][0x240] ;  /* 0x00009000000c7ab9 */ /* 0x000fe40000000a00 */
[----:B------:R-:W-:-:S02]  /*0070*/  ULDC.64 UR4, c[0x0][0x250] ;  /* 0x0000940000047ab9 */ /* 0x000fc40000000a00 */
[----:B------:R-:W-:Y:S01]  /*0080*/  PLOP3.LUT P2, PT, PT, PT, UP2, 0x80, 0x0 ;  /* 0x000000000000781c */ /* 0x000fe20003f4f028 */
[----:B------:R-:W-:Y:S02]  /*0090*/  UISETP.NE.U32.AND UP0, UPT, URZ, UR4, UPT ;  /* 0x000000043f00728c */ /* 0x000fe4000bf05070 */
[----:B------:R-:W-:Y:S02]  /*00a0*/  ULDC.64 UR16, c[0x0][0x118] ;  /* 0x0000460000107ab9 */ /* 0x000fe40000000a00 */
[----:B------:R-:W-:Y:S02]  /*00b0*/  UISETP.NE.AND.EX UP0, UPT, URZ, UR5, UPT, UP0 ;  /* 0x000000053f00728c */ /* 0x000fe4000bf05300 */
[----:B------:R-:W-:Y:S02]  /*00c0*/  ULDC.U8 UR6, c[0x0][0x312] ;  /* 0x0000c48000067ab9 */ /* 0x000fe40000000000 */
[----:B------:R-:W-:Y:S02]  /*00d0*/  ULDC.64 UR8, c[0x0][0x248] ;  /* 0x0000920000087ab9 */ /* 0x000fe40000000a00 */
[----:B-1----:R-:W-:Y:S01]  /*00e0*/  UIMAD.WIDE UR12, UR10, UR7, UR12 ;  /* 0x000000070a0c72a5 */ /* 0x002fe2000f8e020c */
[----:B------:R-:W-:Y:S01]  /*00f0*/  PLOP3.LUT P0, PT, PT, PT, UP0, 0x80, 0x0 ;  /* 0x000000000000781c */ /* 0x000fe20003f0f008 */
[----:B------:R-:W-:-:S02]  /*0100*/  ULDC.64 UR4, c[0x0][0x250] ;  /* 0x0000940000047ab9 */ /* 0x000fc40000000a00 */
[----:B------:R-:W-:Y:S02]  /*0110*/  UISETP.NE.AND UP3, UPT, UR6, URZ, UPT ;  /* 0x0000003f0600728c */ /* 0x000fe4000bf65270 */
[----:B------:R-:W-:Y:S01]  /*0120*/  IMAD.U32 R10, RZ, RZ, UR12 ;  /* 0x0000000cff0a7e24 */ /* 0x000fe2000f8e00ff */
[----:B------:R-:W-:Y:S01]  /*0130*/  UISETP.EQ.U32.AND UP1, UPT, URZ, UR8, UPT ;  /* 0x000000083f00728c */ /* 0x000fe2000bf22070 */
[----:B------:R-:W-:Y:S01]  /*0140*/  IMAD.U32 R11, RZ, RZ, UR13 ;  /* 0x0000000dff0b7e24 */ /* 0x000fe2000f8e00ff */
[----:B------:R-:W-:Y:S02]  /*0150*/  @UP0 UIMAD.WIDE UR4, UR10, UR7, UR4 ;  /* 0x000000070a0402a5 */ /* 0x000fe4000f8e0204 */
[----:B------:R-:W-:Y:S02]  /*0160*/  UISETP.EQ.OR.EX UP1, UPT, URZ, UR9, !UP3, UP1 ;  /* 0x000000093f00728c */ /* 0x000fe4000df22710 */
[----:B------:R-:W2:Y:S01]  /*0170*/  @P2 LDG.E R4, [R10.64] ;  /* 0x000000100a042981 */ /* 0x000ea2000c1e1900 */
[----:B------:R-:W-:-:S03]  /*0180*/  ULDC.64 UR8, c[0x0][0x248] ;  /* 0x0000920000087ab9 */ /* 0x000fc60000000a00 */
[----:B------:R-:W3:Y:S01]  /*0190*/  @P2 LDG.E R0, [R10.64+0x4] ;  /* 0x000004100a002981 */ /* 0x000ee2000c1e1900 */
[----:B------:R-:W-:Y:S01]  /*01a0*/  IMAD.U32 R8, RZ, RZ, UR4 ;  /* 0x00000004ff087e24 */ /* 0x000fe2000f8e00ff */
[----:B------:R-:W-:-:S05]  /*01b0*/  MOV R9, UR5 ;  /* 0x0000000500097c02 */ /* 0x000fca0008000f00 */
[----:B------:R-:W4:Y:S01]  /*01c0*/  @P0 LDG.E R2, [R8.64] ;  /* 0x0000001008020981 */ /* 0x000f22000c1e1900 */
[----:B------:R-:W-:Y:S01]  /*01d0*/  PLOP3.LUT P1, PT, PT, PT, UP1, 0x80, 0x0 ;  /* 0x000000000000781c */ /* 0x000fe20003f2f018 */
[----:B------:R-:W-:-:S06]  /*01e0*/  UIMAD.WIDE UR8, UR10, UR7, UR8 ;  /* 0x000000070a0872a5 */ /* 0x000fcc000f8e0208 */
[----:B------:R-:W-:Y:S01]  /*01f0*/  IMAD.U32 R6, RZ, RZ, UR8 ;  /* 0x00000008ff067e24 */ /* 0x000fe2000f8e00ff */
[----:B------:R-:W-:-:S05]  /*0200*/  MOV R7, UR9 ;  /* 0x0000000900077c02 */ /* 0x000fca0008000f00 */
[----:B------:R-:W5:Y:S01]  /*0210*/  @!P1 LDG.E R3, [R6.64] ;  /* 0x0000001006039981 */ /* 0x000f62000c1e1900 */
[----:B------:R-:W-:Y:S02]  /*0220*/  UMOV UR9, 0xffffffff ;  /* 0xffffffff00097882 */ /* 0x000fe40000000000 */
[----:B------:R-:W-:Y:S02]  /*0230*/  UMOV UR14, URZ ;  /* 0x0000003f000e7c82 */ /* 0x000fe40008000000 */
[----:B------:R-:W-:Y:S01]  /*0240*/  UMOV UR19, 0xffffffff ;  /* 0xffffffff00137882 */ /* 0x000fe20000000000 */
[----:B------:R-:W1:Y:S08]  /*0250*/  S2UR UR12, SR_CTAID.X ;  /* 0x00000000000c79c3 */ /* 0x000e700000002500 */
[----:B------:R-:W1:Y:S08]  /*0260*/  S2UR UR11, SR_CTAID.Z ;  /* 0x00000000000b79c3 */ /* 0x000e700000002700 */
[----:B--2---:R-:W2:Y:S08]  /*0270*/  @P2 R2UR UR9, R4 ;  /* 0x00000000040923c2 */ /* 0x004eb000000e0000 */
[----:B---3--:R-:W2:Y:S08]  /*0280*/  @P2 R2UR UR15, R0 ;  /* 0x00000000000f23c2 */ /* 0x008eb000000e0000 */
[----:B----4-:R3:W4:Y:S01]  /*0290*/  @P0 R2UR UR14, R2 ;  /* 0x00000000020e03c2 */ /* 0x01072200000e0000 */
[----:B------:R-:W-:-:S04]  /*02a0*/  ISETP.NE.U32.AND P0, PT, RZ, c[0x0][0x248], PT ;  /* 0x00009200ff007a0c */ /* 0x000fc80003f05070 */
[----:B------:R-:W-:-:S03]  /*02b0*/  ISETP.NE.AND.EX P0, PT, RZ, c[0x0][0x24c], PT, P0 ;  /* 0x00009300ff007a0c */ /* 0x000fc60003f05300 */
[----:B-----5:R3:W1:Y:S01]  /*02c0*/  @!P1 R2UR UR19, R3 ;  /* 0x00000000031393c2 */ /* 0x02066200000e0000 */
[----:B--2---:R-:W-:-:S07]  /*02d0*/  @UP2 UIADD3 UR15, UR15, -UR9, URZ ;  /* 0x800000090f0f2290 */ /* 0x004fce000fffe03f */
[----:B------:R-:W-:Y:S02]  /*02e0*/  @!UP2 ULDC UR15, c[0x0][0x214] ;  /* 0x00008500000faab9 */ /* 0x000fe40000000800 */
[----:B-1-34-:R-:W-:Y:S05]  /*02f0*/  @!P0 BRA `(.L_x_43) ;  /* 0x0000007000008947 */ /* 0x01afea0003800000 */
[----:B------:R-:W-:-:S13]  /*0300*/  PLOP3.LUT P0, PT, PT, PT, UP3, 0x80, 0x0 ;  /* 0x000000000000781c */ /* 0x000fda0003f0f038 */
[----:B------:R-:W2:Y:S04]  /*0310*/  @P0 LDG.E R0, [R6.64+0x4] ;  /* 0x0000041006000981 */ /* 0x000ea8000c1e1900 */
[----:B------:R-:W3:Y:S01]  /*0320*/  @!P0 LDG.E R2, [R6.64] ;  /* 0x0000001006028981 */ /* 0x000ee2000c1e1900 */
[----:B--2---:R-:W1:Y:S02]  /*0330*/  @P0 R2UR UR6, R0 ;  /* 0x00000000000603c2 */ /* 0x004e6400000e0000 */
[----:B-1----:R-:W-:-:S11]  /*0340*/  @UP3 UIADD3 UR6, UR6, -UR19, URZ ;  /* 0x8000001306063290 */ /* 0x002fd6000fffe03f */
[----:B---3--:R1:W2:Y:S02]  /*0350*/  @!P0 R2UR UR6, R2 ;  /* 0x00000000020683c2 */ /* 0x0082a400000e0000 */
[----:B-12---:R-:W-:Y:S05]  /*0360*/  BRA `(.L_x_44) ;  /* 0x0000001000007947 */ /* 0x006fea0003800000 */
.L_x_43:
[----:B------:R-:W-:Y:S02]  /*0370*/  ULDC UR6, c[0x0][0x218] ;  /* 0x0000860000067ab9 */ /* 0x000fe40000000800 */
.L_x_44:
[----:B------:R-:W-:Y:S02]  /*0380*/  ULDC.64 UR4, c[0x0][0x258] ;  /* 0x0000960000047ab9 */ /* 0x000fe40000000a00 */
[----:B------:R-:W-:-:S04]  /*0390*/  UISETP.NE.U32.AND UP2, UPT, URZ, UR4, UPT ;  /* 0x000000043f00728c */ /* 0x000fc8000bf45070 */
[----:B------:R-:W-:-:S03]  /*03a0*/  UISETP.NE.AND.EX UP2, UPT, URZ, UR5, UPT, UP2 ;  /* 0x000000053f00728c */ /* 0x000fc6000bf45320 */
[----:B------:R-:W-:-:S03]  /*03b0*/  ULDC.64 UR4, c[0x0][0x258] ;  /* 0x0000960000047ab9 */ /* 0x000fc60000000a00 */
[----:B------:R-:W-:-:S05]  /*03c0*/  PLOP3.LUT P0, PT, PT, PT, UP2, 0x80, 0x0 ;  /* 0x000000000000781c */ /* 0x000fca0003f0f028 */
[----:B------:R-:W-:-:S06]  /*03d0*/  @UP2 UIMAD.WIDE UR4, UR10, UR7, UR4 ;  /* 0x000000070a0422a5 */ /* 0x000fcc000f8e0204 */
[----:B------:R-:W-:Y:S02]  /*03e0*/  IMAD.U32 R2, RZ, RZ, UR4 ;  /* 0x00000004ff027e24 */ /* 0x000fe4000f8e00ff */
[----:B------:R-:W-:Y:S01]  /*03f0*/  IMAD.U32 R3, RZ, RZ, UR5 ;  /* 0x00000005ff037e24 */ /* 0x000fe2000f8e00ff */
[----:B------:R-:W-:Y:S02]  /*0400*/  USHF.L.U32 UR12, UR12, 0x7, URZ ;  /* 0x000000070c0c7899 */ /* 0x000fe4000800063f */
[----:B------:R-:W-:Y:S02]  /*0410*/  ULDC.64 UR4, c[0x0][0x268] ;  /* 0x00009a0000047ab9 */ /* 0x000fe40000000a00 */
[----:B------:R-:W2:Y:S01]  /*0420*/  @P0 LDG.E R0, [R2.64] ;  /* 0x0000001002000981 */ /* 0x000ea2000c1e1900 */
[----:B------:R-:W-:Y:S02]  /*0430*/  UISETP.GT.AND UP0, UPT, UR15, UR12, UPT ;  /* 0x0000000c0f00728c */ /* 0x000fe4000bf04270 */
[----:B------:R-:W-:-:S03]  /*0440*/  @!UP2 UISETP.NE.U32.AND UP1, UPT, URZ, UR4, UPT ;  /* 0x000000043f00a28c */ /* 0x000fc6000bf25070 */
[----:B------:R-:W-:Y:S02]  /*0450*/  ULDC UR4, c[0x0][0x21c] ;  /* 0x0000870000047ab9 */ /* 0x000fe40000000800 */
[----:B------:R-:W-:-:S04]  /*0460*/  @!UP2 UISETP.NE.AND.EX UP1, UPT, URZ, UR5, UPT, UP1 ;  /* 0x000000053f00a28c */ /* 0x000fc8000bf25310 */
[----:B------:R-:W-:Y:S01]  /*0470*/  @!UP2 USEL UR4, URZ, UR4, !UP1 ;  /* 0x000000043f04a287 */ /* 0x000fe2000c800000 */
[----:B--2---:R-:W1:Y:S01]  /*0480*/  @P0 R2UR UR13, R0 ;  /* 0x00000000000d03c2 */ /* 0x004e6200000e0000 */
[----:B------:R-:W-:Y:S01]  /*0490*/  PLOP3.LUT P0, PT, PT, PT, UP0, 0x80, 0x0 ;  /* 0x000000000000781c */ /* 0x000fe20003f0f008 */
[----:B-1----:R-:W-:Y:S02]  /*04a0*/  @UP2 UIADD3 UR13, UR13, -UR14, URZ ;  /* 0x8000000e0d0d2290 */ /* 0x002fe4000fffe03f */
[----:B------:R-:W-:-:S10]  /*04b0*/  @!UP2 UIADD3 UR13, UR4, UR6, -UR14 ;  /* 0x00000006040da290 */ /* 0x000fd4000fffe80e */
[----:B------:R-:W-:Y:S05]  /*04c0*/  @!P0 EXIT ;  /* 0x000000000000894d */ /* 0x000fea0003800000 */
[----:B------:R-:W-:Y:S01]  /*04d0*/  UIADD3 UR4, -UR15, 0xbf, UR12 ;  /* 0x000000bf0f047890 */ /* 0x000fe2000fffe10c */
[----:B------:R-:W1:Y:S01]  /*04e0*/  S2R R2, SR_TID.X ;  /* 0x0000000000027919 */ /* 0x000e620000002100 */
[----:B------:R-:W-:Y:S02]  /*04f0*/  ULDC UR5, c[0x0][0x2e8] ;  /* 0x0000ba0000057ab9 */ /* 0x000fe40000000800 */
[----:B------:R-:W-:Y:S02]  /*0500*/  UIADD3 UR7, UR13, 0x3f, URZ ;  /* 0x0000003f0d077890 */ /* 0x000fe4000fffe03f */
[----:B------:R-:W-:Y:S02]  /*0510*/  UIADD3 UR5, UR4, UR5, UR13 ;  /* 0x0000000504057290 */ /* 0x000fe4000fffe00d */
[----:B------:R-:W-:Y:S02]  /*0520*/  USHF.R.S32.HI UR6, URZ, 0x1f, UR7 ;  /* 0x0000001f3f067899 */ /* 0x000fe40008011407 */
[----:B------:R-:W-:-:S02]  /*0530*/  USHF.R.S32.HI UR4, URZ, 0x1f, UR5 ;  /* 0x0000001f3f047899 */ /* 0x000fc40008011405 */
[----:B------:R-:W-:Y:S02]  /*0540*/  ULEA.HI UR6, UR6, UR7, URZ, 0x6 ;  /* 0x0000000706067291 */ /* 0x000fe4000f8f303f */
[----:B------:R-:W-:Y:S02]  /*0550*/  ULEA.HI UR4, UR4, UR5, URZ, 0x6 ;  /* 0x0000000504047291 */ /* 0x000fe4000f8f303f */
[----:B------:R-:W-:Y:S02]  /*0560*/  USHF.R.S32.HI UR6, URZ, 0x6, UR6 ;  /* 0x000000063f067899 */ /* 0x000fe40008011406 */
[----:B------:R-:W-:-:S04]  /*0570*/  USHF.R.S32.HI UR4, URZ, 0x6, UR4 ;  /* 0x000000063f047899 */ /* 0x000fc80008011404 */
[----:B------:R-:W-:-:S04]  /*0580*/  UISETP.LT.AND UP0, UPT, UR6, UR4, UPT ;  /* 0x000000040600728c */ /* 0x000fc8000bf01270 */
[----:B------:R-:W-:-:S04]  /*0590*/  USEL UR8, UR6, UR4, UP0 ;  /* 0x0000000406087287 */ /* 0x000fc80008000000 */
[----:B------:R-:W-:-:S06]  /*05a0*/  UISETP.GE.AND UP0, UPT, UR8, 0x1, UPT ;  /* 0x000000010800788c */ /* 0x000fcc000bf06270 */
[----:B------:R-:W-:-:S13]  /*05b0*/  PLOP3.LUT P0, PT, PT, PT, UP0, 0x80, 0x0 ;  /* 0x000000000000781c */ /* 0x000fda0003f0f008 */
[----:B------:R-:W-:Y:S05]  /*05c0*/  @!P0 BRA `(.L_x_45) ;  /* 0x000117d000008947 */ /* 0x000fea0003800000 */
[----:B-1----:R-:W-:Y:S02]  /*05d0*/  UISETP.NE.AND UP1, UPT, UR9, -0x1, UPT ;  /* 0xffffffff0900788c */ /* 0x002fe4000bf25270 */
[----:B------:R-:W-:Y:S02]  /*05e0*/  UISETP.NE.AND UP0, UPT, UR19, -0x1, UPT ;  /* 0xffffffff1300788c */ /* 0x000fe4000bf05270 */
[----:B------:R-:W-:Y:S02]  /*05f0*/  ULDC.64 UR4, c[0x0][0x190] ;  /* 0x0000640000047ab9 */ /* 0x000fe40000000a00 */
[----:B------:R-:W-:Y:S02]  /*0600*/  ULDC.64 UR6, c[0x0][0x178] ;  /* 0x00005e0000067ab9 */ /* 0x000fe40000000a00 */
[----:B------:R-:W-:-:S03]  /*0610*/  PLOP3.LUT P0, PT, PT, PT, UP0, 0x80, 0x0 ;  /* 0x000000000000781c */ /* 0x000fc60003f0f008 */
[----:B------:R-:W-:Y:S02]  /*0620*/  @UP1 UIMAD.WIDE.U32 UR24, UR9, UR4, URZ ;  /* 0x00000004091812a5 */ /* 0x000fe4000f8e003f */
[----:B------:R-:W-:Y:S02]  /*0630*/  @!UP1 USHF.R.S32.HI UR22, URZ, 0x1f, UR10 ;  /* 0x0000001f3f169899 */ /* 0x000fe4000801140a */
[----:B------:R-:W-:Y:S02]  /*0640*/  @UP0 UIADD3 UR23, UR14, UR19, URZ ;  /* 0x000000130e170290 */ /* 0x000fe4000fffe03f */
[----:B------:R-:W-:Y:S02]  /*0650*/  @UP1 UIMAD UR18, UR9, UR5, UR25 ;  /* 0x00000005091212a4 */ /* 0x000fe4000f8e0219 */
[----:B------:R-:W-:Y:S02]  /*0660*/  @!UP1 UIMAD.WIDE.U32 UR20, UR10, UR6, URZ ;  /* 0x000000060a1492a5 */ /* 0x000fe4000f8e003f */
[----:B------:R-:W-:-:S02]  /*0670*/  ULDC.64 UR4, c[0x0][0x198] ;  /* 0x0000660000047ab9 */ /* 0x000fc40000000a00 */
[----:B------:R-:W-:Y:S02]  /*0680*/  @!UP1 UIMAD UR22, UR22, UR6, URZ ;  /* 0x00000006161692a4 */ /* 0x000fe4000f8e023f */
[----:B------:R-:W-:Y:S02]  /*0690*/  @UP0 UIMAD.WIDE.U32 UR26, UR23, UR4, URZ ;  /* 0x00000004171a02a5 */ /* 0x000fe4000f8e003f */
[----:B------:R-:W-:Y:S02]  /*06a0*/  @!UP1 UIMAD UR22, UR10, UR7, UR22 ;  /* 0x000000070a1692a4 */ /* 0x000fe4000f8e0216 */
[----:B------:R-:W-:Y:S02]  /*06b0*/  @UP1 UMOV UR6, UR24 ;  /* 0x0000001800061c82 */ /* 0x000fe40008000000 */
[----:B------:R-:W-:Y:S02]  /*06c0*/  @!UP1 UMOV UR6, UR20 ;  /* 0x0000001400069c82 */ /* 0x000fe40008000000 */
[----:B------:R-:W-:-:S02]  /*06d0*/  @UP0 UIMAD UR7, UR23, UR5, UR27 ;  /* 0x00000005170702a4 */ /* 0x000fc4000f8e021b */
[----:B------:R-:W-:Y:S02]  /*06e0*/  @!UP1 UIADD3 UR18, UR21, UR22, URZ ;  /* 0x0000001615129290 */ /* 0x000fe4000fffe03f */
[----:B------:R-:W-:Y:S01]  /*06f0*/  @UP0 UMOV UR20, UR26 ;  /* 0x0000001a00140c82 */ /* 0x000fe20008000000 */
[----:B------:R-:W-:Y:S05]  /*0700*/  @P0 BRA `(.L_x_46) ;  /* 0x000000d000000947 */ /* 0x000fea0003800000 */
[----:B------:R-:W-:Y:S02]  /*0710*/  USHF.R.S32.HI UR20, URZ, 0x1f, UR14 ;  /* 0x0000001f3f147899 */ /* 0x000fe4000801140e */
[----:B------:R-:W-:Y:S02]  /*0720*/  ULDC.64 UR4, c[0x0][0x198] ;  /* 0x0000660000047ab9 */ /* 0x000fe40000000a00 */
[----:B------:R-:W-:Y:S02]  /*0730*/  UIMAD UR20, UR20, UR4, URZ ;  /* 0x00000004141472a4 */ /* 0x000fe4000f8e023f */
[----:B------:R-:W-:Y:S02]  /*0740*/  UIMAD.WIDE.U32 UR22, UR14, UR4, URZ ;  /* 0x000000040e1672a5 */ /* 0x000fe4000f8e003f */
[----:B------:R-:W-:-:S02]  /*0750*/  UIMAD UR20, UR14, UR5, UR20 ;  /* 0x000000050e1472a4 */ /* 0x000fc4000f8e0214 */
[----:B------:R-:W-:Y:S02]  /*0760*/  USHF.R.S32.HI UR7, URZ, 0x1f, UR10 ;  /* 0x0000001f3f077899 */ /* 0x000fe4000801140a */
[----:B------:R-:W-:Y:S02]  /*0770*/  ULDC.64 UR4, c[0x0][0x180] ;  /* 0x0000600000047ab9 */ /* 0x000fe40000000a00 */
[----:B------:R-:W-:Y:S02]  /*0780*/  UIADD3 UR21, UR23, UR20, URZ ;  /* 0x0000001417157290 */ /* 0x000fe4000fffe03f */
[----:B------:R-:W-:Y:S02]  /*0790*/  UIMAD UR7, UR7, UR4, URZ ;  /* 0x00000004070772a4 */ /* 0x000fe4000f8e023f */
[----:B------:R-:W-:Y:S02]  /*07a0*/  UMOV UR20, UR22 ;  /* 0x0000001600147c82 */ /* 0x000fe40008000000 */
[----:B------:R-:W-:-:S02]  /*07b0*/  UIMAD UR7, UR10, UR5, UR7 ;  /* 0x000000050a0772a4 */ /* 0x000fc4000f8e0207 */
[----:B------:R-:W-:-:S04]  /*07c0*/  UIMAD.WIDE.U32 UR20, UR10, UR4, UR20 ;  /* 0x000000040a1472a5 */ /* 0x000fc8000f8e0014 */
[----:B------:R-:W-:Y:S02]  /*07d0*/  UIADD3 UR7, UR21, UR7, URZ ;  /* 0x0000000715077290 */ /* 0x000fe4000fffe03f */
.L_x_46:
[----:B------:R-:W-:Y:S01]  /*07e0*/  IABS R4, c[0x0][0x1c8] ;  /* 0x0000720000047a13 */ /* 0x000fe20000000000 */
[----:B------:R-:W1:Y:S01]  /*07f0*/  S2R R0, SR_CTAID.Z ;  /* 0x0000000000007919 */ /* 0x000e620000002700 */
[----:B------:R-:W-:Y:S02]  /*0800*/  ULDC UR4, c[0x0][0x1c8] ;  /* 0x0000720000047ab9 */ /* 0x000fe40000000800 */
[----:B------:R-:W2:Y:S01]  /*0810*/  I2F.RP R5, R4 ;  /* 0x0000000400057306 */ /* 0x000ea20000209400 */
[----:B------:R-:W-:Y:S02]  /*0820*/  ULOP3.LUT UR4, UR11, UR4, URZ, 0x3c, !UPT ;  /* 0x000000040b047292 */ /* 0x000fe4000f8e3c3f */
[----:B------:R-:W-:-:S04]  /*0830*/  @UP0 UIADD3 UR19, UR14, UR19, URZ ;  /* 0x000000130e130290 */ /* 0x000fc8000fffe03f */
[----:B------:R-:W-:Y:S01]  /*0840*/  ISETP.LE.AND P1, PT, RZ, UR4, PT ;  /* 0x00000004ff007c0c */ /* 0x000fe2000bf23270 */
[----:B------:R-:W-:Y:S02]  /*0850*/  ULDC.64 UR4, c[0x0][0x1a0] ;  /* 0x0000680000047ab9 */ /* 0x000fe40000000a00 */
[----:B------:R-:W-:-:S04]  /*0860*/  @UP0 UIMAD.WIDE.U32 UR22, UR19, UR4, URZ ;  /* 0x00000004131602a5 */ /* 0x000fc8000f8e003f */
[----:B------:R-:W-:Y:S01]  /*0870*/  @UP0 UIMAD UR21, UR19, UR5, UR23 ;  /* 0x00000005131502a4 */ /* 0x000fe2000f8e0217 */
[----:B--2---:R-:W2:Y:S01]  /*0880*/  MUFU.RCP R6, R5 ;  /* 0x0000000500067308 */ /* 0x004ea20000001000 */
[----:B------:R-:W-:Y:S01]  /*0890*/  USHF.R.S32.HI UR19, URZ, 0x1f, UR11 ;  /* 0x0000001f3f137899 */ /* 0x000fe2000801140b */
[----:B-1----:R-:W-:Y:S02]  /*08a0*/  IABS R0, R0 ;  /* 0x0000000000007213 */ /* 0x002fe40000000000 */
[----:B--2---:R-:W-:-:S04]  /*08b0*/  IADD3 R6, R6, 0xffffffe, RZ ;  /* 0x0ffffffe06067810 */ /* 0x004fc80007ffe0ff */
[----:B------:R-:W1:Y:S02]  /*08c0*/  F2I.FTZ.U32.TRUNC.NTZ R7, R6 ;  /* 0x0000000600077305 */ /* 0x000e64000021f000 */
[----:B-1----:R-:W-:Y:S02]  /*08d0*/  IMAD.MOV R3, RZ, RZ, -R7 ;  /* 0x000000ffff037224 */ /* 0x002fe400078e0a07 */
[----:B------:R-:W-:Y:S02]  /*08e0*/  IMAD.MOV.U32 R6, RZ, RZ, RZ ;  /* 0x000000ffff067224 */ /* 0x000fe400078e00ff */
[----:B------:R-:W-:-:S04]  /*08f0*/  IMAD R3, R3, R4, RZ ;  /* 0x0000000403037224 */ /* 0x000fc800078e02ff */
[----:B------:R-:W-:-:S06]  /*0900*/  IMAD.HI.U32 R3, R7, R3, R6 ;  /* 0x0000000307037227 */ /* 0x000fcc00078e0006 */
[----:B------:R-:W-:-:S04]  /*0910*/  IMAD.HI.U32 R238, R3, R0, RZ ;  /* 0x0000000003ee7227 */ /* 0x000fc800078e00ff */
[----:B------:R-:W-:-:S04]  /*0920*/  IMAD.MOV R3, RZ, RZ, -R238 ;  /* 0x000000ffff037224 */ /* 0x000fc800078e0aee */
[----:B------:R-:W-:-:S05]  /*0930*/  IMAD R3, R4, R3, R0 ;  /* 0x0000000304037224 */ /* 0x000fca00078e0200 */
[----:B------:R-:W-:-:S13]  /*0940*/  ISETP.GT.U32.AND P2, PT, R4, R3, PT ;  /* 0x000000030400720c */ /* 0x000fda0003f44070 */
[----:B------:R-:W-:Y:S01]  /*0950*/  @!P2 IMAD.IADD R3, R3, 0x1, -R4 ;  /* 0x000000010303a824 */ /* 0x000fe200078e0a04 */
[----:B------:R-:W-:Y:S02]  /*0960*/  @!P2 IADD3 R238, R238, 0x1, RZ ;  /* 0x00000001eeeea810 */ /* 0x000fe40007ffe0ff */
[----:B------:R-:W-:Y:S02]  /*0970*/  ISETP.NE.AND P2, PT, RZ, c[0x0][0x1c8], PT ;  /* 0x00007200ff007a0c */ /* 0x000fe40003f45270 */
[----:B------:R-:W-:-:S13]  /*0980*/  ISETP.GE.U32.AND P3, PT, R3, R4, PT ;  /* 0x000000040300720c */ /* 0x000fda0003f66070 */
[----:B------:R-:W-:-:S05]  /*0990*/  @P3 IADD3 R238, R238, 0x1, RZ ;  /* 0x00000001eeee3810 */ /* 0x000fca0007ffe0ff */
[----:B------:R-:W-:Y:S01]  /*09a0*/  @!P1 IMAD.MOV R238, RZ, RZ, -R238 ;  /* 0x000000ffffee9224 */ /* 0x000fe200078e0aee */
[----:B------:R-:W-:Y:S01]  /*09b0*/  @!P2 LOP3.LUT R238, RZ, c[0x0][0x1c8], RZ, 0x33, !PT ;  /* 0x00007200ffeeaa12 */ /* 0x000fe200078e33ff */
        /* <DEDUP_REMOVED lines=10> */
[----:B------:R-:W-:Y:S02]  /*0a60*/  UIMAD.WIDE.U32 UR22, UR10, UR4, UR22 ;  /* 0x000000040a1672a5 */ /* 0x000fe4000f8e0016 */
[----:B------:R-:W-:-:S04]  /*0a70*/  UIMAD UR5, UR10, UR5, UR14 ;  /* 0x000000050a0572a4 */ /* 0x000fc8000f8e020e */
[----:B------:R-:W-:Y:S02]  /*0a80*/  UIADD3 UR21, UR23, UR5, URZ ;  /* 0x0000000517157290 */ /* 0x000fe4000fffe03f */
.L_x_47:
[----:B------:R-:W-:Y:S01]  /*0a90*/  SHF.R.S32.HI R13, RZ, 0x1f, R2 ;  /* 0x0000001fff0d7819 */ /* 0x000fe20000011402 */
[----:B------:R-:W1:Y:S01]  /*0aa0*/  S2R R18, SR_CTAID.Z ;  /* 0x0000000000127919 */ /* 0x000e620000002700 */
[----:B------:R-:W-:Y:S01]  /*0ab0*/  UIADD3 UR10, -UR12, UR15, URZ ;  /* 0x0000000f0c0a7290 */ /* 0x000fe2000fffe13f */
[----:B------:R-:W-:Y:S01]  /*0ac0*/  SHF.R.S32.HI R245, RZ, 0x1f, R238 ;  /* 0x0000001ffff57819 */ /* 0x000fe200000114ee */
[----:B------:R-:W-:Y:S01]  /*0ad0*/  ULDC.64 UR4, c[0x0][0x1a8] ;  /* 0x00006a0000047ab9 */ /* 0x000fe20000000a00 */
[CC--:B------:R-:W-:Y:S01]  /*0ae0*/  LEA.HI R221, R13.reuse, R2.reuse, RZ, 0x2 ;  /* 0x000000020ddd7211 */ /* 0x0c0fe200078f10ff */
[----:B------:R-:W2:Y:S01]  /*0af0*/  S2R R231, SR_CTAID.X ;  /* 0x0000000000e77919 */ /* 0x000ea20000002500 */
[-C--:B------:R-:W-:Y:S01]  /*0b00*/  LEA.HI R12, R13, R2.reuse, RZ, 0x3 ;  /* 0x000000020d0c7211 */ /* 0x080fe200078f18ff */
[----:B------:R-:W-:Y:S01]  /*0b10*/  UIMAD UR4, UR19, UR4, URZ ;  /* 0x00000004130472a4 */ /* 0x000fe2000f8e023f */
[----:B------:R-:W-:Y:S01]  /*0b20*/  LOP3.LUT R3, R221, 0xfffffffc, RZ, 0xc0, !PT ;  /* 0xfffffffcdd037812 */ /* 0x000fe200078ec0ff */
[----:B------:R-:W-:Y:S01]  /*0b30*/  IMAD R227, R245, c[0x0][0x1b0], RZ ;  /* 0x00006c00f5e37a24 */ /* 0x000fe200078e02ff */
[-C--:B------:R-:W-:Y:S01]  /*0b40*/  LEA.HI R11, R13, R2.reuse, RZ, 0x4 ;  /* 0x000000020d0b7211 */ /* 0x080fe200078f20ff */
[----:B------:R-:W-:Y:S01]  /*0b50*/  IMAD R245, R245, c[0x0][0x1b8], RZ ;  /* 0x00006e00f5f57a24 */ /* 0x000fe200078e02ff */
[----:B------:R-:W-:Y:S01]  /*0b60*/  SHF.R.S32.HI R7, RZ, 0x3, R12 ;  /* 0x00000003ff077819 */ /* 0x000fe2000001140c */
[C---:B------:R-:W-:Y:S01]  /*0b70*/  IMAD.IADD R228, R2.reuse, 0x1, -R3 ;  /* 0x0000000102e47824 */ /* 0x040fe200078e0a03 */
[----:B------:R-:W-:Y:S01]  /*0b80*/  LOP3.LUT R3, R11, 0xfffffff0, RZ, 0xc0, !PT ;  /* 0xfffffff00b037812 */ /* 0x000fe200078ec0ff */
[----:B------:R-:W-:Y:S01]  /*0b90*/  UIMAD UR4, UR11, UR5, UR4 ;  /* 0x000000050b0472a4 */ /* 0x000fe2000f8e0204 */
[----:B------:R-:W-:Y:S01]  /*0ba0*/  SHF.R.S32.HI R16, RZ, 0x2, R221 ;  /* 0x00000002ff107819 */ /* 0x000fe200000114dd */
[----:B------:R-:W-:Y:S01]  /*0bb0*/  IMAD.SHL.U32 R5, R7, 0x40, RZ ;  /* 0x0000004007057824 */ /* 0x000fe200078e00ff */
[----:B------:R-:W-:Y:S01]  /*0bc0*/  LEA.HI R13, R13, R2, RZ, 0x5 ;  /* 0x000000020d0d7211 */ /* 0x000fe200078f28ff */
[----:B------:R-:W-:Y:S01]  /*0bd0*/  IMAD.IADD R10, R2, 0x1, -R3 ;  /* 0x00000001020a7824 */ /* 0x000fe200078e0a03 */
[----:B------:R-:W-:Y:S01]  /*0be0*/  SHF.R.S32.HI R17, RZ, 0x1f, R16 ;  /* 0x0000001fff117819 */ /* 0x000fe20000011410 */
[----:B------:R-:W-:Y:S01]  /*0bf0*/  IMAD.SHL.U32 R228, R228, 0x8, RZ ;  /* 0x00000008e4e47824 */ /* 0x000fe200078e00ff */
[----:B------:R-:W-:Y:S01]  /*0c00*/  LOP3.LUT R5, R5, 0xc0, RZ, 0xc0, !PT ;  /* 0x000000c005057812 */ /* 0x000fe200078ec0ff */
[----:B------:R-:W-:Y:S01]  /*0c10*/  IMAD R227, R238, c[0x0][0x1b4], R227 ;  /* 0x00006d00eee37a24 */ /* 0x000fe200078e02e3 */
[----:B------:R-:W-:Y:S01]  /*0c20*/  LEA.HI R9, R10, R10, RZ, 0x1 ;  /* 0x0000000a0a097211 */ /* 0x000fe200078f08ff */
[----:B------:R-:W-:Y:S01]  /*0c30*/  IMAD R245, R238, c[0x0][0x1bc], R245 ;  /* 0x00006f00eef57a24 */ /* 0x000fe200078e02f5 */
[----:B------:R-:W-:Y:S01]  /*0c40*/  LOP3.LUT R3, R5, 0x18, R228, 0xf8, !PT ;  /* 0x0000001805037812 */ /* 0x000fe200078ef8e4 */
[----:B------:R-:W-:Y:S01]  /*0c50*/  BSSY B0, `(.L_x_48) ;  /* 0x000004c000007945 */ /* 0x000fe20003800000 */
[----:B------:R-:W-:Y:S01]  /*0c60*/  SHF.R.U32.HI R4, RZ, 0x3, R5 ;  /* 0x00000003ff047819 */ /* 0x000fe20000011605 */
[----:B--2---:R-:W-:Y:S01]  /*0c70*/  IMAD.WIDE R230, R231, 0x80, R16 ;  /* 0x00000080e7e67825 */ /* 0x004fe200078e0210 */
[----:B------:R-:W-:-:S02]  /*0c80*/  SHF.R.S32.HI R0, RZ, 0x1, R9 ;  /* 0x00000001ff007819 */ /* 0x000fc40000011409 */
[----:B------:R-:W-:Y:S02]  /*0c90*/  SHF.R.S32.HI R5, RZ, 0x1f, R9 ;  /* 0x0000001fff057819 */ /* 0x000fe40000011409 */
[--C-:B------:R-:W-:Y:S02]  /*0ca0*/  SHF.R.S32.HI R229, RZ, 0x1f, R228.reuse ;  /* 0x0000001fffe57819 */ /* 0x100fe400000114e4 */
[----:B------:R-:W-:Y:S02]  /*0cb0*/  LEA.HI R5, R5, R0, RZ, 0x2 ;  /* 0x0000000005057211 */ /* 0x000fe400078f10ff */
[----:B------:R-:W-:Y:S01]  /*0cc0*/  IADD3 R20, P0, R228, UR6, RZ ;  /* 0x00000006e4147c10 */ /* 0x000fe2000ff1e0ff */
[----:B------:R-:W-:Y:S01]  /*0cd0*/  IMAD.WIDE.U32 R14, R16, c[0x0][0x198], R228 ;  /* 0x00006600100e7a25 */ /* 0x000fe200078e00e4 */
[----:B------:R-:W-:Y:S02]  /*0ce0*/  LOP3.LUT R5, R5, 0xfffffffc, RZ, 0xc0, !PT ;  /* 0xfffffffc05057812 */ /* 0x000fe400078ec0ff */
[----:B------:R-:W-:Y:S01]  /*0cf0*/  LOP3.LUT R4, R3, R4, RZ, 0x3c, !PT ;  /* 0x0000000403047212 */ /* 0x000fe200078e3cff */
[----:B------:R-:W-:Y:S01]  /*0d00*/  IMAD R3, R17, c[0x0][0x198], RZ ;  /* 0x0000660011037a24 */ /* 0x000fe200078e02ff */
[----:B------:R-:W-:Y:S01]  /*0d10*/  IADD3.X R21, R229, UR18, RZ, P0, !PT ;  /* 0x00000012e5157c10 */ /* 0x000fe200087fe4ff */
[----:B------:R-:W-:Y:S01]  /*0d20*/  IMAD.IADD R5, R0, 0x1, -R5 ;  /* 0x0000000100057824 */ /* 0x000fe200078e0a05 */
[----:B------:R-:W-:Y:S01]  /*0d30*/  IADD3 R224, P0, R14, UR20, RZ ;  /* 0x000000140ee07c10 */ /* 0x000fe2000ff1e0ff */
[----:B------:R-:W-:Y:S01]  /*0d40*/  IMAD R0, R16, c[0x0][0x19c], R3 ;  /* 0x0000670010007a24 */ /* 0x000fe200078e0203 */
[----:B------:R-:W-:Y:S01]  /*0d50*/  LEA.HI R221, R221, R16, RZ, 0x1 ;  /* 0x00000010dddd7211 */ /* 0x000fe200078f08ff */
[----:B-1----:R-:W-:Y:S01]  /*0d60*/  IMAD.WIDE.U32 R18, R18, c[0x0][0x1a8], R20 ;  /* 0x00006a0012127a25 */ /* 0x002fe200078e0014 */
[----:B------:R-:W-:-:S02]  /*0d70*/  SHF.R.S32.HI R6, RZ, 0x5, R13 ;  /* 0x00000005ff067819 */ /* 0x000fc4000001140d */
[----:B------:R-:W-:Y:S01]  /*0d80*/  IADD3.X R225, R15, UR7, R0, P0, !PT ;  /* 0x000000070fe17c10 */ /* 0x000fe200087fe400 */
[----:B------:R-:W-:Y:S01]  /*0d90*/  IMAD R3, R17, c[0x0][0x1a0], RZ ;  /* 0x0000680011037a24 */ /* 0x000fe200078e02ff */
[----:B------:R-:W-:Y:S01]  /*0da0*/  LOP3.LUT R221, R221, 0x7fffffe, RZ, 0xc0, !PT ;  /* 0x07fffffedddd7812 */ /* 0x000fe200078ec0ff */
[C---:B------:R-:W-:Y:S01]  /*0db0*/  IMAD.WIDE.U32 R20, R16.reuse, c[0x0][0x1a0], R228 ;  /* 0x0000680010147a25 */ /* 0x040fe200078e00e4 */
[----:B------:R-:W-:Y:S02]  /*0dc0*/  LOP3.LUT R13, R13, 0xffffffe0, RZ, 0xc0, !PT ;  /* 0xffffffe00d0d7812 */ /* 0x000fe400078ec0ff */
[----:B------:R-:W-:Y:S01]  /*0dd0*/  LOP3.LUT P1, RZ, R5, 0x2, RZ, 0xc0, !PT ;  /* 0x0000000205ff7812 */ /* 0x000fe2000782c0ff */
[----:B------:R-:W-:Y:S01]  /*0de0*/  IMAD R0, R16, c[0x0][0x1a4], R3 ;  /* 0x0000690010007a24 */ /* 0x000fe200078e0203 */
[----:B------:R-:W-:Y:S01]  /*0df0*/  IADD3 R14, P0, R20, UR22, RZ ;  /* 0x00000016140e7c10 */ /* 0x000fe2000ff1e0ff */
[----:B------:R-:W-:Y:S01]  /*0e00*/  IMAD.IADD R221, R16, 0x1, -R221 ;  /* 0x0000000110dd7824 */ /* 0x000fe200078e0add */
[----:B------:R-:W-:Y:S01]  /*0e10*/  IADD3 R223, R228, 0x20, RZ ;  /* 0x00000020e4df7810 */ /* 0x000fe20007ffe0ff */
[----:B------:R-:W-:Y:S01]  /*0e20*/  IMAD.WIDE.U32 R224, R238, c[0x0][0x1b0], R224 ;  /* 0x00006c00eee07a25 */ /* 0x000fe200078e00e0 */
[----:B------:R-:W-:-:S02]  /*0e30*/  IADD3.X R15, R21, UR21, R0, P0, !PT ;  /* 0x00000015150f7c10 */ /* 0x000fc400087fe400 */
[----:B------:R-:W-:Y:S01]  /*0e40*/  ISETP.GE.AND P0, PT, R16, UR10, PT ;  /* 0x0000000a10007c0c */ /* 0x000fe2000bf06270 */
[----:B------:R-:W-:Y:S01]  /*0e50*/  IMAD R221, R6, 0x8, R221 ;  /* 0x0000000806dd7824 */ /* 0x000fe200078e02dd */
[----:B------:R-:W-:Y:S01]  /*0e60*/  IADD3 R21, R19, UR4, RZ ;  /* 0x0000000413157c10 */ /* 0x000fe2000fffe0ff */
[----:B------:R-:W-:Y:S01]  /*0e70*/  IMAD.MOV.U32 R3, RZ, RZ, 0x10 ;  /* 0x00000010ff037424 */ /* 0x000fe200078e00ff */
[----:B------:R-:W-:Y:S01]  /*0e80*/  IADD3 R222, R228, 0x40, RZ ;  /* 0x00000040e4de7810 */ /* 0x000fe20007ffe0ff */
[----:B------:R-:W-:Y:S02]  /*0e90*/  IMAD.U32 R221, R221, 0x20, R4 ;  /* 0x00000020dddd7824 */ /* 0x000fe400078e0004 */
[----:B------:R-:W-:Y:S01]  /*0ea0*/  IMAD.WIDE.U32 R238, R238, c[0x0][0x1b8], R14 ;  /* 0x00006e00eeee7a25 */ /* 0x000fe200078e000e */
[----:B------:R-:W-:-:S03]  /*0eb0*/  SEL R0, R3, 0xfffffff0, !P1 ;  /* 0xfffffff003007807 */ /* 0x000fc60004800000 */
[----:B------:R-:W-:Y:S02]  /*0ec0*/  IMAD.IADD R8, R2, 0x1, -R13 ;  /* 0x0000000102087824 */ /* 0x000fe400078e0a0d */
[----:B------:R-:W-:Y:S02]  /*0ed0*/  IMAD.SHL.U32 R221, R221, 0x2, RZ ;  /* 0x00000002dddd7824 */ /* 0x000fe400078e00ff */
[----:B------:R-:W-:Y:S02]  /*0ee0*/  IMAD.IADD R227, R225, 0x1, R227 ;  /* 0x00000001e1e37824 */ /* 0x000fe400078e02e3 */
[----:B------:R-:W-:Y:S01]  /*0ef0*/  IMAD.IADD R245, R239, 0x1, R245 ;  /* 0x00000001eff57824 */ /* 0x000fe200078e02f5 */
[----:B------:R-:W-:Y:S05]  /*0f00*/  @P0 BRA `(.L_x_49) ;  /* 0x0000020000000947 */ /* 0x000fea0003800000 */
[----:B------:R-:W-:Y:S01]  /*0f10*/  ISETP.GE.AND P4, PT, R228, c[0x0][0x220], PT ;  /* 0x00008800e4007a0c */ /* 0x000fe20003f86270 */
[----:B------:R-:W-:Y:S01]  /*0f20*/  IMAD R13, R231, c[0x0][0x190], RZ ;  /* 0x00006400e70d7a24 */ /* 0x000fe200078e02ff */
[----:B------:R-:W-:Y:S01]  /*0f30*/  ISETP.GE.AND P3, PT, R223, c[0x0][0x220], PT ;  /* 0x00008800df007a0c */ /* 0x000fe20003f66270 */
[----:B------:R-:W-:Y:S01]  /*0f40*/  IMAD.MOV.U32 R20, RZ, RZ, R18 ;  /* 0x000000ffff147224 */ /* 0x000fe200078e0012 */
[----:B------:R-:W-:Y:S01]  /*0f50*/  ISETP.GE.AND P2, PT, R222, c[0x0][0x220], PT ;  /* 0x00008800de007a0c */ /* 0x000fe20003f46270 */
[----:B------:R-:W-:-:S02]  /*0f60*/  IMAD R4, R230, c[0x0][0x194], R13 ;  /* 0x00006500e6047a24 */ /* 0x000fc400078e020d */
[----:B------:R-:W-:-:S04]  /*0f70*/  IMAD.WIDE.U32 R14, R230, c[0x0][0x190], R20 ;  /* 0x00006400e60e7a25 */ /* 0x000fc800078e0014 */
[----:B------:R-:W-:Y:S02]  /*0f80*/  IMAD.IADD R4, R15, 0x1, R4 ;  /* 0x000000010f047824 */ /* 0x000fe400078e0204 */
[C---:B------:R-:W-:Y:S01]  /*0f90*/  @!P4 LEA R24, P1, R14.reuse, c[0x0][0x160], 0x1 ;  /* 0x000058000e18ca11 */ /* 0x040fe200078208ff */
[----:B------:R1:W-:Y:S01]  /*0fa0*/  @P4 STS [R221], RZ ;  /* 0x000000ffdd004388 */ /* 0x0003e20000000800 */
[C---:B------:R-:W-:Y:S02]  /*0fb0*/  @!P3 LEA R22, P0, R14.reuse, c[0x0][0x160], 0x1 ;  /* 0x000058000e16ba11 */ /* 0x040fe400078008ff */
[C-C-:B------:R-:W-:Y:S01]  /*0fc0*/  @!P4 LEA.HI.X R25, R14.reuse, c[0x0][0x164], R4.reuse, 0x1, P1 ;  /* 0x000059000e19ca11 */ /* 0x140fe200008f0c04 */
[----:B------:R1:W-:Y:S01]  /*0fd0*/  @P4 STS [R221+0x4], RZ ;  /* 0x000004ffdd004388 */ /* 0x0003e20000000800 */
[----:B------:R-:W-:-:S03]  /*0fe0*/  @!P3 LEA.HI.X R23, R14, c[0x0][0x164], R4, 0x1, P0 ;  /* 0x000059000e17ba11 */ /* 0x000fc600000f0c04 */
[----:B------:R1:W-:Y:S04]  /*0ff0*/  @P4 STS.64 [R221+0x8], RZ ;  /* 0x000008ffdd004388 */ /* 0x0003e80000000a00 */
[----:B------:R-:W-:Y:S01]  /*1000*/  @!PT LDS RZ, [RZ] ;  /* 0x00000000fffff984 */ /* 0x000fe20000000800 */
[----:B------:R-:W-:Y:S01]  /*1010*/  @!PT LDS RZ, [RZ] ;  /* 0x00000000fffff984 */ /* 0x000fe20000000800 */
[----:B------:R-:W-:Y:S01]  /*1020*/  @!PT LDS RZ, [RZ] ;  /* 0x00000000fffff984 */ /* 0x000fe20000000800 */
[----:B------:R1:W-:Y:S04]  /*1030*/  @!P4 LDGSTS.E.BYPASS.LTC128B.128 [R221], [R24.64] ;  /* 0x0000000018ddcfae */ /* 0x0003e8000b901d50 */
[----:B------:R1:W-:Y:S04]  /*1040*/  @P3 STS.128 [R221+0x2000], RZ ;  /* 0x002000ffdd003388 */ /* 0x0003e80000000c00 */
[----:B------:R-:W-:Y:S01]  /*1050*/  @!PT LDS RZ, [RZ] ;  /* 0x00000000fffff984 */ /* 0x000fe20000000800 */
[----:B------:R-:W-:Y:S01]  /*1060*/  @!PT LDS RZ, [RZ] ;  /* 0x00000000fffff984 */ /* 0x000fe20000000800 */
[----:B------:R-:W-:Y:S01]  /*1070*/  @!PT LDS RZ, [RZ] ;  /* 0x00000000fffff984 */ /* 0x000fe20000000800 */
[----:B------:R1:W-:Y:S04]  /*1080*/  @!P3 LDGSTS.E.BYPASS.LTC128B.128 [R221+0x2000], [R22.64+0x40] ;  /* 0x0200004016ddbfae */ /* 0x0003e8000b901d50 */
[----:B------:R1:W-:Y:S01]  /*1090*/  @P2 STS.128 [R221+0x4000], RZ ;  /* 0x004000ffdd002388 */ /* 0x0003e20000000c00 */
[----:B------:R-:W-:Y:S05]  /*10a0*/  @P2 BRA `(.L_x_49) ;  /* 0x0000006000002947 */ /* 0x000fea0003800000 */
[----:B-1----:R-:W-:-:S04]  /*10b0*/  LEA R22, P0, R14, c[0x0][0x160], 0x1 ;  /* 0x000058000e167a11 */ /* 0x002fc800078008ff */
[----:B------:R-:W-:-:S05]  /*10c0*/  LEA.HI.X R23, R14, c[0x0][0x164], R4, 0x1, P0 ;  /* 0x000059000e177a11 */ /* 0x000fca00000f0c04 */
[----:B------:R-:W-:Y:S01]  /*10d0*/  @!PT LDS RZ, [RZ] ;  /* 0x00000000fffff984 */ /* 0x000fe20000000800 */
[----:B------:R-:W-:Y:S01]  /*10e0*/  @!PT LDS RZ, [RZ] ;  /* 0x00000000fffff984 */ /* 0x000fe20000000800 */
[----:B------:R-:W-:Y:S01]  /*10f0*/  @!PT LDS RZ, [RZ] ;  /* 0x00000000fffff984 */ /* 0x000fe20000000800 */
[----:B------:R1:W-:Y:S04]  /*1100*/  LDGSTS.E.BYPASS.LTC128B.128 [R221+0x4000], [R22.64+0x80] ;  /* 0x0400008016dd7fae */ /* 0x0003e8000b901d50 */
.L_x_49:
[----:B------:R-:W-:Y:S05]  /*1110*/  BSYNC B0 ;  /* 0x0000000000007941 */ /* 0x000fea0003800000 */
.L_x_48:
[----:B------:R-:W-:Y:S01]  /*1120*/  IADD3 R4, R16, 0x20, RZ ;  /* 0x0000002010047810 */ /* 0x000fe20007ffe0ff */
[----:B------:R-:W-:Y:S03]  /*1130*/  BSSY B0, `(.L_x_50) ;  /* 0x0000024000007945 */ /* 0x000fe60003800000 */
[----:B------:R-:W-:-:S13]  /*1140*/  ISETP.GE.AND P0, PT, R4, UR10, PT ;  /* 0x0000000a04007c0c */ /* 0x000fda000bf06270 */
[----:B------:R-:W-:Y:S05]  /*1150*/  @P0 BRA `(.L_x_51) ;  /* 0x0000021000000947 */ /* 0x000fea0003800000 */
[----:B------:R-:W-:Y:S01]  /*1160*/  IADD3 R14, P0, R230, 0x20, RZ ;  /* 0x00000020e60e7810 */ /* 0x000fe20007f1e0ff */
[----:B-1----:R-:W-:Y:S01]  /*1170*/  IMAD.MOV.U32 R22, RZ, RZ, R18 ;  /* 0x000000ffff167224 */ /* 0x002fe200078e0012 */
[----:B------:R-:W-:Y:S01]  /*1180*/  ISETP.GE.AND P3, PT, R228, c[0x0][0x220], PT ;  /* 0x00008800e4007a0c */ /* 0x000fe20003f66270 */
[----:B------:R-:W-:Y:S01]  /*1190*/  IMAD.MOV.U32 R23, RZ, RZ, R21 ;  /* 0x000000ffff177224 */ /* 0x000fe200078e0015 */
[----:B------:R-:W-:Y:S01]  /*11a0*/  ISETP.GE.AND P2, PT, R223, c[0x0][0x220], PT ;  /* 0x00008800df007a0c */ /* 0x000fe20003f46270 */
[----:B------:R-:W-:Y:S01]  /*11b0*/  IMAD.X R13, RZ, RZ, R231, P0 ;  /* 0x000000ffff0d7224 */ /* 0x000fe200000e06e7 */
[----:B------:R-:W-:Y:S01]  /*11c0*/  ISETP.GE.AND P0, PT, R222, c[0x0][0x220], PT ;  /* 0x00008800de007a0c */ /* 0x000fe20003f06270 */
[----:B------:R-:W-:-:S04]  /*11d0*/  IMAD.WIDE.U32 R22, R14, c[0x0][0x190], R22 ;  /* 0x000064000e167a25 */ /* 0x000fc800078e0016 */
[----:B------:R-:W-:-:S04]  /*11e0*/  IMAD R13, R13, c[0x0][0x190], RZ ;  /* 0x000064000d0d7a24 */ /* 0x000fc800078e02ff */
[----:B------:R-:W-:Y:S01]  /*11f0*/  IMAD R13, R14, c[0x0][0x194], R13 ;  /* 0x000065000e0d7a24 */ /* 0x000fe200078e020d */
[C---:B------:R-:W-:Y:S01]  /*1200*/  @!P3 LEA R14, P4, R22.reuse, c[0x0][0x160], 0x1 ;  /* 0x00005800160eba11 */ /* 0x040fe200078808ff */
[----:B------:R1:W-:Y:S01]  /*1210*/  @P3 STS.128 [R221+0x800], RZ ;  /* 0x000800ffdd003388 */ /* 0x0003e20000000c00 */
[----:B------:R-:W-:Y:S01]  /*1220*/  @!P2 LEA R24, P1, R22, c[0x0][0x160], 0x1 ;  /* 0x000058001618aa11 */ /* 0x000fe200078208ff */
[----:B------:R-:W-:-:S05]  /*1230*/  IMAD.IADD R13, R23, 0x1, R13 ;  /* 0x00000001170d7824 */ /* 0x000fca00078e020d */
[C-C-:B------:R-:W-:Y:S02]  /*1240*/  @!P3 LEA.HI.X R15, R22.reuse, c[0x0][0x164], R13.reuse, 0x1, P4 ;  /* 0x00005900160fba11 */ /* 0x140fe400020f0c0d */
[----:B------:R-:W-:-:S03]  /*1250*/  @!P2 LEA.HI.X R25, R22, c[0x0][0x164], R13, 0x1, P1 ;  /* 0x000059001619aa11 */ /* 0x000fc600008f0c0d */
[----:B------:R-:W-:Y:S01]  /*1260*/  @!PT LDS RZ, [RZ] ;  /* 0x00000000fffff984 */ /* 0x000fe20000000800 */
[----:B------:R-:W-:Y:S01]  /*1270*/  @!PT LDS RZ, [RZ] ;  /* 0x00000000fffff984 */ /* 0x000fe20000000800 */
[----:B------:R-:W-:Y:S01]  /*1280*/  @!PT LDS RZ, [RZ] ;  /* 0x00000000fffff984 */ /* 0x000fe20000000800 */
[----:B------:R1:W-:Y:S04]  /*1290*/  @!P3 LDGSTS.E.BYPASS.LTC128B.128 [R221+0x800], [R14.64] ;  /* 0x008000000eddbfae */ /* 0x0003e8000b901d50 */
        /* <DEDUP_REMOVED lines=13> */
.L_x_51:
[----:B------:R-:W-:Y:S05]  /*1370*/  BSYNC B0 ;  /* 0x0000000000007941 */ /* 0x000fea0003800000 */
.L_x_50:
[----:B------:R-:W-:Y:S01]  /*1380*/  IADD3 R13, R16, 0x40, RZ ;  /* 0x00000040100d7810 */ /* 0x000fe20007ffe0ff */
[----:B------:R-:W-:Y:S03]  /*1390*/  BSSY B0, `(.L_x_52) ;  /* 0x0000024000007945 */ /* 0x000fe60003800000 */
[----:B------:R-:W-:-:S13]  /*13a0*/  ISETP.GE.AND P0, PT, R13, UR10, PT ;  /* 0x0000000a0d007c0c */ /* 0x000fda000bf06270 */
[----:B------:R-:W-:Y:S05]  /*13b0*/  @P0 BRA `(.L_x_53) ;  /* 0x0000021000000947 */ /* 0x000fea0003800000 */
[----:B-1----:R-:W-:Y:S01]  /*13c0*/  IADD3 R14, P0, R230, 0x40, RZ ;  /* 0x00000040e60e7810 */ /* 0x002fe20007f1e0ff */
[----:B------:R-:W-:Y:S01]  /*13d0*/  IMAD.MOV.U32 R22, RZ, RZ, R18 ;  /* 0x000000ffff167224 */ /* 0x000fe200078e0012 */
        /* <DEDUP_REMOVED lines=31> */
.L_x_53:
[----:B------:R-:W-:Y:S05]  /*15d0*/  BSYNC B0 ;  /* 0x0000000000007941 */ /* 0x000fea0003800000 */
.L_x_52:
[----:B------:R-:W-:Y:S01]  /*15e0*/  IADD3 R220, R16, 0x60, RZ ;  /* 0x0000006010dc7810 */ /* 0x000fe20007ffe0ff */
[----:B------:R-:W-:Y:S01]  /*15f0*/  UMOV UR11, 0x6 ;  /* 0x00000006000b7882 */ /* 0x000fe20000000000 */
[----:B------:R-:W-:Y:S01]  /*1600*/  BSSY B0, `(.L_x_54) ;  /* 0x0000026000007945 */ /* 0x000fe20003800000 */
[----:B------:R-:W-:Y:S01]  /*1610*/  ULDC.64 UR6, c[0x0][0x198] ;  /* 0x0000660000067ab9 */ /* 0x000fe20000000a00 */
[----:B------:R-:W-:Y:S01]  /*1620*/  ISETP.GE.AND P0, PT, R220, UR10, PT ;  /* 0x0000000adc007c0c */ /* 0x000fe2000bf06270 */
[----:B------:R-:W-:Y:S02]  /*1630*/  USHF.L.U64.HI UR20, UR6, UR11, UR7 ;  /* 0x0000000b06147299 */ /* 0x000fe40008010207 */
[----:B------:R-:W-:-:S10]  /*1640*/  USHF.L.U32 UR21, UR6, 0x6, URZ ;  /* 0x0000000606157899 */ /* 0x000fd4000800063f */
[----:B------:R-:W-:Y:S05]  /*1650*/  @P0 BRA `(.L_x_55) ;  /* 0x0000020000000947 */ /* 0x000fea0003800000 */
[----:B-1----:R-:W-:Y:S01]  /*1660*/  IADD3 R14, P0, R230, 0x60, RZ ;  /* 0x00000060e60e7810 */ /* 0x002fe20007f1e0ff */
[----:B------:R-:W-:Y:S01]  /*1670*/  IMAD.MOV.U32 R19, RZ, RZ, R21 ;  /* 0x000000ffff137224 */ /* 0x000fe200078e0015 */
[----:B------:R-:W-:Y:S02]  /*1680*/  ISETP.GE.AND P3, PT, R228, c[0x0][0x220], PT ;  /* 0x00008800e4007a0c */ /* 0x000fe40003f66270 */
        /* <DEDUP_REMOVED lines=29> */
.L_x_55:
[----:B------:R-:W-:Y:S05]  /*1860*/  BSYNC B0 ;  /* 0x0000000000007941 */ /* 0x000fea0003800000 */
.L_x_54:
[----:B------:R-:W-:Y:S01]  /*1870*/  UIADD3 UR19, UR8, -0x1, URZ ;  /* 0xffffffff08137890 */ /* 0x000fe2000fffe03f */
[----:B------:R-:W-:Y:S01]  /*1880*/  MOV R226, R224 ;  /* 0x000000e000e27202 */ /* 0x000fe20000000f00 */
[----:B------:R-:W-:Y:S01]  /*1890*/  IMAD.U32 R117, RZ, RZ, UR21 ;  /* 0x00000015ff757e24 */ /* 0x000fe2000f8e00ff */
[----:B------:R-:W-:Y:S01]  /*18a0*/  BSSY B0, `(.L_x_56) ;  /* 0x0000024000007945 */ /* 0x000fe20003800000 */
[----:B------:R-:W-:Y:S02]  /*18b0*/  UIMAD UR22, UR19, -0x40, UR13 ;  /* 0xffffffc0131678a4 */ /* 0x000fe4000f8e020d */
[----:B------:R-:W-:Y:S01]  /*18c0*/  USHF.R.S32.HI UR23, URZ, 0x1f, UR19 ;  /* 0x0000001f3f177899 */ /* 0x000fe20008011413 */
[----:B------:R-:W-:Y:S01]  /*18d0*/  IMAD.WIDE.U32 R18, R117, UR19, R226 ;  /* 0x0000001375127c25 */ /* 0x000fe2000f8e00e2 */
[----:B------:R-:W-:Y:S02]  /*18e0*/  UIMAD UR4, UR20, UR19, URZ ;  /* 0x00000013140472a4 */ /* 0x000fe4000f8e023f */
[----:B------:R-:W-:-:S02]  /*18f0*/  ISETP.GE.AND P0, PT, R16, UR22, PT ;  /* 0x0000001610007c0c */ /* 0x000fc4000bf06270 */
[----:B------:R-:W-:-:S06]  /*1900*/  UIMAD UR4, UR23, UR21, UR4 ;  /* 0x00000015170472a4 */ /* 0x000fcc000f8e0204 */
[----:B------:R-:W-:-:S05]  /*1910*/  IADD3 R13, R19, UR4, RZ ;  /* 0x00000004130d7c10 */ /* 0x000fca000fffe0ff */
[----:B------:R-:W-:Y:S05]  /*1920*/  @P0 BRA `(.L_x_57) ;  /* 0x000001b000000947 */ /* 0x000fea0003800000 */
[----:B------:R-:W-:Y:S02]  /*1930*/  ISETP.GE.AND P3, PT, R228, c[0x0][0x220], PT ;  /* 0x00008800e4007a0c */ /* 0x000fe40003f66270 */
[----:B------:R-:W-:Y:S02]  /*1940*/  ISETP.GE.AND P2, PT, R223, c[0x0][0x220], PT ;  /* 0x00008800df007a0c */ /* 0x000fe40003f46270 */
[----:B------:R-:W-:-:S09]  /*1950*/  ISETP.GE.AND P0, PT, R222, c[0x0][0x220], PT ;  /* 0x00008800de007a0c */ /* 0x000fd20003f06270 */
[C---:B-1----:R-:W-:Y:S01]  /*1960*/  @!P3 LEA R20, P4, R18.reuse, c[0x0][0x168], 0x1 ;  /* 0x00005a001214ba11 */ /* 0x042fe200078808ff */
[----:B------:R1:W-:Y:S01]  /*1970*/  @P3 STS [R221+0x6000], RZ ;  /* 0x006000ffdd003388 */ /* 0x0003e20000000800 */
        /* <DEDUP_REMOVED lines=22> */
.L_x_57:
[----:B------:R-:W-:Y:S05]  /*1ae0*/  BSYNC B0 ;  /* 0x0000000000007941 */ /* 0x000fea0003800000 */
.L_x_56:
[----:B------:R-:W-:Y:S01]  /*1af0*/  ISETP.GE.AND P0, PT, R4, UR22, PT ;  /* 0x0000001604007c0c */ /* 0x000fe2000bf06270 */
[----:B------:R-:W-:Y:S01]  /*1b00*/  UMOV UR18, 0x5 ;  /* 0x0000000500127882 */ /* 0x000fe20000000000 */
[----:B------:R-:W-:Y:S01]  /*1b10*/  BSSY B0, `(.L_x_58) ;  /* 0x0000023000007945 */ /* 0x000fe20003800000 */
[----:B------:R-:W-:Y:S02]  /*1b20*/  ULDC UR14, c[0x0][0x19c] ;  /* 0x00006700000e7ab9 */ /* 0x000fe40000000800 */
[----:B------:R-:W-:Y:S02]  /*1b30*/  USHF.L.U32 UR7, UR6, 0x5, URZ ;  /* 0x0000000506077899 */ /* 0x000fe4000800063f */
[----:B------:R-:W-:Y:S02]  /*1b40*/  ULDC.64 UR4, c[0x0][0x1a0] ;  /* 0x0000680000047ab9 */ /* 0x000fe40000000a00 */
[----:B------:R-:W-:Y:S02]  /*1b50*/  USHF.L.U64.HI UR6, UR6, UR18, UR14 ;  /* 0x0000001206067299 */ /* 0x000fe4000801020e */
[----:B------:R-:W-:-:S02]  /*1b60*/  USHF.L.U64.HI UR11, UR4, UR11, UR5 ;  /* 0x0000000b040b7299 */ /* 0x000fc40008010205 */
[----:B------:R-:W-:Y:S01]  /*1b70*/  USHF.L.U32 UR14, UR4, 0x6, URZ ;  /* 0x00000006040e7899 */ /* 0x000fe2000800063f */
[----:B------:R-:W-:Y:S06]  /*1b80*/  @P0 BRA `(.L_x_59) ;  /* 0x000001b000000947 */ /* 0x000fec0003800000 */
[----:B------:R-:W-:Y:S02]  /*1b90*/  ISETP.GE.AND P3, PT, R228, c[0x0][0x220], PT ;  /* 0x00008800e4007a0c */ /* 0x000fe40003f66270 */
[----:B------:R-:W-:Y:S02]  /*1ba0*/  ISETP.GE.AND P2, PT, R223, c[0x0][0x220], PT ;  /* 0x00008800df007a0c */ /* 0x000fe40003f46270 */
[----:B-1----:R-:W-:Y:S02]  /*1bb0*/  IADD3 R14, P1, R18, UR7, RZ ;  /* 0x00000007120e7c10 */ /* 0x002fe4000ff3e0ff */
[----:B------:R-:W-:Y:S02]  /*1bc0*/  ISETP.GE.AND P0, PT, R222, c[0x0][0x220], PT ;  /* 0x00008800de007a0c */ /* 0x000fe40003f06270 */
[----:B------:R-:W-:-:S05]  /*1bd0*/  IADD3.X R13, R13, UR6, RZ, P1, !PT ;  /* 0x000000060d0d7c10 */ /* 0x000fca0008ffe4ff */
[C---:B------:R-:W-:Y:S01]  /*1be0*/  @!P3 LEA R20, P4, R14.reuse, c[0x0][0x168], 0x1 ;  /* 0x00005a000e14ba11 */ /* 0x040fe200078808ff */
[----:B------:R1:W-:Y:S01]  /*1bf0*/  @P3 STS.128 [R221+0x6800], RZ ;  /* 0x006800ffdd003388 */ /* 0x0003e20000000c00 */
[C---:B------:R-:W-:Y:S02]  /*1c00*/  @!P2 LEA R18, P1, R14.reuse, c[0x0][0x168], 0x1 ;  /* 0x00005a000e12aa11 */ /* 0x040fe400078208ff */
        /* <DEDUP_REMOVED lines=19> */
.L_x_59:
[----:B------:R-:W-:Y:S05]  /*1d40*/  BSYNC B0 ;  /* 0x0000000000007941 */ /* 0x000fea0003800000 */
.L_x_58:
[----:B------:R-:W0:Y:S01]  /*1d50*/  LDGDEPBAR ;  /* 0x00000000000079af */ /* 0x000e220000000000 */
[----:B------:R-:W-:Y:S01]  /*1d60*/  LOP3.LUT R9, R9, 0x7fffffe, RZ, 0xc0, !PT ;  /* 0x07fffffe09097812 */ /* 0x000fe200078ec0ff */
[----:B------:R-:W-:Y:S01]  /*1d70*/  IMAD.SHL.U32 R5, R5, 0x40, RZ ;  /* 0x0000004005057824 */ /* 0x000fe200078e00ff */
[----:B------:R-:W-:Y:S01]  /*1d80*/  SHF.R.S32.HI R13, RZ, 0x1f, R10 ;  /* 0x0000001fff0d7819 */ /* 0x000fe2000001140a */
[----:B------:R-:W-:Y:S01]  /*1d90*/  IMAD.SHL.U32 R7, R7, 0x8, RZ ;  /* 0x0000000807077824 */ /* 0x000fe200078e00ff */
[----:B-1----:R-:W-:Y:S01]  /*1da0*/  SHF.R.S32.HI R14, RZ, 0x4, R11 ;  /* 0x00000004ff0e7819 */ /* 0x002fe2000001140b */
[----:B------:R-:W-:Y:S01]  /*1db0*/  IMAD.IADD R9, R10, 0x1, -R9 ;  /* 0x000000010a097824 */ /* 0x000fe200078e0a09 */
[----:B------:R-:W-:Y:S01]  /*1dc0*/  LEA.HI R10, R13, R10, RZ, 0x3 ;  /* 0x0000000a0d0a7211 */ /* 0x000fe200078f18ff */
[----:B------:R-:W-:Y:S01]  /*1dd0*/  UIMAD UR5, UR11, UR19, URZ ;  /* 0x000000130b0572a4 */ /* 0x000fe2000f8e023f */
[----:B------:R-:W-:Y:S01]  /*1de0*/  LOP3.LUT R13, R12, 0xfffffff8, RZ, 0xc0, !PT ;  /* 0xfffffff80c0d7812 */ /* 0x000fe200078ec0ff */
[----:B------:R-:W-:Y:S01]  /*1df0*/  IMAD.U32 R218, RZ, RZ, UR14 ;  /* 0x0000000effda7e24 */ /* 0x000fe2000f8e00ff */
[----:B------:R-:W-:Y:S01]  /*1e00*/  ISETP.GE.AND P0, PT, R16, UR22, PT ;  /* 0x0000001610007c0c */ /* 0x000fe2000bf06270 */
[----:B------:R-:W-:Y:S01]  /*1e10*/  IMAD.SHL.U32 R10, R10, 0x20, RZ ;  /* 0x000000200a0a7824 */ /* 0x000fe200078e00ff */
[----:B------:R-:W-:Y:S01]  /*1e20*/  LEA.HI R15, R11, R14, RZ, 0x1 ;  /* 0x0000000e0b0f7211 */ /* 0x000fe200078f08ff */
[C---:B------:R-:W-:Y:S01]  /*1e30*/  IMAD.IADD R13, R2.reuse, 0x1, -R13 ;  /* 0x00000001020d7824 */ /* 0x040fe200078e0a0d */
[----:B------:R-:W-:Y:S01]  /*1e40*/  SHF.R.S32.HI R219, RZ, 0x1f, R8 ;  /* 0x0000001fffdb7819 */ /* 0x000fe20000011408 */
[----:B------:R-:W-:Y:S01]  /*1e50*/  IMAD.MOV.U32 R244, RZ, RZ, R238 ;  /* 0x000000fffff47224 */ /* 0x000fe200078e00ee */
[----:B------:R-:W-:Y:S01]  /*1e60*/  LOP3.LUT R15, R15, 0xfffffffe, RZ, 0xc0, !PT ;  /* 0xfffffffe0f0f7812 */ /* 0x000fe200078ec0ff */
[----:B------:R-:W-:Y:S01]  /*1e70*/  UIMAD UR5, UR23, UR14, UR5 ;  /* 0x0000000e170572a4 */ /* 0x000fe2000f8e0205 */
[----:B------:R-:W-:Y:S01]  /*1e80*/  LEA.HI R11, R13, R13, RZ, 0x1 ;  /* 0x0000000d0d0b7211 */ /* 0x000fe200078f08ff */
[----:B------:R-:W-:Y:S01]  /*1e90*/  IMAD.SHL.U32 R234, R2, 0x2, RZ ;  /* 0x0000000202ea7824 */ /* 0x000fe200078e00ff */
[----:B------:R-:W-:Y:S01]  /*1ea0*/  LEA.HI R219, R219, R8, RZ, 0x2 ;  /* 0x00000008dbdb7211 */ /* 0x000fe200078f10ff */
[----:B------:R-:W-:Y:S01]  /*1eb0*/  IMAD.IADD R15, R14, 0x1, -R15 ;  /* 0x000000010e0f7824 */ /* 0x000fe200078e0a0f */
[----:B------:R-:W-:Y:S01]  /*1ec0*/  LOP3.LUT R16, R11, 0x7fffffe, RZ, 0xc0, !PT ;  /* 0x07fffffe0b107812 */ /* 0x000fe200078ec0ff */
[----:B------:R-:W-:-:S04]  /*1ed0*/  DEPBAR.LE SB0, 0x0 ;  /* 0x000080000000791a */ /* 0x000fc80000000000 */
[----:B------:R-:W-:Y:S01]  /*1ee0*/  BAR.SYNC.DEFER_BLOCKING 0x0 ;  /* 0x0000000000007b1d */ /* 0x000fe20000010000 */
[----:B------:R-:W-:Y:S01]  /*1ef0*/  SHF.R.S32.HI R11, RZ, 0x1, R11 ;  /* 0x00000001ff0b7819 */ /* 0x000fe2000001140b */
[----:B------:R-:W-:Y:S01]  /*1f00*/  IMAD.IADD R16, R13, 0x1, -R16 ;  /* 0x000000010d107824 */ /* 0x000fe200078e0a10 */
[----:B------:R-:W-:Y:S01]  /*1f10*/  LEA R12, R6, UR12, 0x4 ;  /* 0x0000000c060c7c11 */ /* 0x000fe2000f8e20ff */
[----:B------:R-:W-:Y:S01]  /*1f20*/  IMAD.U32 R8, RZ, RZ, UR13 ;  /* 0x0000000dff087e24 */ /* 0x000fe2000f8e00ff */
[----:B------:R-:W-:Y:S01]  /*1f30*/  SHF.R.S32.HI R219, RZ, 0x2, R219 ;  /* 0x00000002ffdb7819 */ /* 0x000fe200000114db */
[----:B------:R-:W-:Y:S01]  /*1f40*/  IMAD.SHL.U32 R18, R11, 0x40, RZ ;  /* 0x000000400b127824 */ /* 0x000fe200078e00ff */
[----:B------:R-:W-:Y:S01]  /*1f50*/  LOP3.LUT R5, R5, 0xc0, RZ, 0xc0, !PT ;  /* 0x000000c005057812 */ /* 0x000fe200078ec0ff */
[C---:B------:R-:W-:Y:S01]  /*1f60*/  IMAD R16, R15.reuse, 0x8, R16 ;  /* 0x000000080f107824 */ /* 0x040fe200078e0210 */
[----:B------:R-:W-:Y:S01]  /*1f70*/  IADD3 R17, R12, 0x1, R219 ;  /* 0x000000010c117810 */ /* 0x000fe20007ffe0db */
[----:B------:R-:W-:Y:S01]  /*1f80*/  IMAD.SHL.U32 R12, R15, 0x8, RZ ;  /* 0x000000080f0c7824 */ /* 0x000fe200078e00ff */
[----:B------:R-:W-:Y:S01]  /*1f90*/  LOP3.LUT R18, R18, 0xc0, RZ, 0xc0, !PT ;  /* 0x000000c012127812 */ /* 0x000fe200078ec0ff */
[----:B------:R-:W-:Y:S01]  /*1fa0*/  BSSY B0, `(.L_x_60) ;  /* 0x0000036000007945 */ /* 0x000fe20003800000 */
[----:B------:R-:W-:-:S02]  /*1fb0*/  SHF.R.U32.HI R14, RZ, 0x3, R5 ;  /* 0x00000003ff0e7819 */ /* 0x000fc40000011605 */
[----:B------:R-:W-:Y:S02]  /*1fc0*/  LOP3.LUT R217, R5, 0x8, R12, 0xf8, !PT ;  /* 0x0000000805d97812 */ /* 0x000fe400078ef80c */
[----:B------:R-:W-:Y:S02]  /*1fd0*/  LOP3.LUT R10, R10, 0xffffff00, RZ, 0xc0, !PT ;  /* 0xffffff000a0a7812 */ /* 0x000fe400078ec0ff */
[----:B------:R-:W-:Y:S02]  /*1fe0*/  LOP3.LUT R12, R18, 0x8, R7, 0xf8, !PT ;  /* 0x00000008120c7812 */ /* 0x000fe400078ef807 */
[----:B------:R-:W-:Y:S01]  /*1ff0*/  SHF.R.U32.HI R5, RZ, 0x3, R18 ;  /* 0x00000003ff057819 */ /* 0x000fe20000011612 */
[----:B------:R-:W-:Y:S01]  /*2000*/  IMAD R6, R6, 0x200, R10 ;  /* 0x0000020006067824 */ /* 0x000fe200078e020a */
[----:B------:R-:W-:Y:S01]  /*2010*/  LOP3.LUT R217, R217, R14, RZ, 0x3c, !PT ;  /* 0x0000000ed9d97212 */ /* 0x000fe200078e3cff */
[----:B------:R1:W-:Y:S01]  /*2020*/  @P0 STS [R221+0x9000], RZ ;  /* 0x009000ffdd000388 */ /* 0x0003e20000000800 */
[----:B------:R-:W-:Y:S01]  /*2030*/  LOP3.LUT R5, R12, R5, RZ, 0x3c, !PT ;  /* 0x000000050c057212 */ /* 0x000fe200078e3cff */
[----:B------:R-:W-:Y:S01]  /*2040*/  IMAD.WIDE.U32 R12, R218, UR19, R244 ;  /* 0x00000013da0c7c25 */ /* 0x000fe2000f8e00f4 */
[----:B------:R-:W-:Y:S01]  /*2050*/  IADD3 R8, R8, -UR15, R17 ;  /* 0x8000000f08087c10 */ /* 0x000fe2000fffe011 */
[----:B------:R1:W-:Y:S01]  /*2060*/  @P0 STS [R221+0x9004], RZ ;  /* 0x009004ffdd000388 */ /* 0x0003e20000000800 */
[----:B------:R-:W-:Y:S01]  /*2070*/  LOP3.LUT P1, RZ, R11, 0x2, RZ, 0xc0, !PT ;  /* 0x000000020bff7812 */ /* 0x000fe2000782c0ff */
[C---:B------:R-:W-:Y:S01]  /*2080*/  IMAD R10, R9.reuse, 0x20, R10 ;  /* 0x00000020090a7824 */ /* 0x040fe200078e020a */
[----:B------:R-:W-:Y:S01]  /*2090*/  LOP3.LUT R234, R234, 0x6, RZ, 0xc0, !PT ;  /* 0x00000006eaea7812 */ /* 0x000fe200078ec0ff */
[----:B------:R1:W-:Y:S01]  /*20a0*/  @P0 STS.64 [R221+0x9008], RZ ;  /* 0x009008ffdd000388 */ /* 0x0003e20000000a00 */
[----:B------:R-:W-:Y:S01]  /*20b0*/  IMAD R6, R9, 0x20, R6 ;  /* 0x0000002009067824 */ /* 0x000fe200078e0206 */
[----:B------:R-:W-:Y:S01]  /*20c0*/  SEL R3, R3, 0xfffffff0, !P1 ;  /* 0xfffffff003037807 */ /* 0x000fe20004800000 */
[----:B------:R-:W-:Y:S01]  /*20d0*/  IMAD.U32 R216, R16, 0x20, R5 ;  /* 0x0000002010d87824 */ /* 0x000fe200078e0005 */
[----:B------:R1:W-:Y:S01]  /*20e0*/  @P0 STS.128 [R221+0xa000], RZ ;  /* 0x00a000ffdd000388 */ /* 0x0003e20000000c00 */
[----:B------:R-:W-:Y:S01]  /*20f0*/  IADD3 R5, R13, UR5, RZ ;  /* 0x000000050d057c10 */ /* 0x000fe2000fffe0ff */
[C---:B------:R-:W-:Y:S01]  /*2100*/  IMAD.IADD R2, R217.reuse, 0x1, R10 ;  /* 0x00000001d9027824 */ /* 0x040fe200078e020a */
[----:B------:R-:W-:Y:S01]  /*2110*/  IADD3 R116, R8, c[0x0][0x2e8], RZ ;  /* 0x0000ba0008747a10 */ /* 0x000fe20007ffe0ff */
[----:B------:R1:W-:Y:S01]  /*2120*/  @P0 STS.128 [R221+0xb000], RZ ;  /* 0x00b000ffdd000388 */ /* 0x0003e20000000c00 */
[----:B------:R-:W-:Y:S01]  /*2130*/  IMAD.IADD R217, R217, 0x1, R6 ;  /* 0x00000001d9d97824 */ /* 0x000fe200078e0206 */
[----:B------:R-:W-:Y:S05]  /*2140*/  @P0 BRA `(.L_x_61) ;  /* 0x000001b000000947 */ /* 0x000fea0003800000 */
[----:B------:R-:W-:Y:S02]  /*2150*/  ISETP.GE.AND P3, PT, R228, c[0x0][0x220], PT ;  /* 0x00008800e4007a0c */ /* 0x000fe40003f66270 */
[----:B------:R-:W-:-:S02]  /*2160*/  ISETP.GE.AND P2, PT, R223, c[0x0][0x220], PT ;  /* 0x00008800df007a0c */ /* 0x000fc40003f46270 */
[----:B------:R-:W-:-:S09]  /*2170*/  ISETP.GE.AND P0, PT, R222, c[0x0][0x220], PT ;  /* 0x00008800de007a0c */ /* 0x000fd20003f06270 */
[C---:B------:R-:W-:Y:S01]  /*2180*/  @!P3 LEA R8, P4, R12.reuse, c[0x0][0x170], 0x1 ;  /* 0x00005c000c08ba11 */ /* 0x040fe200078808ff */
        /* <DEDUP_REMOVED lines=17> */
[----:B--2---:R-:W-:-:S04]  /*22a0*/  LEA R6, P0, R12, c[0x0][0x170], 0x1 ;  /* 0x00005c000c067a11 */ /* 0x004fc800078008ff */
[----:B------:R-:W-:-:S05]  /*22b0*/  LEA.HI.X R7, R12, c[0x0][0x174], R5, 0x1, P0 ;  /* 0x00005d000c077a11 */ /* 0x000fca00000f0c05 */
[----:B------:R-:W-:Y:S01]  /*22c0*/  @!PT LDS RZ, [RZ] ;  /* 0x00000000fffff984 */ /* 0x000fe20000000800 */
[----:B------:R-:W-:Y:S01]  /*22d0*/  @!PT LDS RZ, [RZ] ;  /* 0x00000000fffff984 */ /* 0x000fe20000000800 */
[----:B------:R-:W-:Y:S01]  /*22e0*/  @!PT LDS RZ, [RZ] ;  /* 0x00000000fffff984 */ /* 0x000fe20000000800 */
[----:B------:R2:W-:Y:S04]  /*22f0*/  LDGSTS.E.BYPASS.LTC128B.128 [R221+0xb000], [R6.64+0x80] ;  /* 0x0b00008006dd7fae */ /* 0x0005e8000b901d50 */
.L_x_61:
[----:B------:R-:W-:Y:S05]  /*2300*/  BSYNC B0 ;  /* 0x0000000000007941 */ /* 0x000fea0003800000 */
.L_x_60:
[----:B------:R-:W-:Y:S01]  /*2310*/  ISETP.GE.AND P0, PT, R4, UR22, PT ;  /* 0x0000001604007c0c */ /* 0x000fe2000bf06270 */
[----:B------:R-:W-:Y:S01]  /*2320*/  ULDC UR5, c[0x0][0x1a4] ;  /* 0x0000690000057ab9 */ /* 0x000fe20000000800 */
[----:B------:R-:W-:Y:S01]  /*2330*/  BSSY B0, `(.L_x_62) ;  /* 0x0000022000007945 */ /* 0x000fe20003800000 */
[----:B------:R-:W-:Y:S02]  /*2340*/  USHF.L.U32 UR12, UR4, 0x5, URZ ;  /* 0x00000005040c7899 */ /* 0x000fe4000800063f */
[----:B------:R-:W-:-:S08]  /*2350*/  USHF.L.U64.HI UR18, UR4, UR18, UR5 ;  /* 0x0000001204127299 */ /* 0x000fd00008010205 */
[----:B------:R3:W-:Y:S04]  /*2360*/  @P0 STS.128 [R221+0x9800], RZ ;  /* 0x009800ffdd000388 */ /* 0x0007e80000000c00 */
[----:B------:R3:W-:Y:S04]  /*2370*/  @P0 STS.128 [R221+0xa800], RZ ;  /* 0x00a800ffdd000388 */ /* 0x0007e80000000c00 */
[----:B------:R3:W-:Y:S01]  /*2380*/  @P0 STS.128 [R221+0xb800], RZ ;  /* 0x00b800ffdd000388 */ /* 0x0007e20000000c00 */
[----:B------:R-:W-:Y:S05]  /*2390*/  @P0 BRA `(.L_x_63) ;  /* 0x000001b000000947 */ /* 0x000fea0003800000 */
[----:B------:R-:W-:Y:S02]  /*23a0*/  ISETP.GE.AND P3, PT, R228, c[0x0][0x220], PT ;  /* 0x00008800e4007a0c */ /* 0x000fe40003f66270 */
[----:B------:R-:W-:-:S02]  /*23b0*/  ISETP.GE.AND P2, PT, R223, c[0x0][0x220], PT ;  /* 0x00008800df007a0c */ /* 0x000fc40003f46270 */
[----:B------:R-:W-:Y:S02]  /*23c0*/  IADD3 R12, P1, R12, UR12, RZ ;  /* 0x0000000c0c0c7c10 */ /* 0x000fe4000ff3e0ff */
[----:B------:R-:W-:Y:S02]  /*23d0*/  ISETP.GE.AND P0, PT, R222, c[0x0][0x220], PT ;  /* 0x00008800de007a0c */ /* 0x000fe40003f06270 */
[----:B------:R-:W-:-:S05]  /*23e0*/  IADD3.X R5, R5, UR18, RZ, P1, !PT ;  /* 0x0000001205057c10 */ /* 0x000fca0008ffe4ff */
[C---:B--2---:R-:W-:Y:S01]  /*23f0*/  @!P3 LEA R8, P4, R12.reuse, c[0x0][0x170], 0x1 ;  /* 0x00005c000c08ba11 */ /* 0x044fe200078808ff */
        /* <DEDUP_REMOVED lines=15> */
[----:B------:R-:W-:-:S04]  /*24f0*/  LEA R4, P0, R12, c[0x0][0x170], 0x1 ;  /* 0x00005c000c047a11 */ /* 0x000fc800078008ff */
[----:B------:R-:W-:-:S05]  /*2500*/  LEA.HI.X R5, R12, c[0x0][0x174], R5, 0x1, P0 ;  /* 0x00005d000c057a11 */ /* 0x000fca00000f0c05 */
[----:B------:R-:W-:Y:S01]  /*2510*/  @!PT LDS RZ, [RZ] ;  /* 0x00000000fffff984 */ /* 0x000fe20000000800 */
[----:B------:R-:W-:Y:S01]  /*2520*/  @!PT LDS RZ, [RZ] ;  /* 0x00000000fffff984 */ /* 0x000fe20000000800 */
[----:B------:R-:W-:Y:S01]  /*2530*/  @!PT LDS RZ, [RZ] ;  /* 0x00000000fffff984 */ /* 0x000fe20000000800 */
[----:B------:R4:W-:Y:S04]  /*2540*/  LDGSTS.E.BYPASS.LTC128B.128 [R221+0xb800], [R4.64+0x80] ;  /* 0x0b80008004dd7fae */ /* 0x0009e8000b901d50 */
.L_x_63:
[----:B------:R-:W-:Y:S05]  /*2550*/  BSYNC B0 ;  /* 0x0000000000007941 */ /* 0x000fea0003800000 */
.L_x_62:
[----:B------:R-:W-:Y:S01]  /*2560*/  IMAD.SHL.U32 R217, R217, 0x2, RZ ;  /* 0x00000002d9d97824 */ /* 0x000fe200078e00ff */
[----:B------:R-:W-:Y:S01]  /*2570*/  IADD3 R236, R116, 0x40, RZ ;  /* 0x0000004074ec7810 */ /* 0x000fe20007ffe0ff */
[----:B------:R-:W-:Y:S01]  /*2580*/  IMAD.SHL.U32 R216, R216, 0x2, RZ ;  /* 0x00000002d8d87824 */ /* 0x000fe200078e00ff */
[----:B------:R-:W-:Y:S01]  /*2590*/  IADD3 R246, R116, 0x8, RZ ;  /* 0x0000000874f67810 */ /* 0x000fe20007ffe0ff */
[----:B------:R-:W-:Y:S01]  /*25a0*/  IMAD R215, R0, 0x2, R217 ;  /* 0x0000000200d77824 */ /* 0x000fe200078e02d9 */
[----:B------:R-:W-:Y:S01]  /*25b0*/  LDSM.16.M88.4 R88, [R217] ;  /* 0x00000000d958783b */ /* 0x000fe20000000200 */
[----:B------:R-:W-:Y:S01]  /*25c0*/  IMAD R213, R3, 0x2, R216 ;  /* 0x0000000203d57824 */ /* 0x000fe200078e02d8 */
[----:B------:R-:W-:Y:S01]  /*25d0*/  IADD3 R3, R116, 0x48, RZ ;  /* 0x0000004874037810 */ /* 0x000fe20007ffe0ff */
[----:B------:R-:W-:Y:S01]  /*25e0*/  UISETP.GE.AND UP0, UPT, UR8, 0x2, UPT ;  /* 0x000000020800788c */ /* 0x000fe2000bf06270 */
[----:B------:R-:W-:Y:S01]  /*25f0*/  LDSM.16.M88.4 R16, [R217+0x1000] ;  /* 0x00100000d910783b */ /* 0x000fe20000000200 */
[----:B------:R-:W-:-:S02]  /*2600*/  IMNMX R236, R236, UR13, PT ;  /* 0x0000000decec7c17 */ /* 0x000fc4000b800200 */
[----:B------:R-:W-:Y:S01]  /*2610*/  IMNMX R247, R116, UR13, PT ;  /* 0x0000000d74f77c17 */ /* 0x000fe2000b800200 */
[----:B------:R-:W5:Y:S01]  /*2620*/  LDSM.16.M88.4 R32, [R216+0x6400] ;  /* 0x00640000d820783b */ /* 0x000f620000000200 */
[----:B------:R-:W-:Y:S02]  /*2630*/  IMNMX R246, R246, UR13, PT ;  /* 0x0000000df6f67c17 */ /* 0x000fe4000b800200 */
[----:B------:R-:W-:Y:S01]  /*2640*/  IMNMX R3, R3, UR13, PT ;  /* 0x0000000d03037c17 */ /* 0x000fe2000b800200 */
[----:B------:R-:W1:Y:S04]  /*2650*/  LDSM.16.M88.4 R48, [R216+0x6000] ;  /* 0x00600000d830783b */ /* 0x000e680000000200 */
[----:B------:R-:W2:Y:S04]  /*2660*/  LDSM.16.M88.4 R96, [R216+0x6800] ;  /* 0x00680000d860783b */ /* 0x000ea80000000200 */
[----:B------:R-:W3:Y:S04]  /*2670*/  LDSM.16.M88.4 R68, [R216+0x6c00] ;  /* 0x006c0000d844783b */ /* 0x000ee80000000200 */
[----:B------:R-:W-:Y:S04]  /*2680*/  LDSM.16.M88.4 R108, [R215+0x1000] ;  /* 0x00100000d76c783b */ /* 0x000fe80000000200 */
[----:B------:R-:W4:Y:S04]  /*2690*/  LDSM.16.M88.4 R64, [R213+0x6400] ;  /* 0x00640000d540783b */ /* 0x000f280000000200 */
[----:B--2-4-:R-:W2:Y:S04]  /*26a0*/  LDSM.16.M88.4 R4, [R215] ;  /* 0x00000000d704783b */ /* 0x014ea80000000200 */
[----:B------:R-:W4:Y:S04]  /*26b0*/  LDSM.16.M88.4 R104, [R213+0x6000] ;  /* 0x00600000d568783b */ /* 0x000f280000000200 */
[----:B------:R-:W1:Y:S04]  /*26c0*/  LDSM.16.M88.4 R12, [R213+0x6800] ;  /* 0x00680000d50c783b */ /* 0x000e680000000200 */
[----:B------:R-:W2:Y:S01]  /*26d0*/  LDSM.16.M88.4 R8, [R213+0x6c00] ;  /* 0x006c0000d508783b */ /* 0x000ea20000000200 */
[C---:B-----5:R-:W-:Y:S03]  /*26e0*/  HMMA.16816.F32 R40, R16.reuse, R32, RZ ;  /* 0x000000201028723c */ /* 0x060fe600000018ff */
[----:B------:R-:W-:Y:S04]  /*26f0*/  LDSM.16.M88.4 R84, [R217+0x3000] ;  /* 0x00300000d954783b */ /* 0x000fe80000000200 */
[----:B------:R-:W5:Y:S01]  /*2700*/  LDSM.16.M88.4 R80, [R216+0x7000] ;  /* 0x00700000d850783b */ /* 0x000f620000000200 */
[----:B------:R-:W-:Y:S03]  /*2710*/  HMMA.16816.F32 R36, R16, R34, RZ ;  /* 0x000000221024723c */ /* 0x000fe600000018ff */
[----:B------:R-:W-:Y:S04]  /*2720*/  LDSM.16.M88.4 R76, [R216+0x7400] ;  /* 0x00740000d84c783b */ /* 0x000fe80000000200 */
[----:B------:R-:W-:Y:S01]  /*2730*/  LDSM.16.M88.4 R72, [R216+0x7800] ;  /* 0x00780000d848783b */ /* 0x000fe20000000200 */
[C---:B------:R-:W-:Y:S03]  /*2740*/  HMMA.16816.F32 R44, R88.reuse, R32, RZ ;  /* 0x00000020582c723c */ /* 0x040fe600000018ff */
[----:B------:R-:W-:Y:S04]  /*2750*/  LDSM.16.M88.4 R112, [R215+0x2000] ;  /* 0x00200000d770783b */ /* 0x000fe80000000200 */
[----:B------:R-:W0:Y:S01]  /*2760*/  LDGDEPBAR ;  /* 0x00000000000079af */ /* 0x000e220000000000 */
[----:B------:R-:W-:Y:S08]  /*2770*/  HMMA.16816.F32 R32, R88, R34, RZ ;  /* 0x000000225820723c */ /* 0x000ff000000018ff */
[-C--:B-1----:R-:W-:Y:S08]  /*2780*/  HMMA.16816.F32 R56, R16, R48.reuse, RZ ;  /* 0x000000301038723c */ /* 0x082ff000000018ff */
[----:B------:R-:W-:Y:S08]  /*2790*/  HMMA.16816.F32 R60, R88, R48, RZ ;  /* 0x00000030583c723c */ /* 0x000ff000000018ff */
[-C--:B------:R-:W-:Y:S08]  /*27a0*/  HMMA.16816.F32 R52, R16, R50.reuse, RZ ;  /* 0x000000321034723c */ /* 0x080ff000000018ff */
[----:B------:R-:W-:Y:S08]  /*27b0*/  HMMA.16816.F32 R48, R88, R50, RZ ;  /* 0x000000325830723c */ /* 0x000ff000000018ff */
[C---:B------:R-:W-:Y:S08]  /*27c0*/  HMMA.16816.F32 R28, R16.reuse, R96, RZ ;  /* 0x00000060101c723c */ /* 0x040ff000000018ff */
[----:B------:R-:W-:Y:S08]  /*27d0*/  HMMA.16816.F32 R24, R16, R98, RZ ;  /* 0x000000621018723c */ /* 0x000ff000000018ff */
[----:B------:R-:W-:Y:S08]  /*27e0*/  HMMA.16816.F32 R100, R88, R96, RZ ;  /* 0x000000605864723c */ /* 0x000ff000000018ff */
[----:B---3--:R-:W-:Y:S08]  /*27f0*/  HMMA.16816.F32 R20, R16, R68, RZ ;  /* 0x000000441014723c */ /* 0x008ff000000018ff */
[C---:B------:R-:W-:Y:S08]  /*2800*/  HMMA.16816.F32 R96, R88.reuse, R98, RZ ;  /* 0x000000625860723c */ /* 0x040ff000000018ff */
[----:B------:R-:W-:Y:S08]  /*2810*/  HMMA.16816.F32 R92, R88, R68, RZ ;  /* 0x00000044585c723c */ /* 0x000ff000000018ff */
[-C--:B------:R-:W-:Y:S08]  /*2820*/  HMMA.16816.F32 R16, R16, R70.reuse, RZ ;  /* 0x000000461010723c */ /* 0x080ff000000018ff */
[----:B------:R-:W-:Y:S01]  /*2830*/  HMMA.16816.F32 R88, R88, R70, RZ ;  /* 0x000000465858723c */ /* 0x000fe200000018ff */
[----:B------:R-:W-:Y:S07]  /*2840*/  LDSM.16.M88.4 R68, [R216+0x7c00] ;  /* 0x007c0000d844783b */ /* 0x000fee0000000200 */
[C---:B------:R-:W-:Y:S08]  /*2850*/  HMMA.16816.F32 R40, R108.reuse, R64, R40 ;  /* 0x000000406c28723c */ /* 0x040ff00000001828 */
[----:B------:R-:W-:Y:S08]  /*2860*/  HMMA.16816.F32 R36, R108, R66, R36 ;  /* 0x000000426c24723c */ /* 0x000ff00000001824 */
[C---:B--2---:R-:W-:Y:S08]  /*2870*/  HMMA.16816.F32 R44, R4.reuse, R64, R44 ;  /* 0x00000040042c723c */ /* 0x044ff0000000182c */
[----:B------:R-:W-:Y:S01]  /*2880*/  HMMA.16816.F32 R32, R4, R66, R32 ;  /* 0x000000420420723c */ /* 0x000fe20000001820 */
[----:B------:R-:W1:Y:S07]  /*2890*/  LDSM.16.M88.4 R64, [R217+0x2000] ;  /* 0x00200000d940783b */ /* 0x000e6e0000000200 */
[----:B----4-:R-:W-:Y:S08]  /*28a0*/  HMMA.16816.F32 R56, R108, R104, R56 ;  /* 0x000000686c38723c */ /* 0x010ff00000001838 */
[----:B------:R-:W-:Y:S08]  /*28b0*/  HMMA.16816.F32 R48, R4, R106, R48 ;  /* 0x0000006a0430723c */ /* 0x000ff00000001830 */
[C---:B------:R-:W-:Y:S08]  /*28c0*/  HMMA.16816.F32 R28, R108.reuse, R12, R28 ;  /* 0x0000000c6c1c723c */ /* 0x040ff0000000181c */
[C---:B------:R-:W-:Y:S08]  /*28d0*/  HMMA.16816.F32 R20, R108.reuse, R8, R20 ;  /* 0x000000086c14723c */ /* 0x040ff00000001814 */
[C---:B------:R-:W-:Y:S08]  /*28e0*/  HMMA.16816.F32 R52, R108.reuse, R106, R52 ;  /* 0x0000006a6c34723c */ /* 0x040ff00000001834 */
[C---:B------:R-:W-:Y:S08]  /*28f0*/  HMMA.16816.F32 R24, R108.reuse, R14, R24 ;  /* 0x0000000e6c18723c */ /* 0x040ff00000001818 */
[----:B------:R-:W-:Y:S01]  /*2900*/  HMMA.16816.F32 R16, R108, R10, R16 ;  /* 0x0000000a6c10723c */ /* 0x000fe20000001810 */
[----:B------:R-:W-:Y:S07]  /*2910*/  LDSM.16.M88.4 R108, [R213+0x7800] ;  /* 0x00780000d56c783b */ /* 0x000fee0000000200 */
[C---:B------:R-:W-:Y:S01]  /*2920*/  HMMA.16816.F32 R60, R4.reuse, R104, R60 ;  /* 0x00000068043c723c */ /* 0x040fe2000000183c */
[----:B------:R-:W-:Y:S07]  /*2930*/  LDSM.16.M88.4 R104, [R213+0x7c00] ;  /* 0x007c0000d568783b */ /* 0x000fee0000000200 */
[C---:B------:R-:W-:Y:S08]  /*2940*/  HMMA.16816.F32 R100, R4.reuse, R12, R100 ;  /* 0x0000000c0464723c */ /* 0x040ff00000001864 */
[C---:B------:R-:W-:Y:S08]  /*2950*/  HMMA.16816.F32 R92, R4.reuse, R8, R92 ;  /* 0x00000008045c723c */ /* 0x040ff0000000185c */
[C---:B------:R-:W-:Y:S01]  /*2960*/  HMMA.16816.F32 R96, R4.reuse, R14, R96 ;  /* 0x0000000e0460723c */ /* 0x040fe20000001860 */
[----:B------:R-:W-:Y:S07]  /*2970*/  LDSM.16.M88.4 R12, [R215+0x3000] ;  /* 0x00300000d70c783b */ /* 0x000fee0000000200 */
[----:B------:R-:W-:Y:S01]  /*2980*/  HMMA.16816.F32 R88, R4, R10, R88 ;  /* 0x0000000a0458723c */ /* 0x000fe20000001858 */
[----:B------:R-:W2:Y:S04]  /*2990*/  LDSM.16.M88.4 R4, [R213+0x7000] ;  /* 0x00700000d504783b */ /* 0x000ea80000000200 */
[----:B------:R-:W3:Y:S03]  /*29a0*/  LDSM.16.M88.4 R8, [R213+0x7400] ;  /* 0x00740000d508783b */ /* 0x000ee60000000200 */
[----:B-----5:R-:W-:Y:S08]  /*29b0*/  HMMA.16816.F32 R56, R84, R80, R56 ;  /* 0x000000505438723c */ /* 0x020ff00000001838 */
[----:B-1----:R-:W-:Y:S08]  /*29c0*/  HMMA.16816.F32 R48, R64, R82, R48 ;  /* 0x000000524030723c */ /* 0x002ff00000001830 */
        /* <DEDUP_REMOVED lines=11> */
[----:B------:R-:W-:Y:S01]  /*2a80*/  HMMA.16816.F32 R32, R64, R78, R32 ;  /* 0x0000004e4020723c */ /* 0x000fe20000001820 */
[----:B------:R-:W1:Y:S07]  /*2a90*/  LDSM.16.M88.4 R76, [R216+0x8000] ;  /* 0x00800000d84c783b */ /* 0x000e6e0000000200 */
[----:B--2---:R-:W-:Y:S08]  /*2aa0*/  HMMA.16816.F32 R56, R12, R4, R56 ;  /* 0x000000040c38723c */ /* 0x004ff00000001838 */
[C---:B------:R-:W-:Y:S08]  /*2ab0*/  HMMA.16816.F32 R92, R64.reuse, R68, R92 ;  /* 0x00000044405c723c */ /* 0x040ff0000000185c */
[----:B------:R-:W-:Y:S01]  /*2ac0*/  HMMA.16816.F32 R88, R64, R70, R88 ;  /* 0x000000464058723c */ /* 0x000fe20000001858 */
[----:B------:R-:W-:Y:S07]  /*2ad0*/  LDSM.16.M88.4 R68, [R216+0x8800] ;  /* 0x00880000d844783b */ /* 0x000fee0000000200 */
[----:B------:R-:W-:Y:S08]  /*2ae0*/  HMMA.16816.F32 R48, R112, R6, R48 ;  /* 0x000000067030723c */ /* 0x000ff00000001830 */
[----:B------:R-:W-:Y:S08]  /*2af0*/  HMMA.16816.F32 R100, R64, R72, R100 ;  /* 0x000000484064723c */ /* 0x000ff00000001864 */
[C---:B------:R-:W-:Y:S08]  /*2b00*/  HMMA.16816.F32 R52, R12.reuse, R6, R52 ;  /* 0x000000060c34723c */ /* 0x040ff00000001834 */
[C---:B---3--:R-:W-:Y:S08]  /*2b10*/  HMMA.16816.F32 R40, R12.reuse, R8, R40 ;  /* 0x000000080c28723c */ /* 0x048ff00000001828 */
[C---:B------:R-:W-:Y:S08]  /*2b20*/  HMMA.16816.F32 R36, R12.reuse, R10, R36 ;  /* 0x0000000a0c24723c */ /* 0x040ff00000001824 */
[C---:B------:R-:W-:Y:S08]  /*2b30*/  HMMA.16816.F32 R28, R12.reuse, R108, R28 ;  /* 0x0000006c0c1c723c */ /* 0x040ff0000000181c */
[C---:B------:R-:W-:Y:S08]  /*2b40*/  HMMA.16816.F32 R24, R12.reuse, R110, R24 ;  /* 0x0000006e0c18723c */ /* 0x040ff00000001818 */
[C---:B------:R-:W-:Y:S08]  /*2b50*/  HMMA.16816.F32 R20, R12.reuse, R104, R20 ;  /* 0x000000680c14723c */ /* 0x040ff00000001814 */
[----:B------:R-:W-:Y:S01]  /*2b60*/  HMMA.16816.F32 R16, R12, R106, R16 ;  /* 0x0000006a0c10723c */ /* 0x000fe20000001810 */
[----:B------:R-:W-:Y:S07]  /*2b70*/  LDSM.16.M88.4 R12, [R213+0x8000] ;  /* 0x00800000d50c783b */ /* 0x000fee0000000200 */
[C---:B------:R-:W-:Y:S01]  /*2b80*/  HMMA.16816.F32 R60, R112.reuse, R4, R60 ;  /* 0x00000004703c723c */ /* 0x040fe2000000183c */
[----:B------:R-:W2:Y:S07]  /*2b90*/  LDSM.16.M88.4 R4, [R215+0x5000] ;  /* 0x00500000d704783b */ /* 0x000eae0000000200 */
[C---:B------:R-:W-:Y:S08]  /*2ba0*/  HMMA.16816.F32 R44, R112.reuse, R8, R44 ;  /* 0x00000008702c723c */ /* 0x040ff0000000182c */
[----:B------:R-:W-:Y:S01]  /*2bb0*/  HMMA.16816.F32 R32, R112, R10, R32 ;  /* 0x0000000a7020723c */ /* 0x000fe20000001820 */
[----:B------:R-:W3:Y:S07]  /*2bc0*/  LDSM.16.M88.4 R8, [R215+0x4000] ;  /* 0x00400000d708783b */ /* 0x000eee0000000200 */
[----:B------:R-:W-:Y:S01]  /*2bd0*/  HMMA.16816.F32 R96, R64, R74, R96 ;  /* 0x0000004a4060723c */ /* 0x000fe20000001860 */
[----:B------:R-:W4:Y:S04]  /*2be0*/  LDSM.16.M88.4 R72, [R216+0x8400] ;  /* 0x00840000d848783b */ /* 0x000f280000000200 */
[----:B------:R-:W5:Y:S03]  /*2bf0*/  LDSM.16.M88.4 R64, [R216+0x8c00] ;  /* 0x008c0000d840783b */ /* 0x000f660000000200 */
[----:B-1----:R-:W-:Y:S08]  /*2c00*/  HMMA.16816.F32 R56, R80, R76, R56 ;  /* 0x0000004c5038723c */ /* 0x002ff00000001838 */
[C---:B------:R-:W-:Y:S08]  /*2c10*/  HMMA.16816.F32 R92, R112.reuse, R104, R92 ;  /* 0x00000068705c723c */ /* 0x040ff0000000185c */
[----:B------:R-:W-:Y:S08]  /*2c20*/  HMMA.16816.F32 R88, R112, R106, R88 ;  /* 0x0000006a7058723c */ /* 0x000ff00000001858 */
[----:B------:R-:W-:Y:S01]  /*2c30*/  HMMA.16816.F32 R104, R84, R78, R48 ;  /* 0x0000004e5468723c */ /* 0x000fe20000001830 */
[----:B------:R-:W1:Y:S07]  /*2c40*/  LDSM.16.M88.4 R48, [R213+0x8400] ;  /* 0x00840000d530783b */ /* 0x000e6e0000000200 */
[----:B------:R-:W-:Y:S08]  /*2c50*/  HMMA.16816.F32 R100, R112, R108, R100 ;  /* 0x0000006c7064723c */ /* 0x000ff00000001864 */
[----:B------:R-:W-:Y:S08]  /*2c60*/  HMMA.16816.F32 R52, R80, R78, R52 ;  /* 0x0000004e5034723c */ /* 0x000ff00000001834 */
[----:B------:R-:W-:Y:S08]  /*2c70*/  HMMA.16816.F32 R96, R112, R110, R96 ;  /* 0x0000006e7060723c */ /* 0x000ff00000001860 */
[----:B--2---:R-:W-:Y:S08]  /*2c80*/  HMMA.16816.F32 R56, R4, R12, R56 ;  /* 0x0000000c0438723c */ /* 0x004ff00000001838 */
[----:B---3--:R-:W-:Y:S08]  /*2c90*/  HMMA.16816.F32 R104, R8, R14, R104 ;  /* 0x0000000e0868723c */ /* 0x008ff00000001868 */
[-C--:B----4-:R-:W-:Y:S08]  /*2ca0*/  HMMA.16816.F32 R40, R80, R72.reuse, R40 ;  /* 0x000000485028723c */ /* 0x090ff00000001828 */
[----:B------:R-:W-:Y:S08]  /*2cb0*/  HMMA.16816.F32 R44, R84, R72, R44 ;  /* 0x00000048542c723c */ /* 0x000ff0000000182c */
[-C--:B------:R-:W-:Y:S08]  /*2cc0*/  HMMA.16816.F32 R28, R80, R68.reuse, R28 ;  /* 0x00000044501c723c */ /* 0x080ff0000000181c */
[----:B------:R-:W-:Y:S07]  /*2cd0*/  HMMA.16816.F32 R100, R84, R68, R100 ;  /* 0x000000445464723c */ /* 0x000fee0000001864 */
[----:B------:R-:W-:Y:S01]  /*2ce0*/  IMAD.U32 R69, RZ, RZ, UR19 ;  /* 0x00000013ff457e24 */ /* 0x000fe2000f8e00ff */
[----:B------:R-:W-:Y:S03]  /*2cf0*/  HMMA.16816.F32 R52, R4, R14, R52 ;  /* 0x0000000e0434723c */ /* 0x000fe60000001834 */
[----:B------:R-:W-:-:S05]  /*2d00*/  IMAD R69, R69, 0x40, R234 ;  /* 0x0000004045457824 */ /* 0x000fca00078e02ea */
[-C--:B------:R-:W-:Y:S01]  /*2d10*/  HMMA.16816.F32 R36, R80, R74.reuse, R36 ;  /* 0x0000004a5024723c */ /* 0x080fe20000001824 */
[C---:B------:R-:W-:Y:S02]  /*2d20*/  IADD3 R14, R69.reuse, 0x1, RZ ;  /* 0x00000001450e7810 */ /* 0x040fe40007ffe0ff */
[----:B------:R-:W-:Y:S02]  /*2d30*/  IADD3 R15, R69, 0x8, RZ ;  /* 0x00000008450f7810 */ /* 0x000fe40007ffe0ff */
[C---:B------:R-:W-:Y:S02]  /*2d40*/  ISETP.GE.AND P2, PT, R14.reuse, R236, PT ;  /* 0x000000ec0e00720c */ /* 0x040fe40003f46270 */
[C---:B------:R-:W-:Y:S01]  /*2d50*/  ISETP.GE.AND P5, PT, R14.reuse, R247, PT ;  /* 0x000000f70e00720c */ /* 0x040fe20003fa6270 */
[----:B------:R-:W-:Y:S01]  /*2d60*/  HMMA.16816.F32 R32, R84, R74, R32 ;  /* 0x0000004a5420723c */ /* 0x000fe20000001820 */
[C---:B------:R-:W-:Y:S02]  /*2d70*/  ISETP.GE.AND P1, PT, R14.reuse, R246, PT ;  /* 0x000000f60e00720c */ /* 0x040fe40003f26270 */
[----:B------:R-:W-:-:S02]  /*2d80*/  ISETP.GE.AND P0, PT, R14, R3, PT ;  /* 0x000000030e00720c */ /* 0x000fc40003f06270 */
[CC--:B------:R-:W-:Y:S02]  /*2d90*/  ISETP.GE.AND P6, PT, R15.reuse, R247.reuse, PT ;  /* 0x000000f70f00720c */ /* 0x0c0fe40003fc6270 */
[----:B------:R-:W-:Y:S01]  /*2da0*/  ISETP.GE.AND P3, PT, R15, R246, PT ;  /* 0x000000f60f00720c */ /* 0x000fe20003f66270 */
[C---:B-----5:R-:W-:Y:S01]  /*2db0*/  HMMA.16816.F32 R20, R80.reuse, R64, R20 ;  /* 0x000000405014723c */ /* 0x060fe20000001814 */
[----:B------:R-:W-:Y:S02]  /*2dc0*/  IADD3 R14, R69, 0x9, RZ ;  /* 0x00000009450e7810 */ /* 0x000fe40007ffe0ff */
[----:B------:R-:W-:Y:S02]  /*2dd0*/  ISETP.GE.AND P4, PT, R15, R236, PT ;  /* 0x000000ec0f00720c */ /* 0x000fe40003f86270 */
[----:B------:R-:W-:Y:S02]  /*2de0*/  FSEL R68, R59, -INF , !P0 ;  /* 0xff8000003b447808 */ /* 0x000fe40004000000 */
[----:B------:R-:W-:Y:S01]  /*2df0*/  FSEL R78, R52, -INF , !P4 ;  /* 0xff800000344e7808 */ /* 0x000fe20006000000 */
[----:B------:R-:W-:Y:S01]  /*2e00*/  HMMA.16816.F32 R16, R80, R66, R16 ;  /* 0x000000425010723c */ /* 0x000fe20000001810 */
[----:B------:R-:W-:-:S04]  /*2e10*/  ISETP.GE.AND P0, PT, R14, R247, PT ;  /* 0x000000f70e00720c */ /* 0x000fc80003f06270 */
[----:B------:R-:W-:Y:S02]  /*2e20*/  FSEL R105, R105, -INF , !P0 ;  /* 0xff80000069697808 */ /* 0x000fe40004000000 */
[----:B------:R-:W-:Y:S01]  /*2e30*/  ISETP.GE.AND P0, PT, R14, R3, PT ;  /* 0x000000030e00720c */ /* 0x000fe20003f06270 */
[----:B------:R-:W-:Y:S03]  /*2e40*/  HMMA.16816.F32 R92, R84, R64, R92 ;  /* 0x00000040545c723c */ /* 0x000fe6000000185c */
[----:B------:R-:W-:-:S05]  /*2e50*/  FSEL R52, R55, -INF , !P0 ;  /* 0xff80000037347808 */ /* 0x000fca0004000000 */
[----:B------:R-:W-:Y:S01]  /*2e60*/  HMMA.16816.F32 R88, R84, R66, R88 ;  /* 0x000000425458723c */ /* 0x000fe20000001858 */
[----:B------:R-:W2:Y:S07]  /*2e70*/  LDSM.16.M88.4 R64, [R213+0x8800] ;  /* 0x00880000d540783b */ /* 0x000eae0000000200 */
[-C--:B------:R-:W-:Y:S07]  /*2e80*/  HMMA.16816.F32 R24, R80, R70.reuse, R24 ;  /* 0x000000465018723c */ /* 0x080fee0000001818 */
[----:B------:R-:W-:Y:S01]  /*2e90*/  FSEL R80, R106, -INF , !P3 ;  /* 0xff8000006a507808 */ /* 0x000fe20005800000 */
[----:B------:R-:W-:Y:S01]  /*2ea0*/  HMMA.16816.F32 R96, R84, R70, R96 ;  /* 0x000000465460723c */ /* 0x000fe20000001860 */
[----:B------:R-:W-:-:S06]  /*2eb0*/  ISETP.GE.AND P3, PT, R14, R236, PT ;  /* 0x000000ec0e00720c */ /* 0x000fcc0003f66270 */
[----:B------:R-:W-:Y:S01]  /*2ec0*/  FSEL R70, R57, -INF , !P2 ;  /* 0xff80000039467808 */ /* 0x000fe20005000000 */
[-C--:B-1----:R-:W-:Y:S01]  /*2ed0*/  HMMA.16816.F32 R44, R8, R48.reuse, R44 ;  /* 0x00000030082c723c */ /* 0x082fe2000000182c */
[----:B------:R-:W-:Y:S02]  /*2ee0*/  ISETP.GE.AND P2, PT, R15, R3, PT ;  /* 0x000000030f00720c */ /* 0x000fe40003f46270 */
[----:B------:R-:W-:Y:S02]  /*2ef0*/  FSEL R15, R104, -INF , !P6 ;  /* 0xff800000680f7808 */ /* 0x000fe40007000000 */
[----:B------:R-:W-:Y:S02]  /*2f00*/  ISETP.GE.AND P6, PT, R14, R246, PT ;  /* 0x000000f60e00720c */ /* 0x000fe40003fc6270 */
[----:B------:R-:W-:Y:S01]  /*2f10*/  FSEL R54, R54, -INF , !P2 ;  /* 0xff80000036367808 */ /* 0x000fe20005000000 */
[----:B------:R-:W-:Y:S01]  /*2f20*/  HMMA.16816.F32 R40, R4, R48, R40 ;  /* 0x000000300428723c */ /* 0x000fe20000001828 */
[----:B------:R-:W-:-:S02]  /*2f30*/  FSEL R74, R107, -INF , !P6 ;  /* 0xff8000006b4a7808 */ /* 0x000fc40007000000 */
[----:B------:R-:W-:-:S04]  /*2f40*/  IADD3 R14, R69, 0x11, RZ ;  /* 0x00000011450e7810 */ /* 0x000fc80007ffe0ff */
[----:B------:R-:W-:Y:S01]  /*2f50*/  IADD3 R48, R69, 0x10, RZ ;  /* 0x0000001045307810 */ /* 0x000fe20007ffe0ff */
[----:B------:R-:W-:Y:S01]  /*2f60*/  HMMA.16816.F32 R60, R84, R76, R60 ;  /* 0x0000004c543c723c */ /* 0x000fe2000000183c */
[-C--:B------:R-:W-:Y:S02]  /*2f70*/  ISETP.GE.AND P0, PT, R14, R247.reuse, PT ;  /* 0x000000f70e00720c */ /* 0x080fe40003f06270 */
[C---:B------:R-:W-:Y:S02]  /*2f80*/  ISETP.GE.AND P6, PT, R48.reuse, R247, PT ;  /* 0x000000f73000720c */ /* 0x040fe40003fc6270 */
[C---:B------:R-:W-:Y:S02]  /*2f90*/  ISETP.GE.AND P2, PT, R48.reuse, R246, PT ;  /* 0x000000f63000720c */ /* 0x040fe40003f46270 */
[----:B------:R-:W-:Y:S01]  /*2fa0*/  FSEL R76, R53, -INF , !P3 ;  /* 0xff800000354c7808 */ /* 0x000fe20005800000 */
[----:B------:R-:W-:Y:S01]  /*2fb0*/  HMMA.16816.F32 R36, R4, R50, R36 ;  /* 0x000000320424723c */ /* 0x000fe20000001824 */
[----:B------:R-:W-:-:S02]  /*2fc0*/  ISETP.GE.AND P4, PT, R48, R236, PT ;  /* 0x000000ec3000720c */ /* 0x000fc40003f86270 */
[----:B------:R-:W-:Y:S02]  /*2fd0*/  ISETP.GE.AND P3, PT, R48, R3, PT ;  /* 0x000000033000720c */ /* 0x000fe40003f66270 */
[----:B------:R-:W-:Y:S02]  /*2fe0*/  FSEL R141, R44, -INF , !P6 ;  /* 0xff8000002c8d7808 */ /* 0x000fe40007000000 */
[----:B------:R-:W-:Y:S01]  /*2ff0*/  FSEL R210, R46, -INF , !P2 ;  /* 0xff8000002ed27808 */ /* 0x000fe20005000000 */
[----:B------:R-:W-:Y:S01]  /*3000*/  HMMA.16816.F32 R48, R8, R50, R32 ;  /* 0x000000320830723c */ /* 0x000fe20000001820 */
[----:B------:R-:W1:Y:S01]  /*3010*/  LDSM.16.M88.4 R32, [R213+0x8c00] ;  /* 0x008c0000d520783b */ /* 0x000e620000000200 */
[----:B------:R-:W-:Y:S01]  /*3020*/  FSEL R179, R45, -INF , !P0 ;  /* 0xff8000002db37808 */ /* 0x000fe20004000000 */
[----:B------:R-:W-:-:S04]  /*3030*/  DEPBAR.LE SB0, 0x0 ;  /* 0x000080000000791a */ /* 0x000fc80000000000 */
[C---:B------:R-:W-:Y:S01]  /*3040*/  ISETP.GE.AND P6, PT, R14.reuse, R246, PT ;  /* 0x000000f60e00720c */ /* 0x040fe20003fc6270 */
[-C--:B--2---:R-:W-:Y:S01]  /*3050*/  HMMA.16816.F32 R100, R8, R64.reuse, R100 ;  /* 0x000000400864723c */ /* 0x084fe20000001864 */
[C---:B------:R-:W-:Y:S02]  /*3060*/  ISETP.GE.AND P2, PT, R14.reuse, R236, PT ;  /* 0x000000ec0e00720c */ /* 0x040fe40003f46270 */
[----:B------:R-:W-:Y:S02]  /*3070*/  ISETP.GE.AND P0, PT, R14, R3, PT ;  /* 0x000000030e00720c */ /* 0x000fe40003f06270 */
[C---:B------:R-:W-:Y:S02]  /*3080*/  IADD3 R44, R69.reuse, 0x18, RZ ;  /* 0x00000018452c7810 */ /* 0x040fe40007ffe0ff */
[----:B------:R-:W-:Y:S01]  /*3090*/  IADD3 R14, R69, 0x19, RZ ;  /* 0x00000019450e7810 */ /* 0x000fe20007ffe0ff */
[----:B------:R-:W-:Y:S01]  /*30a0*/  HMMA.16816.F32 R28, R4, R64, R28 ;  /* 0x00000040041c723c */ /* 0x000fe2000000181c */
[----:B------:R-:W-:-:S02]  /*30b0*/  FSEL R208, R47, -INF , !P6 ;  /* 0xff8000002fd07808 */ /* 0x000fc40007000000 */
[----:B------:R-:W-:Y:S02]  /*30c0*/  FSEL R140, R42, -INF , !P3 ;  /* 0xff8000002a8c7808 */ /* 0x000fe40005800000 */
[----:B------:R-:W-:Y:S02]  /*30d0*/  FSEL R142, R43, -INF , !P0 ;  /* 0xff8000002b8e7808 */ /* 0x000fe40004000000 */
[CC--:B------:R-:W-:Y:S01]  /*30e0*/  ISETP.GE.AND P6, PT, R44.reuse, R247.reuse, PT ;  /* 0x000000f72c00720c */ /* 0x0c0fe20003fc6270 */
[----:B------:R-:W-:Y:S01]  /*30f0*/  HMMA.16816.F32 R96, R8, R66, R96 ;  /* 0x000000420860723c */ /* 0x000fe20000001860 */
[----:B------:R-:W-:Y:S02]  /*3100*/  ISETP.GE.AND P3, PT, R44, R246, PT ;  /* 0x000000f62c00720c */ /* 0x000fe40003f66270 */
[----:B------:R-:W-:Y:S02]  /*3110*/  ISETP.GE.AND P0, PT, R14, R247, PT ;  /* 0x000000f70e00720c */ /* 0x000fe40003f06270 */
[----:B------:R-:W-:-:S02]  /*3120*/  FSEL R72, R40, -INF , !P4 ;  /* 0xff80000028487808 */ /* 0x000fc40006000000 */
[----:B------:R-:W-:Y:S01]  /*3130*/  FSEL R144, R41, -INF , !P2 ;  /* 0xff80000029907808 */ /* 0x000fe20005000000 */
[----:B------:R-:W-:Y:S01]  /*3140*/  HMMA.16816.F32 R24, R4, R66, R24 ;  /* 0x000000420418723c */ /* 0x000fe20000001818 */
[----:B------:R-:W-:Y:S02]  /*3150*/  FSEL R183, R48, -INF , !P6 ;  /* 0xff80000030b77808 */ /* 0x000fe40007000000 */
[----:B------:R-:W-:Y:S02]  /*3160*/  FSEL R240, R50, -INF , !P3 ;  /* 0xff80000032f07808 */ /* 0x000fe40005800000 */
[----:B------:R-:W-:Y:S02]  /*3170*/  FSEL R65, R49, -INF , !P0 ;  /* 0xff80000031417808 */ /* 0x000fe40004000000 */
[C---:B------:R-:W-:Y:S01]  /*3180*/  ISETP.GE.AND P4, PT, R44.reuse, R236, PT ;  /* 0x000000ec2c00720c */ /* 0x040fe20003f86270 */
[----:B------:R-:W-:Y:S01]  /*3190*/  HMMA.16816.F32 R60, R8, R12, R60 ;  /* 0x0000000c083c723c */ /* 0x000fe2000000183c */
[----:B------:R-:W-:-:S02]  /*31a0*/  ISETP.GE.AND P2, PT, R44, R3, PT ;  /* 0x000000032c00720c */ /* 0x000fc40003f46270 */
[C---:B------:R-:W-:Y:S02]  /*31b0*/  ISETP.GE.AND P6, PT, R14.reuse, R246, PT ;  /* 0x000000f60e00720c */ /* 0x040fe40003fc6270 */
[C---:B------:R-:W-:Y:S02]  /*31c0*/  ISETP.GE.AND P3, PT, R14.reuse, R236, PT ;  /* 0x000000ec0e00720c */ /* 0x040fe40003f66270 */
[----:B------:R-:W-:Y:S01]  /*31d0*/  ISETP.GE.AND P0, PT, R14, R3, PT ;  /* 0x000000030e00720c */ /* 0x000fe20003f06270 */
[----:B-1----:R-:W-:Y:S01]  /*31e0*/  HMMA.16816.F32 R92, R8, R32, R92 ;  /* 0x00000020085c723c */ /* 0x002fe2000000185c */
[C---:B------:R-:W-:Y:S02]  /*31f0*/  IADD3 R14, R69.reuse, 0x20, RZ ;  /* 0x00000020450e7810 */ /* 0x040fe40007ffe0ff */
        /* <DEDUP_REMOVED lines=8> */
[----:B------:R-:W-:Y:S01]  /*3280*/  HMMA.16816.F32 R16, R4, R34, R16 ;  /* 0x000000220410723c */ /* 0x000fe20000001810 */
[----:B------:R-:W-:-:S02]  /*3290*/  ISETP.GE.AND P4, PT, R14, R236, PT ;  /* 0x000000ec0e00720c */ /* 0x000fc40003f86270 */
[----:B------:R-:W-:Y:S02]  /*32a0*/  ISETP.GE.AND P3, PT, R14, R3, PT ;  /* 0x000000030e00720c */ /* 0x000fe40003f66270 */
[----:B------:R-:W-:Y:S02]  /*32b0*/  FSEL R14, R39, -INF , !P0 ;  /* 0xff800000270e7808 */ /* 0x000fe40004000000 */
[C---:B------:R-:W-:Y:S01]  /*32c0*/  ISETP.GE.AND P0, PT, R40.reuse, R247, PT ;  /* 0x000000f72800720c */ /* 0x040fe20003f06270 */
[----:B------:R-:W-:Y:S01]  /*32d0*/  HMMA.16816.F32 R88, R8, R34, R88 ;  /* 0x000000220858723c */ /* 0x000fe20000001858 */
[----:B------:R-:W-:Y:S02]  /*32e0*/  IADD3 R36, R69, 0x29, RZ ;  /* 0x0000002945247810 */ /* 0x000fe40007ffe0ff */
[----:B------:R-:W-:Y:S02]  /*32f0*/  FSEL R197, R101, -INF , !P0 ;  /* 0xff80000065c57808 */ /* 0x000fe40004000000 */
[----:B------:R-:W-:-:S02]  /*3300*/  ISETP.GE.AND P0, PT, R40, R3, PT ;  /* 0x000000032800720c */ /* 0x000fc40003f06270 */
[----:B------:R-:W-:Y:S02]  /*3310*/  FSEL R174, R28, -INF , !P4 ;  /* 0xff8000001cae7808 */ /* 0x000fe40006000000 */
[----:B------:R-:W-:Y:S02]  /*3320*/  FSEL R28, R31, -INF , !P0 ;  /* 0xff8000001f1c7808 */ /* 0x000fe40004000000 */
[C---:B------:R-:W-:Y:S02]  /*3330*/  ISETP.GE.AND P0, PT, R36.reuse, R247, PT ;  /* 0x000000f72400720c */ /* 0x040fe40003f06270 */
[----:B------:R-:W-:Y:S02]  /*3340*/  IADD3 R12, R69, 0x31, RZ ;  /* 0x00000031450c7810 */ /* 0x000fe40007ffe0ff */
[----:B------:R-:W-:Y:S02]  /*3350*/  FSEL R193, R97, -INF , !P0 ;  /* 0xff80000061c17808 */ /* 0x000fe40004000000 */
[----:B------:R-:W-:-:S02]  /*3360*/  ISETP.GE.AND P0, PT, R36, R3, PT ;  /* 0x000000032400720c */ /* 0x000fc40003f06270 */
[----:B------:R-:W-:Y:S02]  /*3370*/  FSEL R191, R100, -INF , !P6 ;  /* 0xff80000064bf7808 */ /* 0x000fe40007000000 */
[----:B------:R-:W-:Y:S02]  /*3380*/  FSEL R186, R27, -INF , !P0 ;  /* 0xff8000001bba7808 */ /* 0x000fe40004000000 */
[----:B------:R-:W-:Y:S02]  /*3390*/  ISETP.GE.AND P0, PT, R12, R247, PT ;  /* 0x000000f70c00720c */ /* 0x000fe40003f06270 */
[----:B------:R-:W-:Y:S02]  /*33a0*/  ISETP.GE.AND P6, PT, R40, R246, PT ;  /* 0x000000f62800720c */ /* 0x000fe40003fc6270 */
[----:B------:R-:W-:Y:S02]  /*33b0*/  IADD3 R37, R69, 0x28, RZ ;  /* 0x0000002845257810 */ /* 0x000fe40007ffe0ff */
[----:B------:R-:W-:-:S02]  /*33c0*/  FSEL R175, R93, -INF , !P0 ;  /* 0xff8000005daf7808 */ /* 0x000fc40004000000 */
[----:B------:R-:W-:Y:S02]  /*33d0*/  FSEL R202, R102, -INF , !P2 ;  /* 0xff80000066ca7808 */ /* 0x000fe40005000000 */
[----:B------:R-:W-:Y:S02]  /*33e0*/  FSEL R196, R103, -INF , !P6 ;  /* 0xff80000067c47808 */ /* 0x000fe40007000000 */
[----:B------:R-:W-:Y:S02]  /*33f0*/  ISETP.GE.AND P0, PT, R12, R3, PT ;  /* 0x000000030c00720c */ /* 0x000fe40003f06270 */
[----:B------:R-:W-:Y:S02]  /*3400*/  ISETP.GE.AND P2, PT, R40, R236, PT ;  /* 0x000000ec2800720c */ /* 0x000fe40003f46270 */
[----:B------:R-:W-:Y:S02]  /*3410*/  ISETP.GE.AND P6, PT, R37, R247, PT ;  /* 0x000000f72500720c */ /* 0x000fe40003fc6270 */
[----:B------:R-:W-:-:S02]  /*3420*/  FSEL R182, R23, -INF , !P0 ;  /* 0xff80000017b67808 */ /* 0x000fc40004000000 */
[----:B------:R-:W-:Y:S02]  /*3430*/  FSEL R30, R30, -INF , !P3 ;  /* 0xff8000001e1e7808 */ /* 0x000fe40005800000 */
[----:B------:R-:W-:Y:S02]  /*3440*/  FSEL R178, R29, -INF , !P2 ;  /* 0xff8000001db27808 */ /* 0x000fe40005000000 */
[----:B------:R-:W-:Y:S02]  /*3450*/  FSEL R195, R96, -INF , !P6 ;  /* 0xff80000060c37808 */ /* 0x000fe40007000000 */
[----:B------:R-:W-:Y:S02]  /*3460*/  ISETP.GE.AND P0, PT, R69, R247, PT ;  /* 0x000000f74500720c */ /* 0x000fe40003f06270 */
[C---:B------:R-:W-:Y:S02]  /*3470*/  ISETP.GE.AND P3, PT, R37.reuse, R246, PT ;  /* 0x000000f62500720c */ /* 0x040fe40003f66270 */
[----:B------:R-:W-:-:S02]  /*3480*/  ISETP.GE.AND P2, PT, R37, R3, PT ;  /* 0x000000032500720c */ /* 0x000fc40003f46270 */
[----:B------:R-:W-:Y:S02]  /*3490*/  ISETP.GE.AND P6, PT, R36, R246, PT ;  /* 0x000000f62400720c */ /* 0x000fe40003fc6270 */
[----:B------:R-:W-:Y:S02]  /*34a0*/  IADD3 R13, R69, 0x30, RZ ;  /* 0x00000030450d7810 */ /* 0x000fe40007ffe0ff */
[----:B------:R-:W-:Y:S02]  /*34b0*/  FSEL R60, R60, -INF , !P0 ;  /* 0xff8000003c3c7808 */ /* 0x000fe40004000000 */
[----:B------:R-:W-:Y:S02]  /*34c0*/  FSEL R198, R98, -INF , !P3 ;  /* 0xff80000062c67808 */ /* 0x000fe40005800000 */
[----:B------:R-:W-:Y:S02]  /*34d0*/  FSEL R200, R99, -INF , !P6 ;  /* 0xff80000063c87808 */ /* 0x000fe40007000000 */
[----:B------:R-:W-:Y:S01]  /*34e0*/  FSEL R194, R26, -INF , !P2 ;  /* 0xff8000001ac27808 */ /* 0x000fe20005000000 */
[----:B------:R-:W-:Y:S01]  /*34f0*/  BAR.SYNC.DEFER_BLOCKING 0x0 ;  /* 0x0000000000007b1d */ /* 0x000fe20000010000 */
[----:B------:R-:W-:-:S02]  /*3500*/  ISETP.GE.AND P0, PT, R69, R3, PT ;  /* 0x000000034500720c */ /* 0x000fc40003f06270 */
[----:B------:R-:W-:Y:S02]  /*3510*/  ISETP.GE.AND P3, PT, R36, R236, PT ;  /* 0x000000ec2400720c */ /* 0x000fe40003f66270 */
[C---:B------:R-:W-:Y:S02]  /*3520*/  ISETP.GE.AND P6, PT, R13.reuse, R247, PT ;  /* 0x000000f70d00720c */ /* 0x040fe40003fc6270 */
[----:B------:R-:W-:Y:S02]  /*3530*/  ISETP.GE.AND P2, PT, R13, R246, PT ;  /* 0x000000f60d00720c */ /* 0x000fe40003f46270 */
[----:B------:R-:W-:Y:S02]  /*3540*/  FSEL R58, R58, -INF , !P0 ;  /* 0xff8000003a3a7808 */ /* 0x000fe40004000000 */
[----:B------:R-:W-:Y:S02]  /*3550*/  FSEL R204, R25, -INF , !P3 ;  /* 0xff80000019cc7808 */ /* 0x000fe40005800000 */
[----:B------:R-:W-:-:S02]  /*3560*/  FSEL R177, R92, -INF , !P6 ;  /* 0xff8000005cb17808 */ /* 0x000fc40007000000 */
[----:B------:R-:W-:Y:S02]  /*3570*/  FSEL R66, R94, -INF , !P2 ;  /* 0xff8000005e427808 */ /* 0x000fe40005000000 */
[----:B------:R-:W-:Y:S02]  /*3580*/  PLOP3.LUT P0, PT, PT, PT, UP0, 0x80, 0x0 ;  /* 0x000000000000781c */ /* 0x000fe40003f0f008 */
[----:B------:R-:W-:Y:S02]  /*3590*/  ISETP.GE.AND P4, PT, R37, R236, PT ;  /* 0x000000ec2500720c */ /* 0x000fe40003f86270 */
[----:B------:R-:W-:Y:S02]  /*35a0*/  ISETP.GE.AND P3, PT, R13, R3, PT ;  /* 0x000000030d00720c */ /* 0x000fe40003f66270 */
[C---:B------:R-:W-:Y:S02]  /*35b0*/  ISETP.GE.AND P6, PT, R12.reuse, R246, PT ;  /* 0x000000f60c00720c */ /* 0x040fe40003fc6270 */
[----:B------:R-:W-:-:S02]  /*35c0*/  ISETP.GE.AND P2, PT, R12, R236, PT ;  /* 0x000000ec0c00720c */ /* 0x000fc40003f46270 */
[----:B------:R-:W-:Y:S02]  /*35d0*/  IADD3 R12, R69, 0x38, RZ ;  /* 0x00000038450c7810 */ /* 0x000fe40007ffe0ff */
[----:B------:R-:W-:Y:S02]  /*35e0*/  FSEL R206, R24, -INF , !P4 ;  /* 0xff80000018ce7808 */ /* 0x000fe40006000000 */
[----:B------:R-:W-:Y:S02]  /*35f0*/  FSEL R184, R22, -INF , !P3 ;  /* 0xff80000016b87808 */ /* 0x000fe40005800000 */
[----:B------:R-:W-:Y:S02]  /*3600*/  FSEL R185, R21, -INF , !P2 ;  /* 0xff80000015b97808 */ /* 0x000fe40005000000 */
[----:B------:R-:W-:Y:S02]  /*3610*/  FSEL R61, R61, -INF , !P5 ;  /* 0xff8000003d3d7808 */ /* 0x000fe40006800000 */
[----:B------:R-:W-:-:S02]  /*3620*/  FSEL R8, R63, -INF , !P1 ;  /* 0xff8000003f087808 */ /* 0x000fc40004800000 */
[-C--:B------:R-:W-:Y:S02]  /*3630*/  ISETP.GE.AND P4, PT, R13, R236.reuse, PT ;  /* 0x000000ec0d00720c */ /* 0x080fe40003f86270 */
[C---:B------:R-:W-:Y:S02]  /*3640*/  ISETP.GE.AND P3, PT, R12.reuse, R236, PT ;  /* 0x000000ec0c00720c */ /* 0x040fe40003f66270 */
[----:B------:R-:W-:Y:S02]  /*3650*/  ISETP.GE.AND P2, PT, R12, R3, PT ;  /* 0x000000030c00720c */ /* 0x000fe40003f46270 */
[C---:B------:R-:W-:Y:S02]  /*3660*/  ISETP.GE.AND P5, PT, R69.reuse, R246, PT ;  /* 0x000000f64500720c */ /* 0x040fe40003fa6270 */
[C---:B------:R-:W-:Y:S02]  /*3670*/  ISETP.GE.AND P1, PT, R69.reuse, R236, PT ;  /* 0x000000ec4500720c */ /* 0x040fe40003f26270 */
[----:B------:R-:W-:-:S02]  /*3680*/  IADD3 R69, R69, 0x39, RZ ;  /* 0x0000003945457810 */ /* 0x000fc40007ffe0ff */
[----:B------:R-:W-:Y:S02]  /*3690*/  FSEL R170, R95, -INF , !P6 ;  /* 0xff8000005faa7808 */ /* 0x000fe40007000000 */
[----:B------:R-:W-:Y:S02]  /*36a0*/  FSEL R192, R20, -INF , !P4 ;  /* 0xff80000014c07808 */ /* 0x000fe40006000000 */
[----:B------:R-:W-:Y:S02]  /*36b0*/  FSEL R62, R62, -INF , !P5 ;  /* 0xff8000003e3e7808 */ /* 0x000fe40006800000 */
[----:B------:R-:W-:Y:S02]  /*36c0*/  FSEL R190, R16, -INF , !P3 ;  /* 0xff80000010be7808 */ /* 0x000fe40005800000 */
[----:B------:R-:W-:Y:S02]  /*36d0*/  FSEL R180, R18, -INF , !P2 ;  /* 0xff80000012b47808 */ /* 0x000fe40005000000 */
[----:B------:R-:W-:-:S02]  /*36e0*/  FSEL R56, R56, -INF , !P1 ;  /* 0xff80000038387808 */ /* 0x000fc40004800000 */
[CC--:B------:R-:W-:Y:S02]  /*36f0*/  ISETP.GE.AND P6, PT, R12.reuse, R247.reuse, PT ;  /* 0x000000f70c00720c */ /* 0x0c0fe40003fc6270 */
[-C--:B------:R-:W-:Y:S02]  /*3700*/  ISETP.GE.AND P4, PT, R12, R246.reuse, PT ;  /* 0x000000f60c00720c */ /* 0x080fe40003f86270 */
[C---:B------:R-:W-:Y:S02]  /*3710*/  ISETP.GE.AND P5, PT, R69.reuse, R247, PT ;  /* 0x000000f74500720c */ /* 0x040fe40003fa6270 */
[C---:B------:R-:W-:Y:S02]  /*3720*/  ISETP.GE.AND P3, PT, R69.reuse, R246, PT ;  /* 0x000000f64500720c */ /* 0x040fe40003f66270 */
[C---:B------:R-:W-:Y:S02]  /*3730*/  ISETP.GE.AND P2, PT, R69.reuse, R236, PT ;  /* 0x000000ec4500720c */ /* 0x040fe40003f46270 */
        /* <DEDUP_REMOVED lines=8> */
[----:B------:R-:W-:Y:S01]  /*37c0*/  UIADD3 UR5, UR8, -0x2, URZ ;  /* 0xfffffffe08057890 */ /* 0x000fe2000fffe03f */
[----:B------:R-:W-:Y:S01]  /*37d0*/  ISETP.GE.AND P5, PT, R228, c[0x0][0x220], PT ;  /* 0x00008800e4007a0c */ /* 0x000fe20003fa6270 */
[----:B------:R-:W-:Y:S01]  /*37e0*/  BSSY B0, `(.L_x_65) ;  /* 0x0000037000007945 */ /* 0x000fe20003800000 */
[----:B------:R-:W-:Y:S01]  /*37f0*/  ISETP.GE.AND P4, PT, R223, c[0x0][0x220], PT ;  /* 0x00008800df007a0c */ /* 0x000fe20003f86270 */
[----:B------:R-:W-:Y:S01]  /*3800*/  USHF.R.S32.HI UR4, URZ, 0x1f, UR5 ;  /* 0x0000001f3f047899 */ /* 0x000fe20008011405 */
[----:B------:R-:W-:Y:S01]  /*3810*/  ISETP.GE.AND P2, PT, R222, c[0x0][0x220], PT ;  /* 0x00008800de007a0c */ /* 0x000fe20003f46270 */
[----:B------:R-:W-:Y:S01]  /*3820*/  UIMAD UR20, UR20, UR5, URZ ;  /* 0x00000005141472a4 */ /* 0x000fe2000f8e023f */
[----:B------:R-:W-:-:S03]  /*3830*/  IMAD.WIDE.U32 R6, R117, UR5, R226 ;  /* 0x0000000575067c25 */ /* 0x000fc6000f8e00e2 */
[----:B------:R-:W-:-:S04]  /*3840*/  UIMAD UR4, UR4, UR21, UR20 ;  /* 0x00000015040472a4 */ /* 0x000fc8000f8e0214 */
[C---:B------:R-:W-:Y:S01]  /*3850*/  @!P5 LEA R18, P6, R6.reuse, c[0x0][0x168], 0x1 ;  /* 0x00005a000612da11 */ /* 0x040fe200078c08ff */
[----:B------:R1:W-:Y:S01]  /*3860*/  @P5 STS [R221+0x6000], RZ ;  /* 0x006000ffdd005388 */ /* 0x0003e20000000800 */
[----:B------:R-:W-:Y:S02]  /*3870*/  IADD3 R4, R7, UR4, RZ ;  /* 0x0000000407047c10 */ /* 0x000fe4000fffe0ff */
[C---:B------:R-:W-:Y:S01]  /*3880*/  @!P4 LEA R12, P3, R6.reuse, c[0x0][0x168], 0x1 ;  /* 0x00005a00060cca11 */ /* 0x040fe200078608ff */
[----:B------:R1:W-:Y:S01]  /*3890*/  @P5 STS [R221+0x6004], RZ ;  /* 0x006004ffdd005388 */ /* 0x0003e20000000800 */
[C---:B------:R-:W-:Y:S02]  /*38a0*/  @!P2 LEA R10, P1, R6.reuse, c[0x0][0x168], 0x1 ;  /* 0x00005a00060aaa11 */ /* 0x040fe400078208ff */
[C---:B------:R-:W-:Y:S01]  /*38b0*/  @!P5 LEA.HI.X R19, R6.reuse, c[0x0][0x16c], R4, 0x1, P6 ;  /* 0x00005b000613da11 */ /* 0x040fe200030f0c04 */
[----:B------:R1:W-:Y:S01]  /*38c0*/  @P5 STS.64 [R221+0x6008], RZ ;  /* 0x006008ffdd005388 */ /* 0x0003e20000000a00 */
[----:B------:R-:W-:-:S02]  /*38d0*/  IADD3 R5, P6, R6, UR7, RZ ;  /* 0x0000000706057c10 */ /* 0x000fc4000ffde0ff */
[C-C-:B------:R-:W-:Y:S01]  /*38e0*/  @!P4 LEA.HI.X R13, R6.reuse, c[0x0][0x16c], R4.reuse, 0x1, P3 ;  /* 0x00005b00060dca11 */ /* 0x140fe200018f0c04 */
[----:B------:R-:W-:Y:S01]  /*38f0*/  @!PT LDS RZ, [RZ] ;  /* 0x00000000fffff984 */ /* 0x000fe20000000800 */
[----:B------:R-:W-:Y:S01]  /*3900*/  @!PT LDS RZ, [RZ] ;  /* 0x00000000fffff984 */ /* 0x000fe20000000800 */
[----:B------:R-:W-:Y:S01]  /*3910*/  @!PT LDS RZ, [RZ] ;  /* 0x00000000fffff984 */ /* 0x000fe20000000800 */
[----:B------:R1:W-:Y:S01]  /*3920*/  @!P5 LDGSTS.E.BYPASS.LTC128B.128 [R221+0x6000], [R18.64] ;  /* 0x0600000012dddfae */ /* 0x0003e2000b901d50 */
[----:B------:R-:W-:Y:S02]  /*3930*/  @!P2 LEA.HI.X R11, R6, c[0x0][0x16c], R4, 0x1, P1 ;  /* 0x00005b00060baa11 */ /* 0x000fe400008f0c04 */
[C---:B------:R-:W-:Y:S01]  /*3940*/  @!P5 LEA R16, P3, R5.reuse, c[0x0][0x168], 0x1 ;  /* 0x00005a000510da11 */ /* 0x040fe200078608ff */
[----:B------:R1:W-:Y:S01]  /*3950*/  @P4 STS.128 [R221+0x7000], RZ ;  /* 0x007000ffdd004388 */ /* 0x0003e20000000c00 */
[----:B------:R-:W-:Y:S02]  /*3960*/  IADD3.X R4, R4, UR6, RZ, P6, !PT ;  /* 0x0000000604047c10 */ /* 0x000fe4000b7fe4ff */
[C---:B------:R-:W-:Y:S01]  /*3970*/  @!P4 LEA R6, P1, R5.reuse, c[0x0][0x168], 0x1 ;  /* 0x00005a000506ca11 */ /* 0x040fe200078208ff */
[----:B------:R-:W-:Y:S01]  /*3980*/  @!PT LDS RZ, [RZ] ;  /* 0x00000000fffff984 */ /* 0x000fe20000000800 */
[----:B------:R-:W-:Y:S01]  /*3990*/  @!PT LDS RZ, [RZ] ;  /* 0x00000000fffff984 */ /* 0x000fe20000000800 */
[----:B------:R-:W-:Y:S01]  /*39a0*/  @!PT LDS RZ, [RZ] ;  /* 0x00000000fffff984 */ /* 0x000fe20000000800 */
[----:B------:R1:W-:Y:S01]  /*39b0*/  @!P4 LDGSTS.E.BYPASS.LTC128B.128 [R221+0x7000], [R12.64+0x40] ;  /* 0x070000400cddcfae */ /* 0x0003e2000b901d50 */
[----:B------:R-:W-:-:S02]  /*39c0*/  @!P5 LEA.HI.X R17, R5, c[0x0][0x16c], R4, 0x1, P3 ;  /* 0x00005b000511da11 */ /* 0x000fc400018f0c04 */
[----:B------:R-:W-:Y:S01]  /*39d0*/  @!P4 LEA.HI.X R7, R5, c[0x0][0x16c], R4, 0x1, P1 ;  /* 0x00005b000507ca11 */ /* 0x000fe200008f0c04 */
[----:B------:R1:W-:Y:S04]  /*39e0*/  @P2 STS.128 [R221+0x8000], RZ ;  /* 0x008000ffdd002388 */ /* 0x0003e80000000c00 */
[----:B------:R-:W-:Y:S01]  /*39f0*/  @!PT LDS RZ, [RZ] ;  /* 0x00000000fffff984 */ /* 0x000fe20000000800 */
[----:B------:R-:W-:Y:S01]  /*3a00*/  @!PT LDS RZ, [RZ] ;  /* 0x00000000fffff984 */ /* 0x000fe20000000800 */
[----:B------:R-:W-:Y:S01]  /*3a10*/  @!PT LDS RZ, [RZ] ;  /* 0x00000000fffff984 */ /* 0x000fe20000000800 */
[----:B------:R1:W-:Y:S04]  /*3a20*/  @!P2 LDGSTS.E.BYPASS.LTC128B.128 [R221+0x8000], [R10.64+0x80] ;  /* 0x080000800addafae */ /* 0x0003e8000b901d50 */
[----:B------:R1:W-:Y:S04]  /*3a30*/  @P5 STS.128 [R221+0x6800], RZ ;  /* 0x006800ffdd005388 */ /* 0x0003e80000000c00 */
        /* <DEDUP_REMOVED lines=17> */
.L_x_66:
[----:B------:R-:W-:Y:S05]  /*3b50*/  BSYNC B0 ;  /* 0x0000000000007941 */ /* 0x000fea0003800000 */
.L_x_65:
[----:B------:R-:W0:Y:S02]  /*3b60*/  LDGDEPBAR ;  /* 0x00000000000079af */ /* 0x000e240000000000 */
.L_x_64:
[----:B------:R-:W-:Y:S02]  /*3b70*/  FMNMX.FTZ R5, R56, R70, !PT ;  /* 0x0000004638057209 */ /* 0x000fe40007810000 */
[----:B-1----:R-:W-:Y:S02]  /*3b80*/  FMNMX.FTZ R11, R58, R68, !PT ;  /* 0x000000443a0b7209 */ /* 0x002fe40007810000 */
        /* <DEDUP_REMOVED lines=62> */
[----:B------:R-:W-:Y:S02]  /*3f70*/  FMNMX.FTZ R167, R164, R167, !PT ;  /* 0x000000a7a4a77209 */ /* 0x000fe40007810000 */
[----:B------:R-:W-:Y:S01]  /*3f80*/  SHF.L.U32 R214, R2, 0x1, RZ ;  /* 0x0000000102d67819 */ /* 0x000fe200000006ff */
[----:B------:R-:W3:Y:S01]  /*3f90*/  SHFL.BFLY PT, R168, R5, 0x2, 0x1f ;  /* 0x0c401f0005a87f89 */ /* 0x000ee200000e0000 */
[----:B------:R-:W-:Y:S02]  /*3fa0*/  FMNMX.FTZ R167, R64, R167, !PT ;  /* 0x000000a740a77209 */ /* 0x000fe40007810000 */
[----:B--2---:R-:W-:Y:S01]  /*3fb0*/  FMNMX.FTZ R166, R9, R166, !PT ;  /* 0x000000a609a67209 */ /* 0x004fe20007810000 */
[----:B------:R-:W-:Y:S01]  /*3fc0*/  LDSM.16.MT88.4 R100, [R214+0xa000] ;  /* 0x00a00000d664783b */ /* 0x000fe20000004200 */
[----:B------:R-:W-:Y:S02]  /*3fd0*/  LEA R212, R0, R214, 0x1 ;  /* 0x000000d600d47211 */ /* 0x000fe400078e08ff */
[C---:B------:R-:W-:Y:S01]  /*3fe0*/  FSETP.NEU.FTZ.AND P1, PT, R166.reuse, -INF , PT ;  /* 0xff800000a600780b */ /* 0x040fe20003f3d000 */
[----:B------:R-:W-:Y:S01]  /*3ff0*/  FMUL.FTZ R189, R166, c[0x0][0x23c] ;  /* 0x00008f00a6bd7a20 */ /* 0x000fe20000410000 */
[----:B------:R-:W-:Y:S04]  /*4000*/  LDSM.16.MT88.4 R124, [R214+0xb000] ;  /* 0x00b00000d67c783b */ /* 0x000fe80000004200 */
[----:B------:R-:W-:Y:S01]  /*4010*/  FSEL R189, R189, RZ, P1 ;  /* 0x000000ffbdbd7208 */ /* 0x000fe20000800000 */
[----:B------:R-:W-:Y:S01]  /*4020*/  LDSM.16.MT88.4 R84, [R212+0x9000] ;  /* 0x00900000d454783b */ /* 0x000fe20000004200 */
[----:B-1----:R-:W-:-:S03]  /*4030*/  FMNMX.FTZ R165, R4, R165, !PT ;  /* 0x000000a504a57209 */ /* 0x002fc60007810000 */
[--C-:B------:R-:W-:Y:S01]  /*4040*/  FFMA.FTZ R45, R70, c[0x0][0x23c], -R189.reuse ;  /* 0x00008f00462d7a23 */ /* 0x100fe200000108bd */
[----:B------:R-:W1:Y:S01]  /*4050*/  SHFL.BFLY PT, R4, R167, 0x2, 0x1f ;  /* 0x0c401f00a7047f89 */ /* 0x000e6200000e0000 */
[--C-:B------:R-:W-:Y:S01]  /*4060*/  FFMA.FTZ R48, R56, c[0x0][0x23c], -R189.reuse ;  /* 0x00008f0038307a23 */ /* 0x100fe200000108bd */
[C---:B------:R-:W-:Y:S01]  /*4070*/  FSETP.NEU.FTZ.AND P1, PT, R165.reuse, -INF , PT ;  /* 0xff800000a500780b */ /* 0x040fe20003f3d000 */
[----:B------:R-:W-:Y:S01]  /*4080*/  FMUL.FTZ R181, R165, c[0x0][0x23c] ;  /* 0x00008f00a5b57a20 */ /* 0x000fe20000410000 */
[----:B---3--:R-:W-:Y:S01]  /*4090*/  FMNMX.FTZ R168, R5, R168, !PT ;  /* 0x000000a805a87209 */ /* 0x008fe20007810000 */
[----:B------:R-:W-:Y:S01]  /*40a0*/  LDSM.16.MT88.4 R112, [R212+0xa000] ;  /* 0x00a00000d470783b */ /* 0x000fe20000004200 */
[--C-:B------:R-:W-:Y:S01]  /*40b0*/  FFMA.FTZ R46, R78, c[0x0][0x23c], -R189.reuse ;  /* 0x00008f004e2e7a23 */ /* 0x100fe200000108bd */
[----:B------:R-:W-:Y:S01]  /*40c0*/  MUFU.EX2 R48, R48 ;  /* 0x0000003000307308 */ /* 0x000fe20000000800 */
[----:B------:R-:W-:Y:S01]  /*40d0*/  FSEL R181, R181, RZ, P1 ;  /* 0x000000ffb5b57208 */ /* 0x000fe20000800000 */
[----:B------:R-:W2:Y:S01]  /*40e0*/  SHFL.BFLY PT, R5, R168, 0x1, 0x1f ;  /* 0x0c201f00a8057f89 */ /* 0x000ea200000e0000 */
[----:B------:R-:W-:-:S02]  /*40f0*/  FFMA.FTZ R39, R76, c[0x0][0x23c], -R189 ;  /* 0x00008f004c277a23 */ /* 0x000fc400000108bd */
[----:B------:R-:W-:Y:S01]  /*4100*/  FFMA.FTZ R43, R72, c[0x0][0x23c], -R189 ;  /* 0x00008f00482b7a23 */ /* 0x000fe200000108bd */
[----:B------:R-:W-:Y:S01]  /*4110*/  LDSM.16.MT88.4 R24, [R214+0x9400] ;  /* 0x00940000d618783b */ /* 0x000fe20000004200 */
[--C-:B------:R-:W-:Y:S01]  /*4120*/  FFMA.FTZ R51, R68, c[0x0][0x23c], -R181.reuse ;  /* 0x00008f0044337a23 */ /* 0x100fe200000108b5 */
[----:B------:R-:W3:Y:S01]  /*4130*/  MUFU.EX2 R45, R45 ;  /* 0x0000002d002d7308 */ /* 0x000ee20000000800 */
[--C-:B------:R-:W-:Y:S01]  /*4140*/  FFMA.FTZ R44, R58, c[0x0][0x23c], -R181.reuse ;  /* 0x00008f003a2c7a23 */ /* 0x100fe200000108b5 */
[----:B------:R-:W-:Y:S01]  /*4150*/  LDSM.16.MT88.4 R68, [R214+0x9000] ;  /* 0x00900000d644783b */ /* 0x000fe20000004200 */
[--C-:B------:R-:W-:Y:S02]  /*4160*/  FFMA.FTZ R49, R54, c[0x0][0x23c], -R181.reuse ;  /* 0x00008f0036317a23 */ /* 0x100fe400000108b5 */
[--C-:B------:R-:W-:Y:S01]  /*4170*/  FFMA.FTZ R40, R52, c[0x0][0x23c], -R181.reuse ;  /* 0x00008f0034287a23 */ /* 0x100fe200000108b5 */
[----:B------:R-:W-:Y:S01]  /*4180*/  LDSM.16.MT88.4 R20, [R212+0x9400] ;  /* 0x00940000d414783b */ /* 0x000fe20000004200 */
[----:B------:R-:W-:Y:S01]  /*4190*/  FFMA.FTZ R47, R14, c[0x0][0x23c], -R181 ;  /* 0x00008f000e2f7a23 */ /* 0x000fe200000108b5 */
[----:B------:R-:W-:Y:S01]  /*41a0*/  MUFU.EX2 R46, R46 ;  /* 0x0000002e002e7308 */ /* 0x000fe20000000800 */
[----:B-1----:R-:W-:Y:S01]  /*41b0*/  FMNMX.FTZ R167, R167, R4, !PT ;  /* 0x00000004a7a77209 */ /* 0x002fe20007810000 */
[----:B------:R-:W-:Y:S01]  /*41c0*/  LDSM.16.MT88.4 R16, [R214+0xa400] ;  /* 0x00a40000d610783b */ /* 0x000fe20000004200 */
[----:B------:R-:W-:-:S02]  /*41d0*/  FFMA.FTZ R36, R144, c[0x0][0x23c], -R189 ;  /* 0x00008f0090247a23 */ /* 0x000fc400000108bd */
[--C-:B------:R-:W-:Y:S01]  /*41e0*/  FFMA.FTZ R37, R148, c[0x0][0x23c], -R189.reuse ;  /* 0x00008f0094257a23 */ /* 0x100fe200000108bd */
[----:B------:R-:W1:Y:S01]  /*41f0*/  SHFL.BFLY PT, R0, R167, 0x1, 0x1f ;  /* 0x0c201f00a7007f89 */ /* 0x000e6200000e0000 */
[----:B------:R-:W-:Y:S01]  /*4200*/  FFMA.FTZ R2, R146, c[0x0][0x23c], -R189 ;  /* 0x00008f0092027a23 */ /* 0x000fe200000108bd */
[----:B------:R-:W4:Y:S01]  /*4210*/  MUFU.EX2 R39, R39 ;  /* 0x0000002700277308 */ /* 0x000f220000000800 */
[----:B---3--:R-:W-:Y:S01]  /*4220*/  F2FP.PACK_AB R132, R45, R48 ;  /* 0x000000302d84723e */ /* 0x008fe200000000ff */
[----:B------:R-:W-:Y:S01]  /*4230*/  LDSM.16.MT88.4 R32, [R212+0xb400] ;  /* 0x00b40000d420783b */ /* 0x000fe20000004200 */
[----:B--2---:R-:W-:Y:S01]  /*4240*/  FMNMX.FTZ R168, R168, R5, !PT ;  /* 0x00000005a8a87209 */ /* 0x004fe20007810000 */
[--C-:B------:R-:W-:Y:S02]  /*4250*/  FFMA.FTZ R41, R140, c[0x0][0x23c], -R181.reuse ;  /* 0x00008f008c297a23 */ /* 0x100fe400000108b5 */
[----:B------:R-:W2:Y:S01]  /*4260*/  LDSM.16.MT88.4 R4, [R212+0xb000] ;  /* 0x00b00000d404783b */ /* 0x000ea20000004200 */
[C---:B------:R-:W-:Y:S01]  /*4270*/  FSETP.NEU.FTZ.AND P1, PT, R168.reuse, -INF , PT ;  /* 0xff800000a800780b */ /* 0x040fe20003f3d000 */
[----:B------:R-:W-:Y:S01]  /*4280*/  FMUL.FTZ R172, R168, c[0x0][0x23c] ;  /* 0x00008f00a8ac7a20 */ /* 0x000fe20000410000 */
[----:B------:R-:W-:Y:S01]  /*4290*/  MUFU.EX2 R44, R44 ;  /* 0x0000002c002c7308 */ /* 0x000fe20000000800 */
[----:B------:R-:W-:-:S02]  /*42a0*/  FFMA.FTZ R38, R38, c[0x0][0x23c], -R181 ;  /* 0x00008f0026267a23 */ /* 0x000fc400000108b5 */
[----:B------:R-:W-:Y:S01]  /*42b0*/  FFMA.FTZ R174, R174, c[0x0][0x23c], -R189 ;  /* 0x00008f00aeae7a23 */ /* 0x000fe200000108bd */
[----:B------:R-:W-:Y:S01]  /*42c0*/  FSEL R172, R172, RZ, P1 ;  /* 0x000000ffacac7208 */ /* 0x000fe20000800000 */
[----:B------:R-:W-:Y:S01]  /*42d0*/  FFMA.FTZ R187, R194, c[0x0][0x23c], -R181 ;  /* 0x00008f00c2bb7a23 */ /* 0x000fe200000108b5 */
[----:B----4-:R-:W-:Y:S02]  /*42e0*/  F2FP.PACK_AB R134, R39, R46 ;  /* 0x0000002e2786723e */ /* 0x010fe400000000ff */
[----:B------:R-:W3:Y:S01]  /*42f0*/  MUFU.EX2 R51, R51 ;  /* 0x0000003300337308 */ /* 0x000ee20000000800 */
[--C-:B------:R-:W-:Y:S02]  /*4300*/  FFMA.FTZ R59, R60, c[0x0][0x23c], -R172.reuse ;  /* 0x00008f003c3b7a23 */ /* 0x100fe400000108ac */
[--C-:B------:R-:W-:Y:S01]  /*4310*/  FFMA.FTZ R54, R61, c[0x0][0x23c], -R172.reuse ;  /* 0x00008f003d367a23 */ /* 0x100fe200000108ac */
[----:B-1----:R-:W-:Y:S01]  /*4320*/  FMNMX.FTZ R167, R167, R0, !PT ;  /* 0x00000000a7a77209 */ /* 0x002fe20007810000 */
[----:B------:R-:W-:-:S03]  /*4330*/  FFMA.FTZ R55, R15, c[0x0][0x23c], -R172 ;  /* 0x00008f000f377a23 */ /* 0x000fc600000108ac */
[----:B------:R-:W-:Y:S01]  /*4340*/  MUFU.EX2 R49, R49 ;  /* 0x0000003100317308 */ /* 0x000fe20000000800 */
[C---:B------:R-:W-:Y:S01]  /*4350*/  FSETP.NEU.FTZ.AND P1, PT, R167.reuse, -INF , PT ;  /* 0xff800000a700780b */ /* 0x040fe20003f3d000 */
[----:B------:R-:W-:Y:S01]  /*4360*/  FMUL.FTZ R169, R167, c[0x0][0x23c] ;  /* 0x00008f00a7a97a20 */ /* 0x000fe20000410000 */
[----:B------:R-:W1:Y:S01]  /*4370*/  LDSM.16.MT88.4 R12, [R212+0xa400] ;  /* 0x00a40000d40c783b */ /* 0x000e620000004200 */
[--C-:B------:R-:W-:Y:S02]  /*4380*/  FFMA.FTZ R50, R105, c[0x0][0x23c], -R172.reuse ;  /* 0x00008f0069327a23 */ /* 0x100fe400000108ac */
[----:B------:R-:W-:Y:S01]  /*4390*/  FFMA.FTZ R0, R142, c[0x0][0x23c], -R181 ;  /* 0x00008f008e007a23 */ /* 0x000fe200000108b5 */
[----:B------:R-:W-:Y:S01]  /*43a0*/  FSEL R169, R169, RZ, P1 ;  /* 0x000000ffa9a97208 */ /* 0x000fe20000800000 */
[----:B------:R-:W4:Y:S01]  /*43b0*/  MUFU.EX2 R40, R40 ;  /* 0x0000002800287308 */ /* 0x000f220000000800 */
[----:B---3--:R-:W-:Y:S01]  /*43c0*/  F2FP.PACK_AB R133, R51, R44 ;  /* 0x0000002c3385723e */ /* 0x008fe200000000ff */
[----:B------:R-:W-:-:S02]  /*43d0*/  FFMA.FTZ R63, R65, c[0x0][0x23c], -R172 ;  /* 0x00008f00413f7a23 */ /* 0x000fc400000108ac */
[--C-:B------:R-:W-:Y:S02]  /*43e0*/  FFMA.FTZ R57, R62, c[0x0][0x23c], -R169.reuse ;  /* 0x00008f003e397a23 */ /* 0x100fe400000108a9 */
[--C-:B------:R-:W-:Y:S02]  /*43f0*/  FFMA.FTZ R52, R8, c[0x0][0x23c], -R169.reuse ;  /* 0x00008f0008347a23 */ /* 0x100fe400000108a9 */
[--C-:B------:R-:W-:Y:S01]  /*4400*/  FFMA.FTZ R53, R80, c[0x0][0x23c], -R169.reuse ;  /* 0x00008f0050357a23 */ /* 0x100fe200000108a9 */
[----:B------:R-:W-:Y:S01]  /*4410*/  MUFU.EX2 R59, R59 ;  /* 0x0000003b003b7308 */ /* 0x000fe20000000800 */
[----:B------:R-:W-:Y:S01]  /*4420*/  FFMA.FTZ R42, R74, c[0x0][0x23c], -R169 ;  /* 0x00008f004a2a7a23 */ /* 0x000fe200000108a9 */
[----:B------:R-:W3:Y:S01]  /*4430*/  LDSM.16.MT88.4 R8, [R214+0xb400] ;  /* 0x00b40000d608783b */ /* 0x000ee20000004200 */
[--C-:B------:R-:W-:Y:S02]  /*4440*/  FFMA.FTZ R56, R141, c[0x0][0x23c], -R172.reuse ;  /* 0x00008f008d387a23 */ /* 0x100fe400000108ac */
[----:B------:R-:W-:Y:S01]  /*4450*/  FFMA.FTZ R61, R179, c[0x0][0x23c], -R172 ;  /* 0x00008f00b33d7a23 */ /* 0x000fe200000108ac */
[----:B----4-:R-:W-:-:S02]  /*4460*/  F2FP.PACK_AB R135, R40, R49 ;  /* 0x000000312887723e */ /* 0x010fc400000000ff */
[----:B------:R-:W4:Y:S01]  /*4470*/  MUFU.EX2 R54, R54 ;  /* 0x0000003600367308 */ /* 0x000f220000000800 */
[----:B------:R-:W-:Y:S02]  /*4480*/  FFMA.FTZ R58, R183, c[0x0][0x23c], -R172 ;  /* 0x00008f00b73a7a23 */ /* 0x000fe400000108ac */
[--C-:B------:R-:W-:Y:S02]  /*4490*/  FFMA.FTZ R65, R210, c[0x0][0x23c], -R169.reuse ;  /* 0x00008f00d2417a23 */ /* 0x100fe400000108a9 */
[--C-:B------:R-:W-:Y:S01]  /*44a0*/  FFMA.FTZ R60, R208, c[0x0][0x23c], -R169.reuse ;  /* 0x00008f00d03c7a23 */ /* 0x100fe200000108a9 */
[----:B------:R-:W-:Y:S01]  /*44b0*/  HMMA.16816.F32 R156, R132, R68, RZ ;  /* 0x00000044849c723c */ /* 0x000fe200000018ff */
[--C-:B------:R-:W-:Y:S01]  /*44c0*/  FFMA.FTZ R62, R240, c[0x0][0x23c], -R169.reuse ;  /* 0x00008f00f03e7a23 */ /* 0x100fe200000108a9 */
[----:B------:R-:W-:Y:S01]  /*44d0*/  MUFU.EX2 R55, R55 ;  /* 0x0000003700377308 */ /* 0x000fe20000000800 */
[----:B------:R-:W-:Y:S02]  /*44e0*/  FFMA.FTZ R67, R232, c[0x0][0x23c], -R169 ;  /* 0x00008f00e8437a23 */ /* 0x000fe400000108a9 */
[----:B------:R-:W-:-:S02]  /*44f0*/  FFMA.FTZ R179, R178, c[0x0][0x23c], -R189 ;  /* 0x00008f00b2b37a23 */ /* 0x000fc400000108bd */
[--C-:B------:R-:W-:Y:S01]  /*4500*/  FFMA.FTZ R178, R30, c[0x0][0x23c], -R181.reuse ;  /* 0x00008f001eb27a23 */ /* 0x100fe200000108b5 */
[C---:B------:R-:W-:Y:S01]  /*4510*/  HMMA.16816.F32 R76, R132.reuse, R84, RZ ;  /* 0x00000054844c723c */ /* 0x040fe200000018ff */
[--C-:B------:R-:W-:Y:S01]  /*4520*/  FFMA.FTZ R183, R28, c[0x0][0x23c], -R181.reuse ;  /* 0x00008f001cb77a23 */ /* 0x100fe200000108b5 */
[----:B------:R-:W5:Y:S01]  /*4530*/  MUFU.EX2 R50, R50 ;  /* 0x0000003200327308 */ /* 0x000f620000000800 */
[----:B----4-:R-:W-:Y:S01]  /*4540*/  F2FP.PACK_AB R136, R54, R59 ;  /* 0x0000003b3688723e */ /* 0x010fe200000000ff */
[----:B------:R-:W4:Y:S01]  /*4550*/  LDSM.16.MT88.4 R28, [R214+0x9800] ;  /* 0x00980000d61c783b */ /* 0x000f220000004200 */
[----:B------:R-:W-:Y:S02]  /*4560*/  FFMA.FTZ R186, R186, c[0x0][0x23c], -R181 ;  /* 0x00008f00baba7a23 */ /* 0x000fe400000108b5 */
[--C-:B------:R-:W-:Y:S01]  /*4570*/  FFMA.FTZ R194, R193, c[0x0][0x23c], -R172.reuse ;  /* 0x00008f00c1c27a23 */ /* 0x100fe200000108ac */
[----:B------:R-:W-:Y:S01]  /*4580*/  HMMA.16816.F32 R92, R132, R100, RZ ;  /* 0x00000064845c723c */ /* 0x000fe200000018ff */
[----:B------:R-:W-:Y:S01]  /*4590*/  FFMA.FTZ R191, R191, c[0x0][0x23c], -R172 ;  /* 0x00008f00bfbf7a23 */ /* 0x000fe200000108ac */
[----:B------:R-:W-:Y:S01]  /*45a0*/  MUFU.EX2 R57, R57 ;  /* 0x0000003900397308 */ /* 0x000fe20000000800 */
[----:B------:R-:W-:-:S02]  /*45b0*/  FFMA.FTZ R193, R202, c[0x0][0x23c], -R169 ;  /* 0x00008f00cac17a23 */ /* 0x000fc400000108a9 */
[----:B------:R-:W-:Y:S02]  /*45c0*/  FFMA.FTZ R196, R196, c[0x0][0x23c], -R169 ;  /* 0x00008f00c4c47a23 */ /* 0x000fe400000108a9 */
[----:B------:R-:W-:Y:S01]  /*45d0*/  FFMA.FTZ R197, R197, c[0x0][0x23c], -R172 ;  /* 0x00008f00c5c57a23 */ /* 0x000fe200000108ac */
[C---:B------:R-:W-:Y:S01]  /*45e0*/  HMMA.16816.F32 R104, R132.reuse, R112, RZ ;  /* 0x000000708468723c */ /* 0x040fe200000018ff */
[----:B------:R-:W-:Y:S01]  /*45f0*/  FADD.FTZ R54, R59, R54 ;  /* 0x000000363b367221 */ /* 0x000fe20000010000 */
[----:B------:R-:W1:Y:S01]  /*4600*/  MUFU.EX2 R52, R52 ;  /* 0x0000003400347308 */ /* 0x000e620000000800 */
[----:B-----5:R-:W-:Y:S01]  /*4610*/  F2FP.PACK_AB R138, R50, R55 ;  /* 0x00000037328a723e */ /* 0x020fe200000000ff */
[----:B------:R-:W-:Y:S02]  /*4620*/  FADD.FTZ R45, R48, R45 ;  /* 0x0000002d302d7221 */ /* 0x000fe40000010000 */
[----:B------:R-:W-:Y:S02]  /*4630*/  FADD.FTZ R44, R44, R51 ;  /* 0x000000332c2c7221 */ /* 0x000fe40000010000 */
[----:B------:R-:W-:Y:S01]  /*4640*/  HMMA.16816.F32 R116, R132, R124, RZ ;  /* 0x0000007c8474723c */ /* 0x000fe200000018ff */
[----:B------:R-:W-:Y:S01]  /*4650*/  FADD.FTZ R55, R55, R54 ;  /* 0x0000003637377221 */ /* 0x000fe20000010000 */
[----:B------:R-:W-:Y:S01]  /*4660*/  MUFU.EX2 R53, R53 ;  /* 0x0000003500357308 */ /* 0x000fe20000000800 */
[----:B------:R-:W-:-:S02]  /*4670*/  FADD.FTZ R46, R46, R45 ;  /* 0x0000002d2e2e7221 */ /* 0x000fc40000010000 */
[----:B------:R-:W-:Y:S02]  /*4680*/  FADD.FTZ R49, R49, R44 ;  /* 0x0000002c31317221 */ /* 0x000fe40000010000 */
[----:B------:R-:W-:Y:S01]  /*4690*/  FADD.FTZ R55, R50, R55 ;  /* 0x0000003732377221 */ /* 0x000fe20000010000 */
[C---:B--2---:R-:W-:Y:S01]  /*46a0*/  HMMA.16816.F32 R128, R132.reuse, R4, RZ ;  /* 0x000000048480723c */ /* 0x044fe200000018ff */
[----:B------:R-:W-:Y:S01]  /*46b0*/  FADD.FTZ R46, R39, R46 ;  /* 0x0000002e272e7221 */ /* 0x000fe20000010000 */
[----:B------:R-:W2:Y:S01]  /*46c0*/  MUFU.EX2 R42, R42 ;  /* 0x0000002a002a7308 */ /* 0x000ea20000000800 */
[----:B-1----:R-:W-:Y:S01]  /*46d0*/  F2FP.PACK_AB R137, R52, R57 ;  /* 0x000000393489723e */ /* 0x002fe200000000ff */
[----:B------:R-:W-:Y:S02]  /*46e0*/  FADD.FTZ R52, R57, R52 ;  /* 0x0000003439347221 */ /* 0x000fe40000010000 */
[----:B------:R-:W-:Y:S02]  /*46f0*/  FADD.FTZ R40, R40, R49 ;  /* 0x0000003128287221 */ /* 0x000fe40000010000 */
[----:B------:R-:W-:Y:S01]  /*4700*/  HMMA.16816.F32 R152, R132, R70, RZ ;  /* 0x000000468498723c */ /* 0x000fe200000018ff */
[--C-:B------:R-:W-:Y:S01]  /*4710*/  FFMA.FTZ R192, R192, c[0x0][0x23c], -R189.reuse ;  /* 0x00008f00c0c07a23 */ /* 0x100fe200000108bd */
[----:B------:R-:W-:Y:S01]  /*4720*/  MUFU.EX2 R43, R43 ;  /* 0x0000002b002b7308 */ /* 0x000fe20000000800 */
[----:B------:R-:W-:-:S02]  /*4730*/  FFMA.FTZ R185, R185, c[0x0][0x23c], -R189 ;  /* 0x00008f00b9b97a23 */ /* 0x000fc400000108bd */
[--C-:B------:R-:W-:Y:S02]  /*4740*/  FFMA.FTZ R190, R190, c[0x0][0x23c], -R189.reuse ;  /* 0x00008f00bebe7a23 */ /* 0x100fe400000108bd */
[----:B------:R-:W-:Y:S01]  /*4750*/  FFMA.FTZ R235, R188, c[0x0][0x23c], -R189 ;  /* 0x00008f00bceb7a23 */ /* 0x000fe200000108bd */
[C---:B------:R-:W-:Y:S01]  /*4760*/  HMMA.16816.F32 R80, R132.reuse, R86, RZ ;  /* 0x000000568450723c */ /* 0x040fe200000018ff */
[--C-:B------:R-:W-:Y:S01]  /*4770*/  FFMA.FTZ R184, R184, c[0x0][0x23c], -R181.reuse ;  /* 0x00008f00b8b87a23 */ /* 0x100fe200000108b5 */
[----:B--2---:R-:W-:Y:S01]  /*4780*/  F2FP.PACK_AB R139, R42, R53 ;  /* 0x000000352a8b723e */ /* 0x004fe200000000ff */
[----:B------:R-:W1:Y:S01]  /*4790*/  MUFU.EX2 R36, R36 ;  /* 0x0000002400247308 */ /* 0x000e620000000800 */
[----:B------:R-:W-:Y:S02]  /*47a0*/  FADD.FTZ R53, R53, R52 ;  /* 0x0000003435357221 */ /* 0x000fe40000010000 */
[----:B------:R-:W-:Y:S02]  /*47b0*/  FFMA.FTZ R180, R180, c[0x0][0x23c], -R181 ;  /* 0x00008f00b4b47a23 */ /* 0x000fe400000108b5 */
[----:B------:R-:W-:Y:S01]  /*47c0*/  HMMA.16816.F32 R96, R132, R102, RZ ;  /* 0x000000668460723c */ /* 0x000fe200000018ff */
[----:B------:R-:W-:-:S02]  /*47d0*/  FADD.FTZ R42, R42, R53 ;  /* 0x000000352a2a7221 */ /* 0x000fc40000010000 */
[----:B------:R-:W-:Y:S01]  /*47e0*/  MUFU.EX2 R37, R37 ;  /* 0x0000002500257308 */ /* 0x000fe20000000800 */
[----:B------:R-:W-:Y:S02]  /*47f0*/  FFMA.FTZ R233, R176, c[0x0][0x23c], -R181 ;  /* 0x00008f00b0e97a23 */ /* 0x000fe400000108b5 */
[--C-:B------:R-:W-:Y:S02]  /*4800*/  FFMA.FTZ R176, R177, c[0x0][0x23c], -R172.reuse ;  /* 0x00008f00b1b07a23 */ /* 0x100fe400000108ac */
[----:B------:R-:W-:Y:S01]  /*4810*/  HMMA.16816.F32 R108, R132, R114, RZ ;  /* 0x00000072846c723c */ /* 0x000fe200000018ff */
[--C-:B------:R-:W-:Y:S02]  /*4820*/  FFMA.FTZ R175, R175, c[0x0][0x23c], -R172.reuse ;  /* 0x00008f00afaf7a23 */ /* 0x100fe400000108ac */
[----:B------:R-:W-:Y:S01]  /*4830*/  MUFU.EX2 R2, R2 ;  /* 0x0000000200027308 */ /* 0x000fe20000000800 */
[----:B------:R-:W-:Y:S02]  /*4840*/  FFMA.FTZ R173, R173, c[0x0][0x23c], -R172 ;  /* 0x00008f00adad7a23 */ /* 0x000fe400000108ac */
[----:B------:R-:W-:-:S02]  /*4850*/  FFMA.FTZ R66, R66, c[0x0][0x23c], -R169 ;  /* 0x00008f0042427a23 */ /* 0x000fc400000108a9 */
[C---:B------:R-:W-:Y:S01]  /*4860*/  HMMA.16816.F32 R120, R132.reuse, R126, RZ ;  /* 0x0000007e8478723c */ /* 0x040fe200000018ff */
[----:B------:R-:W-:Y:S02]  /*4870*/  FFMA.FTZ R164, R164, c[0x0][0x23c], -R169 ;  /* 0x00008f00a4a47a23 */ /* 0x000fe400000108a9 */
[----:B------:R-:W-:Y:S05]  /*4880*/  MUFU.EX2 R41, R41 ;  /* 0x0000002900297308 */ /* 0x000fea0000000800 */
[----:B------:R-:W-:Y:S03]  /*4890*/  HMMA.16816.F32 R132, R132, R6, RZ ;  /* 0x000000068484723c */ /* 0x000fe600000018ff */
[----:B------:R-:W2:Y:S05]  /*48a0*/  MUFU.EX2 R0, R0 ;  /* 0x0000000000007308 */ /* 0x000eaa0000000800 */
[C---:B------:R-:W-:Y:S03]  /*48b0*/  HMMA.16816.F32 R160, R136.reuse, R68, RZ ;  /* 0x0000004488a0723c */ /* 0x040fe600000018ff */
[----:B------:R-:W-:Y:S05]  /*48c0*/  MUFU.EX2 R38, R38 ;  /* 0x0000002600267308 */ /* 0x000fea0000000800 */
[C---:B------:R-:W-:Y:S03]  /*48d0*/  HMMA.16816.F32 R72, R136.reuse, R84, RZ ;  /* 0x000000548848723c */ /* 0x040fe600000018ff */
[----:B------:R-:W5:Y:S05]  /*48e0*/  MUFU.EX2 R47, R47 ;  /* 0x0000002f002f7308 */ /* 0x000f6a0000000800 */
[C---:B------:R-:W-:Y:S03]  /*48f0*/  HMMA.16816.F32 R88, R136.reuse, R100, RZ ;  /* 0x000000648858723c */ /* 0x040fe600000018ff */
[----:B------:R-:W-:Y:S05]  /*4900*/  MUFU.EX2 R56, R56 ;  /* 0x0000003800387308 */ /* 0x000fea0000000800 */
[C---:B------:R-:W-:Y:S03]  /*4910*/  HMMA.16816.F32 R148, R136.reuse, R112, RZ ;  /* 0x000000708894723c */ /* 0x040fe600000018ff */
[----:B------:R-:W1:Y:S05]  /*4920*/  MUFU.EX2 R61, R61 ;  /* 0x0000003d003d7308 */ /* 0x000e6a0000000800 */
[C---:B------:R-:W-:Y:S03]  /*4930*/  HMMA.16816.F32 R144, R136.reuse, R124, RZ ;  /* 0x0000007c8890723c */ /* 0x040fe600000018ff */
[----:B------:R-:W-:Y:S05]  /*4940*/  MUFU.EX2 R58, R58 ;  /* 0x0000003a003a7308 */ /* 0x000fea0000000800 */
[C---:B------:R-:W-:Y:S03]  /*4950*/  HMMA.16816.F32 R68, R136.reuse, R70, RZ ;  /* 0x000000468844723c */ /* 0x040fe600000018ff */
[----:B------:R-:W-:Y:S05]  /*4960*/  MUFU.EX2 R63, R63 ;  /* 0x0000003f003f7308 */ /* 0x000fea0000000800 */
[C---:B------:R-:W-:Y:S03]  /*4970*/  HMMA.16816.F32 R84, R136.reuse, R86, RZ ;  /* 0x000000568854723c */ /* 0x040fe600000018ff */
[----:B------:R-:W-:Y:S05]  /*4980*/  MUFU.EX2 R65, R65 ;  /* 0x0000004100417308 */ /* 0x000fea0000000800 */
[C---:B------:R-:W-:Y:S03]  /*4990*/  HMMA.16816.F32 R100, R136.reuse, R102, RZ ;  /* 0x000000668864723c */ /* 0x040fe600000018ff */
[----:B------:R-:W1:Y:S05]  /*49a0*/  MUFU.EX2 R60, R60 ;  /* 0x0000003c003c7308 */ /* 0x000e6a0000000800 */
[C---:B------:R-:W-:Y:S03]  /*49b0*/  HMMA.16816.F32 R112, R136.reuse, R114, RZ ;  /* 0x000000728870723c */ /* 0x040fe600000018ff */
[----:B------:R-:W-:Y:S05]  /*49c0*/  MUFU.EX2 R62, R62 ;  /* 0x0000003e003e7308 */ /* 0x000fea0000000800 */
[C---:B------:R-:W-:Y:S03]  /*49d0*/  HMMA.16816.F32 R124, R136.reuse, R126, RZ ;  /* 0x0000007e887c723c */ /* 0x040fe600000018ff */
[----:B------:R-:W3:Y:S05]  /*49e0*/  MUFU.EX2 R67, R67 ;  /* 0x0000004300437308 */ /* 0x000eea0000000800 */
[C---:B------:R-:W-:Y:S03]  /*49f0*/  HMMA.16816.F32 R140, R136.reuse, R4, RZ ;  /* 0x00000004888c723c */ /* 0x040fe600000018ff */
[----:B------:R-:W-:Y:S04]  /*4a00*/  MUFU.EX2 R174, R174 ;  /* 0x000000ae00ae7308 */ /* 0x000fe80000000800 */
[----:B-1----:R-:W-:Y:S01]  /*4a10*/  F2FP.PACK_AB R4, R36, R43 ;  /* 0x0000002b2404723e */ /* 0x002fe200000000ff */
[----:B------:R-:W-:Y:S01]  /*4a20*/  HMMA.16816.F32 R136, R136, R6, RZ ;  /* 0x000000068888723c */ /* 0x000fe200000018ff */
[----:B--2---:R-:W-:Y:S01]  /*4a30*/  F2FP.PACK_AB R5, R0, R41 ;  /* 0x000000290005723e */ /* 0x004fe200000000ff */
[----:B------:R-:W-:Y:S01]  /*4a40*/  FADD.FTZ R43, R43, R46 ;  /* 0x0000002e2b2b7221 */ /* 0x000fe20000010000 */
[----:B------:R-:W1:Y:S01]  /*4a50*/  MUFU.EX2 R179, R179 ;  /* 0x000000b300b37308 */ /* 0x000e620000000800 */
[----:B------:R-:W-:-:S02]  /*4a60*/  FADD.FTZ R41, R41, R40 ;  /* 0x0000002829297221 */ /* 0x000fc40000010000 */
[----:B------:R-:W-:Y:S01]  /*4a70*/  FADD.FTZ R36, R36, R43 ;  /* 0x0000002b24247221 */ /* 0x000fe20000010000 */
[----:B------:R-:W-:Y:S01]  /*4a80*/  F2FP.PACK_AB R6, R2, R37 ;  /* 0x000000250206723e */ /* 0x000fe200000000ff */
[----:B------:R-:W-:Y:S01]  /*4a90*/  FADD.FTZ R41, R0, R41 ;  /* 0x0000002900297221 */ /* 0x000fe20000010000 */
[----:B-----5:R-:W-:Y:S01]  /*4aa0*/  F2FP.PACK_AB R7, R47, R38 ;  /* 0x000000262f07723e */ /* 0x020fe200000000ff */
[----:B------:R-:W-:Y:S01]  /*4ab0*/  FADD.FTZ R37, R37, R36 ;  /* 0x0000002425257221 */ /* 0x000fe20000010000 */
[----:B------:R-:W-:Y:S01]  /*4ac0*/  MUFU.EX2 R178, R178 ;  /* 0x000000b200b27308 */ /* 0x000fe20000000800 */
[----:B------:R-:W-:Y:S02]  /*4ad0*/  FADD.FTZ R38, R38, R41 ;  /* 0x0000002926267221 */ /* 0x000fe40000010000 */
[----:B------:R-:W-:Y:S02]  /*4ae0*/  FADD.FTZ R37, R2, R37 ;  /* 0x0000002502257221 */ /* 0x000fe40000010000 */
[----:B------:R-:W-:Y:S01]  /*4af0*/  HMMA.16816.F32 R156, R4, R24, R156 ;  /* 0x00000018049c723c */ /* 0x000fe2000000189c */
[----:B------:R-:W-:-:S02]  /*4b00*/  FADD.FTZ R47, R47, R38 ;  /* 0x000000262f2f7221 */ /* 0x000fc40000010000 */
[----:B------:R-:W2:Y:S05]  /*4b10*/  MUFU.EX2 R183, R183 ;  /* 0x000000b700b77308 */ /* 0x000eaa0000000800 */
[C---:B------:R-:W-:Y:S03]  /*4b20*/  HMMA.16816.F32 R76, R4.reuse, R20, R76 ;  /* 0x00000014044c723c */ /* 0x040fe6000000184c */
[----:B------:R-:W-:Y:S05]  /*4b30*/  MUFU.EX2 R187, R187 ;  /* 0x000000bb00bb7308 */ /* 0x000fea0000000800 */
[C---:B------:R-:W-:Y:S03]  /*4b40*/  HMMA.16816.F32 R92, R4.reuse, R16, R92 ;  /* 0x00000010045c723c */ /* 0x040fe6000000185c */
[----:B------:R-:W5:Y:S05]  /*4b50*/  MUFU.EX2 R186, R186 ;  /* 0x000000ba00ba7308 */ /* 0x000f6a0000000800 */
[C---:B------:R-:W-:Y:S03]  /*4b60*/  HMMA.16816.F32 R104, R4.reuse, R12, R104 ;  /* 0x0000000c0468723c */ /* 0x040fe60000001868 */
[----:B------:R-:W-:Y:S05]  /*4b70*/  MUFU.EX2 R191, R191 ;  /* 0x000000bf00bf7308 */ /* 0x000fea0000000800 */
[C---:B---3--:R-:W-:Y:S03]  /*4b80*/  HMMA.16816.F32 R116, R4.reuse, R8, R116 ;  /* 0x000000080474723c */ /* 0x048fe60000001874 */
[----:B------:R-:W-:Y:S05]  /*4b90*/  MUFU.EX2 R194, R194 ;  /* 0x000000c200c27308 */ /* 0x000fea0000000800 */
[C---:B------:R-:W-:Y:S03]  /*4ba0*/  HMMA.16816.F32 R128, R4.reuse, R32, R128 ;  /* 0x000000200480723c */ /* 0x040fe60000001880 */
        /* <DEDUP_REMOVED lines=11> */
[----:B------:R-:W-:Y:S03]  /*4c60*/  HMMA.16816.F32 R132, R4, R34, R132 ;  /* 0x000000220484723c */ /* 0x000fe60000001884 */
[----:B------:R-:W-:Y:S04]  /*4c70*/  MUFU.EX2 R184, R184 ;  /* 0x000000b800b87308 */ /* 0x000fe80000000800 */
[----:B------:R-:W-:Y:S01]  /*4c80*/  F2FP.PACK_AB R4, R61, R56 ;  /* 0x000000383d04723e */ /* 0x000fe200000000ff */
[----:B------:R-:W-:Y:S01]  /*4c90*/  FADD.FTZ R56, R56, R55 ;  /* 0x0000003738387221 */ /* 0x000fe20000010000 */
[C---:B------:R-:W-:Y:S01]  /*4ca0*/  F2FP.PACK_AB R5, R60.reuse, R65 ;  /* 0x000000413c05723e */ /* 0x040fe200000000ff */
[----:B------:R-:W-:Y:S01]  /*4cb0*/  FADD.FTZ R65, R65, R42 ;  /* 0x0000002a41417221 */ /* 0x000fe20000010000 */
[----:B------:R-:W-:Y:S01]  /*4cc0*/  F2FP.PACK_AB R6, R63, R58 ;  /* 0x0000003a3f06723e */ /* 0x000fe200000000ff */
[----:B------:R-:W-:Y:S01]  /*4cd0*/  FADD.FTZ R61, R61, R56 ;  /* 0x000000383d3d7221 */ /* 0x000fe20000010000 */
[----:B------:R-:W-:Y:S01]  /*4ce0*/  F2FP.PACK_AB R7, R67, R62 ;  /* 0x0000003e4307723e */ /* 0x000fe200000000ff */
[----:B------:R-:W-:Y:S01]  /*4cf0*/  FADD.FTZ R65, R60, R65 ;  /* 0x000000413c417221 */ /* 0x000fe20000010000 */
[----:B------:R-:W-:Y:S01]  /*4d00*/  MUFU.EX2 R180, R180 ;  /* 0x000000b400b47308 */ /* 0x000fe20000000800 */
[----:B------:R-:W-:-:S02]  /*4d10*/  FADD.FTZ R58, R58, R61 ;  /* 0x0000003d3a3a7221 */ /* 0x000fc40000010000 */
[----:B------:R-:W-:Y:S02]  /*4d20*/  FADD.FTZ R62, R62, R65 ;  /* 0x000000413e3e7221 */ /* 0x000fe40000010000 */
[----:B------:R-:W-:Y:S01]  /*4d30*/  HMMA.16816.F32 R160, R4, R24, R160 ;  /* 0x0000001804a0723c */ /* 0x000fe200000018a0 */
[----:B------:R-:W-:Y:S02]  /*4d40*/  FADD.FTZ R58, R63, R58 ;  /* 0x0000003a3f3a7221 */ /* 0x000fe40000010000 */
[----:B------:R-:W-:Y:S01]  /*4d50*/  MUFU.EX2 R233, R233 ;  /* 0x000000e900e97308 */ /* 0x000fe20000000800 */
[----:B------:R-:W-:-:S04]  /*4d60*/  FADD.FTZ R62, R67, R62 ;  /* 0x0000003e433e7221 */ /* 0x000fc80000010000 */
        /* <DEDUP_REMOVED lines=8> */
[C---:B------:R-:W-:Y:S01]  /*4df0*/  HMMA.16816.F32 R68, R4.reuse, R26, R68 ;  /* 0x0000001a0444723c */ /* 0x040fe20000001844 */
[----:B------:R-:W3:Y:S02]  /*4e00*/  LDSM.16.MT88.4 R24, [R212+0x9800] ;  /* 0x00980000d418783b */ /* 0x000ee40000004200 */
[----:B------:R-:W-:Y:S05]  /*4e10*/  MUFU.EX2 R164, R164 ;  /* 0x000000a400a47308 */ /* 0x000fea0000000800 */
[C---:B------:R-:W-:Y:S01]  /*4e20*/  HMMA.16816.F32 R84, R4.reuse, R22, R84 ;  /* 0x000000160454723c */ /* 0x040fe20000001854 */
[----:B------:R-:W1:Y:S07]  /*4e30*/  LDSM.16.MT88.4 R20, [R214+0xa800] ;  /* 0x00a80000d614783b */ /* 0x000e6e0000004200 */
[C---:B------:R-:W-:Y:S01]  /*4e40*/  HMMA.16816.F32 R100, R4.reuse, R18, R100 ;  /* 0x000000120464723c */ /* 0x040fe20000001864 */
[----:B------:R-:W2:Y:S07]  /*4e50*/  LDSM.16.MT88.4 R16, [R212+0xa800] ;  /* 0x00a80000d410783b */ /* 0x000eae0000004200 */
[C---:B------:R-:W-:Y:S01]  /*4e60*/  HMMA.16816.F32 R112, R4.reuse, R14, R112 ;  /* 0x0000000e0470723c */ /* 0x040fe20000001870 */
[----:B------:R-:W3:Y:S07]  /*4e70*/  LDSM.16.MT88.4 R12, [R214+0xb800] ;  /* 0x00b80000d60c783b */ /* 0x000eee0000004200 */
[C---:B------:R-:W-:Y:S01]  /*4e80*/  HMMA.16816.F32 R124, R4.reuse, R10, R124 ;  /* 0x0000000a047c723c */ /* 0x040fe2000000187c */
[----:B------:R-:W3:Y:S07]  /*4e90*/  LDSM.16.MT88.4 R8, [R212+0xb800] ;  /* 0x00b80000d408783b */ /* 0x000eee0000004200 */
[C---:B------:R-:W-:Y:S07]  /*4ea0*/  HMMA.16816.F32 R140, R4.reuse, R32, R140 ;  /* 0x00000020048c723c */ /* 0x040fee000000188c */
[--C-:B------:R-:W-:Y:S01]  /*4eb0*/  FFMA.FTZ R32, R206, c[0x0][0x23c], -R189.reuse ;  /* 0x00008f00ce207a23 */ /* 0x100fe200000108bd */
[----:B------:R-:W-:Y:S01]  /*4ec0*/  HMMA.16816.F32 R136, R4, R34, R136 ;  /* 0x000000220488723c */ /* 0x000fe20000001888 */
[----:B------:R-:W-:Y:S01]  /*4ed0*/  FFMA.FTZ R33, R204, c[0x0][0x23c], -R189 ;  /* 0x00008f00cc217a23 */ /* 0x000fe200000108bd */
[----:B------:R-:W-:Y:S01]  /*4ee0*/  MUFU.EX2 R34, R197 ;  /* 0x000000c500227308 */ /* 0x000fe20000000800 */
[----:B------:R-:W-:-:S04]  /*4ef0*/  FFMA.FTZ R189, R182, c[0x0][0x23c], -R181 ;  /* 0x00008f00b6bd7a23 */ /* 0x000fc800000108b5 */
[--C-:B------:R-:W-:Y:S01]  /*4f00*/  FFMA.FTZ R35, R195, c[0x0][0x23c], -R172.reuse ;  /* 0x00008f00c3237a23 */ /* 0x100fe200000108ac */
[----:B-1----:R-:W-:Y:S01]  /*4f10*/  F2FP.PACK_AB R4, R179, R174 ;  /* 0x000000aeb304723e */ /* 0x002fe200000000ff */
[--C-:B------:R-:W-:Y:S01]  /*4f20*/  FFMA.FTZ R195, R198, c[0x0][0x23c], -R169.reuse ;  /* 0x00008f00c6c37a23 */ /* 0x100fe200000108a9 */
[----:B------:R-:W-:Y:S01]  /*4f30*/  MUFU.EX2 R32, R32 ;  /* 0x0000002000207308 */ /* 0x000fe20000000800 */
[--C-:B------:R-:W-:Y:S01]  /*4f40*/  FFMA.FTZ R198, R200, c[0x0][0x23c], -R169.reuse ;  /* 0x00008f00c8c67a23 */ /* 0x100fe200000108a9 */
[----:B--2---:R-:W-:Y:S01]  /*4f50*/  F2FP.PACK_AB R5, R183, R178 ;  /* 0x000000b2b705723e */ /* 0x004fe200000000ff */
[----:B------:R-:W-:Y:S01]  /*4f60*/  FFMA.FTZ R172, R171, c[0x0][0x23c], -R172 ;  /* 0x00008f00abac7a23 */ /* 0x000fe200000108ac */
[----:B-----5:R-:W-:Y:S01]  /*4f70*/  F2FP.PACK_AB R7, R186, R187 ;  /* 0x000000bbba07723e */ /* 0x020fe200000000ff */
[--C-:B------:R-:W-:Y:S02]  /*4f80*/  FFMA.FTZ R171, R170, c[0x0][0x23c], -R169.reuse ;  /* 0x00008f00aaab7a23 */ /* 0x100fe400000108a9 */
[----:B------:R-:W-:Y:S01]  /*4f90*/  FFMA.FTZ R169, R64, c[0x0][0x23c], -R169 ;  /* 0x00008f0040a97a23 */ /* 0x000fe200000108a9 */
[----:B------:R-:W1:Y:S01]  /*4fa0*/  MUFU.EX2 R33, R33 ;  /* 0x0000002100217308 */ /* 0x000e620000000800 */
[----:B------:R-:W-:-:S02]  /*4fb0*/  FADD.FTZ R174, R174, R37 ;  /* 0x00000025aeae7221 */ /* 0x000fc40000010000 */
[----:B------:R-:W-:Y:S02]  /*4fc0*/  FADD.FTZ R178, R178, R47 ;  /* 0x0000002fb2b27221 */ /* 0x000fe40000010000 */
[----:B------:R-:W-:Y:S02]  /*4fd0*/  FADD.FTZ R179, R179, R174 ;  /* 0x000000aeb3b37221 */ /* 0x000fe40000010000 */
[----:B------:R-:W-:Y:S01]  /*4fe0*/  FADD.FTZ R178, R183, R178 ;  /* 0x000000b2b7b27221 */ /* 0x000fe20000010000 */
[----:B------:R-:W2:Y:S03]  /*4ff0*/  MUFU.EX2 R35, R35 ;  /* 0x0000002300237308 */ /* 0x000ea60000000800 */
[----:B------:R-:W-:-:S04]  /*5000*/  FADD.FTZ R187, R187, R178 ;  /* 0x000000b2bbbb7221 */ /* 0x000fc80000010000 */
[----:B------:R-:W-:Y:S01]  /*5010*/  FADD.FTZ R187, R186, R187 ;  /* 0x000000bbbabb7221 */ /* 0x000fe20000010000 */
[----:B------:R-:W-:Y:S01]  /*5020*/  MUFU.EX2 R195, R195 ;  /* 0x000000c300c37308 */ /* 0x000fe20000000800 */
[----:B-1----:R-:W-:Y:S01]  /*5030*/  F2FP.PACK_AB R6, R33, R32 ;  /* 0x000000202106723e */ /* 0x002fe200000000ff */
[----:B------:R-:W-:-:S04]  /*5040*/  FADD.FTZ R32, R32, R179 ;  /* 0x000000b320207221 */ /* 0x000fc80000010000 */
[----:B------:R-:W-:Y:S02]  /*5050*/  FADD.FTZ R33, R33, R32 ;  /* 0x0000002021217221 */ /* 0x000fe40000010000 */
[----:B------:R-:W1:Y:S01]  /*5060*/  MUFU.EX2 R198, R198 ;  /* 0x000000c600c67308 */ /* 0x000e620000000800 */
[C---:B----4-:R-:W-:Y:S07]  /*5070*/  HMMA.16816.F32 R156, R4.reuse, R28, R156 ;  /* 0x0000001c049c723c */ /* 0x050fee000000189c */
[----:B------:R-:W4:Y:S01]  /*5080*/  MUFU.EX2 R189, R189 ;  /* 0x000000bd00bd7308 */ /* 0x000f220000000800 */
[C---:B---3--:R-:W-:Y:S07]  /*5090*/  HMMA.16816.F32 R76, R4.reuse, R24, R76 ;  /* 0x00000018044c723c */ /* 0x048fee000000184c */
[----:B------:R-:W3:Y:S01]  /*50a0*/  MUFU.EX2 R171, R171 ;  /* 0x000000ab00ab7308 */ /* 0x000ee20000000800 */
[C---:B------:R-:W-:Y:S07]  /*50b0*/  HMMA.16816.F32 R92, R4.reuse, R20, R92 ;  /* 0x00000014045c723c */ /* 0x040fee000000185c */
[----:B------:R-:W5:Y:S01]  /*50c0*/  MUFU.EX2 R172, R172 ;  /* 0x000000ac00ac7308 */ /* 0x000f620000000800 */
[C---:B------:R-:W-:Y:S07]  /*50d0*/  HMMA.16816.F32 R104, R4.reuse, R16, R104 ;  /* 0x000000100468723c */ /* 0x040fee0000001868 */
[----:B------:R-:W1:Y:S01]  /*50e0*/  MUFU.EX2 R169, R169 ;  /* 0x000000a900a97308 */ /* 0x000e620000000800 */
        /* <DEDUP_REMOVED lines=14> */
[----:B-1----:R-:W-:Y:S01]  /*51d0*/  F2FP.PACK_AB R7, R198, R195 ;  /* 0x000000c3c607723e */ /* 0x002fe200000000ff */
        /* <DEDUP_REMOVED lines=25> */
[----:B----4-:R-:W-:Y:S01]  /*5370*/  F2FP.PACK_AB R5, R189, R184 ;  /* 0x000000b8bd05723e */ /* 0x010fe200000000ff */
        /* <DEDUP_REMOVED lines=25> */
[----:B-----5:R-:W-:Y:S01]  /*5510*/  F2FP.PACK_AB R6, R172, R173 ;  /* 0x000000adac06723e */ /* 0x020fe200000000ff */
        /* <DEDUP_REMOVED lines=19> */
[----:B------:R-:W-:Y:S11]  /*5650*/  @!P0 BRA `(.L_x_67) ;  /* 0x000077b000008947 */ /* 0x000ff60003800000 */
[----:B------:R-:W-:-:S04]  /*5660*/  DEPBAR.LE SB0, 0x0 ;  /* 0x000080000000791a */ /* 0x000fc80000000000 */
[----:B------:R-:W-:Y:S01]  /*5670*/  UIADD3 UR4, UR8, -0x2, URZ ;  /* 0xfffffffe08047890 */ /* 0x000fe2000fffe03f */
[----:B------:R-:W-:Y:S01]  /*5680*/  ISETP.GE.AND P4, PT, R228, c[0x0][0x220], PT ;  /* 0x00008800e4007a0c */ /* 0x000fe20003f86270 */
[----:B------:R-:W-:Y:S01]  /*5690*/  BAR.SYNC.DEFER_BLOCKING 0x0 ;  /* 0x0000000000007b1d */ /* 0x000fe20000010000 */
[----:B------:R-:W-:Y:S01]  /*56a0*/  ISETP.GE.AND P3, PT, R223, c[0x0][0x220], PT ;  /* 0x00008800df007a0c */ /* 0x000fe20003f66270 */
[----:B------:R-:W-:Y:S01]  /*56b0*/  USHF.R.S32.HI UR13, URZ, 0x1f, UR4 ;  /* 0x0000001f3f0d7899 */ /* 0x000fe20008011404 */
[----:B------:R-:W-:Y:S01]  /*56c0*/  ISETP.GE.AND P2, PT, R222, c[0x0][0x220], PT ;  /* 0x00008800de007a0c */ /* 0x000fe20003f46270 */
[----:B------:R-:W-:Y:S01]  /*56d0*/  UIMAD UR5, UR11, UR4, URZ ;  /* 0x000000040b0572a4 */ /* 0x000fe2000f8e023f */
[----:B------:R-:W-:Y:S01]  /*56e0*/  IMAD.WIDE.U32 R4, R218, UR4, R244 ;  /* 0x00000004da047c25 */ /* 0x000fe2000f8e00f4 */
[----:B------:R-:W-:Y:S02]  /*56f0*/  UIADD3 UR19, UR8, -0x2, URZ ;  /* 0xfffffffe08137890 */ /* 0x000fe4000fffe03f */
[----:B------:R-:W-:-:S02]  /*5700*/  UIMAD UR5, UR13, UR14, UR5 ;  /* 0x0000000e0d0572a4 */ /* 0x000fc4000f8e0205 */
[----:B------:R-:W-:Y:S02]  /*5710*/  UISETP.GE.AND UP0, UPT, UR8, 0x3, UPT ;  /* 0x000000030800788c */ /* 0x000fe4000bf06270 */
[C---:B------:R-:W-:Y:S02]  /*5720*/  @!P4 LEA R12, P6, R4.reuse, c[0x0][0x170], 0x1 ;  /* 0x00005c00040cca11 */ /* 0x040fe400078c08ff */
[----:B------:R-:W-:Y:S02]  /*5730*/  IADD3 R0, R5, UR5, RZ ;  /* 0x0000000505007c10 */ /* 0x000fe4000fffe0ff */
[C---:B------:R-:W-:Y:S02]  /*5740*/  @!P3 LEA R6, P1, R4.reuse, c[0x0][0x170], 0x1 ;  /* 0x00005c000406ba11 */ /* 0x040fe400078208ff */
[C---:B------:R-:W-:Y:S02]  /*5750*/  @!P2 LEA R8, P0, R4.reuse, c[0x0][0x170], 0x1 ;  /* 0x00005c000408aa11 */ /* 0x040fe400078008ff */
[----:B------:R-:W-:-:S02]  /*5760*/  IADD3 R5, P5, R4, UR12, RZ ;  /* 0x0000000c04057c10 */ /* 0x000fc4000ffbe0ff */
[C-C-:B------:R-:W-:Y:S02]  /*5770*/  @!P4 LEA.HI.X R13, R4.reuse, c[0x0][0x174], R0.reuse, 0x1, P6 ;  /* 0x00005d00040dca11 */ /* 0x140fe400030f0c00 */
[C-C-:B------:R-:W-:Y:S01]  /*5780*/  @!P3 LEA.HI.X R7, R4.reuse, c[0x0][0x174], R0.reuse, 0x1, P1 ;  /* 0x00005d000407ba11 */ /* 0x140fe200008f0c00 */
[----:B------:R-:W-:Y:S01]  /*5790*/  @P4 STS [R221+0x9000], RZ ;  /* 0x009000ffdd004388 */ /* 0x000fe20000000800 */
[----:B------:R-:W-:Y:S02]  /*57a0*/  @!P2 LEA.HI.X R9, R4, c[0x0][0x174], R0, 0x1, P0 ;  /* 0x00005d000409aa11 */ /* 0x000fe400000f0c00 */
[C---:B------:R-:W-:Y:S01]  /*57b0*/  @!P4 LEA R10, P0, R5.reuse, c[0x0][0x170], 0x1 ;  /* 0x00005c00050aca11 */ /* 0x040fe200078008ff */
[----:B------:R-:W-:Y:S01]  /*57c0*/  @P4 STS [R221+0x9004], RZ ;  /* 0x009004ffdd004388 */ /* 0x000fe20000000800 */
[----:B------:R-:W-:Y:S02]  /*57d0*/  IADD3.X R0, R0, UR18, RZ, P5, !PT ;  /* 0x0000001200007c10 */ /* 0x000fe4000affe4ff */
[C---:B------:R-:W-:Y:S01]  /*57e0*/  @!P3 LEA R16, P5, R5.reuse, c[0x0][0x170], 0x1 ;  /* 0x00005c000510ba11 */ /* 0x040fe200078a08ff */
[----:B------:R-:W-:Y:S01]  /*57f0*/  @P4 STS.64 [R221+0x9008], RZ ;  /* 0x009008ffdd004388 */ /* 0x000fe20000000a00 */
[----:B------:R-:W-:-:S02]  /*5800*/  @!P2 LEA R14, P1, R5, c[0x0][0x170], 0x1 ;  /* 0x00005c00050eaa11 */ /* 0x000fc400078208ff */
[C-C-:B------:R-:W-:Y:S01]  /*5810*/  @!P4 LEA.HI.X R11, R5.reuse, c[0x0][0x174], R0.reuse, 0x1, P0 ;  /* 0x00005d00050bca11 */ /* 0x140fe200000f0c00 */
[----:B------:R-:W-:Y:S01]  /*5820*/  @!PT LDS RZ, [RZ] ;  /* 0x00000000fffff984 */ /* 0x000fe20000000800 */
[----:B------:R-:W-:Y:S01]  /*5830*/  @!PT LDS RZ, [RZ] ;  /* 0x00000000fffff984 */ /* 0x000fe20000000800 */
[----:B------:R-:W-:Y:S01]  /*5840*/  @!PT LDS RZ, [RZ] ;  /* 0x00000000fffff984 */ /* 0x000fe20000000800 */
[----:B------:R1:W-:Y:S01]  /*5850*/  @!P4 LDGSTS.E.BYPASS.LTC128B.128 [R221+0x9000], [R12.64] ;  /* 0x090000000cddcfae */ /* 0x0003e2000b901d50 */
[C-C-:B------:R-:W-:Y:S02]  /*5860*/  @!P3 LEA.HI.X R17, R5.reuse, c[0x0][0x174], R0.reuse, 0x1, P5 ;  /* 0x00005d000511ba11 */ /* 0x140fe400028f0c00 */
[----:B------:R-:W-:Y:S01]  /*5870*/  @!P2 LEA.HI.X R15, R5, c[0x0][0x174], R0, 0x1, P1 ;  /* 0x00005d00050faa11 */ /* 0x000fe200008f0c00 */
[----:B------:R-:W-:Y:S04]  /*5880*/  @P3 STS.128 [R221+0xa000], RZ ;  /* 0x00a000ffdd003388 */ /* 0x000fe80000000c00 */
[----:B------:R-:W-:Y:S01]  /*5890*/  @!PT LDS RZ, [RZ] ;  /* 0x00000000fffff984 */ /* 0x000fe20000000800 */
[----:B------:R-:W-:Y:S01]  /*58a0*/  @!PT LDS RZ, [RZ] ;  /* 0x00000000fffff984 */ /* 0x000fe20000000800 */
[----:B------:R-:W-:Y:S01]  /*58b0*/  @!PT LDS RZ, [RZ] ;  /* 0x00000000fffff984 */ /* 0x000fe20000000800 */
[----:B------:R2:W-:Y:S04]  /*58c0*/  @!P3 LDGSTS.E.BYPASS.LTC128B.128 [R221+0xa000], [R6.64+0x40] ;  /* 0x0a00004006ddbfae */ /* 0x0005e8000b901d50 */
        /* <DEDUP_REMOVED lines=9> */
[----:B------:R3:W-:Y:S04]  /*5960*/  @!P4 LDGSTS.E.BYPASS.LTC128B.128 [R221+0x9800], [R10.64] ;  /* 0x098000000addcfae */ /* 0x0007e8000b901d50 */
        /* <DEDUP_REMOVED lines=9> */
[----:B------:R1:W-:Y:S01]  /*5a00*/  @!P2 LDGSTS.E.BYPASS.LTC128B.128 [R221+0xb800], [R14.64+0x80] ;  /* 0x0b8000800eddafae */ /* 0x0003e2000b901d50 */
[----:B------:R-:W-:-:S03]  /*5a10*/  ULDC.64 UR16, c[0x0][0x118] ;  /* 0x0000460000107ab9 */ /* 0x000fc60000000a00 */
[----:B------:R-:W-:Y:S04]  /*5a20*/  LDSM.16.M88.4 R188, [R216+0x6000] ;  /* 0x00600000d8bc783b */ /* 0x000fe80000000200 */
[----:B--2---:R-:W2:Y:S04]  /*5a30*/  LDSM.16.M88.4 R4, [R217+0x1000] ;  /* 0x00100000d904783b */ /* 0x004ea80000000200 */
[----:B------:R-:W5:Y:S04]  /*5a40*/  LDSM.16.M88.4 R180, [R216+0x6400] ;  /* 0x00640000d8b4783b */ /* 0x000f680000000200 */
[----:B------:R-:W4:Y:S04]  /*5a50*/  LDSM.16.M88.4 R172, [R216+0x6800] ;  /* 0x00680000d8ac783b */ /* 0x000f280000000200 */
[----:B------:R-:W3:Y:S04]  /*5a60*/  LDSM.16.M88.4 R36, [R216+0x6c00] ;  /* 0x006c0000d824783b */ /* 0x000ee80000000200 */
[----:B------:R-:W1:Y:S04]  /*5a70*/  LDSM.16.M88.4 R60, [R217] ;  /* 0x00000000d93c783b */ /* 0x000e680000000200 */
[----:B------:R-:W-:Y:S04]  /*5a80*/  LDSM.16.M88.4 R56, [R213+0x6000] ;  /* 0x00600000d538783b */ /* 0x000fe80000000200 */
[----:B------:R-:W1:Y:S04]  /*5a90*/  LDSM.16.M88.4 R240, [R215+0x1000] ;  /* 0x00100000d7f0783b */ /* 0x000e680000000200 */
[----:B------:R-:W1:Y:S04]  /*5aa0*/  LDSM.16.M88.4 R52, [R213+0x6400] ;  /* 0x00640000d534783b */ /* 0x000e680000000200 */
[----:B------:R-:W1:Y:S04]  /*5ab0*/  LDSM.16.M88.4 R48, [R213+0x6800] ;  /* 0x00680000d530783b */ /* 0x000e680000000200 */
[----:B------:R-:W1:Y:S01]  /*5ac0*/  LDSM.16.M88.4 R44, [R213+0x6c00] ;  /* 0x006c0000d52c783b */ /* 0x000e620000000200 */
[C---:B--2---:R-:W-:Y:S03]  /*5ad0*/  HMMA.16816.F32 R32, R4.reuse, R188, RZ ;  /* 0x000000bc0420723c */ /* 0x044fe600000018ff */
[----:B------:R-:W2:Y:S04]  /*5ae0*/  LDSM.16.M88.4 R40, [R215] ;  /* 0x00000000d728783b */ /* 0x000ea80000000200 */
[----:B------:R-:W-:Y:S01]  /*5af0*/  LDSM.16.M88.4 R208, [R216+0x7000] ;  /* 0x00700000d8d0783b */ /* 0x000fe20000000200 */
[C---:B------:R-:W-:Y:S03]  /*5b00*/  HMMA.16816.F32 R28, R4.reuse, R190, RZ ;  /* 0x000000be041c723c */ /* 0x040fe600000018ff */
[----:B------:R-:W-:Y:S04]  /*5b10*/  LDSM.16.M88.4 R204, [R216+0x7400] ;  /* 0x00740000d8cc783b */ /* 0x000fe80000000200 */
[----:B------:R-:W-:Y:S01]  /*5b20*/  LDSM.16.M88.4 R200, [R216+0x7800] ;  /* 0x00780000d8c8783b */ /* 0x000fe20000000200 */
[C---:B-----5:R-:W-:Y:S03]  /*5b30*/  HMMA.16816.F32 R24, R4.reuse, R180, RZ ;  /* 0x000000b40418723c */ /* 0x060fe600000018ff */
[----:B------:R-:W-:Y:S04]  /*5b40*/  LDSM.16.M88.4 R196, [R216+0x7c00] ;  /* 0x007c0000d8c4783b */ /* 0x000fe80000000200 */
[----:B------:R-:W0:Y:S01]  /*5b50*/  LDGDEPBAR ;  /* 0x00000000000079af */ /* 0x000e220000000000 */
[C---:B----4-:R-:W-:Y:S08]  /*5b60*/  HMMA.16816.F32 R16, R4.reuse, R172, RZ ;  /* 0x000000ac0410723c */ /* 0x050ff000000018ff */
[C---:B---3--:R-:W-:Y:S08]  /*5b70*/  HMMA.16816.F32 R8, R4.reuse, R36, RZ ;  /* 0x000000240408723c */ /* 0x048ff000000018ff */
[C---:B------:R-:W-:Y:S08]  /*5b80*/  HMMA.16816.F32 R20, R4.reuse, R182, RZ ;  /* 0x000000b60414723c */ /* 0x040ff000000018ff */
[C---:B-1----:R-:W-:Y:S08]  /*5b90*/  HMMA.16816.F32 R12, R4.reuse, R174, RZ ;  /* 0x000000ae040c723c */ /* 0x042ff000000018ff */
        /* <DEDUP_REMOVED lines=18> */
[----:B------:R-:W3:Y:S07]  /*5cc0*/  LDSM.16.M88.4 R240, [R217+0x2000] ;  /* 0x00200000d9f0783b */ /* 0x000eee0000000200 */
[C---:B--2---:R-:W-:Y:S08]  /*5cd0*/  HMMA.16816.F32 R184, R40.reuse, R52, R184 ;  /* 0x0000003428b8723c */ /* 0x044ff000000018b8 */
[C---:B------:R-:W-:Y:S01]  /*5ce0*/  HMMA.16816.F32 R180, R40.reuse, R54, R180 ;  /* 0x0000003628b4723c */ /* 0x040fe200000018b4 */
[----:B------:R-:W-:Y:S07]  /*5cf0*/  LDSM.16.M88.4 R52, [R215+0x3000] ;  /* 0x00300000d734783b */ /* 0x000fee0000000200 */
[C---:B------:R-:W-:Y:S08]  /*5d00*/  HMMA.16816.F32 R192, R40.reuse, R56, R192 ;  /* 0x0000003828c0723c */ /* 0x040ff000000018c0 */
[C---:B------:R-:W-:Y:S01]  /*5d10*/  HMMA.16816.F32 R188, R40.reuse, R58, R188 ;  /* 0x0000003a28bc723c */ /* 0x040fe200000018bc */
[----:B------:R-:W-:Y:S07]  /*5d20*/  LDSM.16.M88.4 R56, [R215+0x2000] ;  /* 0x00200000d738783b */ /* 0x000fee0000000200 */
[C---:B------:R-:W-:Y:S08]  /*5d30*/  HMMA.16816.F32 R176, R40.reuse, R48, R176 ;  /* 0x0000003028b0723c */ /* 0x040ff000000018b0 */
[C---:B------:R-:W-:Y:S08]  /*5d40*/  HMMA.16816.F32 R64, R40.reuse, R44, R64 ;  /* 0x0000002c2840723c */ /* 0x040ff00000001840 */
[C---:B------:R-:W-:Y:S01]  /*5d50*/  HMMA.16816.F32 R172, R40.reuse, R50, R172 ;  /* 0x0000003228ac723c */ /* 0x040fe200000018ac */
[----:B------:R-:W2:Y:S07]  /*5d60*/  LDSM.16.M88.4 R48, [R213+0x7000] ;  /* 0x00700000d530783b */ /* 0x000eae0000000200 */
[----:B------:R-:W-:Y:S01]  /*5d70*/  HMMA.16816.F32 R60, R40, R46, R60 ;  /* 0x0000002e283c723c */ /* 0x000fe2000000183c */
[----:B------:R-:W4:Y:S04]  /*5d80*/  LDSM.16.M88.4 R44, [R213+0x7400] ;  /* 0x00740000d52c783b */ /* 0x000f280000000200 */
[----:B------:R-:W5:Y:S03]  /*5d90*/  LDSM.16.M88.4 R40, [R213+0x7800] ;  /* 0x00780000d528783b */ /* 0x000f660000000200 */
        /* <DEDUP_REMOVED lines=9> */
[C---:B---3--:R-:W-:Y:S08]  /*5e30*/  HMMA.16816.F32 R184, R240.reuse, R204, R184 ;  /* 0x000000ccf0b8723c */ /* 0x048ff000000018b8 */
[C---:B------:R-:W-:Y:S01]  /*5e40*/  HMMA.16816.F32 R180, R240.reuse, R206, R180 ;  /* 0x000000cef0b4723c */ /* 0x040fe200000018b4 */
[----:B------:R-:W-:Y:S07]  /*5e50*/  LDSM.16.M88.4 R204, [R215+0x4000] ;  /* 0x00400000d7cc783b */ /* 0x000fee0000000200 */
[C---:B------:R-:W-:Y:S08]  /*5e60*/  HMMA.16816.F32 R192, R240.reuse, R208, R192 ;  /* 0x000000d0f0c0723c */ /* 0x040ff000000018c0 */
[C---:B------:R-:W-:Y:S08]  /*5e70*/  HMMA.16816.F32 R188, R240.reuse, R210, R188 ;  /* 0x000000d2f0bc723c */ /* 0x040ff000000018bc */
[C---:B------:R-:W-:Y:S08]  /*5e80*/  HMMA.16816.F32 R176, R240.reuse, R200, R176 ;  /* 0x000000c8f0b0723c */ /* 0x040ff000000018b0 */
[C---:B------:R-:W-:Y:S01]  /*5e90*/  HMMA.16816.F32 R172, R240.reuse, R202, R172 ;  /* 0x000000caf0ac723c */ /* 0x040fe200000018ac */
[----:B------:R-:W-:Y:S07]  /*5ea0*/  LDSM.16.M88.4 R200, [R216+0x8800] ;  /* 0x00880000d8c8783b */ /* 0x000fee0000000200 */
[C---:B------:R-:W-:Y:S08]  /*5eb0*/  HMMA.16816.F32 R64, R240.reuse, R196, R64 ;  /* 0x000000c4f040723c */ /* 0x040ff00000001840 */
[----:B------:R-:W-:Y:S01]  /*5ec0*/  HMMA.16816.F32 R60, R240, R198, R60 ;  /* 0x000000c6f03c723c */ /* 0x000fe2000000183c */
[----:B------:R-:W-:Y:S07]  /*5ed0*/  LDSM.16.M88.4 R196, [R216+0x8c00] ;  /* 0x008c0000d8c4783b */ /* 0x000fee0000000200 */
[C---:B--2---:R-:W-:Y:S08]  /*5ee0*/  HMMA.16816.F32 R32, R52.reuse, R48, R32 ;  /* 0x000000303420723c */ /* 0x044ff00000001820 */
[C---:B------:R-:W-:Y:S08]  /*5ef0*/  HMMA.16816.F32 R28, R52.reuse, R50, R28 ;  /* 0x00000032341c723c */ /* 0x040ff0000000181c */
[C---:B----4-:R-:W-:Y:S08]  /*5f00*/  HMMA.16816.F32 R24, R52.reuse, R44, R24 ;  /* 0x0000002c3418723c */ /* 0x050ff00000001818 */
[C---:B------:R-:W-:Y:S08]  /*5f10*/  HMMA.16816.F32 R20, R52.reuse, R46, R20 ;  /* 0x0000002e3414723c */ /* 0x040ff00000001814 */
[C---:B-----5:R-:W-:Y:S08]  /*5f20*/  HMMA.16816.F32 R16, R52.reuse, R40, R16 ;  /* 0x000000283410723c */ /* 0x060ff00000001810 */
[C---:B------:R-:W-:Y:S08]  /*5f30*/  HMMA.16816.F32 R12, R52.reuse, R42, R12 ;  /* 0x0000002a340c723c */ /* 0x040ff0000000180c */
[C---:B-1----:R-:W-:Y:S08]  /*5f40*/  HMMA.16816.F32 R8, R52.reuse, R36, R8 ;  /* 0x000000243408723c */ /* 0x042ff00000001808 */
[----:B------:R-:W-:Y:S01]  /*5f50*/  HMMA.16816.F32 R4, R52, R38, R4 ;  /* 0x000000263404723c */ /* 0x000fe20000001804 */
[----:B------:R-:W-:Y:S07]  /*5f60*/  LDSM.16.M88.4 R52, [R217+0x4000] ;  /* 0x00400000d934783b */ /* 0x000fee0000000200 */
[C---:B------:R-:W-:Y:S08]  /*5f70*/  HMMA.16816.F32 R184, R56.reuse, R44, R184 ;  /* 0x0000002c38b8723c */ /* 0x040ff000000018b8 */
[C---:B------:R-:W-:Y:S01]  /*5f80*/  HMMA.16816.F32 R180, R56.reuse, R46, R180 ;  /* 0x0000002e38b4723c */ /* 0x040fe200000018b4 */
[----:B------:R-:W1:Y:S07]  /*5f90*/  LDSM.16.M88.4 R44, [R216+0x8000] ;  /* 0x00800000d82c783b */ /* 0x000e6e0000000200 */
[C---:B------:R-:W-:Y:S08]  /*5fa0*/  HMMA.16816.F32 R192, R56.reuse, R48, R192 ;  /* 0x0000003038c0723c */ /* 0x040ff000000018c0 */
[C---:B------:R-:W-:Y:S01]  /*5fb0*/  HMMA.16816.F32 R188, R56.reuse, R50, R188 ;  /* 0x0000003238bc723c */ /* 0x040fe200000018bc */
[----:B------:R-:W2:Y:S07]  /*5fc0*/  LDSM.16.M88.4 R48, [R217+0x5000] ;  /* 0x00500000d930783b */ /* 0x000eae0000000200 */
[C---:B------:R-:W-:Y:S08]  /*5fd0*/  HMMA.16816.F32 R176, R56.reuse, R40, R176 ;  /* 0x0000002838b0723c */ /* 0x040ff000000018b0 */
[C---:B------:R-:W-:Y:S01]  /*5fe0*/  HMMA.16816.F32 R172, R56.reuse, R42, R172 ;  /* 0x0000002a38ac723c */ /* 0x040fe200000018ac */
[----:B------:R-:W3:Y:S07]  /*5ff0*/  LDSM.16.M88.4 R40, [R216+0x8400] ;  /* 0x00840000d828783b */ /* 0x000eee0000000200 */
[C---:B------:R-:W-:Y:S08]  /*6000*/  HMMA.16816.F32 R64, R56.reuse, R36, R64 ;  /* 0x000000243840723c */ /* 0x040ff00000001840 */
[----:B------:R-:W-:Y:S01]  /*6010*/  HMMA.16816.F32 R208, R56, R38, R60 ;  /* 0x0000002638d0723c */ /* 0x000fe2000000183c */
[----:B------:R-:W4:Y:S04]  /*6020*/  LDSM.16.M88.4 R56, [R213+0x8000] ;  /* 0x00800000d538783b */ /* 0x000f280000000200 */
[----:B------:R-:W5:Y:S03]  /*6030*/  LDSM.16.M88.4 R60, [R215+0x5000] ;  /* 0x00500000d73c783b */ /* 0x000f660000000200 */
[-C--:B-1----:R-:W-:Y:S01]  /*6040*/  HMMA.16816.F32 R188, R52, R46.reuse, R188 ;  /* 0x0000002e34bc723c */ /* 0x082fe200000018bc */
[----:B------:R-:W1:Y:S07]  /*6050*/  LDSM.16.M88.4 R36, [R213+0x8400] ;  /* 0x00840000d524783b */ /* 0x000e6e0000000200 */
[C---:B--2---:R-:W-:Y:S08]  /*6060*/  HMMA.16816.F32 R28, R48.reuse, R46, R28 ;  /* 0x0000002e301c723c */ /* 0x044ff0000000181c */
[----:B------:R-:W-:Y:S08]  /*6070*/  HMMA.16816.F32 R32, R48, R44, R32 ;  /* 0x0000002c3020723c */ /* 0x000ff00000001820 */
[-C--:B---3--:R-:W-:Y:S08]  /*6080*/  HMMA.16816.F32 R184, R52, R40.reuse, R184 ;  /* 0x0000002834b8723c */ /* 0x088ff000000018b8 */
[----:B------:R-:W-:Y:S08]  /*6090*/  HMMA.16816.F32 R24, R48, R40, R24 ;  /* 0x000000283018723c */ /* 0x000ff00000001818 */
[-C--:B----4-:R-:W-:Y:S08]  /*60a0*/  HMMA.16816.F32 R188, R204, R58.reuse, R188 ;  /* 0x0000003accbc723c */ /* 0x090ff000000018bc */
[----:B-----5:R-:W-:Y:S08]  /*60b0*/  HMMA.16816.F32 R28, R60, R58, R28 ;  /* 0x0000003a3c1c723c */ /* 0x020ff0000000181c */
[----:B------:R-:W-:Y:S07]  /*60c0*/  HMMA.16816.F32 R192, R52, R44, R192 ;  /* 0x0000002c34c0723c */ /* 0x000fee00000018c0 */
[----:B------:R-:W-:Y:S01]  /*60d0*/  IMAD.U32 R45, RZ, RZ, UR19 ;  /* 0x00000013ff2d7e24 */ /* 0x000fe2000f8e00ff */
[----:B------:R-:W-:Y:S03]  /*60e0*/  HMMA.16816.F32 R20, R48, R42, R20 ;  /* 0x0000002a3014723c */ /* 0x000fe60000001814 */
[----:B------:R-:W-:-:S05]  /*60f0*/  IMAD R0, R45, 0x40, R234 ;  /* 0x000000402d007824 */ /* 0x000fca00078e02ea */
[----:B------:R-:W-:Y:S01]  /*6100*/  HMMA.16816.F32 R180, R52, R42, R180 ;  /* 0x0000002a34b4723c */ /* 0x000fe200000018b4 */
[----:B------:R-:W2:Y:S01]  /*6110*/  LDSM.16.M88.4 R40, [R213+0x8800] ;  /* 0x00880000d528783b */ /* 0x000ea20000000200 */
[----:B------:R-:W-:-:S06]  /*6120*/  IADD3 R2, R0, 0x9, RZ ;  /* 0x0000000900027810 */ /* 0x000fcc0007ffe0ff */
[-C--:B-1----:R-:W-:Y:S08]  /*6130*/  HMMA.16816.F32 R184, R204, R36.reuse, R184 ;  /* 0x00000024ccb8723c */ /* 0x082ff000000018b8 */
[----:B------:R-:W-:Y:S07]  /*6140*/  HMMA.16816.F32 R24, R60, R36, R24 ;  /* 0x000000243c18723c */ /* 0x000fee0000001818 */
[----:B------:R-:W-:Y:S01]  /*6150*/  IADD3 R36, R0, 0x8, RZ ;  /* 0x0000000800247810 */ /* 0x000fe20007ffe0ff */
[----:B------:R-:W-:Y:S03]  /*6160*/  HMMA.16816.F32 R16, R48, R200, R16 ;  /* 0x000000c83010723c */ /* 0x000fe60000001810 */
[----:B------:R-:W-:-:S02]  /*6170*/  ISETP.GE.AND P1, PT, R36, R247, PT ;  /* 0x000000f72400720c */ /* 0x000fc40003f26270 */
[C---:B------:R-:W-:Y:S02]  /*6180*/  ISETP.GE.AND P6, PT, R36.reuse, R236, PT ;  /* 0x000000ec2400720c */ /* 0x040fe40003fc6270 */
[CC--:B------:R-:W-:Y:S01]  /*6190*/  ISETP.GE.AND P0, PT, R36.reuse, R3.reuse, PT ;  /* 0x000000032400720c */ /* 0x0c0fe20003f06270 */
[C---:B------:R-:W-:Y:S01]  /*61a0*/  HMMA.16816.F32 R12, R48.reuse, R202, R12 ;  /* 0x000000ca300c723c */ /* 0x040fe2000000180c */
[----:B------:R-:W-:Y:S02]  /*61b0*/  ISETP.GE.AND P5, PT, R36, R246, PT ;  /* 0x000000f62400720c */ /* 0x000fe40003fa6270 */
[----:B------:R-:W-:Y:S02]  /*61c0*/  FSEL R46, R30, -INF , !P0 ;  /* 0xff8000001e2e7808 */ /* 0x000fe40004000000 */
[----:B------:R-:W-:Y:S02]  /*61d0*/  ISETP.GE.AND P0, PT, R2, R3, PT ;  /* 0x000000030200720c */ /* 0x000fe40003f06270 */
[----:B------:R-:W-:Y:S01]  /*61e0*/  FSEL R243, R190, -INF , !P5 ;  /* 0xff800000bef37808 */ /* 0x000fe20006800000 */
[C---:B------:R-:W-:Y:S08]  /*61f0*/  HMMA.16816.F32 R8, R48.reuse, R196, R8 ;  /* 0x000000c43008723c */ /* 0x040ff00000001808 */
[----:B------:R-:W-:Y:S07]  /*6200*/  HMMA.16816.F32 R4, R48, R198, R4 ;  /* 0x000000c63004723c */ /* 0x000fee0000001804 */
[----:B------:R-:W-:Y:S01]  /*6210*/  FSEL R51, R188, -INF , !P1 ;  /* 0xff800000bc337808 */ /* 0x000fe20004800000 */
[----:B------:R-:W-:Y:S01]  /*6220*/  HMMA.16816.F32 R176, R52, R200, R176 ;  /* 0x000000c834b0723c */ /* 0x000fe200000018b0 */
[----:B------:R-:W-:-:S02]  /*6230*/  ISETP.GE.AND P1, PT, R2, R236, PT ;  /* 0x000000ec0200720c */ /* 0x000fc40003f26270 */
[----:B------:R-:W-:-:S05]  /*6240*/  FSEL R50, R31, -INF , !P0 ;  /* 0xff8000001f327808 */ /* 0x000fca0004000000 */
[C---:B------:R-:W-:Y:S08]  /*6250*/  HMMA.16816.F32 R172, R52.reuse, R202, R172 ;  /* 0x000000ca34ac723c */ /* 0x040ff000000018ac */
[C---:B------:R-:W-:Y:S08]  /*6260*/  HMMA.16816.F32 R64, R52.reuse, R196, R64 ;  /* 0x000000c43440723c */ /* 0x040ff00000001840 */
[----:B------:R-:W-:Y:S07]  /*6270*/  HMMA.16816.F32 R208, R52, R198, R208 ;  /* 0x000000c634d0723c */ /* 0x000fee00000018d0 */
[----:B------:R-:W-:Y:S01]  /*6280*/  FSEL R54, R28, -INF , !P6 ;  /* 0xff8000001c367808 */ /* 0x000fe20007000000 */
[----:B------:R-:W-:Y:S01]  /*6290*/  HMMA.16816.F32 R20, R60, R38, R20 ;  /* 0x000000263c14723c */ /* 0x000fe20000001814 */
[----:B------:R-:W-:-:S02]  /*62a0*/  FSEL R52, R29, -INF , !P1 ;  /* 0xff8000001d347808 */ /* 0x000fc40004800000 */
[CC--:B------:R-:W-:Y:S02]  /*62b0*/  ISETP.GE.AND P6, PT, R2.reuse, R247.reuse, PT ;  /* 0x000000f70200720c */ /* 0x0c0fe40003fc6270 */
[----:B------:R-:W-:Y:S02]  /*62c0*/  ISETP.GE.AND P1, PT, R2, R246, PT ;  /* 0x000000f60200720c */ /* 0x000fe40003f26270 */
[----:B------:R-:W-:Y:S01]  /*62d0*/  IADD3 R28, R0, 0x10, RZ ;  /* 0x00000010001c7810 */ /* 0x000fe20007ffe0ff */
[----:B------:R-:W-:Y:S01]  /*62e0*/  HMMA.16816.F32 R180, R204, R38, R180 ;  /* 0x00000026ccb4723c */ /* 0x000fe200000018b4 */
[----:B------:R-:W-:Y:S02]  /*62f0*/  FSEL R53, R189, -INF , !P6 ;  /* 0xff800000bd357808 */ /* 0x000fe40007000000 */
[----:B------:R-:W-:Y:S02]  /*6300*/  FSEL R58, R191, -INF , !P1 ;  /* 0xff800000bf3a7808 */ /* 0x000fe40004800000 */
[----:B------:R-:W-:-:S02]  /*6310*/  ISETP.GE.AND P0, PT, R28, R247, PT ;  /* 0x000000f71c00720c */ /* 0x000fc40003f06270 */
[C---:B------:R-:W-:Y:S01]  /*6320*/  ISETP.GE.AND P6, PT, R28.reuse, R246, PT ;  /* 0x000000f61c00720c */ /* 0x040fe20003fc6270 */
[----:B--2---:R-:W-:Y:S01]  /*6330*/  HMMA.16816.F32 R176, R204, R40, R176 ;  /* 0x00000028ccb0723c */ /* 0x004fe200000018b0 */
[C---:B------:R-:W-:Y:S02]  /*6340*/  ISETP.GE.AND P5, PT, R28.reuse, R236, PT ;  /* 0x000000ec1c00720c */ /* 0x040fe40003fa6270 */
[----:B------:R-:W-:Y:S02]  /*6350*/  ISETP.GE.AND P1, PT, R28, R3, PT ;  /* 0x000000031c00720c */ /* 0x000fe40003f26270 */
[----:B------:R-:W1:Y:S01]  /*6360*/  LDSM.16.M88.4 R28, [R213+0x8c00] ;  /* 0x008c0000d51c783b */ /* 0x000e620000000200 */
[----:B------:R-:W-:Y:S01]  /*6370*/  IADD3 R2, R0, 0x11, RZ ;  /* 0x0000001100027810 */ /* 0x000fe20007ffe0ff */
[----:B------:R-:W-:-:S04]  /*6380*/  DEPBAR.LE SB0, 0x0 ;  /* 0x000080000000791a */ /* 0x000fc80000000000 */
[----:B------:R-:W-:Y:S01]  /*6390*/  FSEL R197, R184, -INF , !P0 ;  /* 0xff800000b8c57808 */ /* 0x000fe20004000000 */
[----:B------:R-:W-:Y:S01]  /*63a0*/  HMMA.16816.F32 R16, R60, R40, R16 ;  /* 0x000000283c10723c */ /* 0x000fe20000001810 */
[----:B------:R-:W-:Y:S02]  /*63b0*/  ISETP.GE.AND P0, PT, R2, R247, PT ;  /* 0x000000f70200720c */ /* 0x000fe40003f06270 */
[----:B------:R-:W-:Y:S02]  /*63c0*/  FSEL R240, R186, -INF , !P6 ;  /* 0xff800000baf07808 */ /* 0x000fe40007000000 */
[----:B------:R-:W-:Y:S02]  /*63d0*/  FSEL R189, R185, -INF , !P0 ;  /* 0xff800000b9bd7808 */ /* 0x000fe40004000000 */
[----:B------:R-:W-:Y:S01]  /*63e0*/  FSEL R199, R24, -INF , !P5 ;  /* 0xff80000018c77808 */ /* 0x000fe20006800000 */
[----:B------:R-:W-:Y:S01]  /*63f0*/  HMMA.16816.F32 R172, R204, R42, R172 ;  /* 0x0000002accac723c */ /* 0x000fe200000018ac */
[----:B------:R-:W-:-:S02]  /*6400*/  ISETP.GE.AND P0, PT, R2, R3, PT ;  /* 0x000000030200720c */ /* 0x000fc40003f06270 */
[----:B------:R-:W-:Y:S02]  /*6410*/  ISETP.GE.AND P6, PT, R2, R246, PT ;  /* 0x000000f60200720c */ /* 0x000fe40003fc6270 */
[----:B------:R-:W-:Y:S02]  /*6420*/  IADD3 R24, R0, 0x18, RZ ;  /* 0x0000001800187810 */ /* 0x000fe40007ffe0ff */
[----:B------:R-:W-:Y:S01]  /*6430*/  FSEL R185, R26, -INF , !P1 ;  /* 0xff8000001ab97808 */ /* 0x000fe20004800000 */
[----:B------:R-:W-:Y:S01]  /*6440*/  HMMA.16816.F32 R12, R60, R42, R12 ;  /* 0x0000002a3c0c723c */ /* 0x000fe2000000180c */
[----:B------:R-:W-:Y:S02]  /*6450*/  FSEL R188, R27, -INF , !P0 ;  /* 0xff8000001bbc7808 */ /* 0x000fe40004000000 */
[----:B------:R-:W-:Y:S02]  /*6460*/  ISETP.GE.AND P5, PT, R2, R236, PT ;  /* 0x000000ec0200720c */ /* 0x000fe40003fa6270 */
[----:B------:R-:W-:-:S02]  /*6470*/  FSEL R242, R187, -INF , !P6 ;  /* 0xff800000bbf27808 */ /* 0x000fc40007000000 */
[C---:B------:R-:W-:Y:S01]  /*6480*/  ISETP.GE.AND P1, PT, R24.reuse, R247, PT ;  /* 0x000000f71800720c */ /* 0x040fe20003f26270 */
[-C--:B------:R-:W-:Y:S01]  /*6490*/  HMMA.16816.F32 R192, R204, R56.reuse, R192 ;  /* 0x00000038ccc0723c */ /* 0x080fe200000018c0 */
[----:B------:R-:W-:Y:S02]  /*64a0*/  ISETP.GE.AND P0, PT, R24, R3, PT ;  /* 0x000000031800720c */ /* 0x000fe40003f06270 */
[----:B------:R-:W-:Y:S02]  /*64b0*/  IADD3 R2, R0, 0x19, RZ ;  /* 0x0000001900027810 */ /* 0x000fe40007ffe0ff */
[----:B------:R-:W-:Y:S02]  /*64c0*/  ISETP.GE.AND P6, PT, R24, R236, PT ;  /* 0x000000ec1800720c */ /* 0x000fe40003fc6270 */
[----:B------:R-:W-:Y:S01]  /*64d0*/  FSEL R187, R180, -INF , !P1 ;  /* 0xff800000b4bb7808 */ /* 0x000fe20004800000 */
[----:B------:R-:W-:Y:S01]  /*64e0*/  HMMA.16816.F32 R32, R60, R56, R32 ;  /* 0x000000383c20723c */ /* 0x000fe20000001820 */
[----:B------:R-:W-:-:S02]  /*64f0*/  FSEL R252, R22, -INF , !P0 ;  /* 0xff80000016fc7808 */ /* 0x000fc40004000000 */
[----:B------:R-:W-:Y:S02]  /*6500*/  FSEL R203, R25, -INF , !P5 ;  /* 0xff80000019cb7808 */ /* 0x000fe40006800000 */
[----:B------:R-:W-:Y:S02]  /*6510*/  ISETP.GE.AND P1, PT, R2, R236, PT ;  /* 0x000000ec0200720c */ /* 0x000fe40003f26270 */
[----:B------:R-:W-:Y:S01]  /*6520*/  FSEL R241, R20, -INF , !P6 ;  /* 0xff80000014f17808 */ /* 0x000fe20007000000 */
[-C--:B-1----:R-:W-:Y:S01]  /*6530*/  HMMA.16816.F32 R64, R204, R28.reuse, R64 ;  /* 0x0000001ccc40723c */ /* 0x082fe20000001840 */
[----:B------:R-:W-:Y:S02]  /*6540*/  ISETP.GE.AND P0, PT, R2, R3, PT ;  /* 0x000000030200720c */ /* 0x000fe40003f06270 */
[----:B------:R-:W-:Y:S02]  /*6550*/  ISETP.GE.AND P5, PT, R24, R246, PT ;  /* 0x000000f61800720c */ /* 0x000fe40003fa6270 */
[----:B------:R-:W-:Y:S01]  /*6560*/  IADD3 R20, R0, 0x20, RZ ;  /* 0x0000002000147810 */ /* 0x000fe20007ffe0ff */
[----:B------:R-:W-:Y:S01]  /*6570*/  BAR.SYNC.DEFER_BLOCKING 0x0 ;  /* 0x0000000000007b1d */ /* 0x000fe20000010000 */
[----:B------:R-:W-:Y:S01]  /*6580*/  ISETP.GE.AND P6, PT, R2, R247, PT ;  /* 0x000000f70200720c */ /* 0x000fe20003fc6270 */
[----:B------:R-:W-:Y:S01]  /*6590*/  HMMA.16816.F32 R8, R60, R28, R8 ;  /* 0x0000001c3c08723c */ /* 0x000fe20000001808 */
[----:B------:R-:W-:-:S02]  /*65a0*/  FSEL R201, R21, -INF , !P1 ;  /* 0xff80000015c97808 */ /* 0x000fc40004800000 */
[----:B------:R-:W-:Y:S02]  /*65b0*/  FSEL R202, R23, -INF , !P0 ;  /* 0xff80000017ca7808 */ /* 0x000fe40004000000 */
[----:B------:R-:W-:Y:S02]  /*65c0*/  ISETP.GE.AND P1, PT, R2, R246, PT ;  /* 0x000000f60200720c */ /* 0x000fe40003f26270 */
[----:B------:R-:W-:Y:S01]  /*65d0*/  FSEL R250, R182, -INF , !P5 ;  /* 0xff800000b6fa7808 */ /* 0x000fe20006800000 */
[----:B------:R-:W-:Y:S01]  /*65e0*/  HMMA.16816.F32 R208, R204, R30, R208 ;  /* 0x0000001eccd0723c */ /* 0x000fe200000018d0 */
[----:B------:R-:W-:Y:S02]  /*65f0*/  ISETP.GE.AND P0, PT, R20, R247, PT ;  /* 0x000000f71400720c */ /* 0x000fe40003f06270 */
[----:B------:R-:W-:Y:S02]  /*6600*/  IADD3 R2, R0, 0x21, RZ ;  /* 0x0000002100027810 */ /* 0x000fe40007ffe0ff */
[----:B------:R-:W-:-:S02]  /*6610*/  ISETP.GE.AND P5, PT, R20, R236, PT ;  /* 0x000000ec1400720c */ /* 0x000fc40003fa6270 */
[----:B------:R-:W-:Y:S01]  /*6620*/  FSEL R191, R181, -INF , !P6 ;  /* 0xff800000b5bf7808 */ /* 0x000fe20007000000 */
[----:B------:R-:W-:Y:S01]  /*6630*/  HMMA.16816.F32 R4, R60, R30, R4 ;  /* 0x0000001e3c04723c */ /* 0x000fe20000001804 */
[----:B------:R-:W-:Y:S02]  /*6640*/  FSEL R248, R183, -INF , !P1 ;  /* 0xff800000b7f87808 */ /* 0x000fe40004800000 */
[----:B------:R-:W-:Y:S02]  /*6650*/  FSEL R181, R176, -INF , !P0 ;  /* 0xff800000b0b57808 */ /* 0x000fe40004000000 */
[C---:B------:R-:W-:Y:S02]  /*6660*/  ISETP.GE.AND P6, PT, R20.reuse, R246, PT ;  /* 0x000000f61400720c */ /* 0x040fe40003fc6270 */
[----:B------:R-:W-:Y:S02]  /*6670*/  ISETP.GE.AND P1, PT, R20, R3, PT ;  /* 0x000000031400720c */ /* 0x000fe40003f26270 */
[----:B------:R-:W-:-:S02]  /*6680*/  ISETP.GE.AND P0, PT, R2, R247, PT ;  /* 0x000000f70200720c */ /* 0x000fc40003f06270 */
[----:B------:R-:W-:Y:S02]  /*6690*/  FSEL R190, R16, -INF , !P5 ;  /* 0xff80000010be7808 */ /* 0x000fe40006800000 */
[----:B------:R-:W-:Y:S02]  /*66a0*/  IADD3 R16, R0, 0x28, RZ ;  /* 0x0000002800107810 */ /* 0x000fe40007ffe0ff */
[----:B------:R-:W-:Y:S02]  /*66b0*/  FSEL R178, R178, -INF , !P6 ;  /* 0xff800000b2b27808 */ /* 0x000fe40007000000 */
[----:B------:R-:W-:Y:S02]  /*66c0*/  FSEL R183, R177, -INF , !P0 ;  /* 0xff800000b1b77808 */ /* 0x000fe40004000000 */
[----:B------:R-:W-:Y:S02]  /*66d0*/  FSEL R182, R18, -INF , !P1 ;  /* 0xff80000012b67808 */ /* 0x000fe40004800000 */
[----:B------:R-:W-:-:S02]  /*66e0*/  ISETP.GE.AND P6, PT, R2, R246, PT ;  /* 0x000000f60200720c */ /* 0x000fc40003fc6270 */
[C---:B------:R-:W-:Y:S02]  /*66f0*/  ISETP.GE.AND P5, PT, R2.reuse, R236, PT ;  /* 0x000000ec0200720c */ /* 0x040fe40003fa6270 */
[----:B------:R-:W-:Y:S02]  /*6700*/  ISETP.GE.AND P0, PT, R2, R3, PT ;  /* 0x000000030200720c */ /* 0x000fe40003f06270 */
[----:B------:R-:W-:Y:S02]  /*6710*/  ISETP.GE.AND P1, PT, R16, R247, PT ;  /* 0x000000f71000720c */ /* 0x000fe40003f26270 */
[----:B------:R-:W-:Y:S02]  /*6720*/  IADD3 R2, R0, 0x29, RZ ;  /* 0x0000002900027810 */ /* 0x000fe40007ffe0ff */
[----:B------:R-:W-:Y:S02]  /*6730*/  FSEL R176, R179, -INF , !P6 ;  /* 0xff800000b3b07808 */ /* 0x000fe40007000000 */
[----:B------:R-:W-:-:S02]  /*6740*/  FSEL R180, R19, -INF , !P0 ;  /* 0xff80000013b47808 */ /* 0x000fc40004000000 */
[----:B------:R-:W-:Y:S02]  /*6750*/  FSEL R177, R172, -INF , !P1 ;  /* 0xff800000acb17808 */ /* 0x000fe40004800000 */
[CC--:B------:R-:W-:Y:S02]  /*6760*/  ISETP.GE.AND P6, PT, R16.reuse, R236.reuse, PT ;  /* 0x000000ec1000720c */ /* 0x0c0fe40003fc6270 */
[----:B------:R-:W-:Y:S02]  /*6770*/  ISETP.GE.AND P0, PT, R16, R3, PT ;  /* 0x000000031000720c */ /* 0x000fe40003f06270 */
[----:B------:R-:W-:Y:S02]  /*6780*/  ISETP.GE.AND P1, PT, R2, R236, PT ;  /* 0x000000ec0200720c */ /* 0x000fe40003f26270 */
[----:B------:R-:W-:Y:S02]  /*6790*/  FSEL R196, R17, -INF , !P5 ;  /* 0xff80000011c47808 */ /* 0x000fe40006800000 */
[----:B------:R-:W-:-:S02]  /*67a0*/  FSEL R200, R12, -INF , !P6 ;  /* 0xff8000000cc87808 */ /* 0x000fc40007000000 */
[----:B------:R-:W-:Y:S02]  /*67b0*/  FSEL R186, R14, -INF , !P0 ;  /* 0xff8000000eba7808 */ /* 0x000fe40004000000 */
[----:B------:R-:W-:Y:S02]  /*67c0*/  FSEL R198, R13, -INF , !P1 ;  /* 0xff8000000dc67808 */ /* 0x000fe40004800000 */
[-C--:B------:R-:W-:Y:S02]  /*67d0*/  ISETP.GE.AND P5, PT, R16, R246.reuse, PT ;  /* 0x000000f61000720c */ /* 0x080fe40003fa6270 */
[C---:B------:R-:W-:Y:S02]  /*67e0*/  ISETP.GE.AND P6, PT, R2.reuse, R247, PT ;  /* 0x000000f70200720c */ /* 0x040fe40003fc6270 */
[C---:B------:R-:W-:Y:S02]  /*67f0*/  ISETP.GE.AND P0, PT, R2.reuse, R3, PT ;  /* 0x000000030200720c */ /* 0x040fe40003f06270 */
[----:B------:R-:W-:-:S02]  /*6800*/  ISETP.GE.AND P1, PT, R2, R246, PT ;  /* 0x000000f60200720c */ /* 0x000fc40003f26270 */
[C---:B------:R-:W-:Y:S02]  /*6810*/  IADD3 R2, R0.reuse, 0x1, RZ ;  /* 0x0000000100027810 */ /* 0x040fe40007ffe0ff */
[----:B------:R-:W-:Y:S02]  /*6820*/  IADD3 R13, R0, 0x30, RZ ;  /* 0x00000030000d7810 */ /* 0x000fe40007ffe0ff */
[----:B------:R-:W-:Y:S02]  /*6830*/  FSEL R174, R174, -INF , !P5 ;  /* 0xff800000aeae7808 */ /* 0x000fe40006800000 */
[----:B------:R-:W-:Y:S02]  /*6840*/  FSEL R184, R15, -INF , !P0 ;  /* 0xff8000000fb87808 */ /* 0x000fe40004000000 */
[----:B------:R-:W-:Y:S02]  /*6850*/  FSEL R173, R173, -INF , !P6 ;  /* 0xff800000adad7808 */ /* 0x000fe40007000000 */
[----:B------:R-:W-:-:S02]  /*6860*/  ISETP.GE.AND P5, PT, R2, R247, PT ;  /* 0x000000f70200720c */ /* 0x000fc40003fa6270 */
[-C--:B------:R-:W-:Y:S02]  /*6870*/  ISETP.GE.AND P0, PT, R2, R246.reuse, PT ;  /* 0x000000f60200720c */ /* 0x080fe40003f06270 */
[----:B------:R-:W-:Y:S02]  /*6880*/  ISETP.GE.AND P6, PT, R13, R246, PT ;  /* 0x000000f60d00720c */ /* 0x000fe40003fc6270 */
[----:B------:R-:W-:Y:S02]  /*6890*/  IADD3 R12, R0, 0x31, RZ ;  /* 0x00000031000c7810 */ /* 0x000fe40007ffe0ff */
[----:B------:R-:W-:Y:S02]  /*68a0*/  FSEL R193, R193, -INF , !P5 ;  /* 0xff800000c1c17808 */ /* 0x000fe40006800000 */
[----:B------:R-:W-:Y:S02]  /*68b0*/  FSEL R172, R175, -INF , !P1 ;  /* 0xff800000afac7808 */ /* 0x000fe40004800000 */
[----:B------:R-:W-:-:S02]  /*68c0*/  FSEL R56, R195, -INF , !P0 ;  /* 0xff800000c3387808 */ /* 0x000fc40004000000 */
[C---:B------:R-:W-:Y:S02]  /*68d0*/  ISETP.GE.AND P5, PT, R13.reuse, R236, PT ;  /* 0x000000ec0d00720c */ /* 0x040fe40003fa6270 */
[----:B------:R-:W-:Y:S02]  /*68e0*/  FSEL R36, R66, -INF , !P6 ;  /* 0xff80000042247808 */ /* 0x000fe40007000000 */
[C---:B------:R-:W-:Y:S02]  /*68f0*/  ISETP.GE.AND P1, PT, R13.reuse, R247, PT ;  /* 0x000000f70d00720c */ /* 0x040fe40003f26270 */
[----:B------:R-:W-:Y:S02]  /*6900*/  ISETP.GE.AND P0, PT, R13, R3, PT ;  /* 0x000000030d00720c */ /* 0x000fe40003f06270 */
[----:B------:R-:W-:Y:S02]  /*6910*/  ISETP.GE.AND P6, PT, R12, R246, PT ;  /* 0x000000f60c00720c */ /* 0x000fe40003fc6270 */
[----:B------:R-:W-:-:S02]  /*6920*/  FSEL R66, R8, -INF , !P5 ;  /* 0xff80000008427808 */ /* 0x000fc40006800000 */
[----:B------:R-:W-:Y:S02]  /*6930*/  FSEL R38, R64, -INF , !P1 ;  /* 0xff80000040267808 */ /* 0x000fe40004800000 */
[----:B------:R-:W-:Y:S02]  /*6940*/  ISETP.GE.AND P5, PT, R12, R236, PT ;  /* 0x000000ec0c00720c */ /* 0x000fe40003fa6270 */
[----:B------:R-:W-:Y:S02]  /*6950*/  FSEL R37, R67, -INF , !P6 ;  /* 0xff80000043257808 */ /* 0x000fe40007000000 */
[----:B------:R-:W-:Y:S02]  /*6960*/  FSEL R62, R10, -INF , !P0 ;  /* 0xff8000000a3e7808 */ /* 0x000fe40004000000 */
[-C--:B------:R-:W-:Y:S02]  /*6970*/  ISETP.GE.AND P1, PT, R12, R247.reuse, PT ;  /* 0x000000f70c00720c */ /* 0x080fe40003f26270 */
[----:B------:R-:W-:-:S02]  /*6980*/  ISETP.GE.AND P0, PT, R0, R247, PT ;  /* 0x000000f70000720c */ /* 0x000fc40003f06270 */
[----:B------:R-:W-:Y:S02]  /*6990*/  ISETP.GE.AND P6, PT, R0, R246, PT ;  /* 0x000000f60000720c */ /* 0x000fe40003fc6270 */
[----:B------:R-:W-:Y:S02]  /*69a0*/  FSEL R164, R9, -INF , !P5 ;  /* 0xff80000009a47808 */ /* 0x000fe40006800000 */
[----:B------:R-:W-:Y:S02]  /*69b0*/  FSEL R39, R65, -INF , !P1 ;  /* 0xff80000041277808 */ /* 0x000fe40004800000 */
[----:B------:R-:W-:Y:S02]  /*69c0*/  FSEL R9, R192, -INF , !P0 ;  /* 0xff800000c0097808 */ /* 0x000fe40004000000 */
[----:B------:R-:W-:Y:S02]  /*69d0*/  FSEL R194, R194, -INF , !P6 ;  /* 0xff800000c2c27808 */ /* 0x000fe40007000000 */
[----:B------:R-:W-:-:S02]  /*69e0*/  ISETP.GE.AND P1, PT, R12, R3, PT ;  /* 0x000000030c00720c */ /* 0x000fc40003f26270 */
[----:B------:R-:W-:Y:S02]  /*69f0*/  ISETP.GE.AND P0, PT, R2, R3, PT ;  /* 0x000000030200720c */ /* 0x000fe40003f06270 */
[C---:B------:R-:W-:Y:S02]  /*6a00*/  ISETP.GE.AND P6, PT, R0.reuse, R236, PT ;  /* 0x000000ec0000720c */ /* 0x040fe40003fc6270 */
[----:B------:R-:W-:Y:S02]  /*6a10*/  IADD3 R12, R0, 0x38, RZ ;  /* 0x00000038000c7810 */ /* 0x000fe40007ffe0ff */
[----:B------:R-:W-:Y:S02]  /*6a20*/  FSEL R8, R35, -INF , !P0 ;  /* 0xff80000023087808 */ /* 0x000fe40004000000 */
[----:B------:R-:W-:Y:S02]  /*6a30*/  FSEL R32, R32, -INF , !P6 ;  /* 0xff80000020207808 */ /* 0x000fe40007000000 */
[----:B------:R-:W-:-:S02]  /*6a40*/  ISETP.GE.AND P0, PT, R12, R247, PT ;  /* 0x000000f70c00720c */ /* 0x000fc40003f06270 */
[C---:B------:R-:W-:Y:S02]  /*6a50*/  ISETP.GE.AND P6, PT, R0.reuse, R3, PT ;  /* 0x000000030000720c */ /* 0x040fe40003fc6270 */
[----:B------:R-:W-:Y:S02]  /*6a60*/  IADD3 R0, R0, 0x39, RZ ;  /* 0x0000003900007810 */ /* 0x000fe40007ffe0ff */
[----:B------:R-:W-:Y:S02]  /*6a70*/  FSEL R45, R208, -INF , !P0 ;  /* 0xff800000d02d7808 */ /* 0x000fe40004000000 */
[----:B------:R-:W-:Y:S02]  /*6a80*/  ISETP.GE.AND P0, PT, R0, R236, PT ;  /* 0x000000ec0000720c */ /* 0x000fe40003f06270 */
[----:B------:R-:W-:Y:S02]  /*6a90*/  FSEL R60, R11, -INF , !P1 ;  /* 0xff8000000b3c7808 */ /* 0x000fe40004800000 */
[----:B------:R-:W-:-:S02]  /*6aa0*/  FSEL R170, R5, -INF , !P0 ;  /* 0xff80000005aa7808 */ /* 0x000fc40004000000 */
[----:B------:R-:W-:Y:S02]  /*6ab0*/  PLOP3.LUT P0, PT, PT, PT, UP0, 0x40, 0x0 ;  /* 0x000000000000781c */ /* 0x000fe40003f0e808 */
[-C--:B------:R-:W-:Y:S02]  /*6ac0*/  ISETP.GE.AND P5, PT, R2, R236.reuse, PT ;  /* 0x000000ec0200720c */ /* 0x080fe40003fa6270 */
[----:B------:R-:W-:Y:S02]  /*6ad0*/  ISETP.GE.AND P1, PT, R12, R236, PT ;  /* 0x000000ec0c00720c */ /* 0x000fe40003f26270 */
[----:B------:R-:W-:Y:S02]  /*6ae0*/  FSEL R10, R33, -INF , !P5 ;  /* 0xff800000210a7808 */ /* 0x000fe40006800000 */
[----:B------:R-:W-:Y:S02]  /*6af0*/  FSEL R169, R4, -INF , !P1 ;  /* 0xff80000004a97808 */ /* 0x000fe40004800000 */
[----:B------:R-:W-:-:S02]  /*6b00*/  ISETP.GE.AND P1, PT, R12, R246, PT ;  /* 0x000000f60c00720c */ /* 0x000fc40003f26270 */
[----:B------:R-:W-:Y:S02]  /*6b10*/  ISETP.GE.AND P5, PT, R12, R3, PT ;  /* 0x000000030c00720c */ /* 0x000fe40003fa6270 */
[----:B------:R-:W-:Y:S02]  /*6b20*/  FSEL R34, R34, -INF , !P6 ;  /* 0xff80000022227808 */ /* 0x000fe40007000000 */
[----:B------:R-:W-:Y:S02]  /*6b30*/  FSEL R64, R6, -INF , !P5 ;  /* 0xff80000006407808 */ /* 0x000fe40006800000 */
[----:B------:R-:W-:Y:S02]  /*6b40*/  FSEL R44, R210, -INF , !P1 ;  /* 0xff800000d22c7808 */ /* 0x000fe40004800000 */
[C---:B------:R-:W-:Y:S02]  /*6b50*/  ISETP.GE.AND P6, PT, R0.reuse, R247, PT ;  /* 0x000000f70000720c */ /* 0x040fe40003fc6270 */
[----:B------:R-:W-:-:S02]  /*6b60*/  ISETP.GE.AND P5, PT, R0, R246, PT ;  /* 0x000000f60000720c */ /* 0x000fc40003fa6270 */
[----:B------:R-:W-:Y:S02]  /*6b70*/  ISETP.GE.AND P1, PT, R0, R3, PT ;  /* 0x000000030000720c */ /* 0x000fe40003f26270 */
[----:B------:R-:W-:Y:S02]  /*6b80*/  FSEL R49, R209, -INF , !P6 ;  /* 0xff800000d1317808 */ /* 0x000fe40007000000 */
[----:B------:R-:W-:Y:S02]  /*6b90*/  FSEL R59, R7, -INF , !P1 ;  /* 0xff800000073b7808 */ /* 0x000fe40004800000 */
[----:B------:R-:W-:Y:S01]  /*6ba0*/  FSEL R48, R211, -INF , !P5 ;  /* 0xff800000d3307808 */ /* 0x000fe20006800000 */
[----:B------:R-:W-:Y:S05]  /*6bb0*/  @P0 BRA `(.L_x_68) ;  /* 0x000003e000000947 */ /* 0x000fea0003800000 */
[----:B------:R-:W-:Y:S01]  /*6bc0*/  UIADD3 UR20, UR8, -0x3, URZ ;  /* 0xfffffffd08147890 */ /* 0x000fe2000fffe03f */
[----:B------:R1:W-:Y:S01]  /*6bd0*/  @P4 STS [R221+0x6000], RZ ;  /* 0x006000ffdd004388 */ /* 0x0003e20000000800 */
[----:B------:R-:W-:Y:S01]  /*6be0*/  ULDC.64 UR4, c[0x0][0x198] ;  /* 0x0000660000047ab9 */ /* 0x000fe20000000a00 */
[----:B------:R-:W-:Y:S01]  /*6bf0*/  BSSY B0, `(.L_x_69) ;  /* 0x0000039000007945 */ /* 0x000fe20003800000 */
[----:B------:R-:W-:Y:S01]  /*6c00*/  USHF.R.S32.HI UR13, URZ, 0x1f, UR20 ;  /* 0x0000001f3f0d7899 */ /* 0x000fe20008011414 */
[----:B------:R1:W-:Y:S01]  /*6c10*/  @P4 STS [R221+0x6004], RZ ;  /* 0x006004ffdd004388 */ /* 0x0003e20000000800 */
[----:B------:R-:W-:-:S02]  /*6c20*/  UIMAD.WIDE.U32 UR22, UR20, UR4, URZ ;  /* 0x00000004141672a5 */ /* 0x000fc4000f8e003f */
[----:B------:R-:W-:Y:S01]  /*6c30*/  UIMAD UR13, UR13, UR4, URZ ;  /* 0x000000040d0d72a4 */ /* 0x000fe2000f8e023f */
[----:B------:R1:W-:Y:S03]  /*6c40*/  @P4 STS.64 [R221+0x6008], RZ ;  /* 0x006008ffdd004388 */ /* 0x0003e60000000a00 */
[----:B------:R-:W-:Y:S01]  /*6c50*/  UIMAD UR5, UR20, UR5, UR13 ;  /* 0x00000005140572a4 */ /* 0x000fe2000f8e020d */
[----:B------:R-:W-:Y:S02]  /*6c60*/  IMAD.U32 R5, RZ, RZ, UR22 ;  /* 0x00000016ff057e24 */ /* 0x000fe4000f8e00ff */
[----:B------:R-:W-:Y:S01]  /*6c70*/  IMAD.U32 R0, RZ, RZ, UR22 ;  /* 0x00000016ff007e24 */ /* 0x000fe2000f8e00ff */
[----:B------:R-:W-:Y:S02]  /*6c80*/  UIADD3 UR5, UR23, UR5, URZ ;  /* 0x0000000517057290 */ /* 0x000fe4000fffe03f */
[----:B------:R-:W-:-:S04]  /*6c90*/  LEA R2, P0, R5, R224, 0x6 ;  /* 0x000000e005027211 */ /* 0x000fc800078030ff */
[----:B------:R-:W-:Y:S01]  /*6ca0*/  IMAD.U32 R5, RZ, RZ, UR5 ;  /* 0x00000005ff057e24 */ /* 0x000fe2000f8e00ff */
[C---:B------:R-:W-:Y:S02]  /*6cb0*/  @!P4 LEA R18, P5, R2.reuse, c[0x0][0x168], 0x1 ;  /* 0x00005a000212ca11 */ /* 0x040fe400078a08ff */
[----:B------:R-:W-:Y:S02]  /*6cc0*/  @!P2 LEA R12, P1, R2, c[0x0][0x168], 0x1 ;  /* 0x00005a00020caa11 */ /* 0x000fe400078208ff */
[----:B------:R-:W-:Y:S02]  /*6cd0*/  LEA.HI.X R5, R0, R227, R5, 0x6, P0 ;  /* 0x000000e300057211 */ /* 0x000fe400000f3405 */
[C---:B------:R-:W-:Y:S02]  /*6ce0*/  @!P3 LEA R14, P0, R2.reuse, c[0x0][0x168], 0x1 ;  /* 0x00005a00020eba11 */ /* 0x040fe400078008ff */
[C---:B------:R-:W-:Y:S02]  /*6cf0*/  IADD3 R0, P6, R2.reuse, UR7, RZ ;  /* 0x0000000702007c10 */ /* 0x040fe4000ffde0ff */
[----:B------:R-:W-:-:S02]  /*6d00*/  @!P4 LEA.HI.X R19, R2, c[0x0][0x16c], R5, 0x1, P5 ;  /* 0x00005b000213ca11 */ /* 0x000fc400028f0c05 */
[C-C-:B------:R-:W-:Y:S02]  /*6d10*/  @!P3 LEA.HI.X R15, R2.reuse, c[0x0][0x16c], R5.reuse, 0x1, P0 ;  /* 0x00005b00020fba11 */ /* 0x140fe400000f0c05 */
[----:B------:R-:W-:Y:S01]  /*6d20*/  @!P2 LEA.HI.X R13, R2, c[0x0][0x16c], R5, 0x1, P1 ;  /* 0x00005b00020daa11 */ /* 0x000fe200008f0c05 */
[----:B------:R-:W-:Y:S01]  /*6d30*/  @!PT LDS RZ, [RZ] ;  /* 0x00000000fffff984 */ /* 0x000fe20000000800 */
[----:B------:R-:W-:Y:S01]  /*6d40*/  @!PT LDS RZ, [RZ] ;  /* 0x00000000fffff984 */ /* 0x000fe20000000800 */
[----:B------:R-:W-:Y:S01]  /*6d50*/  @!PT LDS RZ, [RZ] ;  /* 0x00000000fffff984 */ /* 0x000fe20000000800 */
[----:B------:R1:W-:Y:S01]  /*6d60*/  @!P4 LDGSTS.E.BYPASS.LTC128B.128 [R221+0x6000], [R18.64] ;  /* 0x0600000012ddcfae */ /* 0x0003e2000b901d50 */
[C---:B------:R-:W-:Y:S02]  /*6d70*/  @!P4 LEA R16, P5, R0.reuse, c[0x0][0x168], 0x1 ;  /* 0x00005a000010ca11 */ /* 0x040fe400078a08ff */
[----:B------:R-:W-:Y:S01]  /*6d80*/  IADD3.X R5, R5, UR6, RZ, P6, !PT ;  /* 0x0000000605057c10 */ /* 0x000fe2000b7fe4ff */
[----:B------:R1:W-:Y:S01]  /*6d90*/  @P3 STS.128 [R221+0x7000], RZ ;  /* 0x007000ffdd003388 */ /* 0x0003e20000000c00 */
[C---:B------:R-:W-:Y:S02]  /*6da0*/  @!P3 LEA R6, P0, R0.reuse, c[0x0][0x168], 0x1 ;  /* 0x00005a000006ba11 */ /* 0x040fe400078008ff */
[C-C-:B------:R-:W-:Y:S01]  /*6db0*/  @!P4 LEA.HI.X R17, R0.reuse, c[0x0][0x16c], R5.reuse, 0x1, P5 ;  /* 0x00005b000011ca11 */ /* 0x140fe200028f0c05 */
[----:B------:R-:W-:Y:S01]  /*6dc0*/  @!PT LDS RZ, [RZ] ;  /* 0x00000000fffff984 */ /* 0x000fe20000000800 */
[----:B------:R-:W-:Y:S01]  /*6dd0*/  @!PT LDS RZ, [RZ] ;  /* 0x00000000fffff984 */ /* 0x000fe20000000800 */
[----:B------:R-:W-:Y:S01]  /*6de0*/  @!PT LDS RZ, [RZ] ;  /* 0x00000000fffff984 */ /* 0x000fe20000000800 */
[----:B------:R1:W-:Y:S01]  /*6df0*/  @!P3 LDGSTS.E.BYPASS.LTC128B.128 [R221+0x7000], [R14.64+0x40] ;  /* 0x070000400eddbfae */ /* 0x0003e2000b901d50 */
[----:B------:R-:W-:-:S03]  /*6e00*/  @!P3 LEA.HI.X R7, R0, c[0x0][0x16c], R5, 0x1, P0 ;  /* 0x00005b000007ba11 */ /* 0x000fc600000f0c05 */
        /* <DEDUP_REMOVED lines=23> */
.L_x_70:
[----:B------:R-:W-:Y:S05]  /*6f80*/  BSYNC B0 ;  /* 0x0000000000007941 */ /* 0x000fea0003800000 */
.L_x_69:
[----:B------:R-:W0:Y:S02]  /*6f90*/  LDGDEPBAR ;  /* 0x00000000000079af */ /* 0x000e240000000000 */
.L_x_68:
[----:B--2---:R-:W-:Y:S01]  /*6fa0*/  FMNMX.FTZ R5, R166, R32, !PT ;  /* 0x00000020a6057209 */ /* 0x004fe20007810000 */
[----:B------:R-:W-:Y:S03]  /*6fb0*/  LDSM.16.MT88.4 R24, [R214+0x9000] ;  /* 0x00900000d618783b */ /* 0x000fe60000004200 */
[----:B------:R-:W-:Y:S01]  /*6fc0*/  FMNMX.FTZ R5, R10, R5, !PT ;  /* 0x000000050a057209 */ /* 0x000fe20007810000 */
[----:B------:R-:W-:Y:S03]  /*6fd0*/  LDSM.16.MT88.4 R20, [R212+0x9000] ;  /* 0x00900000d414783b */ /* 0x000fe60000004200 */
[----:B------:R-:W-:Y:S01]  /*6fe0*/  FMNMX.FTZ R5, R54, R5, !PT ;  /* 0x0000000536057209 */ /* 0x000fe20007810000 */
[----:B-1----:R-:W-:Y:S03]  /*6ff0*/  LDSM.16.MT88.4 R16, [R214+0xa000] ;  /* 0x00a00000d610783b */ /* 0x002fe60000004200 */
[----:B------:R-:W-:Y:S01]  /*7000*/  FMNMX.FTZ R0, R52, R5, !PT ;  /* 0x0000000534007209 */ /* 0x000fe20007810000 */
[----:B------:R-:W-:Y:S01]  /*7010*/  LDSM.16.MT88.4 R12, [R212+0xa000] ;  /* 0x00a00000d40c783b */ /* 0x000fe20000004200 */
[----:B------:R-:W-:-:S02]  /*7020*/  FMNMX.FTZ R5, R165, R34, !PT ;  /* 0x00000022a5057209 */ /* 0x000fc40007810000 */
[----:B------:R-:W-:Y:S02]  /*7030*/  FMNMX.FTZ R0, R199, R0, !PT ;  /* 0x00000000c7007209 */ /* 0x000fe40007810000 */
[----:B------:R-:W-:Y:S02]  /*7040*/  FMNMX.FTZ R5, R8, R5, !PT ;  /* 0x0000000508057209 */ /* 0x000fe40007810000 */
[----:B------:R-:W-:Y:S02]  /*7050*/  FMNMX.FTZ R0, R203, R0, !PT ;  /* 0x00000000cb007209 */ /* 0x000fe40007810000 */
[----:B------:R-:W-:Y:S02]  /*7060*/  FMNMX.FTZ R5, R46, R5, !PT ;  /* 0x000000052e057209 */ /* 0x000fe40007810000 */
[----:B------:R-:W-:-:S04]  /*7070*/  FMNMX.FTZ R0, R241, R0, !PT ;  /* 0x00000000f1007209 */ /* 0x000fc80007810000 */
        /* <DEDUP_REMOVED lines=30> */
[----:B------:R-:W-:Y:S01]  /*7260*/  FMNMX.FTZ R0, R189, R0, !PT ;  /* 0x00000000bd007209 */ /* 0x000fe20007810000 */
[----:B------:R-:W2:Y:S01]  /*7270*/  SHFL.BFLY PT, R5, R4, 0x2, 0x1f ;  /* 0x0c401f0004057f89 */ /* 0x000ea200000e0000 */
[----:B------:R-:W-:-:S02]  /*7280*/  FMNMX.FTZ R7, R243, R6, !PT ;  /* 0x00000006f3077209 */ /* 0x000fc40007810000 */
[----:B-1----:R-:W-:Y:S02]  /*7290*/  FMNMX.FTZ R11, R2, R11, !PT ;  /* 0x0000000b020b7209 */ /* 0x002fe40007810000 */
[----:B------:R-:W-:Y:S02]  /*72a0*/  FMNMX.FTZ R0, R187, R0, !PT ;  /* 0x00000000bb007209 */ /* 0x000fe40007810000 */
[----:B------:R-:W-:Y:S01]  /*72b0*/  FMNMX.FTZ R7, R58, R7, !PT ;  /* 0x000000073a077209 */ /* 0x000fe20007810000 */
[----:B------:R-:W1:Y:S01]  /*72c0*/  SHFL.BFLY PT, R2, R11, 0x1, 0x1f ;  /* 0x0c201f000b027f89 */ /* 0x000e6200000e0000 */
        /* <DEDUP_REMOVED lines=9> */
[----:B------:R-:W-:-:S04]  /*7360*/  FMNMX.FTZ R7, R178, R7, !PT ;  /* 0x00000007b2077209 */ /* 0x000fc80007810000 */
[----:B------:R-:W-:Y:S02]  /*7370*/  FMNMX.FTZ R7, R176, R7, !PT ;  /* 0x00000007b0077209 */ /* 0x000fe40007810000 */
[----:B-1----:R-:W-:Y:S02]  /*7380*/  FMNMX.FTZ R2, R11, R2, !PT ;  /* 0x000000020b027209 */ /* 0x002fe40007810000 */
[----:B------:R-:W-:Y:S02]  /*7390*/  FMNMX.FTZ R11, R173, R0, !PT ;  /* 0x00000000ad0b7209 */ /* 0x000fe40007810000 */
[----:B------:R-:W-:Y:S01]  /*73a0*/  FMNMX.FTZ R7, R174, R7, !PT ;  /* 0x00000007ae077209 */ /* 0x000fe20007810000 */
[----:B------:R-:W1:Y:S01]  /*73b0*/  SHFL.BFLY PT, R0, R5, 0x1, 0x1f ;  /* 0x0c201f0005007f89 */ /* 0x000e6200000e0000 */
[----:B------:R-:W-:Y:S01]  /*73c0*/  FMNMX.FTZ R4, R38, R11, !PT ;  /* 0x0000000b26047209 */ /* 0x000fe20007810000 */
[----:B------:R-:W-:Y:S01]  /*73d0*/  FMUL.FTZ R171, R2, c[0x0][0x23c] ;  /* 0x00008f0002ab7a20 */ /* 0x000fe20000410000 */
[----:B------:R-:W-:-:S02]  /*73e0*/  FMNMX.FTZ R7, R172, R7, !PT ;  /* 0x00000007ac077209 */ /* 0x000fc40007810000 */
[----:B------:R-:W-:Y:S02]  /*73f0*/  FMNMX.FTZ R4, R39, R4, !PT ;  /* 0x0000000427047209 */ /* 0x000fe40007810000 */
[----:B------:R-:W-:Y:S02]  /*7400*/  FMNMX.FTZ R6, R36, R7, !PT ;  /* 0x0000000724067209 */ /* 0x000fe40007810000 */
[----:B------:R-:W-:Y:S02]  /*7410*/  FMNMX.FTZ R4, R45, R4, !PT ;  /* 0x000000042d047209 */ /* 0x000fe40007810000 */
[----:B------:R-:W-:Y:S02]  /*7420*/  FMNMX.FTZ R7, R37, R6, !PT ;  /* 0x0000000625077209 */ /* 0x000fe40007810000 */
[----:B------:R-:W-:Y:S02]  /*7430*/  FMNMX.FTZ R4, R49, R4, !PT ;  /* 0x0000000431047209 */ /* 0x000fe40007810000 */
[----:B------:R-:W-:-:S02]  /*7440*/  FMNMX.FTZ R7, R44, R7, !PT ;  /* 0x000000072c077209 */ /* 0x000fc40007810000 */
[----:B------:R-:W-:Y:S01]  /*7450*/  FSETP.NEU.FTZ.AND P1, PT, R2, -INF , PT ;  /* 0xff8000000200780b */ /* 0x000fe20003f3d000 */
[----:B------:R-:W2:Y:S01]  /*7460*/  SHFL.BFLY PT, R209, R4, 0x2, 0x1f ;  /* 0x0c401f0004d17f89 */ /* 0x000ea200000e0000 */
[----:B------:R-:W-:Y:S02]  /*7470*/  FMNMX.FTZ R208, R48, R7, !PT ;  /* 0x0000000730d07209 */ /* 0x000fe40007810000 */
[----:B------:R-:W-:Y:S02]  /*7480*/  FSEL R171, R171, RZ, P1 ;  /* 0x000000ffabab7208 */ /* 0x000fe40000800000 */
[----:B------:R-:W-:Y:S02]  /*7490*/  FSEL R7, R2, RZ, P1 ;  /* 0x000000ff02077208 */ /* 0x000fe40000800000 */
[----:B-1----:R-:W-:Y:S01]  /*74a0*/  FMNMX.FTZ R0, R5, R0, !PT ;  /* 0x0000000005007209 */ /* 0x002fe20007810000 */
[----:B------:R-:W-:Y:S01]  /*74b0*/  FFMA.FTZ R35, R52, c[0x0][0x23c], -R171 ;  /* 0x00008f0034237a23 */ /* 0x000fe200000108ab */
[----:B------:R-:W1:Y:S01]  /*74c0*/  SHFL.BFLY PT, R5, R208, 0x2, 0x1f ;  /* 0x0c401f00d0057f89 */ /* 0x000e6200000e0000 */
[----:B------:R-:W-:Y:S01]  /*74d0*/  FADD.FTZ R6, R166, -R7 ;  /* 0x80000007a6067221 */ /* 0x000fe20000010000 */
[C---:B------:R-:W-:Y:S01]  /*74e0*/  FSETP.NEU.FTZ.AND P0, PT, R0.reuse, -INF , PT ;  /* 0xff8000000000780b */ /* 0x040fe20003f1d000 */
[----:B------:R-:W-:-:S02]  /*74f0*/  FMUL.FTZ R61, R0, c[0x0][0x23c] ;  /* 0x00008f00003d7a20 */ /* 0x000fc40000410000 */
[----:B------:R-:W-:Y:S01]  /*7500*/  FMUL.FTZ R6, R6, c[0x0][0x23c] ;  /* 0x00008f0006067a20 */ /* 0x000fe20000410000 */
[----:B------:R-:W-:Y:S01]  /*7510*/  MUFU.EX2 R35, R35 ;  /* 0x0000002300237308 */ /* 0x000fe20000000800 */
[--C-:B------:R-:W-:Y:S01]  /*7520*/  FFMA.FTZ R42, R32, c[0x0][0x23c], -R171.reuse ;  /* 0x00008f00202a7a23 */ /* 0x100fe200000108ab */
[----:B------:R-:W-:Y:S01]  /*7530*/  FSEL R61, R61, RZ, P0 ;  /* 0x000000ff3d3d7208 */ /* 0x000fe20000000000 */
[--C-:B------:R-:W-:Y:S02]  /*7540*/  FFMA.FTZ R41, R10, c[0x0][0x23c], -R171.reuse ;  /* 0x00008f000a297a23 */ /* 0x100fe400000108ab */
[----:B------:R-:W-:Y:S02]  /*7550*/  FFMA.FTZ R40, R54, c[0x0][0x23c], -R171 ;  /* 0x00008f0036287a23 */ /* 0x000fe400000108ab */
[--C-:B------:R-:W-:Y:S01]  /*7560*/  FFMA.FTZ R33, R8, c[0x0][0x23c], -R61.reuse ;  /* 0x00008f0008217a23 */ /* 0x100fe2000001083d */
[----:B------:R-:W-:Y:S01]  /*7570*/  FSEL R8, R0, RZ, P0 ;  /* 0x000000ff00087208 */ /* 0x000fe20000000000 */
[--C-:B------:R-:W-:Y:S01]  /*7580*/  FFMA.FTZ R32, R46, c[0x0][0x23c], -R61.reuse ;  /* 0x00008f002e207a23 */ /* 0x100fe2000001083d */
[----:B--2---:R-:W-:Y:S01]  /*7590*/  FMNMX.FTZ R209, R4, R209, !PT ;  /* 0x000000d104d17209 */ /* 0x004fe20007810000 */
[----:B------:R-:W-:Y:S01]  /*75a0*/  FFMA.FTZ R43, R50, c[0x0][0x23c], -R61 ;  /* 0x00008f00322b7a23 */ /* 0x000fe2000001083d */
[----:B------:R-:W2:Y:S01]  /*75b0*/  MUFU.EX2 R47, R6 ;  /* 0x00000006002f7308 */ /* 0x000ea20000000800 */
[----:B------:R-:W-:-:S02]  /*75c0*/  FADD.FTZ R8, R165, -R8 ;  /* 0x80000008a5087221 */ /* 0x000fc40000010000 */
[----:B------:R-:W3:Y:S01]  /*75d0*/  SHFL.BFLY PT, R4, R209, 0x1, 0x1f ;  /* 0x0c201f00d1047f89 */ /* 0x000ee200000e0000 */
[----:B------:R-:W-:Y:S01]  /*75e0*/  FFMA.FTZ R34, R34, c[0x0][0x23c], -R61 ;  /* 0x00008f0022227a23 */ /* 0x000fe2000001083d */
[----:B-1----:R-:W-:Y:S01]  /*75f0*/  FMNMX.FTZ R208, R208, R5, !PT ;  /* 0x00000005d0d07209 */ /* 0x002fe20007810000 */
[----:B------:R-:W-:Y:S02]  /*7600*/  FMUL.FTZ R46, R8, c[0x0][0x23c] ;  /* 0x00008f00082e7a20 */ /* 0x000fe40000410000 */
[----:B------:R-:W-:Y:S01]  /*7610*/  MUFU.EX2 R42, R42 ;  /* 0x0000002a002a7308 */ /* 0x000fe20000000800 */
[--C-:B------:R-:W-:Y:S01]  /*7620*/  FFMA.FTZ R165, R199, c[0x0][0x23c], -R171.reuse ;  /* 0x00008f00c7a57a23 */ /* 0x100fe200000108ab */
[----:B------:R-:W1:Y:S01]  /*7630*/  SHFL.BFLY PT, R5, R208, 0x1, 0x1f ;  /* 0x0c201f00d0057f89 */ /* 0x000e6200000e0000 */
[----:B------:R-:W-:Y:S02]  /*7640*/  FFMA.FTZ R175, R201, c[0x0][0x23c], -R171 ;  /* 0x00008f00c9af7a23 */ /* 0x000fe400000108ab */
[----:B------:R-:W-:-:S03]  /*7650*/  FFMA.FTZ R188, R188, c[0x0][0x23c], -R61 ;  /* 0x00008f00bcbc7a23 */ /* 0x000fc6000001083d */
[----:B------:R-:W4:Y:S01]  /*7660*/  MUFU.EX2 R41, R41 ;  /* 0x0000002900297308 */ /* 0x000f220000000800 */
[-C--:B--2---:R-:W-:Y:S02]  /*7670*/  FMUL.FTZ R156, R156, R47.reuse ;  /* 0x0000002f9c9c7220 */ /* 0x084fe40000410000 */
[-C--:B------:R-:W-:Y:S02]  /*7680*/  FMUL.FTZ R157, R157, R47.reuse ;  /* 0x0000002f9d9d7220 */ /* 0x080fe40000410000 */
[-C--:B------:R-:W-:Y:S02]  /*7690*/  FMUL.FTZ R152, R152, R47.reuse ;  /* 0x0000002f98987220 */ /* 0x080fe40000410000 */
[-C--:B------:R-:W-:Y:S01]  /*76a0*/  FMUL.FTZ R153, R153, R47.reuse ;  /* 0x0000002f99997220 */ /* 0x080fe20000410000 */
[----:B------:R-:W2:Y:S01]  /*76b0*/  MUFU.EX2 R40, R40 ;  /* 0x0000002800287308 */ /* 0x000ea20000000800 */
[-C--:B------:R-:W-:Y:S01]  /*76c0*/  FMUL.FTZ R76, R76, R47.reuse ;  /* 0x0000002f4c4c7220 */ /* 0x080fe20000410000 */
[----:B---3--:R-:W-:Y:S01]  /*76d0*/  FMNMX.FTZ R209, R209, R4, !PT ;  /* 0x00000004d1d17209 */ /* 0x008fe20007810000 */
[----:B------:R-:W-:-:S02]  /*76e0*/  FMUL.FTZ R77, R77, R47 ;  /* 0x0000002f4d4d7220 */ /* 0x000fc40000410000 */
[-C--:B------:R-:W-:Y:S01]  /*76f0*/  FMUL.FTZ R80, R80, R47.reuse ;  /* 0x0000002f50507220 */ /* 0x080fe20000410000 */
[C---:B------:R-:W-:Y:S01]  /*7700*/  FSETP.NEU.FTZ.AND P1, PT, R209.reuse, -INF , PT ;  /* 0xff800000d100780b */ /* 0x040fe20003f3d000 */
[----:B------:R-:W-:Y:S01]  /*7710*/  FMUL.FTZ R52, R209, c[0x0][0x23c] ;  /* 0x00008f00d1347a20 */ /* 0x000fe20000410000 */
[----:B------:R-:W-:Y:S01]  /*7720*/  MUFU.EX2 R34, R34 ;  /* 0x0000002200227308 */ /* 0x000fe20000000800 */
[----:B----4-:R-:W-:Y:S01]  /*7730*/  F2FP.PACK_AB R28, R41, R42 ;  /* 0x0000002a291c723e */ /* 0x010fe200000000ff */
[----:B------:R-:W-:Y:S01]  /*7740*/  FMUL.FTZ R81, R81, R47 ;  /* 0x0000002f51517220 */ /* 0x000fe20000410000 */
[----:B-1----:R-:W-:Y:S01]  /*7750*/  FMNMX.FTZ R208, R208, R5, !PT ;  /* 0x00000005d0d07209 */ /* 0x002fe20007810000 */
[----:B------:R-:W-:Y:S01]  /*7760*/  FMUL.FTZ R92, R92, R47 ;  /* 0x0000002f5c5c7220 */ /* 0x000fe20000410000 */
[----:B------:R-:W-:Y:S01]  /*7770*/  FSEL R52, R52, RZ, P1 ;  /* 0x000000ff34347208 */ /* 0x000fe20000800000 */
[----:B------:R-:W1:Y:S01]  /*7780*/  LDSM.16.MT88.4 R4, [R214+0xb000] ;  /* 0x00b00000d604783b */ /* 0x000e620000004200 */
[C---:B------:R-:W-:Y:S01]  /*7790*/  FSETP.NEU.FTZ.AND P0, PT, R208.reuse, -INF , PT ;  /* 0xff800000d000780b */ /* 0x040fe20003f1d000 */
[C---:B------:R-:W-:Y:S01]  /*77a0*/  FMUL.FTZ R55, R208.reuse, c[0x0][0x23c] ;  /* 0x00008f00d0377a20 */ /* 0x040fe20000410000 */
[----:B------:R-:W3:Y:S01]  /*77b0*/  MUFU.EX2 R33, R33 ;  /* 0x0000002100217308 */ /* 0x000ee20000000800 */
[--C-:B------:R-:W-:Y:S01]  /*77c0*/  FFMA.FTZ R50, R9, c[0x0][0x23c], -R52.reuse ;  /* 0x00008f0009327a23 */ /* 0x100fe20000010834 */
[----:B------:R-:W-:Y:S01]  /*77d0*/  FSEL R166, R208, RZ, P0 ;  /* 0x000000ffd0a67208 */ /* 0x000fe20000000000 */
[----:B------:R-:W4:Y:S01]  /*77e0*/  LDSM.16.MT88.4 R8, [R212+0xb000] ;  /* 0x00b00000d408783b */ /* 0x000f220000004200 */
[--C-:B------:R-:W-:Y:S01]  /*77f0*/  FFMA.FTZ R63, R51, c[0x0][0x23c], -R52.reuse ;  /* 0x00008f00333f7a23 */ /* 0x100fe20000010834 */
[----:B------:R-:W-:Y:S01]  /*7800*/  FSEL R55, R55, RZ, P0 ;  /* 0x000000ff37377208 */ /* 0x000fe20000000000 */
[----:B------:R-:W-:Y:S01]  /*7810*/  FFMA.FTZ R54, R53, c[0x0][0x23c], -R52 ;  /* 0x00008f0035367a23 */ /* 0x000fe20000010834 */
[----:B--2---:R-:W-:Y:S01]  /*7820*/  F2FP.PACK_AB R30, R35, R40 ;  /* 0x00000028231e723e */ /* 0x004fe200000000ff */
[----:B------:R2:W-:Y:S01]  /*7830*/  MUFU.EX2 R53, R63 ;  /* 0x0000003f00357308 */ /* 0x0005e20000000800 */
[----:B------:R-:W-:Y:S01]  /*7840*/  FADD.FTZ R166, R167, -R166 ;  /* 0x800000a6a7a67221 */ /* 0x000fe20000010000 */
[----:B------:R-:W-:Y:S01]  /*7850*/  PLOP3.LUT P0, PT, PT, PT, UP0, 0x40, 0x0 ;  /* 0x000000000000781c */ /* 0x000fe20003f0e808 */
[----:B------:R-:W-:-:S02]  /*7860*/  FFMA.FTZ R57, R194, c[0x0][0x23c], -R55 ;  /* 0x00008f00c2397a23 */ /* 0x000fc40000010837 */
[--C-:B------:R-:W-:Y:S02]  /*7870*/  FFMA.FTZ R56, R56, c[0x0][0x23c], -R55.reuse ;  /* 0x00008f0038387a23 */ /* 0x100fe40000010837 */
[--C-:B------:R-:W-:Y:S01]  /*7880*/  FFMA.FTZ R67, R58, c[0x0][0x23c], -R55.reuse ;  /* 0x00008f003a437a23 */ /* 0x100fe20000010837 */
[----:B------:R-:W-:Y:S01]  /*7890*/  MUFU.EX2 R32, R32 ;  /* 0x0000002000207308 */ /* 0x000fe20000000800 */
[----:B------:R-:W-:Y:S01]  /*78a0*/  FFMA.FTZ R193, R193, c[0x0][0x23c], -R52 ;  /* 0x00008f00c1c17a23 */ /* 0x000fe20000010834 */
[----:B---3--:R-:W-:Y:S01]  /*78b0*/  F2FP.PACK_AB R29, R33, R34 ;  /* 0x00000022211d723e */ /* 0x008fe200000000ff */
[----:B------:R-:W-:Y:S02]  /*78c0*/  FFMA.FTZ R243, R243, c[0x0][0x23c], -R55 ;  /* 0x00008f00f3f37a23 */ /* 0x000fe40000010837 */
[----:B------:R-:W-:Y:S02]  /*78d0*/  FMUL.FTZ R166, R166, c[0x0][0x23c] ;  /* 0x00008f00a6a67a20 */ /* 0x000fe40000410000 */
[-C--:B------:R-:W-:Y:S01]  /*78e0*/  FMUL.FTZ R93, R93, R47.reuse ;  /* 0x0000002f5d5d7220 */ /* 0x080fe20000410000 */
[----:B--2---:R-:W-:Y:S01]  /*78f0*/  FSEL R63, R209, RZ, P1 ;  /* 0x000000ffd13f7208 */ /* 0x004fe20000800000 */
[----:B------:R-:W2:Y:S01]  /*7900*/  MUFU.EX2 R43, R43 ;  /* 0x0000002b002b7308 */ /* 0x000ea20000000800 */
[----:B------:R-:W-:-:S02]  /*7910*/  FMUL.FTZ R96, R96, R47 ;  /* 0x0000002f60607220 */ /* 0x000fc40000410000 */
[-C--:B------:R-:W-:Y:S02]  /*7920*/  FMUL.FTZ R97, R97, R47.reuse ;  /* 0x0000002f61617220 */ /* 0x080fe40000410000 */
[----:B------:R-:W-:Y:S02]  /*7930*/  FADD.FTZ R63, R168, -R63 ;  /* 0x8000003fa83f7221 */ /* 0x000fe40000010000 */
[-C--:B------:R-:W-:Y:S01]  /*7940*/  FMUL.FTZ R104, R104, R47.reuse ;  /* 0x0000002f68687220 */ /* 0x080fe20000410000 */
[----:B------:R-:W3:Y:S01]  /*7950*/  MUFU.EX2 R46, R46 ;  /* 0x0000002e002e7308 */ /* 0x000ee20000000800 */
[----:B------:R-:W-:Y:S02]  /*7960*/  FMUL.FTZ R65, R63, c[0x0][0x23c] ;  /* 0x00008f003f417a20 */ /* 0x000fe40000410000 */
[-C--:B------:R-:W-:Y:S02]  /*7970*/  FMUL.FTZ R105, R105, R47.reuse ;  /* 0x0000002f69697220 */ /* 0x080fe40000410000 */
[----:B------:R-:W-:-:S02]  /*7980*/  FMUL.FTZ R108, R108, R47 ;  /* 0x0000002f6c6c7220 */ /* 0x000fc40000410000 */
[-C--:B------:R-:W-:Y:S01]  /*7990*/  FMUL.FTZ R109, R109, R47.reuse ;  /* 0x0000002f6d6d7220 */ /* 0x080fe20000410000 */
[----:B------:R-:W-:Y:S01]  /*79a0*/  MUFU.EX2 R63, R67 ;  /* 0x00000043003f7308 */ /* 0x000fe20000000800 */
[----:B--2---:R-:W-:Y:S01]  /*79b0*/  F2FP.PACK_AB R31, R43, R32 ;  /* 0x000000202b1f723e */ /* 0x004fe200000000ff */
[-C--:B------:R-:W-:Y:S02]  /*79c0*/  FMUL.FTZ R116, R116, R47.reuse ;  /* 0x0000002f74747220 */ /* 0x080fe40000410000 */
[-C--:B------:R-:W-:Y:S02]  /*79d0*/  FMUL.FTZ R117, R117, R47.reuse ;  /* 0x0000002f75757220 */ /* 0x080fe40000410000 */
[----:B------:R-:W-:Y:S02]  /*79e0*/  FMUL.FTZ R120, R120, R47 ;  /* 0x0000002f78787220 */ /* 0x000fe40000410000 */
[----:B------:R-:W-:Y:S01]  /*79f0*/  MUFU.EX2 R50, R50 ;  /* 0x0000003200327308 */ /* 0x000fe20000000800 */
[----:B---3--:R-:W-:-:S02]  /*7a00*/  FMUL.FTZ R158, R158, R46 ;  /* 0x0000002e9e9e7220 */ /* 0x008fc40000410000 */
[-C--:B------:R-:W-:Y:S02]  /*7a10*/  FMUL.FTZ R159, R159, R46.reuse ;  /* 0x0000002e9f9f7220 */ /* 0x080fe40000410000 */
[-C--:B------:R-:W-:Y:S02]  /*7a20*/  FMUL.FTZ R154, R154, R46.reuse ;  /* 0x0000002e9a9a7220 */ /* 0x080fe40000410000 */
[-C--:B------:R-:W-:Y:S01]  /*7a30*/  FMUL.FTZ R155, R155, R46.reuse ;  /* 0x0000002e9b9b7220 */ /* 0x080fe20000410000 */
[----:B------:R-:W-:Y:S01]  /*7a40*/  MUFU.EX2 R51, R193 ;  /* 0x000000c100337308 */ /* 0x000fe20000000800 */
[-C--:B------:R-:W-:Y:S01]  /*7a50*/  FMUL.FTZ R78, R78, R46.reuse ;  /* 0x0000002e4e4e7220 */ /* 0x080fe20000410000 */
[----:B------:R-:W-:Y:S01]  /*7a60*/  HMMA.16816.F32 R156, R28, R24, R156 ;  /* 0x000000181c9c723c */ /* 0x000fe2000000189c */
[-C--:B------:R-:W-:Y:S02]  /*7a70*/  FMUL.FTZ R79, R79, R46.reuse ;  /* 0x0000002e4f4f7220 */ /* 0x080fe40000410000 */
[----:B------:R-:W-:-:S02]  /*7a80*/  FMUL.FTZ R82, R82, R46 ;  /* 0x0000002e52527220 */ /* 0x000fc40000410000 */
        /* <DEDUP_REMOVED lines=20> */
[----:B------:R-:W-:Y:S01]  /*7bd0*/  FMUL.FTZ R123, R123, R46 ;  /* 0x0000002e7b7b7220 */ /* 0x000fe20000410000 */
[----:B------:R-:W-:Y:S01]  /*7be0*/  HMMA.16816.F32 R92, R28, R16, R92 ;  /* 0x000000101c5c723c */ /* 0x000fe2000000185c */
[----:B------:R-:W-:-:S02]  /*7bf0*/  FMUL.FTZ R128, R128, R47 ;  /* 0x0000002f80807220 */ /* 0x000fc40000410000 */
[-C--:B------:R-:W-:Y:S02]  /*7c00*/  FMUL.FTZ R129, R129, R47.reuse ;  /* 0x0000002f81817220 */ /* 0x080fe40000410000 */
[-C--:B------:R-:W-:Y:S01]  /*7c10*/  FMUL.FTZ R130, R130, R46.reuse ;  /* 0x0000002e82827220 */ /* 0x080fe20000410000 */
[----:B------:R-:W2:Y:S01]  /*7c20*/  MUFU.EX2 R65, R65 ;  /* 0x0000004100417308 */ /* 0x000ea20000000800 */
[-C--:B------:R-:W-:Y:S01]  /*7c30*/  FMUL.FTZ R131, R131, R46.reuse ;  /* 0x0000002e83837220 */ /* 0x080fe20000410000 */
[C---:B------:R-:W-:Y:S01]  /*7c40*/  HMMA.16816.F32 R96, R28.reuse, R18, R96 ;  /* 0x000000121c60723c */ /* 0x040fe20000001860 */
[-C--:B------:R-:W-:Y:S02]  /*7c50*/  FMUL.FTZ R132, R132, R47.reuse ;  /* 0x0000002f84847220 */ /* 0x080fe40000410000 */
[----:B------:R-:W-:Y:S02]  /*7c60*/  FMUL.FTZ R133, R133, R47 ;  /* 0x0000002f85857220 */ /* 0x000fe40000410000 */
[-C--:B------:R-:W-:Y:S01]  /*7c70*/  FMUL.FTZ R134, R134, R46.reuse ;  /* 0x0000002e86867220 */ /* 0x080fe20000410000 */
[----:B------:R-:W3:Y:S01]  /*7c80*/  MUFU.EX2 R67, R166 ;  /* 0x000000a600437308 */ /* 0x000ee20000000800 */
[----:B------:R-:W-:Y:S01]  /*7c90*/  FMUL.FTZ R135, R135, R46 ;  /* 0x0000002e87877220 */ /* 0x000fe20000410000 */
[----:B------:R-:W-:Y:S01]  /*7ca0*/  HMMA.16816.F32 R104, R28, R12, R104 ;  /* 0x0000000c1c68723c */ /* 0x000fe20000001868 */
[----:B------:R-:W-:-:S02]  /*7cb0*/  FFMA.FTZ R168, R203, c[0x0][0x23c], -R171 ;  /* 0x00008f00cba87a23 */ /* 0x000fc400000108ab */
[--C-:B------:R-:W-:Y:S02]  /*7cc0*/  FFMA.FTZ R167, R185, c[0x0][0x23c], -R61.reuse ;  /* 0x00008f00b9a77a23 */ /* 0x100fe4000001083d */
[----:B------:R-:W-:Y:S01]  /*7cd0*/  FFMA.FTZ R179, R252, c[0x0][0x23c], -R61 ;  /* 0x00008f00fcb37a23 */ /* 0x000fe2000001083d */
[----:B------:R-:W-:Y:S01]  /*7ce0*/  MUFU.EX2 R165, R165 ;  /* 0x000000a500a57308 */ /* 0x000fe20000000800 */
[-C--:B--2---:R-:W-:Y:S01]  /*7cf0*/  FMUL.FTZ R160, R160, R65.reuse ;  /* 0x00000041a0a07220 */ /* 0x084fe20000410000 */
[C---:B------:R-:W-:Y:S01]  /*7d00*/  HMMA.16816.F32 R108, R28.reuse, R14, R108 ;  /* 0x0000000e1c6c723c */ /* 0x040fe2000000186c */
[-C--:B------:R-:W-:Y:S02]  /*7d10*/  FMUL.FTZ R161, R161, R65.reuse ;  /* 0x00000041a1a17220 */ /* 0x080fe40000410000 */
[-C--:B------:R-:W-:Y:S02]  /*7d20*/  FMUL.FTZ R68, R68, R65.reuse ;  /* 0x0000004144447220 */ /* 0x080fe40000410000 */
[----:B------:R-:W-:Y:S01]  /*7d30*/  FMUL.FTZ R69, R69, R65 ;  /* 0x0000004145457220 */ /* 0x000fe20000410000 */
[----:B------:R-:W2:Y:S01]  /*7d40*/  MUFU.EX2 R168, R168 ;  /* 0x000000a800a87308 */ /* 0x000ea20000000800 */
[-C--:B---3--:R-:W-:Y:S01]  /*7d50*/  FMUL.FTZ R162, R162, R67.reuse ;  /* 0x00000043a2a27220 */ /* 0x088fe20000410000 */
[----:B-1----:R-:W-:Y:S01]  /*7d60*/  HMMA.16816.F32 R116, R28, R4, R116 ;  /* 0x000000041c74723c */ /* 0x002fe20000001874 */
        /* <DEDUP_REMOVED lines=11> */
[----:B----4-:R-:W-:Y:S01]  /*7e20*/  HMMA.16816.F32 R128, R28, R8, R128 ;  /* 0x000000081c80723c */ /* 0x010fe20000001880 */
[----:B------:R-:W-:-:S02]  /*7e30*/  FMUL.FTZ R85, R85, R65 ;  /* 0x0000004155557220 */ /* 0x000fc40000410000 */
[-C--:B------:R-:W-:Y:S02]  /*7e40*/  FMUL.FTZ R86, R86, R67.reuse ;  /* 0x0000004356567220 */ /* 0x080fe40000410000 */
[----:B------:R-:W-:Y:S01]  /*7e50*/  FMUL.FTZ R87, R87, R67 ;  /* 0x0000004357577220 */ /* 0x000fe20000410000 */
[----:B------:R-:W1:Y:S01]  /*7e60*/  MUFU.EX2 R188, R188 ;  /* 0x000000bc00bc7308 */ /* 0x000e620000000800 */
[-C--:B------:R-:W-:Y:S01]  /*7e70*/  FMUL.FTZ R88, R88, R65.reuse ;  /* 0x0000004158587220 */ /* 0x080fe20000410000 */
[----:B------:R-:W-:Y:S01]  /*7e80*/  HMMA.16816.F32 R132, R28, R10, R132 ;  /* 0x0000000a1c84723c */ /* 0x000fe20000001884 */
[----:B------:R-:W-:Y:S02]  /*7e90*/  FMUL.FTZ R89, R89, R65 ;  /* 0x0000004159597220 */ /* 0x000fe40000410000 */
[-C--:B------:R-:W-:Y:S02]  /*7ea0*/  FMUL.FTZ R90, R90, R67.reuse ;  /* 0x000000435a5a7220 */ /* 0x080fe40000410000 */
[----:B------:R-:W-:Y:S01]  /*7eb0*/  FMUL.FTZ R91, R91, R67 ;  /* 0x000000435b5b7220 */ /* 0x000fe20000410000 */
[----:B------:R-:W-:Y:S01]  /*7ec0*/  MUFU.EX2 R179, R179 ;  /* 0x000000b300b37308 */ /* 0x000fe20000000800 */
[----:B------:R-:W-:Y:S01]  /*7ed0*/  F2FP.PACK_AB R28, R51, R50 ;  /* 0x00000032331c723e */ /* 0x000fe200000000ff */
[----:B------:R-:W-:Y:S01]  /*7ee0*/  FMUL.FTZ R100, R100, R65 ;  /* 0x0000004164647220 */ /* 0x000fe20000410000 */
[----:B------:R-:W-:Y:S01]  /*7ef0*/  F2FP.PACK_AB R29, R56, R57 ;  /* 0x00000039381d723e */ /* 0x000fe200000000ff */
[----:B------:R-:W-:Y:S01]  /*7f00*/  FMUL.FTZ R101, R101, R65 ;  /* 0x0000004165657220 */ /* 0x000fe20000410000 */
[----:B------:R-:W-:Y:S01]  /*7f10*/  F2FP.PACK_AB R30, R54, R53 ;  /* 0x00000035361e723e */ /* 0x000fe200000000ff */
[-C--:B------:R-:W-:Y:S01]  /*7f20*/  FMUL.FTZ R102, R102, R67.reuse ;  /* 0x0000004366667220 */ /* 0x080fe20000410000 */
[----:B------:R-:W-:Y:S01]  /*7f30*/  F2FP.PACK_AB R31, R63, R58 ;  /* 0x0000003a3f1f723e */ /* 0x000fe200000000ff */
[----:B------:R-:W-:-:S02]  /*7f40*/  FMUL.FTZ R103, R103, R67 ;  /* 0x0000004367677220 */ /* 0x000fc40000410000 */
[-C--:B------:R-:W-:Y:S02]  /*7f50*/  FMUL.FTZ R148, R148, R65.reuse ;  /* 0x0000004194947220 */ /* 0x080fe40000410000 */
[----:B------:R-:W-:Y:S02]  /*7f60*/  FMUL.FTZ R149, R149, R65 ;  /* 0x0000004195957220 */ /* 0x000fe40000410000 */
[-C--:B------:R-:W-:Y:S01]  /*7f70*/  FMUL.FTZ R150, R150, R67.reuse ;  /* 0x0000004396967220 */ /* 0x080fe20000410000 */
[----:B------:R-:W-:Y:S01]  /*7f80*/  HMMA.16816.F32 R160, R28, R24, R160 ;  /* 0x000000181ca0723c */ /* 0x000fe200000018a0 */
[----:B------:R-:W-:Y:S02]  /*7f90*/  FMUL.FTZ R151, R151, R67 ;  /* 0x0000004397977220 */ /* 0x000fe40000410000 */
[-C--:B------:R-:W-:Y:S02]  /*7fa0*/  FMUL.FTZ R112, R112, R65.reuse ;  /* 0x0000004170707220 */ /* 0x080fe40000410000 */
[----:B------:R-:W-:-:S02]  /*7fb0*/  FMUL.FTZ R113, R113, R65 ;  /* 0x0000004171717220 */ /* 0x000fc40000410000 */
[-C--:B------:R-:W-:Y:S01]  /*7fc0*/  FMUL.FTZ R114, R114, R67.reuse ;  /* 0x0000004372727220 */ /* 0x080fe20000410000 */
[C---:B------:R-:W-:Y:S01]  /*7fd0*/  HMMA.16816.F32 R68, R28.reuse, R26, R68 ;  /* 0x0000001a1c44723c */ /* 0x040fe20000001844 */
[----:B------:R-:W-:Y:S01]  /*7fe0*/  FMUL.FTZ R115, R115, R67 ;  /* 0x0000004373737220 */ /* 0x000fe20000410000 */
[----:B------:R-:W3:Y:S01]  /*7ff0*/  LDSM.16.MT88.4 R24, [R214+0x9400] ;  /* 0x00940000d618783b */ /* 0x000ee20000004200 */
[-C--:B------:R-:W-:Y:S02]  /*8000*/  FMUL.FTZ R144, R144, R65.reuse ;  /* 0x0000004190907220 */ /* 0x080fe40000410000 */
[----:B------:R-:W-:Y:S02]  /*8010*/  FMUL.FTZ R145, R145, R65 ;  /* 0x0000004191917220 */ /* 0x000fe40000410000 */
[-C--:B------:R-:W-:Y:S01]  /*8020*/  FMUL.FTZ R146, R146, R67.reuse ;  /* 0x0000004392927220 */ /* 0x080fe20000410000 */
[----:B------:R-:W-:Y:S01]  /*8030*/  HMMA.16816.F32 R72, R28, R20, R72 ;  /* 0x000000141c48723c */ /* 0x000fe20000001848 */
[----:B------:R-:W-:-:S02]  /*8040*/  FMUL.FTZ R147, R147, R67 ;  /* 0x0000004393937220 */ /* 0x000fc40000410000 */
[-C--:B------:R-:W-:Y:S02]  /*8050*/  FMUL.FTZ R124, R124, R65.reuse ;  /* 0x000000417c7c7220 */ /* 0x080fe40000410000 */
[----:B------:R-:W-:Y:S02]  /*8060*/  FMUL.FTZ R125, R125, R65 ;  /* 0x000000417d7d7220 */ /* 0x000fe40000410000 */
[-C--:B------:R-:W-:Y:S01]  /*8070*/  FMUL.FTZ R126, R126, R67.reuse ;  /* 0x000000437e7e7220 */ /* 0x080fe20000410000 */
[----:B------:R-:W-:Y:S01]  /*8080*/  HMMA.16816.F32 R84, R28, R22, R84 ;  /* 0x000000161c54723c */ /* 0x000fe20000001854 */
[----:B------:R-:W-:Y:S01]  /*8090*/  FMUL.FTZ R127, R127, R67 ;  /* 0x000000437f7f7220 */ /* 0x000fe20000410000 */
[----:B------:R-:W4:Y:S01]  /*80a0*/  LDSM.16.MT88.4 R20, [R212+0x9400] ;  /* 0x00940000d414783b */ /* 0x000f220000004200 */
[-C--:B------:R-:W-:Y:S02]  /*80b0*/  FMUL.FTZ R140, R140, R65.reuse ;  /* 0x000000418c8c7220 */ /* 0x080fe40000410000 */
[----:B------:R-:W-:-:S02]  /*80c0*/  FMUL.FTZ R141, R141, R65 ;  /* 0x000000418d8d7220 */ /* 0x000fc40000410000 */
[-C--:B------:R-:W-:Y:S01]  /*80d0*/  FMUL.FTZ R142, R142, R67.reuse ;  /* 0x000000438e8e7220 */ /* 0x080fe20000410000 */
[C---:B------:R-:W-:Y:S01]  /*80e0*/  HMMA.16816.F32 R88, R28.reuse, R16, R88 ;  /* 0x000000101c58723c */ /* 0x040fe20000001858 */
[----:B------:R-:W-:Y:S02]  /*80f0*/  FMUL.FTZ R143, R143, R67 ;  /* 0x000000438f8f7220 */ /* 0x000fe40000410000 */
[-C--:B------:R-:W-:Y:S02]  /*8100*/  FMUL.FTZ R136, R136, R65.reuse ;  /* 0x0000004188887220 */ /* 0x080fe40000410000 */
[----:B------:R-:W-:Y:S02]  /*8110*/  FMUL.FTZ R137, R137, R65 ;  /* 0x0000004189897220 */ /* 0x000fe40000410000 */
[-C--:B------:R-:W-:Y:S01]  /*8120*/  FMUL.FTZ R138, R138, R67.reuse ;  /* 0x000000438a8a7220 */ /* 0x080fe20000410000 */
[----:B------:R-:W-:Y:S01]  /*8130*/  HMMA.16816.F32 R100, R28, R18, R100 ;  /* 0x000000121c64723c */ /* 0x000fe20000001864 */
[----:B------:R-:W-:Y:S01]  /*8140*/  FMUL.FTZ R139, R139, R67 ;  /* 0x000000438b8b7220 */ /* 0x000fe20000410000 */
[----:B------:R-:W5:Y:S01]  /*8150*/  LDSM.16.MT88.4 R16, [R214+0xa400] ;  /* 0x00a40000d610783b */ /* 0x000f620000004200 */
[----:B------:R-:W-:-:S02]  /*8160*/  FFMA.FTZ R166, R241, c[0x0][0x23c], -R171 ;  /* 0x00008f00f1a67a23 */ /* 0x000fc400000108ab */
[----:B------:R-:W-:Y:S02]  /*8170*/  FFMA.FTZ R192, R202, c[0x0][0x23c], -R61 ;  /* 0x00008f00cac07a23 */ /* 0x000fe4000001083d */
[--C-:B------:R-:W-:Y:S01]  /*8180*/  FFMA.FTZ R194, R189, c[0x0][0x23c], -R52.reuse ;  /* 0x00008f00bdc27a23 */ /* 0x100fe20000010834 */
[C---:B------:R-:W-:Y:S01]  /*8190*/  HMMA.16816.F32 R148, R28.reuse, R12, R148 ;  /* 0x0000000c1c94723c */ /* 0x040fe20000001894 */
[----:B------:R-:W1:Y:S01]  /*81a0*/  MUFU.EX2 R166, R166 ;  /* 0x000000a600a67308 */ /* 0x000e620000000800 */
[--C-:B------:R-:W-:Y:S02]  /*81b0*/  FFMA.FTZ R202, R191, c[0x0][0x23c], -R52.reuse ;  /* 0x00008f00bfca7a23 */ /* 0x100fe40000010834 */
[--C-:B------:R-:W-:Y:S02]  /*81c0*/  FFMA.FTZ R185, R197, c[0x0][0x23c], -R52.reuse ;  /* 0x00008f00c5b97a23 */ /* 0x100fe40000010834 */
[----:B------:R-:W-:Y:S02]  /*81d0*/  FFMA.FTZ R187, R187, c[0x0][0x23c], -R52 ;  /* 0x00008f00bbbb7a23 */ /* 0x000fe40000010834 */
[----:B------:R-:W-:Y:S01]  /*81e0*/  HMMA.16816.F32 R112, R28, R14, R112 ;  /* 0x0000000e1c70723c */ /* 0x000fe20000001870 */
[----:B------:R-:W1:Y:S01]  /*81f0*/  LDSM.16.MT88.4 R12, [R212+0xa400] ;  /* 0x00a40000d40c783b */ /* 0x000e620000004200 */
[----:B------:R-:W1:Y:S01]  /*8200*/  MUFU.EX2 R192, R192 ;  /* 0x000000c000c07308 */ /* 0x000e620000000800 */
[----:B------:R-:W-:-:S02]  /*8210*/  FFMA.FTZ R189, R240, c[0x0][0x23c], -R55 ;  /* 0x00008f00f0bd7a23 */ /* 0x000fc40000010837 */
[--C-:B------:R-:W-:Y:S02]  /*8220*/  FFMA.FTZ R204, R242, c[0x0][0x23c], -R55.reuse ;  /* 0x00008f00f2cc7a23 */ /* 0x100fe40000010837 */
[--C-:B------:R-:W-:Y:S01]  /*8230*/  FFMA.FTZ R191, R250, c[0x0][0x23c], -R55.reuse ;  /* 0x00008f00fabf7a23 */ /* 0x100fe20000010837 */
[C---:B------:R-:W-:Y:S01]  /*8240*/  HMMA.16816.F32 R144, R28.reuse, R4, R144 ;  /* 0x000000041c90723c */ /* 0x040fe20000001890 */
[----:B------:R-:W-:Y:S01]  /*8250*/  FFMA.FTZ R206, R248, c[0x0][0x23c], -R55 ;  /* 0x00008f00f8ce7a23 */ /* 0x000fe20000010837 */
[----:B------:R-:W-:Y:S01]  /*8260*/  MUFU.EX2 R185, R185 ;  /* 0x000000b900b97308 */ /* 0x000fe20000000800 */
[----:B------:R-:W-:Y:S02]  /*8270*/  FFMA.FTZ R193, R196, c[0x0][0x23c], -R171 ;  /* 0x00008f00c4c17a23 */ /* 0x000fe400000108ab */
[----:B------:R-:W-:Y:S02]  /*8280*/  FFMA.FTZ R197, R180, c[0x0][0x23c], -R61 ;  /* 0x00008f00b4c57a23 */ /* 0x000fe4000001083d */
[--C-:B------:R-:W-:Y:S01]  /*8290*/  FFMA.FTZ R190, R190, c[0x0][0x23c], -R171.reuse ;  /* 0x00008f00bebe7a23 */ /* 0x100fe200000108ab */
[----:B------:R-:W-:Y:S01]  /*82a0*/  HMMA.16816.F32 R124, R28, R6, R124 ;  /* 0x000000061c7c723c */ /* 0x000fe2000000187c */
[----:B------:R-:W-:Y:S01]  /*82b0*/  LDSM.16.MT88.4 R4, [R212+0xb400] ;  /* 0x00b40000d404783b */ /* 0x000fe20000004200 */
[----:B------:R-:W1:Y:S01]  /*82c0*/  MUFU.EX2 R194, R194 ;  /* 0x000000c200c27308 */ /* 0x000e620000000800 */
[----:B------:R-:W-:-:S02]  /*82d0*/  FFMA.FTZ R195, R200, c[0x0][0x23c], -R171 ;  /* 0x00008f00c8c37a23 */ /* 0x000fc400000108ab */
[----:B------:R-:W-:Y:S02]  /*82e0*/  FFMA.FTZ R196, R198, c[0x0][0x23c], -R171 ;  /* 0x00008f00c6c47a23 */ /* 0x000fe400000108ab */
[--C-:B------:R-:W-:Y:S01]  /*82f0*/  FFMA.FTZ R182, R182, c[0x0][0x23c], -R61.reuse ;  /* 0x00008f00b6b67a23 */ /* 0x100fe2000001083d */
[C---:B------:R-:W-:Y:S01]  /*8300*/  HMMA.16816.F32 R140, R28.reuse, R8, R140 ;  /* 0x000000081c8c723c */ /* 0x040fe2000000188c */
[--C-:B------:R-:W-:Y:S01]  /*8310*/  FFMA.FTZ R180, R186, c[0x0][0x23c], -R61.reuse ;  /* 0x00008f00bab47a23 */ /* 0x100fe2000001083d */
[----:B------:R-:W-:Y:S01]  /*8320*/  MUFU.EX2 R187, R187 ;  /* 0x000000bb00bb7308 */ /* 0x000fe20000000800 */
[----:B------:R-:W-:Y:S02]  /*8330*/  FFMA.FTZ R199, R184, c[0x0][0x23c], -R61 ;  /* 0x00008f00b8c77a23 */ /* 0x000fe4000001083d */
[--C-:B------:R-:W-:Y:S02]  /*8340*/  FFMA.FTZ R184, R183, c[0x0][0x23c], -R52.reuse ;  /* 0x00008f00b7b87a23 */ /* 0x100fe40000010834 */
[--C-:B------:R-:W-:Y:S01]  /*8350*/  FFMA.FTZ R186, R173, c[0x0][0x23c], -R52.reuse ;  /* 0x00008f00adba7a23 */ /* 0x100fe20000010834 */
[----:B------:R-:W-:Y:S01]  /*8360*/  HMMA.16816.F32 R136, R28, R10, R136 ;  /* 0x0000000a1c88723c */ /* 0x000fe20000001888 */
[----:B------:R-:W5:Y:S01]  /*8370*/  LDSM.16.MT88.4 R8, [R214+0xb400] ;  /* 0x00b40000d608783b */ /* 0x000f620000004200 */
[----:B------:R-:W-:Y:S01]  /*8380*/  MUFU.EX2 R202, R202 ;  /* 0x000000ca00ca7308 */ /* 0x000fe20000000800 */
[----:B------:R-:W-:-:S02]  /*8390*/  FFMA.FTZ R181, R181, c[0x0][0x23c], -R52 ;  /* 0x00008f00b5b57a23 */ /* 0x000fc40000010834 */
[----:B------:R-:W-:Y:S02]  /*83a0*/  FFMA.FTZ R177, R177, c[0x0][0x23c], -R52 ;  /* 0x00008f00b1b17a23 */ /* 0x000fe40000010834 */
[----:B--2---:R-:W-:Y:S01]  /*83b0*/  F2FP.PACK_AB R28, R168, R165 ;  /* 0x000000a5a81c723e */ /* 0x004fe200000000ff */
[--C-:B------:R-:W-:Y:S01]  /*83c0*/  FFMA.FTZ R173, R178, c[0x0][0x23c], -R55.reuse ;  /* 0x00008f00b2ad7a23 */ /* 0x100fe20000010837 */
[----:B-1----:R-:W-:Y:S01]  /*83d0*/  F2FP.PACK_AB R29, R188, R167 ;  /* 0x000000a7bc1d723e */ /* 0x002fe200000000ff */
[----:B------:R-:W-:Y:S01]  /*83e0*/  MUFU.EX2 R189, R189 ;  /* 0x000000bd00bd7308 */ /* 0x000fe20000000800 */
[----:B------:R-:W-:Y:S01]  /*83f0*/  F2FP.PACK_AB R30, R175, R166 ;  /* 0x000000a6af1e723e */ /* 0x000fe200000000ff */
[--C-:B------:R-:W-:Y:S01]  /*8400*/  FFMA.FTZ R176, R176, c[0x0][0x23c], -R55.reuse ;  /* 0x00008f00b0b07a23 */ /* 0x100fe20000010837 */
[----:B------:R-:W-:Y:S01]  /*8410*/  F2FP.PACK_AB R31, R192, R179 ;  /* 0x000000b3c01f723e */ /* 0x000fe200000000ff */
[--C-:B------:R-:W-:Y:S02]  /*8420*/  FFMA.FTZ R174, R174, c[0x0][0x23c], -R55.reuse ;  /* 0x00008f00aeae7a23 */ /* 0x100fe40000010837 */
[----:B------:R-:W-:-:S02]  /*8430*/  FFMA.FTZ R183, R172, c[0x0][0x23c], -R55 ;  /* 0x00008f00acb77a23 */ /* 0x000fc40000010837 */
[----:B------:R-:W1:Y:S01]  /*8440*/  MUFU.EX2 R204, R204 ;  /* 0x000000cc00cc7308 */ /* 0x000e620000000800 */
[----:B------:R-:W-:Y:S01]  /*8450*/  FFMA.FTZ R50, R237, R65, R50 ;  /* 0x00000041ed327223 */ /* 0x000fe20000010032 */
[C---:B---3--:R-:W-:Y:S01]  /*8460*/  HMMA.16816.F32 R156, R28.reuse, R24, R156 ;  /* 0x000000181c9c723c */ /* 0x048fe2000000189c */
[----:B------:R-:W-:Y:S02]  /*8470*/  FFMA.FTZ R57, R232, R67, R57 ;  /* 0x00000043e8397223 */ /* 0x000fe40000010039 */
[----:B------:R-:W-:Y:S02]  /*8480*/  FFMA.FTZ R42, R235, R47, R42 ;  /* 0x0000002feb2a7223 */ /* 0x000fe4000001002a */
[----:B------:R-:W-:Y:S01]  /*8490*/  FFMA.FTZ R34, R233, R46, R34 ;  /* 0x0000002ee9227223 */ /* 0x000fe20000010022 */
        /* <DEDUP_REMOVED lines=18> */
[----:B------:R-:W3:Y:S01]  /*85c0*/  MUFU.EX2 R193, R193 ;  /* 0x000000c100c17308 */ /* 0x000ee20000000800 */
[--C-:B------:R-:W-:Y:S01]  /*85d0*/  FFMA.FTZ R201, R164, c[0x0][0x23c], -R171.reuse ;  /* 0x00008f00a4c97a23 */ /* 0x100fe200000108ab */
[C---:B-----5:R-:W-:Y:S01]  /*85e0*/  HMMA.16816.F32 R92, R28.reuse, R16, R92 ;  /* 0x000000101c5c723c */ /* 0x060fe2000000185c */
[--C-:B------:R-:W-:Y:S02]  /*85f0*/  FFMA.FTZ R164, R169, c[0x0][0x23c], -R171.reuse ;  /* 0x00008f00a9a47a23 */ /* 0x100fe400000108ab */
[--C-:B------:R-:W-:Y:S02]  /*8600*/  FFMA.FTZ R66, R66, c[0x0][0x23c], -R171.reuse ;  /* 0x00008f0042427a23 */ /* 0x100fe400000108ab */
[----:B------:R-:W-:Y:S01]  /*8610*/  FFMA.FTZ R169, R170, c[0x0][0x23c], -R171 ;  /* 0x00008f00aaa97a23 */ /* 0x000fe200000108ab */
        /* <DEDUP_REMOVED lines=9> */
[----:B------:R-:W-:Y:S02]  /*86b0*/  FFMA.FTZ R59, R59, c[0x0][0x23c], -R61 ;  /* 0x00008f003b3b7a23 */ /* 0x000fe4000001083d */
[----:B------:R-:W-:Y:S01]  /*86c0*/  FADD.FTZ R165, R168, R165 ;  /* 0x000000a5a8a57221 */ /* 0x000fe20000010000 */
[----:B------:R-:W-:Y:S01]  /*86d0*/  MOV R168, R209 ;  /* 0x000000d100a87202 */ /* 0x000fe20000000f00 */
[----:B------:R-:W-:Y:S01]  /*86e0*/  FADD.FTZ R188, R188, R167 ;  /* 0x000000a7bcbc7221 */ /* 0x000fe20000010000 */
[----:B------:R-:W-:Y:S01]  /*86f0*/  MUFU.EX2 R182, R182 ;  /* 0x000000b600b67308 */ /* 0x000fe20000000800 */
[----:B------:R-:W-:Y:S01]  /*8700*/  FADD.FTZ R166, R166, R165 ;  /* 0x000000a5a6a67221 */ /* 0x000fe20000010000 */
[C---:B------:R-:W-:Y:S01]  /*8710*/  HMMA.16816.F32 R108, R28.reuse, R14, R108 ;  /* 0x0000000e1c6c723c */ /* 0x040fe2000000186c */
[----:B------:R-:W-:Y:S01]  /*8720*/  FADD.FTZ R179, R179, R188 ;  /* 0x000000bcb3b37221 */ /* 0x000fe20000010000 */
[----:B------:R-:W-:Y:S01]  /*8730*/  MOV R167, R208 ;  /* 0x000000d000a77202 */ /* 0x000fe20000000f00 */
[--C-:B------:R-:W-:Y:S01]  /*8740*/  FFMA.FTZ R38, R38, c[0x0][0x23c], -R52.reuse ;  /* 0x00008f0026267a23 */ /* 0x100fe20000010834 */
[----:B------:R-:W-:Y:S01]  /*8750*/  MOV R165, R0 ;  /* 0x0000000000a57202 */ /* 0x000fe20000000f00 */
[----:B------:R-:W-:Y:S01]  /*8760*/  FFMA.FTZ R39, R39, c[0x0][0x23c], -R52 ;  /* 0x00008f0027277a23 */ /* 0x000fe20000010834 */
[----:B------:R-:W4:Y:S01]  /*8770*/  MUFU.EX2 R197, R197 ;  /* 0x000000c500c57308 */ /* 0x000f220000000800 */
[--C-:B------:R-:W-:Y:S01]  /*8780*/  FFMA.FTZ R36, R36, c[0x0][0x23c], -R55.reuse ;  /* 0x00008f0024247a23 */ /* 0x100fe20000010837 */
[----:B------:R-:W-:Y:S01]  /*8790*/  HMMA.16816.F32 R116, R28, R8, R116 ;  /* 0x000000081c74723c */ /* 0x000fe20000001874 */
[----:B------:R-:W-:-:S02]  /*87a0*/  FFMA.FTZ R37, R37, c[0x0][0x23c], -R55 ;  /* 0x00008f0025257a23 */ /* 0x000fc40000010837 */
[--C-:B------:R-:W-:Y:S02]  /*87b0*/  FFMA.FTZ R45, R45, c[0x0][0x23c], -R52.reuse ;  /* 0x00008f002d2d7a23 */ /* 0x100fe40000010834 */
[----:B------:R-:W-:Y:S01]  /*87c0*/  FFMA.FTZ R52, R49, c[0x0][0x23c], -R52 ;  /* 0x00008f0031347a23 */ /* 0x000fe20000010834 */
[----:B------:R-:W-:Y:S01]  /*87d0*/  MUFU.EX2 R180, R180 ;  /* 0x000000b400b47308 */ /* 0x000fe20000000800 */
[--C-:B------:R-:W-:Y:S01]  /*87e0*/  FFMA.FTZ R44, R44, c[0x0][0x23c], -R55.reuse ;  /* 0x00008f002c2c7a23 */ /* 0x100fe20000010837 */
[C---:B------:R-:W-:Y:S01]  /*87f0*/  HMMA.16816.F32 R120, R28.reuse, R10, R120 ;  /* 0x0000000a1c78723c */ /* 0x040fe20000001878 */
[----:B------:R-:W-:Y:S02]  /*8800*/  FFMA.FTZ R49, R48, c[0x0][0x23c], -R55 ;  /* 0x00008f0030317a23 */ /* 0x000fe40000010837 */
[----:B------:R-:W-:Y:S01]  /*8810*/  FADD.FTZ R175, R175, R166 ;  /* 0x000000a6afaf7221 */ /* 0x000fe20000010000 */
[----:B------:R-:W-:Y:S01]  /*8820*/  MOV R166, R2 ;  /* 0x0000000200a67202 */ /* 0x000fe20000000f00 */
[----:B------:R-:W-:Y:S01]  /*8830*/  FADD.FTZ R179, R192, R179 ;  /* 0x000000b3c0b37221 */ /* 0x000fe20000010000 */
[----:B------:R-:W5:Y:S02]  /*8840*/  MUFU.EX2 R199, R199 ;  /* 0x000000c700c77308 */ /* 0x000f640000000800 */
[C---:B------:R-:W-:Y:S06]  /*8850*/  HMMA.16816.F32 R128, R28.reuse, R4, R128 ;  /* 0x000000041c80723c */ /* 0x040fec0000001880 */
[----:B------:R-:W-:Y:S02]  /*8860*/  MUFU.EX2 R181, R181 ;  /* 0x000000b500b57308 */ /* 0x000fe40000000800 */
[----:B------:R-:W-:Y:S06]  /*8870*/  HMMA.16816.F32 R132, R28, R6, R132 ;  /* 0x000000061c84723c */ /* 0x000fec0000001884 */
[----:B------:R-:W3:Y:S01]  /*8880*/  MUFU.EX2 R184, R184 ;  /* 0x000000b800b87308 */ /* 0x000ee20000000800 */
        /* <DEDUP_REMOVED lines=16> */
[----:B------:R-:W1:Y:S01]  /*8990*/  LDSM.16.MT88.4 R24, [R214+0x9800] ;  /* 0x00980000d618783b */ /* 0x000e620000004200 */
[----:B------:R-:W-:Y:S06]  /*89a0*/  MUFU.EX2 R173, R173 ;  /* 0x000000ad00ad7308 */ /* 0x000fec0000000800 */
[C---:B------:R-:W-:Y:S02]  /*89b0*/  HMMA.16816.F32 R72, R28.reuse, R20, R72 ;  /* 0x000000141c48723c */ /* 0x040fe40000001848 */
[----:B------:R-:W2:Y:S06]  /*89c0*/  MUFU.EX2 R176, R176 ;  /* 0x000000b000b07308 */ /* 0x000eac0000000800 */
        /* <DEDUP_REMOVED lines=14> */
[----:B------:R-:W-:Y:S06]  /*8ab0*/  MUFU.EX2 R169, R169 ;  /* 0x000000a900a97308 */ /* 0x000fec0000000800 */
[C---:B------:R-:W-:Y:S01]  /*8ac0*/  HMMA.16816.F32 R124, R28.reuse, R10, R124 ;  /* 0x0000000a1c7c723c */ /* 0x040fe2000000187c */
[----:B------:R-:W2:Y:S01]  /*8ad0*/  LDSM.16.MT88.4 R8, [R214+0xb800] ;  /* 0x00b80000d608783b */ /* 0x000ea20000004200 */
[----:B------:R-:W-:Y:S06]  /*8ae0*/  MUFU.EX2 R62, R62 ;  /* 0x0000003e003e7308 */ /* 0x000fec0000000800 */
[C---:B------:R-:W-:Y:S02]  /*8af0*/  HMMA.16816.F32 R140, R28.reuse, R4, R140 ;  /* 0x000000041c8c723c */ /* 0x040fe4000000188c */
[----:B------:R-:W1:Y:S06]  /*8b00*/  MUFU.EX2 R171, R171 ;  /* 0x000000ab00ab7308 */ /* 0x000e6c0000000800 */
[----:B------:R-:W-:Y:S01]  /*8b10*/  HMMA.16816.F32 R136, R28, R6, R136 ;  /* 0x000000061c88723c */ /* 0x000fe20000001888 */
[----:B------:R-:W2:Y:S01]  /*8b20*/  LDSM.16.MT88.4 R4, [R212+0xb800] ;  /* 0x00b80000d404783b */ /* 0x000ea20000004200 */
[----:B------:R-:W-:Y:S05]  /*8b30*/  MUFU.EX2 R60, R60 ;  /* 0x0000003c003c7308 */ /* 0x000fea0000000800 */
[----:B---3--:R-:W-:Y:S01]  /*8b40*/  F2FP.PACK_AB R28, R193, R190 ;  /* 0x000000bec11c723e */ /* 0x008fe200000000ff */
[----:B------:R-:W-:Y:S01]  /*8b50*/  FADD.FTZ R190, R190, R175 ;  /* 0x000000afbebe7221 */ /* 0x000fe20000010000 */
[----:B----4-:R-:W-:Y:S01]  /*8b60*/  F2FP.PACK_AB R29, R197, R182 ;  /* 0x000000b6c51d723e */ /* 0x010fe200000000ff */
[----:B------:R-:W3:Y:S01]  /*8b70*/  MUFU.EX2 R59, R59 ;  /* 0x0000003b003b7308 */ /* 0x000ee20000000800 */
[----:B------:R-:W-:Y:S01]  /*8b80*/  F2FP.PACK_AB R30, R196, R195 ;  /* 0x000000c3c41e723e */ /* 0x000fe200000000ff */
[----:B------:R-:W-:Y:S01]  /*8b90*/  FADD.FTZ R182, R182, R179 ;  /* 0x000000b3b6b67221 */ /* 0x000fe20000010000 */
[----:B-----5:R-:W-:Y:S01]  /*8ba0*/  F2FP.PACK_AB R31, R199, R180 ;  /* 0x000000b4c71f723e */ /* 0x020fe200000000ff */
[----:B------:R-:W-:-:S02]  /*8bb0*/  FADD.FTZ R190, R193, R190 ;  /* 0x000000bec1be7221 */ /* 0x000fc40000010000 */
[----:B------:R-:W-:Y:S02]  /*8bc0*/  FADD.FTZ R197, R197, R182 ;  /* 0x000000b6c5c57221 */ /* 0x000fe40000010000 */
[----:B------:R-:W-:Y:S01]  /*8bd0*/  MUFU.EX2 R38, R38 ;  /* 0x0000002600267308 */ /* 0x000fe20000000800 */
[----:B------:R-:W-:Y:S01]  /*8be0*/  FADD.FTZ R195, R195, R190 ;  /* 0x000000bec3c37221 */ /* 0x000fe20000010000 */
[C---:B-1----:R-:W-:Y:S01]  /*8bf0*/  HMMA.16816.F32 R156, R28.reuse, R24, R156 ;  /* 0x000000181c9c723c */ /* 0x042fe2000000189c */
[----:B------:R-:W-:Y:S02]  /*8c00*/  FADD.FTZ R180, R180, R197 ;  /* 0x000000c5b4b47221 */ /* 0x000fe40000010000 */
[----:B------:R-:W-:Y:S02]  /*8c10*/  FADD.FTZ R195, R196, R195 ;  /* 0x000000c3c4c37221 */ /* 0x000fe40000010000 */
[----:B------:R-:W-:Y:S01]  /*8c20*/  FADD.FTZ R199, R199, R180 ;  /* 0x000000b4c7c77221 */ /* 0x000fe20000010000 */
[----:B------:R-:W1:Y:S02]  /*8c30*/  MUFU.EX2 R39, R39 ;  /* 0x0000002700277308 */ /* 0x000e640000000800 */
        /* <DEDUP_REMOVED lines=12> */
[C---:B------:R-:W-:Y:S08]  /*8d00*/  HMMA.16816.F32 R108, R28.reuse, R14, R108 ;  /* 0x0000000e1c6c723c */ /* 0x040ff0000000186c */
[C---:B--2---:R-:W-:Y:S08]  /*8d10*/  HMMA.16816.F32 R116, R28.reuse, R8, R116 ;  /* 0x000000081c74723c */ /* 0x044ff00000001874 */
        /* <DEDUP_REMOVED lines=32> */
[----:B------:R-:W4:Y:S06]  /*8f20*/  LDSM.16.MT88.4 R4, [R212+0xbc00] ;  /* 0x00bc0000d404783b */ /* 0x000f2c0000004200 */
[----:B------:R-:W-:Y:S01]  /*8f30*/  F2FP.PACK_AB R28, R201, R66 ;  /* 0x00000042c91c723e */ /* 0x000fe200000000ff */
[----:B------:R-:W-:Y:S01]  /*8f40*/  FADD.FTZ R66, R66, R195 ;  /* 0x000000c342427221 */ /* 0x000fe20000010000 */
[----:B------:R-:W-:Y:S01]  /*8f50*/  F2FP.PACK_AB R29, R171, R62 ;  /* 0x0000003eab1d723e */ /* 0x000fe200000000ff */
[----:B------:R-:W-:Y:S01]  /*8f60*/  FADD.FTZ R62, R62, R199 ;  /* 0x000000c73e3e7221 */ /* 0x000fe20000010000 */
[----:B------:R-:W-:Y:S01]  /*8f70*/  F2FP.PACK_AB R30, R169, R164 ;  /* 0x000000a4a91e723e */ /* 0x000fe200000000ff */
[----:B------:R-:W-:Y:S01]  /*8f80*/  FADD.FTZ R201, R201, R66 ;  /* 0x00000042c9c97221 */ /* 0x000fe20000010000 */
[----:B---3--:R-:W-:Y:S01]  /*8f90*/  F2FP.PACK_AB R31, R59, R60 ;  /* 0x0000003c3b1f723e */ /* 0x008fe200000000ff */
[----:B------:R-:W-:-:S02]  /*8fa0*/  FADD.FTZ R171, R171, R62 ;  /* 0x0000003eabab7221 */ /* 0x000fc40000010000 */
[----:B------:R-:W-:Y:S02]  /*8fb0*/  FADD.FTZ R164, R164, R201 ;  /* 0x000000c9a4a47221 */ /* 0x000fe40000010000 */
[----:B------:R-:W-:Y:S02]  /*8fc0*/  FADD.FTZ R60, R60, R171 ;  /* 0x000000ab3c3c7221 */ /* 0x000fe40000010000 */
[----:B--2---:R-:W-:Y:S01]  /*8fd0*/  HMMA.16816.F32 R156, R28, R24, R156 ;  /* 0x000000181c9c723c */ /* 0x004fe2000000189c */
[----:B------:R-:W-:Y:S02]  /*8fe0*/  FADD.FTZ R235, R169, R164 ;  /* 0x000000a4a9eb7221 */ /* 0x000fe40000010000 */
[----:B------:R-:W-:-:S05]  /*8ff0*/  FADD.FTZ R233, R59, R60 ;  /* 0x0000003c3be97221 */ /* 0x000fca0000010000 */
        /* <DEDUP_REMOVED lines=35> */
[----:B------:R-:W-:Y:S11]  /*9230*/  @P0 BRA `(.L_x_67) ;  /* 0x00003bd000000947 */ /* 0x000ff60003800000 */
[----:B------:R-:W-:Y:S01]  /*9240*/  UIADD3 UR13, UR8, -0x3, URZ ;  /* 0xfffffffd080d7890 */ /* 0x000fe2000fffe03f */
[----:B------:R-:W-:-:S04]  /*9250*/  DEPBAR.LE SB0, 0x0 ;  /* 0x000080000000791a */ /* 0x000fc80000000000 */
[----:B------:R-:W-:Y:S01]  /*9260*/  USHF.R.S32.HI UR19, URZ, 0x1f, UR13 ;  /* 0x0000001f3f137899 */ /* 0x000fe2000801140d */
[----:B------:R-:W-:Y:S01]  /*9270*/  BAR.SYNC.DEFER_BLOCKING 0x0 ;  /* 0x0000000000007b1d */ /* 0x000fe20000010000 */
[----:B------:R-:W-:-:S05]  /*9280*/  UISETP.GE.AND UP0, UPT, UR8, 0x4, UPT ;  /* 0x000000040800788c */ /* 0x000fca000bf06270 */
[----:B------:R-:W-:Y:S02]  /*9290*/  ULDC.64 UR4, c[0x0][0x1a0] ;  /* 0x0000680000047ab9 */ /* 0x000fe40000000a00 */
[----:B------:R-:W-:Y:S02]  /*92a0*/  UIMAD UR19, UR19, UR4, URZ ;  /* 0x00000004131372a4 */ /* 0x000fe4000f8e023f */
[----:B------:R-:W-:Y:S02]  /*92b0*/  UIMAD.WIDE.U32 UR20, UR13, UR4, URZ ;  /* 0x000000040d1472a5 */ /* 0x000fe4000f8e003f */
[----:B------:R-:W-:Y:S02]  /*92c0*/  UIMAD UR5, UR13, UR5, UR19 ;  /* 0x000000050d0572a4 */ /* 0x000fe4000f8e0213 */
[----:B------:R-:W-:Y:S02]  /*92d0*/  UIADD3 UR19, UR8, -0x3, URZ ;  /* 0xfffffffd08137890 */ /* 0x000fe4000fffe03f */
[----:B------:R-:W-:Y:S01]  /*92e0*/  UIADD3 UR5, UR21, UR5, URZ ;  /* 0x0000000515057290 */ /* 0x000fe2000fffe03f */
[----:B------:R-:W-:-:S02]  /*92f0*/  IMAD.U32 R4, RZ, RZ, UR20 ;  /* 0x00000014ff047e24 */ /* 0x000fc4000f8e00ff */
[----:B------:R-:W-:-:S03]  /*9300*/  IMAD.U32 R5, RZ, RZ, UR21 ;  /* 0x00000015ff057e24 */ /* 0x000fc6000f8e00ff */
[----:B------:R-:W-:Y:S01]  /*9310*/  IMAD.U32 R5, RZ, RZ, UR5 ;  /* 0x00000005ff057e24 */ /* 0x000fe2000f8e00ff */
[----:B------:R-:W-:Y:S01]  /*9320*/  LEA R6, P0, R4, R238, 0x6 ;  /* 0x000000ee04067211 */ /* 0x000fe200078030ff */
[----:B------:R-:W-:Y:S03]  /*9330*/  @P4 STS [R221+0x9000], RZ ;  /* 0x009000ffdd004388 */ /* 0x000fe60000000800 */
[----:B------:R-:W-:Y:S01]  /*9340*/  @!P4 LEA R8, P5, R6, c[0x0][0x170], 0x1 ;  /* 0x00005c000608ca11 */ /* 0x000fe200078a08ff */
[----:B------:R-:W-:Y:S01]  /*9350*/  @P4 STS [R221+0x9004], RZ ;  /* 0x009004ffdd004388 */ /* 0x000fe20000000800 */
[----:B------:R-:W-:Y:S02]  /*9360*/  LEA.HI.X R5, R4, R245, R5, 0x6, P0 ;  /* 0x000000f504057211 */ /* 0x000fe400000f3405 */
[C---:B------:R-:W-:Y:S01]  /*9370*/  @!P3 LEA R12, P1, R6.reuse, c[0x0][0x170], 0x1 ;  /* 0x00005c00060cba11 */ /* 0x040fe200078208ff */
[----:B------:R-:W-:Y:S01]  /*9380*/  @P4 STS.64 [R221+0x9008], RZ ;  /* 0x009008ffdd004388 */ /* 0x000fe20000000a00 */
[----:B------:R-:W-:-:S02]  /*9390*/  @!P2 LEA R10, P0, R6, c[0x0][0x170], 0x1 ;  /* 0x00005c00060aaa11 */ /* 0x000fc400078008ff */
[C---:B------:R-:W-:Y:S02]  /*93a0*/  IADD3 R4, P6, R6.reuse, UR12, RZ ;  /* 0x0000000c06047c10 */ /* 0x040fe4000ffde0ff */
[C-C-:B------:R-:W-:Y:S02]  /*93b0*/  @!P4 LEA.HI.X R9, R6.reuse, c[0x0][0x174], R5.reuse, 0x1, P5 ;  /* 0x00005d000609ca11 */ /* 0x140fe400028f0c05 */
        /* <DEDUP_REMOVED lines=8> */
[----:B------:R-:W-:Y:S01]  /*9440*/  @P3 STS.128 [R221+0xa000], RZ ;  /* 0x00a000ffdd003388 */ /* 0x000fe20000000c00 */
[----:B------:R-:W-:-:S02]  /*9450*/  @!P3 LEA R18, P1, R4, c[0x0][0x170], 0x1 ;  /* 0x00005c000412ba11 */ /* 0x000fc400078208ff */
[C---:B------:R-:W-:Y:S01]  /*9460*/  @!P2 LEA R16, P0, R4.reuse, c[0x0][0x170], 0x1 ;  /* 0x00005c000410aa11 */ /* 0x040fe200078008ff */
[----:B------:R-:W-:Y:S01]  /*9470*/  @!PT LDS RZ, [RZ] ;  /* 0x00000000fffff984 */ /* 0x000fe20000000800 */
[----:B------:R-:W-:Y:S01]  /*9480*/  @!PT LDS RZ, [RZ] ;  /* 0x00000000fffff984 */ /* 0x000fe20000000800 */
[----:B------:R-:W-:Y:S01]  /*9490*/  @!PT LDS RZ, [RZ] ;  /* 0x00000000fffff984 */ /* 0x000fe20000000800 */
[----:B------:R2:W-:Y:S01]  /*94a0*/  @!P3 LDGSTS.E.BYPASS.LTC128B.128 [R221+0xa000], [R12.64+0x40] ;  /* 0x0a0000400cddbfae */ /* 0x0005e2000b901d50 */
[C-C-:B------:R-:W-:Y:S02]  /*94b0*/  @!P4 LEA.HI.X R15, R4.reuse, c[0x0][0x174], R5.reuse, 0x1, P5 ;  /* 0x00005d00040fca11 */ /* 0x140fe400028f0c05 */
[C-C-:B------:R-:W-:Y:S01]  /*94c0*/  @!P3 LEA.HI.X R19, R4.reuse, c[0x0][0x174], R5.reuse, 0x1, P1 ;  /* 0x00005d000413ba11 */ /* 0x140fe200008f0c05 */
[----:B------:R-:W-:Y:S01]  /*94d0*/  @P2 STS.128 [R221+0xb000], RZ ;  /* 0x00b000ffdd002388 */ /* 0x000fe20000000c00 */
[----:B------:R-:W-:-:S03]  /*94e0*/  @!P2 LEA.HI.X R17, R4, c[0x0][0x174], R5, 0x1, P0 ;  /* 0x00005d000411aa11 */ /* 0x000fc600000f0c05 */
        /* <DEDUP_REMOVED lines=19> */
[----:B------:R-:W-:Y:S04]  /*9620*/  LDSM.16.M88.4 R180, [R216+0x6000] ;  /* 0x00600000d8b4783b */ /* 0x000fe80000000200 */
[----:B------:R-:W4:Y:S04]  /*9630*/  LDSM.16.M88.4 R4, [R217+0x1000] ;  /* 0x00100000d904783b */ /* 0x000f280000000200 */
[----:B------:R-:W5:Y:S04]  /*9640*/  LDSM.16.M88.4 R172, [R216+0x6400] ;  /* 0x00640000d8ac783b */ /* 0x000f680000000200 */
[----:B------:R-:W1:Y:S04]  /*9650*/  LDSM.16.M88.4 R40, [R216+0x6c00] ;  /* 0x006c0000d828783b */ /* 0x000e680000000200 */
[----:B------:R-:W3:Y:S04]  /*9660*/  LDSM.16.M88.4 R164, [R216+0x6800] ;  /* 0x00680000d8a4783b */ /* 0x000ee80000000200 */
[----:B------:R-:W1:Y:S04]  /*9670*/  LDSM.16.M88.4 R60, [R217] ;  /* 0x00000000d93c783b */ /* 0x000e680000000200 */
[----:B------:R-:W-:Y:S04]  /*9680*/  LDSM.16.M88.4 R200, [R213+0x6000] ;  /* 0x00600000d5c8783b */ /* 0x000fe80000000200 */
[----:B------:R-:W1:Y:S04]  /*9690*/  LDSM.16.M88.4 R36, [R215+0x1000] ;  /* 0x00100000d724783b */ /* 0x000e680000000200 */
[----:B------:R-:W1:Y:S04]  /*96a0*/  LDSM.16.M88.4 R196, [R213+0x6400] ;  /* 0x00640000d5c4783b */ /* 0x000e680000000200 */
[----:B------:R-:W1:Y:S04]  /*96b0*/  LDSM.16.M88.4 R188, [R213+0x6c00] ;  /* 0x006c0000d5bc783b */ /* 0x000e680000000200 */
[----:B------:R-:W2:Y:S04]  /*96c0*/  LDSM.16.M88.4 R192, [R213+0x6800] ;  /* 0x00680000d5c0783b */ /* 0x000ea80000000200 */
[----:B------:R-:W2:Y:S01]  /*96d0*/  LDSM.16.M88.4 R204, [R215] ;  /* 0x00000000d7cc783b */ /* 0x000ea20000000200 */
[C---:B----4-:R-:W-:Y:S03]  /*96e0*/  HMMA.16816.F32 R32, R4.reuse, R180, RZ ;  /* 0x000000b40420723c */ /* 0x050fe600000018ff */
[----:B------:R-:W-:Y:S04]  /*96f0*/  LDSM.16.M88.4 R52, [R217+0x3000] ;  /* 0x00300000d934783b */ /* 0x000fe80000000200 */
[----:B------:R-:W4:Y:S01]  /*9700*/  LDSM.16.M88.4 R48, [R216+0x7000] ;  /* 0x00700000d830783b */ /* 0x000f220000000200 */
[C---:B------:R-:W-:Y:S03]  /*9710*/  HMMA.16816.F32 R28, R4.reuse, R182, RZ ;  /* 0x000000b6041c723c */ /* 0x040fe600000018ff */
[----:B------:R-:W4:Y:S04]  /*9720*/  LDSM.16.M88.4 R56, [R217+0x2000] ;  /* 0x00200000d938783b */ /* 0x000f280000000200 */
[----:B------:R-:W4:Y:S01]  /*9730*/  LDSM.16.M88.4 R44, [R216+0x7400] ;  /* 0x00740000d82c783b */ /* 0x000f220000000200 */
[C---:B-----5:R-:W-:Y:S03]  /*9740*/  HMMA.16816.F32 R24, R4.reuse, R172, RZ ;  /* 0x000000ac0418723c */ /* 0x060fe600000018ff */
[----:B------:R-:W0:Y:S05]  /*9750*/  LDGDEPBAR ;  /* 0x00000000000079af */ /* 0x000e2a0000000000 */
[C---:B------:R-:W-:Y:S08]  /*9760*/  HMMA.16816.F32 R20, R4.reuse, R174, RZ ;  /* 0x000000ae0414723c */ /* 0x040ff000000018ff */
[C---:B-1----:R-:W-:Y:S08]  /*9770*/  HMMA.16816.F32 R8, R4.reuse, R40, RZ ;  /* 0x000000280408723c */ /* 0x042ff000000018ff */
[C---:B---3--:R-:W-:Y:S08]  /*9780*/  HMMA.16816.F32 R16, R4.reuse, R164, RZ ;  /* 0x000000a40410723c */ /* 0x048ff000000018ff */
[C---:B--2---:R-:W-:Y:S08]  /*9790*/  HMMA.16816.F32 R12, R4.reuse, R166, RZ ;  /* 0x000000a6040c723c */ /* 0x044ff000000018ff */
        /* <DEDUP_REMOVED lines=28> */
[----:B------:R-:W-:Y:S07]  /*9960*/  LDSM.16.M88.4 R192, [R215+0x3000] ;  /* 0x00300000d7c0783b */ /* 0x000fee0000000200 */
[----:B------:R-:W-:Y:S01]  /*9970*/  HMMA.16816.F32 R60, R204, R190, R60 ;  /* 0x000000becc3c723c */ /* 0x000fe2000000183c */
[----:B------:R-:W3:Y:S07]  /*9980*/  LDSM.16.M88.4 R188, [R213+0x7000] ;  /* 0x00700000d5bc783b */ /* 0x000eee0000000200 */
[C---:B----4-:R-:W-:Y:S08]  /*9990*/  HMMA.16816.F32 R32, R52.reuse, R48, R32 ;  /* 0x000000303420723c */ /* 0x050ff00000001820 */
[----:B------:R-:W-:Y:S08]  /*99a0*/  HMMA.16816.F32 R28, R52, R50, R28 ;  /* 0x00000032341c723c */ /* 0x000ff0000000181c */
[C---:B------:R-:W-:Y:S08]  /*99b0*/  HMMA.16816.F32 R184, R56.reuse, R48, R184 ;  /* 0x0000003038b8723c */ /* 0x040ff000000018b8 */
[----:B------:R-:W-:Y:S01]  /*99c0*/  HMMA.16816.F32 R180, R56, R50, R180 ;  /* 0x0000003238b4723c */ /* 0x000fe200000018b4 */
[----:B------:R-:W-:Y:S07]  /*99d0*/  LDSM.16.M88.4 R48, [R213+0x7800] ;  /* 0x00780000d530783b */ /* 0x000fee0000000200 */
[C---:B------:R-:W-:Y:S08]  /*99e0*/  HMMA.16816.F32 R24, R52.reuse, R44, R24 ;  /* 0x0000002c3418723c */ /* 0x040ff00000001818 */
[C---:B------:R-:W-:Y:S08]  /*99f0*/  HMMA.16816.F32 R20, R52.reuse, R46, R20 ;  /* 0x0000002e3414723c */ /* 0x040ff00000001814 */
[C---:B-1----:R-:W-:Y:S08]  /*9a00*/  HMMA.16816.F32 R16, R52.reuse, R40, R16 ;  /* 0x000000283410723c */ /* 0x042ff00000001810 */
[----:B------:R-:W-:Y:S08]  /*9a10*/  HMMA.16816.F32 R12, R52, R42, R12 ;  /* 0x0000002a340c723c */ /* 0x000ff0000000180c */
[C---:B------:R-:W-:Y:S08]  /*9a20*/  HMMA.16816.F32 R176, R56.reuse, R44, R176 ;  /* 0x0000002c38b0723c */ /* 0x040ff000000018b0 */
[C---:B------:R-:W-:Y:S01]  /*9a30*/  HMMA.16816.F32 R172, R56.reuse, R46, R172 ;  /* 0x0000002e38ac723c */ /* 0x040fe200000018ac */
[----:B------:R-:W-:Y:S07]  /*9a40*/  LDSM.16.M88.4 R44, [R217+0x5000] ;  /* 0x00500000d92c783b */ /* 0x000fee0000000200 */
[C---:B------:R-:W-:Y:S08]  /*9a50*/  HMMA.16816.F32 R168, R56.reuse, R40, R168 ;  /* 0x0000002838a8723c */ /* 0x040ff000000018a8 */
[C---:B------:R-:W-:Y:S01]  /*9a60*/  HMMA.16816.F32 R164, R56.reuse, R42, R164 ;  /* 0x0000002a38a4723c */ /* 0x040fe200000018a4 */
[----:B------:R-:W1:Y:S07]  /*9a70*/  LDSM.16.M88.4 R40, [R216+0x8000] ;  /* 0x00800000d828783b */ /* 0x000e6e0000000200 */
[-C--:B--2---:R-:W-:Y:S01]  /*9a80*/  HMMA.16816.F32 R204, R56, R36.reuse, R64 ;  /* 0x0000002438cc723c */ /* 0x084fe20000001840 */
[----:B------:R-:W2:Y:S07]  /*9a90*/  LDSM.16.M88.4 R64, [R217+0x4000] ;  /* 0x00400000d940783b */ /* 0x000eae0000000200 */
[C---:B------:R-:W-:Y:S08]  /*9aa0*/  HMMA.16816.F32 R8, R52.reuse, R36, R8 ;  /* 0x000000243408723c */ /* 0x040ff00000001808 */
[----:B------:R-:W-:Y:S01]  /*9ab0*/  HMMA.16816.F32 R4, R52, R38, R4 ;  /* 0x000000263404723c */ /* 0x000fe20000001804 */
[----:B------:R-:W4:Y:S07]  /*9ac0*/  LDSM.16.M88.4 R52, [R213+0x7400] ;  /* 0x00740000d534783b */ /* 0x000f2e0000000200 */
[-C--:B---3--:R-:W-:Y:S08]  /*9ad0*/  HMMA.16816.F32 R32, R192, R188.reuse, R32 ;  /* 0x000000bcc020723c */ /* 0x088ff00000001820 */
[----:B------:R-:W-:Y:S08]  /*9ae0*/  HMMA.16816.F32 R184, R196, R188, R184 ;  /* 0x000000bcc4b8723c */ /* 0x000ff000000018b8 */
[-C--:B------:R-:W-:Y:S08]  /*9af0*/  HMMA.16816.F32 R28, R192, R190.reuse, R28 ;  /* 0x000000bec01c723c */ /* 0x080ff0000000181c */
[----:B------:R-:W-:Y:S01]  /*9b00*/  HMMA.16816.F32 R180, R196, R190, R180 ;  /* 0x000000bec4b4723c */ /* 0x000fe200000018b4 */
[----:B------:R-:W-:Y:S07]  /*9b10*/  LDSM.16.M88.4 R188, [R215+0x4000] ;  /* 0x00400000d7bc783b */ /* 0x000fee0000000200 */
[----:B------:R-:W-:Y:S01]  /*9b20*/  HMMA.16816.F32 R60, R56, R38, R60 ;  /* 0x00000026383c723c */ /* 0x000fe2000000183c */
[----:B------:R-:W3:Y:S04]  /*9b30*/  LDSM.16.M88.4 R36, [R216+0x8400] ;  /* 0x00840000d824783b */ /* 0x000ee80000000200 */
[----:B------:R-:W-:Y:S03]  /*9b40*/  LDSM.16.M88.4 R56, [R215+0x5000] ;  /* 0x00500000d738783b */ /* 0x000fe60000000200 */
[-C--:B-1----:R-:W-:Y:S08]  /*9b50*/  HMMA.16816.F32 R32, R44, R40.reuse, R32 ;  /* 0x000000282c20723c */ /* 0x082ff00000001820 */
[----:B--2---:R-:W-:Y:S08]  /*9b60*/  HMMA.16816.F32 R184, R64, R40, R184 ;  /* 0x0000002840b8723c */ /* 0x004ff000000018b8 */
[-C--:B------:R-:W-:Y:S08]  /*9b70*/  HMMA.16816.F32 R28, R44, R42.reuse, R28 ;  /* 0x0000002a2c1c723c */ /* 0x080ff0000000181c */
[----:B------:R-:W-:Y:S01]  /*9b80*/  HMMA.16816.F32 R180, R64, R42, R180 ;  /* 0x0000002a40b4723c */ /* 0x000fe200000018b4 */
[----:B------:R-:W1:Y:S07]  /*9b90*/  LDSM.16.M88.4 R40, [R213+0x8000] ;  /* 0x00800000d528783b */ /* 0x000e6e0000000200 */
[C---:B----4-:R-:W-:Y:S08]  /*9ba0*/  HMMA.16816.F32 R24, R192.reuse, R52, R24 ;  /* 0x00000034c018723c */ /* 0x050ff00000001818 */
[----:B------:R-:W-:Y:S08]  /*9bb0*/  HMMA.16816.F32 R20, R192, R54, R20 ;  /* 0x00000036c014723c */ /* 0x000ff00000001814 */
[C---:B------:R-:W-:Y:S08]  /*9bc0*/  HMMA.16816.F32 R176, R196.reuse, R52, R176 ;  /* 0x00000034c4b0723c */ /* 0x040ff000000018b0 */
[----:B------:R-:W-:Y:S01]  /*9bd0*/  HMMA.16816.F32 R172, R196, R54, R172 ;  /* 0x00000036c4ac723c */ /* 0x000fe200000018ac */
[----:B------:R-:W2:Y:S07]  /*9be0*/  LDSM.16.M88.4 R52, [R216+0x8800] ;  /* 0x00880000d834783b */ /* 0x000eae0000000200 */
[C---:B------:R-:W-:Y:S08]  /*9bf0*/  HMMA.16816.F32 R16, R192.reuse, R48, R16 ;  /* 0x00000030c010723c */ /* 0x040ff00000001810 */
[----:B------:R-:W-:Y:S08]  /*9c00*/  HMMA.16816.F32 R12, R192, R50, R12 ;  /* 0x00000032c00c723c */ /* 0x000ff0000000180c */
[C---:B------:R-:W-:Y:S08]  /*9c10*/  HMMA.16816.F32 R168, R196.reuse, R48, R168 ;  /* 0x00000030c4a8723c */ /* 0x040ff000000018a8 */
[----:B------:R-:W-:Y:S01]  /*9c20*/  HMMA.16816.F32 R164, R196, R50, R164 ;  /* 0x00000032c4a4723c */ /* 0x000fe200000018a4 */
[----:B------:R-:W4:Y:S07]  /*9c30*/  LDSM.16.M88.4 R48, [R216+0x8c00] ;  /* 0x008c0000d830783b */ /* 0x000f2e0000000200 */
[C---:B------:R-:W-:Y:S08]  /*9c40*/  HMMA.16816.F32 R8, R192.reuse, R200, R8 ;  /* 0x000000c8c008723c */ /* 0x040ff00000001808 */
[----:B------:R-:W-:Y:S08]  /*9c50*/  HMMA.16816.F32 R4, R192, R202, R4 ;  /* 0x000000cac004723c */ /* 0x000ff00000001804 */
[-C--:B---3--:R-:W-:Y:S08]  /*9c60*/  HMMA.16816.F32 R176, R64, R36.reuse, R176 ;  /* 0x0000002440b0723c */ /* 0x088ff000000018b0 */
[C---:B------:R-:W-:Y:S08]  /*9c70*/  HMMA.16816.F32 R24, R44.reuse, R36, R24 ;  /* 0x000000242c18723c */ /* 0x040ff00000001818 */
[-C--:B------:R-:W-:Y:S08]  /*9c80*/  HMMA.16816.F32 R20, R44, R38.reuse, R20 ;  /* 0x000000262c14723c */ /* 0x080ff00000001814 */
[----:B------:R-:W-:Y:S01]  /*9c90*/  HMMA.16816.F32 R172, R64, R38, R172 ;  /* 0x0000002640ac723c */ /* 0x000fe200000018ac */
[----:B------:R-:W3:Y:S07]  /*9ca0*/  LDSM.16.M88.4 R36, [R213+0x8400] ;  /* 0x00840000d524783b */ /* 0x000eee0000000200 */
[-C--:B-1----:R-:W-:Y:S08]  /*9cb0*/  HMMA.16816.F32 R184, R188, R40.reuse, R184 ;  /* 0x00000028bcb8723c */ /* 0x082ff000000018b8 */
[----:B------:R-:W-:Y:S07]  /*9cc0*/  HMMA.16816.F32 R32, R56, R40, R32 ;  /* 0x000000283820723c */ /* 0x000fee0000001820 */
[----:B------:R-:W-:Y:S01]  /*9cd0*/  IMAD.U32 R41, RZ, RZ, UR19 ;  /* 0x00000013ff297e24 */ /* 0x000fe2000f8e00ff */
[----:B------:R-:W-:Y:S08]  /*9ce0*/  HMMA.16816.F32 R204, R196, R200, R204 ;  /* 0x000000c8c4cc723c */ /* 0x000ff000000018cc */
[C---:B--2---:R-:W-:Y:S08]  /*9cf0*/  HMMA.16816.F32 R16, R44.reuse, R52, R16 ;  /* 0x000000342c10723c */ /* 0x044ff00000001810 */
[C---:B------:R-:W-:Y:S08]  /*9d00*/  HMMA.16816.F32 R12, R44.reuse, R54, R12 ;  /* 0x000000362c0c723c */ /* 0x040ff0000000180c */
[C---:B----4-:R-:W-:Y:S08]  /*9d10*/  HMMA.16816.F32 R8, R44.reuse, R48, R8 ;  /* 0x000000302c08723c */ /* 0x050ff00000001808 */
[----:B------:R-:W-:Y:S07]  /*9d20*/  HMMA.16816.F32 R4, R44, R50, R4 ;  /* 0x000000322c04723c */ /* 0x000fee0000001804 */
[----:B------:R-:W-:Y:S01]  /*9d30*/  IMAD R44, R41, 0x40, R234 ;  /* 0x00000040292c7824 */ /* 0x000fe200078e02ea */
[----:B------:R-:W-:Y:S04]  /*9d40*/  HMMA.16816.F32 R28, R56, R42, R28 ;  /* 0x0000002a381c723c */ /* 0x000fe8000000181c */
[----:B------:R-:W-:-:S02]  /*9d50*/  IADD3 R45, R44, 0x1, RZ ;  /* 0x000000012c2d7810 */ /* 0x000fc40007ffe0ff */
[-C--:B------:R-:W-:Y:S02]  /*9d60*/  ISETP.GE.AND P0, PT, R44, R247.reuse, PT ;  /* 0x000000f72c00720c */ /* 0x080fe40003f06270 */
[----:B------:R-:W-:Y:S01]  /*9d70*/  HMMA.16816.F32 R180, R188, R42, R180 ;  /* 0x0000002abcb4723c */ /* 0x000fe200000018b4 */
[----:B------:R-:W1:Y:S01]  /*9d80*/  LDSM.16.M88.4 R40, [R213+0x8800] ;  /* 0x00880000d528783b */ /* 0x000e620000000200 */
[C---:B------:R-:W-:Y:S02]  /*9d90*/  ISETP.GE.AND P1, PT, R45.reuse, R247, PT ;  /* 0x000000f72d00720c */ /* 0x040fe40003f26270 */
[----:B------:R-:W-:Y:S02]  /*9da0*/  FSEL R47, R184, -INF , !P0 ;  /* 0xff800000b82f7808 */ /* 0x000fe40004000000 */
[----:B------:R-:W-:Y:S02]  /*9db0*/  ISETP.GE.AND P5, PT, R44, R246, PT ;  /* 0x000000f62c00720c */ /* 0x000fe40003fa6270 */
[----:B------:R-:W-:Y:S01]  /*9dc0*/  ISETP.GE.AND P0, PT, R45, R236, PT ;  /* 0x000000ec2d00720c */ /* 0x000fe20003f06270 */
[----:B------:R-:W-:Y:S01]  /*9dd0*/  HMMA.16816.F32 R168, R64, R52, R168 ;  /* 0x0000003440a8723c */ /* 0x000fe200000018a8 */
[----:B------:R-:W-:-:S02]  /*9de0*/  FSEL R46, R185, -INF , !P1 ;  /* 0xff800000b92e7808 */ /* 0x000fc40004800000 */
[C---:B------:R-:W-:Y:S02]  /*9df0*/  ISETP.GE.AND P6, PT, R45.reuse, R246, PT ;  /* 0x000000f62d00720c */ /* 0x040fe40003fc6270 */
[-C--:B------:R-:W-:Y:S02]  /*9e00*/  ISETP.GE.AND P1, PT, R45, R3.reuse, PT ;  /* 0x000000032d00720c */ /* 0x080fe40003f26270 */
[----:B------:R-:W-:Y:S01]  /*9e10*/  FSEL R52, R186, -INF , !P5 ;  /* 0xff800000ba347808 */ /* 0x000fe20006800000 */
[----:B------:R-:W-:Y:S01]  /*9e20*/  HMMA.16816.F32 R204, R64, R48, R204 ;  /* 0x0000003040cc723c */ /* 0x000fe200000018cc */
[----:B------:R-:W-:Y:S02]  /*9e30*/  FSEL R45, R33, -INF , !P0 ;  /* 0xff800000212d7808 */ /* 0x000fe40004000000 */
[C---:B------:R-:W-:Y:S02]  /*9e40*/  ISETP.GE.AND P5, PT, R44.reuse, R236, PT ;  /* 0x000000ec2c00720c */ /* 0x040fe40003fa6270 */
[----:B------:R-:W-:-:S02]  /*9e50*/  ISETP.GE.AND P0, PT, R44, R3, PT ;  /* 0x000000032c00720c */ /* 0x000fc40003f06270 */
[C---:B------:R-:W-:Y:S01]  /*9e60*/  IADD3 R49, R44.reuse, 0x8, RZ ;  /* 0x000000082c317810 */ /* 0x040fe20007ffe0ff */
[----:B------:R-:W-:Y:S01]  /*9e70*/  HMMA.16816.F32 R60, R196, R202, R60 ;  /* 0x000000cac43c723c */ /* 0x000fe2000000183c */
[----:B------:R-:W-:Y:S02]  /*9e80*/  IADD3 R48, R44, 0x9, RZ ;  /* 0x000000092c307810 */ /* 0x000fe40007ffe0ff */
[----:B------:R-:W-:Y:S02]  /*9e90*/  FSEL R53, R32, -INF , !P5 ;  /* 0xff80000020357808 */ /* 0x000fe40006800000 */
[----:B------:R-:W-:Y:S02]  /*9ea0*/  FSEL R241, R34, -INF , !P0 ;  /* 0xff80000022f17808 */ /* 0x000fe40004000000 */
[----:B------:R-:W-:Y:S01]  /*9eb0*/  FSEL R211, R35, -INF , !P1 ;  /* 0xff80000023d37808 */ /* 0x000fe20004800000 */
[----:B---3--:R-:W-:Y:S01]  /*9ec0*/  HMMA.16816.F32 R176, R188, R36, R176 ;  /* 0x00000024bcb0723c */ /* 0x008fe200000018b0 */
[----:B------:R-:W-:-:S02]  /*9ed0*/  ISETP.GE.AND P5, PT, R48, R236, PT ;  /* 0x000000ec3000720c */ /* 0x000fc40003fa6270 */
[-C--:B------:R-:W-:Y:S02]  /*9ee0*/  ISETP.GE.AND P0, PT, R49, R3.reuse, PT ;  /* 0x000000033100720c */ /* 0x080fe40003f06270 */
[----:B------:R-:W-:Y:S02]  /*9ef0*/  ISETP.GE.AND P1, PT, R48, R3, PT ;  /* 0x000000033000720c */ /* 0x000fe40003f26270 */
[----:B------:R-:W-:Y:S01]  /*9f00*/  FSEL R243, R30, -INF , !P0 ;  /* 0xff8000001ef37808 */ /* 0x000fe20004000000 */
[----:B------:R-:W-:Y:S01]  /*9f10*/  HMMA.16816.F32 R164, R64, R54, R164 ;  /* 0x0000003640a4723c */ /* 0x000fe200000018a4 */
[----:B------:R-:W-:Y:S02]  /*9f20*/  FSEL R249, R31, -INF , !P1 ;  /* 0xff8000001ff97808 */ /* 0x000fe40004800000 */
[----:B------:R-:W-:Y:S02]  /*9f30*/  IADD3 R32, R44, 0x11, RZ ;  /* 0x000000112c207810 */ /* 0x000fe40007ffe0ff */
[----:B------:R-:W-:-:S02]  /*9f40*/  ISETP.GE.AND P0, PT, R48, R246, PT ;  /* 0x000000f63000720c */ /* 0x000fc40003f06270 */
[----:B------:R-:W-:Y:S01]  /*9f50*/  FSEL R54, R187, -INF , !P6 ;  /* 0xff800000bb367808 */ /* 0x000fe20007000000 */
[C---:B------:R-:W-:Y:S01]  /*9f60*/  HMMA.16816.F32 R24, R56.reuse, R36, R24 ;  /* 0x000000243818723c */ /* 0x040fe20000001818 */
[----:B------:R-:W-:Y:S02]  /*9f70*/  ISETP.GE.AND P6, PT, R49, R236, PT ;  /* 0x000000ec3100720c */ /* 0x000fe40003fc6270 */
[----:B------:R-:W-:Y:S02]  /*9f80*/  ISETP.GE.AND P1, PT, R32, R247, PT ;  /* 0x000000f72000720c */ /* 0x000fe40003f26270 */
[----:B------:R-:W-:Y:S02]  /*9f90*/  IADD3 R33, R44, 0x10, RZ ;  /* 0x000000102c217810 */ /* 0x000fe40007ffe0ff */
[----:B------:R-:W-:Y:S01]  /*9fa0*/  FSEL R37, R28, -INF , !P6 ;  /* 0xff8000001c257808 */ /* 0x000fe20007000000 */
[----:B------:R-:W-:Y:S01]  /*9fb0*/  HMMA.16816.F32 R20, R56, R38, R20 ;  /* 0x000000263814723c */ /* 0x000fe20000001814 */
[----:B------:R-:W-:-:S02]  /*9fc0*/  FSEL R36, R29, -INF , !P5 ;  /* 0xff8000001d247808 */ /* 0x000fc40006800000 */
[----:B------:R-:W2:Y:S01]  /*9fd0*/  LDSM.16.M88.4 R28, [R213+0x8c00] ;  /* 0x008c0000d51c783b */ /* 0x000ea20000000200 */
[----:B------:R-:W-:Y:S01]  /*9fe0*/  ISETP.GE.AND P6, PT, R49, R247, PT ;  /* 0x000000f73100720c */ /* 0x000fe20003fc6270 */
[----:B------:R-:W-:-:S04]  /*9ff0*/  DEPBAR.LE SB0, 0x0 ;  /* 0x000080000000791a */ /* 0x000fc80000000000 */
[----:B------:R-:W-:Y:S01]  /*a000*/  HMMA.16816.F32 R60, R64, R50, R60 ;  /* 0x00000032403c723c */ /* 0x000fe2000000183c */
[----:B------:R-:W-:Y:S02]  /*a010*/  FSEL R194, R177, -INF , !P1 ;  /* 0xff800000b1c27808 */ /* 0x000fe40004800000 */
[----:B------:R-:W-:Y:S02]  /*a020*/  FSEL R201, R183, -INF , !P0 ;  /* 0xff800000b7c97808 */ /* 0x000fe40004000000 */
[-C--:B------:R-:W-:Y:S02]  /*a030*/  ISETP.GE.AND P1, PT, R32, R246.reuse, PT ;  /* 0x000000f62000720c */ /* 0x080fe40003f26270 */
[----:B------:R-:W-:Y:S01]  /*a040*/  FSEL R51, R180, -INF , !P6 ;  /* 0xff800000b4337808 */ /* 0x000fe20007000000 */
[----:B------:R-:W-:Y:S01]  /*a050*/  HMMA.16816.F32 R172, R188, R38, R172 ;  /* 0x00000026bcac723c */ /* 0x000fe200000018ac */
[----:B------:R-:W-:Y:S02]  /*a060*/  ISETP.GE.AND P5, PT, R49, R246, PT ;  /* 0x000000f63100720c */ /* 0x000fe40003fa6270 */
[----:B------:R-:W-:-:S02]  /*a070*/  ISETP.GE.AND P6, PT, R48, R247, PT ;  /* 0x000000f73000720c */ /* 0x000fc40003fc6270 */
[----:B------:R-:W-:Y:S02]  /*a080*/  ISETP.GE.AND P0, PT, R33, R247, PT ;  /* 0x000000f72100720c */ /* 0x000fe40003f06270 */
[----:B------:R-:W-:Y:S01]  /*a090*/  FSEL R234, R179, -INF , !P1 ;  /* 0xff800000b3ea7808 */ /* 0x000fe20004800000 */
[-C--:B-1----:R-:W-:Y:S01]  /*a0a0*/  HMMA.16816.F32 R168, R188, R40.reuse, R168 ;  /* 0x00000028bca8723c */ /* 0x082fe200000018a8 */
[----:B------:R-:W-:Y:S02]  /*a0b0*/  FSEL R49, R181, -INF , !P6 ;  /* 0xff800000b5317808 */ /* 0x000fe40007000000 */
[----:B------:R-:W-:Y:S02]  /*a0c0*/  FSEL R203, R182, -INF , !P5 ;  /* 0xff800000b6cb7808 */ /* 0x000fe40006800000 */
[----:B------:R-:W-:Y:S02]  /*a0d0*/  FSEL R192, R176, -INF , !P0 ;  /* 0xff800000b0c07808 */ /* 0x000fe40004000000 */
[----:B------:R-:W-:Y:S01]  /*a0e0*/  ISETP.GE.AND P1, PT, R32, R236, PT ;  /* 0x000000ec2000720c */ /* 0x000fe20003f26270 */
[----:B------:R-:W-:Y:S01]  /*a0f0*/  HMMA.16816.F32 R16, R56, R40, R16 ;  /* 0x000000283810723c */ /* 0x000fe20000001810 */
[----:B------:R-:W-:-:S02]  /*a100*/  ISETP.GE.AND P6, PT, R33, R246, PT ;  /* 0x000000f62100720c */ /* 0x000fc40003fc6270 */
[C---:B------:R-:W-:Y:S02]  /*a110*/  ISETP.GE.AND P5, PT, R33.reuse, R236, PT ;  /* 0x000000ec2100720c */ /* 0x040fe40003fa6270 */
[----:B------:R-:W-:Y:S02]  /*a120*/  ISETP.GE.AND P0, PT, R33, R3, PT ;  /* 0x000000032100720c */ /* 0x000fe40003f06270 */
[C---:B------:R-:W-:Y:S01]  /*a130*/  IADD3 R33, R44.reuse, 0x19, RZ ;  /* 0x000000192c217810 */ /* 0x040fe20007ffe0ff */
[----:B------:R-:W-:Y:S01]  /*a140*/  HMMA.16816.F32 R12, R56, R42, R12 ;  /* 0x0000002a380c723c */ /* 0x000fe2000000180c */
[----:B------:R-:W-:Y:S02]  /*a150*/  FSEL R197, R25, -INF , !P1 ;  /* 0xff80000019c57808 */ /* 0x000fe40004800000 */
[----:B------:R-:W-:Y:S02]  /*a160*/  IADD3 R34, R44, 0x18, RZ ;  /* 0x000000182c227810 */ /* 0x000fe40007ffe0ff */
[----:B------:R-:W-:-:S02]  /*a170*/  FSEL R199, R24, -INF , !P5 ;  /* 0xff80000018c77808 */ /* 0x000fc40006800000 */
[-C--:B------:R-:W-:Y:S01]  /*a180*/  ISETP.GE.AND P1, PT, R32, R3.reuse, PT ;  /* 0x000000032000720c */ /* 0x080fe20003f26270 */
[C---:B------:R-:W-:Y:S01]  /*a190*/  HMMA.16816.F32 R164, R188.reuse, R42, R164 ;  /* 0x0000002abca4723c */ /* 0x040fe200000018a4 */
[-C--:B------:R-:W-:Y:S02]  /*a1a0*/  ISETP.GE.AND P5, PT, R33, R236.reuse, PT ;  /* 0x000000ec2100720c */ /* 0x080fe40003fa6270 */
[----:B------:R-:W-:Y:S02]  /*a1b0*/  FSEL R240, R178, -INF , !P6 ;  /* 0xff800000b2f07808 */ /* 0x000fe40007000000 */
[----:B------:R-:W-:Y:S02]  /*a1c0*/  FSEL R195, R26, -INF , !P0 ;  /* 0xff8000001ac37808 */ /* 0x000fe40004000000 */
[C---:B------:R-:W-:Y:S01]  /*a1d0*/  ISETP.GE.AND P6, PT, R34.reuse, R236, PT ;  /* 0x000000ec2200720c */ /* 0x040fe20003fc6270 */
[----:B--2---:R-:W-:Y:S01]  /*a1e0*/  HMMA.16816.F32 R204, R188, R28, R204 ;  /* 0x0000001cbccc723c */ /* 0x004fe200000018cc */
[----:B------:R-:W-:Y:S01]  /*a1f0*/  BAR.SYNC.DEFER_BLOCKING 0x0 ;  /* 0x0000000000007b1d */ /* 0x000fe20000010000 */
[----:B------:R-:W-:-:S02]  /*a200*/  ISETP.GE.AND P0, PT, R34, R3, PT ;  /* 0x000000032200720c */ /* 0x000fc40003f06270 */
[----:B------:R-:W-:Y:S02]  /*a210*/  FSEL R193, R27, -INF , !P1 ;  /* 0xff8000001bc17808 */ /* 0x000fe40004800000 */
[----:B------:R-:W-:Y:S02]  /*a220*/  FSEL R252, R21, -INF , !P5 ;  /* 0xff80000015fc7808 */ /* 0x000fe40006800000 */
[----:B------:R-:W-:Y:S01]  /*a230*/  ISETP.GE.AND P1, PT, R33, R3, PT ;  /* 0x000000032100720c */ /* 0x000fe20003f26270 */
[----:B------:R-:W-:Y:S01]  /*a240*/  HMMA.16816.F32 R8, R56, R28, R8 ;  /* 0x0000001c3808723c */ /* 0x000fe20000001808 */
[----:B------:R-:W-:Y:S02]  /*a250*/  IADD3 R21, R44, 0x20, RZ ;  /* 0x000000202c157810 */ /* 0x000fe40007ffe0ff */
[----:B------:R-:W-:Y:S02]  /*a260*/  FSEL R184, R20, -INF , !P6 ;  /* 0xff80000014b87808 */ /* 0x000fe40007000000 */
[----:B------:R-:W-:-:S02]  /*a270*/  FSEL R183, R22, -INF , !P0 ;  /* 0xff80000016b77808 */ /* 0x000fc40004000000 */
[CC--:B------:R-:W-:Y:S01]  /*a280*/  ISETP.GE.AND P6, PT, R34.reuse, R247.reuse, PT ;  /* 0x000000f72200720c */ /* 0x0c0fe20003fc6270 */
[-C--:B------:R-:W-:Y:S01]  /*a290*/  HMMA.16816.F32 R4, R56, R30.reuse, R4 ;  /* 0x0000001e3804723c */ /* 0x080fe20000001804 */
[-C--:B------:R-:W-:Y:S02]  /*a2a0*/  ISETP.GE.AND P5, PT, R34, R246.reuse, PT ;  /* 0x000000f62200720c */ /* 0x080fe40003fa6270 */
[----:B------:R-:W-:Y:S02]  /*a2b0*/  ISETP.GE.AND P0, PT, R33, R246, PT ;  /* 0x000000f62100720c */ /* 0x000fe40003f06270 */
[----:B------:R-:W-:Y:S02]  /*a2c0*/  FSEL R177, R23, -INF , !P1 ;  /* 0xff80000017b17808 */ /* 0x000fe40004800000 */
[----:B------:R-:W-:Y:S01]  /*a2d0*/  IADD3 R20, R44, 0x21, RZ ;  /* 0x000000212c147810 */ /* 0x000fe20007ffe0ff */
[----:B------:R-:W-:Y:S01]  /*a2e0*/  HMMA.16816.F32 R60, R188, R30, R60 ;  /* 0x0000001ebc3c723c */ /* 0x000fe2000000183c */
[----:B------:R-:W-:-:S02]  /*a2f0*/  ISETP.GE.AND P1, PT, R21, R247, PT ;  /* 0x000000f71500720c */ /* 0x000fc40003f26270 */
[----:B------:R-:W-:Y:S02]  /*a300*/  FSEL R196, R172, -INF , !P6 ;  /* 0xff800000acc47808 */ /* 0x000fe40007000000 */
[----:B------:R-:W-:Y:S02]  /*a310*/  FSEL R248, R174, -INF , !P5 ;  /* 0xff800000aef87808 */ /* 0x000fe40006800000 */
[----:B------:R-:W-:Y:S02]  /*a320*/  FSEL R242, R175, -INF , !P0 ;  /* 0xff800000aff27808 */ /* 0x000fe40004000000 */
[-C--:B------:R-:W-:Y:S02]  /*a330*/  ISETP.GE.AND P6, PT, R33, R247.reuse, PT ;  /* 0x000000f72100720c */ /* 0x080fe40003fc6270 */
[----:B------:R-:W-:Y:S02]  /*a340*/  ISETP.GE.AND P5, PT, R21, R246, PT ;  /* 0x000000f61500720c */ /* 0x000fe40003fa6270 */
[----:B------:R-:W-:-:S02]  /*a350*/  ISETP.GE.AND P0, PT, R20, R247, PT ;  /* 0x000000f71400720c */ /* 0x000fc40003f06270 */
[----:B------:R-:W-:Y:S02]  /*a360*/  FSEL R176, R168, -INF , !P1 ;  /* 0xff800000a8b07808 */ /* 0x000fe40004800000 */
[----:B------:R-:W-:Y:S02]  /*a370*/  ISETP.GE.AND P1, PT, R20, R246, PT ;  /* 0x000000f61400720c */ /* 0x000fe40003f26270 */
[----:B------:R-:W-:Y:S02]  /*a380*/  FSEL R250, R173, -INF , !P6 ;  /* 0xff800000adfa7808 */ /* 0x000fe40007000000 */
[----:B------:R-:W-:Y:S02]  /*a390*/  FSEL R178, R169, -INF , !P0 ;  /* 0xff800000a9b27808 */ /* 0x000fe40004000000 */
[----:B------:R-:W-:Y:S02]  /*a3a0*/  FSEL R172, R170, -INF , !P5 ;  /* 0xff800000aaac7808 */ /* 0x000fe40006800000 */
[----:B------:R-:W-:-:S02]  /*a3b0*/  ISETP.GE.AND P6, PT, R21, R236, PT ;  /* 0x000000ec1500720c */ /* 0x000fc40003fc6270 */
[-C--:B------:R-:W-:Y:S02]  /*a3c0*/  ISETP.GE.AND P0, PT, R21, R3.reuse, PT ;  /* 0x000000031500720c */ /* 0x080fe40003f06270 */
[----:B------:R-:W-:Y:S02]  /*a3d0*/  FSEL R170, R171, -INF , !P1 ;  /* 0xff800000abaa7808 */ /* 0x000fe40004800000 */
[----:B------:R-:W-:Y:S02]  /*a3e0*/  IADD3 R21, R44, 0x28, RZ ;  /* 0x000000282c157810 */ /* 0x000fe40007ffe0ff */
[C---:B------:R-:W-:Y:S02]  /*a3f0*/  ISETP.GE.AND P5, PT, R20.reuse, R236, PT ;  /* 0x000000ec1400720c */ /* 0x040fe40003fa6270 */
[----:B------:R-:W-:Y:S02]  /*a400*/  ISETP.GE.AND P1, PT, R20, R3, PT ;  /* 0x000000031400720c */ /* 0x000fe40003f26270 */
[----:B------:R-:W-:-:S02]  /*a410*/  IADD3 R20, R44, 0x29, RZ ;  /* 0x000000292c147810 */ /* 0x000fc40007ffe0ff */
[----:B------:R-:W-:Y:S02]  /*a420*/  FSEL R187, R18, -INF , !P0 ;  /* 0xff80000012bb7808 */ /* 0x000fe40004000000 */
[----:B------:R-:W-:Y:S02]  /*a430*/  FSEL R200, R17, -INF , !P5 ;  /* 0xff80000011c87808 */ /* 0x000fe40006800000 */
[----:B------:R-:W-:Y:S02]  /*a440*/  ISETP.GE.AND P0, PT, R21, R3, PT ;  /* 0x000000031500720c */ /* 0x000fe40003f06270 */
[----:B------:R-:W-:Y:S02]  /*a450*/  ISETP.GE.AND P5, PT, R20, R236, PT ;  /* 0x000000ec1400720c */ /* 0x000fe40003fa6270 */
[----:B------:R-:W-:Y:S02]  /*a460*/  FSEL R181, R14, -INF , !P0 ;  /* 0xff8000000eb57808 */ /* 0x000fe40004000000 */
[----:B------:R-:W-:-:S02]  /*a470*/  FSEL R198, R13, -INF , !P5 ;  /* 0xff8000000dc67808 */ /* 0x000fc40006800000 */
[----:B------:R-:W-:Y:S02]  /*a480*/  ISETP.GE.AND P0, PT, R20, R246, PT ;  /* 0x000000f61400720c */ /* 0x000fe40003f06270 */
[----:B------:R-:W-:Y:S02]  /*a490*/  IADD3 R13, R44, 0x31, RZ ;  /* 0x000000312c0d7810 */ /* 0x000fe40007ffe0ff */
[----:B------:R-:W-:Y:S02]  /*a4a0*/  FSEL R174, R167, -INF , !P0 ;  /* 0xff800000a7ae7808 */ /* 0x000fe40004000000 */
[----:B------:R-:W-:Y:S02]  /*a4b0*/  ISETP.GE.AND P0, PT, R13, R247, PT ;  /* 0x000000f70d00720c */ /* 0x000fe40003f06270 */
[----:B------:R-:W-:Y:S02]  /*a4c0*/  FSEL R210, R16, -INF , !P6 ;  /* 0xff80000010d27808 */ /* 0x000fe40007000000 */
[----:B------:R-:W-:-:S02]  /*a4d0*/  FSEL R50, R205, -INF , !P0 ;  /* 0xff800000cd327808 */ /* 0x000fc40004000000 */
[----:B------:R-:W-:Y:S02]  /*a4e0*/  ISETP.GE.AND P6, PT, R21, R236, PT ;  /* 0x000000ec1500720c */ /* 0x000fe40003fc6270 */
[----:B------:R-:W-:Y:S02]  /*a4f0*/  ISETP.GE.AND P0, PT, R13, R246, PT ;  /* 0x000000f60d00720c */ /* 0x000fe40003f06270 */
[----:B------:R-:W-:Y:S02]  /*a500*/  FSEL R202, R12, -INF , !P6 ;  /* 0xff8000000cca7808 */ /* 0x000fe40007000000 */
[----:B------:R-:W-:Y:S02]  /*a510*/  FSEL R34, R207, -INF , !P0 ;  /* 0xff800000cf227808 */ /* 0x000fe40004000000 */
[C---:B------:R-:W-:Y:S02]  /*a520*/  IADD3 R14, R44.reuse, 0x30, RZ ;  /* 0x000000302c0e7810 */ /* 0x040fe40007ffe0ff */
[----:B------:R-:W-:-:S02]  /*a530*/  IADD3 R12, R44, 0x38, RZ ;  /* 0x000000382c0c7810 */ /* 0x000fc40007ffe0ff */
[----:B------:R-:W-:Y:S02]  /*a540*/  ISETP.GE.AND P0, PT, R13, R236, PT ;  /* 0x000000ec0d00720c */ /* 0x000fe40003f06270 */
[----:B------:R-:W-:Y:S02]  /*a550*/  ISETP.GE.AND P6, PT, R21, R247, PT ;  /* 0x000000f71500720c */ /* 0x000fe40003fc6270 */
[----:B------:R-:W-:Y:S02]  /*a560*/  IADD3 R44, R44, 0x39, RZ ;  /* 0x000000392c2c7810 */ /* 0x000fe40007ffe0ff */
[----:B------:R-:W-:Y:S02]  /*a570*/  FSEL R179, R19, -INF , !P1 ;  /* 0xff80000013b37808 */ /* 0x000fe40004800000 */
[----:B------:R-:W-:Y:S02]  /*a580*/  ISETP.GE.AND P1, PT, R20, R3, PT ;  /* 0x000000031400720c */ /* 0x000fe40003f26270 */
[----:B------:R-:W-:-:S02]  /*a590*/  FSEL R67, R9, -INF , !P0 ;  /* 0xff80000009437808 */ /* 0x000fc40004000000 */
[----:B------:R-:W-:Y:S02]  /*a5a0*/  FSEL R182, R164, -INF , !P6 ;  /* 0xff800000a4b67808 */ /* 0x000fe40007000000 */
[----:B------:R-:W-:Y:S02]  /*a5b0*/  ISETP.GE.AND P0, PT, R44, R236, PT ;  /* 0x000000ec2c00720c */ /* 0x000fe40003f06270 */
[----:B------:R-:W-:Y:S02]  /*a5c0*/  ISETP.GE.AND P5, PT, R21, R246, PT ;  /* 0x000000f61500720c */ /* 0x000fe40003fa6270 */
[-C--:B------:R-:W-:Y:S02]  /*a5d0*/  ISETP.GE.AND P6, PT, R20, R247.reuse, PT ;  /* 0x000000f71400720c */ /* 0x080fe40003fc6270 */
[----:B------:R-:W-:Y:S02]  /*a5e0*/  FSEL R185, R15, -INF , !P1 ;  /* 0xff8000000fb97808 */ /* 0x000fe40004800000 */
[----:B------:R-:W-:-:S02]  /*a5f0*/  ISETP.GE.AND P1, PT, R44, R247, PT ;  /* 0x000000f72c00720c */ /* 0x000fc40003f26270 */
[----:B------:R-:W-:Y:S02]  /*a600*/  FSEL R64, R5, -INF , !P0 ;  /* 0xff80000005407808 */ /* 0x000fe40004000000 */
[----:B------:R-:W-:Y:S02]  /*a610*/  FSEL R186, R165, -INF , !P6 ;  /* 0xff800000a5ba7808 */ /* 0x000fe40007000000 */
[----:B------:R-:W-:Y:S02]  /*a620*/  FSEL R180, R166, -INF , !P5 ;  /* 0xff800000a6b47808 */ /* 0x000fe40006800000 */
[----:B------:R-:W-:Y:S02]  /*a630*/  ISETP.GE.AND P0, PT, R12, R3, PT ;  /* 0x000000030c00720c */ /* 0x000fe40003f06270 */
[-C--:B------:R-:W-:Y:S02]  /*a640*/  ISETP.GE.AND P5, PT, R14, R247.reuse, PT ;  /* 0x000000f70e00720c */ /* 0x080fe40003fa6270 */
[----:B------:R-:W-:-:S02]  /*a650*/  ISETP.GE.AND P6, PT, R12, R247, PT ;  /* 0x000000f70c00720c */ /* 0x000fc40003fc6270 */
[----:B------:R-:W-:Y:S02]  /*a660*/  FSEL R35, R61, -INF , !P1 ;  /* 0xff8000003d237808 */ /* 0x000fe40004800000 */
[----:B------:R-:W-:Y:S02]  /*a670*/  FSEL R61, R6, -INF , !P0 ;  /* 0xff800000063d7808 */ /* 0x000fe40004000000 */
[----:B------:R-:W-:Y:S02]  /*a680*/  FSEL R48, R204, -INF , !P5 ;  /* 0xff800000cc307808 */ /* 0x000fe40006800000 */
[----:B------:R-:W-:Y:S02]  /*a690*/  FSEL R32, R60, -INF , !P6 ;  /* 0xff8000003c207808 */ /* 0x000fe40007000000 */
[----:B------:R-:W-:Y:S02]  /*a6a0*/  PLOP3.LUT P0, PT, PT, PT, UP0, 0x80, 0x0 ;  /* 0x000000000000781c */ /* 0x000fe40003f0f008 */
[----:B------:R-:W-:-:S02]  /*a6b0*/  ISETP.GE.AND P5, PT, R14, R246, PT ;  /* 0x000000f60e00720c */ /* 0x000fc40003fa6270 */
[-C--:B------:R-:W-:Y:S02]  /*a6c0*/  ISETP.GE.AND P6, PT, R14, R236.reuse, PT ;  /* 0x000000ec0e00720c */ /* 0x080fe40003fc6270 */
[----:B------:R-:W-:Y:S02]  /*a6d0*/  FSEL R33, R206, -INF , !P5 ;  /* 0xff800000ce217808 */ /* 0x000fe40006800000 */
[----:B------:R-:W-:Y:S02]  /*a6e0*/  FSEL R164, R8, -INF , !P6 ;  /* 0xff80000008a47808 */ /* 0x000fe40007000000 */
[-C--:B------:R-:W-:Y:S02]  /*a6f0*/  ISETP.GE.AND P5, PT, R14, R3.reuse, PT ;  /* 0x000000030e00720c */ /* 0x080fe40003fa6270 */
[----:B------:R-:W-:Y:S02]  /*a700*/  ISETP.GE.AND P1, PT, R13, R3, PT ;  /* 0x000000030d00720c */ /* 0x000fe40003f26270 */
[----:B------:R-:W-:-:S02]  /*a710*/  ISETP.GE.AND P6, PT, R12, R236, PT ;  /* 0x000000ec0c00720c */ /* 0x000fc40003fc6270 */
[----:B------:R-:W-:Y:S02]  /*a720*/  FSEL R65, R10, -INF , !P5 ;  /* 0xff8000000a417808 */ /* 0x000fe40006800000 */
[----:B------:R-:W-:Y:S02]  /*a730*/  FSEL R66, R4, -INF , !P6 ;  /* 0xff80000004427808 */ /* 0x000fe40007000000 */
[----:B------:R-:W-:Y:S02]  /*a740*/  FSEL R59, R11, -INF , !P1 ;  /* 0xff8000000b3b7808 */ /* 0x000fe40004800000 */
[-C--:B------:R-:W-:Y:S02]  /*a750*/  ISETP.GE.AND P6, PT, R12, R246.reuse, PT ;  /* 0x000000f60c00720c */ /* 0x080fe40003fc6270 */
[C---:B------:R-:W-:Y:S02]  /*a760*/  ISETP.GE.AND P5, PT, R44.reuse, R246, PT ;  /* 0x000000f62c00720c */ /* 0x040fe40003fa6270 */
[----:B------:R-:W-:-:S02]  /*a770*/  ISETP.GE.AND P1, PT, R44, R3, PT ;  /* 0x000000032c00720c */ /* 0x000fc40003f26270 */
[----:B------:R-:W-:Y:S02]  /*a780*/  FSEL R43, R62, -INF , !P6 ;  /* 0xff8000003e2b7808 */ /* 0x000fe40007000000 */
[----:B------:R-:W-:Y:S02]  /*a790*/  FSEL R55, R7, -INF , !P1 ;  /* 0xff80000007377808 */ /* 0x000fe40004800000 */
[----:B------:R-:W-:Y:S01]  /*a7a0*/  FSEL R44, R63, -INF , !P5 ;  /* 0xff8000003f2c7808 */ /* 0x000fe20006800000 */
[----:B------:R-:W-:Y:S05]  /*a7b0*/  @!P0 BRA `(.L_x_71) ;  /* 0x000003f000008947 */ /* 0x000fea0003800000 */
        /* <DEDUP_REMOVED lines=15> */
[----:B------:R-:W-:Y:S01]  /*a8b0*/  @!P3 LEA R8, P5, R5, c[0x0][0x168], 0x1 ;  /* 0x00005a000508ba11 */ /* 0x000fe200078a08ff */
[----:B------:R-:W-:-:S03]  /*a8c0*/  ULDC.64 UR4, c[0x0][0x118] ;  /* 0x0000460000047ab9 */ /* 0x000fc60000000a00 */
[----:B------:R-:W-:Y:S02]  /*a8d0*/  LEA.HI.X R4, R4, R227, R3, 0x6, P1 ;  /* 0x000000e304047211 */ /* 0x000fe400008f3403 */
[C---:B------:R-:W-:Y:S02]  /*a8e0*/  @!P4 LEA R12, P1, R5.reuse, c[0x0][0x168], 0x1 ;  /* 0x00005a00050cca11 */ /* 0x040fe400078208ff */
[C---:B------:R-:W-:Y:S02]  /*a8f0*/  IADD3 R3, P6, R5.reuse, UR7, RZ ;  /* 0x0000000705037c10 */ /* 0x040fe4000ffde0ff */
[C-C-:B------:R-:W-:Y:S02]  /*a900*/  @!P4 LEA.HI.X R13, R5.reuse, c[0x0][0x16c], R4.reuse, 0x1, P1 ;  /* 0x00005b00050dca11 */ /* 0x140fe400008f0c04 */
[C---:B------:R-:W-:Y:S02]  /*a910*/  @!P2 LEA R6, P1, R5.reuse, c[0x0][0x168], 0x1 ;  /* 0x00005a000506aa11 */ /* 0x040fe400078208ff */
[C-C-:B------:R-:W-:Y:S01]  /*a920*/  @!P3 LEA.HI.X R9, R5.reuse, c[0x0][0x16c], R4.reuse, 0x1, P5 ;  /* 0x00005b000509ba11 */ /* 0x140fe200028f0c04 */
[----:B------:R-:W-:Y:S01]  /*a930*/  @!PT LDS RZ, [RZ] ;  /* 0x00000000fffff984 */ /* 0x000fe20000000800 */
[----:B------:R-:W-:Y:S01]  /*a940*/  @!PT LDS RZ, [RZ] ;  /* 0x00000000fffff984 */ /* 0x000fe20000000800 */
[----:B------:R-:W-:Y:S01]  /*a950*/  @!PT LDS RZ, [RZ] ;  /* 0x00000000fffff984 */ /* 0x000fe20000000800 */
[----:B------:R1:W-:Y:S01]  /*a960*/  @!P4 LDGSTS.E.BYPASS.LTC128B.128 [R221+0x6000], [R12.64] ;  /* 0x060000000cddcfae */ /* 0x0003e2000b901d44 */
[----:B------:R-:W-:-:S02]  /*a970*/  @!P2 LEA.HI.X R7, R5, c[0x0][0x16c], R4, 0x1, P1 ;  /* 0x00005b000507aa11 */ /* 0x000fc400008f0c04 */
        /* <DEDUP_REMOVED lines=8> */
[C-C-:B------:R-:W-:Y:S02]  /*aa00*/  @!P4 LEA.HI.X R11, R3.reuse, c[0x0][0x16c], R4.reuse, 0x1, P5 ;  /* 0x00005b00030bca11 */ /* 0x140fe400028f0c04 */
        /* <DEDUP_REMOVED lines=24> */
.L_x_73:
[----:B------:R-:W-:Y:S05]  /*ab90*/  BSYNC B0 ;  /* 0x0000000000007941 */ /* 0x000fea0003800000 */
.L_x_72:
[----:B------:R-:W0:Y:S02]  /*aba0*/  LDGDEPBAR ;  /* 0x00000000000079af */ /* 0x000e240000000000 */
.L_x_71:
[----:B------:R-:W-:Y:S01]  /*abb0*/  FMNMX.FTZ R4, R2, R53, !PT ;  /* 0x0000003502047209 */ /* 0x000fe20007810000 */
[----:B------:R-:W-:Y:S01]  /*abc0*/  LDSM.16.MT88.4 R24, [R214+0x9000] ;  /* 0x00900000d618783b */ /* 0x000fe20000004200 */
[----:B-1----:R-:W-:Y:S01]  /*abd0*/  FMNMX.FTZ R10, R0, R241, !PT ;  /* 0x000000f1000a7209 */ /* 0x002fe20007810000 */
[----:B------:R-:W-:Y:S01]  /*abe0*/  @UP0 UIADD3 UR8, UR8, -0x4, URZ ;  /* 0xfffffffc08080890 */ /* 0x000fe2000fffe03f */
[----:B------:R-:W-:Y:S01]  /*abf0*/  FMNMX.FTZ R4, R45, R4, !PT ;  /* 0x000000042d047209 */ /* 0x000fe20007810000 */
[----:B------:R-:W-:Y:S01]  /*ac00*/  LDSM.16.MT88.4 R20, [R212+0x9000] ;  /* 0x00900000d414783b */ /* 0x000fe20000004200 */
[----:B------:R-:W-:Y:S02]  /*ac10*/  FMNMX.FTZ R10, R211, R10, !PT ;  /* 0x0000000ad30a7209 */ /* 0x000fe40007810000 */
[----:B------:R-:W-:Y:S01]  /*ac20*/  FMNMX.FTZ R3, R37, R4, !PT ;  /* 0x0000000425037209 */ /* 0x000fe20007810000 */
[----:B------:R-:W-:Y:S01]  /*ac30*/  LDSM.16.MT88.4 R16, [R214+0xa000] ;  /* 0x00a00000d610783b */ /* 0x000fe20000004200 */
[----:B------:R-:W-:-:S02]  /*ac40*/  FMNMX.FTZ R10, R243, R10, !PT ;  /* 0x0000000af30a7209 */ /* 0x000fc40007810000 */
        /* <DEDUP_REMOVED lines=27> */
[----:B------:R-:W-:Y:S01]  /*ae00*/  FMNMX.FTZ R10, R59, R10, !PT ;  /* 0x0000000a3b0a7209 */ /* 0x000fe20007810000 */
[----:B------:R-:W-:Y:S01]  /*ae10*/  SHFL.BFLY PT, R7, R6, 0x2, 0x1f ;  /* 0x0c401f0006077f89 */ /* 0x000fe200000e0000 */
        /* <DEDUP_REMOVED lines=9> */
[----:B------:R-:W1:Y:S01]  /*aeb0*/  SHFL.BFLY PT, R4, R9, 0x2, 0x1f ;  /* 0x0c401f0009047f89 */ /* 0x000e6200000e0000 */
        /* <DEDUP_REMOVED lines=13> */
[----:B-1----:R-:W-:Y:S02]  /*af90*/  FMNMX.FTZ R4, R9, R4, !PT ;  /* 0x0000000409047209 */ /* 0x002fe40007810000 */
[----:B------:R-:W-:Y:S02]  /*afa0*/  FMNMX.FTZ R7, R6, R7, !PT ;  /* 0x0000000706077209 */ /* 0x000fe40007810000 */
[----:B------:R-:W-:Y:S01]  /*afb0*/  FMNMX.FTZ R6, R174, R3, !PT ;  /* 0x00000003ae067209 */ /* 0x000fe20007810000 */
[----:B------:R-:W1:Y:S01]  /*afc0*/  SHFL.BFLY PT, R165, R4, 0x1, 0x1f ;  /* 0x0c201f0004a57f89 */ /* 0x000e6200000e0000 */
        /* <DEDUP_REMOVED lines=8> */
[----:B------:R-:W-:-:S03]  /*b050*/  FMNMX.FTZ R167, R44, R167, !PT ;  /* 0x000000a72ca77209 */ /* 0x000fc60007810000 */
[----:B------:R-:W3:Y:S01]  /*b060*/  SHFL.BFLY PT, R168, R3, 0x2, 0x1f ;  /* 0x0c401f0003a87f89 */ /* 0x000ee200000e0000 */
[----:B-1----:R-:W-:-:S03]  /*b070*/  FMNMX.FTZ R165, R4, R165, !PT ;  /* 0x000000a504a57209 */ /* 0x002fc60007810000 */
[----:B------:R-:W1:Y:S01]  /*b080*/  SHFL.BFLY PT, R4, R167, 0x2, 0x1f ;  /* 0x0c401f00a7047f89 */ /* 0x000e6200000e0000 */
[----:B--2---:R-:W-:Y:S01]  /*b090*/  FMNMX.FTZ R166, R7, R166, !PT ;  /* 0x000000a607a67209 */ /* 0x004fe20007810000 */
[C---:B------:R-:W-:Y:S01]  /*b0a0*/  FMUL.FTZ R58, R165.reuse, c[0x0][0x23c] ;  /* 0x00008f00a53a7a20 */ /* 0x040fe20000410000 */
[----:B------:R-:W-:Y:S02]  /*b0b0*/  FSETP.NEU.FTZ.AND P1, PT, R165, -INF , PT ;  /* 0xff800000a500780b */ /* 0x000fe40003f3d000 */
[C---:B------:R-:W-:Y:S01]  /*b0c0*/  FSETP.NEU.FTZ.AND P2, PT, R166.reuse, -INF , PT ;  /* 0xff800000a600780b */ /* 0x040fe20003f5d000 */
[----:B------:R-:W-:Y:S01]  /*b0d0*/  FMUL.FTZ R63, R166, c[0x0][0x23c] ;  /* 0x00008f00a63f7a20 */ /* 0x000fe20000410000 */
[----:B------:R-:W-:Y:S02]  /*b0e0*/  FSEL R58, R58, RZ, P1 ;  /* 0x000000ff3a3a7208 */ /* 0x000fe40000800000 */
[----:B------:R-:W-:Y:S02]  /*b0f0*/  FSEL R7, R166, RZ, P2 ;  /* 0x000000ffa6077208 */ /* 0x000fe40001000000 */
[----:B------:R-:W-:Y:S01]  /*b100*/  FSEL R63, R63, RZ, P2 ;  /* 0x000000ff3f3f7208 */ /* 0x000fe20001000000 */
[----:B------:R-:W-:-:S02]  /*b110*/  FFMA.FTZ R173, R195, c[0x0][0x23c], -R58 ;  /* 0x00008f00c3ad7a23 */ /* 0x000fc4000001083a */
[----:B------:R-:W-:Y:S01]  /*b120*/  FADD.FTZ R6, R2, -R7 ;  /* 0x8000000702067221 */ /* 0x000fe20000010000 */
[----:B---3--:R-:W-:Y:S01]  /*b130*/  FMNMX.FTZ R168, R3, R168, !PT ;  /* 0x000000a803a87209 */ /* 0x008fe20007810000 */
[--C-:B------:R-:W-:Y:S01]  /*b140*/  FFMA.FTZ R40, R45, c[0x0][0x23c], -R63.reuse ;  /* 0x00008f002d287a23 */ /* 0x100fe2000001083f */
[----:B------:R-:W-:Y:S01]  /*b150*/  FSEL R7, R165, RZ, P1 ;  /* 0x000000ffa5077208 */ /* 0x000fe20000800000 */
[----:B------:R-:W-:Y:S01]  /*b160*/  FMUL.FTZ R6, R6, c[0x0][0x23c] ;  /* 0x00008f0006067a20 */ /* 0x000fe20000410000 */
[----:B------:R-:W-:Y:S01]  /*b170*/  MUFU.EX2 R173, R173 ;  /* 0x000000ad00ad7308 */ /* 0x000fe20000000800 */
[----:B------:R-:W2:Y:S01]  /*b180*/  SHFL.BFLY PT, R5, R168, 0x1, 0x1f ;  /* 0x0c201f00a8057f89 */ /* 0x000ea200000e0000 */
[----:B------:R-:W-:Y:S01]  /*b190*/  FFMA.FTZ R39, R37, c[0x0][0x23c], -R63 ;  /* 0x00008f0025277a23 */ /* 0x000fe2000001083f */
[----:B-1----:R-:W-:Y:S01]  /*b1a0*/  FMNMX.FTZ R167, R167, R4, !PT ;  /* 0x00000004a7a77209 */ /* 0x002fe20007810000 */
[----:B------:R-:W-:Y:S02]  /*b1b0*/  FADD.FTZ R0, R0, -R7 ;  /* 0x8000000700007221 */ /* 0x000fe40000010000 */
[----:B------:R-:W-:-:S02]  /*b1c0*/  FFMA.FTZ R38, R36, c[0x0][0x23c], -R63 ;  /* 0x00008f0024267a23 */ /* 0x000fc4000001083f */
[----:B------:R-:W1:Y:S01]  /*b1d0*/  MUFU.EX2 R42, R6 ;  /* 0x00000006002a7308 */ /* 0x000e620000000800 */
[----:B------:R-:W3:Y:S01]  /*b1e0*/  SHFL.BFLY PT, R4, R167, 0x1, 0x1f ;  /* 0x0c201f00a7047f89 */ /* 0x000ee200000e0000 */
[----:B------:R-:W-:Y:S02]  /*b1f0*/  FFMA.FTZ R41, R53, c[0x0][0x23c], -R63 ;  /* 0x00008f0035297a23 */ /* 0x000fe4000001083f */
[--C-:B------:R-:W-:Y:S02]  /*b200*/  FFMA.FTZ R37, R241, c[0x0][0x23c], -R58.reuse ;  /* 0x00008f00f1257a23 */ /* 0x100fe4000001083a */
[--C-:B------:R-:W-:Y:S02]  /*b210*/  FFMA.FTZ R36, R211, c[0x0][0x23c], -R58.reuse ;  /* 0x00008f00d3247a23 */ /* 0x100fe4000001083a */
[--C-:B------:R-:W-:Y:S01]  /*b220*/  FFMA.FTZ R3, R243, c[0x0][0x23c], -R58.reuse ;  /* 0x00008f00f3037a23 */ /* 0x100fe2000001083a */
[----:B------:R-:W-:Y:S01]  /*b230*/  MUFU.EX2 R41, R41 ;  /* 0x0000002900297308 */ /* 0x000fe20000000800 */
[----:B------:R-:W-:-:S02]  /*b240*/  FFMA.FTZ R2, R249, c[0x0][0x23c], -R58 ;  /* 0x00008f00f9027a23 */ /* 0x000fc4000001083a */
[----:B------:R-:W-:Y:S02]  /*b250*/  FMUL.FTZ R0, R0, c[0x0][0x23c] ;  /* 0x00008f0000007a20 */ /* 0x000fe40000410000 */
[----:B------:R-:W-:Y:S02]  /*b260*/  FFMA.FTZ R171, R184, c[0x0][0x23c], -R63 ;  /* 0x00008f00b8ab7a23 */ /* 0x000fe4000001083f */
[-C--:B-1----:R-:W-:Y:S01]  /*b270*/  FMUL.FTZ R156, R156, R42.reuse ;  /* 0x0000002a9c9c7220 */ /* 0x082fe20000410000 */
[----:B--2---:R-:W-:Y:S01]  /*b280*/  FMNMX.FTZ R168, R168, R5, !PT ;  /* 0x00000005a8a87209 */ /* 0x004fe20007810000 */
[----:B------:R-:W1:Y:S01]  /*b290*/  MUFU.EX2 R40, R40 ;  /* 0x0000002800287308 */ /* 0x000e620000000800 */
[----:B------:R-:W-:Y:S02]  /*b2a0*/  FMUL.FTZ R157, R157, R42 ;  /* 0x0000002a9d9d7220 */ /* 0x000fe40000410000 */
[C---:B------:R-:W-:Y:S01]  /*b2b0*/  FSETP.NEU.FTZ.AND P2, PT, R168.reuse, -INF , PT ;  /* 0xff800000a800780b */ /* 0x040fe20003f5d000 */
[----:B------:R-:W-:-:S02]  /*b2c0*/  FMUL.FTZ R45, R168, c[0x0][0x23c] ;  /* 0x00008f00a82d7a20 */ /* 0x000fc40000410000 */
[----:B------:R-:W-:Y:S01]  /*b2d0*/  FMUL.FTZ R152, R152, R42 ;  /* 0x0000002a98987220 */ /* 0x000fe20000410000 */
[----:B---3--:R-:W-:Y:S01]  /*b2e0*/  FMNMX.FTZ R167, R167, R4, !PT ;  /* 0x00000004a7a77209 */ /* 0x008fe20007810000 */
[----:B------:R-:W-:Y:S01]  /*b2f0*/  MUFU.EX2 R39, R39 ;  /* 0x0000002700277308 */ /* 0x000fe20000000800 */
[----:B------:R-:W-:Y:S01]  /*b300*/  FSEL R45, R45, RZ, P2 ;  /* 0x000000ff2d2d7208 */ /* 0x000fe20001000000 */
[----:B------:R-:W2:Y:S01]  /*b310*/  LDSM.16.MT88.4 R4, [R214+0xb000] ;  /* 0x00b00000d604783b */ /* 0x000ea20000004200 */
[C---:B------:R-:W-:Y:S01]  /*b320*/  FSETP.NEU.FTZ.AND P1, PT, R167.reuse, -INF , PT ;  /* 0xff800000a700780b */ /* 0x040fe20003f3d000 */
[----:B------:R-:W-:Y:S02]  /*b330*/  FMUL.FTZ R8, R167, c[0x0][0x23c] ;  /* 0x00008f00a7087a20 */ /* 0x000fe40000410000 */
[--C-:B------:R-:W-:Y:S01]  /*b340*/  FFMA.FTZ R9, R47, c[0x0][0x23c], -R45.reuse ;  /* 0x00008f002f097a23 */ /* 0x100fe2000001082d */
[----:B------:R-:W-:Y:S01]  /*b350*/  FSEL R169, R167, RZ, P1 ;  /* 0x000000ffa7a97208 */ /* 0x000fe20000800000 */
[--C-:B------:R-:W-:Y:S01]  /*b360*/  FFMA.FTZ R47, R46, c[0x0][0x23c], -R45.reuse ;  /* 0x00008f002e2f7a23 */ /* 0x100fe2000001082d */
[----:B------:R-:W3:Y:S01]  /*b370*/  MUFU.EX2 R38, R38 ;  /* 0x0000002600267308 */ /* 0x000ee20000000800 */
[--C-:B------:R-:W-:Y:S01]  /*b380*/  FFMA.FTZ R56, R51, c[0x0][0x23c], -R45.reuse ;  /* 0x00008f0033387a23 */ /* 0x100fe2000001082d */
[----:B------:R-:W-:Y:S01]  /*b390*/  FSEL R51, R8, RZ, P1 ;  /* 0x000000ff08337208 */ /* 0x000fe20000800000 */
[----:B------:R-:W-:Y:S01]  /*b3a0*/  FFMA.FTZ R57, R49, c[0x0][0x23c], -R45 ;  /* 0x00008f0031397a23 */ /* 0x000fe2000001082d */
[----:B-1----:R-:W-:Y:S01]  /*b3b0*/  F2FP.PACK_AB R28, R40, R41 ;  /* 0x00000029281c723e */ /* 0x002fe200000000ff */
[----:B------:R-:W-:-:S02]  /*b3c0*/  FADD.FTZ R169, R208, -R169 ;  /* 0x800000a9d0a97221 */ /* 0x000fc40000010000 */
[--C-:B------:R-:W-:Y:S01]  /*b3d0*/  FFMA.FTZ R53, R52, c[0x0][0x23c], -R51.reuse ;  /* 0x00008f0034357a23 */ /* 0x100fe20000010833 */
[----:B------:R1:W-:Y:S01]  /*b3e0*/  MUFU.EX2 R46, R9 ;  /* 0x00000009002e7308 */ /* 0x0003e20000000800 */
[--C-:B------:R-:W-:Y:S02]  /*b3f0*/  FFMA.FTZ R54, R54, c[0x0][0x23c], -R51.reuse ;  /* 0x00008f0036367a23 */ /* 0x100fe40000010833 */
[----:B------:R-:W-:Y:S02]  /*b400*/  FMUL.FTZ R62, R169, c[0x0][0x23c] ;  /* 0x00008f00a93e7a20 */ /* 0x000fe40000410000 */
[----:B------:R-:W-:Y:S02]  /*b410*/  FFMA.FTZ R201, R201, c[0x0][0x23c], -R51 ;  /* 0x00008f00c9c97a23 */ /* 0x000fe40000010833 */
[-C--:B------:R-:W-:Y:S01]  /*b420*/  FMUL.FTZ R153, R153, R42.reuse ;  /* 0x0000002a99997220 */ /* 0x080fe20000410000 */
[----:B------:R4:W-:Y:S01]  /*b430*/  MUFU.EX2 R49, R56 ;  /* 0x0000003800317308 */ /* 0x0009e20000000800 */
[----:B---3--:R-:W-:Y:S01]  /*b440*/  F2FP.PACK_AB R30, R38, R39 ;  /* 0x00000027261e723e */ /* 0x008fe200000000ff */
[----:B------:R-:W-:-:S02]  /*b450*/  FMUL.FTZ R76, R76, R42 ;  /* 0x0000002a4c4c7220 */ /* 0x000fc40000410000 */
[-C--:B------:R-:W-:Y:S02]  /*b460*/  FMUL.FTZ R77, R77, R42.reuse ;  /* 0x0000002a4d4d7220 */ /* 0x080fe40000410000 */
[-C--:B------:R-:W-:Y:S01]  /*b470*/  FMUL.FTZ R80, R80, R42.reuse ;  /* 0x0000002a50507220 */ /* 0x080fe20000410000 */
[----:B-1----:R-:W1:Y:S01]  /*b480*/  LDSM.16.MT88.4 R8, [R212+0xb000] ;  /* 0x00b00000d408783b */ /* 0x002e620000004200 */
[----:B------:R3:W-:Y:S01]  /*b490*/  MUFU.EX2 R52, R57 ;  /* 0x0000003900347308 */ /* 0x0007e20000000800 */
[-C--:B------:R-:W-:Y:S02]  /*b4a0*/  FMUL.FTZ R81, R81, R42.reuse ;  /* 0x0000002a51517220 */ /* 0x080fe40000410000 */
[-C--:B------:R-:W-:Y:S02]  /*b4b0*/  FMUL.FTZ R92, R92, R42.reuse ;  /* 0x0000002a5c5c7220 */ /* 0x080fe40000410000 */
[----:B------:R-:W-:Y:S01]  /*b4c0*/  FMUL.FTZ R93, R93, R42 ;  /* 0x0000002a5d5d7220 */ /* 0x000fe20000410000 */
[----:B----4-:R-:W-:-:S02]  /*b4d0*/  FSEL R56, R168, RZ, P2 ;  /* 0x000000ffa8387208 */ /* 0x010fc40001000000 */
[----:B------:R-:W-:Y:S01]  /*b4e0*/  MUFU.EX2 R37, R37 ;  /* 0x0000002500257308 */ /* 0x000fe20000000800 */
[-C--:B------:R-:W-:Y:S02]  /*b4f0*/  FMUL.FTZ R96, R96, R42.reuse ;  /* 0x0000002a60607220 */ /* 0x080fe40000410000 */
[-C--:B------:R-:W-:Y:S02]  /*b500*/  FMUL.FTZ R97, R97, R42.reuse ;  /* 0x0000002a61617220 */ /* 0x080fe40000410000 */
[-C--:B------:R-:W-:Y:S02]  /*b510*/  FMUL.FTZ R104, R104, R42.reuse ;  /* 0x0000002a68687220 */ /* 0x080fe40000410000 */
[----:B------:R-:W-:Y:S01]  /*b520*/  FMUL.FTZ R105, R105, R42 ;  /* 0x0000002a69697220 */ /* 0x000fe20000410000 */
[----:B------:R-:W4:Y:S01]  /*b530*/  MUFU.EX2 R36, R36 ;  /* 0x0000002400247308 */ /* 0x000f220000000800 */
[----:B---3--:R-:W-:Y:S02]  /*b540*/  FADD.FTZ R57, R209, -R56 ;  /* 0x80000038d1397221 */ /* 0x008fe40000010000 */
[----:B------:R-:W-:-:S02]  /*b550*/  FFMA.FTZ R56, R203, c[0x0][0x23c], -R51 ;  /* 0x00008f00cb387a23 */ /* 0x000fc40000010833 */
[----:B------:R-:W-:Y:S02]  /*b560*/  FMUL.FTZ R60, R57, c[0x0][0x23c] ;  /* 0x00008f00393c7a20 */ /* 0x000fe40000410000 */
[-C--:B------:R-:W-:Y:S01]  /*b570*/  FMUL.FTZ R108, R108, R42.reuse ;  /* 0x0000002a6c6c7220 */ /* 0x080fe20000410000 */
[----:B------:R-:W-:Y:S01]  /*b580*/  MUFU.EX2 R3, R3 ;  /* 0x0000000300037308 */ /* 0x000fe20000000800 */
[-C--:B------:R-:W-:Y:S02]  /*b590*/  FMUL.FTZ R109, R109, R42.reuse ;  /* 0x0000002a6d6d7220 */ /* 0x080fe40000410000 */
[-C--:B------:R-:W-:Y:S02]  /*b5a0*/  FMUL.FTZ R116, R116, R42.reuse ;  /* 0x0000002a74747220 */ /* 0x080fe40000410000 */
[-C--:B------:R-:W-:Y:S02]  /*b5b0*/  FMUL.FTZ R117, R117, R42.reuse ;  /* 0x0000002a75757220 */ /* 0x080fe40000410000 */
[-C--:B------:R-:W-:Y:S01]  /*b5c0*/  FMUL.FTZ R120, R120, R42.reuse ;  /* 0x0000002a78787220 */ /* 0x080fe20000410000 */
[----:B------:R-:W3:Y:S01]  /*b5d0*/  MUFU.EX2 R2, R2 ;  /* 0x0000000200027308 */ /* 0x000ee20000000800 */
[----:B----4-:R-:W-:Y:S01]  /*b5e0*/  F2FP.PACK_AB R29, R36, R37 ;  /* 0x00000025241d723e */ /* 0x010fe200000000ff */
[----:B------:R-:W-:-:S02]  /*b5f0*/  FMUL.FTZ R121, R121, R42 ;  /* 0x0000002a79797220 */ /* 0x000fc40000410000 */
[-C--:B------:R-:W-:Y:S02]  /*b600*/  FMUL.FTZ R128, R128, R42.reuse ;  /* 0x0000002a80807220 */ /* 0x080fe40000410000 */
[-C--:B------:R-:W-:Y:S02]  /*b610*/  FMUL.FTZ R129, R129, R42.reuse ;  /* 0x0000002a81817220 */ /* 0x080fe40000410000 */
[----:B------:R-:W4:Y:S01]  /*b620*/  MUFU.EX2 R0, R0 ;  /* 0x0000000000007308 */ /* 0x000f220000000800 */
[-C--:B------:R-:W-:Y:S02]  /*b630*/  FMUL.FTZ R132, R132, R42.reuse ;  /* 0x0000002a84847220 */ /* 0x080fe40000410000 */
[----:B------:R-:W-:Y:S02]  /*b640*/  FMUL.FTZ R133, R133, R42 ;  /* 0x0000002a85857220 */ /* 0x000fe40000410000 */
[--C-:B------:R-:W-:Y:S02]  /*b650*/  FFMA.FTZ R169, R199, c[0x0][0x23c], -R63.reuse ;  /* 0x00008f00c7a97a23 */ /* 0x100fe4000001083f */
[----:B------:R-:W-:Y:S01]  /*b660*/  FFMA.FTZ R188, R252, c[0x0][0x23c], -R63 ;  /* 0x00008f00fcbc7a23 */ /* 0x000fe2000001083f */
[----:B------:R-:W-:Y:S01]  /*b670*/  MUFU.EX2 R47, R47 ;  /* 0x0000002f002f7308 */ /* 0x000fe20000000800 */
[----:B---3--:R-:W-:Y:S01]  /*b680*/  F2FP.PACK_AB R31, R2, R3 ;  /* 0x00000003021f723e */ /* 0x008fe200000000ff */
[----:B------:R-:W-:-:S02]  /*b690*/  FFMA.FTZ R190, R193, c[0x0][0x23c], -R58 ;  /* 0x00008f00c1be7a23 */ /* 0x000fc4000001083a */
[----:B------:R-:W-:Y:S02]  /*b6a0*/  FFMA.FTZ R175, R183, c[0x0][0x23c], -R58 ;  /* 0x00008f00b7af7a23 */ /* 0x000fe4000001083a */
[----:B------:R-:W-:Y:S02]  /*b6b0*/  FFMA.FTZ R197, R197, c[0x0][0x23c], -R63 ;  /* 0x00008f00c5c57a23 */ /* 0x000fe4000001083f */
[----:B------:R-:W-:Y:S01]  /*b6c0*/  MUFU.EX2 R53, R53 ;  /* 0x0000003500357308 */ /* 0x000fe20000000800 */
[-C--:B----4-:R-:W-:Y:S02]  /*b6d0*/  FMUL.FTZ R158, R158, R0.reuse ;  /* 0x000000009e9e7220 */ /* 0x090fe40000410000 */
        /* <DEDUP_REMOVED lines=21> */
[----:B------:R-:W3:Y:S01]  /*b830*/  MUFU.EX2 R60, R60 ;  /* 0x0000003c003c7308 */ /* 0x000ee20000000800 */
[-C--:B------:R-:W-:Y:S01]  /*b840*/  FMUL.FTZ R118, R118, R0.reuse ;  /* 0x0000000076767220 */ /* 0x080fe20000410000 */
[C---:B------:R-:W-:Y:S01]  /*b850*/  HMMA.16816.F32 R80, R28.reuse, R22, R80 ;  /* 0x000000161c50723c */ /* 0x040fe20000001850 */
[-C--:B------:R-:W-:Y:S02]  /*b860*/  FMUL.FTZ R119, R119, R0.reuse ;  /* 0x0000000077777220 */ /* 0x080fe40000410000 */
[-C--:B------:R-:W-:Y:S02]  /*b870*/  FMUL.FTZ R122, R122, R0.reuse ;  /* 0x000000007a7a7220 */ /* 0x080fe40000410000 */
[-C--:B------:R-:W-:Y:S01]  /*b880*/  FMUL.FTZ R123, R123, R0.reuse ;  /* 0x000000007b7b7220 */ /* 0x080fe20000410000 */
[----:B------:R-:W4:Y:S01]  /*b890*/  MUFU.EX2 R62, R62 ;  /* 0x0000003e003e7308 */ /* 0x000f220000000800 */
[-C--:B------:R-:W-:Y:S01]  /*b8a0*/  FMUL.FTZ R130, R130, R0.reuse ;  /* 0x0000000082827220 */ /* 0x080fe20000410000 */
[----:B------:R-:W-:Y:S01]  /*b8b0*/  HMMA.16816.F32 R92, R28, R16, R92 ;  /* 0x000000101c5c723c */ /* 0x000fe2000000185c */
[----:B------:R-:W-:-:S02]  /*b8c0*/  FMUL.FTZ R131, R131, R0 ;  /* 0x0000000083837220 */ /* 0x000fc40000410000 */
[-C--:B------:R-:W-:Y:S02]  /*b8d0*/  FMUL.FTZ R134, R134, R0.reuse ;  /* 0x0000000086867220 */ /* 0x080fe40000410000 */
[----:B------:R-:W-:Y:S01]  /*b8e0*/  FMUL.FTZ R135, R135, R0 ;  /* 0x0000000087877220 */ /* 0x000fe20000410000 */
[----:B------:R-:W-:Y:S01]  /*b8f0*/  MUFU.EX2 R169, R169 ;  /* 0x000000a900a97308 */ /* 0x000fe20000000800 */
[-C--:B---3--:R-:W-:Y:S01]  /*b900*/  FMUL.FTZ R144, R144, R60.reuse ;  /* 0x0000003c90907220 */ /* 0x088fe20000410000 */
[C---:B------:R-:W-:Y:S01]  /*b910*/  HMMA.16816.F32 R96, R28.reuse, R18, R96 ;  /* 0x000000121c60723c */ /* 0x040fe20000001860 */
[-C--:B------:R-:W-:Y:S02]  /*b920*/  FMUL.FTZ R145, R145, R60.reuse ;  /* 0x0000003c91917220 */ /* 0x080fe40000410000 */
[-C--:B------:R-:W-:Y:S02]  /*b930*/  FMUL.FTZ R160, R160, R60.reuse ;  /* 0x0000003ca0a07220 */ /* 0x080fe40000410000 */
[----:B------:R-:W-:Y:S01]  /*b940*/  FMUL.FTZ R161, R161, R60 ;  /* 0x0000003ca1a17220 */ /* 0x000fe20000410000 */
[----:B------:R3:W5:Y:S01]  /*b950*/  MUFU.EX2 R184, R197 ;  /* 0x000000c500b87308 */ /* 0x0007620000000800 */
[-C--:B----4-:R-:W-:Y:S01]  /*b960*/  FMUL.FTZ R146, R146, R62.reuse ;  /* 0x0000003e92927220 */ /* 0x090fe20000410000 */
        /* <DEDUP_REMOVED lines=12> */
[----:B--2---:R-:W-:Y:S01]  /*ba30*/  HMMA.16816.F32 R116, R28, R4, R116 ;  /* 0x000000041c74723c */ /* 0x004fe20000001874 */
[----:B------:R-:W-:-:S02]  /*ba40*/  FMUL.FTZ R73, R73, R60 ;  /* 0x0000003c49497220 */ /* 0x000fc40000410000 */
[-C--:B------:R-:W-:Y:S02]  /*ba50*/  FMUL.FTZ R74, R74, R62.reuse ;  /* 0x0000003e4a4a7220 */ /* 0x080fe40000410000 */
[----:B------:R-:W-:Y:S01]  /*ba60*/  FMUL.FTZ R75, R75, R62 ;  /* 0x0000003e4b4b7220 */ /* 0x000fe20000410000 */
[----:B------:R-:W2:Y:S01]  /*ba70*/  MUFU.EX2 R190, R190 ;  /* 0x000000be00be7308 */ /* 0x000ea20000000800 */
[-C--:B------:R-:W-:Y:S01]  /*ba80*/  FMUL.FTZ R84, R84, R60.reuse ;  /* 0x0000003c54547220 */ /* 0x080fe20000410000 */
[C---:B------:R-:W-:Y:S01]  /*ba90*/  HMMA.16816.F32 R120, R28.reuse, R6, R120 ;  /* 0x000000061c78723c */ /* 0x040fe20000001878 */
[----:B------:R-:W-:Y:S02]  /*baa0*/  FMUL.FTZ R85, R85, R60 ;  /* 0x0000003c55557220 */ /* 0x000fe40000410000 */
[-C--:B------:R-:W-:Y:S02]  /*bab0*/  FMUL.FTZ R86, R86, R62.reuse ;  /* 0x0000003e56567220 */ /* 0x080fe40000410000 */
[----:B------:R-:W-:Y:S01]  /*bac0*/  FMUL.FTZ R87, R87, R62 ;  /* 0x0000003e57577220 */ /* 0x000fe20000410000 */
[----:B------:R-:W-:Y:S01]  /*bad0*/  MUFU.EX2 R175, R175 ;  /* 0x000000af00af7308 */ /* 0x000fe20000000800 */
[-C--:B------:R-:W-:Y:S01]  /*bae0*/  FMUL.FTZ R88, R88, R60.reuse ;  /* 0x0000003c58587220 */ /* 0x080fe20000410000 */
[----:B-1----:R-:W-:Y:S01]  /*baf0*/  HMMA.16816.F32 R128, R28, R8, R128 ;  /* 0x000000081c80723c */ /* 0x002fe20000001880 */
        /* <DEDUP_REMOVED lines=13> */
[----:B------:R-:W-:Y:S01]  /*bbd0*/  FMUL.FTZ R150, R150, R62 ;  /* 0x0000003e96967220 */ /* 0x000fe20000410000 */
[----:B------:R-:W-:Y:S01]  /*bbe0*/  F2FP.PACK_AB R31, R57, R56 ;  /* 0x00000038391f723e */ /* 0x000fe200000000ff */
[----:B------:R-:W-:Y:S02]  /*bbf0*/  FMUL.FTZ R151, R151, R62 ;  /* 0x0000003e97977220 */ /* 0x000fe40000410000 */
        /* <DEDUP_REMOVED lines=15> */
[----:B------:R-:W1:Y:S01]  /*bcf0*/  LDSM.16.MT88.4 R24, [R214+0x9400] ;  /* 0x00940000d618783b */ /* 0x000e620000004200 */
[-C--:B------:R-:W-:Y:S02]  /*bd00*/  FMUL.FTZ R136, R136, R60.reuse ;  /* 0x0000003c88887220 */ /* 0x080fe40000410000 */
[----:B------:R-:W-:-:S02]  /*bd10*/  FMUL.FTZ R137, R137, R60 ;  /* 0x0000003c89897220 */ /* 0x000fc40000410000 */
[-C--:B------:R-:W-:Y:S01]  /*bd20*/  FMUL.FTZ R138, R138, R62.reuse ;  /* 0x0000003e8a8a7220 */ /* 0x080fe20000410000 */
[C---:B------:R-:W-:Y:S01]  /*bd30*/  HMMA.16816.F32 R72, R28.reuse, R20, R72 ;  /* 0x000000141c48723c */ /* 0x040fe20000001848 */
[----:B------:R-:W-:Y:S02]  /*bd40*/  FMUL.FTZ R139, R139, R62 ;  /* 0x0000003e8b8b7220 */ /* 0x000fe40000410000 */
[----:B------:R-:W-:Y:S02]  /*bd50*/  FFMA.FTZ R4, R177, c[0x0][0x23c], -R58 ;  /* 0x00008f00b1047a23 */ /* 0x000fe4000001083a */
[--C-:B------:R-:W-:Y:S02]  /*bd60*/  FFMA.FTZ R177, R192, c[0x0][0x23c], -R45.reuse ;  /* 0x00008f00c0b17a23 */ /* 0x100fe4000001082d */
[----:B------:R4:W1:Y:S01]  /*bd70*/  MUFU.EX2 R192, R4 ;  /* 0x0000000400c07308 */ /* 0x0008620000000800 */
[----:B------:R-:W-:Y:S01]  /*bd80*/  HMMA.16816.F32 R84, R28, R22, R84 ;  /* 0x000000161c54723c */ /* 0x000fe20000001854 */
[----:B------:R-:W1:Y:S01]  /*bd90*/  LDSM.16.MT88.4 R20, [R212+0x9400] ;  /* 0x00940000d414783b */ /* 0x000e620000004200 */
[----:B------:R-:W-:-:S02]  /*bda0*/  FFMA.FTZ R183, R196, c[0x0][0x23c], -R45 ;  /* 0x00008f00c4b77a23 */ /* 0x000fc4000001082d */
[--C-:B------:R-:W-:Y:S02]  /*bdb0*/  FFMA.FTZ R194, R194, c[0x0][0x23c], -R45.reuse ;  /* 0x00008f00c2c27a23 */ /* 0x100fe4000001082d */
[----:B------:R-:W-:Y:S01]  /*bdc0*/  FFMA.FTZ R196, R250, c[0x0][0x23c], -R45 ;  /* 0x00008f00fac47a23 */ /* 0x000fe2000001082d */
[----:B------:R-:W-:Y:S01]  /*bdd0*/  MUFU.EX2 R177, R177 ;  /* 0x000000b100b17308 */ /* 0x000fe20000000800 */
[C---:B------:R-:W-:Y:S01]  /*bde0*/  HMMA.16816.F32 R88, R28.reuse, R16, R88 ;  /* 0x000000101c58723c */ /* 0x040fe20000001858 */
[--C-:B------:R-:W-:Y:S02]  /*bdf0*/  FFMA.FTZ R189, R240, c[0x0][0x23c], -R51.reuse ;  /* 0x00008f00f0bd7a23 */ /* 0x100fe40000010833 */
[--C-:B------:R-:W-:Y:S02]  /*be00*/  FFMA.FTZ R204, R234, c[0x0][0x23c], -R51.reuse ;  /* 0x00008f00eacc7a23 */ /* 0x100fe40000010833 */
[--C-:B------:R-:W-:Y:S02]  /*be10*/  FFMA.FTZ R191, R248, c[0x0][0x23c], -R51.reuse ;  /* 0x00008f00f8bf7a23 */ /* 0x100fe40000010833 */
[----:B------:R-:W-:Y:S01]  /*be20*/  FFMA.FTZ R206, R242, c[0x0][0x23c], -R51 ;  /* 0x00008f00f2ce7a23 */ /* 0x000fe20000010833 */
[----:B------:R-:W-:Y:S01]  /*be30*/  HMMA.16816.F32 R100, R28, R18, R100 ;  /* 0x000000121c64723c */ /* 0x000fe20000001864 */
[----:B------:R-:W1:Y:S01]  /*be40*/  LDSM.16.MT88.4 R16, [R214+0xa400] ;  /* 0x00a40000d610783b */ /* 0x000e620000004200 */
[----:B------:R-:W1:Y:S01]  /*be50*/  MUFU.EX2 R194, R194 ;  /* 0x000000c200c27308 */ /* 0x000e620000000800 */
[----:B------:R-:W-:-:S02]  /*be60*/  FFMA.FTZ R195, R202, c[0x0][0x23c], -R63 ;  /* 0x00008f00cac37a23 */ /* 0x000fc4000001083f */
[--C-:B------:R-:W-:Y:S02]  /*be70*/  FFMA.FTZ R202, R179, c[0x0][0x23c], -R58.reuse ;  /* 0x00008f00b3ca7a23 */ /* 0x100fe4000001083a */
        /* <DEDUP_REMOVED lines=8> */
[----:B------:R-:W1:Y:S01]  /*bf00*/  LDSM.16.MT88.4 R12, [R212+0xa400] ;  /* 0x00a40000d40c783b */ /* 0x000e620000004200 */
[----:B------:R-:W-:Y:S01]  /*bf10*/  MUFU.EX2 R196, R196 ;  /* 0x000000c400c47308 */ /* 0x000fe20000000800 */
[----:B------:R-:W-:-:S02]  /*bf20*/  FFMA.FTZ R208, R185, c[0x0][0x23c], -R58 ;  /* 0x00008f00b9d07a23 */ /* 0x000fc4000001083a */
[----:B------:R-:W-:Y:S02]  /*bf30*/  FFMA.FTZ R181, R178, c[0x0][0x23c], -R45 ;  /* 0x00008f00b2b57a23 */ /* 0x000fe4000001082d */
[----:B---3--:R-:W-:Y:S01]  /*bf40*/  FFMA.FTZ R197, R170, c[0x0][0x23c], -R51 ;  /* 0x00008f00aac57a23 */ /* 0x008fe20000010833 */
[C---:B------:R-:W-:Y:S01]  /*bf50*/  HMMA.16816.F32 R124, R28.reuse, R6, R124 ;  /* 0x000000061c7c723c */ /* 0x040fe2000000187c */
[----:B----4-:R-:W-:Y:S01]  /*bf60*/  LDSM.16.MT88.4 R4, [R212+0xb400] ;  /* 0x00b40000d404783b */ /* 0x010fe20000004200 */
[----:B------:R-:W-:Y:S01]  /*bf70*/  MUFU.EX2 R189, R189 ;  /* 0x000000bd00bd7308 */ /* 0x000fe20000000800 */
[--C-:B------:R-:W-:Y:S02]  /*bf80*/  FFMA.FTZ R176, R176, c[0x0][0x23c], -R45.reuse ;  /* 0x00008f00b0b07a23 */ /* 0x100fe4000001082d */
[--C-:B------:R-:W-:Y:S02]  /*bf90*/  FFMA.FTZ R178, R182, c[0x0][0x23c], -R45.reuse ;  /* 0x00008f00b6b27a23 */ /* 0x100fe4000001082d */
[----:B------:R-:W-:Y:S01]  /*bfa0*/  FFMA.FTZ R185, R186, c[0x0][0x23c], -R45 ;  /* 0x00008f00bab97a23 */ /* 0x000fe2000001082d */
[----:B------:R-:W-:Y:S01]  /*bfb0*/  HMMA.16816.F32 R140, R28, R8, R140 ;  /* 0x000000081c8c723c */ /* 0x000fe2000000188c */
[--C-:B------:R-:W-:Y:S01]  /*bfc0*/  FFMA.FTZ R172, R172, c[0x0][0x23c], -R51.reuse ;  /* 0x00008f00acac7a23 */ /* 0x100fe20000010833 */
[----:B------:R-:W3:Y:S01]  /*bfd0*/  MUFU.EX2 R204, R204 ;  /* 0x000000cc00cc7308 */ /* 0x000ee20000000800 */
[----:B------:R-:W-:-:S02]  /*bfe0*/  FFMA.FTZ R170, R180, c[0x0][0x23c], -R51 ;  /* 0x00008f00b4aa7a23 */ /* 0x000fc40000010833 */
[----:B------:R-:W-:Y:S02]  /*bff0*/  FFMA.FTZ R199, R174, c[0x0][0x23c], -R51 ;  /* 0x00008f00aec77a23 */ /* 0x000fe40000010833 */
[----:B------:R-:W-:Y:S01]  /*c000*/  FFMA.FTZ R46, R237, R60, R46 ;  /* 0x0000003ced2e7223 */ /* 0x000fe2000001002e */
[----:B------:R-:W-:Y:S01]  /*c010*/  HMMA.16816.F32 R136, R28, R10, R136 ;  /* 0x0000000a1c88723c */ /* 0x000fe20000001888 */
[----:B------:R-:W4:Y:S01]  /*c020*/  LDSM.16.MT88.4 R8, [R214+0xb400] ;  /* 0x00b40000d608783b */ /* 0x000f220000004200 */
[----:B------:R-:W-:Y:S01]  /*c030*/  MUFU.EX2 R191, R191 ;  /* 0x000000bf00bf7308 */ /* 0x000fe20000000800 */
[----:B------:R-:W-:Y:S02]  /*c040*/  FFMA.FTZ R53, R232, R62, R53 ;  /* 0x0000003ee8357223 */ /* 0x000fe40000010035 */
[----:B------:R-:W-:Y:S02]  /*c050*/  FFMA.FTZ R41, R235, R42, R41 ;  /* 0x0000002aeb297223 */ /* 0x000fe40000010029 */
[----:B-----5:R-:W-:Y:S01]  /*c060*/  F2FP.PACK_AB R28, R184, R169 ;  /* 0x000000a9b81c723e */ /* 0x020fe200000000ff */
[----:B------:R-:W-:Y:S01]  /*c070*/  FFMA.FTZ R37, R233, R0, R37 ;  /* 0x00000000e9257223 */ /* 0x000fe20000010025 */
[----:B--2---:R-:W-:Y:S01]  /*c080*/  F2FP.PACK_AB R29, R190, R173 ;  /* 0x000000adbe1d723e */ /* 0x004fe200000000ff */
[----:B------:R-:W2:Y:S01]  /*c090*/  MUFU.EX2 R206, R206 ;  /* 0x000000ce00ce7308 */ /* 0x000ea20000000800 */
[----:B------:R-:W-:Y:S01]  /*c0a0*/  F2FP.PACK_AB R30, R188, R171 ;  /* 0x000000abbc1e723e */ /* 0x000fe200000000ff */
[----:B------:R-:W-:Y:S01]  /*c0b0*/  FADD.FTZ R46, R47, R46 ;  /* 0x0000002e2f2e7221 */ /* 0x000fe20000010000 */
[----:B-1----:R-:W-:Y:S01]  /*c0c0*/  F2FP.PACK_AB R31, R192, R175 ;  /* 0x000000afc01f723e */ /* 0x002fe200000000ff */
[----:B------:R-:W-:-:S02]  /*c0d0*/  FADD.FTZ R53, R54, R53 ;  /* 0x0000003536357221 */ /* 0x000fc40000010000 */
[----:B------:R-:W-:Y:S02]  /*c0e0*/  FADD.FTZ R40, R40, R41 ;  /* 0x0000002928287221 */ /* 0x000fe40000010000 */
[----:B------:R-:W-:Y:S01]  /*c0f0*/  MUFU.EX2 R193, R193 ;  /* 0x000000c100c17308 */ /* 0x000fe20000000800 */
[----:B------:R-:W-:Y:S01]  /*c100*/  FADD.FTZ R36, R36, R37 ;  /* 0x0000002524247221 */ /* 0x000fe20000010000 */
[C---:B------:R-:W-:Y:S01]  /*c110*/  HMMA.16816.F32 R156, R28.reuse, R24, R156 ;  /* 0x000000181c9c723c */ /* 0x040fe2000000189c */
[----:B------:R-:W-:Y:S02]  /*c120*/  FADD.FTZ R49, R49, R46 ;  /* 0x0000002e31317221 */ /* 0x000fe40000010000 */
[----:B------:R-:W-:Y:S02]  /*c130*/  FADD.FTZ R56, R56, R53 ;  /* 0x0000003538387221 */ /* 0x000fe40000010000 */
[----:B------:R-:W-:Y:S01]  /*c140*/  FADD.FTZ R39, R39, R40 ;  /* 0x0000002827277221 */ /* 0x000fe20000010000 */
[----:B------:R-:W1:Y:S01]  /*c150*/  MUFU.EX2 R200, R200 ;  /* 0x000000c800c87308 */ /* 0x000e620000000800 */
[----:B------:R-:W-:Y:S01]  /*c160*/  FADD.FTZ R3, R3, R36 ;  /* 0x0000002403037221 */ /* 0x000fe20000010000 */
[----:B------:R-:W-:Y:S01]  /*c170*/  HMMA.16816.F32 R152, R28, R26, R152 ;  /* 0x0000001a1c98723c */ /* 0x000fe20000001898 */
[----:B------:R-:W-:-:S02]  /*c180*/  FADD.FTZ R52, R52, R49 ;  /* 0x0000003134347221 */ /* 0x000fc40000010000 */
[----:B------:R-:W-:Y:S02]  /*c190*/  FADD.FTZ R56, R57, R56 ;  /* 0x0000003839387221 */ /* 0x000fe40000010000 */
[----:B------:R-:W-:Y:S01]  /*c1a0*/  FADD.FTZ R38, R38, R39 ;  /* 0x0000002726267221 */ /* 0x000fe20000010000 */
[----:B------:R-:W-:Y:S01]  /*c1b0*/  MUFU.EX2 R195, R195 ;  /* 0x000000c300c37308 */ /* 0x000fe20000000800 */
[----:B------:R-:W-:Y:S01]  /*c1c0*/  FADD.FTZ R2, R2, R3 ;  /* 0x0000000302027221 */ /* 0x000fe20000010000 */
        /* <DEDUP_REMOVED lines=11> */
[----:B------:R-:W-:Y:S01]  /*c280*/  FADD.FTZ R169, R169, R38 ;  /* 0x00000026a9a97221 */ /* 0x000fe20000010000 */
[C---:B------:R-:W-:Y:S01]  /*c290*/  HMMA.16816.F32 R92, R28.reuse, R16, R92 ;  /* 0x000000101c5c723c */ /* 0x040fe2000000185c */
[----:B------:R-:W-:Y:S02]  /*c2a0*/  FADD.FTZ R173, R173, R2 ;  /* 0x00000002adad7221 */ /* 0x000fe40000010000 */
[----:B------:R-:W-:Y:S02]  /*c2b0*/  FFMA.FTZ R58, R55, c[0x0][0x23c], -R58 ;  /* 0x00008f00373a7a23 */ /* 0x000fe4000001083a */
[----:B------:R-:W-:Y:S01]  /*c2c0*/  FADD.FTZ R184, R184, R169 ;  /* 0x000000a9b8b87221 */ /* 0x000fe20000010000 */
[----:B------:R-:W5:Y:S01]  /*c2d0*/  MUFU.EX2 R202, R202 ;  /* 0x000000ca00ca7308 */ /* 0x000f620000000800 */
[----:B------:R-:W-:Y:S01]  /*c2e0*/  FADD.FTZ R190, R190, R173 ;  /* 0x000000adbebe7221 */ /* 0x000fe20000010000 */
[----:B------:R-:W-:Y:S01]  /*c2f0*/  HMMA.16816.F32 R96, R28, R18, R96 ;  /* 0x000000121c60723c */ /* 0x000fe20000001860 */
[----:B------:R-:W-:-:S02]  /*c300*/  FADD.FTZ R171, R171, R184 ;  /* 0x000000b8abab7221 */ /* 0x000fc40000010000 */
[----:B------:R-:W-:Y:S02]  /*c310*/  FADD.FTZ R175, R175, R190 ;  /* 0x000000beafaf7221 */ /* 0x000fe40000010000 */
[--C-:B------:R-:W-:Y:S01]  /*c320*/  FFMA.FTZ R48, R48, c[0x0][0x23c], -R45.reuse ;  /* 0x00008f0030307a23 */ /* 0x100fe2000001082d */
[----:B------:R-:W-:Y:S01]  /*c330*/  MUFU.EX2 R179, R179 ;  /* 0x000000b300b37308 */ /* 0x000fe20000000800 */
[----:B------:R-:W-:Y:S01]  /*c340*/  FFMA.FTZ R55, R50, c[0x0][0x23c], -R45 ;  /* 0x00008f0032377a23 */ /* 0x000fe2000001082d */
[C---:B------:R-:W-:Y:S01]  /*c350*/  HMMA.16816.F32 R104, R28.reuse, R12, R104 ;  /* 0x0000000c1c68723c */ /* 0x040fe20000001868 */
[--C-:B------:R-:W-:Y:S02]  /*c360*/  FFMA.FTZ R33, R33, c[0x0][0x23c], -R51.reuse ;  /* 0x00008f0021217a23 */ /* 0x100fe40000010833 */
[----:B------:R-:W-:Y:S02]  /*c370*/  FFMA.FTZ R34, R34, c[0x0][0x23c], -R51 ;  /* 0x00008f0022227a23 */ /* 0x000fe40000010833 */
[--C-:B------:R-:W-:Y:S01]  /*c380*/  FFMA.FTZ R32, R32, c[0x0][0x23c], -R45.reuse ;  /* 0x00008f0020207a23 */ /* 0x100fe2000001082d */
[----:B------:R-:W1:Y:S01]  /*c390*/  MUFU.EX2 R208, R208 ;  /* 0x000000d000d07308 */ /* 0x000e620000000800 */
[----:B------:R-:W-:Y:S01]  /*c3a0*/  FFMA.FTZ R35, R35, c[0x0][0x23c], -R45 ;  /* 0x00008f0023237a23 */ /* 0x000fe2000001082d */
[----:B------:R-:W-:Y:S01]  /*c3b0*/  HMMA.16816.F32 R108, R28, R14, R108 ;  /* 0x0000000e1c6c723c */ /* 0x000fe2000000186c */
[----:B------:R-:W-:-:S02]  /*c3c0*/  FFMA.FTZ R43, R43, c[0x0][0x23c], -R51 ;  /* 0x00008f002b2b7a23 */ /* 0x000fc40000010833 */
[----:B------:R-:W-:Y:S02]  /*c3d0*/  FFMA.FTZ R44, R44, c[0x0][0x23c], -R51 ;  /* 0x00008f002c2c7a23 */ /* 0x000fe40000010833 */
[----:B------:R-:W-:Y:S01]  /*c3e0*/  FADD.FTZ R188, R188, R171 ;  /* 0x000000abbcbc7221 */ /* 0x000fe20000010000 */
[----:B------:R-:W-:Y:S01]  /*c3f0*/  MUFU.EX2 R176, R176 ;  /* 0x000000b000b07308 */ /* 0x000fe20000000800 */
[----:B------:R-:W-:Y:S01]  /*c400*/  FADD.FTZ R192, R192, R175 ;  /* 0x000000afc0c07221 */ /* 0x000fe20000010000 */
[C---:B----4-:R-:W-:Y:S06]  /*c410*/  HMMA.16816.F32 R116, R28.reuse, R8, R116 ;  /* 0x000000081c74723c */ /* 0x050fec0000001874 */
[----:B------:R-:W4:Y:S02]  /*c420*/  MUFU.EX2 R181, R181 ;  /* 0x000000b500b57308 */ /* 0x000f240000000800 */
[C---:B------:R-:W-:Y:S06]  /*c430*/  HMMA.16816.F32 R120, R28.reuse, R10, R120 ;  /* 0x0000000a1c78723c */ /* 0x040fec0000001878 */
[----:B------:R-:W-:Y:S02]  /*c440*/  MUFU.EX2 R178, R178 ;  /* 0x000000b200b27308 */ /* 0x000fe40000000800 */
[C---:B------:R-:W-:Y:S06]  /*c450*/  HMMA.16816.F32 R128, R28.reuse, R4, R128 ;  /* 0x000000041c80723c */ /* 0x040fec0000001880 */
[----:B------:R-:W-:Y:S02]  /*c460*/  MUFU.EX2 R185, R185 ;  /* 0x000000b900b97308 */ /* 0x000fe40000000800 */
[----:B------:R-:W-:Y:S06]  /*c470*/  HMMA.16816.F32 R132, R28, R6, R132 ;  /* 0x000000061c84723c */ /* 0x000fec0000001884 */
[----:B------:R-:W-:Y:S01]  /*c480*/  MUFU.EX2 R172, R172 ;  /* 0x000000ac00ac7308 */ /* 0x000fe20000000800 */
[----:B------:R-:W-:Y:S01]  /*c490*/  F2FP.PACK_AB R28, R194, R177 ;  /* 0x000000b1c21c723e */ /* 0x000fe200000000ff */
[----:B------:R-:W-:Y:S01]  /*c4a0*/  FADD.FTZ R177, R177, R52 ;  /* 0x00000034b1b17221 */ /* 0x000fe20000010000 */
[----:B---3--:R-:W-:Y:S01]  /*c4b0*/  F2FP.PACK_AB R29, R204, R189 ;  /* 0x000000bdcc1d723e */ /* 0x008fe200000000ff */
[----:B------:R-:W-:Y:S01]  /*c4c0*/  FADD.FTZ R189, R189, R56 ;  /* 0x00000038bdbd7221 */ /* 0x000fe20000010000 */
[----:B------:R-:W-:Y:S01]  /*c4d0*/  F2FP.PACK_AB R30, R196, R183 ;  /* 0x000000b7c41e723e */ /* 0x000fe200000000ff */
[----:B------:R-:W-:Y:S01]  /*c4e0*/  FADD.FTZ R194, R194, R177 ;  /* 0x000000b1c2c27221 */ /* 0x000fe20000010000 */
[----:B--2---:R-:W-:Y:S01]  /*c4f0*/  F2FP.PACK_AB R31, R206, R191 ;  /* 0x000000bfce1f723e */ /* 0x004fe200000000ff */
[----:B------:R-:W2:Y:S01]  /*c500*/  MUFU.EX2 R197, R197 ;  /* 0x000000c500c57308 */ /* 0x000ea20000000800 */
        /* <DEDUP_REMOVED lines=8> */
[----:B------:R-:W3:Y:S01]  /*c590*/  LDSM.16.MT88.4 R24, [R214+0x9800] ;  /* 0x00980000d618783b */ /* 0x000ee20000004200 */
        /* <DEDUP_REMOVED lines=14> */
[----:B------:R-:W2:Y:S01]  /*c680*/  LDSM.16.MT88.4 R12, [R212+0xa800] ;  /* 0x00a80000d40c783b */ /* 0x000ea20000004200 */
[----:B------:R-:W1:Y:S06]  /*c690*/  MUFU.EX2 R59, R59 ;  /* 0x0000003b003b7308 */ /* 0x000e6c0000000800 */
[C---:B------:R-:W-:Y:S02]  /*c6a0*/  HMMA.16816.F32 R144, R28.reuse, R8, R144 ;  /* 0x000000081c90723c */ /* 0x040fe40000001890 */
[----:B------:R-:W-:Y:S06]  /*c6b0*/  MUFU.EX2 R61, R61 ;  /* 0x0000003d003d7308 */ /* 0x000fec0000000800 */
[C---:B------:R-:W-:Y:S01]  /*c6c0*/  HMMA.16816.F32 R124, R28.reuse, R10, R124 ;  /* 0x0000000a1c7c723c */ /* 0x040fe2000000187c */
[----:B------:R-:W2:Y:S01]  /*c6d0*/  LDSM.16.MT88.4 R8, [R214+0xb800] ;  /* 0x00b80000d608783b */ /* 0x000ea20000004200 */
[----:B------:R-:W1:Y:S06]  /*c6e0*/  MUFU.EX2 R58, R58 ;  /* 0x0000003a003a7308 */ /* 0x000e6c0000000800 */
[C---:B------:R-:W-:Y:S02]  /*c6f0*/  HMMA.16816.F32 R140, R28.reuse, R4, R140 ;  /* 0x000000041c8c723c */ /* 0x040fe4000000188c */
[----:B------:R-:W-:Y:S06]  /*c700*/  MUFU.EX2 R48, R48 ;  /* 0x0000003000307308 */ /* 0x000fec0000000800 */
[----:B------:R-:W-:Y:S01]  /*c710*/  HMMA.16816.F32 R136, R28, R6, R136 ;  /* 0x000000061c88723c */ /* 0x000fe20000001888 */
[----:B------:R-:W2:Y:S01]  /*c720*/  LDSM.16.MT88.4 R4, [R212+0xb800] ;  /* 0x00b80000d404783b */ /* 0x000ea20000004200 */
[----:B------:R-:W2:Y:S05]  /*c730*/  MUFU.EX2 R55, R55 ;  /* 0x0000003700377308 */ /* 0x000eaa0000000800 */
[----:B-1----:R-:W-:Y:S01]  /*c740*/  F2FP.PACK_AB R28, R200, R193 ;  /* 0x000000c1c81c723e */ /* 0x002fe200000000ff */
[----:B------:R-:W-:Y:S01]  /*c750*/  FADD.FTZ R193, R193, R188 ;  /* 0x000000bcc1c17221 */ /* 0x000fe20000010000 */
[----:B-----5:R-:W-:Y:S01]  /*c760*/  F2FP.PACK_AB R29, R202, R187 ;  /* 0x000000bbca1d723e */ /* 0x020fe200000000ff */
[----:B------:R-:W-:Y:S01]  /*c770*/  MUFU.EX2 R33, R33 ;  /* 0x0000002100217308 */ /* 0x000fe20000000800 */
[----:B------:R-:W-:Y:S01]  /*c780*/  F2FP.PACK_AB R30, R198, R195 ;  /* 0x000000c3c61e723e */ /* 0x000fe200000000ff */
[----:B------:R-:W-:Y:S01]  /*c790*/  FADD.FTZ R187, R187, R192 ;  /* 0x000000c0bbbb7221 */ /* 0x000fe20000010000 */
[----:B------:R-:W-:Y:S01]  /*c7a0*/  F2FP.PACK_AB R31, R208, R179 ;  /* 0x000000b3d01f723e */ /* 0x000fe200000000ff */
[----:B------:R-:W-:-:S02]  /*c7b0*/  FADD.FTZ R200, R200, R193 ;  /* 0x000000c1c8c87221 */ /* 0x000fc40000010000 */
[----:B------:R-:W-:Y:S02]  /*c7c0*/  FADD.FTZ R202, R202, R187 ;  /* 0x000000bbcaca7221 */ /* 0x000fe40000010000 */
[----:B------:R-:W1:Y:S01]  /*c7d0*/  MUFU.EX2 R34, R34 ;  /* 0x0000002200227308 */ /* 0x000e620000000800 */
[----:B------:R-:W-:Y:S01]  /*c7e0*/  FADD.FTZ R195, R195, R200 ;  /* 0x000000c8c3c37221 */ /* 0x000fe20000010000 */
[C---:B---3--:R-:W-:Y:S01]  /*c7f0*/  HMMA.16816.F32 R156, R28.reuse, R24, R156 ;  /* 0x000000181c9c723c */ /* 0x048fe2000000189c */
[----:B------:R-:W-:Y:S02]  /*c800*/  FADD.FTZ R179, R179, R202 ;  /* 0x000000cab3b37221 */ /* 0x000fe40000010000 */
[----:B------:R-:W-:Y:S02]  /*c810*/  FADD.FTZ R195, R198, R195 ;  /* 0x000000c3c6c37221 */ /* 0x000fe40000010000 */
[----:B------:R-:W-:Y:S01]  /*c820*/  FADD.FTZ R179, R208, R179 ;  /* 0x000000b3d0b37221 */ /* 0x000fe20000010000 */
[----:B------:R-:W-:Y:S02]  /*c830*/  MUFU.EX2 R32, R32 ;  /* 0x0000002000207308 */ /* 0x000fe40000000800 */
[C---:B------:R-:W-:Y:S06]  /*c840*/  HMMA.16816.F32 R152, R28.reuse, R26, R152 ;  /* 0x0000001a1c98723c */ /* 0x040fec0000001898 */
[----:B------:R-:W3:Y:S02]  /*c850*/  MUFU.EX2 R35, R35 ;  /* 0x0000002300237308 */ /* 0x000ee40000000800 */
[C---:B------:R-:W-:Y:S06]  /*c860*/  HMMA.16816.F32 R76, R28.reuse, R20, R76 ;  /* 0x000000141c4c723c */ /* 0x040fec000000184c */
[----:B------:R-:W-:Y:S02]  /*c870*/  MUFU.EX2 R43, R43 ;  /* 0x0000002b002b7308 */ /* 0x000fe40000000800 */
[C---:B------:R-:W-:Y:S06]  /*c880*/  HMMA.16816.F32 R80, R28.reuse, R22, R80 ;  /* 0x000000161c50723c */ /* 0x040fec0000001850 */
[----:B------:R-:W5:Y:S02]  /*c890*/  MUFU.EX2 R44, R44 ;  /* 0x0000002c002c7308 */ /* 0x000f640000000800 */
[C---:B------:R-:W-:Y:S08]  /*c8a0*/  HMMA.16816.F32 R92, R28.reuse, R16, R92 ;  /* 0x000000101c5c723c */ /* 0x040ff0000000185c */
[C---:B------:R-:W-:Y:S08]  /*c8b0*/  HMMA.16816.F32 R96, R28.reuse, R18, R96 ;  /* 0x000000121c60723c */ /* 0x040ff00000001860 */
[C---:B--2---:R-:W-:Y:S08]  /*c8c0*/  HMMA.16816.F32 R104, R28.reuse, R12, R104 ;  /* 0x0000000c1c68723c */ /* 0x044ff00000001868 */
[C---:B------:R-:W-:Y:S08]  /*c8d0*/  HMMA.16816.F32 R108, R28.reuse, R14, R108 ;  /* 0x0000000e1c6c723c */ /* 0x040ff0000000186c */
[C---:B------:R-:W-:Y:S08]  /*c8e0*/  HMMA.16816.F32 R116, R28.reuse, R8, R116 ;  /* 0x000000081c74723c */ /* 0x040ff00000001874 */
[C---:B------:R-:W-:Y:S08]  /*c8f0*/  HMMA.16816.F32 R120, R28.reuse, R10, R120 ;  /* 0x0000000a1c78723c */ /* 0x040ff00000001878 */
[C---:B------:R-:W-:Y:S08]  /*c900*/  HMMA.16816.F32 R128, R28.reuse, R4, R128 ;  /* 0x000000041c80723c */ /* 0x040ff00000001880 */
[----:B------:R-:W-:Y:S07]  /*c910*/  HMMA.16816.F32 R132, R28, R6, R132 ;  /* 0x000000061c84723c */ /* 0x000fee0000001884 */
[----:B----4-:R-:W-:Y:S01]  /*c920*/  F2FP.PACK_AB R28, R181, R176 ;  /* 0x000000b0b51c723e */ /* 0x010fe200000000ff */
        /* <DEDUP_REMOVED lines=16> */
[----:B------:R-:W4:Y:S07]  /*ca30*/  LDSM.16.MT88.4 R20, [R212+0x9c00] ;  /* 0x009c0000d414783b */ /* 0x000f2e0000004200 */
        /* <DEDUP_REMOVED lines=22> */
[----:B--2---:R-:W-:Y:S01]  /*cba0*/  HMMA.16816.F32 R156, R28, R24, R156 ;  /* 0x000000181c9c723c */ /* 0x004fe2000000189c */
[----:B------:R-:W-:Y:S02]  /*cbb0*/  FADD.FTZ R235, R63, R66 ;  /* 0x000000423feb7221 */ /* 0x000fe40000010000 */
[----:B------:R-:W-:-:S05]  /*cbc0*/  FADD.FTZ R233, R58, R61 ;  /* 0x0000003d3ae97221 */ /* 0x000fca0000010000 */
[C---:B------:R-:W-:Y:S08]  /*cbd0*/  HMMA.16816.F32 R152, R28.reuse, R26, R152 ;  /* 0x0000001a1c98723c */ /* 0x040ff00000001898 */
[C---:B----4-:R-:W-:Y:S08]  /*cbe0*/  HMMA.16816.F32 R76, R28.reuse, R20, R76 ;  /* 0x000000141c4c723c */ /* 0x050ff0000000184c */
        /* <DEDUP_REMOVED lines=34> */
.L_x_67:
[----:B------:R-:W-:-:S12]  /*ce10*/  UIADD3 UR8, UR19, -0x1, URZ ;  /* 0xffffffff13087890 */ /* 0x000fd8000fffe03f */
.L_x_74:
[----:B------:R-:W-:Y:S01]  /*ce20*/  ISETP.LE.AND P0, PT, RZ, UR8, PT ;  /* 0x00000008ff007c0c */ /* 0x000fe2000bf03270 */
[----:B------:R-:W-:-:S12]  /*ce30*/  ULDC.64 UR16, c[0x0][0x118] ;  /* 0x0000460000107ab9 */ /* 0x000fd80000000a00 */
[----:B------:R-:W-:Y:S05]  /*ce40*/  @!P0 BRA `(.L_x_75) ;  /* 0x0000329000008947 */ /* 0x000fea0003800000 */
[----:B------:R-:W-:Y:S01]  /*ce50*/  IMAD.MOV.U32 R2, RZ, RZ, R167 ;  /* 0x000000ffff027224 */ /* 0x000fe200078e00a7 */
[----:B------:R-:W-:Y:S01]  /*ce60*/  MOV R0, R165 ;  /* 0x000000a500007202 */ /* 0x000fe20000000f00 */
[----:B------:R-:W-:Y:S01]  /*ce70*/  IMAD.MOV.U32 R3, RZ, RZ, R168 ;  /* 0x000000ffff037224 */ /* 0x000fe200078e00a8 */
[----:B------:R-:W-:Y:S01]  /*ce80*/  ISETP.GE.AND P4, PT, R228, c[0x0][0x220], PT ;  /* 0x00008800e4007a0c */ /* 0x000fe20003f86270 */
[----:B------:R-:W-:Y:S01]  /*ce90*/  IMAD.MOV.U32 R169, RZ, RZ, R166 ;  /* 0x000000ffffa97224 */ /* 0x000fe200078e00a6 */
[----:B------:R-:W-:Y:S02]  /*cea0*/  ISETP.GE.AND P3, PT, R223, c[0x0][0x220], PT ;  /* 0x00008800df007a0c */ /* 0x000fe40003f66270 */
[----:B------:R-:W-:Y:S02]  /*ceb0*/  ISETP.GE.AND P2, PT, R222, c[0x0][0x220], PT ;  /* 0x00008800de007a0c */ /* 0x000fe40003f46270 */
[----:B------:R-:W-:Y:S01]  /*cec0*/  MOV R239, R245 ;  /* 0x000000f500ef7202 */ /* 0x000fe20000000f00 */
[----:B------:R-:W-:Y:S05]  /*ced0*/  BRA `(.L_x_76) ;  /* 0x000003c000007947 */ /* 0x000fea0003800000 */
.L_x_78:
[----:B------:R1:W-:Y:S01]  /*cee0*/  @P4 STS [R221+0x6000], RZ ;  /* 0x006000ffdd004388 */ /* 0x0003e20000000800 */
[----:B------:R-:W-:Y:S02]  /*cef0*/  UIADD3 UR19, UR8, -0x1, URZ ;  /* 0xffffffff08137890 */ /* 0x000fe4000fffe03f */
[----:B------:R-:W-:Y:S01]  /*cf00*/  ULDC.64 UR4, c[0x0][0x198] ;  /* 0x0000660000047ab9 */ /* 0x000fe20000000a00 */
[----:B------:R1:W-:Y:S01]  /*cf10*/  @P4 STS [R221+0x6004], RZ ;  /* 0x006004ffdd004388 */ /* 0x0003e20000000800 */
[----:B------:R-:W-:Y:S02]  /*cf20*/  USHF.R.S32.HI UR13, URZ, 0x1f, UR19 ;  /* 0x0000001f3f0d7899 */ /* 0x000fe40008011413 */
[----:B------:R-:W-:Y:S01]  /*cf30*/  UIMAD.WIDE.U32 UR20, UR19, UR4, URZ ;  /* 0x00000004131472a5 */ /* 0x000fe2000f8e003f */
[----:B------:R1:W-:Y:S01]  /*cf40*/  @P4 STS.64 [R221+0x6008], RZ ;  /* 0x006008ffdd004388 */ /* 0x0003e20000000a00 */
[----:B------:R-:W-:Y:S04]  /*cf50*/  UIMAD UR13, UR13, UR4, URZ ;  /* 0x000000040d0d72a4 */ /* 0x000fe8000f8e023f */
[----:B------:R-:W-:Y:S01]  /*cf60*/  UIMAD UR13, UR19, UR5, UR13 ;  /* 0x00000005130d72a4 */ /* 0x000fe2000f8e020d */
[----:B------:R-:W-:Y:S02]  /*cf70*/  IMAD.U32 R165, RZ, RZ, UR20 ;  /* 0x00000014ffa57e24 */ /* 0x000fe4000f8e00ff */
[----:B------:R-:W-:Y:S01]  /*cf80*/  IMAD.U32 R164, RZ, RZ, UR20 ;  /* 0x00000014ffa47e24 */ /* 0x000fe2000f8e00ff */
[----:B------:R-:W-:Y:S02]  /*cf90*/  UIADD3 UR13, UR21, UR13, URZ ;  /* 0x0000000d150d7290 */ /* 0x000fe4000fffe03f */
[----:B------:R-:W-:Y:S04]  /*cfa0*/  LEA R166, P1, R165, R224, 0x6 ;  /* 0x000000e0a5a67211 */ /* 0x000fe800078230ff */
[----:B------:R-:W-:Y:S01]  /*cfb0*/  IMAD.U32 R165, RZ, RZ, UR13 ;  /* 0x0000000dffa57e24 */ /* 0x000fe2000f8e00ff */
[C---:B------:R-:W-:Y:S02]  /*cfc0*/  @!P4 LEA R170, P0, R166.reuse, c[0x0][0x168], 0x1 ;  /* 0x00005a00a6aaca11 */ /* 0x040fe400078008ff */
[----:B------:R-:W-:Y:S02]  /*cfd0*/  @!P3 LEA R174, P6, R166, c[0x0][0x168], 0x1 ;  /* 0x00005a00a6aeba11 */ /* 0x000fe400078c08ff */
[----:B------:R-:W-:Y:S02]  /*cfe0*/  LEA.HI.X R165, R164, R227, R165, 0x6, P1 ;  /* 0x000000e3a4a57211 */ /* 0x000fe400008f34a5 */
[C---:B------:R-:W-:Y:S02]  /*cff0*/  IADD3 R164, P1, R166.reuse, UR7, RZ ;  /* 0x00000007a6a47c10 */ /* 0x040fe4000ff3e0ff */
[C-C-:B------:R-:W-:Y:S02]  /*d000*/  @!P4 LEA.HI.X R171, R166.reuse, c[0x0][0x16c], R165.reuse, 0x1, P0 ;  /* 0x00005b00a6abca11 */ /* 0x140fe400000f0ca5 */
[C-C-:B------:R-:W-:Y:S02]  /*d010*/  @!P3 LEA.HI.X R175, R166.reuse, c[0x0][0x16c], R165.reuse, 0x1, P6 ;  /* 0x00005b00a6afba11 */ /* 0x140fe400030f0ca5 */
[----:B------:R-:W-:Y:S01]  /*d020*/  @!P2 LEA R172, P0, R166, c[0x0][0x168], 0x1 ;  /* 0x00005a00a6acaa11 */ /* 0x000fe200078008ff */
[----:B------:R-:W-:Y:S01]  /*d030*/  @!PT LDS RZ, [RZ] ;  /* 0x00000000fffff984 */ /* 0x000fe20000000800 */
[----:B------:R-:W-:Y:S01]  /*d040*/  @!PT LDS RZ, [RZ] ;  /* 0x00000000fffff984 */ /* 0x000fe20000000800 */
[----:B------:R-:W-:Y:S01]  /*d050*/  @!PT LDS RZ, [RZ] ;  /* 0x00000000fffff984 */ /* 0x000fe20000000800 */
[----:B------:R1:W-:Y:S01]  /*d060*/  @!P4 LDGSTS.E.BYPASS.LTC128B.128 [R221+0x6000], [R170.64] ;  /* 0x06000000aaddcfae */ /* 0x0003e2000b901d50 */
[----:B------:R-:W-:Y:S02]  /*d070*/  @!P4 LEA R176, P6, R164, c[0x0][0x168], 0x1 ;  /* 0x00005a00a4b0ca11 */ /* 0x000fe400078c08ff */
[----:B------:R-:W-:Y:S01]  /*d080*/  @!P2 LEA.HI.X R173, R166, c[0x0][0x16c], R165, 0x1, P0 ;  /* 0x00005b00a6adaa11 */ /* 0x000fe200000f0ca5 */
[----:B------:R1:W-:Y:S01]  /*d090*/  @P3 STS.128 [R221+0x7000], RZ ;  /* 0x007000ffdd003388 */ /* 0x0003e20000000c00 */
[C---:B------:R-:W-:Y:S02]  /*d0a0*/  @!P2 LEA R166, P0, R164.reuse, c[0x0][0x168], 0x1 ;  /* 0x00005a00a4a6aa11 */ /* 0x040fe400078008ff */
[----:B------:R-:W-:Y:S01]  /*d0b0*/  IADD3.X R165, R165, UR6, RZ, P1, !PT ;  /* 0x00000006a5a57c10 */ /* 0x000fe20008ffe4ff */
[----:B------:R-:W-:Y:S01]  /*d0c0*/  @!PT LDS RZ, [RZ] ;  /* 0x00000000fffff984 */ /* 0x000fe20000000800 */
[----:B------:R-:W-:Y:S01]  /*d0d0*/  @!PT LDS RZ, [RZ] ;  /* 0x00000000fffff984 */ /* 0x000fe20000000800 */
[----:B------:R-:W-:Y:S01]  /*d0e0*/  @!PT LDS RZ, [RZ] ;  /* 0x00000000fffff984 */ /* 0x000fe20000000800 */
[----:B------:R1:W-:Y:S01]  /*d0f0*/  @!P3 LDGSTS.E.BYPASS.LTC128B.128 [R221+0x7000], [R174.64+0x40] ;  /* 0x07000040aeddbfae */ /* 0x0003e2000b901d50 */
[C---:B------:R-:W-:Y:S02]  /*d100*/  @!P3 LEA R178, P1, R164.reuse, c[0x0][0x168], 0x1 ;  /* 0x00005a00a4b2ba11 */ /* 0x040fe400078208ff */
[C-C-:B------:R-:W-:Y:S01]  /*d110*/  @!P4 LEA.HI.X R177, R164.reuse, c[0x0][0x16c], R165.reuse, 0x1, P6 ;  /* 0x00005b00a4b1ca11 */ /* 0x140fe200030f0ca5 */
[----:B------:R1:W-:Y:S01]  /*d120*/  @P2 STS.128 [R221+0x8000], RZ ;  /* 0x008000ffdd002388 */ /* 0x0003e20000000c00 */
[C-C-:B------:R-:W-:Y:S02]  /*d130*/  @!P3 LEA.HI.X R179, R164.reuse, c[0x0][0x16c], R165.reuse, 0x1, P1 ;  /* 0x00005b00a4b3ba11 */ /* 0x140fe400008f0ca5 */
[----:B------:R-:W-:Y:S01]  /*d140*/  @!P2 LEA.HI.X R167, R164, c[0x0][0x16c], R165, 0x1, P0 ;  /* 0x00005b00a4a7aa11 */ /* 0x000fe200000f0ca5 */
        /* <DEDUP_REMOVED lines=18> */
[----:B------:R1:W-:Y:S04]  /*d270*/  @!P2 LDGSTS.E.BYPASS.LTC128B.128 [R221+0x8800], [R166.64+0x80] ;  /* 0x08800080a6ddafae */ /* 0x0003e8000b901d50 */
[----:B------:R-:W0:Y:S01]  /*d280*/  LDGDEPBAR ;  /* 0x00000000000079af */ /* 0x000e220000000000 */
[----:B------:R-:W-:-:S05]  /*d290*/  BRA `(.L_x_77) ;  /* 0x00000be000007947 */ /* 0x000fca0003800000 */
.L_x_76:
[----:B------:R-:W-:Y:S04]  /*d2a0*/  DEPBAR.LE SB0, 0x0 ;  /* 0x000080000000791a */ /* 0x000fe80000000000 */
[----:B------:R-:W-:Y:S01]  /*d2b0*/  BAR.SYNC.DEFER_BLOCKING 0x0 ;  /* 0x0000000000007b1d */ /* 0x000fe20000010000 */
[----:B------:R-:W-:Y:S01]  /*d2c0*/  USHF.R.S32.HI UR5, URZ, 0x1f, UR8 ;  /* 0x0000001f3f057899 */ /* 0x000fe20008011408 */
[----:B------:R-:W-:Y:S01]  /*d2d0*/  IMAD.WIDE.U32 R248, R218, UR8, R238 ;  /* 0x00000008daf87c25 */ /* 0x000fe2000f8e00ee */
[----:B------:R-:W-:Y:S04]  /*d2e0*/  UIMAD UR4, UR11, UR8, URZ ;  /* 0x000000080b0472a4 */ /* 0x000fe8000f8e023f */
[----:B------:R-:W-:Y:S01]  /*d2f0*/  UIMAD UR4, UR5, UR14, UR4 ;  /* 0x0000000e050472a4 */ /* 0x000fe2000f8e0204 */
[C---:B------:R-:W-:Y:S02]  /*d300*/  @!P4 LEA R6, P1, R248.reuse, c[0x0][0x170], 0x1 ;  /* 0x00005c00f806ca11 */ /* 0x040fe400078208ff */
[C---:B------:R-:W-:Y:S02]  /*d310*/  @!P3 LEA R246, P0, R248.reuse, c[0x0][0x170], 0x1 ;  /* 0x00005c00f8f6ba11 */ /* 0x040fe400078008ff */
[C---:B------:R-:W-:Y:S02]  /*d320*/  @!P2 LEA R244, P5, R248.reuse, c[0x0][0x170], 0x1 ;  /* 0x00005c00f8f4aa11 */ /* 0x040fe400078a08ff */
[----:B------:R-:W-:Y:S02]  /*d330*/  IADD3 R170, R249, UR4, RZ ;  /* 0x00000004f9aa7c10 */ /* 0x000fe4000fffe0ff */
[C---:B------:R-:W-:Y:S02]  /*d340*/  IADD3 R171, P6, R248.reuse, UR12, RZ ;  /* 0x0000000cf8ab7c10 */ /* 0x040fe4000ffde0ff */
[C-C-:B------:R-:W-:Y:S02]  /*d350*/  @!P4 LEA.HI.X R7, R248.reuse, c[0x0][0x174], R170.reuse, 0x1, P1 ;  /* 0x00005d00f807ca11 */ /* 0x140fe400008f0caa */
[C-C-:B------:R-:W-:Y:S02]  /*d360*/  @!P3 LEA.HI.X R247, R248.reuse, c[0x0][0x174], R170.reuse, 0x1, P0 ;  /* 0x00005d00f8f7ba11 */ /* 0x140fe400000f0caa */
[----:B------:R-:W-:Y:S01]  /*d370*/  @!P2 LEA.HI.X R245, R248, c[0x0][0x174], R170, 0x1, P5 ;  /* 0x00005d00f8f5aa11 */ /* 0x000fe200028f0caa */
[----:B------:R-:W-:Y:S01]  /*d380*/  @P4 STS [R221+0x9000], RZ ;  /* 0x009000ffdd004388 */ /* 0x000fe20000000800 */
[----:B------:R-:W-:Y:S02]  /*d390*/  IADD3.X R168, R170, UR18, RZ, P6, !PT ;  /* 0x00000012aaa87c10 */ /* 0x000fe4000b7fe4ff */
[C---:B------:R-:W-:Y:S02]  /*d3a0*/  @!P4 LEA R250, P6, R171.reuse, c[0x0][0x170], 0x1 ;  /* 0x00005c00abfaca11 */ /* 0x040fe400078c08ff */
[C---:B------:R-:W-:Y:S01]  /*d3b0*/  @!P3 LEA R242, P1, R171.reuse, c[0x0][0x170], 0x1 ;  /* 0x00005c00abf2ba11 */ /* 0x040fe200078208ff */
[----:B------:R-:W-:Y:S01]  /*d3c0*/  @P4 STS [R221+0x9004], RZ ;  /* 0x009004ffdd004388 */ /* 0x000fe20000000800 */
[C-C-:B------:R-:W-:Y:S02]  /*d3d0*/  @!P4 LEA.HI.X R251, R171.reuse, c[0x0][0x174], R168.reuse, 0x1, P6 ;  /* 0x00005d00abfbca11 */ /* 0x140fe400030f0ca8 */
[C-C-:B------:R-:W-:Y:S02]  /*d3e0*/  @!P3 LEA.HI.X R243, R171.reuse, c[0x0][0x174], R168.reuse, 0x1, P1 ;  /* 0x00005d00abf3ba11 */ /* 0x140fe400008f0ca8 */
[C---:B------:R-:W-:Y:S01]  /*d3f0*/  @!P2 LEA R240, P0, R171.reuse, c[0x0][0x170], 0x1 ;  /* 0x00005c00abf0aa11 */ /* 0x040fe200078008ff */
[----:B------:R-:W-:Y:S01]  /*d400*/  @P4 STS.64 [R221+0x9008], RZ ;  /* 0x009008ffdd004388 */ /* 0x000fe20000000a00 */
[----:B------:R-:W-:Y:S02]  /*d410*/  ISETP.LT.AND P5, PT, RZ, UR8, PT ;  /* 0x00000008ff007c0c */ /* 0x000fe4000bfa1270 */
[----:B------:R-:W-:Y:S03]  /*d420*/  @!P2 LEA.HI.X R241, R171, c[0x0][0x174], R168, 0x1, P0 ;  /* 0x00005d00abf1aa11 */ /* 0x000fe600000f0ca8 */
[----:B------:R-:W-:Y:S01]  /*d430*/  @!PT LDS RZ, [RZ] ;  /* 0x00000000fffff984 */ /* 0x000fe20000000800 */
[----:B------:R-:W-:Y:S01]  /*d440*/  @!PT LDS RZ, [RZ] ;  /* 0x00000000fffff984 */ /* 0x000fe20000000800 */
[----:B------:R-:W-:Y:S01]  /*d450*/  @!PT LDS RZ, [RZ] ;  /* 0x00000000fffff984 */ /* 0x000fe20000000800 */
[----:B------:R1:W-:Y:S06]  /*d460*/  @!P4 LDGSTS.E.BYPASS.LTC128B.128 [R221+0x9000], [R6.64] ;  /* 0x0900000006ddcfae */ /* 0x0003ec000b901d50 */
[----:B------:R-:W-:Y:S06]  /*d470*/  @P3 STS.128 [R221+0xa000], RZ ;  /* 0x00a000ffdd003388 */ /* 0x000fec0000000c00 */
[----:B------:R-:W-:Y:S01]  /*d480*/  @!PT LDS RZ, [RZ] ;  /* 0x00000000fffff984 */ /* 0x000fe20000000800 */
[----:B------:R-:W-:Y:S01]  /*d490*/  @!PT LDS RZ, [RZ] ;  /* 0x00000000fffff984 */ /* 0x000fe20000000800 */
[----:B------:R-:W-:Y:S01]  /*d4a0*/  @!PT LDS RZ, [RZ] ;  /* 0x00000000fffff984 */ /* 0x000fe20000000800 */
[----:B------:R2:W-:Y:S06]  /*d4b0*/  @!P3 LDGSTS.E.BYPASS.LTC128B.128 [R221+0xa000], [R246.64+0x40] ;  /* 0x0a000040f6ddbfae */ /* 0x0005ec000b901d50 */
        /* <DEDUP_REMOVED lines=20> */
[----:B------:R-:W-:Y:S06]  /*d600*/  LDSM.16.M88.4 R164, [R217] ;  /* 0x00000000d9a4783b */ /* 0x000fec0000000200 */
[----:B------:R-:W1:Y:S06]  /*d610*/  LDSM.16.M88.4 R172, [R216+0x6000] ;  /* 0x00600000d8ac783b */ /* 0x000e6c0000000200 */
[----:B------:R-:W3:Y:S06]  /*d620*/  LDSM.16.M88.4 R176, [R217+0x1000] ;  /* 0x00100000d9b0783b */ /* 0x000eec0000000200 */
[----:B------:R-:W4:Y:S06]  /*d630*/  LDSM.16.M88.4 R180, [R216+0x6400] ;  /* 0x00640000d8b4783b */ /* 0x000f2c0000000200 */
[----:B------:R-:W0:Y:S06]  /*d640*/  LDGDEPBAR ;  /* 0x00000000000079af */ /* 0x000e2c0000000000 */
[----:B------:R-:W5:Y:S06]  /*d650*/  LDSM.16.M88.4 R184, [R216+0x6800] ;  /* 0x00680000d8b8783b */ /* 0x000f6c0000000200 */
[----:B------:R-:W2:Y:S06]  /*d660*/  LDSM.16.M88.4 R188, [R216+0x6c00] ;  /* 0x006c0000d8bc783b */ /* 0x000eac0000000200 */
[----:B------:R-:W-:Y:S01]  /*d670*/  LDSM.16.M88.4 R192, [R215] ;  /* 0x00000000d7c0783b */ /* 0x000fe20000000200 */
[-C--:B-1----:R-:W-:Y:S05]  /*d680*/  HMMA.16816.F32 R4, R164, R172.reuse, RZ ;  /* 0x000000aca404723c */ /* 0x082fea00000018ff */
[----:B------:R-:W1:Y:S03]  /*d690*/  LDSM.16.M88.4 R196, [R213+0x6000] ;  /* 0x00600000d5c4783b */ /* 0x000e660000000200 */
[C---:B---3--:R-:W-:Y:S03]  /*d6a0*/  HMMA.16816.F32 R8, R176.reuse, R172, RZ ;  /* 0x000000acb008723c */ /* 0x048fe600000018ff */
[----:B------:R-:W3:Y:S06]  /*d6b0*/  LDSM.16.M88.4 R200, [R215+0x1000] ;  /* 0x00100000d7c8783b */ /* 0x000eec0000000200 */
[----:B------:R-:W-:Y:S01]  /*d6c0*/  LDSM.16.M88.4 R204, [R213+0x6800] ;  /* 0x00680000d5cc783b */ /* 0x000fe20000000200 */
[-C--:B------:R-:W-:Y:S05]  /*d6d0*/  HMMA.16816.F32 R12, R176, R174.reuse, RZ ;  /* 0x000000aeb00c723c */ /* 0x080fea00000018ff */
[----:B------:R-:W-:Y:S03]  /*d6e0*/  LDSM.16.M88.4 R208, [R213+0x6c00] ;  /* 0x006c0000d5d0783b */ /* 0x000fe60000000200 */
[C---:B------:R-:W-:Y:S03]  /*d6f0*/  HMMA.16816.F32 R16, R164.reuse, R174, RZ ;  /* 0x000000aea410723c */ /* 0x040fe600000018ff */
[----:B------:R-:W1:Y:S05]  /*d700*/  LDSM.16.M88.4 R172, [R213+0x6400] ;  /* 0x00640000d5ac783b */ /* 0x000e6a0000000200 */
[-C--:B----4-:R-:W-:Y:S08]  /*d710*/  HMMA.16816.F32 R20, R164, R180.reuse, RZ ;  /* 0x000000b4a414723c */ /* 0x090ff000000018ff */
[C---:B------:R-:W-:Y:S08]  /*d720*/  HMMA.16816.F32 R24, R176.reuse, R180, RZ ;  /* 0x000000b4b018723c */ /* 0x040ff000000018ff */
        /* <DEDUP_REMOVED lines=8> */
[-C--:B--2---:R-:W-:Y:S08]  /*d7b0*/  HMMA.16816.F32 R52, R164, R188.reuse, RZ ;  /* 0x000000bca434723c */ /* 0x084ff000000018ff */
[C---:B------:R-:W-:Y:S08]  /*d7c0*/  HMMA.16816.F32 R56, R176.reuse, R188, RZ ;  /* 0x000000bcb038723c */ /* 0x040ff000000018ff */
[-C--:B------:R-:W-:Y:S01]  /*d7d0*/  HMMA.16816.F32 R60, R176, R190.reuse, RZ ;  /* 0x000000beb03c723c */ /* 0x080fe200000018ff */
[----:B------:R-:W-:Y:S07]  /*d7e0*/  LDSM.16.M88.4 R176, [R216+0x7000] ;  /* 0x00700000d8b0783b */ /* 0x000fee0000000200 */
[----:B------:R-:W-:Y:S01]  /*d7f0*/  HMMA.16816.F32 R64, R164, R190, RZ ;  /* 0x000000bea440723c */ /* 0x000fe200000018ff */
[----:B------:R-:W2:Y:S06]  /*d800*/  LDSM.16.M88.4 R164, [R217+0x2000] ;  /* 0x00200000d9a4783b */ /* 0x000eac0000000200 */
[----:B------:R-:W-:Y:S01]  /*d810*/  LDSM.16.M88.4 R188, [R216+0x7c00] ;  /* 0x007c0000d8bc783b */ /* 0x000fe20000000200 */
[-C--:B-1----:R-:W-:Y:S08]  /*d820*/  HMMA.16816.F32 R4, R192, R196.reuse, R4 ;  /* 0x000000c4c004723c */ /* 0x082ff00000001804 */
        /* <DEDUP_REMOVED lines=19> */
[----:B------:R-:W3:Y:S06]  /*d960*/  LDSM.16.M88.4 R192, [R215+0x2000] ;  /* 0x00200000d7c0783b */ /* 0x000eec0000000200 */
[----:B------:R-:W-:Y:S01]  /*d970*/  LDSM.16.M88.4 R208, [R213+0x7c00] ;  /* 0x007c0000d5d0783b */ /* 0x000fe20000000200 */
[-C--:B--2---:R-:W-:Y:S08]  /*d980*/  HMMA.16816.F32 R4, R164, R176.reuse, R4 ;  /* 0x000000b0a404723c */ /* 0x084ff00000001804 */
[C---:B------:R-:W-:Y:S08]  /*d990*/  HMMA.16816.F32 R8, R180.reuse, R176, R8 ;  /* 0x000000b0b408723c */ /* 0x040ff00000001808 */
[-C--:B------:R-:W-:Y:S08]  /*d9a0*/  HMMA.16816.F32 R12, R180, R178.reuse, R12 ;  /* 0x000000b2b40c723c */ /* 0x080ff0000000180c */
[C---:B------:R-:W-:Y:S01]  /*d9b0*/  HMMA.16816.F32 R16, R164.reuse, R178, R16 ;  /* 0x000000b2a410723c */ /* 0x040fe20000001810 */
[----:B------:R-:W2:Y:S07]  /*d9c0*/  LDSM.16.M88.4 R176, [R213+0x7400] ;  /* 0x00740000d5b0783b */ /* 0x000eae0000000200 */
[-C--:B------:R-:W-:Y:S08]  /*d9d0*/  HMMA.16816.F32 R20, R164, R184.reuse, R20 ;  /* 0x000000b8a414723c */ /* 0x080ff00000001814 */
        /* <DEDUP_REMOVED lines=14> */
[----:B------:R-:W1:Y:S06]  /*dac0*/  LDSM.16.M88.4 R164, [R217+0x4000] ;  /* 0x00400000d9a4783b */ /* 0x000e6c0000000200 */
[----:B------:R-:W-:Y:S01]  /*dad0*/  LDSM.16.M88.4 R188, [R216+0x8c00] ;  /* 0x008c0000d8bc783b */ /* 0x000fe20000000200 */
[-C--:B---3--:R-:W-:Y:S08]  /*dae0*/  HMMA.16816.F32 R4, R192, R196.reuse, R4 ;  /* 0x000000c4c004723c */ /* 0x088ff00000001804 */
        /* <DEDUP_REMOVED lines=20> */
[----:B------:R-:W4:Y:S01]  /*dc30*/  LDSM.16.M88.4 R208, [R213+0x8800] ;  /* 0x00880000d5d0783b */ /* 0x000f220000000200 */
[-C--:B-1----:R-:W-:Y:S08]  /*dc40*/  HMMA.16816.F32 R4, R164, R172.reuse, R4 ;  /* 0x000000aca404723c */ /* 0x082ff00000001804 */
[C---:B------:R-:W-:Y:S08]  /*dc50*/  HMMA.16816.F32 R8, R180.reuse, R172, R8 ;  /* 0x000000acb408723c */ /* 0x040ff00000001808 */
[-C--:B------:R-:W-:Y:S08]  /*dc60*/  HMMA.16816.F32 R12, R180, R174.reuse, R12 ;  /* 0x000000aeb40c723c */ /* 0x080ff0000000180c */
[C---:B------:R-:W-:Y:S01]  /*dc70*/  HMMA.16816.F32 R16, R164.reuse, R174, R16 ;  /* 0x000000aea410723c */ /* 0x040fe20000001810 */
[----:B------:R-:W1:Y:S01]  /*dc80*/  LDSM.16.M88.4 R172, [R213+0x8c00] ;  /* 0x008c0000d5ac783b */ /* 0x000e620000000200 */
[----:B------:R-:W-:Y:S05]  /*dc90*/  DEPBAR.LE SB0, 0x0 ;  /* 0x000080000000791a */ /* 0x000fea0000000000 */
[----:B------:R-:W-:Y:S01]  /*dca0*/  BAR.SYNC.DEFER_BLOCKING 0x0 ;  /* 0x0000000000007b1d */ /* 0x000fe20000010000 */
[-C--:B--2---:R-:W-:Y:S08]  /*dcb0*/  HMMA.16816.F32 R20, R164, R176.reuse, R20 ;  /* 0x000000b0a414723c */ /* 0x084ff00000001814 */
        /* <DEDUP_REMOVED lines=19> */
[-C--:B----4-:R-:W-:Y:S08]  /*ddf0*/  HMMA.16816.F32 R36, R192, R208.reuse, R36 ;  /* 0x000000d0c024723c */ /* 0x090ff00000001824 */
[C---:B------:R-:W-:Y:S08]  /*de00*/  HMMA.16816.F32 R40, R200.reuse, R208, R40 ;  /* 0x000000d0c828723c */ /* 0x040ff00000001828 */
[-C--:B------:R-:W-:Y:S08]  /*de10*/  HMMA.16816.F32 R44, R200, R210.reuse, R44 ;  /* 0x000000d2c82c723c */ /* 0x080ff0000000182c */
[C---:B------:R-:W-:Y:S08]  /*de20*/  HMMA.16816.F32 R48, R192.reuse, R210, R48 ;  /* 0x000000d2c030723c */ /* 0x040ff00000001830 */
[-C--:B-1----:R-:W-:Y:S08]  /*de30*/  HMMA.16816.F32 R52, R192, R172.reuse, R52 ;  /* 0x000000acc034723c */ /* 0x082ff00000001834 */
[C---:B------:R-:W-:Y:S08]  /*de40*/  HMMA.16816.F32 R56, R200.reuse, R172, R56 ;  /* 0x000000acc838723c */ /* 0x040ff00000001838 */
[-C--:B------:R-:W-:Y:S08]  /*de50*/  HMMA.16816.F32 R60, R200, R174.reuse, R60 ;  /* 0x000000aec83c723c */ /* 0x080ff0000000183c */
[----:B------:R-:W-:Y:S01]  /*de60*/  HMMA.16816.F32 R64, R192, R174, R64 ;  /* 0x000000aec040723c */ /* 0x000fe20000001840 */
[----:B------:R-:W-:-:S07]  /*de70*/  @P5 BRA `(.L_x_78) ;  /* 0xfffff06000005947 */ /* 0x000fce000383ffff */
.L_x_77:
[----:B------:R-:W-:Y:S01]  /*de80*/  FMNMX.FTZ R164, R4, R3, !PT ;  /* 0x0000000304a47209 */ /* 0x000fe20007810000 */
[----:B-1----:R-:W-:Y:S01]  /*de90*/  LDSM.16.MT88.4 R176, [R212+0x9000] ;  /* 0x00900000d4b0783b */ /* 0x002fe20000004200 */
[----:B------:R-:W-:Y:S01]  /*dea0*/  FMNMX.FTZ R166, R6, R2, !PT ;  /* 0x0000000206a67209 */ /* 0x000fe20007810000 */
[----:B------:R-:W-:Y:S01]  /*deb0*/  UIADD3 UR8, UR8, -0x1, URZ ;  /* 0xffffffff08087890 */ /* 0x000fe2000fffe03f */
        /* <DEDUP_REMOVED lines=62> */
[----:B------:R-:W-:Y:S04]  /*e2a0*/  FMNMX.FTZ R164, R62, R165, !PT ;  /* 0x000000a53ea47209 */ /* 0x000fe80007810000 */
        /* <DEDUP_REMOVED lines=97> */
[--C-:B------:R-:W-:Y:S02]  /*e8c0*/  FFMA.FTZ R250, R62, c[0x0][0x23c], -R189.reuse ;  /* 0x00008f003efa7a23 */ /* 0x100fe400000108bd */
[C---:B------:R-:W-:Y:S01]  /*e8d0*/  FMUL.FTZ R68, R164.reuse, R68 ;  /* 0x00000044a4447220 */ /* 0x040fe20000410000 */
[----:B------:R-:W3:Y:S01]  /*e8e0*/  MUFU.EX2 R0, R0 ;  /* 0x0000000000007308 */ /* 0x000ee20000000800 */
[C---:B------:R-:W-:Y:S02]  /*e8f0*/  FMUL.FTZ R69, R164.reuse, R69 ;  /* 0x00000045a4457220 */ /* 0x040fe40000410000 */
[C---:B------:R-:W-:Y:S02]  /*e900*/  FMUL.FTZ R70, R3.reuse, R70 ;  /* 0x0000004603467220 */ /* 0x040fe40000410000 */
[C---:B------:R-:W-:Y:S02]  /*e910*/  FMUL.FTZ R71, R3.reuse, R71 ;  /* 0x0000004703477220 */ /* 0x040fe40000410000 */
[C---:B------:R-:W-:Y:S02]  /*e920*/  FMUL.FTZ R88, R164.reuse, R88 ;  /* 0x00000058a4587220 */ /* 0x040fe40000410000 */
[----:B------:R-:W-:Y:S01]  /*e930*/  FMUL.FTZ R89, R164, R89 ;  /* 0x00000059a4597220 */ /* 0x000fe20000410000 */
[----:B------:R-:W-:Y:S01]  /*e940*/  MUFU.EX2 R181, R181 ;  /* 0x000000b500b57308 */ /* 0x000fe20000000800 */
[C---:B------:R-:W-:Y:S02]  /*e950*/  FMUL.FTZ R90, R3.reuse, R90 ;  /* 0x0000005a035a7220 */ /* 0x040fe40000410000 */
[C---:B------:R-:W-:Y:S01]  /*e960*/  FMUL.FTZ R91, R3.reuse, R91 ;  /* 0x0000005b035b7220 */ /* 0x040fe20000410000 */
        /* <DEDUP_REMOVED lines=14> */
[----:B------:R-:W-:Y:S02]  /*ea50*/  FMUL.FTZ R95, R0, R95 ;  /* 0x0000005f005f7220 */ /* 0x000fe40000410000 */
[----:B------:R-:W-:Y:S01]  /*ea60*/  FMUL.FTZ R97, R2, R97 ;  /* 0x0000006102617220 */ /* 0x000fe20000410000 */
[----:B--2---:R-:W-:Y:S01]  /*ea70*/  F2FP.PACK_AB R156, R184, R181 ;  /* 0x000000b5b89c723e */ /* 0x004fe200000000ff */
[C---:B------:R-:W-:Y:S02]  /*ea80*/  FMUL.FTZ R98, R0.reuse, R98 ;  /* 0x0000006200627220 */ /* 0x040fe40000410000 */
[----:B------:R-:W-:Y:S02]  /*ea90*/  FMUL.FTZ R99, R0, R99 ;  /* 0x0000006300637220 */ /* 0x000fe40000410000 */
[C---:B------:R-:W-:Y:S01]  /*eaa0*/  FMUL.FTZ R100, R164.reuse, R100 ;  /* 0x00000064a4647220 */ /* 0x040fe20000410000 */
[----:B------:R-:W-:Y:S01]  /*eab0*/  MUFU.EX2 R185, R185 ;  /* 0x000000b900b97308 */ /* 0x000fe20000000800 */
[----:B------:R-:W-:Y:S02]  /*eac0*/  FMUL.FTZ R101, R164, R101 ;  /* 0x00000065a4657220 */ /* 0x000fe40000410000 */
[C---:B------:R-:W-:Y:S02]  /*ead0*/  FMUL.FTZ R102, R3.reuse, R102 ;  /* 0x0000006603667220 */ /* 0x040fe40000410000 */
[----:B------:R-:W-:Y:S02]  /*eae0*/  FMUL.FTZ R103, R3, R103 ;  /* 0x0000006703677220 */ /* 0x000fe40000410000 */
[--C-:B------:R-:W-:Y:S02]  /*eaf0*/  FFMA.FTZ R192, R32, c[0x0][0x23c], -R194.reuse ;  /* 0x00008f0020c07a23 */ /* 0x100fe400000108c2 */
[C---:B------:R-:W-:Y:S01]  /*eb00*/  FMUL.FTZ R32, R164.reuse, R144 ;  /* 0x00000090a4207220 */ /* 0x040fe20000410000 */
[----:B------:R-:W2:Y:S01]  /*eb10*/  MUFU.EX2 R188, R188 ;  /* 0x000000bc00bc7308 */ /* 0x000ea20000000800 */
[--C-:B------:R-:W-:Y:S02]  /*eb20*/  FFMA.FTZ R195, R33, c[0x0][0x23c], -R194.reuse ;  /* 0x00008f0021c37a23 */ /* 0x100fe400000108c2 */
[----:B------:R-:W-:Y:S01]  /*eb30*/  FMUL.FTZ R33, R164, R145 ;  /* 0x00000091a4217220 */ /* 0x000fe20000410000 */
[----:B---3--:R-:W-:Y:S01]  /*eb40*/  F2FP.PACK_AB R157, R186, R183 ;  /* 0x000000b7ba9d723e */ /* 0x008fe200000000ff */
[C---:B------:R-:W-:Y:S02]  /*eb50*/  FMUL.FTZ R116, R2.reuse, R116 ;  /* 0x0000007402747220 */ /* 0x040fe40000410000 */
[----:B------:R-:W-:Y:S02]  /*eb60*/  FMUL.FTZ R117, R2, R117 ;  /* 0x0000007502757220 */ /* 0x000fe40000410000 */
[C---:B------:R-:W-:Y:S01]  /*eb70*/  FMUL.FTZ R118, R0.reuse, R118 ;  /* 0x0000007600767220 */ /* 0x040fe20000410000 */
[----:B------:R-:W-:Y:S01]  /*eb80*/  MUFU.EX2 R187, R187 ;  /* 0x000000bb00bb7308 */ /* 0x000fe20000000800 */
[----:B------:R-:W-:Y:S02]  /*eb90*/  FMUL.FTZ R119, R0, R119 ;  /* 0x0000007700777220 */ /* 0x000fe40000410000 */
[C---:B------:R-:W-:Y:S02]  /*eba0*/  FMUL.FTZ R120, R2.reuse, R120 ;  /* 0x0000007802787220 */ /* 0x040fe40000410000 */
[----:B------:R-:W-:Y:S02]  /*ebb0*/  FMUL.FTZ R121, R2, R121 ;  /* 0x0000007902797220 */ /* 0x000fe40000410000 */
[C---:B------:R-:W-:Y:S02]  /*ebc0*/  FMUL.FTZ R122, R0.reuse, R122 ;  /* 0x0000007a007a7220 */ /* 0x040fe40000410000 */
[----:B------:R-:W-:Y:S01]  /*ebd0*/  FMUL.FTZ R123, R0, R123 ;  /* 0x0000007b007b7220 */ /* 0x000fe20000410000 */
[----:B------:R-:W3:Y:S01]  /*ebe0*/  MUFU.EX2 R190, R190 ;  /* 0x000000be00be7308 */ /* 0x000ee20000000800 */
[C---:B------:R-:W-:Y:S02]  /*ebf0*/  FMUL.FTZ R124, R164.reuse, R124 ;  /* 0x0000007ca47c7220 */ /* 0x040fe40000410000 */
[----:B------:R-:W-:Y:S01]  /*ec00*/  FMUL.FTZ R125, R164, R125 ;  /* 0x0000007da47d7220 */ /* 0x000fe20000410000 */
[----:B--2---:R-:W-:Y:S01]  /*ec10*/  F2FP.PACK_AB R158, R188, R185 ;  /* 0x000000b9bc9e723e */ /* 0x004fe200000000ff */
[C---:B------:R-:W-:Y:S02]  /*ec20*/  FMUL.FTZ R126, R3.reuse, R126 ;  /* 0x0000007e037e7220 */ /* 0x040fe40000410000 */
[C---:B------:R-:W-:Y:S02]  /*ec30*/  FMUL.FTZ R127, R3.reuse, R127 ;  /* 0x0000007f037f7220 */ /* 0x040fe40000410000 */
[--C-:B------:R-:W-:Y:S01]  /*ec40*/  FFMA.FTZ R196, R26, c[0x0][0x23c], -R189.reuse ;  /* 0x00008f001ac47a23 */ /* 0x100fe200000108bd */
[----:B------:R-:W-:Y:S01]  /*ec50*/  MUFU.EX2 R210, R210 ;  /* 0x000000d200d27308 */ /* 0x000fe20000000800 */
[----:B------:R-:W-:Y:S02]  /*ec60*/  FMUL.FTZ R26, R3, R142 ;  /* 0x0000008e031a7220 */ /* 0x000fe40000410000 */
[----:B------:R-:W-:Y:S02]  /*ec70*/  FFMA.FTZ R197, R27, c[0x0][0x23c], -R189 ;  /* 0x00008f001bc57a23 */ /* 0x000fe400000108bd */
[----:B------:R-:W-:Y:S02]  /*ec80*/  FMUL.FTZ R27, R3, R143 ;  /* 0x0000008f031b7220 */ /* 0x000fe40000410000 */
[--C-:B------:R-:W-:Y:S02]  /*ec90*/  FFMA.FTZ R198, R28, c[0x0][0x23c], -R191.reuse ;  /* 0x00008f001cc67a23 */ /* 0x100fe400000108bf */
[----:B------:R-:W-:Y:S01]  /*eca0*/  FFMA.FTZ R199, R29, c[0x0][0x23c], -R191 ;  /* 0x00008f001dc77a23 */ /* 0x000fe200000108bf */
[----:B------:R-:W2:Y:S01]  /*ecb0*/  MUFU.EX2 R211, R211 ;  /* 0x000000d300d37308 */ /* 0x000ea20000000800 */
[--C-:B------:R-:W-:Y:S02]  /*ecc0*/  FFMA.FTZ R200, R30, c[0x0][0x23c], -R189.reuse ;  /* 0x00008f001ec87a23 */ /* 0x100fe400000108bd */
[----:B------:R-:W-:Y:S01]  /*ecd0*/  FFMA.FTZ R201, R31, c[0x0][0x23c], -R189 ;  /* 0x00008f001fc97a23 */ /* 0x000fe200000108bd */
[----:B---3--:R-:W-:Y:S01]  /*ece0*/  F2FP.PACK_AB R159, R190, R187 ;  /* 0x000000bbbe9f723e */ /* 0x008fe200000000ff */
[--C-:B------:R-:W-:Y:S02]  /*ecf0*/  FFMA.FTZ R236, R44, c[0x0][0x23c], -R191.reuse ;  /* 0x00008f002cec7a23 */ /* 0x100fe400000108bf */
[----:B------:R-:W-:Y:S02]  /*ed00*/  FFMA.FTZ R243, R45, c[0x0][0x23c], -R191 ;  /* 0x00008f002df37a23 */ /* 0x000fe400000108bf */
[--C-:B------:R-:W-:Y:S01]  /*ed10*/  FFMA.FTZ R240, R46, c[0x0][0x23c], -R189.reuse ;  /* 0x00008f002ef07a23 */ /* 0x100fe200000108bd */
[----:B------:R-:W-:Y:S01]  /*ed20*/  MUFU.EX2 R234, R234 ;  /* 0x000000ea00ea7308 */ /* 0x000fe20000000800 */
[C---:B------:R-:W-:Y:S04]  /*ed30*/  HMMA.16816.F32 R12, R156.reuse, R172, R12 ;  /* 0x000000ac9c0c723c */ /* 0x040fe8000000180c */
[--C-:B------:R-:W-:Y:S02]  /*ed40*/  FFMA.FTZ R245, R47, c[0x0][0x23c], -R189.reuse ;  /* 0x00008f002ff57a23 */ /* 0x100fe400000108bd */
[----:B------:R-:W-:Y:S02]  /*ed50*/  FFMA.FTZ R189, R63, c[0x0][0x23c], -R189 ;  /* 0x00008f003fbd7a23 */ /* 0x000fe400000108bd */
[-C--:B------:R-:W-:Y:S01]  /*ed60*/  HMMA.16816.F32 R16, R156, R174.reuse, R16 ;  /* 0x000000ae9c10723c */ /* 0x080fe20000001810 */
[----:B------:R-:W3:Y:S03]  /*ed70*/  MUFU.EX2 R241, R241 ;  /* 0x000000f100f17308 */ /* 0x000ee60000000800 */
[C---:B------:R-:W-:Y:S01]  /*ed80*/  FMUL.FTZ R72, R164.reuse, R72 ;  /* 0x00000048a4487220 */ /* 0x040fe20000410000 */
[----:B--2---:R-:W-:Y:S01]  /*ed90*/  F2FP.PACK_AB R44, R211, R210 ;  /* 0x000000d2d32c723e */ /* 0x004fe200000000ff */
[C---:B------:R-:W-:Y:S02]  /*eda0*/  FMUL.FTZ R73, R164.reuse, R73 ;  /* 0x00000049a4497220 */ /* 0x040fe40000410000 */
[C---:B------:R-:W-:Y:S01]  /*edb0*/  HMMA.16816.F32 R68, R160.reuse, R174, R68 ;  /* 0x000000aea044723c */ /* 0x040fe20000001844 */
[----:B------:R-:W2:Y:S02]  /*edc0*/  LDSM.16.MT88.4 R172, [R212+0xa000] ;  /* 0x00a00000d4ac783b */ /* 0x000ea40000004200 */
[----:B------:R-:W-:Y:S01]  /*edd0*/  MUFU.EX2 R236, R236 ;  /* 0x000000ec00ec7308 */ /* 0x000fe20000000800 */
[C---:B------:R-:W-:Y:S02]  /*ede0*/  FMUL.FTZ R74, R3.reuse, R74 ;  /* 0x0000004a034a7220 */ /* 0x040fe40000410000 */
[----:B------:R-:W-:Y:S02]  /*edf0*/  FMUL.FTZ R75, R3, R75 ;  /* 0x0000004b034b7220 */ /* 0x000fe40000410000 */
[C---:B------:R-:W-:Y:S04]  /*ee00*/  FMUL.FTZ R84, R164.reuse, R84 ;  /* 0x00000054a4547220 */ /* 0x040fe80000410000 */
[----:B------:R-:W-:Y:S01]  /*ee10*/  FMUL.FTZ R85, R164, R85 ;  /* 0x00000055a4557220 */ /* 0x000fe20000410000 */
[-C--:B------:R-:W-:Y:S01]  /*ee20*/  HMMA.16816.F32 R72, R160, R176.reuse, R72 ;  /* 0x000000b0a048723c */ /* 0x080fe20000001848 */
[----:B------:R-:W4:Y:S02]  /*ee30*/  MUFU.EX2 R243, R243 ;  /* 0x000000f300f37308 */ /* 0x000f240000000800 */
[C---:B------:R-:W-:Y:S01]  /*ee40*/  FMUL.FTZ R76, R2.reuse, R76 ;  /* 0x0000004c024c7220 */ /* 0x040fe20000410000 */
[----:B---3--:R-:W-:Y:S01]  /*ee50*/  F2FP.PACK_AB R45, R241, R234 ;  /* 0x000000eaf12d723e */ /* 0x008fe200000000ff */
[----:B------:R-:W-:Y:S02]  /*ee60*/  FMUL.FTZ R77, R2, R77 ;  /* 0x0000004d024d7220 */ /* 0x000fe40000410000 */
[C---:B------:R-:W-:Y:S02]  /*ee70*/  FMUL.FTZ R78, R0.reuse, R78 ;  /* 0x0000004e004e7220 */ /* 0x040fe40000410000 */
[----:B------:R-:W-:Y:S02]  /*ee80*/  FMUL.FTZ R79, R0, R79 ;  /* 0x0000004f004f7220 */ /* 0x000fe40000410000 */
[----:B------:R-:W-:Y:S01]  /*ee90*/  MUFU.EX2 R240, R240 ;  /* 0x000000f000f07308 */ /* 0x000fe20000000800 */
[C---:B------:R-:W-:Y:S02]  /*eea0*/  FMUL.FTZ R86, R3.reuse, R86 ;  /* 0x0000005603567220 */ /* 0x040fe40000410000 */
[----:B------:R-:W-:Y:S02]  /*eeb0*/  FMUL.FTZ R87, R3, R87 ;  /* 0x0000005703577220 */ /* 0x000fe40000410000 */
[C---:B------:R-:W-:Y:S04]  /*eec0*/  HMMA.16816.F32 R76, R156.reuse, R176, R76 ;  /* 0x000000b09c4c723c */ /* 0x040fe8000000184c */
[C---:B------:R-:W-:Y:S01]  /*eed0*/  FMUL.FTZ R80, R2.reuse, R80 ;  /* 0x0000005002507220 */ /* 0x040fe20000410000 */
[----:B------:R-:W3:Y:S01]  /*eee0*/  MUFU.EX2 R245, R245 ;  /* 0x000000f500f57308 */ /* 0x000ee20000000800 */
[----:B------:R-:W-:Y:S02]  /*eef0*/  FMUL.FTZ R81, R2, R81 ;  /* 0x0000005102517220 */ /* 0x000fe40000410000 */
[C---:B------:R-:W-:Y:S01]  /*ef00*/  FMUL.FTZ R82, R0.reuse, R82 ;  /* 0x0000005200527220 */ /* 0x040fe20000410000 */
[----:B----4-:R-:W-:Y:S03]  /*ef10*/  F2FP.PACK_AB R46, R243, R236 ;  /* 0x000000ecf32e723e */ /* 0x010fe600000000ff */
[----:B------:R-:W-:Y:S02]  /*ef20*/  FMUL.FTZ R83, R0, R83 ;  /* 0x0000005300537220 */ /* 0x000fe40000410000 */
[--C-:B------:R-:W-:Y:S01]  /*ef30*/  FFMA.FTZ R176, R20, c[0x0][0x23c], -R194.reuse ;  /* 0x00008f0014b07a23 */ /* 0x100fe200000108c2 */
[----:B------:R-:W-:Y:S01]  /*ef40*/  MUFU.EX2 R192, R192 ;  /* 0x000000c000c07308 */ /* 0x000fe20000000800 */
[C---:B------:R-:W-:Y:S02]  /*ef50*/  FMUL.FTZ R20, R164.reuse, R148 ;  /* 0x00000094a4147220 */ /* 0x040fe40000410000 */
[--C-:B------:R-:W-:Y:S01]  /*ef60*/  FFMA.FTZ R177, R21, c[0x0][0x23c], -R194.reuse ;  /* 0x00008f0015b17a23 */ /* 0x100fe200000108c2 */
[-C--:B------:R-:W-:Y:S03]  /*ef70*/  HMMA.16816.F32 R80, R156, R178.reuse, R80 ;  /* 0x000000b29c50723c */ /* 0x080fe60000001850 */
[----:B------:R-:W-:Y:S02]  /*ef80*/  FMUL.FTZ R21, R164, R149 ;  /* 0x00000095a4157220 */ /* 0x000fe40000410000 */
[C---:B------:R-:W-:Y:S01]  /*ef90*/  FMUL.FTZ R104, R2.reuse, R104 ;  /* 0x0000006802687220 */ /* 0x040fe20000410000 */
[----:B------:R-:W-:Y:S01]  /*efa0*/  MUFU.EX2 R176, R176 ;  /* 0x000000b000b07308 */ /* 0x000fe20000000800 */
[----:B------:R-:W-:Y:S01]  /*efb0*/  FMUL.FTZ R105, R2, R105 ;  /* 0x0000006902697220 */ /* 0x000fe20000410000 */
[C---:B------:R-:W-:Y:S04]  /*efc0*/  HMMA.16816.F32 R84, R160.reuse, R178, R84 ;  /* 0x000000b2a054723c */ /* 0x040fe80000001854 */
[----:B---3--:R-:W-:Y:S01]  /*efd0*/  F2FP.PACK_AB R47, R245, R240 ;  /* 0x000000f0f52f723e */ /* 0x008fe200000000ff */
[----:B------:R-:W-:Y:S02]  /*efe0*/  FMUL.FTZ R106, R0, R106 ;  /* 0x0000006a006a7220 */ /* 0x000fe40000410000 */
[--C-:B------:R-:W-:Y:S01]  /*eff0*/  FFMA.FTZ R178, R22, c[0x0][0x23c], -R193.reuse ;  /* 0x00008f0016b27a23 */ /* 0x100fe200000108c1 */
[-C--:B-1----:R-:W-:Y:S01]  /*f000*/  HMMA.16816.F32 R88, R160, R152.reuse, R88 ;  /* 0x00000098a058723c */ /* 0x082fe20000001858 */
[----:B------:R-:W1:Y:S03]  /*f010*/  MUFU.EX2 R177, R177 ;  /* 0x000000b100b17308 */ /* 0x000e660000000800 */
[----:B------:R-:W-:Y:S02]  /*f020*/  FMUL.FTZ R22, R3, R150 ;  /* 0x0000009603167220 */ /* 0x000fe40000410000 */
[--C-:B------:R-:W-:Y:S02]  /*f030*/  FFMA.FTZ R179, R23, c[0x0][0x23c], -R193.reuse ;  /* 0x00008f0017b37a23 */ /* 0x100fe400000108c1 */
[C---:B------:R-:W-:Y:S03]  /*f040*/  HMMA.16816.F32 R92, R156.reuse, R152, R92 ;  /* 0x000000989c5c723c */ /* 0x040fe6000000185c */
[----:B------:R-:W-:Y:S01]  /*f050*/  MUFU.EX2 R178, R178 ;  /* 0x000000b200b27308 */ /* 0x000fe20000000800 */
[C---:B------:R-:W-:Y:S02]  /*f060*/  FMUL.FTZ R23, R3.reuse, R151 ;  /* 0x0000009703177220 */ /* 0x040fe40000410000 */
[----:B------:R-:W3:Y:S01]  /*f070*/  LDSM.16.MT88.4 R148, [R214+0xb000] ;  /* 0x00b00000d694783b */ /* 0x000ee20000004200 */
[----:B------:R-:W-:Y:S01]  /*f080*/  FMUL.FTZ R107, R0, R107 ;  /* 0x0000006b006b7220 */ /* 0x000fe20000410000 */
[-C--:B------:R-:W-:Y:S04]  /*f090*/  HMMA.16816.F32 R96, R156, R154.reuse, R96 ;  /* 0x0000009a9c60723c */ /* 0x080fe80000001860 */
[C---:B------:R-:W-:Y:S01]  /*f0a0*/  FMUL.FTZ R108, R2.reuse, R108 ;  /* 0x0000006c026c7220 */ /* 0x040fe20000410000 */
[----:B------:R-:W4:Y:S01]  /*f0b0*/  MUFU.EX2 R179, R179 ;  /* 0x000000b300b37308 */ /* 0x000f220000000800 */
[----:B------:R-:W-:Y:S02]  /*f0c0*/  FMUL.FTZ R109, R2, R109 ;  /* 0x0000006d026d7220 */ /* 0x000fe40000410000 */
[C---:B------:R-:W-:Y:S01]  /*f0d0*/  HMMA.16816.F32 R100, R160.reuse, R154, R100 ;  /* 0x0000009aa064723c */ /* 0x040fe20000001864 */
[----:B------:R-:W-:Y:S03]  /*f0e0*/  LDSM.16.MT88.4 R152, [R214+0xa400] ;  /* 0x00a40000d698783b */ /* 0x000fe60000004200 */
[C---:B------:R-:W-:Y:S02]  /*f0f0*/  FMUL.FTZ R110, R0.reuse, R110 ;  /* 0x0000006e006e7220 */ /* 0x040fe40000410000 */
[----:B------:R-:W-:Y:S01]  /*f100*/  FMUL.FTZ R111, R0, R111 ;  /* 0x0000006f006f7220 */ /* 0x000fe20000410000 */
[----:B------:R-:W5:Y:S01]  /*f110*/  MUFU.EX2 R195, R195 ;  /* 0x000000c300c37308 */ /* 0x000f620000000800 */
[-C--:B--2---:R-:W-:Y:S04]  /*f120*/  HMMA.16816.F32 R20, R160, R172.reuse, R20 ;  /* 0x000000aca014723c */ /* 0x084fe80000001814 */
[C---:B------:R-:W-:Y:S02]  /*f130*/  FMUL.FTZ R112, R164.reuse, R112 ;  /* 0x00000070a4707220 */ /* 0x040fe40000410000 */
[----:B------:R-:W-:Y:S02]  /*f140*/  FMUL.FTZ R113, R164, R113 ;  /* 0x00000071a4717220 */ /* 0x000fe40000410000 */
[C---:B------:R-:W-:Y:S01]  /*f150*/  HMMA.16816.F32 R104, R156.reuse, R172, R104 ;  /* 0x000000ac9c68723c */ /* 0x040fe20000001868 */
[----:B------:R-:W-:Y:S03]  /*f160*/  MUFU.EX2 R196, R196 ;  /* 0x000000c400c47308 */ /* 0x000fe60000000800 */
[C---:B------:R-:W-:Y:S02]  /*f170*/  FMUL.FTZ R114, R3.reuse, R114 ;  /* 0x0000007203727220 */ /* 0x040fe40000410000 */
[C---:B------:R-:W-:Y:S02]  /*f180*/  FMUL.FTZ R115, R3.reuse, R115 ;  /* 0x0000007303737220 */ /* 0x040fe40000410000 */
[-C--:B------:R-:W-:Y:S03]  /*f190*/  HMMA.16816.F32 R108, R156, R174.reuse, R108 ;  /* 0x000000ae9c6c723c */ /* 0x080fe6000000186c */
[----:B------:R-:W-:Y:S01]  /*f1a0*/  MUFU.EX2 R197, R197 ;  /* 0x000000c500c57308 */ /* 0x000fe20000000800 */
[--C-:B------:R-:W-:Y:S02]  /*f1b0*/  FFMA.FTZ R172, R34, c[0x0][0x23c], -R193.reuse ;  /* 0x00008f0022ac7a23 */ /* 0x100fe400000108c1 */
[----:B------:R-:W-:Y:S02]  /*f1c0*/  FMUL.FTZ R34, R3, R146 ;  /* 0x0000009203227220 */ /* 0x000fe40000410000 */
[C---:B------:R-:W-:Y:S04]  /*f1d0*/  HMMA.16816.F32 R112, R160.reuse, R174, R112 ;  /* 0x000000aea070723c */ /* 0x040fe80000001870 */
[----:B------:R-:W-:Y:S01]  /*f1e0*/  FFMA.FTZ R173, R35, c[0x0][0x23c], -R193 ;  /* 0x00008f0023ad7a23 */ /* 0x000fe200000108c1 */
[----:B------:R-:W-:Y:S01]  /*f1f0*/  MUFU.EX2 R172, R172 ;  /* 0x000000ac00ac7308 */ /* 0x000fe20000000800 */
[----:B------:R-:W-:Y:S02]  /*f200*/  FMUL.FTZ R35, R3, R147 ;  /* 0x0000009303237220 */ /* 0x000fe40000410000 */
[----:B------:R-:W2:Y:S01]  /*f210*/  LDSM.16.MT88.4 R144, [R212+0xb000] ;  /* 0x00b00000d490783b */ /* 0x000ea20000004200 */
[--C-:B------:R-:W-:Y:S03]  /*f220*/  FFMA.FTZ R174, R24, c[0x0][0x23c], -R191.reuse ;  /* 0x00008f0018ae7a23 */ /* 0x100fe600000108bf */
[C---:B------:R-:W-:Y:S01]  /*f230*/  FMUL.FTZ R24, R164.reuse, R140 ;  /* 0x0000008ca4187220 */ /* 0x040fe20000410000 */
[-C--:B---3--:R-:W-:Y:S02]  /*f240*/  HMMA.16816.F32 R32, R160, R148.reuse, R32 ;  /* 0x00000094a020723c */ /* 0x088fe40000001820 */
[----:B------:R-:W3:Y:S01]  /*f250*/  MUFU.EX2 R173, R173 ;  /* 0x000000ad00ad7308 */ /* 0x000ee20000000800 */
[----:B------:R-:W-:Y:S02]  /*f260*/  FFMA.FTZ R175, R25, c[0x0][0x23c], -R191 ;  /* 0x00008f0019af7a23 */ /* 0x000fe400000108bf */
[----:B------:R-:W-:Y:S02]  /*f270*/  FMUL.FTZ R25, R164, R141 ;  /* 0x0000008da4197220 */ /* 0x000fe40000410000 */
[----:B------:R-:W3:Y:S01]  /*f280*/  LDSM.16.MT88.4 R140, [R214+0x9400] ;  /* 0x00940000d68c783b */ /* 0x000ee20000004200 */
[C---:B------:R-:W-:Y:S04]  /*f290*/  HMMA.16816.F32 R116, R156.reuse, R148, R116 ;  /* 0x000000949c74723c */ /* 0x040fe80000001874 */
[C---:B------:R-:W-:Y:S01]  /*f2a0*/  FMUL.FTZ R128, R2.reuse, R128 ;  /* 0x0000008002807220 */ /* 0x040fe20000410000 */
[----:B------:R-:W-:Y:S01]  /*f2b0*/  MUFU.EX2 R174, R174 ;  /* 0x000000ae00ae7308 */ /* 0x000fe20000000800 */
[----:B------:R-:W-:Y:S02]  /*f2c0*/  FMUL.FTZ R129, R2, R129 ;  /* 0x0000008102817220 */ /* 0x000fe40000410000 */
[-C--:B------:R-:W-:Y:S04]  /*f2d0*/  HMMA.16816.F32 R120, R156, R150.reuse, R120 ;  /* 0x000000969c78723c */ /* 0x080fe80000001878 */
[C---:B------:R-:W-:Y:S02]  /*f2e0*/  FMUL.FTZ R130, R0.reuse, R130 ;  /* 0x0000008200827220 */ /* 0x040fe40000410000 */
[----:B------:R-:W-:Y:S01]  /*f2f0*/  FMUL.FTZ R131, R0, R131 ;  /* 0x0000008300837220 */ /* 0x000fe20000410000 */
[----:B------:R-:W3:Y:S01]  /*f300*/  MUFU.EX2 R175, R175 ;  /* 0x000000af00af7308 */ /* 0x000ee20000000800 */
[C---:B------:R-:W-:Y:S01]  /*f310*/  HMMA.16816.F32 R124, R160.reuse, R150, R124 ;  /* 0x00000096a07c723c */ /* 0x040fe2000000187c */
[----:B------:R-:W3:Y:S03]  /*f320*/  LDSM.16.MT88.4 R148, [R212+0x9400] ;  /* 0x00940000d494783b */ /* 0x000ee60000004200 */
[C---:B------:R-:W-:Y:S02]  /*f330*/  FMUL.FTZ R132, R2.reuse, R132 ;  /* 0x0000008402847220 */ /* 0x040fe40000410000 */
[----:B------:R-:W-:Y:S02]  /*f340*/  FMUL.FTZ R133, R2, R133 ;  /* 0x0000008502857220 */ /* 0x000fe40000410000 */
[C---:B------:R-:W-:Y:S01]  /*f350*/  FMUL.FTZ R134, R0.reuse, R134 ;  /* 0x0000008600867220 */ /* 0x040fe20000410000 */
[----:B------:R-:W-:Y:S01]  /*f360*/  MUFU.EX2 R198, R198 ;  /* 0x000000c600c67308 */ /* 0x000fe20000000800 */
[-C--:B--2---:R-:W-:Y:S03]  /*f370*/  HMMA.16816.F32 R24, R160, R144.reuse, R24 ;  /* 0x00000090a018723c */ /* 0x084fe60000001818 */
[----:B------:R-:W-:Y:S02]  /*f380*/  FMUL.FTZ R135, R0, R135 ;  /* 0x0000008700877220 */ /* 0x000fe40000410000 */
[C---:B------:R-:W-:Y:S01]  /*f390*/  FMUL.FTZ R28, R164.reuse, R136 ;  /* 0x00000088a41c7220 */ /* 0x040fe20000410000 */
[----:B-1----:R-:W-:Y:S01]  /*f3a0*/  F2FP.PACK_AB R136, R177, R176 ;  /* 0x000000b0b188723e */ /* 0x002fe200000000ff */
[----:B------:R-:W-:Y:S01]  /*f3b0*/  FMUL.FTZ R29, R164, R137 ;  /* 0x00000089a41d7220 */ /* 0x000fe20000410000 */
[C---:B------:R-:W-:Y:S01]  /*f3c0*/  HMMA.16816.F32 R128, R156.reuse, R144, R128 ;  /* 0x000000909c80723c */ /* 0x040fe20000001880 */
[----:B------:R-:W1:Y:S03]  /*f3d0*/  MUFU.EX2 R199, R199 ;  /* 0x000000c700c77308 */ /* 0x000e660000000800 */
[----:B----4-:R-:W-:Y:S01]  /*f3e0*/  F2FP.PACK_AB R137, R179, R178 ;  /* 0x000000b2b389723e */ /* 0x010fe200000000ff */
[----:B------:R-:W-:Y:S01]  /*f3f0*/  FMUL.FTZ R30, R3, R138 ;  /* 0x0000008a031e7220 */ /* 0x000fe20000410000 */
[----:B-----5:R-:W-:Y:S01]  /*f400*/  F2FP.PACK_AB R138, R195, R192 ;  /* 0x000000c0c38a723e */ /* 0x020fe200000000ff */
[----:B------:R-:W-:Y:S01]  /*f410*/  FMUL.FTZ R31, R3, R139 ;  /* 0x0000008b031f7220 */ /* 0x000fe20000410000 */
[-C--:B------:R-:W-:Y:S03]  /*f420*/  HMMA.16816.F32 R132, R156, R146.reuse, R132 ;  /* 0x000000929c84723c */ /* 0x080fe60000001884 */
[----:B------:R-:W-:Y:S01]  /*f430*/  MUFU.EX2 R200, R200 ;  /* 0x000000c800c87308 */ /* 0x000fe20000000800 */
[----:B---3--:R-:W-:Y:S01]  /*f440*/  F2FP.PACK_AB R139, R173, R172 ;  /* 0x000000acad8b723e */ /* 0x008fe200000000ff */
[--C-:B------:R-:W-:Y:S01]  /*f450*/  FFMA.FTZ R64, R64, c[0x0][0x23c], -R194.reuse ;  /* 0x00008f0040407a23 */ /* 0x100fe200000108c2 */
[----:B------:R-:W-:Y:S01]  /*f460*/  F2FP.PACK_AB R144, R175, R174 ;  /* 0x000000aeaf90723e */ /* 0x000fe200000000ff */
[----:B------:R-:W-:Y:S01]  /*f470*/  FFMA.FTZ R194, R65, c[0x0][0x23c], -R194 ;  /* 0x00008f0041c27a23 */ /* 0x000fe200000108c2 */
[----:B------:R-:W-:Y:S04]  /*f480*/  HMMA.16816.F32 R28, R160, R146, R28 ;  /* 0x00000092a01c723c */ /* 0x000fe8000000181c */
[----:B------:R-:W-:Y:S01]  /*f490*/  F2FP.PACK_AB R145, R197, R196 ;  /* 0x000000c4c591723e */ /* 0x000fe200000000ff */
[----:B------:R-:W2:Y:S01]  /*f4a0*/  MUFU.EX2 R201, R201 ;  /* 0x000000c900c97308 */ /* 0x000ea20000000800 */
[--C-:B------:R-:W-:Y:S02]  /*f4b0*/  FFMA.FTZ R66, R66, c[0x0][0x23c], -R193.reuse ;  /* 0x00008f0042427a23 */ /* 0x100fe400000108c1 */
[-C--:B------:R-:W-:Y:S05]  /*f4c0*/  HMMA.16816.F32 R8, R136, R140.reuse, R8 ;  /* 0x0000008c8808723c */ /* 0x080fea0000001808 */
[----:B-1----:R-:W-:Y:S01]  /*f4d0*/  F2FP.PACK_AB R146, R199, R198 ;  /* 0x000000c6c792723e */ /* 0x002fe200000000ff */
[----:B------:R-:W-:Y:S01]  /*f4e0*/  FFMA.FTZ R193, R67, c[0x0][0x23c], -R193 ;  /* 0x00008f0043c17a23 */ /* 0x000fe200000108c1 */
[----:B------:R1:W-:Y:S01]  /*f4f0*/  MUFU.EX2 R65, R194 ;  /* 0x000000c200417308 */ /* 0x0003e20000000800 */
[----:B------:R-:W-:Y:S04]  /*f500*/  FFMA.FTZ R67, R56, c[0x0][0x23c], -R191 ;  /* 0x00008f0038437a23 */ /* 0x000fe800000108bf */
[----:B------:R-:W-:Y:S02]  /*f510*/  FFMA.FTZ R169, R164, R237, R169 ;  /* 0x000000eda4a97223 */ /* 0x000fe400000100a9 */
[----:B------:R-:W-:Y:S01]  /*f520*/  FFMA.FTZ R5, R3, R232, R5 ;  /* 0x000000e803057223 */ /* 0x000fe20000010005 */
[----:B------:R-:W-:Y:S01]  /*f530*/  MOV R3, R168 ;  /* 0x000000a800037202 */ /* 0x000fe20000000f00 */
[----:B------:R-:W-:Y:S01]  /*f540*/  FFMA.FTZ R181, R2, R235, R181 ;  /* 0x000000eb02b57223 */ /* 0x000fe200000100b5 */
[----:B------:R-:W-:Y:S01]  /*f550*/  MUFU.EX2 R202, R202 ;  /* 0x000000ca00ca7308 */ /* 0x000fe20000000800 */
[----:B------:R-:W-:Y:S01]  /*f560*/  FFMA.FTZ R183, R0, R233, R183 ;  /* 0x000000e900b77223 */ /* 0x000fe200000100b7 */
[----:B------:R-:W-:Y:S01]  /*f570*/  MOV R0, R165 ;  /* 0x000000a500007202 */ /* 0x000fe20000000f00 */
[----:B------:R-:W-:Y:S01]  /*f580*/  FADD.FTZ R170, R170, R169 ;  /* 0x000000a9aaaa7221 */ /* 0x000fe20000010000 */
[----:B--2---:R-:W-:Y:S01]  /*f590*/  F2FP.PACK_AB R147, R201, R200 ;  /* 0x000000c8c993723e */ /* 0x004fe200000000ff */
[----:B------:R-:W-:Y:S01]  /*f5a0*/  FADD.FTZ R6, R6, R5 ;  /* 0x0000000506067221 */ /* 0x000fe20000010000 */
[----:B------:R-:W-:Y:S01]  /*f5b0*/  MOV R2, R167 ;  /* 0x000000a700027202 */ /* 0x000fe20000000f00 */
[----:B------:R-:W-:Y:S01]  /*f5c0*/  FADD.FTZ R184, R184, R181 ;  /* 0x000000b5b8b87221 */ /* 0x000fe20000010000 */
[----:B------:R-:W-:Y:S01]  /*f5d0*/  MOV R169, R166 ;  /* 0x000000a600a97202 */ /* 0x000fe20000000f00 */
        /* <DEDUP_REMOVED lines=9> */
[----:B------:R-:W-:Y:S01]  /*f670*/  LDSM.16.MT88.4 R60, [R212+0xac00] ;  /* 0x00ac0000d43c783b */ /* 0x000fe20000004200 */
[----:B------:R-:W-:Y:S01]  /*f680*/  FADD.FTZ R171, R171, R6 ;  /* 0x00000006abab7221 */ /* 0x000fe20000010000 */
[C---:B------:R-:W-:Y:S03]  /*f690*/  HMMA.16816.F32 R68, R136.reuse, R142, R68 ;  /* 0x0000008e8844723c */ /* 0x040fe60000001844 */
[----:B------:R-:W1:Y:S01]  /*f6a0*/  MUFU.EX2 R205, R205 ;  /* 0x000000cd00cd7308 */ /* 0x000e620000000800 */
[----:B------:R-:W-:Y:S02]  /*f6b0*/  FADD.FTZ R185, R185, R184 ;  /* 0x000000b8b9b97221 */ /* 0x000fe40000010000 */
[----:B------:R-:W3:Y:S01]  /*f6c0*/  LDSM.16.MT88.4 R140, [R212+0xa400] ;  /* 0x00a40000d48c783b */ /* 0x000ee20000004200 */
[----:B------:R-:W-:Y:S01]  /*f6d0*/  FADD.FTZ R187, R187, R186 ;  /* 0x000000babbbb7221 */ /* 0x000fe20000010000 */
        /* <DEDUP_REMOVED lines=26> */
[----:B------:R-:W1:Y:S01]  /*f880*/  MUFU.EX2 R247, R247 ;  /* 0x000000f700f77308 */ /* 0x000e620000000800 */
[C---:B------:R-:W-:Y:S04]  /*f890*/  HMMA.16816.F32 R100, R136.reuse, R154, R100 ;  /* 0x0000009a8864723c */ /* 0x040fe80000001864 */
[----:B------:R-:W-:Y:S02]  /*f8a0*/  FADD.FTZ R198, R198, R175 ;  /* 0x000000afc6c67221 */ /* 0x000fe40000010000 */
[----:B------:R-:W-:Y:S02]  /*f8b0*/  FADD.FTZ R200, R200, R197 ;  /* 0x000000c5c8c87221 */ /* 0x000fe40000010000 */
[-C--:B---3--:R-:W-:Y:S01]  /*f8c0*/  HMMA.16816.F32 R20, R136, R140.reuse, R20 ;  /* 0x0000008c8814723c */ /* 0x088fe20000001814 */
[----:B------:R-:W-:Y:S03]  /*f8d0*/  MUFU.EX2 R244, R244 ;  /* 0x000000f400f47308 */ /* 0x000fe60000000800 */
[----:B------:R-:W-:Y:S02]  /*f8e0*/  FADD.FTZ R195, R195, R192 ;  /* 0x000000c0c3c37221 */ /* 0x000fe40000010000 */
[----:B------:R-:W-:Y:S02]  /*f8f0*/  FADD.FTZ R173, R173, R172 ;  /* 0x000000acadad7221 */ /* 0x000fe40000010000 */
[C---:B------:R-:W-:Y:S03]  /*f900*/  HMMA.16816.F32 R104, R144.reuse, R140, R104 ;  /* 0x0000008c9068723c */ /* 0x040fe60000001868 */
[----:B------:R-:W3:Y:S01]  /*f910*/  MUFU.EX2 R249, R249 ;  /* 0x000000f900f97308 */ /* 0x000ee20000000800 */
[----:B------:R-:W-:Y:S02]  /*f920*/  FADD.FTZ R199, R199, R198 ;  /* 0x000000c6c7c77221 */ /* 0x000fe40000010000 */
[----:B------:R-:W-:Y:S02]  /*f930*/  FADD.FTZ R201, R201, R200 ;  /* 0x000000c8c9c97221 */ /* 0x000fe40000010000 */
[-C--:B------:R-:W-:Y:S04]  /*f940*/  HMMA.16816.F32 R108, R144, R142.reuse, R108 ;  /* 0x0000008e906c723c */ /* 0x080fe8000000186c */
[----:B------:R-:W-:Y:S01]  /*f950*/  FADD.FTZ R210, R210, R199 ;  /* 0x000000c7d2d27221 */ /* 0x000fe20000010000 */
[----:B------:R-:W1:Y:S01]  /*f960*/  MUFU.EX2 R64, R64 ;  /* 0x0000004000407308 */ /* 0x000e620000000800 */
[----:B------:R-:W-:Y:S02]  /*f970*/  FADD.FTZ R234, R234, R201 ;  /* 0x000000c9eaea7221 */ /* 0x000fe40000010000 */
[C---:B------:R-:W-:Y:S01]  /*f980*/  HMMA.16816.F32 R112, R136.reuse, R142, R112 ;  /* 0x0000008e8870723c */ /* 0x040fe20000001870 */
[----:B------:R-:W3:Y:S03]  /*f990*/  LDSM.16.MT88.4 R140, [R212+0x9800] ;  /* 0x00980000d48c783b */ /* 0x000ee60000004200 */
[----:B------:R-:W-:Y:S02]  /*f9a0*/  FADD.FTZ R211, R211, R210 ;  /* 0x000000d2d3d37221 */ /* 0x000fe40000010000 */
[----:B------:R-:W-:Y:S01]  /*f9b0*/  FADD.FTZ R241, R241, R234 ;  /* 0x000000eaf1f17221 */ /* 0x000fe20000010000 */
[----:B------:R-:W-:Y:S01]  /*f9c0*/  MUFU.EX2 R66, R66 ;  /* 0x0000004200427308 */ /* 0x000fe20000000800 */
[-C--:B------:R-:W-:Y:S04]  /*f9d0*/  HMMA.16816.F32 R32, R136, R36.reuse, R32 ;  /* 0x000000248820723c */ /* 0x080fe80000001820 */
[----:B------:R-:W-:Y:S02]  /*f9e0*/  FADD.FTZ R236, R236, R211 ;  /* 0x000000d3ecec7221 */ /* 0x000fe40000010000 */
[----:B------:R-:W-:Y:S02]  /*f9f0*/  FADD.FTZ R240, R240, R241 ;  /* 0x000000f1f0f07221 */ /* 0x000fe40000010000 */
[C---:B------:R-:W-:Y:S01]  /*fa00*/  HMMA.16816.F32 R116, R144.reuse, R36, R116 ;  /* 0x000000249074723c */ /* 0x040fe20000001874 */
[----:B------:R-:W3:Y:S03]  /*fa10*/  MUFU.EX2 R193, R193 ;  /* 0x000000c100c17308 */ /* 0x000ee60000000800 */
[----:B------:R-:W-:Y:S02]  /*fa20*/  FADD.FTZ R236, R243, R236 ;  /* 0x000000ecf3ec7221 */ /* 0x000fe40000010000 */
[----:B------:R-:W-:Y:S01]  /*fa30*/  FADD.FTZ R245, R245, R240 ;  /* 0x000000f0f5f57221 */ /* 0x000fe20000010000 */
[----:B--2---:R-:W-:Y:S01]  /*fa40*/  F2FP.PACK_AB R36, R203, R202 ;  /* 0x000000cacb24723e */ /* 0x004fe200000000ff */
[-C--:B------:R-:W-:Y:S03]  /*fa50*/  HMMA.16816.F32 R120, R144, R38.reuse, R120 ;  /* 0x000000269078723c */ /* 0x080fe60000001878 */
[----:B------:R-:W-:Y:S01]  /*fa60*/  MUFU.EX2 R67, R67 ;  /* 0x0000004300437308 */ /* 0x000fe20000000800 */
[----:B-1----:R-:W-:Y:S01]  /*fa70*/  F2FP.PACK_AB R37, R205, R204 ;  /* 0x000000cccd25723e */ /* 0x002fe200000000ff */
[----:B------:R-:W-:Y:S02]  /*fa80*/  FADD.FTZ R202, R202, R195 ;  /* 0x000000c3caca7221 */ /* 0x000fe40000010000 */
[----:B------:R-:W-:Y:S01]  /*fa90*/  FADD.FTZ R204, R204, R173 ;  /* 0x000000adcccc7221 */ /* 0x000fe20000010000 */
[C---:B------:R-:W-:Y:S04]  /*faa0*/  HMMA.16816.F32 R124, R136.reuse, R38, R124 ;  /* 0x00000026887c723c */ /* 0x040fe8000000187c */
[----:B------:R-:W-:Y:S01]  /*fab0*/  FADD.FTZ R203, R203, R202 ;  /* 0x000000cacbcb7221 */ /* 0x000fe20000010000 */
[----:B------:R-:W1:Y:S01]  /*fac0*/  MUFU.EX2 R194, R194 ;  /* 0x000000c200c27308 */ /* 0x000e620000000800 */
        /* <DEDUP_REMOVED lines=13> */
[----:B------:R-:W4:Y:S02]  /*fba0*/  LDSM.16.MT88.4 R48, [R214+0xa800] ;  /* 0x00a80000d630783b */ /* 0x000f240000004200 */
[----:B------:R-:W-:Y:S04]  /*fbb0*/  MUFU.EX2 R248, R248 ;  /* 0x000000f800f87308 */ /* 0x000fe80000000800 */
[----:B------:R-:W-:Y:S01]  /*fbc0*/  F2FP.PACK_AB R136, R247, R242 ;  /* 0x000000f2f788723e */ /* 0x000fe200000000ff */
[-C--:B------:R-:W-:Y:S05]  /*fbd0*/  HMMA.16816.F32 R8, R36, R40.reuse, R8 ;  /* 0x000000282408723c */ /* 0x080fea0000001808 */
[----:B---3--:R-:W-:Y:S01]  /*fbe0*/  F2FP.PACK_AB R137, R249, R244 ;  /* 0x000000f4f989723e */ /* 0x008fe200000000ff */
[----:B------:R-:W3:Y:S01]  /*fbf0*/  MUFU.EX2 R191, R191 ;  /* 0x000000bf00bf7308 */ /* 0x000ee20000000800 */
[----:B------:R-:W-:Y:S01]  /*fc00*/  F2FP.PACK_AB R138, R65, R64 ;  /* 0x00000040418a723e */ /* 0x000fe200000000ff */
[C---:B------:R-:W-:Y:S04]  /*fc10*/  HMMA.16816.F32 R12, R44.reuse, R40, R12 ;  /* 0x000000282c0c723c */ /* 0x040fe8000000180c */
[----:B------:R-:W-:Y:S01]  /*fc20*/  F2FP.PACK_AB R139, R193, R66 ;  /* 0x00000042c18b723e */ /* 0x000fe200000000ff */
[----:B------:R-:W-:Y:S02]  /*fc30*/  FADD.FTZ R242, R242, R207 ;  /* 0x000000cff2f27221 */ /* 0x000fe40000010000 */
[----:B------:R-:W-:Y:S01]  /*fc40*/  FADD.FTZ R244, R244, R209 ;  /* 0x000000d1f4f47221 */ /* 0x000fe20000010000 */
[-C--:B------:R-:W-:Y:S01]  /*fc50*/  HMMA.16816.F32 R16, R44, R42.reuse, R16 ;  /* 0x0000002a2c10723c */ /* 0x080fe20000001810 */
[----:B------:R-:W-:Y:S03]  /*fc60*/  MUFU.EX2 R250, R250 ;  /* 0x000000fa00fa7308 */ /* 0x000fe60000000800 */
[----:B------:R-:W-:Y:S02]  /*fc70*/  FADD.FTZ R247, R247, R242 ;  /* 0x000000f2f7f77221 */ /* 0x000fe40000010000 */
[----:B------:R-:W-:Y:S02]  /*fc80*/  FADD.FTZ R249, R249, R244 ;  /* 0x000000f4f9f97221 */ /* 0x000fe40000010000 */
[C---:B------:R-:W-:Y:S01]  /*fc90*/  HMMA.16816.F32 R68, R36.reuse, R42, R68 ;  /* 0x0000002a2444723c */ /* 0x040fe20000001844 */
[----:B------:R-:W5:Y:S02]  /*fca0*/  LDSM.16.MT88.4 R40, [R212+0xa800] ;  /* 0x00a80000d428783b */ /* 0x000f640000004200 */
[----:B------:R-:W1:Y:S01]  /*fcb0*/  MUFU.EX2 R189, R189 ;  /* 0x000000bd00bd7308 */ /* 0x000e620000000800 */
[----:B------:R-:W-:Y:S02]  /*fcc0*/  FADD.FTZ R64, R64, R247 ;  /* 0x000000f740407221 */ /* 0x000fe40000010000 */
[----:B------:R-:W-:Y:S02]  /*fcd0*/  FADD.FTZ R66, R66, R249 ;  /* 0x000000f942427221 */ /* 0x000fe40000010000 */
[-C--:B------:R-:W-:Y:S04]  /*fce0*/  HMMA.16816.F32 R72, R36, R140.reuse, R72 ;  /* 0x0000008c2448723c */ /* 0x080fe80000001848 */
[----:B------:R-:W-:Y:S02]  /*fcf0*/  FADD.FTZ R237, R65, R64 ;  /* 0x0000004041ed7221 */ /* 0x000fe40000010000 */
[----:B------:R-:W-:Y:S02]  /*fd00*/  FADD.FTZ R232, R193, R66 ;  /* 0x00000042c1e87221 */ /* 0x000fe40000010000 */
[C---:B------:R-:W-:Y:S08]  /*fd10*/  HMMA.16816.F32 R76, R44.reuse, R140, R76 ;  /* 0x0000008c2c4c723c */ /* 0x040ff0000000184c */
[-C--:B------:R-:W-:Y:S08]  /*fd20*/  HMMA.16816.F32 R80, R44, R142.reuse, R80 ;  /* 0x0000008e2c50723c */ /* 0x080ff00000001850 */
[C---:B------:R-:W-:Y:S08]  /*fd30*/  HMMA.16816.F32 R84, R36.reuse, R142, R84 ;  /* 0x0000008e2454723c */ /* 0x040ff00000001854 */
[-C--:B----4-:R-:W-:Y:S08]  /*fd40*/  HMMA.16816.F32 R88, R36, R48.reuse, R88 ;  /* 0x000000302458723c */ /* 0x090ff00000001858 */
[C---:B------:R-:W-:Y:S08]  /*fd50*/  HMMA.16816.F32 R92, R44.reuse, R48, R92 ;  /* 0x000000302c5c723c */ /* 0x040ff0000000185c */
[-C--:B------:R-:W-:Y:S08]  /*fd60*/  HMMA.16816.F32 R96, R44, R50.reuse, R96 ;  /* 0x000000322c60723c */ /* 0x080ff00000001860 */
[C---:B------:R-:W-:Y:S01]  /*fd70*/  HMMA.16816.F32 R100, R36.reuse, R50, R100 ;  /* 0x000000322464723c */ /* 0x040fe20000001864 */
[----:B------:R-:W4:Y:S07]  /*fd80*/  LDSM.16.MT88.4 R48, [R212+0xb800] ;  /* 0x00b80000d430783b */ /* 0x000f2e0000004200 */
[-C--:B-----5:R-:W-:Y:S08]  /*fd90*/  HMMA.16816.F32 R20, R36, R40.reuse, R20 ;  /* 0x000000282414723c */ /* 0x0a0ff00000001814 */
[C---:B------:R-:W-:Y:S08]  /*fda0*/  HMMA.16816.F32 R104, R44.reuse, R40, R104 ;  /* 0x000000282c68723c */ /* 0x040ff00000001868 */
[-C--:B------:R-:W-:Y:S08]  /*fdb0*/  HMMA.16816.F32 R108, R44, R42.reuse, R108 ;  /* 0x0000002a2c6c723c */ /* 0x080ff0000000186c */
[C---:B------:R-:W-:Y:S01]  /*fdc0*/  HMMA.16816.F32 R112, R36.reuse, R42, R112 ;  /* 0x0000002a2470723c */ /* 0x040fe20000001870 */
[----:B------:R-:W5:Y:S07]  /*fdd0*/  LDSM.16.MT88.4 R40, [R214+0x9c00] ;  /* 0x009c0000d628783b */ /* 0x000f6e0000004200 */
[-C--:B------:R-:W-:Y:S08]  /*fde0*/  HMMA.16816.F32 R32, R36, R52.reuse, R32 ;  /* 0x000000342420723c */ /* 0x080ff00000001820 */
[C---:B------:R-:W-:Y:S08]  /*fdf0*/  HMMA.16816.F32 R116, R44.reuse, R52, R116 ;  /* 0x000000342c74723c */ /* 0x040ff00000001874 */
[-C--:B------:R-:W-:Y:S08]  /*fe00*/  HMMA.16816.F32 R120, R44, R54.reuse, R120 ;  /* 0x000000362c78723c */ /* 0x080ff00000001878 */
[C---:B------:R-:W-:Y:S01]  /*fe10*/  HMMA.16816.F32 R124, R36.reuse, R54, R124 ;  /* 0x00000036247c723c */ /* 0x040fe2000000187c */
[----:B------:R-:W2:Y:S07]  /*fe20*/  LDSM.16.MT88.4 R52, [R212+0x9c00] ;  /* 0x009c0000d434783b */ /* 0x000eae0000004200 */
[-C--:B----4-:R-:W-:Y:S08]  /*fe30*/  HMMA.16816.F32 R24, R36, R48.reuse, R24 ;  /* 0x000000302418723c */ /* 0x090ff00000001818 */
[C---:B------:R-:W-:Y:S08]  /*fe40*/  HMMA.16816.F32 R128, R44.reuse, R48, R128 ;  /* 0x000000302c80723c */ /* 0x040ff00000001880 */
[-C--:B------:R-:W-:Y:S01]  /*fe50*/  HMMA.16816.F32 R132, R44, R50.reuse, R132 ;  /* 0x000000322c84723c */ /* 0x080fe20000001884 */
[----:B------:R-:W4:Y:S07]  /*fe60*/  LDSM.16.MT88.4 R44, [R214+0xbc00] ;  /* 0x00bc0000d62c783b */ /* 0x000f2e0000004200 */
[----:B------:R-:W-:Y:S07]  /*fe70*/  HMMA.16816.F32 R28, R36, R50, R28 ;  /* 0x00000032241c723c */ /* 0x000fee000000181c */
[----:B-1----:R-:W-:Y:S01]  /*fe80*/  F2FP.PACK_AB R36, R194, R67 ;  /* 0x00000043c224723e */ /* 0x002fe200000000ff */
[-C--:B-----5:R-:W-:Y:S01]  /*fe90*/  HMMA.16816.F32 R160, R136, R40.reuse, R8 ;  /* 0x0000002888a0723c */ /* 0x0a0fe20000001808 */
[----:B------:R-:W1:Y:S04]  /*fea0*/  LDSM.16.MT88.4 R8, [R212+0xbc00] ;  /* 0x00bc0000d408783b */ /* 0x000e680000004200 */
[----:B--2---:R-:W-:Y:S01]  /*feb0*/  F2FP.PACK_AB R37, R251, R246 ;  /* 0x000000f6fb25723e */ /* 0x004fe200000000ff */
[----:B------:R-:W-:Y:S01]  /*fec0*/  FADD.FTZ R67, R67, R236 ;  /* 0x000000ec43437221 */ /* 0x000fe20000010000 */
[----:B---3--:R-:W-:Y:S01]  /*fed0*/  F2FP.PACK_AB R38, R191, R248 ;  /* 0x000000f8bf26723e */ /* 0x008fe200000000ff */
[----:B------:R-:W-:Y:S01]  /*fee0*/  FADD.FTZ R246, R246, R245 ;  /* 0x000000f5f6f67221 */ /* 0x000fe20000010000 */
[----:B------:R-:W-:Y:S03]  /*fef0*/  F2FP.PACK_AB R39, R189, R250 ;  /* 0x000000fabd27723e */ /* 0x000fe600000000ff */
[----:B------:R-:W-:Y:S02]  /*ff00*/  FADD.FTZ R67, R194, R67 ;  /* 0x00000043c2437221 */ /* 0x000fe40000010000 */
[----:B------:R-:W-:Y:S02]  /*ff10*/  FADD.FTZ R251, R251, R246 ;  /* 0x000000f6fbfb7221 */ /* 0x000fe40000010000 */
[C---:B------:R-:W-:Y:S04]  /*ff20*/  HMMA.16816.F32 R156, R36.reuse, R40, R12 ;  /* 0x00000028249c723c */ /* 0x040fe8000000180c */
        /* <DEDUP_REMOVED lines=27> */
.L_x_75:
[----:B------:R-:W1:Y:S01]  /*100e0*/  SHFL.BFLY PT, R0, R237, 0x2, 0x1f ;  /* 0x0c401f00ed007f89 */ /* 0x000e6200000e0000 */
[----:B------:R-:W2:Y:S01]  /*100f0*/  S2UR UR6, SR_CTAID.Y ;  /* 0x00000000000679c3 */ /* 0x000ea20000002600 */
[----:B------:R-:W-:Y:S01]  /*10100*/  UISETP.NE.AND UP0, UPT, UR9, -0x1, UPT ;  /* 0xffffffff0900788c */ /* 0x000fe2000bf05270 */
[----:B------:R-:W-:Y:S01]  /*10110*/  BSSY B0, `(.L_x_79) ;  /* 0x000016b000007945 */ /* 0x000fe20003800000 */
[----:B------:R-:W3:Y:S01]  /*10120*/  SHFL.BFLY PT, R3, R232, 0x2, 0x1f ;  /* 0x0c401f00e8037f89 */ /* 0x000ee200000e0000 */
[----:B------:R-:W-:-:S02]  /*10130*/  ULDC.64 UR4, c[0x0][0x1e8] ;  /* 0x00007a0000047ab9 */ /* 0x000fc40000000a00 */
[----:B------:R-:W-:Y:S01]  /*10140*/  ULDC UR8, c[0x0][0x214] ;  /* 0x0000850000087ab9 */ /* 0x000fe20000000800 */
[----:B------:R-:W4:Y:S01]  /*10150*/  SHFL.BFLY PT, R2, R235, 0x2, 0x1f ;  /* 0x0c401f00eb027f89 */ /* 0x000f2200000e0000 */
[----:B------:R-:W5:Y:S01]  /*10160*/  S2UR UR11, SR_CTAID.X ;  /* 0x00000000000b79c3 */ /* 0x000f620000002500 */
[----:B------:R-:W-:Y:S02]  /*10170*/  UMOV UR24, URZ ;  /* 0x0000003f00187c82 */ /* 0x000fe40008000000 */
[----:B------:R-:W-:Y:S02]  /*10180*/  UMOV UR25, URZ ;  /* 0x0000003f00197c82 */ /* 0x000fe40008000000 */
[----:B------:R-:W-:-:S03]  /*10190*/  @UP0 UIMAD.WIDE.U32 UR18, UR9, UR4, URZ ;  /* 0x00000004091202a5 */ /* 0x000fc6000f8e003f */
[----:B------:R-:W5:Y:S01]  /*101a0*/  S2UR UR12, SR_CTAID.Z ;  /* 0x00000000000c79c3 */ /* 0x000f620000002700 */
[----:B------:R-:W-:-:S03]  /*101b0*/  @UP0 UIMAD UR7, UR9, UR5, UR19 ;  /* 0x00000005090702a4 */ /* 0x000fc6000f8e0213 */
[----:B------:R-:W-:Y:S01]  /*101c0*/  ULDC.64 UR4, c[0x0][0x1e0] ;  /* 0x0000780000047ab9 */ /* 0x000fe20000000a00 */
[----:B-1----:R-:W-:Y:S01]  /*101d0*/  FADD.FTZ R5, R0, R237 ;  /* 0x000000ed00057221 */ /* 0x002fe20000010000 */
[----:B--2---:R-:W-:Y:S01]  /*101e0*/  @!UP0 USHF.R.S32.HI UR13, URZ, 0x1f, UR6 ;  /* 0x0000001f3f0d8899 */ /* 0x004fe20008011406 */
[----:B------:R-:W1:Y:S01]  /*101f0*/  SHFL.BFLY PT, R0, R233, 0x2, 0x1f ;  /* 0x0c401f00e9007f89 */ /* 0x000e6200000e0000 */
[----:B------:R-:W-:Y:S01]  /*10200*/  @!UP0 UIMAD.WIDE.U32 UR22, UR6, UR4, URZ ;  /* 0x00000004061682a5 */ /* 0x000fe2000f8e003f */
[----:B---3--:R-:W-:Y:S01]  /*10210*/  FADD.FTZ R6, R3, R232 ;  /* 0x000000e803067221 */ /* 0x008fe20000010000 */
[----:B------:R-:W-:Y:S01]  /*10220*/  @!UP0 UIMAD UR13, UR13, UR4, URZ ;  /* 0x000000040d0d82a4 */ /* 0x000fe2000f8e023f */
[----:B------:R-:W2:Y:S01]  /*10230*/  SHFL.BFLY PT, R4, R5, 0x1, 0x1f ;  /* 0x0c201f0005047f89 */ /* 0x000ea200000e0000 */
[----:B----4-:R-:W-:Y:S01]  /*10240*/  FADD.FTZ R2, R2, R235 ;  /* 0x000000eb02027221 */ /* 0x010fe20000010000 */
[----:B------:R-:W-:Y:S02]  /*10250*/  ULDC.U8 UR4, c[0x0][0x329] ;  /* 0x0000ca4000047ab9 */ /* 0x000fe40000000000 */
[----:B------:R-:W3:Y:S01]  /*10260*/  SHFL.BFLY PT, R3, R6, 0x1, 0x1f ;  /* 0x0c201f0006037f89 */ /* 0x000ee200000e0000 */
[----:B------:R-:W-:-:S02]  /*10270*/  UISETP.NE.AND UP1, UPT, UR4, URZ, UPT ;  /* 0x0000003f0400728c */ /* 0x000fc4000bf25270 */
[----:B------:R-:W-:Y:S01]  /*10280*/  @!UP0 UIMAD UR13, UR6, UR5, UR13 ;  /* 0x00000005060d82a4 */ /* 0x000fe2000f8e020d */
[----:B------:R-:W4:Y:S01]  /*10290*/  SHFL.BFLY PT, R9, R2, 0x1, 0x1f ;  /* 0x0c201f0002097f89 */ /* 0x000f2200000e0000 */
[----:B------:R-:W-:Y:S02]  /*102a0*/  @!UP0 UMOV UR18, UR22 ;  /* 0x0000001600128c82 */ /* 0x000fe40008000000 */
[----:B------:R-:W-:Y:S02]  /*102b0*/  ULDC.U8 UR5, c[0x0][0x328] ;  /* 0x0000ca0000057ab9 */ /* 0x000fe40000000000 */
[----:B------:R-:W-:Y:S02]  /*102c0*/  UISETP.NE.AND UP2, UPT, UR5, URZ, UPT ;  /* 0x0000003f0500728c */ /* 0x000fe4000bf45270 */
[----:B------:R-:W-:Y:S02]  /*102d0*/  @!UP0 UIADD3 UR7, UR23, UR13, URZ ;  /* 0x0000000d17078290 */ /* 0x000fe4000fffe03f */
[----:B------:R-:W-:-:S02]  /*102e0*/  UISETP.NE.OR UP3, UPT, UR4, URZ, !UP2 ;  /* 0x0000003f0400728c */ /* 0x000fc4000d765670 */
[----:B------:R-:W-:Y:S01]  /*102f0*/  @UP1 ULDC UR14, c[0x0][0x210] ;  /* 0x00008400000e1ab9 */ /* 0x000fe20000000800 */
[----:B-1----:R-:W-:Y:S01]  /*10300*/  FADD.FTZ R8, R0, R233 ;  /* 0x000000e900087221 */ /* 0x002fe20000010000 */
[----:B------:R-:W-:Y:S01]  /*10310*/  MOV R0, 0x3f800000 ;  /* 0x3f80000000007802 */ /* 0x000fe20000000f00 */
[----:B------:R-:W-:Y:S01]  /*10320*/  ULDC UR5, c[0x0][0x234] ;  /* 0x00008d0000057ab9 */ /* 0x000fe20000000800 */
[----:B--2---:R-:W-:Y:S02]  /*10330*/  FADD.FTZ R4, R5, R4 ;  /* 0x0000000405047221 */ /* 0x004fe40000010000 */
[----:B------:R-:W1:Y:S01]  /*10340*/  SHFL.BFLY PT, R7, R8, 0x1, 0x1f ;  /* 0x0c201f0008077f89 */ /* 0x000e6200000e0000 */
[----:B------:R-:W-:Y:S01]  /*10350*/  MOV R5, 0x3f800000 ;  /* 0x3f80000000057802 */ /* 0x000fe20000000f00 */
[----:B------:R-:W-:Y:S01]  /*10360*/  @UP1 UIMAD UR14, UR14, UR8, URZ ;  /* 0x000000080e0e12a4 */ /* 0x000fe2000f8e023f */
[----:B---3--:R-:W-:Y:S01]  /*10370*/  FADD.FTZ R3, R6, R3 ;  /* 0x0000000306037221 */ /* 0x008fe20000010000 */
[----:B------:R-:W-:Y:S01]  /*10380*/  FSETP.NE.FTZ.AND P5, PT, R4, RZ, PT ;  /* 0x000000ff0400720b */ /* 0x000fe20003fb5000 */
[----:B------:R-:W-:Y:S01]  /*10390*/  @!UP1 USEL UR14, UR8, UR5, !UP2 ;  /* 0x00000005080e9287 */ /* 0x000fe2000d000000 */
[----:B----4-:R-:W-:-:S02]  /*103a0*/  FADD.FTZ R6, R2, R9 ;  /* 0x0000000902067221 */ /* 0x010fc40000010000 */
[----:B------:R-:W-:Y:S01]  /*103b0*/  FSETP.NE.FTZ.AND P4, PT, R3, RZ, PT ;  /* 0x000000ff0300720b */ /* 0x000fe20003f95000 */
[----:B------:R-:W-:Y:S01]  /*103c0*/  ULDC UR4, c[0x0][0x1c0] ;  /* 0x0000700000047ab9 */ /* 0x000fe20000000800 */
[----:B------:R-:W-:Y:S01]  /*103d0*/  MOV R2, 0x3f800000 ;  /* 0x3f80000000027802 */ /* 0x000fe20000000f00 */
[----:B------:R-:W-:Y:S01]  /*103e0*/  @UP1 UMOV UR19, 0x1 ;  /* 0x0000000100131882 */ /* 0x000fe20000000000 */
[----:B------:R-:W-:Y:S01]  /*103f0*/  FSETP.NE.FTZ.AND P3, PT, R6, RZ, PT ;  /* 0x000000ff0600720b */ /* 0x000fe20003f75000 */
[----:B------:R-:W-:Y:S02]  /*10400*/  @!UP1 UIMAD UR19, UR14, UR4, URZ ;  /* 0x000000040e1392a4 */ /* 0x000fe4000f8e023f */
[----:B------:R-:W-:Y:S02]  /*10410*/  @!UP3 UIMAD UR21, UR6, UR8, URZ ;  /* 0x000000080615b2a4 */ /* 0x000fe4000f8e023f */
[----:B------:R-:W2:Y:S01]  /*10420*/  @P5 MUFU.RCP R0, R4 ;  /* 0x0000000400005308 */ /* 0x000ea20000001000 */
[----:B------:R-:W-:-:S02]  /*10430*/  @UP1 ULDC UR20, c[0x0][0x210] ;  /* 0x0000840000141ab9 */ /* 0x000fc40000000800 */
[----:B------:R-:W-:Y:S02]  /*10440*/  UIMAD UR5, UR6, UR19, URZ ;  /* 0x00000013060572a4 */ /* 0x000fe4000f8e023f */
[----:B------:R-:W-:Y:S01]  /*10450*/  @!UP1 UMOV UR20, 0x1 ;  /* 0x0000000100149882 */ /* 0x000fe20000000000 */
[----:B-1----:R-:W-:Y:S02]  /*10460*/  FADD.FTZ R7, R8, R7 ;  /* 0x0000000708077221 */ /* 0x002fe40000010000 */
[----:B------:R-:W1:Y:S01]  /*10470*/  @P4 MUFU.RCP R5, R3 ;  /* 0x0000000300054308 */ /* 0x000e620000001000 */
[----:B------:R-:W-:Y:S02]  /*10480*/  @!UP3 USEL UR21, UR21, UR9, !UP0 ;  /* 0x000000091515b287 */ /* 0x000fe4000c000000 */
[----:B-----5:R-:W-:Y:S01]  /*10490*/  UIMAD UR4, UR11, UR20, URZ ;  /* 0x000000140b0472a4 */ /* 0x020fe2000f8e023f */
[----:B------:R-:W-:Y:S01]  /*104a0*/  FSETP.NE.FTZ.AND P2, PT, R7, RZ, PT ;  /* 0x000000ff0700720b */ /* 0x000fe20003f55000 */
[----:B------:R-:W-:-:S02]  /*104b0*/  USEL UR5, UR5, URZ, UP3 ;  /* 0x0000003f05057287 */ /* 0x000fc40009800000 */
[----:B------:R-:W-:Y:S01]  /*104c0*/  USHF.L.U32 UR4, UR4, 0x7, URZ ;  /* 0x0000000704047899 */ /* 0x000fe2000800063f */
[C---:B--2---:R-:W-:Y:S01]  /*104d0*/  FMUL.FTZ R160, R0.reuse, R160 ;  /* 0x000000a000a07220 */ /* 0x044fe20000410000 */
[----:B------:R-:W-:Y:S01]  /*104e0*/  @P5 MUFU.LG2 R4, R4 ;  /* 0x0000000400045308 */ /* 0x000fe20000000c00 */
[C---:B------:R-:W-:Y:S01]  /*104f0*/  FMUL.FTZ R161, R0.reuse, R161 ;  /* 0x000000a100a17220 */ /* 0x040fe20000410000 */
[----:B------:R-:W-:Y:S01]  /*10500*/  UIMAD UR14, UR12, UR14, UR5 ;  /* 0x0000000e0c0e72a4 */ /* 0x000fe2000f8e0205 */
[C---:B------:R-:W-:Y:S01]  /*10510*/  FMUL.FTZ R68, R0.reuse, R68 ;  /* 0x0000004400447220 */ /* 0x040fe20000410000 */
[----:B------:R-:W-:Y:S01]  /*10520*/  @!UP3 UMOV UR24, UR21 ;  /* 0x000000150018bc82 */ /* 0x000fe20008000000 */
[C---:B------:R-:W-:Y:S01]  /*10530*/  FMUL.FTZ R69, R0.reuse, R69 ;  /* 0x0000004500457220 */ /* 0x040fe20000410000 */
[----:B------:R-:W-:Y:S01]  /*10540*/  F2FP.PACK_AB R160, R161, R160 ;  /* 0x000000a0a1a0723e */ /* 0x000fe200000000ff */
[C---:B------:R-:W-:Y:S01]  /*10550*/  FMUL.FTZ R72, R0.reuse, R72 ;  /* 0x0000004800487220 */ /* 0x040fe20000410000 */
[----:B------:R-:W-:Y:S01]  /*10560*/  @P2 MUFU.RCP R2, R7 ;  /* 0x0000000700022308 */ /* 0x000fe20000001000 */
[C---:B------:R-:W-:Y:S01]  /*10570*/  FMUL.FTZ R73, R0.reuse, R73 ;  /* 0x0000004900497220 */ /* 0x040fe20000410000 */
[----:B------:R-:W-:Y:S01]  /*10580*/  F2FP.PACK_AB R68, R69, R68 ;  /* 0x000000444544723e */ /* 0x000fe200000000ff */
[C---:B------:R-:W-:Y:S01]  /*10590*/  FMUL.FTZ R84, R0.reuse, R84 ;  /* 0x0000005400547220 */ /* 0x040fe20000410000 */
[----:B------:R-:W-:Y:S01]  /*105a0*/  USHF.R.S32.HI UR5, URZ, 0x1f, UR4 ;  /* 0x0000001f3f057899 */ /* 0x000fe20008011404 */
[C---:B------:R-:W-:Y:S01]  /*105b0*/  FMUL.FTZ R85, R0.reuse, R85 ;  /* 0x0000005500557220 */ /* 0x040fe20000410000 */
[----:B------:R-:W-:Y:S01]  /*105c0*/  F2FP.PACK_AB R72, R73, R72 ;  /* 0x000000484948723e */ /* 0x000fe200000000ff */
[C---:B------:R-:W-:Y:S01]  /*105d0*/  FMUL.FTZ R88, R0.reuse, R88 ;  /* 0x0000005800587220 */ /* 0x040fe20000410000 */
[----:B------:R-:W-:Y:S01]  /*105e0*/  @P4 MUFU.LG2 R3, R3 ;  /* 0x0000000300034308 */ /* 0x000fe20000000c00 */
[C---:B------:R-:W-:Y:S01]  /*105f0*/  FMUL.FTZ R89, R0.reuse, R89 ;  /* 0x0000005900597220 */ /* 0x040fe20000410000 */
[----:B------:R-:W-:Y:S01]  /*10600*/  F2FP.PACK_AB R84, R85, R84 ;  /* 0x000000545554723e */ /* 0x000fe200000000ff */
[C---:B------:R-:W-:Y:S01]  /*10610*/  FMUL.FTZ R100, R0.reuse, R100 ;  /* 0x0000006400647220 */ /* 0x040fe20000410000 */
[----:B------:R-:W-:Y:S01]  /*10620*/  @!UP3 USHF.R.S32.HI UR25, URZ, 0x1f, UR21 ;  /* 0x0000001f3f19b899 */ /* 0x000fe20008011415 */
[C---:B------:R-:W-:Y:S01]  /*10630*/  FMUL.FTZ R101, R0.reuse, R101 ;  /* 0x0000006500657220 */ /* 0x040fe20000410000 */
[----:B------:R-:W-:Y:S01]  /*10640*/  F2FP.PACK_AB R88, R89, R88 ;  /* 0x000000585958723e */ /* 0x000fe200000000ff */
[C---:B------:R-:W-:Y:S01]  /*10650*/  FMUL.FTZ R148, R0.reuse, R148 ;  /* 0x0000009400947220 */ /* 0x040fe20000410000 */
[----:B------:R-:W-:Y:S01]  /*10660*/  @P2 MUFU.LG2 R7, R7 ;  /* 0x0000000700072308 */ /* 0x000fe20000000c00 */
[C---:B------:R-:W-:Y:S01]  /*10670*/  FMUL.FTZ R149, R0.reuse, R149 ;  /* 0x0000009500957220 */ /* 0x040fe20000410000 */
[----:B------:R-:W-:Y:S01]  /*10680*/  F2FP.PACK_AB R100, R101, R100 ;  /* 0x000000646564723e */ /* 0x000fe200000000ff */
[C---:B------:R-:W-:Y:S01]  /*10690*/  FMUL.FTZ R112, R0.reuse, R112 ;  /* 0x0000007000707220 */ /* 0x040fe20000410000 */
[----:B------:R-:W-:Y:S01]  /*106a0*/  USHF.R.S32.HI UR6, URZ, 0x1f, UR14 ;  /* 0x0000001f3f067899 */ /* 0x000fe2000801140e */
[C---:B------:R-:W-:Y:S01]  /*106b0*/  FMUL.FTZ R113, R0.reuse, R113 ;  /* 0x0000007100717220 */ /* 0x040fe20000410000 */
[----:B------:R-:W-:Y:S01]  /*106c0*/  F2FP.PACK_AB R148, R149, R148 ;  /* 0x000000949594723e */ /* 0x000fe200000000ff */
[C---:B------:R-:W-:Y:S01]  /*106d0*/  FMUL.FTZ R144, R0.reuse, R144 ;  /* 0x0000009000907220 */ /* 0x040fe20000410000 */
[----:B------:R-:W-:Y:S01]  /*106e0*/  UIADD3 UR4, UP2, UP1, UR4, UR24, UR14 ;  /* 0x0000001804047290 */ /* 0x000fe2000f95e00e */
[C---:B------:R-:W-:Y:S01]  /*106f0*/  FMUL.FTZ R145, R0.reuse, R145 ;  /* 0x0000009100917220 */ /* 0x040fe20000410000 */
[----:B------:R-:W-:Y:S01]  /*10700*/  F2FP.PACK_AB R112, R113, R112 ;  /* 0x000000707170723e */ /* 0x000fe200000000ff */
[C---:B------:R-:W-:Y:S01]  /*10710*/  FMUL.FTZ R124, R0.reuse, R124 ;  /* 0x0000007c007c7220 */ /* 0x040fe20000410000 */
[----:B------:R-:W-:Y:S01]  /*10720*/  UIADD3.X UR5, UR5, UR25, UR6, UP2, UP1 ;  /* 0x0000001905057290 */ /* 0x000fe200097e2406 */
        /* <DEDUP_REMOVED lines=8> */
[----:B-1----:R-:W-:Y:S01]  /*107b0*/  FMUL.FTZ R162, R5, R162 ;  /* 0x000000a205a27220 */ /* 0x002fe20000410000 */
        /* <DEDUP_REMOVED lines=72> */
[C---:B------:R-:W-:Y:S01]  /*10c40*/  FMUL.FTZ R138, R5.reuse, R138 ;  /* 0x0000008a058a7220 */ /* 0x040fe20000410000 */
[----:B-1----:R-:W-:Y:S01]  /*10c50*/  SHF.R.S32.HI R9, RZ, 0x1f, R0 ;  /* 0x0000001fff097819 */ /* 0x002fe20000011400 */
[----:B------:R-:W-:Y:S01]  /*10c60*/  FMUL.FTZ R5, R5, R139 ;  /* 0x0000008b05057220 */ /* 0x000fe20000410000 */
        /* <DEDUP_REMOVED lines=13> */
[C---:B------:R-:W-:Y:S01]  /*10d40*/  FMUL.FTZ R83, R2.reuse, R83 ;  /* 0x0000005302537220 */ /* 0x040fe20000410000 */
[----:B------:R-:W-:Y:S01]  /*10d50*/  LEA.HI R11, R11, R10, RZ, 0x3 ;  /* 0x0000000a0b0b7211 */ /* 0x000fe200078f18ff */
[C---:B------:R-:W-:Y:S01]  /*10d60*/  FMUL.FTZ R82, R2.reuse, R82 ;  /* 0x0000005202527220 */ /* 0x040fe20000410000 */
[----:B------:R-:W-:Y:S01]  /*10d70*/  IADD3 R16, -R15, R0, RZ ;  /* 0x000000000f107210 */ /* 0x000fe20007ffe1ff */
[C---:B------:R-:W-:Y:S01]  /*10d80*/  FMUL.FTZ R95, R2.reuse, R95 ;  /* 0x0000005f025f7220 */ /* 0x040fe20000410000 */
[----:B------:R-:W-:Y:S01]  /*10d90*/  LOP3.LUT R11, R11, 0xfffffff8, RZ, 0xc0, !PT ;  /* 0xfffffff80b0b7812 */ /* 0x000fe200078ec0ff */
[C---:B------:R-:W-:Y:S01]  /*10da0*/  FMUL.FTZ R94, R2.reuse, R94 ;  /* 0x0000005e025e7220 */ /* 0x040fe20000410000 */
[----:B------:R-:W-:Y:S01]  /*10db0*/  F2FP.PACK_AB R138, R5, R138 ;  /* 0x0000008a058a723e */ /* 0x000fe200000000ff */
[----:B------:R-:W-:Y:S01]  /*10dc0*/  FMUL.FTZ R99, R2, R99 ;  /* 0x0000006302637220 */ /* 0x000fe20000410000 */
[----:B------:R-:W-:Y:S01]  /*10dd0*/  IADD3 R11, R10, -R11, RZ ;  /* 0x8000000b0a0b7210 */ /* 0x000fe20007ffe0ff */
[C---:B------:R-:W-:Y:S01]  /*10de0*/  FMUL.FTZ R98, R2.reuse, R98 ;  /* 0x0000006202627220 */ /* 0x040fe20000410000 */
[----:B------:R-:W-:Y:S01]  /*10df0*/  F2FP.PACK_AB R158, R159, R158 ;  /* 0x0000009e9f9e723e */ /* 0x000fe200000000ff */
[C---:B------:R-:W-:Y:S01]  /*10e00*/  FMUL.FTZ R107, R2.reuse, R107 ;  /* 0x0000006b026b7220 */ /* 0x040fe20000410000 */
[----:B------:R-:W-:Y:S01]  /*10e10*/  LEA.HI R12, R11, R11, RZ, 0x1 ;  /* 0x0000000b0b0c7211 */ /* 0x000fe200078f08ff */
[C---:B------:R-:W-:Y:S01]  /*10e20*/  FMUL.FTZ R106, R2.reuse, R106 ;  /* 0x0000006a026a7220 */ /* 0x040fe20000410000 */
[----:B------:R-:W-:Y:S01]  /*10e30*/  F2FP.PACK_AB R154, R155, R154 ;  /* 0x0000009a9b9a723e */ /* 0x000fe200000000ff */
[C---:B------:R-:W-:Y:S01]  /*10e40*/  FMUL.FTZ R111, R2.reuse, R111 ;  /* 0x0000006f026f7220 */ /* 0x040fe20000410000 */
[----:B------:R-:W-:Y:S01]  /*10e50*/  SHF.R.S32.HI R14, RZ, 0x1, R12 ;  /* 0x00000001ff0e7819 */ /* 0x000fe2000001140c */
[----:B------:R-:W-:Y:S01]  /*10e60*/  FMUL.FTZ R110, R2, R110 ;  /* 0x0000006e026e7220 */ /* 0x000fe20000410000 */
[----:B------:R-:W-:Y:S01]  /*10e70*/  LOP3.LUT R12, R12, 0x3fffffe, RZ, 0xc0, !PT ;  /* 0x03fffffe0c0c7812 */ /* 0x000fe200078ec0ff */
[----:B------:R-:W-:Y:S01]  /*10e80*/  FMUL.FTZ R119, R2, R119 ;  /* 0x0000007702777220 */ /* 0x000fe20000410000 */
[----:B------:R-:W-:Y:S01]  /*10e90*/  SHF.L.U32 R15, R14, 0x6, RZ ;  /* 0x000000060e0f7819 */ /* 0x000fe200000006ff */
[C---:B------:R-:W-:Y:S01]  /*10ea0*/  FMUL.FTZ R118, R2.reuse, R118 ;  /* 0x0000007602767220 */ /* 0x040fe20000410000 */
[----:B------:R-:W-:Y:S01]  /*10eb0*/  IADD3 R12, R11, -R12, RZ ;  /* 0x8000000c0b0c7210 */ /* 0x000fe20007ffe0ff */
[C---:B------:R-:W-:Y:S01]  /*10ec0*/  FMUL.FTZ R123, R2.reuse, R123 ;  /* 0x0000007b027b7220 */ /* 0x040fe20000410000 */
[----:B------:R-:W-:Y:S01]  /*10ed0*/  LEA R11, R13, R16, 0x8 ;  /* 0x000000100d0b7211 */ /* 0x000fe200078e40ff */
[C---:B------:R-:W-:Y:S01]  /*10ee0*/  FMUL.FTZ R122, R2.reuse, R122 ;  /* 0x0000007a027a7220 */ /* 0x040fe20000410000 */
[----:B------:R-:W-:Y:S01]  /*10ef0*/  LOP3.LUT R15, R15, 0xc0, RZ, 0xc0, !PT ;  /* 0x000000c00f0f7812 */ /* 0x000fe200078ec0ff */
[----:B------:R-:W-:Y:S01]  /*10f00*/  FMUL.FTZ R131, R2, R131 ;  /* 0x0000008302837220 */ /* 0x000fe20000410000 */
[----:B------:R-:W-:Y:S01]  /*10f10*/  LEA R11, R12, R11, 0x4 ;  /* 0x0000000b0c0b7211 */ /* 0x000fe200078e20ff */
[----:B------:R-:W-:Y:S01]  /*10f20*/  FMUL.FTZ R130, R2, R130 ;  /* 0x0000008202827220 */ /* 0x000fe20000410000 */
[----:B------:R-:W-:Y:S01]  /*10f30*/  LOP3.LUT R12, R14, 0x1, RZ, 0xc0, !PT ;  /* 0x000000010e0c7812 */ /* 0x000fe200078ec0ff */
[C---:B------:R-:W-:Y:S01]  /*10f40*/  FMUL.FTZ R135, R2.reuse, R135 ;  /* 0x0000008702877220 */ /* 0x040fe20000410000 */
[----:B------:R-:W-:Y:S01]  /*10f50*/  LEA.HI R16, R15, R15, RZ, 0x1d ;  /* 0x0000000f0f107211 */ /* 0x000fe200078fe8ff */
[----:B------:R-:W-:Y:S01]  /*10f60*/  FMUL.FTZ R2, R2, R134 ;  /* 0x0000008602027220 */ /* 0x000fe20000410000 */
[----:B------:R-:W-:-:S02]  /*10f70*/  ISETP.NE.U32.AND P1, PT, R12, 0x1, PT ;  /* 0x000000010c00780c */ /* 0x000fc40003f25070 */
[----:B------:R-:W-:Y:S02]  /*10f80*/  LEA R11, R11, R16, 0x1 ;  /* 0x000000100b0b7211 */ /* 0x000fe400078e08ff */
[----:B------:R-:W-:Y:S02]  /*10f90*/  LOP3.LUT P0, RZ, R14, 0x2, RZ, 0xc0, !PT ;  /* 0x000000020eff7812 */ /* 0x000fe4000780c0ff */
[----:B------:R-:W-:Y:S02]  /*10fa0*/  SHF.L.U32 R11, R11, 0x1, RZ ;  /* 0x000000010b0b7819 */ /* 0x000fe400000006ff */
[----:B------:R-:W-:Y:S02]  /*10fb0*/  MOV R12, 0x20 ;  /* 0x00000020000c7802 */ /* 0x000fe40000000f00 */
[----:B------:R-:W-:Y:S01]  /*10fc0*/  IADD3 R5, R11, -0x10, RZ ;  /* 0xfffffff00b057810 */ /* 0x000fe20007ffe0ff */
[----:B------:R-:W-:Y:S01]  /*10fd0*/  STS [R11], R160 ;  /* 0x000000a00b007388 */ /* 0x000fe20000000800 */
[----:B------:R-:W-:-:S02]  /*10fe0*/  SEL R12, R12, 0xffffffe0, !P0 ;  /* 0xffffffe00c0c7807 */ /* 0x000fc40004000000 */
[C---:B------:R-:W-:Y:S01]  /*10ff0*/  @P1 IADD3 R5, R11.reuse, 0x10, RZ ;  /* 0x000000100b051810 */ /* 0x040fe20007ffe0ff */
[----:B------:R-:W-:Y:S01]  /*11000*/  STS [R11+0x200], R162 ;  /* 0x000200a20b007388 */ /* 0x000fe20000000800 */
[----:B------:R-:W-:Y:S02]  /*11010*/  IADD3 R15, R11, R12, RZ ;  /* 0x0000000c0b0f7210 */ /* 0x000fe40007ffe0ff */
[----:B------:R-:W-:Y:S01]  /*11020*/  IADD3 R17, R12, R5, RZ ;  /* 0x000000050c117210 */ /* 0x000fe20007ffe0ff */
[----:B------:R-:W-:Y:S01]  /*11030*/  STS [R5], R68 ;  /* 0x0000004405007388 */ /* 0x000fe20000000800 */
[----:B------:R-:W-:Y:S02]  /*11040*/  F2FP.PACK_AB R78, R79, R78 ;  /* 0x0000004e4f4e723e */ /* 0x000fe400000000ff */
[----:B------:R-:W-:Y:S01]  /*11050*/  F2FP.PACK_AB R82, R83, R82 ;  /* 0x000000525352723e */ /* 0x000fe200000000ff */
[----:B------:R-:W-:Y:S01]  /*11060*/  STS [R5+0x200], R70 ;  /* 0x0002004605007388 */ /* 0x000fe20000000800 */
[----:B------:R-:W-:-:S02]  /*11070*/  F2FP.PACK_AB R94, R95, R94 ;  /* 0x0000005e5f5e723e */ /* 0x000fc400000000ff */
[----:B------:R-:W-:Y:S01]  /*11080*/  F2FP.PACK_AB R98, R99, R98 ;  /* 0x000000626362723e */ /* 0x000fe200000000ff */
[----:B------:R-:W-:Y:S01]  /*11090*/  STS [R11+0x1000], R156 ;  /* 0x0010009c0b007388 */ /* 0x000fe20000000800 */
[----:B------:R-:W-:Y:S02]  /*110a0*/  F2FP.PACK_AB R106, R107, R106 ;  /* 0x0000006a6b6a723e */ /* 0x000fe400000000ff */
        /* <DEDUP_REMOVED lines=11> */
[----:B------:R-:W-:Y:S01]  /*11160*/  MOV R0, 0x7f800000 ;  /* 0x7f80000000007802 */ /* 0x000fe20000000f00 */
[----:B------:R-:W-:Y:S01]  /*11170*/  STS [R15+0x200], R74 ;  /* 0x0002004a0f007388 */ /* 0x000fe20000000800 */
[----:B------:R-:W-:Y:S02]  /*11180*/  LOP3.LUT P0, RZ, R9, 0x3, RZ, 0xc0, !PT ;  /* 0x0000000309ff7812 */ /* 0x000fe4000780c0ff */
[----:B------:R-:W-:Y:S01]  /*11190*/  MOV R9, 0x7f800000 ;  /* 0x7f80000000097802 */ /* 0x000fe20000000f00 */
[----:B------:R-:W-:Y:S04]  /*111a0*/  STS [R17], R84 ;  /* 0x0000005411007388 */ /* 0x000fe80000000800 */
        /* <DEDUP_REMOVED lines=28> */
[----:B------:R3:W-:Y:S04]  /*11370*/  STS [R5+0x5200], R122 ;  /* 0x0052007a05007388 */ /* 0x0007e80000000800 */
[----:B------:R-:W-:Y:S04]  /*11380*/  STS [R15+0x4000], R140 ;  /* 0x0040008c0f007388 */ /* 0x000fe80000000800 */
[----:B------:R-:W-:Y:S04]  /*11390*/  STS [R15+0x4200], R142 ;  /* 0x0042008e0f007388 */ /* 0x000fe80000000800 */
[----:B------:R-:W-:Y:S04]  /*113a0*/  STS [R17+0x4000], R136 ;  /* 0x0040008811007388 */ /* 0x000fe80000000800 */
[----:B------:R-:W-:Y:S01]  /*113b0*/  STS [R17+0x4200], R138 ;  /* 0x0042008a11007388 */ /* 0x000fe20000000800 */
[----:B-1----:R-:W-:-:S02]  /*113c0*/  @P5 FMUL.FTZ R11, R4, 0.69314718246459960938 ;  /* 0x3f317218040b5820 */ /* 0x002fc40000410000 */
[----:B------:R-:W-:Y:S01]  /*113d0*/  @P4 FMUL.FTZ R4, R3, 0.69314718246459960938 ;  /* 0x3f31721803044820 */ /* 0x000fe20000410000 */
[----:B------:R-:W-:Y:S01]  /*113e0*/  STS [R15+0x5000], R128 ;  /* 0x005000800f007388 */ /* 0x000fe20000000800 */
[----:B--2---:R-:W-:Y:S02]  /*113f0*/  @P3 FMUL.FTZ R3, R6, 0.69314718246459960938 ;  /* 0x3f31721806033820 */ /* 0x004fe40000410000 */
[----:B------:R-:W-:Y:S01]  /*11400*/  @P2 FMUL.FTZ R6, R7, 0.69314718246459960938 ;  /* 0x3f31721807062820 */ /* 0x000fe20000410000 */
[----:B------:R-:W-:Y:S01]  /*11410*/  STS [R15+0x5200], R130 ;  /* 0x005200820f007388 */ /* 0x000fe20000000800 */
[----:B---3--:R-:W-:Y:S01]  /*11420*/  MOV R5, 0x7f800000 ;  /* 0x7f80000000057802 */ /* 0x008fe20000000f00 */
[----:B------:R-:W-:Y:S02]  /*11430*/  @P5 FFMA.FTZ R5, R168, c[0x0][0x238], R11 ;  /* 0x00008e00a8055a23 */ /* 0x000fe4000001000b */
[----:B------:R-:W-:Y:S01]  /*11440*/  STS [R17+0x5000], R132 ;  /* 0x0050008411007388 */ /* 0x000fe20000000800 */
[----:B------:R-:W-:-:S02]  /*11450*/  @P4 FFMA.FTZ R9, R167, c[0x0][0x238], R4 ;  /* 0x00008e00a7094a23 */ /* 0x000fc40000010004 */
[----:B------:R-:W-:Y:S01]  /*11460*/  @P3 FFMA.FTZ R0, R166, c[0x0][0x238], R3 ;  /* 0x00008e00a6003a23 */ /* 0x000fe20000010003 */
[----:B------:R1:W-:Y:S04]  /*11470*/  STS [R17+0x5200], R2 ;  /* 0x0052000211007388 */ /* 0x0003e80000000800 */
[----:B------:R-:W-:Y:S01]  /*11480*/  BAR.SYNC.DEFER_BLOCKING 0x0 ;  /* 0x0000000000007b1d */ /* 0x000fe20000010000 */
[----:B-1----:R-:W-:Y:S01]  /*11490*/  MOV R2, 0x7f800000 ;  /* 0x7f80000000027802 */ /* 0x002fe20000000f00 */
[----:B------:R-:W-:-:S04]  /*114a0*/  @P2 FFMA.FTZ R2, R165, c[0x0][0x238], R6 ;  /* 0x00008e00a5022a23 */ /* 0x000fc80000010006 */
[----:B------:R1:W2:Y:S04]  /*114b0*/  LDS.128 R56, [R221] ;  /* 0x00000000dd387984 */ /* 0x0002a80000000c00 */
[----:B------:R1:W3:Y:S04]  /*114c0*/  LDS.128 R52, [R221+0x800] ;  /* 0x00080000dd347984 */ /* 0x0002e80000000c00 */
[----:B------:R1:W4:Y:S04]  /*114d0*/  LDS.128 R48, [R221+0x1000] ;  /* 0x00100000dd307984 */ /* 0x0003280000000c00 */
[----:B------:R1:W1:Y:S04]  /*114e0*/  LDS.128 R44, [R221+0x1800] ;  /* 0x00180000dd2c7984 */ /* 0x0002680000000c00 */
[----:B------:R1:W1:Y:S04]  /*114f0*/  LDS.128 R40, [R221+0x2000] ;  /* 0x00200000dd287984 */ /* 0x0002680000000c00 */
        /* <DEDUP_REMOVED lines=8> */
[----:B--23--:R-:W-:-:S04]  /*11580*/  SHF.R.S32.HI R4, RZ, 0x1f, R13 ;  /* 0x0000001fff047819 */ /* 0x00cfc8000001140d */
[----:B------:R-:W-:-:S04]  /*11590*/  LEA.HI R4, R4, R13, RZ, 0x2 ;  /* 0x0000000d04047211 */ /* 0x000fc800078f10ff */
[----:B------:R-:W-:-:S05]  /*115a0*/  LOP3.LUT R4, R4, 0xffffffc, RZ, 0xc0, !PT ;  /* 0x0ffffffc04047812 */ /* 0x000fca00078ec0ff */
[----:B------:R-:W-:-:S04]  /*115b0*/  IMAD.IADD R4, R13, 0x1, -R4 ;  /* 0x000000010d047824 */ /* 0x000fc800078e0a04 */
[----:B------:R-:W-:-:S05]  /*115c0*/  IMAD R3, R4, 0x10, R219 ;  /* 0x0000001004037824 */ /* 0x000fca00078e02db */
[C---:B------:R-:W-:Y:S02]  /*115d0*/  ISETP.GE.AND P6, PT, R3.reuse, UR10, PT ;  /* 0x0000000a03007c0c */ /* 0x040fe4000bfc6270 */
[C---:B------:R-:W-:Y:S02]  /*115e0*/  IADD3 R7, R3.reuse, 0x8, RZ ;  /* 0x0000000803077810 */ /* 0x040fe40007ffe0ff */
[----:B------:R-:W-:Y:S02]  /*115f0*/  IADD3 R12, R3, 0x40, RZ ;  /* 0x00000040030c7810 */ /* 0x000fe40007ffe0ff */
[----:B------:R-:W-:Y:S02]  /*11600*/  ISETP.GE.AND P5, PT, R7, UR10, PT ;  /* 0x0000000a07007c0c */ /* 0x000fe4000bfa6270 */
[----:B------:R-:W-:Y:S02]  /*11610*/  IADD3 R11, R3, 0x48, RZ ;  /* 0x00000048030b7810 */ /* 0x000fe40007ffe0ff */
[----:B------:R-:W-:-:S02]  /*11620*/  ISETP.GE.AND P4, PT, R12, UR10, PT ;  /* 0x0000000a0c007c0c */ /* 0x000fc4000bf86270 */
[----:B------:R-:W-:Y:S01]  /*11630*/  ISETP.GE.AND P3, PT, R11, UR10, PT ;  /* 0x0000000a0b007c0c */ /* 0x000fe2000bf66270 */
[----:B------:R-:W-:-:S05]  /*11640*/  @!P6 IMAD R3, R3, UR20, RZ ;  /* 0x000000140303ec24 */ /* 0x000fca000f8e02ff */
[----:B------:R-:W-:Y:S01]  /*11650*/  @!P6 IADD3 R6, P0, R3, UR4, RZ ;  /* 0x000000040306ec10 */ /* 0x000fe2000ff1e0ff */
[----:B------:R-:W-:-:S03]  /*11660*/  @!P5 IMAD R7, R7, UR20, RZ ;  /* 0x000000140707dc24 */ /* 0x000fc6000f8e02ff */
[----:B------:R-:W-:Y:S01]  /*11670*/  @!P6 LEA.HI.X.SX32 R3, R3, UR5, 0x1, P0 ;  /* 0x000000050303ec11 */ /* 0x000fe200080f0eff */
[----:B------:R-:W-:Y:S01]  /*11680*/  @!P4 IMAD R12, R12, UR20, RZ ;  /* 0x000000140c0ccc24 */ /* 0x000fe2000f8e02ff */
[C---:B------:R-:W-:Y:S01]  /*11690*/  @!P6 LEA R14, P1, R6.reuse, c[0x0][0x200], 0x2 ;  /* 0x00008000060eea11 */ /* 0x040fe200078210ff */
[----:B------:R-:W-:Y:S01]  /*116a0*/  @!P3 IMAD R11, R11, UR20, RZ ;  /* 0x000000140b0bbc24 */ /* 0x000fe2000f8e02ff */
[C---:B------:R-:W-:Y:S02]  /*116b0*/  @!P5 IADD3 R4, P0, R7.reuse, UR4, RZ ;  /* 0x000000040704dc10 */ /* 0x040fe4000ff1e0ff */
[----:B------:R-:W-:Y:S02]  /*116c0*/  @!P6 LEA.HI.X R15, R6, c[0x0][0x204], R3, 0x2, P1 ;  /* 0x00008100060fea11 */ /* 0x000fe400008f1403 */
[----:B------:R-:W-:Y:S02]  /*116d0*/  @!P5 LEA.HI.X.SX32 R3, R7, UR5, 0x1, P0 ;  /* 0x000000050703dc11 */ /* 0x000fe400080f0eff */
[----:B------:R-:W-:Y:S01]  /*116e0*/  @!P5 LEA R64, P2, R4, c[0x0][0x200], 0x2 ;  /* 0x000080000440da11 */ /* 0x000fe200078410ff */
[----:B------:R2:W-:Y:S01]  /*116f0*/  @!P6 STG.E [R14.64], R5 ;  /* 0x000000050e00e986 */ /* 0x0005e2000c101910 */
[----:B------:R-:W-:-:S02]  /*11700*/  @!P4 IADD3 R6, P1, R12, UR4, RZ ;  /* 0x000000040c06cc10 */ /* 0x000fc4000ff3e0ff */
[C---:B------:R-:W-:Y:S02]  /*11710*/  @!P3 IADD3 R7, P0, R11.reuse, UR4, RZ ;  /* 0x000000040b07bc10 */ /* 0x040fe4000ff1e0ff */
[----:B------:R-:W-:Y:S02]  /*11720*/  @!P5 LEA.HI.X R65, R4, c[0x0][0x204], R3, 0x2, P2 ;  /* 0x000081000441da11 */ /* 0x000fe400010f1403 */
[----:B------:R-:W-:Y:S02]  /*11730*/  @!P4 LEA.HI.X.SX32 R3, R12, UR5, 0x1, P1 ;  /* 0x000000050c03cc11 */ /* 0x000fe400088f0eff */
[----:B------:R-:W-:Y:S01]  /*11740*/  @!P3 LEA.HI.X.SX32 R4, R11, UR5, 0x1, P0 ;  /* 0x000000050b04bc11 */ /* 0x000fe200080f0eff */
[----:B------:R2:W-:Y:S01]  /*11750*/  @!P5 STG.E [R64.64], R9 ;  /* 0x000000094000d986 */ /* 0x0005e2000c101910 */
[----:B------:R-:W-:Y:S02]  /*11760*/  @!P4 LEA R66, P1, R6, c[0x0][0x200], 0x2 ;  /* 0x000080000642ca11 */ /* 0x000fe400078210ff */
[----:B------:R-:W-:-:S02]  /*11770*/  @!P3 LEA R12, P0, R7, c[0x0][0x200], 0x2 ;  /* 0x00008000070cba11 */ /* 0x000fc400078010ff */
[----:B------:R-:W-:Y:S02]  /*11780*/  @!P4 LEA.HI.X R67, R6, c[0x0][0x204], R3, 0x2, P1 ;  /* 0x000081000643ca11 */ /* 0x000fe400008f1403 */
[----:B------:R-:W-:-:S03]  /*11790*/  @!P3 LEA.HI.X R13, R7, c[0x0][0x204], R4, 0x2, P0 ;  /* 0x00008100070dba11 */ /* 0x000fc600000f1404 */
[----:B------:R2:W-:Y:S04]  /*117a0*/  @!P4 STG.E [R66.64], R0 ;  /* 0x000000004200c986 */ /* 0x0005e8000c101910 */
[----:B------:R2:W-:Y:S02]  /*117b0*/  @!P3 STG.E [R12.64], R2 ;  /* 0x000000020c00b986 */ /* 0x0005e4000c101910 */
.L_x_80:
[----:B--23--:R-:W-:Y:S05]  /*117c0*/  BSYNC B0 ;  /* 0x0000000000007941 */ /* 0x00cfea0003800000 */
.L_x_79:
[----:B------:R-:W2:Y:S01]  /*117d0*/  S2R R0, SR_CTAID.Z ;  /* 0x0000000000007919 */ /* 0x000ea20000002700 */
[----:B------:R-:W-:Y:S01]  /*117e0*/  UIMAD UR11, UR11, -0x80, UR15 ;  /* 0xffffff800b0b78a4 */ /* 0x000fe2000f8e020f */
[----:B------:R-:W-:Y:S01]  /*117f0*/  SHF.R.S32.HI R2, RZ, 0x1f, R228 ;  /* 0x0000001fff027819 */ /* 0x000fe200000114e4 */
[----:B------:R-:W-:Y:S01]  /*11800*/  USHF.R.S32.HI UR6, URZ, 0x1f, UR12 ;  /* 0x0000001f3f067899 */ /* 0x000fe2000801140c */
[----:B------:R-:W-:Y:S01]  /*11810*/  IADD3 R4, P0, R228, UR18, RZ ;  /* 0x00000012e4047c10 */ /* 0x000fe2000ff1e0ff */
[----:B------:R-:W-:Y:S01]  /*11820*/  ULDC.64 UR4, c[0x0][0x1f0] ;  /* 0x00007c0000047ab9 */ /* 0x000fe20000000a00 */
[----:B------:R-:W-:Y:S01]  /*11830*/  BSSY B0, `(.L_x_81) ;  /* 0x0000015000007945 */ /* 0x000fe20003800000 */
[----:B------:R-:W-:Y:S01]  /*11840*/  UIMAD UR4, UR6, UR4, URZ ;  /* 0x00000004060472a4 */ /* 0x000fe2000f8e023f */
[----:B------:R-:W-:-:S02]  /*11850*/  IADD3.X R5, R2, UR7, RZ, P0, !PT ;  /* 0x0000000702057c10 */ /* 0x000fc400087fe4ff */
[----:B------:R-:W-:Y:S01]  /*11860*/  ISETP.GE.AND P0, PT, R10, UR11, PT ;  /* 0x0000000b0a007c0c */ /* 0x000fe2000bf06270 */
[----:B------:R-:W-:Y:S02]  /*11870*/  UIMAD UR4, UR12, UR5, UR4 ;  /* 0x000000050c0472a4 */ /* 0x000fe4000f8e0204 */
[----:B--2---:R-:W-:-:S05]  /*11880*/  IMAD.WIDE.U32 R4, R0, c[0x0][0x1f0], R4 ;  /* 0x00007c0000047a25 */ /* 0x004fca00078e0004 */
[----:B------:R-:W-:-:S05]  /*11890*/  IADD3 R7, R5, UR4, RZ ;  /* 0x0000000405077c10 */ /* 0x000fca000fffe0ff */
[----:B------:R-:W-:Y:S05]  /*118a0*/  @P0 BRA `(.L_x_82) ;  /* 0x000000d000000947 */ /* 0x000fea0003800000 */
[----:B------:R-:W-:Y:S01]  /*118b0*/  IMAD R3, R231, c[0x0][0x1e8], RZ ;  /* 0x00007a00e7037a24 */ /* 0x000fe200078e02ff */
[----:B------:R-:W-:Y:S01]  /*118c0*/  ISETP.GE.AND P3, PT, R228, c[0x0][0x220], PT ;  /* 0x00008800e4007a0c */ /* 0x000fe20003f66270 */
[----:B------:R-:W-:Y:S01]  /*118d0*/  IMAD.MOV.U32 R6, RZ, RZ, R4 ;  /* 0x000000ffff067224 */ /* 0x000fe200078e0004 */
[----:B------:R-:W-:Y:S01]  /*118e0*/  ISETP.GE.AND P2, PT, R223, c[0x0][0x220], PT ;  /* 0x00008800df007a0c */ /* 0x000fe20003f46270 */
[----:B------:R-:W-:Y:S01]  /*118f0*/  IMAD R0, R230, c[0x0][0x1ec], R3 ;  /* 0x00007b00e6007a24 */ /* 0x000fe200078e0203 */
[----:B------:R-:W-:Y:S01]  /*11900*/  ISETP.GE.AND P1, PT, R222, c[0x0][0x220], PT ;  /* 0x00008800de007a0c */ /* 0x000fe20003f26270 */
[----:B------:R-:W-:-:S04]  /*11910*/  IMAD.WIDE.U32 R10, R230, c[0x0][0x1e8], R6 ;  /* 0x00007a00e60a7a25 */ /* 0x000fc800078e0006 */
[----:B------:R-:W-:Y:S01]  /*11920*/  IMAD.IADD R0, R11, 0x1, R0 ;  /* 0x000000010b007824 */ /* 0x000fe200078e0200 */
[----:B------:R-:W-:-:S04]  /*11930*/  LEA R2, P0, R10, c[0x0][0x1d0], 0x1 ;  /* 0x000074000a027a11 */ /* 0x000fc800078008ff */
[----:B------:R-:W-:-:S05]  /*11940*/  LEA.HI.X R3, R10, c[0x0][0x1d4], R0, 0x1, P0 ;  /* 0x000075000a037a11 */ /* 0x000fca00000f0c00 */
[----:B------:R2:W-:Y:S04]  /*11950*/  @!P3 STG.E.128 [R2.64], R56 ;  /* 0x000000380200b986 */ /* 0x0005e8000c101d10 */
[----:B-1----:R2:W-:Y:S04]  /*11960*/  @!P2 STG.E.128 [R2.64+0x40], R40 ;  /* 0x000040280200a986 */ /* 0x0025e8000c101d10 */
[----:B------:R2:W-:Y:S02]  /*11970*/  @!P1 STG.E.128 [R2.64+0x80], R24 ;  /* 0x0000801802009986 */ /* 0x0005e4000c101d10 */
.L_x_82:
[----:B------:R-:W-:Y:S05]  /*11980*/  BSYNC B0 ;  /* 0x0000000000007941 */ /* 0x000fea0003800000 */
.L_x_81:
[----:B------:R-:W-:Y:S01]  /*11990*/  LEA.HI.SX32 R8, R8, 0x20, 0x1e ;  /* 0x0000002008087811 */ /* 0x000fe200078ff2ff */
[----:B------:R-:W-:Y:S03]  /*119a0*/  BSSY B0, `(.L_x_83) ;  /* 0x0000013000007945 */ /* 0x000fe60003800000 */
[----:B------:R-:W-:-:S13]  /*119b0*/  ISETP.GE.AND P0, PT, R8, UR11, PT ;  /* 0x0000000b08007c0c */ /* 0x000fda000bf06270 */
[----:B------:R-:W-:Y:S05]  /*119c0*/  @P0 BRA `(.L_x_84) ;  /* 0x0000010000000947 */ /* 0x000fea0003800000 */
[----:B--2---:R-:W-:Y:S01]  /*119d0*/  IADD3 R2, P0, R230, 0x20, RZ ;  /* 0x00000020e6027810 */ /* 0x004fe20007f1e0ff */
[----:B------:R-:W-:Y:S01]  /*119e0*/  IMAD.MOV.U32 R8, RZ, RZ, R4 ;  /* 0x000000ffff087224 */ /* 0x000fe200078e0004 */
[----:B------:R-:W-:Y:S02]  /*119f0*/  MOV R9, R7 ;  /* 0x0000000700097202 */ /* 0x000fe40000000f00 */
[----:B------:R-:W-:Y:S01]  /*11a00*/  ISETP.GE.AND P2, PT, R228, c[0x0][0x220], PT ;  /* 0x00008800e4007a0c */ /* 0x000fe20003f46270 */
[----:B------:R-:W-:Y:S01]  /*11a10*/  IMAD.X R0, RZ, RZ, R231, P0 ;  /* 0x000000ffff007224 */ /* 0x000fe200000e06e7 */
[----:B------:R-:W-:Y:S01]  /*11a20*/  ISETP.GE.AND P1, PT, R223, c[0x0][0x220], PT ;  /* 0x00008800df007a0c */ /* 0x000fe20003f26270 */
[----:B------:R-:W-:Y:S01]  /*11a30*/  IMAD.WIDE.U32 R8, R2, c[0x0][0x1e8], R8 ;  /* 0x00007a0002087a25 */ /* 0x000fe200078e0008 */
[----:B------:R-:W-:-:S03]  /*11a40*/  ISETP.GE.AND P0, PT, R222, c[0x0][0x220], PT ;  /* 0x00008800de007a0c */ /* 0x000fc60003f06270 */
[----:B------:R-:W-:-:S04]  /*11a50*/  IMAD R3, R0, c[0x0][0x1e8], RZ ;  /* 0x00007a0000037a24 */ /* 0x000fc800078e02ff */
[----:B------:R-:W-:Y:S01]  /*11a60*/  IMAD R3, R2, c[0x0][0x1ec], R3 ;  /* 0x00007b0002037a24 */ /* 0x000fe200078e0203 */
[----:B------:R-:W-:-:S03]  /*11a70*/  LEA R2, P3, R8, c[0x0][0x1d0], 0x1 ;  /* 0x0000740008027a11 */ /* 0x000fc600078608ff */
[----:B------:R-:W-:-:S05]  /*11a80*/  IMAD.IADD R3, R9, 0x1, R3 ;  /* 0x0000000109037824 */ /* 0x000fca00078e0203 */
[----:B------:R-:W-:-:S05]  /*11a90*/  LEA.HI.X R3, R8, c[0x0][0x1d4], R3, 0x1, P3 ;  /* 0x0000750008037a11 */ /* 0x000fca00018f0c03 */
[----:B------:R2:W-:Y:S04]  /*11aa0*/  @!P2 STG.E.128 [R2.64], R52 ;  /* 0x000000340200a986 */ /* 0x0005e8000c101d10 */
[----:B-1----:R2:W-:Y:S04]  /*11ab0*/  @!P1 STG.E.128 [R2.64+0x40], R36 ;  /* 0x0000402402009986 */ /* 0x0025e8000c101d10 */
[----:B------:R2:W-:Y:S02]  /*11ac0*/  @!P0 STG.E.128 [R2.64+0x80], R20 ;  /* 0x0000801402008986 */ /* 0x0005e4000c101d10 */
.L_x_84:
[----:B------:R-:W-:Y:S05]  /*11ad0*/  BSYNC B0 ;  /* 0x0000000000007941 */ /* 0x000fea0003800000 */
.L_x_83:
[----:B--2---:R-:W2:Y:S01]  /*11ae0*/  S2R R3, SR_TID.X ;  /* 0x0000000000037919 */ /* 0x004ea20000002100 */
[----:B------:R-:W-:Y:S01]  /*11af0*/  BSSY B0, `(.L_x_85) ;  /* 0x0000017000007945 */ /* 0x000fe20003800000 */
[----:B--2---:R-:W-:-:S04]  /*11b00*/  SHF.R.S32.HI R0, RZ, 0x1f, R3 ;  /* 0x0000001fff007819 */ /* 0x004fc80000011403 */
[----:B------:R-:W-:-:S04]  /*11b10*/  LEA.HI R0, R0, R3, RZ, 0x2 ;  /* 0x0000000300007211 */ /* 0x000fc800078f10ff */
[----:B------:R-:W-:-:S04]  /*11b20*/  SHF.R.S32.HI R0, RZ, 0x2, R0 ;  /* 0x00000002ff007819 */ /* 0x000fc80000011400 */
[----:B------:R-:W-:-:S04]  /*11b30*/  IADD3 R0, R0, 0x40, RZ ;  /* 0x0000004000007810 */ /* 0x000fc80007ffe0ff */
[----:B------:R-:W-:-:S13]  /*11b40*/  ISETP.GE.AND P0, PT, R0, UR10, PT ;  /* 0x0000000a00007c0c */ /* 0x000fda000bf06270 */
[----:B------:R-:W-:Y:S05]  /*11b50*/  @P0 BRA `(.L_x_86) ;  /* 0x0000010000000947 */ /* 0x000fea0003800000 */
[----:B------:R-:W-:Y:S01]  /*11b60*/  IADD3 R2, P0, R230, 0x40, RZ ;  /* 0x00000040e6027810 */ /* 0x000fe20007f1e0ff */
        /* <DEDUP_REMOVED lines=12> */
[----:B----4-:R2:W-:Y:S04]  /*11c30*/  @!P2 STG.E.128 [R2.64], R48 ;  /* 0x000000300200a986 */ /* 0x0105e8000c101d10 */
[----:B-1----:R2:W-:Y:S04]  /*11c40*/  @!P1 STG.E.128 [R2.64+0x40], R32 ;  /* 0x0000402002009986 */ /* 0x0025e8000c101d10 */
[----:B------:R2:W-:Y:S02]  /*11c50*/  @!P0 STG.E.128 [R2.64+0x80], R16 ;  /* 0x0000801002008986 */ /* 0x0005e4000c101d10 */
.L_x_86:
[----:B------:R-:W-:Y:S05]  /*11c60*/  BSYNC B0 ;  /* 0x0000000000007941 */ /* 0x000fea0003800000 */
.L_x_85:
[----:B------:R-:W-:-:S13]  /*11c70*/  ISETP.GE.AND P0, PT, R220, UR10, PT ;  /* 0x0000000adc007c0c */ /* 0x000fda000bf06270 */
[----:B------:R-:W-:Y:S05]  /*11c80*/  @P0 EXIT ;  /* 0x000000000000094d */ /* 0x000fea0003800000 */
[----:B------:R-:W-:Y:S01]  /*11c90*/  IADD3 R0, P0, R230, 0x60, RZ ;  /* 0x00000060e6007810 */ /* 0x000fe20007f1e0ff */
[----:B------:R-:W-:Y:S01]  /*11ca0*/  IMAD.MOV.U32 R5, RZ, RZ, R7 ;  /* 0x000000ffff057224 */ /* 0x000fe200078e0007 */
[----:B------:R-:W-:-:S03]  /*11cb0*/  ISETP.GE.AND P1, PT, R228, c[0x0][0x220], PT ;  /* 0x00008800e4007a0c */ /* 0x000fc60003f26270 */
[----:B------:R-:W-:Y:S01]  /*11cc0*/  IMAD.X R230, RZ, RZ, R231, P0 ;  /* 0x000000ffffe67224 */ /* 0x000fe200000e06e7 */
[----:B------:R-:W-:Y:S01]  /*11cd0*/  ISETP.GE.AND P0, PT, R223, c[0x0][0x220], PT ;  /* 0x00008800df007a0c */ /* 0x000fe20003f06270 */
[----:B------:R-:W-:-:S04]  /*11ce0*/  IMAD.WIDE.U32 R4, R0, c[0x0][0x1e8], R4 ;  /* 0x00007a0000047a25 */ /* 0x000fc800078e0004 */
[----:B--2---:R-:W-:Y:S01]  /*11cf0*/  IMAD R3, R230, c[0x0][0x1e8], RZ ;  /* 0x00007a00e6037a24 */ /* 0x004fe200078e02ff */
[----:B------:R-:W-:-:S03]  /*11d00*/  LEA R2, P2, R4, c[0x0][0x1d0], 0x1 ;  /* 0x0000740004027a11 */ /* 0x000fc600078408ff */
[----:B------:R-:W-:-:S04]  /*11d10*/  IMAD R3, R0, c[0x0][0x1ec], R3 ;  /* 0x00007b0000037a24 */ /* 0x000fc800078e0203 */
[----:B------:R-:W-:-:S05]  /*11d20*/  IMAD.IADD R3, R5, 0x1, R3 ;  /* 0x0000000105037824 */ /* 0x000fca00078e0203 */
[----:B------:R-:W-:-:S05]  /*11d30*/  LEA.HI.X R3, R4, c[0x0][0x1d4], R3, 0x1, P2 ;  /* 0x0000750004037a11 */ /* 0x000fca00010f0c03 */
[----:B-1----:R1:W-:Y:S01]  /*11d40*/  @!P0 STG.E.128 [R2.64+0x40], R28 ;  /* 0x0000401c02008986 */ /* 0x0023e2000c101d10 */
[----:B------:R-:W-:-:S03]  /*11d50*/  ISETP.GE.AND P0, PT, R222, c[0x0][0x220], PT ;  /* 0x00008800de007a0c */ /* 0x000fc60003f06270 */
[----:B------:R1:W-:Y:S10]  /*11d60*/  @!P1 STG.E.128 [R2.64], R44 ;  /* 0x0000002c02009986 */ /* 0x0003f4000c101d10 */
[----:B------:R-:W-:Y:S05]  /*11d70*/  @P0 EXIT ;  /* 0x000000000000094d */ /* 0x000fea0003800000 */
[----:B------:R-:W-:Y:S01]  /*11d80*/  STG.E.128 [R2.64+0x80], R60 ;  /* 0x0000803c02007986 */ /* 0x000fe2000c101d10 */
[----:B------:R-:W-:Y:S05]  /*11d90*/  EXIT ;  /* 0x000000000000794d */ /* 0x000fea0003800000 */
.L_x_45:
[----:B-1----:R-:W-:Y:S01]  /*11da0*/  UISETP.NE.AND UP4, UPT, UR9, -0x1, UPT ;  /* 0xffffffff0900788c */ /* 0x002fe2000bf85270 */
[----:B------:R-:W-:Y:S01]  /*11db0*/  SHF.R.S32.HI R3, RZ, 0x1f, R2 ;  /* 0x0000001fff037819 */ /* 0x000fe20000011402 */
[----:B------:R-:W-:Y:S01]  /*11dc0*/  ULDC.64 UR6, c[0x0][0x1e8] ;  /* 0x00007a0000067ab9 */ /* 0x000fe20000000a00 */
[----:B------:R-:W1:Y:S01]  /*11dd0*/  S2R R10, SR_CTAID.Z ;  /* 0x00000000000a7919 */ /* 0x000e620000002700 */
[----:B------:R-:W-:Y:S01]  /*11de0*/  ULDC.64 UR4, c[0x0][0x1e0] ;  /* 0x0000780000047ab9 */ /* 0x000fe20000000a00 */
[----:B------:R-:W-:Y:S01]  /*11df0*/  LEA.HI R14, R3, R2, RZ, 0x2 ;  /* 0x00000002030e7211 */ /* 0x000fe200078f10ff */
[----:B------:R-:W-:Y:S01]  /*11e00*/  ULDC.U8 UR18, c[0x0][0x328] ;  /* 0x0000ca0000127ab9 */ /* 0x000fe20000000000 */
[----:B------:R-:W2:Y:S01]  /*11e10*/  S2R R17, SR_CTAID.X ;  /* 0x0000000000117919 */ /* 0x000ea20000002500 */
[----:B------:R-:W-:Y:S01]  /*11e20*/  USHF.R.S32.HI UR14, URZ, 0x1f, UR11 ;  /* 0x0000001f3f0e7899 */ /* 0x000fe2000801140b */
[----:B------:R-:W-:Y:S01]  /*11e30*/  LOP3.LUT R7, R14, 0xfffffffc, RZ, 0xc0, !PT ;  /* 0xfffffffc0e077812 */ /* 0x000fe200078ec0ff */
[----:B------:R-:W-:Y:S01]  /*11e40*/  UISETP.NE.AND UP3, UPT, UR18, URZ, UPT ;  /* 0x0000003f1200728c */ /* 0x000fe2000bf65270 */
[----:B------:R-:W-:Y:S01]  /*11e50*/  SHF.R.S32.HI R14, RZ, 0x2, R14 ;  /* 0x00000002ff0e7819 */ /* 0x000fe2000001140e */
[----:B------:R-:W-:Y:S01]  /*11e60*/  @UP4 UIMAD.WIDE.U32 UR16, UR9, UR6, URZ ;  /* 0x00000006091042a5 */ /* 0x000fe2000f8e003f */
[----:B------:R-:W-:Y:S01]  /*11e70*/  BSSY B0, `(.L_x_87) ;  /* 0x0000041000007945 */ /* 0x000fe20003800000 */
[----:B------:R-:W-:Y:S01]  /*11e80*/  @!UP4 USHF.R.S32.HI UR19, URZ, 0x1f, UR10 ;  /* 0x0000001f3f13c899 */ /* 0x000fe2000801140a */
[----:B------:R-:W-:Y:S01]  /*11e90*/  IMAD.IADD R7, R2, 0x1, -R7 ;  /* 0x0000000102077824 */ /* 0x000fe200078e0a07 */
[----:B------:R-:W-:Y:S01]  /*11ea0*/  @UP4 UIMAD UR7, UR9, UR7, UR17 ;  /* 0x00000007090742a4 */ /* 0x000fe2000f8e0211 */
[----:B------:R-:W-:Y:S01]  /*11eb0*/  SHF.R.S32.HI R15, RZ, 0x1f, R14 ;  /* 0x0000001fff0f7819 */ /* 0x000fe2000001140e */
[----:B------:R-:W-:Y:S01]  /*11ec0*/  @!UP4 UIMAD UR19, UR19, UR4, URZ ;  /* 0x000000041313c2a4 */ /* 0x000fe2000f8e023f */
[----:B------:R-:W-:Y:S01]  /*11ed0*/  IMAD.SHL.U32 R6, R7, 0x8, RZ ;  /* 0x0000000807067824 */ /* 0x000fe200078e00ff */
[----:B------:R-:W-:-:S02]  /*11ee0*/  ULDC.U8 UR17, c[0x0][0x329] ;  /* 0x0000ca4000117ab9 */ /* 0x000fc40000000000 */
[----:B------:R-:W-:Y:S02]  /*11ef0*/  UISETP.NE.AND UP1, UPT, UR17, URZ, UPT ;  /* 0x0000003f1100728c */ /* 0x000fe4000bf25270 */
[----:B------:R-:W-:Y:S01]  /*11f00*/  @!UP4 UIMAD.WIDE.U32 UR20, UR10, UR4, URZ ;  /* 0x000000040a14c2a5 */ /* 0x000fe2000f8e003f */
[C---:B------:R-:W-:Y:S01]  /*11f10*/  IADD3 R5, R6.reuse, 0x20, RZ ;  /* 0x0000002006057810 */ /* 0x040fe20007ffe0ff */
[----:B------:R-:W-:Y:S01]  /*11f20*/  @!UP4 UIMAD UR19, UR10, UR5, UR19 ;  /* 0x000000050a13c2a4 */ /* 0x000fe2000f8e0213 */
[----:B------:R-:W-:Y:S01]  /*11f30*/  IADD3 R4, R6, 0x40, RZ ;  /* 0x0000004006047810 */ /* 0x000fe20007ffe0ff */
[----:B------:R-:W-:Y:S02]  /*11f40*/  UISETP.NE.OR UP2, UPT, UR17, URZ, !UP3 ;  /* 0x0000003f1100728c */ /* 0x000fe4000df45670 */
[----:B------:R-:W-:Y:S01]  /*11f50*/  ULDC.64 UR4, c[0x0][0x1f0] ;  /* 0x00007c0000047ab9 */ /* 0x000fe20000000a00 */
[----:B--2---:R-:W-:Y:S01]  /*11f60*/  IMAD.WIDE R16, R17, 0x80, R14 ;  /* 0x0000008011107825 */ /* 0x004fe200078e020e */
[----:B------:R-:W-:-:S02]  /*11f70*/  UIMAD UR4, UR14, UR4, URZ ;  /* 0x000000040e0472a4 */ /* 0x000fc4000f8e023f */
[----:B------:R-:W-:Y:S02]  /*11f80*/  ULDC UR13, c[0x0][0x214] ;  /* 0x00008500000d7ab9 */ /* 0x000fe40000000800 */
[----:B------:R-:W-:Y:S02]  /*11f90*/  @UP1 ULDC UR14, c[0x0][0x210] ;  /* 0x00008400000e1ab9 */ /* 0x000fe40000000800 */
[----:B------:R-:W-:Y:S02]  /*11fa0*/  ULDC UR8, c[0x0][0x234] ;  /* 0x00008d0000087ab9 */ /* 0x000fe40000000800 */
[----:B------:R-:W-:Y:S02]  /*11fb0*/  @UP1 UIMAD UR14, UR14, UR13, URZ ;  /* 0x0000000d0e0e12a4 */ /* 0x000fe4000f8e023f */
[----:B------:R-:W-:Y:S02]  /*11fc0*/  UISETP.NE.OR UP0, UPT, UR9, -0x1, UP2 ;  /* 0xffffffff0900788c */ /* 0x000fe40009705670 */
[----:B------:R-:W-:-:S02]  /*11fd0*/  @!UP1 USEL UR14, UR13, UR8, !UP3 ;  /* 0x000000080d0e9287 */ /* 0x000fc4000d800000 */
[----:B------:R-:W-:Y:S02]  /*11fe0*/  ULDC UR6, c[0x0][0x1c0] ;  /* 0x0000700000067ab9 */ /* 0x000fe40000000800 */
[----:B------:R-:W-:Y:S02]  /*11ff0*/  @UP1 UMOV UR17, 0x1 ;  /* 0x0000000100111882 */ /* 0x000fe40000000000 */
[----:B------:R-:W-:Y:S02]  /*12000*/  @!UP1 UIMAD UR17, UR14, UR6, URZ ;  /* 0x000000060e1192a4 */ /* 0x000fe4000f8e023f */
[----:B------:R-:W-:Y:S02]  /*12010*/  @!UP4 UMOV UR16, UR20 ;  /* 0x000000140010cc82 */ /* 0x000fe40008000000 */
[----:B------:R-:W-:Y:S01]  /*12020*/  @!UP4 UIADD3 UR7, UR21, UR19, URZ ;  /* 0x000000131507c290 */ /* 0x000fe2000fffe03f */
[----:B------:R-:W-:Y:S01]  /*12030*/  IADD3 R2, P0, R6, UR16, RZ ;  /* 0x0000001006027c10 */ /* 0x000fe2000ff1e0ff */
[----:B------:R-:W-:-:S02]  /*12040*/  UIADD3 UR15, -UR12, UR15, URZ ;  /* 0x0000000f0c0f7290 */ /* 0x000fc4000fffe13f */
[----:B------:R-:W-:Y:S02]  /*12050*/  UIMAD UR17, UR10, UR17, URZ ;  /* 0x000000110a1172a4 */ /* 0x000fe4000f8e023f */
[----:B------:R-:W-:Y:S01]  /*12060*/  @!UP0 UIMAD UR9, UR10, UR13, URZ ;  /* 0x0000000d0a0982a4 */ /* 0x000fe2000f8e023f */
[----:B------:R-:W-:Y:S01]  /*12070*/  LEA.HI.X.SX32 R3, R6, UR7, 0x1, P0 ;  /* 0x0000000706037c11 */ /* 0x000fe200080f0eff */
[----:B------:R-:W-:Y:S01]  /*12080*/  @UP1 ULDC UR18, c[0x0][0x210] ;  /* 0x0000840000121ab9 */ /* 0x000fe20000000800 */
[----:B------:R-:W-:Y:S01]  /*12090*/  ISETP.GE.AND P0, PT, R14, UR15, PT ;  /* 0x0000000f0e007c0c */ /* 0x000fe2000bf06270 */
[----:B------:R-:W-:Y:S02]  /*120a0*/  USEL UR17, UR17, URZ, UP2 ;  /* 0x0000003f11117287 */ /* 0x000fe40009000000 */
[----:B------:R-:W-:Y:S01]  /*120b0*/  @!UP1 UMOV UR18, 0x1 ;  /* 0x0000000100129882 */ /* 0x000fe20000000000 */
[----:B-1----:R-:W-:Y:S01]  /*120c0*/  IMAD.WIDE.U32 R10, R10, c[0x0][0x1f0], R2 ;  /* 0x00007c000a0a7a25 */ /* 0x002fe200078e0002 */
[----:B------:R-:W-:-:S02]  /*120d0*/  UIMAD UR12, UR12, UR18, URZ ;  /* 0x000000120c0c72a4 */ /* 0x000fc4000f8e023f */
[----:B------:R-:W-:Y:S02]  /*120e0*/  UIMAD UR17, UR11, UR14, UR17 ;  /* 0x0000000e0b1172a4 */ /* 0x000fe4000f8e0211 */
[----:B------:R-:W-:Y:S02]  /*120f0*/  UMOV UR22, URZ ;  /* 0x0000003f00167c82 */ /* 0x000fe40008000000 */
[----:B------:R-:W-:Y:S02]  /*12100*/  UIMAD UR4, UR11, UR5, UR4 ;  /* 0x000000050b0472a4 */ /* 0x000fe4000f8e0204 */
[----:B------:R-:W-:Y:S02]  /*12110*/  @!UP2 UMOV UR22, UR9 ;  /* 0x000000090016ac82 */ /* 0x000fe40008000000 */
[----:B------:R-:W-:Y:S02]  /*12120*/  UMOV UR23, URZ ;  /* 0x0000003f00177c82 */ /* 0x000fe40008000000 */
[----:B------:R-:W-:Y:S01]  /*12130*/  USHF.R.S32.HI UR6, URZ, 0x1f, UR12 ;  /* 0x0000001f3f067899 */ /* 0x000fe2000801140c */
[----:B------:R-:W-:Y:S01]  /*12140*/  IADD3 R13, R11, UR4, RZ ;  /* 0x000000040b0d7c10 */ /* 0x000fe2000fffe0ff */
[----:B------:R-:W-:-:S02]  /*12150*/  @!UP2 USHF.R.S32.HI UR23, URZ, 0x1f, UR9 ;  /* 0x0000001f3f17a899 */ /* 0x000fc40008011409 */
[----:B------:R-:W-:Y:S02]  /*12160*/  USHF.R.S32.HI UR7, URZ, 0x1f, UR17 ;  /* 0x0000001f3f077899 */ /* 0x000fe40008011411 */
[----:B------:R-:W-:Y:S02]  /*12170*/  UIADD3 UR12, UP1, UP0, UR12, UR22, UR17 ;  /* 0x000000160c0c7290 */ /* 0x000fe4000f83e011 */
[----:B------:R-:W-:Y:S02]  /*12180*/  ULDC.64 UR4, c[0x0][0x118] ;  /* 0x0000460000047ab9 */ /* 0x000fe40000000a00 */
[----:B------:R-:W-:Y:S01]  /*12190*/  UIADD3.X UR6, UR6, UR23, UR7, UP1, UP0 ;  /* 0x0000001706067290 */ /* 0x000fe20008fe0407 */
[----:B------:R-:W-:Y:S06]  /*121a0*/  @P0 BRA `(.L_x_88) ;  /* 0x000000d000000947 */ /* 0x000fec0003800000 */
        /* <DEDUP_REMOVED lines=10> */
[----:B------:R1:W-:Y:S04]  /*12250*/  @!P2 STG.E.128 [R2.64], RZ ;  /* 0x000000ff0200a986 */ /* 0x0003e8000c101d04 */
[----:B------:R1:W-:Y:S04]  /*12260*/  @!P1 STG.E.128 [R2.64+0x40], RZ ;  /* 0x000040ff02009986 */ /* 0x0003e8000c101d04 */
[----:B------:R1:W-:Y:S02]  /*12270*/  @!P0 STG.E.128 [R2.64+0x80], RZ ;  /* 0x000080ff02008986 */ /* 0x0003e4000c101d04 */
.L_x_88:
[----:B------:R-:W-:Y:S05]  /*12280*/  BSYNC B0 ;  /* 0x0000000000007941 */ /* 0x000fea0003800000 */
.L_x_87:
[----:B-1----:R-:W-:Y:S01]  /*12290*/  IADD3 R3, R14, 0x20, RZ ;  /* 0x000000200e037810 */ /* 0x002fe20007ffe0ff */
[----:B------:R-:W-:Y:S03]  /*122a0*/  BSSY B0, `(.L_x_89) ;  /* 0x0000013000007945 */ /* 0x000fe60003800000 */
        /* <DEDUP_REMOVED lines=10> */
[----:B------:R-:W-:Y:S01]  /*12350*/  IMAD R0, R0, c[0x0][0x1e8], RZ ;  /* 0x00007a0000007a24 */ /* 0x000fe200078e02ff */
[----:B------:R-:W-:-:S03]  /*12360*/  LEA R8, P3, R18, c[0x0][0x1d0], 0x1 ;  /* 0x0000740012087a11 */ /* 0x000fc600078608ff */
[----:B------:R-:W-:-:S04]  /*12370*/  IMAD R0, R9, c[0x0][0x1ec], R0 ;  /* 0x00007b0009007a24 */ /* 0x000fc800078e0200 */
[----:B------:R-:W-:-:S05]  /*12380*/  IMAD.IADD R0, R19, 0x1, R0 ;  /* 0x0000000113007824 */ /* 0x000fca00078e0200 */
[----:B------:R-:W-:-:S05]  /*12390*/  LEA.HI.X R9, R18, c[0x0][0x1d4], R0, 0x1, P3 ;  /* 0x0000750012097a11 */ /* 0x000fca00018f0c00 */
[----:B------:R1:W-:Y:S04]  /*123a0*/  @!P2 STG.E.128 [R8.64], RZ ;  /* 0x000000ff0800a986 */ /* 0x0003e8000c101d04 */
[----:B------:R1:W-:Y:S04]  /*123b0*/  @!P1 STG.E.128 [R8.64+0x40], RZ ;  /* 0x000040ff08009986 */ /* 0x0003e8000c101d04 */
[----:B------:R1:W-:Y:S02]  /*123c0*/  @!P0 STG.E.128 [R8.64+0x80], RZ ;  /* 0x000080ff08008986 */ /* 0x0003e4000c101d04 */
.L_x_90:
[----:B------:R-:W-:Y:S05]  /*123d0*/  BSYNC B0 ;  /* 0x0000000000007941 */ /* 0x000fea0003800000 */
.L_x_89:
[----:B------:R-:W-:Y:S01]  /*123e0*/  IADD3 R2, R14, 0x40, RZ ;  /* 0x000000400e027810 */ /* 0x000fe20007ffe0ff */
[----:B------:R-:W-:Y:S03]  /*123f0*/  BSSY B0, `(.L_x_91) ;  /* 0x0000013000007945 */ /* 0x000fe60003800000 */
[----:B------:R-:W-:-:S13]  /*12400*/  ISETP.GE.AND P0, PT, R2, UR15, PT ;  /* 0x0000000f02007c0c */ /* 0x000fda000bf06270 */
[----:B------:R-:W-:Y:S05]  /*12410*/  @P0 BRA `(.L_x_92) ;  /* 0x0000010000000947 */ /* 0x000fea0003800000 */
[----:B-1----:R-:W-:Y:S01]  /*12420*/  IADD3 R9, P0, R16, 0x40, RZ ;  /* 0x0000004010097810 */ /* 0x002fe20007f1e0ff */
        /* <DEDUP_REMOVED lines=15> */
.L_x_92:
[----:B------:R-:W-:Y:S05]  /*12520*/  BSYNC B0 ;  /* 0x0000000000007941 */ /* 0x000fea0003800000 */
.L_x_91:
[----:B------:R-:W-:Y:S01]  /*12530*/  IADD3 R0, R14, 0x60, RZ ;  /* 0x000000600e007810 */ /* 0x000fe20007ffe0ff */
[----:B------:R-:W-:Y:S03]  /*12540*/  BSSY B0, `(.L_x_93) ;  /* 0x0000012000007945 */ /* 0x000fe60003800000 */
[----:B------:R-:W-:-:S13]  /*12550*/  ISETP.GE.AND P0, PT, R0, UR15, PT ;  /* 0x0000000f00007c0c */ /* 0x000fda000bf06270 */
        /* <DEDUP_REMOVED lines=16> */
.L_x_94:
[----:B------:R-:W-:Y:S05]  /*12660*/  BSYNC B0 ;  /* 0x0000000000007941 */ /* 0x000fea0003800000 */
.L_x_93:
[----:B------:R-:W-:-:S04]  /*12670*/  ISETP.NE.AND P6, PT, R7, RZ, PT ;  /* 0x000000ff0700720c */ /* 0x000fc80003fc5270 */
[----:B------:R-:W-:Y:S02]  /*12680*/  ISETP.GE.OR P5, PT, R14, UR15, P6 ;  /* 0x0000000f0e007c0c */ /* 0x000fe4000b7a6670 */
[----:B------:R-:W-:Y:S02]  /*12690*/  ISETP.GE.OR P4, PT, R3, UR15, P6 ;  /* 0x0000000f03007c0c */ /* 0x000fe4000b786670 */
[----:B------:R-:W-:Y:S02]  /*126a0*/  ISETP.GE.OR P3, PT, R2, UR15, P6 ;  /* 0x0000000f02007c0c */ /* 0x000fe4000b766670 */
[----:B------:R-:W-:-:S07]  /*126b0*/  ISETP.GE.OR P6, PT, R0, UR15, P6 ;  /* 0x0000000f00007c0c */ /* 0x000fce000b7c6670 */
[----:B------:R-:W-:Y:S02]  /*126c0*/  @!P5 IMAD R7, R14, UR18, RZ ;  /* 0x000000120e07dc24 */ /* 0x000fe4000f8e02ff */
[----:B-1----:R-:W-:Y:S02]  /*126d0*/  @!P4 IMAD R8, R3, UR18, RZ ;  /* 0x000000120308cc24 */ /* 0x002fe4000f8e02ff */
[----:B------:R-:W-:Y:S01]  /*126e0*/  @!P3 IMAD R4, R2, UR18, RZ ;  /* 0x000000120204bc24 */ /* 0x000fe2000f8e02ff */
[C---:B------:R-:W-:Y:S02]  /*126f0*/  @!P5 IADD3 R6, P0, R7.reuse, UR12, RZ ;  /* 0x0000000c0706dc10 */ /* 0x040fe4000ff1e0ff */
[----:B------:R-:W-:Y:S02]  /*12700*/  @!P4 IADD3 R3, P1, R8, UR12, RZ ;  /* 0x0000000c0803cc10 */ /* 0x000fe4000ff3e0ff */
[----:B------:R-:W-:Y:S02]  /*12710*/  @!P5 LEA.HI.X.SX32 R7, R7, UR6, 0x1, P0 ;  /* 0x000000060707dc11 */ /* 0x000fe400080f0eff */
[----:B------:R-:W-:-:S02]  /*12720*/  @!P5 LEA R10, P2, R6, c[0x0][0x200], 0x2 ;  /* 0x00008000060ada11 */ /* 0x000fc400078410ff */
[----:B------:R-:W-:Y:S02]  /*12730*/  @!P3 IADD3 R5, P0, R4, UR12, RZ ;  /* 0x0000000c0405bc10 */ /* 0x000fe4000ff1e0ff */
[----:B------:R-:W-:Y:S02]  /*12740*/  @!P4 LEA.HI.X.SX32 R2, R8, UR6, 0x1, P1 ;  /* 0x000000060802cc11 */ /* 0x000fe400088f0eff */
[----:B------:R-:W-:Y:S02]  /*12750*/  @!P5 LEA.HI.X R11, R6, c[0x0][0x204], R7, 0x2, P2 ;  /* 0x00008100060bda11 */ /* 0x000fe400010f1407 */
[----:B------:R-:W-:Y:S02]  /*12760*/  @!P4 LEA R8, P1, R3, c[0x0][0x200], 0x2 ;  /* 0x000080000308ca11 */ /* 0x000fe400078210ff */
[----:B------:R-:W-:Y:S02]  /*12770*/  @!P3 LEA.HI.X.SX32 R4, R4, UR6, 0x1, P0 ;  /* 0x000000060404bc11 */ /* 0x000fe400080f0eff */
[----:B------:R-:W-:-:S02]  /*12780*/  @!P3 LEA R6, P0, R5, c[0x0][0x200], 0x2 ;  /* 0x000080000506ba11 */ /* 0x000fc400078010ff */
[----:B------:R-:W-:Y:S01]  /*12790*/  @!P4 LEA.HI.X R9, R3, c[0x0][0x204], R2, 0x2, P1 ;  /* 0x000081000309ca11 */ /* 0x000fe200008f1402 */
[----:B------:R-:W-:Y:S01]  /*127a0*/  @!P5 IMAD.MOV.U32 R2, RZ, RZ, 0x7f800000 ;  /* 0x7f800000ff02d424 */ /* 0x000fe200078e00ff */
[----:B------:R-:W-:Y:S01]  /*127b0*/  @!P3 LEA.HI.X R7, R5, c[0x0][0x204], R4, 0x2, P0 ;  /* 0x000081000507ba11 */ /* 0x000fe200000f1404 */
[----:B------:R-:W-:Y:S02]  /*127c0*/  @!P4 IMAD.MOV.U32 R5, RZ, RZ, 0x7f800000 ;  /* 0x7f800000ff05c424 */ /* 0x000fe400078e00ff */
[----:B------:R-:W-:Y:S01]  /*127d0*/  @!P3 IMAD.MOV.U32 R3, RZ, RZ, 0x7f800000 ;  /* 0x7f800000ff03b424 */ /* 0x000fe200078e00ff */
[----:B------:R1:W-:Y:S04]  /*127e0*/  @!P5 STG.E [R10.64], R2 ;  /* 0x000000020a00d986 */ /* 0x0003e8000c101904 */
[----:B------:R1:W-:Y:S04]  /*127f0*/  @!P4 STG.E [R8.64], R5 ;  /* 0x000000050800c986 */ /* 0x0003e8000c101904 */
[----:B------:R1:W-:Y:S01]  /*12800*/  @!P3 STG.E [R6.64], R3 ;  /* 0x000000030600b986 */ /* 0x0003e2000c101904 */
[----:B------:R-:W-:Y:S05]  /*12810*/  @P6 EXIT ;  /* 0x000000000000694d */ /* 0x000fea0003800000 */
[----:B------:R-:W-:Y:S02]  /*12820*/  IMAD R0, R0, UR18, RZ ;  /* 0x0000001200007c24 */ /* 0x000fe4000f8e02ff */
[----:B-1----:R-:W-:-:S03]  /*12830*/  IMAD.MOV.U32 R5, RZ, RZ, 0x7f800000 ;  /* 0x7f800000ff057424 */ /* 0x002fc600078e00ff */
[----:B------:R-:W-:-:S04]  /*12840*/  IADD3 R3, P0, R0, UR12, RZ ;  /* 0x0000000c00037c10 */ /* 0x000fc8000ff1e0ff */
[----:B------:R-:W-:Y:S02]  /*12850*/  LEA.HI.X.SX32 R0, R0, UR6, 0x1, P0 ;  /* 0x0000000600007c11 */ /* 0x000fe400080f0eff */
[----:B------:R-:W-:-:S04]  /*12860*/  LEA R2, P0, R3, c[0x0][0x200], 0x2 ;  /* 0x0000800003027a11 */ /* 0x000fc800078010ff */
[----:B------:R-:W-:-:S05]  /*12870*/  LEA.HI.X R3, R3, c[0x0][0x204], R0, 0x2, P0 ;  /* 0x0000810003037a11 */ /* 0x000fca00000f1400 */
[----:B------:R-:W-:Y:S01]  /*12880*/  STG.E [R2.64], R5 ;  /* 0x0000000502007986 */ /* 0x000fe2000c101904 */
[----:B------:R-:W-:Y:S05]  /*12890*/  EXIT ;  /* 0x000000000000794d */ /* 0x000fea0003800000 */
.L_x_95:
        /* <DEDUP_REMOVED lines=14> */
.L_x_980:


//--------------------- .text._ZN5flash16flash_fwd_kernelI23Flash_fwd_kernel_traitsILi96ELi128ELi64ELi4ELb0ELb0EN7cutlass6half_tE19Flash_kernel_traitsILi96ELi128ELi64ELi4ES3_EELb0ELb1ELb0ELb1ELb0ELb0ELb0ELb0EEEvNS_16Flash_fwd_paramsE --------------------------
	.section	.text._ZN5flash16flash_fwd_kernelI23Flash_fwd_kernel_traitsILi96ELi128ELi64ELi4ELb0ELb0EN7cutlass6half_tE19Flash_kernel_traitsILi96ELi128ELi64ELi4ES3_EELb0ELb1ELb0ELb1ELb0ELb0ELb0ELb0EEEvNS_16Flash_fwd_paramsE,"ax",@progbits
	.sectioninfo	@"SHI_REGISTERS=255"
	.align	128
        .global         _ZN5flash16flash_fwd_kernelI23Flash_fwd_kernel_traitsILi96ELi128ELi64ELi4ELb0ELb0EN7cutlass6half_tE19Flash_kernel_traitsILi96ELi128ELi64ELi4ES3_EELb0ELb1ELb0ELb1ELb0ELb0ELb0ELb0EEEvNS_16Flash_fwd_paramsE
        .type           _ZN5flash16flash_fwd_kernelI23Flash_fwd_kernel_traitsILi96ELi128ELi64ELi4ELb0ELb0EN7cutlass6half_tE19Flash_kernel_traitsILi96ELi128ELi64ELi4ES3_EELb0ELb1ELb0ELb1ELb0ELb0ELb0ELb0EEEvNS_16Flash_fwd_paramsE,@function
        .size           _ZN5flash16flash_fwd_kernelI23Flash_fwd_kernel_traitsILi96ELi128ELi64ELi4ELb0ELb0EN7cutlass6half_tE19Flash_kernel_traitsILi96ELi128ELi64ELi4ES3_EELb0ELb1ELb0ELb1ELb0ELb0ELb0ELb0EEEvNS_16Flash_fwd_paramsE,(.L_x_981 - _ZN5flash16flash_fwd_kernelI23Flash_fwd_kernel_traitsILi96ELi128ELi64ELi4ELb0ELb0EN7cutlass6half_tE19Flash_kernel_traitsILi96ELi128ELi64ELi4ES3_EELb0ELb1ELb0ELb1ELb0ELb0ELb0ELb0EEEvNS_16Flash_fwd_paramsE)
        .other          _ZN5flash16flash_fwd_kernelI23Flash_fwd_kernel_traitsILi96ELi128ELi64ELi4ELb0ELb0EN7cutlass6half_tE19Flash_kernel_traitsILi96ELi128ELi64ELi4ES3_EELb0ELb1ELb0ELb1ELb0ELb0ELb0ELb0EEEvNS_16Flash_fwd_paramsE,@"STO_CUDA_ENTRY STV_DEFAULT"
_ZN5flash16flash_fwd_kernelI23Flash_fwd_kernel_traitsILi96ELi128ELi64ELi4ELb0ELb0EN7cutlass6half_tE19Flash_kernel_traitsILi96ELi128ELi64ELi4ES3_EELb0ELb1ELb0ELb1ELb0ELb0ELb0ELb0EEEvNS_16Flash_fwd_paramsE:
.text._ZN5flash16flash_fwd_kernelI23Flash_fwd_kernel_traitsILi96ELi128ELi64ELi4ELb0ELb0EN7cutlass6half_tE19Flash_kernel_traitsILi96ELi128ELi64ELi4ES3_EELb0ELb1ELb0ELb1ELb0ELb0ELb0ELb0EEEvNS_16Flash_fwd_paramsE:
        /* <DEDUP_REMOVED lines=55> */
.L_x_96:
[----:B------:R-:W-:Y:S02]  /*0370*/  ULDC UR6, c[0x0][0x218] ;  /* 0x0000860000067ab9 */ /* 0x000fe40000000800 */
.L_x_97:
        /* <DEDUP_REMOVED lines=43> */
[----:B------:R-:W-:Y:S02]  /*0630*/  @UP0 UIADD3 UR18, UR14, UR15, URZ ;  /* 0x0000000f0e120290 */ /* 0x000fe4000fffe03f */
[----:B------:R-:W-:Y:S02]  /*0640*/  @UP1 UIMAD UR13, UR9, UR5, UR17 ;  /* 0x00000005090d12a4 */ /* 0x000fe4000f8e0211 */
[----:B------:R-:W-:Y:S02]  /*0650*/  @!UP1 USHF.R.S32.HI UR17, URZ, 0x1f, UR24 ;  /* 0x0000001f3f119899 */ /* 0x000fe40008011418 */
[----:B------:R-:W-:Y:S02]  /*0660*/  ULDC.64 UR4, c[0x0][0x198] ;  /* 0x0000660000047ab9 */ /* 0x000fe40000000a00 */
[----:B------:R-:W-:-:S02]  /*0670*/  @!UP1 UIMAD UR17, UR17, UR6, URZ ;  /* 0x00000006111192a4 */ /* 0x000fc4000f8e023f */
[----:B------:R-:W-:Y:S02]  /*0680*/  @!UP1 UIMAD.WIDE.U32 UR28, UR24, UR6, URZ ;  /* 0x00000006181c92a5 */ /* 0x000fe4000f8e003f */
[----:B------:R-:W-:Y:S02]  /*0690*/  @UP0 UIMAD.WIDE.U32 UR22, UR18, UR4, URZ ;  /* 0x00000004121602a5 */ /* 0x000fe4000f8e003f */
[----:B------:R-:W-:Y:S02]  /*06a0*/  @!UP1 UIMAD UR17, UR24, UR7, UR17 ;  /* 0x00000007181192a4 */ /* 0x000fe4000f8e0211 */
[----:B------:R-:W-:Y:S02]  /*06b0*/  @UP0 UIMAD UR7, UR18, UR5, UR23 ;  /* 0x00000005120702a4 */ /* 0x000fe4000f8e0217 */
[----:B------:R-:W-:Y:S02]  /*06c0*/  @UP1 UMOV UR6, UR16 ;  /* 0x0000001000061c82 */ /* 0x000fe40008000000 */
[----:B------:R-:W-:-:S02]  /*06d0*/  USHF.R.S32.HI UR23, URZ, 0x1f, UR26 ;  /* 0x0000001f3f177899 */ /* 0x000fc4000801141a */
[----:B------:R-:W-:Y:S02]  /*06e0*/  @!UP1 UIADD3 UR13, UR29, UR17, URZ ;  /* 0x000000111d0d9290 */ /* 0x000fe4000fffe03f */
[----:B------:R-:W-:Y:S01]  /*06f0*/  @!UP1 UMOV UR6, UR28 ;  /* 0x0000001c00069c82 */ /* 0x000fe20008000000 */
        /* <DEDUP_REMOVED lines=8> */
[----:B------:R-:W-:Y:S02]  /*0780*/  UIMAD UR7, UR7, UR4, URZ ;  /* 0x00000004070772a4 */ /* 0x000fe4000f8e023f */
[----:B------:R-:W-:Y:S02]  /*0790*/  UIADD3 UR17, UR19, UR16, URZ ;  /* 0x0000001013117290 */ /* 0x000fe4000fffe03f */
[----:B------:R-:W-:Y:S02]  /*07a0*/  UIMAD UR7, UR24, UR5, UR7 ;  /* 0x00000005180772a4 */ /* 0x000fe4000f8e0207 */
[----:B------:R-:W-:-:S02]  /*07b0*/  UMOV UR16, UR18 ;  /* 0x0000001200107c82 */ /* 0x000fc40008000000 */
[----:B------:R-:W-:-:S04]  /*07c0*/  UIMAD.WIDE.U32 UR4, UR24, UR4, UR16 ;  /* 0x00000004180472a5 */ /* 0x000fc8000f8e0010 */
[----:B------:R-:W-:-:S03]  /*07d0*/  UIADD3 UR7, UR5, UR7, URZ ;  /* 0x0000000705077290 */ /* 0x000fc6000fffe03f */
[----:B------:R-:W-:Y:S02]  /*07e0*/  UMOV UR22, UR4 ;  /* 0x0000000400167c82 */ /* 0x000fe40008000000 */
.L_x_99:
        /* <DEDUP_REMOVED lines=11> */
[----:B-1----:R-:W-:Y:S02]  /*08a0*/  IABS R0, R0 ;  /* 0x0000000000007213 */ /* 0x002fe40000000000 */
[----:B--2---:R-:W-:-:S05]  /*08b0*/  IADD3 R6, R6, 0xffffffe, RZ ;  /* 0x0ffffffe06067810 */ /* 0x004fca0007ffe0ff */
        /* <DEDUP_REMOVED lines=29> */
.L_x_100:
[----:B------:R-:W-:Y:S01]  /*0a90*/  SHF.R.S32.HI R5, RZ, 0x1f, R2 ;  /* 0x0000001fff057819 */ /* 0x000fe20000011402 */
[----:B------:R-:W1:Y:S01]  /*0aa0*/  S2R R18, SR_CTAID.Z ;  /* 0x0000000000127919 */ /* 0x000e620000002700 */
[----:B------:R-:W-:Y:S01]  /*0ab0*/  UIADD3 UR5, -UR25, UR12, URZ ;  /* 0x0000000c19057290 */ /* 0x000fe2000fffe13f */
[----:B------:R-:W-:Y:S01]  /*0ac0*/  SHF.R.S32.HI R241, RZ, 0x1f, R234 ;  /* 0x0000001ffff17819 */ /* 0x000fe200000114ea */
[----:B------:R-:W-:Y:S01]  /*0ad0*/  IMAD.MOV.U32 R4, RZ, RZ, 0x10 ;  /* 0x00000010ff047424 */ /* 0x000fe200078e00ff */
[CC--:B------:R-:W-:Y:S01]  /*0ae0*/  LEA.HI R15, R5.reuse, R2.reuse, RZ, 0x2 ;  /* 0x00000002050f7211 */ /* 0x0c0fe200078f10ff */
[----:B------:R-:W-:Y:S01]  /*0af0*/  IMAD.U32 R23, RZ, RZ, UR10 ;  /* 0x0000000aff177e24 */ /* 0x000fe2000f8e00ff */
[-C--:B------:R-:W-:Y:S01]  /*0b00*/  LEA.HI R12, R5, R2.reuse, RZ, 0x3 ;  /* 0x00000002050c7211 */ /* 0x080fe200078f18ff */
[----:B------:R-:W-:Y:S01]  /*0b10*/  IMAD R227, R241, c[0x0][0x1b0], RZ ;  /* 0x00006c00f1e37a24 */ /* 0x000fe200078e02ff */
[----:B------:R-:W-:Y:S01]  /*0b20*/  LOP3.LUT R3, R15, 0xfffffffc, RZ, 0xc0, !PT ;  /* 0xfffffffc0f037812 */ /* 0x000fe200078ec0ff */
[----:B------:R-:W-:Y:S01]  /*0b30*/  IMAD R241, R241, c[0x0][0x1b8], RZ ;  /* 0x00006e00f1f17a24 */ /* 0x000fe200078e02ff */
[----:B------:R-:W-:Y:S01]  /*0b40*/  SHF.R.S32.HI R7, RZ, 0x3, R12 ;  /* 0x00000003ff077819 */ /* 0x000fe2000001140c */
[----:B------:R-:W-:Y:S01]  /*0b50*/  IMAD R227, R234, c[0x0][0x1b4], R227 ;  /* 0x00006d00eae37a24 */ /* 0x000fe200078e02e3 */
[----:B------:R-:W-:Y:S01]  /*0b60*/  LEA.HI R11, R5, R2, RZ, 0x4 ;  /* 0x00000002050b7211 */ /* 0x000fe200078f20ff */
[----:B------:R-:W-:Y:S01]  /*0b70*/  IMAD.IADD R228, R2, 0x1, -R3 ;  /* 0x0000000102e47824 */ /* 0x000fe200078e0a03 */
[----:B------:R-:W-:Y:S01]  /*0b80*/  SHF.R.S32.HI R16, RZ, 0x2, R15 ;  /* 0x00000002ff107819 */ /* 0x000fe2000001140f */
[----:B------:R-:W-:Y:S01]  /*0b90*/  IMAD.SHL.U32 R19, R7, 0x40, RZ ;  /* 0x0000004007137824 */ /* 0x000fe200078e00ff */
[----:B------:R-:W-:Y:S01]  /*0ba0*/  LOP3.LUT R3, R11, 0xfffffff0, RZ, 0xc0, !PT ;  /* 0xfffffff00b037812 */ /* 0x000fe200078ec0ff */
[----:B------:R-:W-:Y:S01]  /*0bb0*/  IMAD.SHL.U32 R228, R228, 0x8, RZ ;  /* 0x00000008e4e47824 */ /* 0x000fe200078e00ff */
[----:B------:R-:W-:Y:S01]  /*0bc0*/  LEA.HI R15, R15, R16, RZ, 0x1 ;  /* 0x000000100f0f7211 */ /* 0x000fe200078f08ff */
[----:B------:R-:W-:Y:S01]  /*0bd0*/  IMAD R241, R234, c[0x0][0x1bc], R241 ;  /* 0x00006f00eaf17a24 */ /* 0x000fe200078e02f1 */
[----:B------:R-:W-:Y:S01]  /*0be0*/  LOP3.LUT R19, R19, 0xc0, RZ, 0xc0, !PT ;  /* 0x000000c013137812 */ /* 0x000fe200078ec0ff */
[----:B------:R-:W-:Y:S01]  /*0bf0*/  IMAD.IADD R10, R2, 0x1, -R3 ;  /* 0x00000001020a7824 */ /* 0x000fe200078e0a03 */
[----:B------:R-:W-:Y:S01]  /*0c00*/  LEA.HI R5, R5, R2, RZ, 0x5 ;  /* 0x0000000205057211 */ /* 0x000fe200078f28ff */
[----:B------:R-:W-:Y:S01]  /*0c10*/  BSSY B0, `(.L_x_101) ;  /* 0x0000050000007945 */ /* 0x000fe20003800000 */
[----:B------:R-:W-:-:S02]  /*0c20*/  LOP3.LUT R0, R19, 0x18, R228, 0xf8, !PT ;  /* 0x0000001813007812 */ /* 0x000fc400078ef8e4 */
[----:B------:R-:W-:Y:S02]  /*0c30*/  SHF.R.U32.HI R19, RZ, 0x3, R19 ;  /* 0x00000003ff137819 */ /* 0x000fe40000011613 */
[----:B------:R-:W-:Y:S02]  /*0c40*/  LEA.HI R9, R10, R10, RZ, 0x1 ;  /* 0x0000000a0a097211 */ /* 0x000fe400078f08ff */
[----:B------:R-:W-:Y:S02]  /*0c50*/  LOP3.LUT R19, R0, R19, RZ, 0x3c, !PT ;  /* 0x0000001300137212 */ /* 0x000fe400078e3cff */
[----:B------:R-:W-:Y:S02]  /*0c60*/  LOP3.LUT R15, R15, 0x7fffffe, RZ, 0xc0, !PT ;  /* 0x07fffffe0f0f7812 */ /* 0x000fe400078ec0ff */
[--C-:B------:R-:W-:Y:S02]  /*0c70*/  SHF.R.S32.HI R0, RZ, 0x1, R9.reuse ;  /* 0x00000001ff007819 */ /* 0x100fe40000011409 */
[----:B------:R-:W-:Y:S01]  /*0c80*/  SHF.R.S32.HI R3, RZ, 0x1f, R9 ;  /* 0x0000001fff037819 */ /* 0x000fe20000011409 */
[----:B------:R-:W-:Y:S01]  /*0c90*/  IMAD.IADD R15, R16, 0x1, -R15 ;  /* 0x00000001100f7824 */ /* 0x000fe200078e0a0f */
[----:B------:R-:W-:-:S02]  /*0ca0*/  SHF.R.S32.HI R6, RZ, 0x5, R5 ;  /* 0x00000005ff067819 */ /* 0x000fc40000011405 */
[----:B------:R-:W-:Y:S02]  /*0cb0*/  LEA.HI R3, R3, R0, RZ, 0x2 ;  /* 0x0000000003037211 */ /* 0x000fe400078f10ff */
[----:B------:R-:W-:Y:S01]  /*0cc0*/  SHF.R.S32.HI R17, RZ, 0x1f, R16 ;  /* 0x0000001fff117819 */ /* 0x000fe20000011410 */
[----:B------:R-:W-:Y:S01]  /*0cd0*/  IMAD R220, R6, 0x8, R15 ;  /* 0x0000000806dc7824 */ /* 0x000fe200078e020f */
[--C-:B------:R-:W-:Y:S02]  /*0ce0*/  SHF.R.S32.HI R229, RZ, 0x1f, R228.reuse ;  /* 0x0000001fffe57819 */ /* 0x100fe400000114e4 */
[----:B------:R-:W-:Y:S01]  /*0cf0*/  IADD3 R20, P0, R228, UR6, RZ ;  /* 0x00000006e4147c10 */ /* 0x000fe2000ff1e0ff */
[----:B------:R-:W-:Y:S01]  /*0d00*/  IMAD R13, R17, c[0x0][0x198], RZ ;  /* 0x00006600110d7a24 */ /* 0x000fe200078e02ff */
[----:B------:R-:W-:Y:S01]  /*0d10*/  LOP3.LUT R3, R3, 0xfffffffc, RZ, 0xc0, !PT ;  /* 0xfffffffc03037812 */ /* 0x000fe200078ec0ff */
[----:B------:R-:W-:Y:S01]  /*0d20*/  IMAD.WIDE.U32 R14, R16, c[0x0][0x198], R228 ;  /* 0x00006600100e7a25 */ /* 0x000fe200078e00e4 */
[----:B------:R-:W-:-:S02]  /*0d30*/  IADD3.X R21, R229, UR13, RZ, P0, !PT ;  /* 0x0000000de5157c10 */ /* 0x000fc400087fe4ff */
[----:B------:R-:W-:Y:S01]  /*0d40*/  LOP3.LUT R5, R5, 0xffffffe0, RZ, 0xc0, !PT ;  /* 0xffffffe005057812 */ /* 0x000fe200078ec0ff */
[----:B------:R-:W-:Y:S01]  /*0d50*/  IMAD.IADD R3, R0, 0x1, -R3 ;  /* 0x0000000100037824 */ /* 0x000fe200078e0a03 */
[----:B------:R-:W-:Y:S01]  /*0d60*/  IADD3 R224, P0, R14, UR22, RZ ;  /* 0x000000160ee07c10 */ /* 0x000fe2000ff1e0ff */
[----:B------:R-:W-:Y:S01]  /*0d70*/  IMAD.U32 R220, R220, 0x20, R19 ;  /* 0x00000020dcdc7824 */ /* 0x000fe200078e0013 */
[----:B------:R-:W-:Y:S01]  /*0d80*/  IADD3 R222, R228, 0x20, RZ ;  /* 0x00000020e4de7810 */ /* 0x000fe20007ffe0ff */
[----:B------:R-:W-:Y:S01]  /*0d90*/  IMAD R0, R16, c[0x0][0x19c], R13 ;  /* 0x0000670010007a24 */ /* 0x000fe200078e020d */
[----:B------:R-:W-:Y:S01]  /*0da0*/  LOP3.LUT P1, RZ, R3, 0x2, RZ, 0xc0, !PT ;  /* 0x0000000203ff7812 */ /* 0x000fe2000782c0ff */
[----:B-1----:R-:W-:Y:S01]  /*0db0*/  IMAD.WIDE.U32 R18, R18, c[0x0][0x1a8], R20 ;  /* 0x00006a0012127a25 */ /* 0x002fe200078e0014 */
[----:B------:R-:W-:Y:S02]  /*0dc0*/  IADD3 R221, R228, 0x40, RZ ;  /* 0x00000040e4dd7810 */ /* 0x000fe40007ffe0ff */
[----:B------:R-:W-:Y:S01]  /*0dd0*/  IADD3.X R225, R15, UR7, R0, P0, !PT ;  /* 0x000000070fe17c10 */ /* 0x000fe200087fe400 */
[----:B------:R-:W-:Y:S01]  /*0de0*/  IMAD R13, R17, c[0x0][0x1a0], RZ ;  /* 0x00006800110d7a24 */ /* 0x000fe200078e02ff */
[----:B------:R-:W-:Y:S01]  /*0df0*/  ULDC.64 UR6, c[0x0][0x1a8] ;  /* 0x00006a0000067ab9 */ /* 0x000fe20000000a00 */
[----:B------:R-:W-:Y:S01]  /*0e00*/  IMAD.WIDE.U32 R20, R16, c[0x0][0x1a0], R228 ;  /* 0x0000680010147a25 */ /* 0x000fe200078e00e4 */
[----:B------:R-:W-:-:S03]  /*0e10*/  UIMAD UR6, UR23, UR6, URZ ;  /* 0x00000006170672a4 */ /* 0x000fc6000f8e023f */
[----:B------:R-:W-:Y:S01]  /*0e20*/  IMAD R0, R16, c[0x0][0x1a4], R13 ;  /* 0x0000690010007a24 */ /* 0x000fe200078e020d */
[----:B------:R-:W-:Y:S01]  /*0e30*/  IADD3 R14, P0, R20, UR16, RZ ;  /* 0x00000010140e7c10 */ /* 0x000fe2000ff1e0ff */
[----:B------:R-:W-:Y:S01]  /*0e40*/  UIMAD UR6, UR26, UR7, UR6 ;  /* 0x000000071a0672a4 */ /* 0x000fe2000f8e0206 */
[----:B------:R-:W-:Y:S02]  /*0e50*/  IMAD.WIDE.U32 R224, R234, c[0x0][0x1b0], R224 ;  /* 0x00006c00eae07a25 */ /* 0x000fe400078e00e0 */
[----:B------:R-:W-:Y:S02]  /*0e60*/  IADD3.X R15, R21, UR4, R0, P0, !PT ;  /* 0x00000004150f7c10 */ /* 0x000fe400087fe400 */
[----:B------:R-:W-:Y:S01]  /*0e70*/  ISETP.GE.AND P0, PT, R16, UR5, PT ;  /* 0x0000000510007c0c */ /* 0x000fe2000bf06270 */
[----:B------:R-:W-:Y:S01]  /*0e80*/  IMAD.WIDE R22, R23, 0x80, R16 ;  /* 0x0000008017167825 */ /* 0x000fe200078e0210 */
[----:B------:R-:W-:Y:S02]  /*0e90*/  IADD3 R21, R19, UR6, RZ ;  /* 0x0000000613157c10 */ /* 0x000fe4000fffe0ff */
[----:B------:R-:W-:Y:S01]  /*0ea0*/  SEL R0, R4, 0xfffffff0, !P1 ;  /* 0xfffffff004007807 */ /* 0x000fe20004800000 */
[----:B------:R-:W-:-:S04]  /*0eb0*/  IMAD.WIDE.U32 R234, R234, c[0x0][0x1b8], R14 ;  /* 0x00006e00eaea7a25 */ /* 0x000fc800078e000e */
        /* <DEDUP_REMOVED lines=37> */
.L_x_102:
[----:B------:R-:W-:Y:S05]  /*1110*/  BSYNC B0 ;  /* 0x0000000000007941 */ /* 0x000fea0003800000 */
.L_x_101:
        /* <DEDUP_REMOVED lines=37> */
.L_x_104:
[----:B------:R-:W-:Y:S05]  /*1370*/  BSYNC B0 ;  /* 0x0000000000007941 */ /* 0x000fea0003800000 */
.L_x_103:
        /* <DEDUP_REMOVED lines=37> */
.L_x_106:
[----:B------:R-:W-:Y:S05]  /*15d0*/  BSYNC B0 ;  /* 0x0000000000007941 */ /* 0x000fea0003800000 */
.L_x_105:
        /* <DEDUP_REMOVED lines=8> */
[----:B------:R-:W-:Y:S01]  /*1660*/  IADD3 R13, P0, R22, 0x60, RZ ;  /* 0x00000060160d7810 */ /* 0x000fe20007f1e0ff */
[----:B------:R-:W-:Y:S01]  /*1670*/  IMAD.MOV.U32 R19, RZ, RZ, R21 ;  /* 0x000000ffff137224 */ /* 0x000fe200078e0015 */
[----:B------:R-:W-:Y:S02]  /*1680*/  ISETP.GE.AND P3, PT, R228, c[0x0][0x220], PT ;  /* 0x00008800e4007a0c */ /* 0x000fe40003f66270 */
[----:B------:R-:W-:Y:S01]  /*1690*/  ISETP.GE.AND P2, PT, R222, c[0x0][0x220], PT ;  /* 0x00008800de007a0c */ /* 0x000fe20003f46270 */
[----:B-1----:R-:W-:Y:S01]  /*16a0*/  IMAD.X R14, RZ, RZ, R23, P0 ;  /* 0x000000ffff0e7224 */ /* 0x002fe200000e0617 */
        /* <DEDUP_REMOVED lines=27> */
.L_x_108:
[----:B------:R-:W-:Y:S05]  /*1860*/  BSYNC B0 ;  /* 0x0000000000007941 */ /* 0x000fea0003800000 */
.L_x_107:
        /* <DEDUP_REMOVED lines=39> */
.L_x_110:
[----:B------:R-:W-:Y:S05]  /*1ae0*/  BSYNC B0 ;  /* 0x0000000000007941 */ /* 0x000fea0003800000 */
.L_x_109:
[----:B------:R-:W-:Y:S01]  /*1af0*/  ISETP.GE.AND P0, PT, R5, UR13, PT ;  /* 0x0000000d05007c0c */ /* 0x000fe2000bf06270 */
[----:B------:R-:W-:Y:S01]  /*1b00*/  UMOV UR15, 0x5 ;  /* 0x00000005000f7882 */ /* 0x000fe20000000000 */
[----:B------:R-:W-:Y:S01]  /*1b10*/  BSSY B0, `(.L_x_111) ;  /* 0x0000020000007945 */ /* 0x000fe20003800000 */
[----:B------:R-:W-:Y:S02]  /*1b20*/  ULDC UR22, c[0x0][0x19c] ;  /* 0x0000670000167ab9 */ /* 0x000fe40000000800 */
[----:B------:R-:W-:Y:S02]  /*1b30*/  USHF.L.U32 UR18, UR6, 0x5, URZ ;  /* 0x0000000506127899 */ /* 0x000fe4000800063f */
[----:B------:R-:W-:-:S06]  /*1b40*/  USHF.L.U64.HI UR22, UR6, UR15, UR22 ;  /* 0x0000000f06167299 */ /* 0x000fcc0008010216 */
[----:B------:R-:W-:Y:S05]  /*1b50*/  @P0 BRA `(.L_x_112) ;  /* 0x000001b000000947 */ /* 0x000fea0003800000 */
        /* <DEDUP_REMOVED lines=27> */
.L_x_112:
[----:B------:R-:W-:Y:S05]  /*1d10*/  BSYNC B0 ;  /* 0x0000000000007941 */ /* 0x000fea0003800000 */
.L_x_111:
[----:B------:R-:W-:Y:S01]  /*1d20*/  ULDC.64 UR6, c[0x0][0x318] ;  /* 0x0000c60000067ab9 */ /* 0x000fe20000000a00 */
[----:B------:R-:W0:Y:S01]  /*1d30*/  LDGDEPBAR ;  /* 0x00000000000079af */ /* 0x000e220000000000 */
[----:B------:R-:W-:-:S04]  /*1d40*/  UISETP.NE.U32.AND UP1, UPT, URZ, UR6, UPT ;  /* 0x000000063f00728c */ /* 0x000fc8000bf25070 */
[----:B------:R-:W-:-:S03]  /*1d50*/  UISETP.NE.AND.EX UP1, UPT, URZ, UR7, UPT, UP1 ;  /* 0x000000073f00728c */ /* 0x000fc6000bf25310 */
[----:B------:R-:W-:-:S03]  /*1d60*/  ULDC.64 UR6, c[0x0][0x320] ;  /* 0x0000c80000067ab9 */ /* 0x000fc60000000a00 */
[----:B------:R-:W-:-:S05]  /*1d70*/  PLOP3.LUT P0, PT, PT, PT, UP1, 0x80, 0x0 ;  /* 0x000000000000781c */ /* 0x000fca0003f0f018 */
[----:B------:R-:W-:Y:S02]  /*1d80*/  @UP1 USHF.R.S32.HI UR27, URZ, 0x1f, UR24 ;  /* 0x0000001f3f1b1899 */ /* 0x000fe40008011418 */
[----:B------:R-:W-:Y:S02]  /*1d90*/  @UP1 UMOV UR28, UR26 ;  /* 0x0000001a001c1c82 */ /* 0x000fe40008000000 */
[----:B------:R-:W-:Y:S02]  /*1da0*/  @UP1 UIMAD UR27, UR27, UR6, URZ ;  /* 0x000000061b1b12a4 */ /* 0x000fe4000f8e023f */
[----:B------:R-:W-:Y:S02]  /*1db0*/  @UP1 UMOV UR29, UR23 ;  /* 0x00000017001d1c82 */ /* 0x000fe40008000000 */
[----:B------:R-:W-:Y:S01]  /*1dc0*/  @UP1 UIMAD.WIDE.U32 UR28, UR24, UR6, UR28 ;  /* 0x00000006181c12a5 */ /* 0x000fe2000f8e001c */
[----:B------:R-:W-:Y:S01]  /*1dd0*/  ISETP.GE.AND P1, PT, R16, UR13, PT ;  /* 0x0000000d10007c0c */ /* 0x000fe2000bf26270 */
[----:B------:R-:W-:Y:S01]  /*1de0*/  @UP1 UIMAD UR7, UR24, UR7, UR27 ;  /* 0x00000007180712a4 */ /* 0x000fe2000f8e021b */
[----:B------:R-:W-:-:S04]  /*1df0*/  DEPBAR.LE SB0, 0x0 ;  /* 0x000080000000791a */ /* 0x000fc80000000000 */
[----:B------:R-:W-:Y:S02]  /*1e00*/  ULDC UR6, c[0x0][0x318] ;  /* 0x0000c60000067ab9 */ /* 0x000fe40000000800 */
[----:B------:R-:W-:Y:S02]  /*1e10*/  @UP1 ULEA UR26, UP0, UR28, UR6, 0x2 ;  /* 0x000000061c1a1291 */ /* 0x000fe4000f80103f */
[----:B------:R-:W-:Y:S02]  /*1e20*/  @UP1 UIADD3 UR7, UR29, UR7, URZ ;  /* 0x000000071d071290 */ /* 0x000fe4000fffe03f */
[----:B------:R-:W-:Y:S02]  /*1e30*/  ULDC UR6, c[0x0][0x31c] ;  /* 0x0000c70000067ab9 */ /* 0x000fe40000000800 */
[----:B------:R-:W-:Y:S01]  /*1e40*/  @UP1 ULEA.HI.X UR27, UR28, UR6, UR7, 0x2, UP0 ;  /* 0x000000061c1b1291 */ /* 0x000fe200080f1407 */
[----:B-1----:R-:W-:Y:S01]  /*1e50*/  IMAD.U32 R18, RZ, RZ, UR26 ;  /* 0x0000001aff127e24 */ /* 0x002fe2000f8e00ff */
[----:B------:R-:W1:Y:S01]  /*1e60*/  @P0 MUFU.RCP R14, c[0x0][0x238] ;  /* 0x00008e00000e0b08 */ /* 0x000e620000001000 */
[----:B------:R-:W-:Y:S01]  /*1e70*/  SHF.R.S32.HI R16, RZ, 0x4, R11 ;  /* 0x00000004ff107819 */ /* 0x000fe2000001140b */
[----:B------:R-:W-:-:S02]  /*1e80*/  ULDC.64 UR6, c[0x0][0x1a0] ;  /* 0x0000680000067ab9 */ /* 0x000fc40000000a00 */
[----:B------:R-:W-:-:S05]  /*1e90*/  IMAD.U32 R19, RZ, RZ, UR27 ;  /* 0x0000001bff137e24 */ /* 0x000fca000f8e00ff */
[----:B------:R2:W1:Y:S01]  /*1ea0*/  @P0 LDG.E R13, [R18.64] ;  /* 0x00000014120d0981 */ /* 0x000462000c1e1900 */
[----:B------:R-:W-:Y:S01]  /*1eb0*/  SHF.R.S32.HI R15, RZ, 0x1f, R10 ;  /* 0x0000001fff0f7819 */ /* 0x000fe2000001140a */
[----:B------:R-:W-:Y:S01]  /*1ec0*/  USHF.L.U32 UR24, UR6, 0x6, URZ ;  /* 0x0000000606187899 */ /* 0x000fe2000800063f */
[----:B------:R-:W-:Y:S01]  /*1ed0*/  LOP3.LUT R21, R12, 0xfffffff8, RZ, 0xc0, !PT ;  /* 0xfffffff80c157812 */ /* 0x000fe200078ec0ff */
[----:B------:R-:W-:Y:S01]  /*1ee0*/  BAR.SYNC.DEFER_BLOCKING 0x0 ;  /* 0x0000000000007b1d */ /* 0x000fe20000010000 */
[----:B------:R-:W-:Y:S01]  /*1ef0*/  SHF.R.S32.HI R17, RZ, 0x1f, R8 ;  /* 0x0000001fff117819 */ /* 0x000fe20000011408 */
[----:B------:R-:W-:Y:S01]  /*1f00*/  USHF.L.U64.HI UR23, UR6, UR4, UR7 ;  /* 0x0000000406177299 */ /* 0x000fe20008010207 */
[----:B------:R-:W-:Y:S01]  /*1f10*/  LEA.HI R12, R11, R16, RZ, 0x1 ;  /* 0x000000100b0c7211 */ /* 0x000fe200078f08ff */
[----:B------:R-:W-:Y:S01]  /*1f20*/  IMAD.IADD R21, R2, 0x1, -R21 ;  /* 0x0000000102157824 */ /* 0x000fe200078e0a15 */
[----:B------:R-:W-:Y:S01]  /*1f30*/  LEA.HI R11, R15, R10, RZ, 0x3 ;  /* 0x0000000a0f0b7211 */ /* 0x000fe200078f18ff */
[----:B------:R-:W-:Y:S01]  /*1f40*/  IMAD.SHL.U32 R215, R7, 0x8, RZ ;  /* 0x0000000807d77824 */ /* 0x000fe200078e00ff */
[----:B------:R-:W-:Y:S01]  /*1f50*/  LEA.HI R17, R17, R8, RZ, 0x2 ;  /* 0x0000000811117211 */ /* 0x000fe200078f10ff */
[----:B------:R-:W-:Y:S01]  /*1f60*/  UIMAD UR4, UR23, UR14, URZ ;  /* 0x0000000e170472a4 */ /* 0x000fe2000f8e023f */
[----:B------:R-:W-:Y:S01]  /*1f70*/  LOP3.LUT R9, R9, 0x7fffffe, RZ, 0xc0, !PT ;  /* 0x07fffffe09097812 */ /* 0x000fe200078ec0ff */
[----:B------:R-:W-:Y:S01]  /*1f80*/  IMAD.SHL.U32 R11, R11, 0x20, RZ ;  /* 0x000000200b0b7824 */ /* 0x000fe200078e00ff */
[----:B------:R-:W-:Y:S01]  /*1f90*/  LOP3.LUT R15, R12, 0xfffffffe, RZ, 0xc0, !PT ;  /* 0xfffffffe0c0f7812 */ /* 0x000fe200078ec0ff */
[----:B------:R-:W-:Y:S01]  /*1fa0*/  IMAD.U32 R217, RZ, RZ, UR24 ;  /* 0x00000018ffd97e24 */ /* 0x000fe2000f8e00ff */
[----:B------:R-:W-:Y:S01]  /*1fb0*/  LEA R12, R6, UR25, 0x4 ;  /* 0x00000019060c7c11 */ /* 0x000fe2000f8e20ff */
[----:B------:R-:W-:Y:S01]  /*1fc0*/  IMAD.IADD R9, R10, 0x1, -R9 ;  /* 0x000000010a097824 */ /* 0x000fe200078e0a09 */
[----:B------:R-:W-:Y:S01]  /*1fd0*/  SHF.R.S32.HI R17, RZ, 0x2, R17 ;  /* 0x00000002ff117819 */ /* 0x000fe20000011411 */
[----:B------:R-:W-:Y:S01]  /*1fe0*/  IMAD.IADD R15, R16, 0x1, -R15 ;  /* 0x00000001100f7824 */ /* 0x000fe200078e0a0f */
[----:B------:R-:W-:Y:S01]  /*1ff0*/  LOP3.LUT R11, R11, 0xffffff00, RZ, 0xc0, !PT ;  /* 0xffffff000b0b7812 */ /* 0x000fe200078ec0ff */
[----:B------:R-:W-:Y:S01]  /*2000*/  IMAD.MOV.U32 R240, RZ, RZ, R234 ;  /* 0x000000fffff07224 */ /* 0x000fe200078e00ea */
[----:B------:R-:W-:Y:S01]  /*2010*/  IADD3 R17, R12, 0x1, R17 ;  /* 0x000000010c117810 */ /* 0x000fe20007ffe011 */
[----:B------:R-:W-:Y:S01]  /*2020*/  IMAD.U32 R12, RZ, RZ, UR11 ;  /* 0x0000000bff0c7e24 */ /* 0x000fe2000f8e00ff */
[----:B--2---:R-:W-:Y:S01]  /*2030*/  SHF.R.S32.HI R19, RZ, 0x1f, R6 ;  /* 0x0000001fff137819 */ /* 0x004fe20000011406 */
[--C-:B------:R-:W-:Y:S01]  /*2040*/  IMAD R16, R6, 0x200, R11.reuse ;  /* 0x0000020006107824 */ /* 0x100fe200078e020b */
[----:B------:R-:W-:Y:S01]  /*2050*/  LEA.HI R10, R21, R21, RZ, 0x1 ;  /* 0x00000015150a7211 */ /* 0x000fe200078f08ff */
[----:B------:R2:W-:Y:S01]  /*2060*/  @P1 STS [R220+0x9000], RZ ;  /* 0x009000ffdc001388 */ /* 0x0005e20000000800 */
[----:B------:R-:W-:Y:S01]  /*2070*/  LEA.HI R19, R19, R6, RZ, 0x2 ;  /* 0x0000000613137211 */ /* 0x000fe200078f10ff */
[----:B------:R-:W-:Y:S01]  /*2080*/  UIMAD UR19, UR19, UR24, UR4 ;  /* 0x00000018131372a4 */ /* 0x000fe2000f8e0204 */
[----:B------:R-:W-:Y:S01]  /*2090*/  LOP3.LUT R8, R10, 0x7fffffe, RZ, 0xc0, !PT ;  /* 0x07fffffe0a087812 */ /* 0x000fe200078ec0ff */
[----:B------:R2:W-:Y:S01]  /*20a0*/  @P1 STS [R220+0x9004], RZ ;  /* 0x009004ffdc001388 */ /* 0x0005e20000000800 */
[----:B------:R-:W-:Y:S01]  /*20b0*/  LOP3.LUT R19, R19, 0xfffffffc, RZ, 0xc0, !PT ;  /* 0xfffffffc13137812 */ /* 0x000fe200078ec0ff */
[----:B------:R-:W-:Y:S01]  /*20c0*/  IMAD R11, R9, 0x20, R11 ;  /* 0x00000020090b7824 */ /* 0x000fe200078e020b */
[----:B------:R-:W-:Y:S01]  /*20d0*/  SHF.R.S32.HI R10, RZ, 0x1, R10 ;  /* 0x00000001ff0a7819 */ /* 0x000fe2000001140a */
[----:B------:R2:W-:Y:S01]  /*20e0*/  @P1 STS.64 [R220+0x9008], RZ ;  /* 0x009008ffdc001388 */ /* 0x0005e20000000a00 */
[----:B------:R-:W-:Y:S01]  /*20f0*/  IMAD.IADD R8, R21, 0x1, -R8 ;  /* 0x0000000115087824 */ /* 0x000fe200078e0a08 */
[----:B------:R-:W-:Y:S01]  /*2100*/  UMOV UR4, URZ ;  /* 0x0000003f00047c82 */ /* 0x000fe20008000000 */
[----:B------:R-:W-:Y:S01]  /*2110*/  IMAD.IADD R218, R6, 0x1, -R19 ;  /* 0x0000000106da7824 */ /* 0x000fe200078e0a13 */
[----:B------:R-:W-:Y:S01]  /*2120*/  IADD3 R6, R12, -UR12, R17 ;  /* 0x8000000c0c067c10 */ /* 0x000fe2000fffe011 */
[----:B------:R-:W-:Y:S01]  /*2130*/  IMAD.SHL.U32 R12, R3, 0x40, RZ ;  /* 0x00000040030c7824 */ /* 0x000fe200078e00ff */
[----:B------:R2:W-:Y:S01]  /*2140*/  @P1 STS.128 [R220+0xa000], RZ ;  /* 0x00a000ffdc001388 */ /* 0x0005e20000000c00 */
[----:B------:R-:W-:Y:S01]  /*2150*/  IMAD.SHL.U32 R3, R15, 0x8, RZ ;  /* 0x000000080f037824 */ /* 0x000fe200078e00ff */
[----:B------:R-:W-:Y:S01]  /*2160*/  BSSY B0, `(.L_x_113) ;  /* 0x0000036000007945 */ /* 0x000fe20003800000 */
[----:B------:R-:W-:Y:S01]  /*2170*/  IMAD R16, R9, 0x20, R16 ;  /* 0x0000002009107824 */ /* 0x000fe200078e0210 */
[----:B------:R2:W-:Y:S01]  /*2180*/  @P1 STS.128 [R220+0xb000], RZ ;  /* 0x00b000ffdc001388 */ /* 0x0005e20000000c00 */
[----:B------:R-:W-:Y:S01]  /*2190*/  LOP3.LUT R12, R12, 0xc0, RZ, 0xc0, !PT ;  /* 0x000000c00c0c7812 */ /* 0x000fe200078ec0ff */
[----:B------:R-:W-:-:S02]  /*21a0*/  IMAD.SHL.U32 R219, R2, 0x2, RZ ;  /* 0x0000000202db7824 */ /* 0x000fc400078e00ff */
[----:B------:R-:W-:Y:S01]  /*21b0*/  IMAD R8, R15, 0x8, R8 ;  /* 0x000000080f087824 */ /* 0x000fe200078e0208 */
[----:B------:R-:W-:Y:S02]  /*21c0*/  LOP3.LUT R3, R12, 0x8, R3, 0xf8, !PT ;  /* 0x000000080c037812 */ /* 0x000fe400078ef803 */
[----:B------:R-:W-:Y:S02]  /*21d0*/  SHF.R.U32.HI R12, RZ, 0x3, R12 ;  /* 0x00000003ff0c7819 */ /* 0x000fe4000001160c */
[----:B------:R-:W-:Y:S02]  /*21e0*/  LOP3.LUT R219, R219, 0x6, RZ, 0xc0, !PT ;  /* 0x00000006dbdb7812 */ /* 0x000fe400078ec0ff */
[----:B------:R-:W-:-:S05]  /*21f0*/  LOP3.LUT R3, R3, R12, RZ, 0x3c, !PT ;  /* 0x0000000c03037212 */ /* 0x000fca00078e3cff */
[C---:B------:R-:W-:Y:S02]  /*2200*/  IMAD.IADD R216, R3.reuse, 0x1, R16 ;  /* 0x0000000103d87824 */ /* 0x040fe400078e0210 */
[----:B------:R-:W-:Y:S01]  /*2210*/  IMAD.IADD R2, R3, 0x1, R11 ;  /* 0x0000000103027824 */ /* 0x000fe200078e020b */
[----:B------:R-:W-:Y:S01]  /*2220*/  IADD3 R3, R6, c[0x0][0x2e8], RZ ;  /* 0x0000ba0006037a10 */ /* 0x000fe20007ffe0ff */
[----:B-1----:R-:W-:-:S04]  /*2230*/  @P0 FMUL.FTZ R13, R13, R14 ;  /* 0x0000000e0d0d0220 */ /* 0x002fc80000410000 */
[----:B------:R1:W3:Y:S01]  /*2240*/  @P0 R2UR UR25, R13 ;  /* 0x000000000d1903c2 */ /* 0x0002e200000e0000 */
[C---:B------:R-:W-:Y:S01]  /*2250*/  LOP3.LUT P0, RZ, R10.reuse, 0x2, RZ, 0xc0, !PT ;  /* 0x000000020aff7812 */ /* 0x040fe2000780c0ff */
[----:B------:R-:W-:-:S03]  /*2260*/  IMAD.SHL.U32 R10, R10, 0x40, RZ ;  /* 0x000000400a0a7824 */ /* 0x000fc600078e00ff */
[----:B------:R-:W-:Y:S02]  /*2270*/  SEL R4, R4, 0xfffffff0, !P0 ;  /* 0xfffffff004047807 */ /* 0x000fe40004000000 */
[----:B------:R-:W-:-:S04]  /*2280*/  LOP3.LUT R10, R10, 0xc0, RZ, 0xc0, !PT ;  /* 0x000000c00a0a7812 */ /* 0x000fc800078ec0ff */
[----:B------:R-:W-:Y:S02]  /*2290*/  LOP3.LUT R215, R10, 0x8, R215, 0xf8, !PT ;  /* 0x000000080ad77812 */ /* 0x000fe400078ef8d7 */
[----:B------:R-:W-:-:S04]  /*22a0*/  SHF.R.U32.HI R10, RZ, 0x3, R10 ;  /* 0x00000003ff0a7819 */ /* 0x000fc8000001160a */
[----:B------:R-:W-:-:S05]  /*22b0*/  LOP3.LUT R215, R215, R10, RZ, 0x3c, !PT ;  /* 0x0000000ad7d77212 */ /* 0x000fca00078e3cff */
[----:B------:R-:W-:Y:S02]  /*22c0*/  IMAD.U32 R215, R8, 0x20, R215 ;  /* 0x0000002008d77824 */ /* 0x000fe400078e00d7 */
[----:B-1----:R-:W-:Y:S01]  /*22d0*/  IMAD.WIDE.U32 R12, R217, UR14, R240 ;  /* 0x0000000ed90c7c25 */ /* 0x002fe2000f8e00f0 */
[----:B---3--:R-:W-:-:S04]  /*22e0*/  @UP1 UMOV UR4, UR25 ;  /* 0x0000001900041c82 */ /* 0x008fc80008000000 */
[----:B------:R-:W-:Y:S01]  /*22f0*/  IADD3 R7, R13, UR19, RZ ;  /* 0x000000130d077c10 */ /* 0x000fe2000fffe0ff */
[----:B------:R-:W-:Y:S05]  /*2300*/  @P1 BRA `(.L_x_114) ;  /* 0x000001b000001947 */ /* 0x000fea0003800000 */
[----:B--2---:R-:W-:Y:S02]  /*2310*/  ISETP.GE.AND P3, PT, R228, c[0x0][0x220], PT ;  /* 0x00008800e4007a0c */ /* 0x004fe40003f66270 */
[----:B------:R-:W-:Y:S02]  /*2320*/  ISETP.GE.AND P2, PT, R222, c[0x0][0x220], PT ;  /* 0x00008800de007a0c */ /* 0x000fe40003f46270 */
        /* <DEDUP_REMOVED lines=25> */
.L_x_114:
[----:B--2---:R-:W-:Y:S05]  /*24c0*/  BSYNC B0 ;  /* 0x0000000000007941 */ /* 0x004fea0003800000 */
.L_x_113:
        /* <DEDUP_REMOVED lines=14> */
[C---:B-1----:R-:W-:Y:S01]  /*25b0*/  @!P3 LEA R10, P4, R12.reuse, c[0x0][0x170], 0x1 ;  /* 0x00005c000c0aba11 */ /* 0x042fe200078808ff */
        /* <DEDUP_REMOVED lines=21> */
.L_x_116:
[----:B------:R-:W-:Y:S05]  /*2710*/  BSYNC B0 ;  /* 0x0000000000007941 */ /* 0x000fea0003800000 */
.L_x_115:
[----:B------:R-:W-:Y:S01]  /*2720*/  IMAD.SHL.U32 R216, R216, 0x2, RZ ;  /* 0x00000002d8d87824 */ /* 0x000fe200078e00ff */
[----:B------:R-:W-:Y:S01]  /*2730*/  IADD3 R170, R3, 0x8, RZ ;  /* 0x0000000803aa7810 */ /* 0x000fe20007ffe0ff */
[----:B------:R-:W-:Y:S01]  /*2740*/  IMAD.SHL.U32 R215, R215, 0x2, RZ ;  /* 0x00000002d7d77824 */ /* 0x000fe200078e00ff */
[C---:B------:R-:W-:Y:S01]  /*2750*/  IADD3 R169, R3.reuse, 0x40, RZ ;  /* 0x0000004003a97810 */ /* 0x040fe20007ffe0ff */
[----:B------:R-:W-:Y:S01]  /*2760*/  IMAD R214, R0, 0x2, R216 ;  /* 0x0000000200d67824 */ /* 0x000fe200078e02d8 */
[----:B------:R-:W-:Y:S01]  /*2770*/  LDSM.16.M88.4 R80, [R216] ;  /* 0x00000000d850783b */ /* 0x000fe20000000200 */
[----:B------:R-:W-:Y:S01]  /*2780*/  IMAD R212, R4, 0x2, R215 ;  /* 0x0000000204d47824 */ /* 0x000fe200078e02d7 */
[----:B------:R-:W-:Y:S01]  /*2790*/  IMNMX R232, R3, UR11, PT ;  /* 0x0000000b03e87c17 */ /* 0x000fe2000b800200 */
[----:B------:R-:W-:Y:S01]  /*27a0*/  UISETP.GE.AND UP0, UPT, UR8, 0x2, UPT ;  /* 0x000000020800788c */ /* 0x000fe2000bf06270 */
[----:B------:R-:W4:Y:S01]  /*27b0*/  LDSM.16.M88.4 R48, [R215+0x6000] ;  /* 0x00600000d730783b */ /* 0x000f220000000200 */
[----:B------:R-:W-:-:S02]  /*27c0*/  IMNMX R170, R170, UR11, PT ;  /* 0x0000000baaaa7c17 */ /* 0x000fc4000b800200 */
[----:B------:R-:W-:Y:S01]  /*27d0*/  IMNMX R169, R169, UR11, PT ;  /* 0x0000000ba9a97c17 */ /* 0x000fe2000b800200 */
[----:B------:R-:W5:Y:S04]  /*27e0*/  LDSM.16.M88.4 R24, [R216+0x1000] ;  /* 0x00100000d818783b */ /* 0x000f680000000200 */
[----:B------:R-:W1:Y:S04]  /*27f0*/  LDSM.16.M88.4 R96, [R215+0x6400] ;  /* 0x00640000d760783b */ /* 0x000e680000000200 */
[----:B------:R-:W2:Y:S04]  /*2800*/  LDSM.16.M88.4 R88, [R215+0x6800] ;  /* 0x00680000d758783b */ /* 0x000ea80000000200 */
[----:B-1----:R-:W1:Y:S04]  /*2810*/  LDSM.16.M88.4 R8, [R215+0x6c00] ;  /* 0x006c0000d708783b */ /* 0x002e680000000200 */
[----:B---3--:R-:W-:Y:S04]  /*2820*/  LDSM.16.M88.4 R4, [R214] ;  /* 0x00000000d604783b */ /* 0x008fe80000000200 */
[----:B------:R-:W3:Y:S04]  /*2830*/  LDSM.16.M88.4 R112, [R212+0x6000] ;  /* 0x00600000d470783b */ /* 0x000ee80000000200 */
[----:B------:R-:W1:Y:S04]  /*2840*/  LDSM.16.M88.4 R108, [R214+0x1000] ;  /* 0x00100000d66c783b */ /* 0x000e680000000200 */
[----:B------:R-:W1:Y:S04]  /*2850*/  LDSM.16.M88.4 R104, [R212+0x6400] ;  /* 0x00640000d468783b */ /* 0x000e680000000200 */
[----:B------:R-:W1:Y:S04]  /*2860*/  LDSM.16.M88.4 R76, [R212+0x6800] ;  /* 0x00680000d44c783b */ /* 0x000e680000000200 */
[----:B------:R-:W1:Y:S01]  /*2870*/  LDSM.16.M88.4 R72, [R212+0x6c00] ;  /* 0x006c0000d448783b */ /* 0x000e620000000200 */
[-C--:B----4-:R-:W-:Y:S03]  /*2880*/  HMMA.16816.F32 R60, R80, R48.reuse, RZ ;  /* 0x00000030503c723c */ /* 0x090fe600000018ff */
[----:B------:R-:W-:Y:S04]  /*2890*/  LDSM.16.M88.4 R64, [R216+0x3000] ;  /* 0x00300000d840783b */ /* 0x000fe80000000200 */
[----:B------:R-:W4:Y:S01]  /*28a0*/  LDSM.16.M88.4 R68, [R215+0x7000] ;  /* 0x00700000d744783b */ /* 0x000f220000000200 */
[C---:B-----5:R-:W-:Y:S03]  /*28b0*/  HMMA.16816.F32 R56, R24.reuse, R48, RZ ;  /* 0x000000301838723c */ /* 0x060fe600000018ff */
[----:B------:R-:W-:Y:S04]  /*28c0*/  LDSM.16.M88.4 R20, [R215+0x7400] ;  /* 0x00740000d714783b */ /* 0x000fe80000000200 */
[----:B------:R-:W-:Y:S01]  /*28d0*/  LDSM.16.M88.4 R16, [R215+0x7800] ;  /* 0x00780000d710783b */ /* 0x000fe20000000200 */
[C---:B------:R-:W-:Y:S03]  /*28e0*/  HMMA.16816.F32 R52, R24.reuse, R50, RZ ;  /* 0x000000321834723c */ /* 0x040fe600000018ff */
[----:B------:R-:W-:Y:S04]  /*28f0*/  LDSM.16.M88.4 R12, [R215+0x7c00] ;  /* 0x007c0000d70c783b */ /* 0x000fe80000000200 */
[----:B------:R-:W-:Y:S01]  /*2900*/  LDSM.16.M88.4 R120, [R212+0x7000] ;  /* 0x00700000d478783b */ /* 0x000fe20000000200 */
[C---:B------:R-:W-:Y:S03]  /*2910*/  HMMA.16816.F32 R44, R24.reuse, R96, RZ ;  /* 0x00000060182c723c */ /* 0x040fe600000018ff */
[----:B------:R-:W-:Y:S04]  /*2920*/  LDSM.16.M88.4 R116, [R214+0x2000] ;  /* 0x00200000d674783b */ /* 0x000fe80000000200 */
[----:B------:R-:W0:Y:S01]  /*2930*/  LDGDEPBAR ;  /* 0x00000000000079af */ /* 0x000e220000000000 */
[C---:B--2---:R-:W-:Y:S08]  /*2940*/  HMMA.16816.F32 R36, R24.reuse, R88, RZ ;  /* 0x000000581824723c */ /* 0x044ff000000018ff */
[C---:B------:R-:W-:Y:S08]  /*2950*/  HMMA.16816.F32 R40, R24.reuse, R98, RZ ;  /* 0x000000621828723c */ /* 0x040ff000000018ff */
[----:B------:R-:W-:Y:S08]  /*2960*/  HMMA.16816.F32 R32, R24, R90, RZ ;  /* 0x0000005a1820723c */ /* 0x000ff000000018ff */
[C---:B------:R-:W-:Y:S08]  /*2970*/  HMMA.16816.F32 R100, R80.reuse, R96, RZ ;  /* 0x000000605064723c */ /* 0x040ff000000018ff */
[C---:B------:R-:W-:Y:S08]  /*2980*/  HMMA.16816.F32 R92, R80.reuse, R88, RZ ;  /* 0x00000058505c723c */ /* 0x040ff000000018ff */
[----:B------:R-:W-:Y:S08]  /*2990*/  HMMA.16816.F32 R48, R80, R50, RZ ;  /* 0x000000325030723c */ /* 0x000ff000000018ff */
[----:B-1----:R-:W-:Y:S08]  /*29a0*/  HMMA.16816.F32 R28, R24, R8, RZ ;  /* 0x00000008181c723c */ /* 0x002ff000000018ff */
[C---:B------:R-:W-:Y:S08]  /*29b0*/  HMMA.16816.F32 R96, R80.reuse, R98, RZ ;  /* 0x000000625060723c */ /* 0x040ff000000018ff */
[C---:B------:R-:W-:Y:S08]  /*29c0*/  HMMA.16816.F32 R88, R80.reuse, R90, RZ ;  /* 0x0000005a5058723c */ /* 0x040ff000000018ff */
[----:B------:R-:W-:Y:S08]  /*29d0*/  HMMA.16816.F32 R84, R80, R8, RZ ;  /* 0x000000085054723c */ /* 0x000ff000000018ff */
[-C--:B------:R-:W-:Y:S08]  /*29e0*/  HMMA.16816.F32 R24, R24, R10.reuse, RZ ;  /* 0x0000000a1818723c */ /* 0x080ff000000018ff */
[----:B------:R-:W-:Y:S01]  /*29f0*/  HMMA.16816.F32 R80, R80, R10, RZ ;  /* 0x0000000a5050723c */ /* 0x000fe200000018ff */
[----:B------:R-:W1:Y:S07]  /*2a00*/  LDSM.16.M88.4 R8, [R216+0x2000] ;  /* 0x00200000d808783b */ /* 0x000e6e0000000200 */
[-C--:B---3--:R-:W-:Y:S08]  /*2a10*/  HMMA.16816.F32 R60, R4, R112.reuse, R60 ;  /* 0x00000070043c723c */ /* 0x088ff0000000183c */
        /* <DEDUP_REMOVED lines=9> */
[C---:B------:R-:W-:Y:S08]  /*2ab0*/  HMMA.16816.F32 R100, R4.reuse, R104, R100 ;  /* 0x000000680464723c */ /* 0x040ff00000001864 */
[C---:B------:R-:W-:Y:S08]  /*2ac0*/  HMMA.16816.F32 R92, R4.reuse, R76, R92 ;  /* 0x0000004c045c723c */ /* 0x040ff0000000185c */
[C---:B------:R-:W-:Y:S08]  /*2ad0*/  HMMA.16816.F32 R84, R4.reuse, R72, R84 ;  /* 0x000000480454723c */ /* 0x040ff00000001854 */
[C---:B------:R-:W-:Y:S01]  /*2ae0*/  HMMA.16816.F32 R48, R4.reuse, R114, R48 ;  /* 0x000000720430723c */ /* 0x040fe20000001830 */
[----:B------:R-:W-:Y:S07]  /*2af0*/  LDSM.16.M88.4 R112, [R212+0x7400] ;  /* 0x00740000d470783b */ /* 0x000fee0000000200 */
[C---:B------:R-:W-:Y:S01]  /*2b00*/  HMMA.16816.F32 R96, R4.reuse, R106, R96 ;  /* 0x0000006a0460723c */ /* 0x040fe20000001860 */
[----:B------:R-:W-:Y:S07]  /*2b10*/  LDSM.16.M88.4 R104, [R212+0x7c00] ;  /* 0x007c0000d468783b */ /* 0x000fee0000000200 */
[C---:B------:R-:W-:Y:S01]  /*2b20*/  HMMA.16816.F32 R88, R4.reuse, R78, R88 ;  /* 0x0000004e0458723c */ /* 0x040fe20000001858 */
[----:B------:R-:W-:Y:S07]  /*2b30*/  LDSM.16.M88.4 R76, [R216+0x5000] ;  /* 0x00500000d84c783b */ /* 0x000fee0000000200 */
[----:B------:R-:W-:Y:S01]  /*2b40*/  HMMA.16816.F32 R80, R4, R74, R80 ;  /* 0x0000004a0450723c */ /* 0x000fe20000001850 */
[----:B------:R-:W2:Y:S04]  /*2b50*/  LDSM.16.M88.4 R4, [R214+0x3000] ;  /* 0x00300000d604783b */ /* 0x000ea80000000200 */
[----:B------:R-:W3:Y:S03]  /*2b60*/  LDSM.16.M88.4 R72, [R215+0x8000] ;  /* 0x00800000d748783b */ /* 0x000ee60000000200 */
[-C--:B----4-:R-:W-:Y:S08]  /*2b70*/  HMMA.16816.F32 R56, R64, R68.reuse, R56 ;  /* 0x000000444038723c */ /* 0x090ff00000001838 */
        /* <DEDUP_REMOVED lines=10> */
[C---:B------:R-:W-:Y:S01]  /*2c20*/  HMMA.16816.F32 R80, R8.reuse, R14, R80 ;  /* 0x0000000e0850723c */ /* 0x040fe20000001850 */
[----:B------:R-:W1:Y:S07]  /*2c30*/  LDSM.16.M88.4 R12, [R216+0x4000] ;  /* 0x00400000d80c783b */ /* 0x000e6e0000000200 */
[C---:B------:R-:W-:Y:S01]  /*2c40*/  HMMA.16816.F32 R48, R8.reuse, R70, R48 ;  /* 0x000000460830723c */ /* 0x040fe20000001830 */
[----:B------:R-:W-:Y:S07]  /*2c50*/  LDSM.16.M88.4 R68, [R215+0x8400] ;  /* 0x00840000d744783b */ /* 0x000fee0000000200 */
[C---:B------:R-:W-:Y:S08]  /*2c60*/  HMMA.16816.F32 R92, R8.reuse, R16, R92 ;  /* 0x00000010085c723c */ /* 0x040ff0000000185c */
[C---:B------:R-:W-:Y:S01]  /*2c70*/  HMMA.16816.F32 R88, R8.reuse, R18, R88 ;  /* 0x000000120858723c */ /* 0x040fe20000001858 */
[----:B------:R-:W4:Y:S07]  /*2c80*/  LDSM.16.M88.4 R16, [R215+0x8c00] ;  /* 0x008c0000d710783b */ /* 0x000f2e0000000200 */
[----:B------:R-:W-:Y:S08]  /*2c90*/  HMMA.16816.F32 R100, R8, R20, R100 ;  /* 0x000000140864723c */ /* 0x000ff00000001864 */
[-C--:B--2---:R-:W-:Y:S08]  /*2ca0*/  HMMA.16816.F32 R56, R4, R120.reuse, R56 ;  /* 0x000000780438723c */ /* 0x084ff00000001838 */
[----:B------:R-:W-:Y:S08]  /*2cb0*/  HMMA.16816.F32 R60, R116, R120, R60 ;  /* 0x00000078743c723c */ /* 0x000ff0000000183c */
[----:B------:R-:W-:Y:S01]  /*2cc0*/  HMMA.16816.F32 R96, R8, R22, R96 ;  /* 0x000000160860723c */ /* 0x000fe20000001860 */
[----:B------:R-:W-:Y:S04]  /*2cd0*/  LDSM.16.M88.4 R20, [R212+0x8000] ;  /* 0x00800000d414783b */ /* 0x000fe80000000200 */
[----:B------:R-:W-:Y:S03]  /*2ce0*/  LDSM.16.M88.4 R8, [R214+0x4000] ;  /* 0x00400000d608783b */ /* 0x000fe60000000200 */
        /* <DEDUP_REMOVED lines=9> */
[C---:B------:R-:W-:Y:S08]  /*2d80*/  HMMA.16816.F32 R92, R116.reuse, R108, R92 ;  /* 0x0000006c745c723c */ /* 0x040ff0000000185c */
[C---:B------:R-:W-:Y:S08]  /*2d90*/  HMMA.16816.F32 R88, R116.reuse, R110, R88 ;  /* 0x0000006e7458723c */ /* 0x040ff00000001858 */
[C---:B------:R-:W-:Y:S08]  /*2da0*/  HMMA.16816.F32 R84, R116.reuse, R104, R84 ;  /* 0x000000687454723c */ /* 0x040ff00000001854 */
[----:B------:R-:W-:Y:S08]  /*2db0*/  HMMA.16816.F32 R100, R116, R112, R100 ;  /* 0x000000707464723c */ /* 0x000ff00000001864 */
[-C--:B---3--:R-:W-:Y:S08]  /*2dc0*/  HMMA.16816.F32 R56, R76, R72.reuse, R56 ;  /* 0x000000484c38723c */ /* 0x088ff00000001838 */
[----:B-1----:R-:W-:Y:S08]  /*2dd0*/  HMMA.16816.F32 R60, R12, R72, R60 ;  /* 0x000000480c3c723c */ /* 0x002ff0000000183c */
[C---:B------:R-:W-:Y:S08]  /*2de0*/  HMMA.16816.F32 R52, R76.reuse, R74, R52 ;  /* 0x0000004a4c34723c */ /* 0x040ff00000001834 */
[C---:B------:R-:W-:Y:S08]  /*2df0*/  HMMA.16816.F32 R36, R76.reuse, R64, R36 ;  /* 0x000000404c24723c */ /* 0x040ff00000001824 */
[----:B------:R-:W-:Y:S08]  /*2e00*/  HMMA.16816.F32 R32, R76, R66, R32 ;  /* 0x000000424c20723c */ /* 0x000ff00000001820 */
[C---:B------:R-:W-:Y:S08]  /*2e10*/  HMMA.16816.F32 R48, R12.reuse, R74, R48 ;  /* 0x0000004a0c30723c */ /* 0x040ff00000001830 */
[C---:B------:R-:W-:Y:S08]  /*2e20*/  HMMA.16816.F32 R92, R12.reuse, R64, R92 ;  /* 0x000000400c5c723c */ /* 0x040ff0000000185c */
[----:B------:R-:W-:Y:S01]  /*2e30*/  HMMA.16816.F32 R88, R12, R66, R88 ;  /* 0x000000420c58723c */ /* 0x000fe20000001858 */
[----:B------:R-:W1:Y:S07]  /*2e40*/  LDSM.16.M88.4 R64, [R212+0x8400] ;  /* 0x00840000d440783b */ /* 0x000e6e0000000200 */
[-C--:B----4-:R-:W-:Y:S08]  /*2e50*/  HMMA.16816.F32 R28, R76, R16.reuse, R28 ;  /* 0x000000104c1c723c */ /* 0x090ff0000000181c */
[----:B------:R-:W-:Y:S07]  /*2e60*/  HMMA.16816.F32 R84, R12, R16, R84 ;  /* 0x000000100c54723c */ /* 0x000fee0000001854 */
[----:B------:R-:W-:Y:S01]  /*2e70*/  IMAD.U32 R16, RZ, RZ, UR14 ;  /* 0x0000000eff107e24 */ /* 0x000fe2000f8e00ff */
[C---:B------:R-:W-:Y:S08]  /*2e80*/  HMMA.16816.F32 R96, R116.reuse, R114, R96 ;  /* 0x000000727460723c */ /* 0x040ff00000001860 */
[----:B------:R-:W-:Y:S08]  /*2e90*/  HMMA.16816.F32 R80, R116, R106, R80 ;  /* 0x0000006a7450723c */ /* 0x000ff00000001850 */
[-C--:B------:R-:W-:Y:S08]  /*2ea0*/  HMMA.16816.F32 R44, R76, R68.reuse, R44 ;  /* 0x000000444c2c723c */ /* 0x080ff0000000182c */
[----:B------:R-:W-:Y:S07]  /*2eb0*/  HMMA.16816.F32 R100, R12, R68, R100 ;  /* 0x000000440c64723c */ /* 0x000fee0000001864 */
[----:B------:R-:W-:Y:S01]  /*2ec0*/  IMAD R69, R16, 0x40, R219 ;  /* 0x0000004010457824 */ /* 0x000fe200078e02db */
[----:B--2---:R-:W-:Y:S04]  /*2ed0*/  HMMA.16816.F32 R56, R4, R20, R56 ;  /* 0x000000140438723c */ /* 0x004fe80000001838 */
[----:B------:R-:W-:-:S04]  /*2ee0*/  IADD3 R17, R69, 0x1, RZ ;  /* 0x0000000145117810 */ /* 0x000fc80007ffe0ff */
[----:B------:R-:W-:Y:S01]  /*2ef0*/  HMMA.16816.F32 R60, R8, R20, R60 ;  /* 0x00000014083c723c */ /* 0x000fe2000000183c */
[----:B------:R-:W2:Y:S01]  /*2f00*/  I2F R16, R17 ;  /* 0x0000001100107306 */ /* 0x000ea20000201400 */
[C---:B------:R-:W-:Y:S02]  /*2f10*/  ISETP.GE.AND P1, PT, R17.reuse, R232, PT ;  /* 0x000000e81100720c */ /* 0x040fe40003f26270 */
[C---:B------:R-:W-:Y:S02]  /*2f20*/  ISETP.GE.AND P0, PT, R17.reuse, R170, PT ;  /* 0x000000aa1100720c */ /* 0x040fe40003f06270 */
[----:B------:R-:W-:Y:S02]  /*2f30*/  ISETP.GE.AND P4, PT, R17, R169, PT ;  /* 0x000000a91100720c */ /* 0x000fe40003f86270 */
[----:B------:R-:W-:Y:S01]  /*2f40*/  IADD3 R20, R3, 0x48, RZ ;  /* 0x0000004803147810 */ /* 0x000fe20007ffe0ff */
[----:B------:R-:W-:Y:S03]  /*2f50*/  HMMA.16816.F32 R52, R4, R22, R52 ;  /* 0x000000160434723c */ /* 0x000fe60000001834 */
[----:B------:R-:W-:-:S02]  /*2f60*/  IMNMX R3, R20, UR11, PT ;  /* 0x0000000b14037c17 */ /* 0x000fc4000b800200 */
[----:B------:R-:W-:Y:S02]  /*2f70*/  IADD3 R20, R69, 0x8, RZ ;  /* 0x0000000845147810 */ /* 0x000fe40007ffe0ff */
[----:B------:R-:W-:Y:S01]  /*2f80*/  ISETP.GE.AND P2, PT, R17, R3, PT ;  /* 0x000000031100720c */ /* 0x000fe20003f46270 */
[----:B------:R-:W-:Y:S01]  /*2f90*/  HMMA.16816.F32 R48, R8, R22, R48 ;  /* 0x000000160830723c */ /* 0x000fe20000001830 */
[----:B------:R-:W3:Y:S01]  /*2fa0*/  I2F R17, R20 ;  /* 0x0000001400117306 */ /* 0x000ee20000201400 */
[----:B--2---:R-:W-:Y:S01]  /*2fb0*/  FFMA.FTZ R57, R16, UR4, R57 ;  /* 0x0000000410397c23 */ /* 0x004fe20008010039 */
[----:B------:R-:W-:Y:S01]  /*2fc0*/  ISETP.GE.AND P6, PT, R20, R232, PT ;  /* 0x000000e81400720c */ /* 0x000fe20003fc6270 */
[----:B------:R-:W-:Y:S01]  /*2fd0*/  FFMA.FTZ R59, R16, UR4, R59 ;  /* 0x00000004103b7c23 */ /* 0x000fe2000801003b */
[----:B------:R-:W-:Y:S02]  /*2fe0*/  ISETP.GE.AND P5, PT, R20, R170, PT ;  /* 0x000000aa1400720c */ /* 0x000fe40003fa6270 */
[C---:B------:R-:W-:Y:S01]  /*2ff0*/  FFMA.FTZ R61, R16.reuse, UR4, R61 ;  /* 0x00000004103d7c23 */ /* 0x040fe2000801003d */
[----:B------:R-:W-:Y:S01]  /*3000*/  HMMA.16816.F32 R96, R12, R70, R96 ;  /* 0x000000460c60723c */ /* 0x000fe20000001860 */
[----:B------:R-:W-:Y:S01]  /*3010*/  FFMA.FTZ R63, R16, UR4, R63 ;  /* 0x00000004103f7c23 */ /* 0x000fe2000801003f */
[----:B------:R-:W-:-:S02]  /*3020*/  ISETP.GE.AND P3, PT, R20, R169, PT ;  /* 0x000000a91400720c */ /* 0x000fc40003f66270 */
[----:B------:R-:W-:Y:S02]  /*3030*/  FSEL R74, R61, -INF , !P1 ;  /* 0xff8000003d4a7808 */ /* 0x000fe40004800000 */
[----:B------:R-:W-:Y:S02]  /*3040*/  ISETP.GE.AND P1, PT, R20, R3, PT ;  /* 0x000000031400720c */ /* 0x000fe40003f26270 */
[----:B------:R-:W-:Y:S01]  /*3050*/  HMMA.16816.F32 R80, R12, R18, R80 ;  /* 0x000000120c50723c */ /* 0x000fe20000001850 */
[----:B---3--:R-:W-:Y:S01]  /*3060*/  FFMA.FTZ R52, R17, UR4, R52 ;  /* 0x0000000411347c23 */ /* 0x008fe20008010034 */
[----:B------:R-:W-:Y:S01]  /*3070*/  FSEL R68, R63, -INF , !P0 ;  /* 0xff8000003f447808 */ /* 0x000fe20004000000 */
[----:B------:R-:W-:-:S03]  /*3080*/  FFMA.FTZ R54, R17, UR4, R54 ;  /* 0x0000000411367c23 */ /* 0x000fc60008010036 */
[----:B------:R-:W-:Y:S02]  /*3090*/  FSEL R52, R52, -INF , !P3 ;  /* 0xff80000034347808 */ /* 0x000fe40005800000 */
[----:B------:R-:W-:Y:S01]  /*30a0*/  IADD3 R12, R69, 0x9, RZ ;  /* 0x00000009450c7810 */ /* 0x000fe20007ffe0ff */
[----:B------:R-:W-:Y:S01]  /*30b0*/  HMMA.16816.F32 R40, R76, R70, R40 ;  /* 0x000000464c28723c */ /* 0x000fe20000001828 */
[C---:B------:R-:W-:Y:S02]  /*30c0*/  FFMA.FTZ R48, R17.reuse, UR4, R48 ;  /* 0x0000000411307c23 */ /* 0x040fe40008010030 */
[----:B------:R-:W2:Y:S01]  /*30d0*/  I2F R16, R12 ;  /* 0x0000000c00107306 */ /* 0x000ea20000201400 */
[----:B------:R-:W-:Y:S01]  /*30e0*/  FFMA.FTZ R50, R17, UR4, R50 ;  /* 0x0000000411327c23 */ /* 0x000fe20008010032 */
[----:B------:R-:W-:Y:S02]  /*30f0*/  ISETP.GE.AND P0, PT, R12, R232, PT ;  /* 0x000000e80c00720c */ /* 0x000fe40003f06270 */
[----:B------:R-:W-:Y:S01]  /*3100*/  FSEL R72, R48, -INF , !P6 ;  /* 0xff80000030487808 */ /* 0x000fe20007000000 */
[----:B-1----:R-:W-:Y:S01]  /*3110*/  HMMA.16816.F32 R100, R8, R64, R100 ;  /* 0x000000400864723c */ /* 0x002fe20000001864 */
[----:B------:R-:W-:-:S07]  /*3120*/  ISETP.GE.AND P6, PT, R12, R3, PT ;  /* 0x000000030c00720c */ /* 0x000fce0003fc6270 */
[----:B------:R-:W-:Y:S01]  /*3130*/  HMMA.16816.F32 R44, R4, R64, R44 ;  /* 0x00000040042c723c */ /* 0x000fe2000000182c */
[----:B--2---:R-:W-:Y:S01]  /*3140*/  FFMA.FTZ R20, R16, UR4, R49 ;  /* 0x0000000410147c23 */ /* 0x004fe20008010031 */
[----:B------:R-:W-:Y:S01]  /*3150*/  FSEL R49, R54, -INF , !P1 ;  /* 0xff80000036317808 */ /* 0x000fe20004800000 */
[C---:B------:R-:W-:Y:S02]  /*3160*/  FFMA.FTZ R51, R16.reuse, UR4, R51 ;  /* 0x0000000410337c23 */ /* 0x040fe40008010033 */
[----:B------:R-:W-:-:S03]  /*3170*/  FFMA.FTZ R53, R16, UR4, R53 ;  /* 0x0000000410357c23 */ /* 0x000fc60008010035 */
[----:B------:R-:W-:Y:S01]  /*3180*/  HMMA.16816.F32 R24, R76, R18, R24 ;  /* 0x000000124c18723c */ /* 0x000fe20000001818 */
[----:B------:R-:W-:-:S06]  /*3190*/  FFMA.FTZ R55, R16, UR4, R55 ;  /* 0x0000000410377c23 */ /* 0x000fcc0008010037 */
[----:B------:R-:W-:Y:S01]  /*31a0*/  IADD3 R19, R69, 0x10, RZ ;  /* 0x0000001045137810 */ /* 0x000fe20007ffe0ff */
[-C--:B------:R-:W-:Y:S01]  /*31b0*/  HMMA.16816.F32 R96, R8, R66.reuse, R96 ;  /* 0x000000420860723c */ /* 0x080fe20000001860 */
[----:B------:R-:W-:Y:S02]  /*31c0*/  FSEL R78, R57, -INF , !P4 ;  /* 0xff800000394e7808 */ /* 0x000fe40006000000 */
[----:B------:R-:W1:Y:S01]  /*31d0*/  I2F R17, R19 ;  /* 0x0000001300117306 */ /* 0x000e620000201400 */
[----:B------:R-:W-:Y:S02]  /*31e0*/  FSEL R57, R59, -INF , !P2 ;  /* 0xff8000003b397808 */ /* 0x000fe40005000000 */
[C---:B------:R-:W-:Y:S02]  /*31f0*/  ISETP.GE.AND P4, PT, R12.reuse, R170, PT ;  /* 0x000000aa0c00720c */ /* 0x040fe40003f86270 */
[----:B------:R-:W-:Y:S01]  /*3200*/  ISETP.GE.AND P2, PT, R12, R169, PT ;  /* 0x000000a90c00720c */ /* 0x000fe20003f46270 */
[----:B------:R-:W-:Y:S01]  /*3210*/  HMMA.16816.F32 R40, R4, R66, R40 ;  /* 0x000000420428723c */ /* 0x000fe20000001828 */
[----:B------:R-:W2:Y:S01]  /*3220*/  LDSM.16.M88.4 R12, [R212+0x8800] ;  /* 0x00880000d40c783b */ /* 0x000ea20000000200 */
[----:B------:R-:W-:-:S02]  /*3230*/  FSEL R76, R50, -INF , !P5 ;  /* 0xff800000324c7808 */ /* 0x000fc40006800000 */
[----:B------:R-:W-:Y:S02]  /*3240*/  FSEL R50, R20, -INF , !P0 ;  /* 0xff80000014327808 */ /* 0x000fe40004000000 */
[C---:B------:R-:W-:Y:S02]  /*3250*/  ISETP.GE.AND P5, PT, R19.reuse, R232, PT ;  /* 0x000000e81300720c */ /* 0x040fe40003fa6270 */
[C---:B------:R-:W-:Y:S02]  /*3260*/  ISETP.GE.AND P3, PT, R19.reuse, R170, PT ;  /* 0x000000aa1300720c */ /* 0x040fe40003f66270 */
[----:B------:R-:W-:Y:S01]  /*3270*/  ISETP.GE.AND P1, PT, R19, R169, PT ;  /* 0x000000a91300720c */ /* 0x000fe20003f26270 */
[----:B-1----:R-:W-:Y:S01]  /*3280*/  FFMA.FTZ R100, R17, UR4, R100 ;  /* 0x0000000411647c23 */ /* 0x002fe20008010064 */
[----:B------:R-:W-:Y:S01]  /*3290*/  ISETP.GE.AND P0, PT, R19, R3, PT ;  /* 0x000000031300720c */ /* 0x000fe20003f06270 */
[----:B------:R-:W-:Y:S01]  /*32a0*/  FFMA.FTZ R102, R17, UR4, R102 ;  /* 0x0000000411667c23 */ /* 0x000fe20008010066 */
[----:B------:R-:W-:Y:S01]  /*32b0*/  IADD3 R18, R69, 0x11, RZ ;  /* 0x0000001145127810 */ /* 0x000fe20007ffe0ff */
[----:B------:R-:W-:Y:S01]  /*32c0*/  FFMA.FTZ R20, R17, UR4, R44 ;  /* 0x0000000411147c23 */ /* 0x000fe2000801002c */
[----:B------:R-:W-:Y:S01]  /*32d0*/  IADD3 R19, R69, 0x18, RZ ;  /* 0x0000001845137810 */ /* 0x000fe20007ffe0ff */
[----:B------:R-:W-:Y:S01]  /*32e0*/  FFMA.FTZ R21, R17, UR4, R46 ;  /* 0x0000000411157c23 */ /* 0x000fe2000801002e */
[----:B------:R-:W1:Y:S01]  /*32f0*/  I2F R16, R18 ;  /* 0x0000001200107306 */ /* 0x000e620000201400 */
[----:B------:R-:W-:-:S02]  /*3300*/  FSEL R54, R53, -INF , !P2 ;  /* 0xff80000035367808 */ /* 0x000fc40005000000 */
[----:B------:R-:W-:Y:S02]  /*3310*/  FSEL R70, R51, -INF , !P4 ;  /* 0xff80000033467808 */ /* 0x000fe40006000000 */
[----:B------:R-:W-:Y:S02]  /*3320*/  FSEL R53, R55, -INF , !P6 ;  /* 0xff80000037357808 */ /* 0x000fe40007000000 */
[----:B------:R-:W-:Y:S01]  /*3330*/  FSEL R124, R100, -INF , !P5 ;  /* 0xff800000647c7808 */ /* 0x000fe20006800000 */
[----:B------:R-:W3:Y:S01]  /*3340*/  I2F R17, R19 ;  /* 0x0000001300117306 */ /* 0x000ee20000201400 */
[C---:B------:R-:W-:Y:S02]  /*3350*/  ISETP.GE.AND P4, PT, R18.reuse, R232, PT ;  /* 0x000000e81200720c */ /* 0x040fe40003f86270 */
[C---:B------:R-:W-:Y:S02]  /*3360*/  ISETP.GE.AND P2, PT, R18.reuse, R170, PT ;  /* 0x000000aa1200720c */ /* 0x040fe40003f46270 */
[----:B------:R-:W-:-:S02]  /*3370*/  ISETP.GE.AND P6, PT, R18, R169, PT ;  /* 0x000000a91200720c */ /* 0x000fc40003fc6270 */
[----:B------:R-:W-:Y:S01]  /*3380*/  ISETP.GE.AND P5, PT, R18, R3, PT ;  /* 0x000000031200720c */ /* 0x000fe20003fa6270 */
[C---:B-1----:R-:W-:Y:S01]  /*3390*/  FFMA.FTZ R101, R16.reuse, UR4, R101 ;  /* 0x0000000410657c23 */ /* 0x042fe20008010065 */
[----:B------:R-:W-:Y:S01]  /*33a0*/  IADD3 R18, R69, 0x19, RZ ;  /* 0x0000001945127810 */ /* 0x000fe20007ffe0ff */
[----:B------:R-:W-:Y:S01]  /*33b0*/  FFMA.FTZ R103, R16, UR4, R103 ;  /* 0x0000000410677c23 */ /* 0x000fe20008010067 */
[----:B------:R-:W-:Y:S01]  /*33c0*/  FSEL R236, R102, -INF , !P3 ;  /* 0xff80000066ec7808 */ /* 0x000fe20005800000 */
[C---:B------:R-:W-:Y:S01]  /*33d0*/  FFMA.FTZ R22, R16.reuse, UR4, R45 ;  /* 0x0000000410167c23 */ /* 0x040fe2000801002d */
[----:B------:R-:W-:Y:S01]  /*33e0*/  ISETP.GE.AND P3, PT, R19, R232, PT ;  /* 0x000000e81300720c */ /* 0x000fe20003f66270 */
[----:B------:R-:W-:Y:S01]  /*33f0*/  FFMA.FTZ R23, R16, UR4, R47 ;  /* 0x0000000410177c23 */ /* 0x000fe2000801002f */
[----:B------:R-:W1:Y:S01]  /*3400*/  I2F R44, R18 ;  /* 0x00000012002c7306 */ /* 0x000e620000201400 */
[C---:B---3--:R-:W-:Y:S01]  /*3410*/  FFMA.FTZ R96, R17.reuse, UR4, R96 ;  /* 0x0000000411607c23 */ /* 0x048fe20008010060 */
[----:B------:R-:W-:Y:S01]  /*3420*/  FSEL R20, R20, -INF , !P1 ;  /* 0xff80000014147808 */ /* 0x000fe20004800000 */
[----:B------:R-:W-:Y:S01]  /*3430*/  FFMA.FTZ R100, R17, UR4, R40 ;  /* 0x0000000411647c23 */ /* 0x000fe20008010028 */
[----:B------:R-:W-:Y:S01]  /*3440*/  FSEL R21, R21, -INF , !P0 ;  /* 0xff80000015157808 */ /* 0x000fe20004000000 */
[----:B------:R-:W-:Y:S01]  /*3450*/  FFMA.FTZ R98, R17, UR4, R98 ;  /* 0x0000000411627c23 */ /* 0x000fe20008010062 */
[----:B------:R-:W-:Y:S01]  /*3460*/  FSEL R246, R101, -INF , !P4 ;  /* 0xff80000065f67808 */ /* 0x000fe20006000000 */
[----:B------:R-:W-:Y:S01]  /*3470*/  FFMA.FTZ R42, R17, UR4, R42 ;  /* 0x00000004112a7c23 */ /* 0x000fe2000801002a */
[----:B------:R-:W-:Y:S01]  /*3480*/  FSEL R188, R103, -INF , !P2 ;  /* 0xff80000067bc7808 */ /* 0x000fe20005000000 */
[----:B--2---:R-:W-:Y:S01]  /*3490*/  HMMA.16816.F32 R92, R8, R12, R92 ;  /* 0x0000000c085c723c */ /* 0x004fe2000000185c */
[----:B------:R-:W-:-:S02]  /*34a0*/  FSEL R22, R22, -INF , !P6 ;  /* 0xff80000016167808 */ /* 0x000fc40007000000 */
[----:B------:R-:W-:Y:S02]  /*34b0*/  FSEL R23, R23, -INF , !P5 ;  /* 0xff80000017177808 */ /* 0x000fe40006800000 */
[----:B------:R-:W-:Y:S02]  /*34c0*/  FSEL R244, R96, -INF , !P3 ;  /* 0xff80000060f47808 */ /* 0x000fe40005800000 */
[C---:B------:R-:W-:Y:S01]  /*34d0*/  ISETP.GE.AND P1, PT, R19.reuse, R170, PT ;  /* 0x000000aa1300720c */ /* 0x040fe20003f26270 */
[----:B------:R-:W-:Y:S01]  /*34e0*/  HMMA.16816.F32 R36, R4, R12, R36 ;  /* 0x0000000c0424723c */ /* 0x000fe20000001824 */
[C---:B------:R-:W-:Y:S01]  /*34f0*/  ISETP.GE.AND P0, PT, R19.reuse, R169, PT ;  /* 0x000000a91300720c */ /* 0x040fe20003f06270 */
[C---:B-1----:R-:W-:Y:S01]  /*3500*/  FFMA.FTZ R97, R44.reuse, UR4, R97 ;  /* 0x000000042c617c23 */ /* 0x042fe20008010061 */
[----:B------:R-:W-:Y:S01]  /*3510*/  ISETP.GE.AND P4, PT, R19, R3, PT ;  /* 0x000000031300720c */ /* 0x000fe20003f86270 */
[----:B------:R-:W-:Y:S01]  /*3520*/  FFMA.FTZ R99, R44, UR4, R99 ;  /* 0x000000042c637c23 */ /* 0x000fe20008010063 */
[----:B------:R-:W-:Y:S01]  /*3530*/  ISETP.GE.AND P2, PT, R18, R232, PT ;  /* 0x000000e81200720c */ /* 0x000fe20003f46270 */
[----:B------:R-:W-:Y:S01]  /*3540*/  FFMA.FTZ R41, R44, UR4, R41 ;  /* 0x000000042c297c23 */ /* 0x000fe20008010029 */
[C---:B------:R-:W-:Y:S01]  /*3550*/  ISETP.GE.AND P6, PT, R18.reuse, R170, PT ;  /* 0x000000aa1200720c */ /* 0x040fe20003fc6270 */
[----:B------:R-:W-:Y:S01]  /*3560*/  HMMA.16816.F32 R88, R8, R14, R88 ;  /* 0x0000000e0858723c */ /* 0x000fe20000001858 */
[----:B------:R-:W-:Y:S01]  /*3570*/  ISETP.GE.AND P5, PT, R18, R169, PT ;  /* 0x000000a91200720c */ /* 0x000fe20003fa6270 */
[----:B------:R-:W-:Y:S01]  /*3580*/  FFMA.FTZ R43, R44, UR4, R43 ;  /* 0x000000042c2b7c23 */ /* 0x000fe2000801002b */
[----:B------:R-:W-:-:S02]  /*3590*/  ISETP.GE.AND P3, PT, R18, R3, PT ;  /* 0x000000031200720c */ /* 0x000fc40003f66270 */
[----:B------:R-:W1:Y:S01]  /*35a0*/  LDSM.16.M88.4 R16, [R212+0x8c00] ;  /* 0x008c0000d410783b */ /* 0x000e620000000200 */
[----:B------:R-:W-:Y:S01]  /*35b0*/  IADD3 R12, R69, 0x20, RZ ;  /* 0x00000020450c7810 */ /* 0x000fe20007ffe0ff */
[----:B------:R-:W-:-:S04]  /*35c0*/  DEPBAR.LE SB0, 0x0 ;  /* 0x000080000000791a */ /* 0x000fc80000000000 */
[----:B------:R-:W-:Y:S01]  /*35d0*/  IADD3 R40, R69, 0x21, RZ ;  /* 0x0000002145287810 */ /* 0x000fe20007ffe0ff */
[----:B------:R-:W2:Y:S01]  /*35e0*/  I2F R13, R12 ;  /* 0x0000000c000d7306 */ /* 0x000ea20000201400 */
[----:B------:R-:W-:Y:S01]  /*35f0*/  FSEL R242, R98, -INF , !P1 ;  /* 0xff80000062f27808 */ /* 0x000fe20004800000 */
[----:B------:R-:W-:Y:S01]  /*3600*/  HMMA.16816.F32 R32, R4, R14, R32 ;  /* 0x0000000e0420723c */ /* 0x000fe20000001820 */
[----:B------:R-:W-:Y:S02]  /*3610*/  FSEL R100, R100, -INF , !P0 ;  /* 0xff80000064647808 */ /* 0x000fe40004000000 */
[----:B------:R-:W-:Y:S02]  /*3620*/  FSEL R61, R42, -INF , !P4 ;  /* 0xff8000002a3d7808 */ /* 0x000fe40006000000 */
[----:B------:R-:W-:Y:S02]  /*3630*/  FSEL R248, R97, -INF , !P2 ;  /* 0xff80000061f87808 */ /* 0x000fe40005000000 */
[----:B------:R-:W-:-:S02]  /*3640*/  ISETP.GE.AND P1, PT, R12, R232, PT ;  /* 0x000000e80c00720c */ /* 0x000fc40003f26270 */
[C---:B------:R-:W-:Y:S02]  /*3650*/  ISETP.GE.AND P0, PT, R12.reuse, R170, PT ;  /* 0x000000aa0c00720c */ /* 0x040fe40003f06270 */
[C---:B------:R-:W-:Y:S02]  /*3660*/  ISETP.GE.AND P4, PT, R12.reuse, R169, PT ;  /* 0x000000a90c00720c */ /* 0x040fe40003f86270 */
[----:B------:R-:W-:Y:S01]  /*3670*/  ISETP.GE.AND P2, PT, R12, R3, PT ;  /* 0x000000030c00720c */ /* 0x000fe20003f46270 */
[----:B--2---:R-:W-:Y:S01]  /*3680*/  FFMA.FTZ R94, R13, UR4, R94 ;  /* 0x000000040d5e7c23 */ /* 0x004fe2000801005e */
[----:B------:R-:W2:Y:S01]  /*3690*/  I2F R12, R40 ;  /* 0x00000028000c7306 */ /* 0x000ea20000201400 */
[----:B------:R-:W-:Y:S01]  /*36a0*/  FSEL R238, R99, -INF , !P6 ;  /* 0xff80000063ee7808 */ /* 0x000fe20007000000 */
[C---:B------:R-:W-:Y:S01]  /*36b0*/  FFMA.FTZ R36, R13.reuse, UR4, R36 ;  /* 0x000000040d247c23 */ /* 0x040fe20008010024 */
[----:B------:R-:W-:Y:S01]  /*36c0*/  ISETP.GE.AND P6, PT, R40, R232, PT ;  /* 0x000000e82800720c */ /* 0x000fe20003fc6270 */
[----:B------:R-:W-:Y:S01]  /*36d0*/  FFMA.FTZ R38, R13, UR4, R38 ;  /* 0x000000040d267c23 */ /* 0x000fe20008010026 */
[----:B------:R-:W-:Y:S01]  /*36e0*/  IADD3 R14, R69, 0x28, RZ ;  /* 0x00000028450e7810 */ /* 0x000fe20007ffe0ff */
[----:B------:R-:W-:Y:S01]  /*36f0*/  FFMA.FTZ R92, R13, UR4, R92 ;  /* 0x000000040d5c7c23 */ /* 0x000fe2000801005c */
[----:B------:R-:W-:-:S02]  /*3700*/  FSEL R102, R41, -INF , !P5 ;  /* 0xff80000029667808 */ /* 0x000fc40006800000 */
[----:B------:R-:W-:Y:S01]  /*3710*/  FSEL R204, R94, -INF , !P0 ;  /* 0xff8000005ecc7808 */ /* 0x000fe20004000000 */
[----:B------:R-:W3:Y:S01]  /*3720*/  I2F R41, R14 ;  /* 0x0000000e00297306 */ /* 0x000ee20000201400 */
[----:B------:R-:W-:Y:S02]  /*3730*/  FSEL R186, R36, -INF , !P4 ;  /* 0xff80000024ba7808 */ /* 0x000fe40006000000 */
[----:B------:R-:W-:Y:S02]  /*3740*/  FSEL R181, R38, -INF , !P2 ;  /* 0xff80000026b57808 */ /* 0x000fe40005000000 */
[----:B------:R-:W-:Y:S01]  /*3750*/  ISETP.GE.AND P0, PT, R14, R232, PT ;  /* 0x000000e80e00720c */ /* 0x000fe20003f06270 */
[----:B--2---:R-:W-:Y:S01]  /*3760*/  FFMA.FTZ R93, R12, UR4, R93 ;  /* 0x000000040c5d7c23 */ /* 0x004fe2000801005d */
[-C--:B------:R-:W-:Y:S01]  /*3770*/  ISETP.GE.AND P4, PT, R14, R170.reuse, PT ;  /* 0x000000aa0e00720c */ /* 0x080fe20003f86270 */
[----:B------:R-:W-:Y:S01]  /*3780*/  FFMA.FTZ R95, R12, UR4, R95 ;  /* 0x000000040c5f7c23 */ /* 0x000fe2000801005f */
[----:B------:R-:W-:Y:S01]  /*3790*/  ISETP.GE.AND P2, PT, R14, R169, PT ;  /* 0x000000a90e00720c */ /* 0x000fe20003f46270 */
[C---:B------:R-:W-:Y:S01]  /*37a0*/  FFMA.FTZ R37, R12.reuse, UR4, R37 ;  /* 0x000000040c257c23 */ /* 0x040fe20008010025 */
[----:B------:R-:W-:Y:S01]  /*37b0*/  FSEL R210, R93, -INF , !P6 ;  /* 0xff8000005dd27808 */ /* 0x000fe20007000000 */
[----:B------:R-:W-:Y:S01]  /*37c0*/  FFMA.FTZ R39, R12, UR4, R39 ;  /* 0x000000040c277c23 */ /* 0x000fe20008010027 */
[----:B------:R-:W-:Y:S01]  /*37d0*/  ISETP.GE.AND P6, PT, R14, R3, PT ;  /* 0x000000030e00720c */ /* 0x000fe20003fc6270 */
[-C--:B-1----:R-:W-:Y:S01]  /*37e0*/  HMMA.16816.F32 R84, R8, R16.reuse, R84 ;  /* 0x000000100854723c */ /* 0x082fe20000001854 */
[----:B------:R-:W-:Y:S01]  /*37f0*/  IADD3 R38, R69, 0x29, RZ ;  /* 0x0000002945267810 */ /* 0x000fe20007ffe0ff */
[----:B---3--:R-:W-:Y:S01]  /*3800*/  FFMA.FTZ R88, R41, UR4, R88 ;  /* 0x0000000429587c23 */ /* 0x008fe20008010058 */
[----:B------:R-:W-:Y:S01]  /*3810*/  FSEL R47, R43, -INF , !P3 ;  /* 0xff8000002b2f7808 */ /* 0x000fe20005800000 */
[C---:B------:R-:W-:Y:S01]  /*3820*/  FFMA.FTZ R34, R41.reuse, UR4, R34 ;  /* 0x0000000429227c23 */ /* 0x040fe20008010022 */
[----:B------:R-:W1:Y:S01]  /*3830*/  I2F R36, R38 ;  /* 0x0000002600247306 */ /* 0x000e620000201400 */
[----:B------:R-:W-:Y:S01]  /*3840*/  ISETP.GE.AND P5, PT, R40, R170, PT ;  /* 0x000000aa2800720c */ /* 0x000fe20003fa6270 */
[----:B------:R-:W-:Y:S01]  /*3850*/  FFMA.FTZ R90, R41, UR4, R90 ;  /* 0x00000004295a7c23 */ /* 0x000fe2000801005a */
[----:B------:R-:W-:Y:S01]  /*3860*/  HMMA.16816.F32 R12, R4, R16, R28 ;  /* 0x00000010040c723c */ /* 0x000fe2000000181c */
[----:B------:R-:W-:-:S02]  /*3870*/  FSEL R208, R88, -INF , !P0 ;  /* 0xff80000058d07808 */ /* 0x000fc40004000000 */
[----:B------:R-:W-:Y:S02]  /*3880*/  ISETP.GE.AND P0, PT, R38, R3, PT ;  /* 0x000000032600720c */ /* 0x000fe40003f06270 */
[----:B------:R-:W-:Y:S02]  /*3890*/  ISETP.GE.AND P3, PT, R40, R169, PT ;  /* 0x000000a92800720c */ /* 0x000fe40003f66270 */
[C---:B------:R-:W-:Y:S01]  /*38a0*/  IADD3 R16, R69.reuse, 0x31, RZ ;  /* 0x0000003145107810 */ /* 0x040fe20007ffe0ff */
[-C--:B------:R-:W-:Y:S01]  /*38b0*/  HMMA.16816.F32 R80, R8, R18.reuse, R80 ;  /* 0x000000120850723c */ /* 0x080fe20000001850 */
[----:B------:R-:W-:Y:S01]  /*38c0*/  IADD3 R29, R69, 0x30, RZ ;  /* 0x00000030451d7810 */ /* 0x000fe20007ffe0ff */
[----:B------:R-:W-:Y:S01]  /*38d0*/  FFMA.FTZ R28, R41, UR4, R32 ;  /* 0x00000004291c7c23 */ /* 0x000fe20008010020 */
[----:B------:R-:W2:Y:S01]  /*38e0*/  I2F R8, R16 ;  /* 0x0000001000087306 */ /* 0x000ea20000201400 */
[----:B------:R-:W-:Y:S01]  /*38f0*/  FSEL R230, R92, -INF , !P1 ;  /* 0xff8000005ce67808 */ /* 0x000fe20004800000 */
[----:B-1----:R-:W-:Y:S01]  /*3900*/  FFMA.FTZ R35, R36, UR4, R35 ;  /* 0x0000000424237c23 */ /* 0x002fe20008010023 */
[----:B------:R-:W-:Y:S01]  /*3910*/  ISETP.GE.AND P1, PT, R40, R3, PT ;  /* 0x000000032800720c */ /* 0x000fe20003f26270 */
[C---:B------:R-:W-:Y:S01]  /*3920*/  FFMA.FTZ R89, R36.reuse, UR4, R89 ;  /* 0x0000000424597c23 */ /* 0x040fe20008010059 */
[----:B------:R-:W-:Y:S01]  /*3930*/  HMMA.16816.F32 R24, R4, R18, R24 ;  /* 0x000000120418723c */ /* 0x000fe20000001818 */
[----:B------:R-:W-:Y:S01]  /*3940*/  FSEL R200, R95, -INF , !P5 ;  /* 0xff8000005fc87808 */ /* 0x000fe20006800000 */
[C---:B------:R-:W-:Y:S01]  /*3950*/  FFMA.FTZ R91, R36.reuse, UR4, R91 ;  /* 0x00000004245b7c23 */ /* 0x040fe2000801005b */
[----:B------:R-:W1:Y:S01]  /*3960*/  I2F R7, R69 ;  /* 0x0000004500077306 */ /* 0x000e620000201400 */
[----:B------:R-:W-:Y:S01]  /*3970*/  FSEL R193, R35, -INF , !P0 ;  /* 0xff80000023c17808 */ /* 0x000fe20004000000 */
[----:B------:R-:W-:Y:S01]  /*3980*/  FFMA.FTZ R30, R36, UR4, R33 ;  /* 0x00000004241e7c23 */ /* 0x000fe20008010021 */
[----:B------:R-:W-:-:S02]  /*3990*/  ISETP.GE.AND P0, PT, R16, R169, PT ;  /* 0x000000a91000720c */ /* 0x000fc40003f06270 */
[C---:B------:R-:W-:Y:S02]  /*39a0*/  IADD3 R6, R69.reuse, 0x39, RZ ;  /* 0x0000003945067810 */ /* 0x040fe40007ffe0ff */
[----:B------:R-:W-:Y:S01]  /*39b0*/  IADD3 R4, R69, 0x38, RZ ;  /* 0x0000003845047810 */ /* 0x000fe20007ffe0ff */
[C---:B--2---:R-:W-:Y:S01]  /*39c0*/  FFMA.FTZ R85, R8.reuse, UR4, R85 ;  /* 0x0000000408557c23 */ /* 0x044fe20008010055 */
[----:B------:R-:W2:Y:S01]  /*39d0*/  I2F R17, R29 ;  /* 0x0000001d00117306 */ /* 0x000ea20000201400 */
[C---:B------:R-:W-:Y:S01]  /*39e0*/  FFMA.FTZ R87, R8.reuse, UR4, R87 ;  /* 0x0000000408577c23 */ /* 0x040fe20008010057 */
[----:B------:R-:W-:Y:S01]  /*39f0*/  FSEL R180, R37, -INF , !P3 ;  /* 0xff80000025b47808 */ /* 0x000fe20005800000 */
[----:B------:R-:W-:Y:S01]  /*3a00*/  FFMA.FTZ R13, R8, UR4, R13 ;  /* 0x00000004080d7c23 */ /* 0x000fe2000801000d */
[----:B------:R-:W-:Y:S01]  /*3a10*/  ISETP.GE.AND P5, PT, R38, R232, PT ;  /* 0x000000e82600720c */ /* 0x000fe20003fa6270 */
[----:B------:R-:W-:Y:S01]  /*3a20*/  FFMA.FTZ R15, R8, UR4, R15 ;  /* 0x00000004080f7c23 */ /* 0x000fe2000801000f */
[----:B------:R-:W-:Y:S01]  /*3a30*/  ISETP.GE.AND P3, PT, R38, R170, PT ;  /* 0x000000aa2600720c */ /* 0x000fe20003f66270 */
[----:B-1----:R-:W-:Y:S01]  /*3a40*/  FFMA.FTZ R62, R7, UR4, R62 ;  /* 0x00000004073e7c23 */ /* 0x002fe2000801003e */
[----:B------:R-:W1:Y:S01]  /*3a50*/  I2F R8, R6 ;  /* 0x0000000600087306 */ /* 0x000e620000201400 */
[----:B------:R-:W-:Y:S01]  /*3a60*/  FSEL R194, R13, -INF , !P0 ;  /* 0xff8000000dc27808 */ /* 0x000fe20004000000 */
[----:B------:R-:W-:Y:S01]  /*3a70*/  FFMA.FTZ R9, R7, UR4, R56 ;  /* 0x0000000407097c23 */ /* 0x000fe20008010038 */
[----:B------:R-:W-:-:S02]  /*3a80*/  FSEL R195, R39, -INF , !P1 ;  /* 0xff80000027c37808 */ /* 0x000fc40004800000 */
[-C--:B------:R-:W-:Y:S02]  /*3a90*/  ISETP.GE.AND P0, PT, R69, R170.reuse, PT ;  /* 0x000000aa4500720c */ /* 0x080fe40003f06270 */
[-C--:B------:R-:W-:Y:S01]  /*3aa0*/  ISETP.GE.AND P1, PT, R38, R169.reuse, PT ;  /* 0x000000a92600720c */ /* 0x080fe20003f26270 */
[----:B------:R-:W3:Y:S01]  /*3ab0*/  I2F R5, R4 ;  /* 0x0000000400057306 */ /* 0x000ee20000201400 */
[----:B------:R-:W-:Y:S01]  /*3ac0*/  FSEL R28, R28, -INF , !P2 ;  /* 0xff8000001c1c7808 */ /* 0x000fe20005000000 */
[C---:B--2---:R-:W-:Y:S01]  /*3ad0*/  FFMA.FTZ R86, R17.reuse, UR4, R86 ;  /* 0x0000000411567c23 */ /* 0x044fe20008010056 */
[----:B------:R-:W-:Y:S01]  /*3ae0*/  FSEL R189, R34, -INF , !P6 ;  /* 0xff80000022bd7808 */ /* 0x000fe20007000000 */
[----:B------:R-:W-:Y:S01]  /*3af0*/  FFMA.FTZ R12, R17, UR4, R12 ;  /* 0x00000004110c7c23 */ /* 0x000fe2000801000c */
[----:B------:R-:W-:Y:S01]  /*3b00*/  FSEL R198, R89, -INF , !P5 ;  /* 0xff80000059c67808 */ /* 0x000fe20006800000 */
[----:B------:R-:W-:Y:S01]  /*3b10*/  FFMA.FTZ R14, R17, UR4, R14 ;  /* 0x00000004110e7c23 */ /* 0x000fe2000801000e */
[----:B------:R-:W-:Y:S01]  /*3b20*/  FSEL R206, R91, -INF , !P3 ;  /* 0xff8000005bce7808 */ /* 0x000fe20005800000 */
[C---:B-1----:R-:W-:Y:S01]  /*3b30*/  FFMA.FTZ R81, R8.reuse, UR4, R81 ;  /* 0x0000000408517c23 */ /* 0x042fe20008010051 */
[C---:B------:R-:W-:Y:S01]  /*3b40*/  ISETP.GE.AND P2, PT, R29.reuse, R170, PT ;  /* 0x000000aa1d00720c */ /* 0x040fe20003f46270 */
[C---:B------:R-:W-:Y:S01]  /*3b50*/  FFMA.FTZ R64, R8.reuse, UR4, R83 ;  /* 0x0000000408407c23 */ /* 0x040fe20008010053 */
[C---:B------:R-:W-:Y:S01]  /*3b60*/  ISETP.GE.AND P6, PT, R29.reuse, R169, PT ;  /* 0x000000a91d00720c */ /* 0x040fe20003fc6270 */
[C---:B------:R-:W-:Y:S01]  /*3b70*/  FFMA.FTZ R25, R8.reuse, UR4, R25 ;  /* 0x0000000408197c23 */ /* 0x040fe20008010019 */
[----:B------:R-:W-:Y:S01]  /*3b80*/  ISETP.GE.AND P5, PT, R29, R3, PT ;  /* 0x000000031d00720c */ /* 0x000fe20003fa6270 */
[----:B------:R-:W-:Y:S01]  /*3b90*/  FFMA.FTZ R27, R8, UR4, R27 ;  /* 0x00000004081b7c23 */ /* 0x000fe2000801001b */
[-C--:B------:R-:W-:Y:S01]  /*3ba0*/  ISETP.GE.AND P3, PT, R16, R232.reuse, PT ;  /* 0x000000e81000720c */ /* 0x080fe20003f66270 */
[----:B------:R-:W-:Y:S01]  /*3bb0*/  FFMA.FTZ R84, R17, UR4, R84 ;  /* 0x0000000411547c23 */ /* 0x000fe20008010054 */
[----:B------:R-:W-:Y:S01]  /*3bc0*/  FSEL R8, R62, -INF , !P0 ;  /* 0xff8000003e087808 */ /* 0x000fe20004000000 */
[C---:B---3--:R-:W-:Y:S01]  /*3bd0*/  FFMA.FTZ R80, R5.reuse, UR4, R80 ;  /* 0x0000000405507c23 */ /* 0x048fe20008010050 */
[----:B------:R-:W-:Y:S01]  /*3be0*/  FSEL R202, R90, -INF , !P4 ;  /* 0xff8000005aca7808 */ /* 0x000fe20006000000 */
[C---:B------:R-:W-:Y:S01]  /*3bf0*/  FFMA.FTZ R24, R5.reuse, UR4, R24 ;  /* 0x0000000405187c23 */ /* 0x040fe20008010018 */
[----:B------:R-:W-:Y:S01]  /*3c00*/  FSEL R30, R30, -INF , !P1 ;  /* 0xff8000001e1e7808 */ /* 0x000fe20004800000 */
[C---:B------:R-:W-:Y:S01]  /*3c10*/  FFMA.FTZ R66, R5.reuse, UR4, R82 ;  /* 0x0000000405427c23 */ /* 0x040fe20008010052 */
[----:B------:R-:W-:Y:S01]  /*3c20*/  PLOP3.LUT P0, PT, PT, PT, UP0, 0x80, 0x0 ;  /* 0x000000000000781c */ /* 0x000fe20003f0f008 */
[----:B------:R-:W-:Y:S01]  /*3c30*/  FFMA.FTZ R26, R5, UR4, R26 ;  /* 0x00000004051a7c23 */ /* 0x000fe2000801001a */
[----:B------:R-:W-:Y:S01]  /*3c40*/  BAR.SYNC.DEFER_BLOCKING 0x0 ;  /* 0x0000000000007b1d */ /* 0x000fe20000010000 */
        /* <DEDUP_REMOVED lines=8> */
[C---:B------:R-:W-:Y:S02]  /*3cd0*/  ISETP.GE.AND P5, PT, R4.reuse, R169, PT ;  /* 0x000000a90400720c */ /* 0x040fe40003fa6270 */
[-C--:B------:R-:W-:Y:S01]  /*3ce0*/  ISETP.GE.AND P3, PT, R4, R3.reuse, PT ;  /* 0x000000030400720c */ /* 0x080fe20003f66270 */
[C---:B------:R-:W-:Y:S01]  /*3cf0*/  FFMA.FTZ R4, R7.reuse, UR4, R60 ;  /* 0x0000000407047c23 */ /* 0x040fe2000801003c */
[----:B------:R-:W-:Y:S01]  /*3d00*/  FSEL R178, R84, -INF , !P4 ;  /* 0xff80000054b27808 */ /* 0x000fe20006000000 */
[----:B------:R-:W-:Y:S01]  /*3d10*/  FFMA.FTZ R7, R7, UR4, R58 ;  /* 0x0000000407077c23 */ /* 0x000fe2000801003a */
[----:B------:R-:W-:Y:S02]  /*3d20*/  FSEL R164, R87, -INF , !P1 ;  /* 0xff80000057a47808 */ /* 0x000fe40004800000 */
[----:B------:R-:W-:-:S02]  /*3d30*/  ISETP.GE.AND P4, PT, R16, R3, PT ;  /* 0x000000031000720c */ /* 0x000fc40003f86270 */
[----:B------:R-:W-:Y:S02]  /*3d40*/  ISETP.GE.AND P1, PT, R69, R232, PT ;  /* 0x000000e84500720c */ /* 0x000fe40003f26270 */
[----:B------:R-:W-:Y:S02]  /*3d50*/  FSEL R185, R15, -INF , !P4 ;  /* 0xff8000000fb97808 */ /* 0x000fe40006000000 */
[----:B------:R-:W-:Y:S02]  /*3d60*/  FSEL R176, R80, -INF , !P2 ;  /* 0xff80000050b07808 */ /* 0x000fe40005000000 */
[----:B------:R-:W-:Y:S02]  /*3d70*/  FSEL R66, R66, -INF , !P6 ;  /* 0xff80000042427808 */ /* 0x000fe40007000000 */
[----:B------:R-:W-:Y:S02]  /*3d80*/  FSEL R192, R24, -INF , !P5 ;  /* 0xff80000018c07808 */ /* 0x000fe40006800000 */
[----:B------:R-:W-:-:S02]  /*3d90*/  FSEL R183, R26, -INF , !P3 ;  /* 0xff8000001ab77808 */ /* 0x000fc40005800000 */
[----:B------:R-:W-:Y:S02]  /*3da0*/  FSEL R4, R4, -INF , !P1 ;  /* 0xff80000004047808 */ /* 0x000fe40004800000 */
[C---:B------:R-:W-:Y:S02]  /*3db0*/  ISETP.GE.AND P4, PT, R69.reuse, R169, PT ;  /* 0x000000a94500720c */ /* 0x040fe40003f86270 */
[----:B------:R-:W-:Y:S02]  /*3dc0*/  ISETP.GE.AND P2, PT, R69, R3, PT ;  /* 0x000000034500720c */ /* 0x000fe40003f46270 */
[C---:B------:R-:W-:Y:S02]  /*3dd0*/  ISETP.GE.AND P6, PT, R6.reuse, R232, PT ;  /* 0x000000e80600720c */ /* 0x040fe40003fc6270 */
[C---:B------:R-:W-:Y:S02]  /*3de0*/  ISETP.GE.AND P5, PT, R6.reuse, R170, PT ;  /* 0x000000aa0600720c */ /* 0x040fe40003fa6270 */
        /* <DEDUP_REMOVED lines=66> */
.L_x_119:
[----:B------:R-:W-:Y:S05]  /*4210*/  BSYNC B0 ;  /* 0x0000000000007941 */ /* 0x000fea0003800000 */
.L_x_118:
[----:B------:R-:W0:Y:S02]  /*4220*/  LDGDEPBAR ;  /* 0x00000000000079af */ /* 0x000e240000000000 */
.L_x_117:
[----:B-1----:R-:W-:Y:S02]  /*4230*/  FMNMX.FTZ R11, R9, R78, !PT ;  /* 0x0000004e090b7209 */ /* 0x002fe40007810000 */
        /* <DEDUP_REMOVED lines=58> */
[----:B-1----:R-:W-:Y:S01]  /*45e0*/  FMNMX.FTZ R6, R15, R6, !PT ;  /* 0x000000060f067209 */ /* 0x002fe20007810000 */
[----:B------:R-:W1:Y:S01]  /*45f0*/  SHFL.BFLY PT, R168, R5, 0x2, 0x1f ;  /* 0x0c401f0005a87f89 */ /* 0x000e6200000e0000 */
[----:B------:R-:W-:Y:S02]  /*4600*/  FMNMX.FTZ R167, R206, R11, !PT ;  /* 0x0000000bcea77209 */ /* 0x000fe40007810000 */
[----:B--2---:R-:W-:Y:S01]  /*4610*/  FMNMX.FTZ R166, R13, R166, !PT ;  /* 0x000000a60da67209 */ /* 0x004fe20007810000 */
[----:B------:R-:W2:Y:S01]  /*4620*/  SHFL.BFLY PT, R165, R6, 0x1, 0x1f ;  /* 0x0c201f0006a57f89 */ /* 0x000ea200000e0000 */
[----:B------:R-:W-:-:S02]  /*4630*/  FMNMX.FTZ R167, R172, R167, !PT ;  /* 0x000000a7aca77209 */ /* 0x000fc40007810000 */
[----:B------:R-:W-:Y:S01]  /*4640*/  SHF.L.U32 R213, R2, 0x1, RZ ;  /* 0x0000000102d57819 */ /* 0x000fe200000006ff */
[----:B------:R-:W-:Y:S01]  /*4650*/  FMUL.FTZ R191, R166, c[0x0][0x23c] ;  /* 0x00008f00a6bf7a20 */ /* 0x000fe20000410000 */
[----:B------:R-:W-:Y:S02]  /*4660*/  FMNMX.FTZ R167, R164, R167, !PT ;  /* 0x000000a7a4a77209 */ /* 0x000fe40007810000 */
[----:B------:R-:W-:Y:S01]  /*4670*/  FSETP.NEU.FTZ.AND P1, PT, R166, -INF , PT ;  /* 0xff800000a600780b */ /* 0x000fe20003f3d000 */
[----:B------:R-:W-:Y:S01]  /*4680*/  LDSM.16.MT88.4 R148, [R213+0x9000] ;  /* 0x00900000d594783b */ /* 0x000fe20000004200 */
[----:B------:R-:W-:Y:S02]  /*4690*/  FMNMX.FTZ R167, R66, R167, !PT ;  /* 0x000000a742a77209 */ /* 0x000fe40007810000 */
[----:B------:R-:W-:Y:S01]  /*46a0*/  LEA R171, R0, R213, 0x1 ;  /* 0x000000d500ab7211 */ /* 0x000fe200078e08ff */
[----:B------:R-:W-:Y:S01]  /*46b0*/  LDSM.16.MT88.4 R96, [R213+0xa000] ;  /* 0x00a00000d560783b */ /* 0x000fe20000004200 */
[----:B------:R-:W-:-:S02]  /*46c0*/  FMNMX.FTZ R167, R64, R167, !PT ;  /* 0x000000a740a77209 */ /* 0x000fc40007810000 */
[----:B------:R-:W-:Y:S01]  /*46d0*/  FSEL R191, R191, RZ, P1 ;  /* 0x000000ffbfbf7208 */ /* 0x000fe20000800000 */
[----:B------:R-:W-:Y:S01]  /*46e0*/  LDSM.16.MT88.4 R80, [R171+0x9000] ;  /* 0x00900000ab50783b */ /* 0x000fe20000004200 */
[----:B-1----:R-:W-:-:S03]  /*46f0*/  FMNMX.FTZ R168, R5, R168, !PT ;  /* 0x000000a805a87209 */ /* 0x002fc60007810000 */
[----:B------:R-:W-:Y:S01]  /*4700*/  LDSM.16.MT88.4 R140, [R171+0xa000] ;  /* 0x00a00000ab8c783b */ /* 0x000fe20000004200 */
[--C-:B------:R-:W-:Y:S01]  /*4710*/  FFMA.FTZ R48, R9, c[0x0][0x23c], -R191.reuse ;  /* 0x00008f0009307a23 */ /* 0x100fe200000108bf */
[----:B--2---:R-:W-:Y:S02]  /*4720*/  FMNMX.FTZ R165, R6, R165, !PT ;  /* 0x000000a506a57209 */ /* 0x004fe40007810000 */
[----:B------:R-:W1:Y:S01]  /*4730*/  SHFL.BFLY PT, R5, R168, 0x1, 0x1f ;  /* 0x0c201f00a8057f89 */ /* 0x000e6200000e0000 */
[--C-:B------:R-:W-:Y:S01]  /*4740*/  FFMA.FTZ R45, R78, c[0x0][0x23c], -R191.reuse ;  /* 0x00008f004e2d7a23 */ /* 0x100fe200000108bf */
[C---:B------:R-:W-:Y:S02]  /*4750*/  FSETP.NEU.FTZ.AND P1, PT, R165.reuse, -INF , PT ;  /* 0xff800000a500780b */ /* 0x040fe40003f3d000 */
[----:B------:R-:W2:Y:S01]  /*4760*/  SHFL.BFLY PT, R6, R167, 0x2, 0x1f ;  /* 0x0c401f00a7067f89 */ /* 0x000ea200000e0000 */
[----:B------:R-:W-:Y:S01]  /*4770*/  FMUL.FTZ R184, R165, c[0x0][0x23c] ;  /* 0x00008f00a5b87a20 */ /* 0x000fe20000410000 */
[----:B------:R-:W-:Y:S01]  /*4780*/  MUFU.EX2 R48, R48 ;  /* 0x0000003000307308 */ /* 0x000fe20000000800 */
[--C-:B------:R-:W-:Y:S01]  /*4790*/  FFMA.FTZ R46, R52, c[0x0][0x23c], -R191.reuse ;  /* 0x00008f00342e7a23 */ /* 0x100fe200000108bf */
[----:B------:R-:W-:Y:S01]  /*47a0*/  LDSM.16.MT88.4 R120, [R213+0xb000] ;  /* 0x00b00000d578783b */ /* 0x000fe20000004200 */
[--C-:B------:R-:W-:Y:S01]  /*47b0*/  FFMA.FTZ R39, R54, c[0x0][0x23c], -R191.reuse ;  /* 0x00008f0036277a23 */ /* 0x100fe200000108bf */
[----:B------:R-:W-:Y:S01]  /*47c0*/  FSEL R184, R184, RZ, P1 ;  /* 0x000000ffb8b87208 */ /* 0x000fe20000800000 */
[--C-:B------:R-:W-:Y:S01]  /*47d0*/  FFMA.FTZ R43, R20, c[0x0][0x23c], -R191.reuse ;  /* 0x00008f00142b7a23 */ /* 0x100fe200000108bf */
[----:B------:R-:W-:Y:S01]  /*47e0*/  LDSM.16.MT88.4 R24, [R213+0x9400] ;  /* 0x00940000d518783b */ /* 0x000fe20000004200 */
[----:B------:R-:W-:Y:S01]  /*47f0*/  FFMA.FTZ R36, R22, c[0x0][0x23c], -R191 ;  /* 0x00008f0016247a23 */ /* 0x000fe200000108bf */
[----:B------:R-:W3:Y:S01]  /*4800*/  MUFU.EX2 R45, R45 ;  /* 0x0000002d002d7308 */ /* 0x000ee20000000800 */
[--C-:B------:R-:W-:Y:S01]  /*4810*/  FFMA.FTZ R44, R7, c[0x0][0x23c], -R184.reuse ;  /* 0x00008f00072c7a23 */ /* 0x100fe200000108b8 */
[----:B------:R-:W-:Y:S01]  /*4820*/  LDSM.16.MT88.4 R16, [R213+0xa400] ;  /* 0x00a40000d510783b */ /* 0x000fe20000004200 */
[----:B------:R-:W-:-:S02]  /*4830*/  FFMA.FTZ R51, R57, c[0x0][0x23c], -R184 ;  /* 0x00008f0039337a23 */ /* 0x000fc400000108b8 */
[--C-:B------:R-:W-:Y:S01]  /*4840*/  FFMA.FTZ R49, R49, c[0x0][0x23c], -R184.reuse ;  /* 0x00008f0031317a23 */ /* 0x100fe200000108b8 */
[----:B------:R-:W-:Y:S01]  /*4850*/  LDSM.16.MT88.4 R12, [R171+0xa400] ;  /* 0x00a40000ab0c783b */ /* 0x000fe20000004200 */
[--C-:B------:R-:W-:Y:S01]  /*4860*/  FFMA.FTZ R40, R53, c[0x0][0x23c], -R184.reuse ;  /* 0x00008f0035287a23 */ /* 0x100fe200000108b8 */
[----:B------:R-:W-:Y:S01]  /*4870*/  MUFU.EX2 R46, R46 ;  /* 0x0000002e002e7308 */ /* 0x000fe20000000800 */
[----:B------:R-:W-:Y:S01]  /*4880*/  FFMA.FTZ R41, R21, c[0x0][0x23c], -R184 ;  /* 0x00008f0015297a23 */ /* 0x000fe200000108b8 */
[----:B-1----:R-:W-:Y:S01]  /*4890*/  FMNMX.FTZ R168, R168, R5, !PT ;  /* 0x00000005a8a87209 */ /* 0x002fe20007810000 */
[----:B------:R-:W-:Y:S01]  /*48a0*/  LDSM.16.MT88.4 R32, [R171+0xb400] ;  /* 0x00b40000ab20783b */ /* 0x000fe20000004200 */
[--C-:B------:R-:W-:Y:S01]  /*48b0*/  FFMA.FTZ R37, R100, c[0x0][0x23c], -R191.reuse ;  /* 0x00008f0064257a23 */ /* 0x100fe200000108bf */
[----:B--2---:R-:W-:Y:S02]  /*48c0*/  FMNMX.FTZ R167, R167, R6, !PT ;  /* 0x00000006a7a77209 */ /* 0x004fe40007810000 */
[C---:B------:R-:W-:Y:S01]  /*48d0*/  FMUL.FTZ R175, R168.reuse, c[0x0][0x23c] ;  /* 0x00008f00a8af7a20 */ /* 0x040fe20000410000 */
[----:B------:R-:W-:Y:S01]  /*48e0*/  FSETP.NEU.FTZ.AND P1, PT, R168, -INF , PT ;  /* 0xff800000a800780b */ /* 0x000fe20003f3d000 */
[----:B------:R-:W1:Y:S01]  /*48f0*/  MUFU.EX2 R39, R39 ;  /* 0x0000002700277308 */ /* 0x000e620000000800 */
[----:B---3--:R-:W-:Y:S01]  /*4900*/  F2FP.PACK_AB R128, R45, R48 ;  /* 0x000000302d80723e */ /* 0x008fe200000000ff */
[----:B------:R-:W2:Y:S01]  /*4910*/  SHFL.BFLY PT, R0, R167, 0x1, 0x1f ;  /* 0x0c201f00a7007f89 */ /* 0x000ea200000e0000 */
[----:B------:R-:W-:Y:S01]  /*4920*/  FSEL R175, R175, RZ, P1 ;  /* 0x000000ffafaf7208 */ /* 0x000fe20000800000 */
[----:B------:R-:W-:-:S02]  /*4930*/  FFMA.FTZ R2, R102, c[0x0][0x23c], -R191 ;  /* 0x00008f0066027a23 */ /* 0x000fc400000108bf */
[--C-:B------:R-:W-:Y:S02]  /*4940*/  FFMA.FTZ R38, R61, c[0x0][0x23c], -R184.reuse ;  /* 0x00008f003d267a23 */ /* 0x100fe400000108b8 */
[--C-:B------:R-:W-:Y:S01]  /*4950*/  FFMA.FTZ R59, R4, c[0x0][0x23c], -R175.reuse ;  /* 0x00008f00043b7a23 */ /* 0x100fe200000108af */
[----:B------:R-:W-:Y:S01]  /*4960*/  MUFU.EX2 R44, R44 ;  /* 0x0000002c002c7308 */ /* 0x000fe20000000800 */
[----:B------:R-:W3:Y:S01]  /*4970*/  LDSM.16.MT88.4 R4, [R171+0xb000] ;  /* 0x00b00000ab04783b */ /* 0x000ee20000004200 */
[--C-:B------:R-:W-:Y:S02]  /*4980*/  FFMA.FTZ R54, R74, c[0x0][0x23c], -R175.reuse ;  /* 0x00008f004a367a23 */ /* 0x100fe400000108af */
[--C-:B------:R-:W-:Y:S02]  /*4990*/  FFMA.FTZ R55, R72, c[0x0][0x23c], -R175.reuse ;  /* 0x00008f0048377a23 */ /* 0x100fe400000108af */
[----:B------:R-:W-:Y:S01]  /*49a0*/  FFMA.FTZ R50, R50, c[0x0][0x23c], -R175 ;  /* 0x00008f0032327a23 */ /* 0x000fe200000108af */
[----:B-1----:R-:W-:Y:S01]  /*49b0*/  F2FP.PACK_AB R130, R39, R46 ;  /* 0x0000002e2782723e */ /* 0x002fe200000000ff */
[----:B------:R-:W1:Y:S01]  /*49c0*/  MUFU.EX2 R51, R51 ;  /* 0x0000003300337308 */ /* 0x000e620000000800 */
[----:B------:R-:W-:-:S02]  /*49d0*/  FFMA.FTZ R47, R47, c[0x0][0x23c], -R184 ;  /* 0x00008f002f2f7a23 */ /* 0x000fc400000108b8 */
[--C-:B------:R-:W-:Y:S02]  /*49e0*/  FFMA.FTZ R56, R124, c[0x0][0x23c], -R175.reuse ;  /* 0x00008f007c387a23 */ /* 0x100fe400000108af */
[--C-:B------:R-:W-:Y:S02]  /*49f0*/  FFMA.FTZ R61, R246, c[0x0][0x23c], -R175.reuse ;  /* 0x00008f00f63d7a23 */ /* 0x100fe400000108af */
[----:B------:R-:W-:Y:S01]  /*4a00*/  FFMA.FTZ R58, R244, c[0x0][0x23c], -R175 ;  /* 0x00008f00f43a7a23 */ /* 0x000fe200000108af */
[----:B------:R-:W-:Y:S01]  /*4a10*/  MUFU.EX2 R49, R49 ;  /* 0x0000003100317308 */ /* 0x000fe20000000800 */
[----:B--2---:R-:W-:Y:S01]  /*4a20*/  FMNMX.FTZ R167, R167, R0, !PT ;  /* 0x00000000a7a77209 */ /* 0x004fe20007810000 */
[----:B------:R-:W-:Y:S02]  /*4a30*/  FFMA.FTZ R0, R23, c[0x0][0x23c], -R184 ;  /* 0x00008f0017007a23 */ /* 0x000fe400000108b8 */
[----:B------:R-:W2:Y:S01]  /*4a40*/  LDSM.16.MT88.4 R20, [R171+0x9400] ;  /* 0x00940000ab14783b */ /* 0x000ea20000004200 */
[C---:B------:R-:W-:Y:S01]  /*4a50*/  FSETP.NEU.FTZ.AND P1, PT, R167.reuse, -INF , PT ;  /* 0xff800000a700780b */ /* 0x040fe20003f3d000 */
[----:B------:R-:W-:-:S02]  /*4a60*/  FMUL.FTZ R173, R167, c[0x0][0x23c] ;  /* 0x00008f00a7ad7a20 */ /* 0x000fc40000410000 */
[----:B------:R-:W4:Y:S01]  /*4a70*/  MUFU.EX2 R40, R40 ;  /* 0x0000002800287308 */ /* 0x000f220000000800 */
[----:B-1----:R-:W-:Y:S01]  /*4a80*/  F2FP.PACK_AB R129, R51, R44 ;  /* 0x0000002c3381723e */ /* 0x002fe200000000ff */
[----:B------:R-:W-:Y:S01]  /*4a90*/  FFMA.FTZ R63, R248, c[0x0][0x23c], -R175 ;  /* 0x00008f00f83f7a23 */ /* 0x000fe200000108af */
[----:B------:R-:W-:Y:S01]  /*4aa0*/  FSEL R173, R173, RZ, P1 ;  /* 0x000000ffadad7208 */ /* 0x000fe20000800000 */
[--C-:B------:R-:W-:Y:S02]  /*4ab0*/  FFMA.FTZ R177, R186, c[0x0][0x23c], -R191.reuse ;  /* 0x00008f00bab17a23 */ /* 0x100fe400000108bf */
[----:B------:R-:W-:Y:S02]  /*4ac0*/  FFMA.FTZ R180, R180, c[0x0][0x23c], -R191 ;  /* 0x00008f00b4b47a23 */ /* 0x000fe400000108bf */
[--C-:B------:R-:W-:Y:S01]  /*4ad0*/  FFMA.FTZ R57, R8, c[0x0][0x23c], -R173.reuse ;  /* 0x00008f0008397a23 */ /* 0x100fe200000108ad */
[----:B------:R-:W-:Y:S01]  /*4ae0*/  MUFU.EX2 R59, R59 ;  /* 0x0000003b003b7308 */ /* 0x000fe20000000800 */
[--C-:B------:R-:W-:Y:S01]  /*4af0*/  FFMA.FTZ R52, R68, c[0x0][0x23c], -R173.reuse ;  /* 0x00008f0044347a23 */ /* 0x100fe200000108ad */
[----:B------:R-:W1:Y:S01]  /*4b00*/  LDSM.16.MT88.4 R8, [R213+0xb400] ;  /* 0x00b40000d508783b */ /* 0x000e620000004200 */
[----:B------:R-:W-:-:S02]  /*4b10*/  FFMA.FTZ R53, R76, c[0x0][0x23c], -R173 ;  /* 0x00008f004c357a23 */ /* 0x000fc400000108ad */
[--C-:B------:R-:W-:Y:S01]  /*4b20*/  FFMA.FTZ R42, R70, c[0x0][0x23c], -R173.reuse ;  /* 0x00008f00462a7a23 */ /* 0x100fe200000108ad */
[----:B----4-:R-:W-:Y:S02]  /*4b30*/  F2FP.PACK_AB R131, R40, R49 ;  /* 0x000000312883723e */ /* 0x010fe400000000ff */
[----:B------:R-:W4:Y:S01]  /*4b40*/  MUFU.EX2 R54, R54 ;  /* 0x0000003600367308 */ /* 0x000f220000000800 */
[--C-:B------:R-:W-:Y:S02]  /*4b50*/  FFMA.FTZ R65, R236, c[0x0][0x23c], -R173.reuse ;  /* 0x00008f00ec417a23 */ /* 0x100fe400000108ad */
[--C-:B------:R-:W-:Y:S02]  /*4b60*/  FFMA.FTZ R60, R188, c[0x0][0x23c], -R173.reuse ;  /* 0x00008f00bc3c7a23 */ /* 0x100fe400000108ad */
[--C-:B------:R-:W-:Y:S01]  /*4b70*/  FFMA.FTZ R62, R242, c[0x0][0x23c], -R173.reuse ;  /* 0x00008f00f23e7a23 */ /* 0x100fe200000108ad */
[----:B------:R-:W-:Y:S01]  /*4b80*/  HMMA.16816.F32 R156, R128, R148, RZ ;  /* 0x00000094809c723c */ /* 0x000fe200000018ff */
[----:B------:R-:W-:Y:S01]  /*4b90*/  FFMA.FTZ R67, R238, c[0x0][0x23c], -R173 ;  /* 0x00008f00ee437a23 */ /* 0x000fe200000108ad */
[----:B------:R-:W-:Y:S01]  /*4ba0*/  MUFU.EX2 R55, R55 ;  /* 0x0000003700377308 */ /* 0x000fe20000000800 */
[----:B------:R-:W-:-:S02]  /*4bb0*/  FFMA.FTZ R181, R181, c[0x0][0x23c], -R184 ;  /* 0x00008f00b5b57a23 */ /* 0x000fc400000108b8 */
[--C-:B------:R-:W-:Y:S02]  /*4bc0*/  FFMA.FTZ R186, R195, c[0x0][0x23c], -R184.reuse ;  /* 0x00008f00c3ba7a23 */ /* 0x100fe400000108b8 */
[--C-:B------:R-:W-:Y:S01]  /*4bd0*/  FFMA.FTZ R189, R189, c[0x0][0x23c], -R184.reuse ;  /* 0x00008f00bdbd7a23 */ /* 0x100fe200000108b8 */
[C---:B------:R-:W-:Y:S01]  /*4be0*/  HMMA.16816.F32 R72, R128.reuse, R80, RZ ;  /* 0x000000508048723c */ /* 0x040fe200000018ff */
[----:B------:R-:W-:Y:S01]  /*4bf0*/  FFMA.FTZ R188, R193, c[0x0][0x23c], -R184 ;  /* 0x00008f00c1bc7a23 */ /* 0x000fe200000108b8 */
[----:B------:R-:W5:Y:S01]  /*4c00*/  MUFU.EX2 R50, R50 ;  /* 0x0000003200327308 */ /* 0x000f620000000800 */
[----:B----4-:R-:W-:Y:S01]  /*4c10*/  F2FP.PACK_AB R132, R54, R59 ;  /* 0x0000003b3684723e */ /* 0x010fe200000000ff */
[----:B------:R-:W-:Y:S02]  /*4c20*/  FFMA.FTZ R197, R202, c[0x0][0x23c], -R173 ;  /* 0x00008f00cac57a23 */ /* 0x000fe400000108ad */
[--C-:B------:R-:W-:Y:S02]  /*4c30*/  FFMA.FTZ R193, R230, c[0x0][0x23c], -R175.reuse ;  /* 0x00008f00e6c17a23 */ /* 0x100fe400000108af */
[----:B------:R-:W-:Y:S01]  /*4c40*/  HMMA.16816.F32 R88, R128, R96, RZ ;  /* 0x000000608058723c */ /* 0x000fe200000018ff */
[----:B------:R-:W-:Y:S01]  /*4c50*/  FFMA.FTZ R198, R198, c[0x0][0x23c], -R175 ;  /* 0x00008f00c6c67a23 */ /* 0x000fe200000108af */
[----:B------:R-:W-:Y:S01]  /*4c60*/  MUFU.EX2 R57, R57 ;  /* 0x0000003900397308 */ /* 0x000fe20000000800 */
[----:B------:R-:W-:-:S02]  /*4c70*/  FFMA.FTZ R195, R204, c[0x0][0x23c], -R173 ;  /* 0x00008f00ccc37a23 */ /* 0x000fc400000108ad */
[--C-:B------:R-:W-:Y:S02]  /*4c80*/  FFMA.FTZ R200, R200, c[0x0][0x23c], -R173.reuse ;  /* 0x00008f00c8c87a23 */ /* 0x100fe400000108ad */
[----:B------:R-:W-:Y:S01]  /*4c90*/  FFMA.FTZ R202, R206, c[0x0][0x23c], -R173 ;  /* 0x00008f00ceca7a23 */ /* 0x000fe200000108ad */
[C---:B------:R-:W-:Y:S01]  /*4ca0*/  HMMA.16816.F32 R144, R128.reuse, R140, RZ ;  /* 0x0000008c8090723c */ /* 0x040fe200000018ff */
[----:B------:R-:W-:Y:S01]  /*4cb0*/  FFMA.FTZ R210, R210, c[0x0][0x23c], -R175 ;  /* 0x00008f00d2d27a23 */ /* 0x000fe200000108af */
[----:B------:R-:W4:Y:S01]  /*4cc0*/  MUFU.EX2 R52, R52 ;  /* 0x0000003400347308 */ /* 0x000f220000000800 */
        /* <DEDUP_REMOVED lines=9> */
[C---:B---3--:R-:W-:Y:S01]  /*4d60*/  HMMA.16816.F32 R136, R128.reuse, R4, RZ ;  /* 0x000000048088723c */ /* 0x048fe200000018ff */
[----:B------:R-:W-:Y:S01]  /*4d70*/  FADD.FTZ R55, R50, R55 ;  /* 0x0000003732377221 */ /* 0x000fe20000010000 */
[----:B------:R-:W3:Y:S01]  /*4d80*/  MUFU.EX2 R42, R42 ;  /* 0x0000002a002a7308 */ /* 0x000ee20000000800 */
[----:B----4-:R-:W-:Y:S01]  /*4d90*/  F2FP.PACK_AB R133, R52, R57 ;  /* 0x000000393485723e */ /* 0x010fe200000000ff */
[----:B------:R-:W-:Y:S02]  /*4da0*/  FADD.FTZ R52, R57, R52 ;  /* 0x0000003439347221 */ /* 0x000fe40000010000 */
[----:B------:R-:W-:Y:S02]  /*4db0*/  FADD.FTZ R46, R39, R46 ;  /* 0x0000002e272e7221 */ /* 0x000fe40000010000 */
[----:B------:R-:W-:Y:S01]  /*4dc0*/  HMMA.16816.F32 R152, R128, R150, RZ ;  /* 0x000000968098723c */ /* 0x000fe200000018ff */
[----:B------:R-:W-:Y:S01]  /*4dd0*/  FADD.FTZ R40, R40, R49 ;  /* 0x0000003128287221 */ /* 0x000fe20000010000 */
[----:B------:R-:W-:Y:S01]  /*4de0*/  MUFU.EX2 R43, R43 ;  /* 0x0000002b002b7308 */ /* 0x000fe20000000800 */
[----:B------:R-:W-:-:S02]  /*4df0*/  FFMA.FTZ R199, R194, c[0x0][0x23c], -R191 ;  /* 0x00008f00c2c77a23 */ /* 0x000fc400000108bf */
[--C-:B------:R-:W-:Y:S02]  /*4e00*/  FFMA.FTZ R231, R190, c[0x0][0x23c], -R191.reuse ;  /* 0x00008f00bee77a23 */ /* 0x100fe400000108bf */
[--C-:B------:R-:W-:Y:S01]  /*4e10*/  FFMA.FTZ R196, R196, c[0x0][0x23c], -R191.reuse ;  /* 0x00008f00c4c47a23 */ /* 0x100fe200000108bf */
[C---:B------:R-:W-:Y:S01]  /*4e20*/  HMMA.16816.F32 R76, R128.reuse, R82, RZ ;  /* 0x00000052804c723c */ /* 0x040fe200000018ff */
[----:B------:R-:W-:Y:S01]  /*4e30*/  FFMA.FTZ R192, R192, c[0x0][0x23c], -R191 ;  /* 0x00008f00c0c07a23 */ /* 0x000fe200000108bf */
[C---:B---3--:R-:W-:Y:S01]  /*4e40*/  F2FP.PACK_AB R135, R42.reuse, R53 ;  /* 0x000000352a87723e */ /* 0x048fe200000000ff */
[----:B------:R-:W3:Y:S01]  /*4e50*/  MUFU.EX2 R36, R36 ;  /* 0x0000002400247308 */ /* 0x000ee20000000800 */
[----:B------:R-:W-:Y:S02]  /*4e60*/  FADD.FTZ R53, R53, R52 ;  /* 0x0000003435357221 */ /* 0x000fe40000010000 */
[----:B------:R-:W-:Y:S02]  /*4e70*/  FFMA.FTZ R187, R187, c[0x0][0x23c], -R184 ;  /* 0x00008f00bbbb7a23 */ /* 0x000fe400000108b8 */
[----:B------:R-:W-:Y:S01]  /*4e80*/  HMMA.16816.F32 R92, R128, R98, RZ ;  /* 0x00000062805c723c */ /* 0x000fe200000018ff */
[----:B------:R-:W-:-:S02]  /*4e90*/  FADD.FTZ R42, R42, R53 ;  /* 0x000000352a2a7221 */ /* 0x000fc40000010000 */
[----:B------:R-:W-:Y:S01]  /*4ea0*/  MUFU.EX2 R37, R37 ;  /* 0x0000002500257308 */ /* 0x000fe20000000800 */
[--C-:B------:R-:W-:Y:S02]  /*4eb0*/  FFMA.FTZ R190, R185, c[0x0][0x23c], -R184.reuse ;  /* 0x00008f00b9be7a23 */ /* 0x100fe400000108b8 */
[--C-:B------:R-:W-:Y:S02]  /*4ec0*/  FFMA.FTZ R194, R183, c[0x0][0x23c], -R184.reuse ;  /* 0x00008f00b7c27a23 */ /* 0x100fe400000108b8 */
[----:B------:R-:W-:Y:S01]  /*4ed0*/  HMMA.16816.F32 R104, R128, R142, RZ ;  /* 0x0000008e8068723c */ /* 0x000fe200000018ff */
[----:B------:R-:W-:Y:S02]  /*4ee0*/  FFMA.FTZ R223, R179, c[0x0][0x23c], -R184 ;  /* 0x00008f00b3df7a23 */ /* 0x000fe400000108b8 */
[----:B------:R-:W-:Y:S01]  /*4ef0*/  MUFU.EX2 R2, R2 ;  /* 0x0000000200027308 */ /* 0x000fe20000000800 */
[--C-:B------:R-:W-:Y:S02]  /*4f00*/  FFMA.FTZ R178, R178, c[0x0][0x23c], -R175.reuse ;  /* 0x00008f00b2b27a23 */ /* 0x100fe400000108af */
[----:B------:R-:W-:-:S02]  /*4f10*/  FFMA.FTZ R179, R182, c[0x0][0x23c], -R175 ;  /* 0x00008f00b6b37a23 */ /* 0x000fc400000108af */
[C---:B------:R-:W-:Y:S01]  /*4f20*/  HMMA.16816.F32 R116, R128.reuse, R122, RZ ;  /* 0x0000007a8074723c */ /* 0x040fe200000018ff */
[--C-:B------:R-:W-:Y:S02]  /*4f30*/  FFMA.FTZ R176, R176, c[0x0][0x23c], -R175.reuse ;  /* 0x00008f00b0b07a23 */ /* 0x100fe400000108af */
[----:B------:R-:W-:Y:S01]  /*4f40*/  MUFU.EX2 R41, R41 ;  /* 0x0000002900297308 */ /* 0x000fe20000000800 */
[----:B------:R-:W-:Y:S02]  /*4f50*/  FFMA.FTZ R233, R174, c[0x0][0x23c], -R175 ;  /* 0x00008f00aee97a23 */ /* 0x000fe400000108af */
[--C-:B------:R-:W-:Y:S02]  /*4f60*/  FFMA.FTZ R172, R172, c[0x0][0x23c], -R173.reuse ;  /* 0x00008f00acac7a23 */ /* 0x100fe400000108ad */
[----:B------:R-:W-:Y:S01]  /*4f70*/  HMMA.16816.F32 R128, R128, R6, RZ ;  /* 0x000000068080723c */ /* 0x000fe200000018ff */
[----:B------:R-:W-:Y:S02]  /*4f80*/  FFMA.FTZ R66, R66, c[0x0][0x23c], -R173 ;  /* 0x00008f0042427a23 */ /* 0x000fe400000108ad */
[----:B------:R-:W4:Y:S05]  /*4f90*/  MUFU.EX2 R0, R0 ;  /* 0x0000000000007308 */ /* 0x000f2a0000000800 */
        /* <DEDUP_REMOVED lines=11> */
[----:B------:R-:W-:Y:S04]  /*5050*/  MUFU.EX2 R63, R63 ;  /* 0x0000003f003f7308 */ /* 0x000fe80000000800 */
[----:B---3--:R-:W-:Y:S01]  /*5060*/  F2FP.PACK_AB R4, R36, R43 ;  /* 0x0000002b2404723e */ /* 0x008fe200000000ff */
[----:B------:R-:W-:Y:S01]  /*5070*/  HMMA.16816.F32 R148, R132, R150, RZ ;  /* 0x000000968494723c */ /* 0x000fe200000018ff */
[----:B----4-:R-:W-:Y:S01]  /*5080*/  F2FP.PACK_AB R5, R0, R41 ;  /* 0x000000290005723e */ /* 0x010fe200000000ff */
[----:B------:R-:W-:Y:S01]  /*5090*/  FADD.FTZ R43, R43, R46 ;  /* 0x0000002e2b2b7221 */ /* 0x000fe20000010000 */
[----:B------:R-:W-:Y:S01]  /*50a0*/  MUFU.EX2 R65, R65 ;  /* 0x0000004100417308 */ /* 0x000fe20000000800 */
[----:B------:R-:W-:-:S02]  /*50b0*/  FADD.FTZ R41, R41, R40 ;  /* 0x0000002829297221 */ /* 0x000fc40000010000 */
[----:B------:R-:W-:Y:S02]  /*50c0*/  FADD.FTZ R36, R36, R43 ;  /* 0x0000002b24247221 */ /* 0x000fe40000010000 */
[C---:B------:R-:W-:Y:S01]  /*50d0*/  HMMA.16816.F32 R80, R132.reuse, R82, RZ ;  /* 0x000000528450723c */ /* 0x040fe200000018ff */
[----:B------:R-:W-:Y:S02]  /*50e0*/  FADD.FTZ R41, R0, R41 ;  /* 0x0000002900297221 */ /* 0x000fe40000010000 */
[----:B------:R-:W3:Y:S05]  /*50f0*/  MUFU.EX2 R60, R60 ;  /* 0x0000003c003c7308 */ /* 0x000eea0000000800 */
[C---:B------:R-:W-:Y:S03]  /*5100*/  HMMA.16816.F32 R96, R132.reuse, R98, RZ ;  /* 0x000000628460723c */ /* 0x040fe600000018ff */
[----:B------:R-:W-:Y:S05]  /*5110*/  MUFU.EX2 R62, R62 ;  /* 0x0000003e003e7308 */ /* 0x000fea0000000800 */
[C---:B------:R-:W-:Y:S03]  /*5120*/  HMMA.16816.F32 R140, R132.reuse, R142, RZ ;  /* 0x0000008e848c723c */ /* 0x040fe600000018ff */
[----:B------:R-:W4:Y:S05]  /*5130*/  MUFU.EX2 R67, R67 ;  /* 0x0000004300437308 */ /* 0x000f2a0000000800 */
[C---:B------:R-:W-:Y:S03]  /*5140*/  HMMA.16816.F32 R120, R132.reuse, R122, RZ ;  /* 0x0000007a8478723c */ /* 0x040fe600000018ff */
[----:B------:R-:W-:Y:S05]  /*5150*/  MUFU.EX2 R177, R177 ;  /* 0x000000b100b17308 */ /* 0x000fea0000000800 */
[----:B------:R-:W-:Y:S03]  /*5160*/  HMMA.16816.F32 R132, R132, R6, RZ ;  /* 0x000000068484723c */ /* 0x000fe600000018ff */
[----:B------:R-:W1:Y:S04]  /*5170*/  MUFU.EX2 R180, R180 ;  /* 0x000000b400b47308 */ /* 0x000e680000000800 */
[----:B------:R-:W-:Y:S01]  /*5180*/  F2FP.PACK_AB R6, R2, R37 ;  /* 0x000000250206723e */ /* 0x000fe200000000ff */
[----:B------:R-:W-:Y:S01]  /*5190*/  FADD.FTZ R37, R37, R36 ;  /* 0x0000002425257221 */ /* 0x000fe20000010000 */
[----:B-----5:R-:W-:Y:S01]  /*51a0*/  F2FP.PACK_AB R7, R47, R38 ;  /* 0x000000262f07723e */ /* 0x020fe200000000ff */
[----:B------:R-:W-:Y:S01]  /*51b0*/  FADD.FTZ R38, R38, R41 ;  /* 0x0000002926267221 */ /* 0x000fe20000010000 */
[----:B------:R-:W-:Y:S01]  /*51c0*/  MUFU.EX2 R181, R181 ;  /* 0x000000b500b57308 */ /* 0x000fe20000000800 */
[----:B------:R-:W-:-:S02]  /*51d0*/  FADD.FTZ R2, R2, R37 ;  /* 0x0000002502027221 */ /* 0x000fc40000010000 */
[----:B------:R-:W-:Y:S02]  /*51e0*/  FADD.FTZ R38, R47, R38 ;  /* 0x000000262f267221 */ /* 0x000fe40000010000 */
[C---:B------:R-:W-:Y:S03]  /*51f0*/  HMMA.16816.F32 R156, R4.reuse, R24, R156 ;  /* 0x00000018049c723c */ /* 0x040fe6000000189c */
[----:B------:R-:W5:Y:S05]  /*5200*/  MUFU.EX2 R186, R186 ;  /* 0x000000ba00ba7308 */ /* 0x000f6a0000000800 */
[C---:B--2---:R-:W-:Y:S03]  /*5210*/  HMMA.16816.F32 R72, R4.reuse, R20, R72 ;  /* 0x000000140448723c */ /* 0x044fe60000001848 */
[----:B------:R-:W-:Y:S05]  /*5220*/  MUFU.EX2 R189, R189 ;  /* 0x000000bd00bd7308 */ /* 0x000fea0000000800 */
[C---:B------:R-:W-:Y:S03]  /*5230*/  HMMA.16816.F32 R88, R4.reuse, R16, R88 ;  /* 0x000000100458723c */ /* 0x040fe60000001858 */
[----:B------:R-:W-:Y:S05]  /*5240*/  MUFU.EX2 R188, R188 ;  /* 0x000000bc00bc7308 */ /* 0x000fea0000000800 */
[C---:B------:R-:W-:Y:S03]  /*5250*/  HMMA.16816.F32 R144, R4.reuse, R12, R144 ;  /* 0x0000000c0490723c */ /* 0x040fe60000001890 */
[----:B------:R-:W-:Y:S05]  /*5260*/  MUFU.EX2 R193, R193 ;  /* 0x000000c100c17308 */ /* 0x000fea0000000800 */
[C---:B-1----:R-:W-:Y:S03]  /*5270*/  HMMA.16816.F32 R112, R4.reuse, R8, R112 ;  /* 0x000000080470723c */ /* 0x042fe60000001870 */
        /* <DEDUP_REMOVED lines=17> */
[C---:B---3--:R-:W-:Y:S01]  /*5390*/  F2FP.PACK_AB R5, R60.reuse, R65 ;  /* 0x000000413c05723e */ /* 0x048fe200000000ff */
[----:B------:R-:W-:Y:S01]  /*53a0*/  FADD.FTZ R65, R65, R42 ;  /* 0x0000002a41417221 */ /* 0x000fe20000010000 */
[----:B------:R-:W-:Y:S01]  /*53b0*/  F2FP.PACK_AB R6, R63, R58 ;  /* 0x0000003a3f06723e */ /* 0x000fe200000000ff */
[----:B------:R-:W-:Y:S01]  /*53c0*/  FADD.FTZ R61, R61, R56 ;  /* 0x000000383d3d7221 */ /* 0x000fe20000010000 */
[----:B----4-:R-:W-:Y:S01]  /*53d0*/  F2FP.PACK_AB R7, R67, R62 ;  /* 0x0000003e4307723e */ /* 0x010fe200000000ff */
        /* <DEDUP_REMOVED lines=28> */
[----:B------:R-:W1:Y:S03]  /*55a0*/  LDSM.16.MT88.4 R16, [R171+0xa800] ;  /* 0x00a80000ab10783b */ /* 0x000e660000004200 */
[----:B------:R-:W-:Y:S04]  /*55b0*/  MUFU.EX2 R172, R172 ;  /* 0x000000ac00ac7308 */ /* 0x000fe80000000800 */
[C---:B------:R-:W-:Y:S01]  /*55c0*/  HMMA.16816.F32 R140, R4.reuse, R14, R140 ;  /* 0x0000000e048c723c */ /* 0x040fe2000000188c */
[----:B------:R-:W3:Y:S03]  /*55d0*/  LDSM.16.MT88.4 R12, [R213+0xb800] ;  /* 0x00b80000d50c783b */ /* 0x000ee60000004200 */
[----:B------:R-:W-:Y:S04]  /*55e0*/  MUFU.EX2 R176, R176 ;  /* 0x000000b000b07308 */ /* 0x000fe80000000800 */
[C---:B------:R-:W-:Y:S01]  /*55f0*/  HMMA.16816.F32 R120, R4.reuse, R10, R120 ;  /* 0x0000000a0478723c */ /* 0x040fe20000001878 */
[----:B------:R-:W4:Y:S03]  /*5600*/  LDSM.16.MT88.4 R8, [R171+0xb800] ;  /* 0x00b80000ab08783b */ /* 0x000f260000004200 */
[----:B------:R-:W-:Y:S04]  /*5610*/  MUFU.EX2 R233, R233 ;  /* 0x000000e900e97308 */ /* 0x000fe80000000800 */
[----:B------:R-:W-:Y:S04]  /*5620*/  HMMA.16816.F32 R132, R4, R34, R132 ;  /* 0x000000220484723c */ /* 0x000fe80000001884 */
[----:B------:R-:W1:Y:S03]  /*5630*/  MUFU.EX2 R34, R210 ;  /* 0x000000d200227308 */ /* 0x000e660000000800 */
[----:B------:R-:W-:Y:S01]  /*5640*/  FFMA.FTZ R35, R208, c[0x0][0x23c], -R175 ;  /* 0x00008f00d0237a23 */ /* 0x000fe200000108af */
[----:B------:R-:W-:Y:S01]  /*5650*/  F2FP.PACK_AB R4, R180, R177 ;  /* 0x000000b1b404723e */ /* 0x000fe200000000ff */
[--C-:B------:R-:W-:Y:S01]  /*5660*/  FFMA.FTZ R175, R164, c[0x0][0x23c], -R173.reuse ;  /* 0x00008f00a4af7a23 */ /* 0x100fe200000108ad */
[----:B-----5:R-:W-:Y:S01]  /*5670*/  F2FP.PACK_AB R5, R186, R181 ;  /* 0x000000b5ba05723e */ /* 0x020fe200000000ff */
[----:B------:R-:W-:Y:S01]  /*5680*/  FFMA.FTZ R173, R64, c[0x0][0x23c], -R173 ;  /* 0x00008f0040ad7a23 */ /* 0x000fe200000108ad */
[----:B--2---:R-:W-:Y:S01]  /*5690*/  F2FP.PACK_AB R6, R33, R32 ;  /* 0x000000202106723e */ /* 0x004fe200000000ff */
[----:B------:R-:W2:Y:S01]  /*56a0*/  MUFU.EX2 R35, R35 ;  /* 0x0000002300237308 */ /* 0x000ea20000000800 */
[----:B------:R-:W-:Y:S01]  /*56b0*/  F2FP.PACK_AB R7, R188, R189 ;  /* 0x000000bdbc07723e */ /* 0x000fe200000000ff */
[----:B------:R-:W-:-:S02]  /*56c0*/  FADD.FTZ R177, R177, R2 ;  /* 0x00000002b1b17221 */ /* 0x000fc40000010000 */
[----:B------:R-:W-:Y:S02]  /*56d0*/  FADD.FTZ R181, R181, R38 ;  /* 0x00000026b5b57221 */ /* 0x000fe40000010000 */
[----:B------:R-:W-:Y:S02]  /*56e0*/  FADD.FTZ R177, R180, R177 ;  /* 0x000000b1b4b17221 */ /* 0x000fe40000010000 */
[----:B-1----:R-:W-:Y:S01]  /*56f0*/  HMMA.16816.F32 R156, R4, R28, R156 ;  /* 0x0000001c049c723c */ /* 0x002fe2000000189c */
[----:B------:R-:W1:Y:S01]  /*5700*/  MUFU.EX2 R175, R175 ;  /* 0x000000af00af7308 */ /* 0x000e620000000800 */
[----:B------:R-:W-:Y:S02]  /*5710*/  FADD.FTZ R186, R186, R181 ;  /* 0x000000b5baba7221 */ /* 0x000fe40000010000 */
[----:B------:R-:W-:Y:S02]  /*5720*/  FADD.FTZ R32, R32, R177 ;  /* 0x000000b120207221 */ /* 0x000fe40000010000 */
[----:B------:R-:W-:-:S02]  /*5730*/  FADD.FTZ R189, R189, R186 ;  /* 0x000000babdbd7221 */ /* 0x000fc40000010000 */
[----:B---3--:R-:W-:Y:S01]  /*5740*/  HMMA.16816.F32 R72, R4, R24, R72 ;  /* 0x000000180448723c */ /* 0x008fe20000001848 */
[----:B------:R-:W-:Y:S01]  /*5750*/  MUFU.EX2 R66, R66 ;  /* 0x0000004200427308 */ /* 0x000fe20000000800 */
[----:B------:R-:W-:Y:S02]  /*5760*/  FADD.FTZ R33, R33, R32 ;  /* 0x0000002021217221 */ /* 0x000fe40000010000 */
[----:B------:R-:W-:-:S04]  /*5770*/  FADD.FTZ R188, R188, R189 ;  /* 0x000000bdbcbc7221 */ /* 0x000fc80000010000 */
[C---:B----4-:R-:W-:Y:S01]  /*5780*/  HMMA.16816.F32 R88, R4.reuse, R20, R88 ;  /* 0x000000140458723c */ /* 0x050fe20000001858 */
[----:B------:R-:W3:Y:S07]  /*5790*/  MUFU.EX2 R173, R173 ;  /* 0x000000ad00ad7308 */ /* 0x000eee0000000800 */
        /* <DEDUP_REMOVED lines=41> */
[C---:B------:R-:W-:Y:S01]  /*5a30*/  F2FP.PACK_AB R5, R190.reuse, R187 ;  /* 0x000000bbbe05723e */ /* 0x040fe200000000ff */
        /* <DEDUP_REMOVED lines=80> */
[----:B------:R-:W-:Y:S01]  /*5f40*/  @P3 STS.128 [R220+0xa000], RZ ;  /* 0x00a000ffdc003388 */ /* 0x000fe20000000c00 */
[----:B------:R-:W-:-:S03]  /*5f50*/  IMAD.U32 R0, RZ, RZ, UR14 ;  /* 0x0000000eff007e24 */ /* 0x000fc6000f8e00ff */
[----:B------:R-:W-:Y:S01]  /*5f60*/  @!PT LDS RZ, [RZ] ;  /* 0x00000000fffff984 */ /* 0x000fe20000000800 */
[----:B------:R-:W-:Y:S01]  /*5f70*/  @!PT LDS RZ, [RZ] ;  /* 0x00000000fffff984 */ /* 0x000fe20000000800 */
[----:B------:R-:W-:Y:S01]  /*5f80*/  @!PT LDS RZ, [RZ] ;  /* 0x00000000fffff984 */ /* 0x000fe20000000800 */
[----:B------:R2:W-:Y:S01]  /*5f90*/  @!P3 LDGSTS.E.BYPASS.LTC128B.128 [R220+0xa000], [R6.64+0x40] ;  /* 0x0a00004006dcbfae */ /* 0x0005e2000b901d54 */
[----:B------:R-:W-:-:S03]  /*5fa0*/  IMAD R0, R0, 0x40, R219 ;  /* 0x0000004000007824 */ /* 0x000fc600078e02db */
[----:B------:R-:W-:Y:S02]  /*5fb0*/  @P2 STS.128 [R220+0xb000], RZ ;  /* 0x00b000ffdc002388 */ /* 0x000fe40000000c00 */
[----:B------:R-:W-:Y:S02]  /*5fc0*/  IADD3 R2, R0, 0x1, RZ ;  /* 0x0000000100027810 */ /* 0x000fe40007ffe0ff */
[----:B------:R-:W-:Y:S01]  /*5fd0*/  @!PT LDS RZ, [RZ] ;  /* 0x00000000fffff984 */ /* 0x000fe20000000800 */
[----:B------:R-:W-:Y:S01]  /*5fe0*/  @!PT LDS RZ, [RZ] ;  /* 0x00000000fffff984 */ /* 0x000fe20000000800 */
[----:B------:R-:W-:Y:S01]  /*5ff0*/  @!PT LDS RZ, [RZ] ;  /* 0x00000000fffff984 */ /* 0x000fe20000000800 */
[----:B------:R3:W-:Y:S02]  /*6000*/  @!P2 LDGSTS.E.BYPASS.LTC128B.128 [R220+0xb000], [R8.64+0x80] ;  /* 0x0b00008008dcafae */ /* 0x0007e4000b901d54 */
[C---:B------:R-:W-:Y:S02]  /*6010*/  ISETP.GE.AND P0, PT, R2.reuse, R232, PT ;  /* 0x000000e80200720c */ /* 0x040fe40003f06270 */
[----:B------:R-:W-:Y:S01]  /*6020*/  @P4 STS.128 [R220+0x9800], RZ ;  /* 0x009800ffdc004388 */ /* 0x000fe20000000c00 */
[C---:B------:R-:W-:Y:S02]  /*6030*/  ISETP.GE.AND P6, PT, R2.reuse, R170, PT ;  /* 0x000000aa0200720c */ /* 0x040fe40003fc6270 */
[C---:B------:R-:W-:Y:S01]  /*6040*/  ISETP.GE.AND P5, PT, R2.reuse, R169, PT ;  /* 0x000000a90200720c */ /* 0x040fe20003fa6270 */
[----:B------:R-:W-:Y:S01]  /*6050*/  @!PT LDS RZ, [RZ] ;  /* 0x00000000fffff984 */ /* 0x000fe20000000800 */
[----:B------:R-:W-:Y:S01]  /*6060*/  @!PT LDS RZ, [RZ] ;  /* 0x00000000fffff984 */ /* 0x000fe20000000800 */
[----:B------:R-:W-:Y:S01]  /*6070*/  @!PT LDS RZ, [RZ] ;  /* 0x00000000fffff984 */ /* 0x000fe20000000800 */
[----:B------:R3:W-:Y:S01]  /*6080*/  @!P4 LDGSTS.E.BYPASS.LTC128B.128 [R220+0x9800], [R10.64] ;  /* 0x098000000adccfae */ /* 0x0007e2000b901d54 */
[----:B------:R-:W-:-:S03]  /*6090*/  ISETP.GE.AND P1, PT, R2, R3, PT ;  /* 0x000000030200720c */ /* 0x000fc60003f26270 */
        /* <DEDUP_REMOVED lines=79> */
[C---:B------:R-:W-:Y:S01]  /*6590*/  HMMA.16816.F32 R180, R236.reuse, R206, R180 ;  /* 0x000000ceecb4723c */ /* 0x040fe200000018b4 */
[----:B------:R-:W-:Y:S07]  /*65a0*/  LDSM.16.M88.4 R204, [R216+0x4000] ;  /* 0x00400000d8cc783b */ /* 0x000fee0000000200 */
        /* <DEDUP_REMOVED lines=14> */
[----:B------:R-:W1:Y:S07]  /*6690*/  LDSM.16.M88.4 R52, [R215+0x8000] ;  /* 0x00800000d734783b */ /* 0x000e6e0000000200 */
[C---:B------:R-:W-:Y:S08]  /*66a0*/  HMMA.16816.F32 R192, R56.reuse, R48, R192 ;  /* 0x0000003038c0723c */ /* 0x040ff000000018c0 */
[C---:B------:R-:W-:Y:S01]  /*66b0*/  HMMA.16816.F32 R188, R56.reuse, R50, R188 ;  /* 0x0000003238bc723c */ /* 0x040fe200000018bc */
[----:B------:R-:W-:Y:S07]  /*66c0*/  LDSM.16.M88.4 R48, [R215+0x8800] ;  /* 0x00880000d730783b */ /* 0x000fee0000000200 */
[C---:B------:R-:W-:Y:S08]  /*66d0*/  HMMA.16816.F32 R184, R56.reuse, R44, R184 ;  /* 0x0000002c38b8723c */ /* 0x040ff000000018b8 */
[C---:B------:R-:W-:Y:S01]  /*66e0*/  HMMA.16816.F32 R180, R56.reuse, R46, R180 ;  /* 0x0000002e38b4723c */ /* 0x040fe200000018b4 */
[----:B------:R-:W-:Y:S07]  /*66f0*/  LDSM.16.M88.4 R44, [R214+0x5000] ;  /* 0x00500000d62c783b */ /* 0x000fee0000000200 */
[C---:B------:R-:W-:Y:S08]  /*6700*/  HMMA.16816.F32 R176, R56.reuse, R40, R176 ;  /* 0x0000002838b0723c */ /* 0x040ff000000018b0 */
[C---:B------:R-:W-:Y:S01]  /*6710*/  HMMA.16816.F32 R172, R56.reuse, R42, R172 ;  /* 0x0000002a38ac723c */ /* 0x040fe200000018ac */
[----:B------:R-:W2:Y:S07]  /*6720*/  LDSM.16.M88.4 R40, [R212+0x8000] ;  /* 0x00800000d428783b */ /* 0x000eae0000000200 */
[----:B------:R-:W-:Y:S01]  /*6730*/  HMMA.16816.F32 R236, R56, R36, R64 ;  /* 0x0000002438ec723c */ /* 0x000fe20000001840 */
[----:B------:R-:W3:Y:S07]  /*6740*/  LDSM.16.M88.4 R64, [R214+0x4000] ;  /* 0x00400000d640783b */ /* 0x000eee0000000200 */
[-C--:B-1----:R-:W-:Y:S08]  /*6750*/  HMMA.16816.F32 R32, R196, R52.reuse, R32 ;  /* 0x00000034c420723c */ /* 0x082ff00000001820 */
[----:B------:R-:W-:Y:S08]  /*6760*/  HMMA.16816.F32 R192, R204, R52, R192 ;  /* 0x00000034ccc0723c */ /* 0x000ff000000018c0 */
[-C--:B------:R-:W-:Y:S08]  /*6770*/  HMMA.16816.F32 R28, R196, R54.reuse, R28 ;  /* 0x00000036c41c723c */ /* 0x080ff0000000181c */
[----:B------:R-:W-:Y:S08]  /*6780*/  HMMA.16816.F32 R188, R204, R54, R188 ;  /* 0x00000036ccbc723c */ /* 0x000ff000000018bc */
[----:B------:R-:W-:Y:S01]  /*6790*/  HMMA.16816.F32 R60, R56, R38, R60 ;  /* 0x00000026383c723c */ /* 0x000fe2000000183c */
[----:B------:R-:W1:Y:S07]  /*67a0*/  LDSM.16.M88.4 R36, [R212+0x8400] ;  /* 0x00840000d424783b */ /* 0x000e6e0000000200 */
[-C--:B--2---:R-:W-:Y:S08]  /*67b0*/  HMMA.16816.F32 R32, R44, R40.reuse, R32 ;  /* 0x000000282c20723c */ /* 0x084ff00000001820 */
[----:B---3--:R-:W-:Y:S01]  /*67c0*/  HMMA.16816.F32 R192, R64, R40, R192 ;  /* 0x0000002840c0723c */ /* 0x008fe200000018c0 */
[----:B------:R-:W2:Y:S07]  /*67d0*/  I2F R40, R2 ;  /* 0x0000000200287306 */ /* 0x000eae0000201400 */
[----:B------:R-:W-:Y:S08]  /*67e0*/  HMMA.16816.F32 R24, R196, R200, R24 ;  /* 0x000000c8c418723c */ /* 0x000ff00000001818 */
[----:B------:R-:W-:Y:S01]  /*67f0*/  HMMA.16816.F32 R28, R44, R42, R28 ;  /* 0x0000002a2c1c723c */ /* 0x000fe2000000181c */
[----:B--2---:R-:W-:Y:S01]  /*6800*/  FFMA.FTZ R33, R40, UR4, R33 ;  /* 0x0000000428217c23 */ /* 0x004fe20008010021 */
[----:B------:R-:W-:Y:S01]  /*6810*/  IADD3 R2, R0, 0x9, RZ ;  /* 0x0000000900027810 */ /* 0x000fe20007ffe0ff */
[----:B------:R-:W-:-:S05]  /*6820*/  FFMA.FTZ R35, R40, UR4, R35 ;  /* 0x0000000428237c23 */ /* 0x000fca0008010023 */
[----:B------:R-:W-:Y:S01]  /*6830*/  HMMA.16816.F32 R188, R64, R42, R188 ;  /* 0x0000002a40bc723c */ /* 0x000fe200000018bc */
[----:B------:R-:W-:Y:S01]  /*6840*/  FFMA.FTZ R55, R40, UR4, R195 ;  /* 0x0000000428377c23 */ /* 0x000fe200080100c3 */
[----:B------:R-:W-:-:S04]  /*6850*/  FSEL R58, R35, -INF , !P1 ;  /* 0xff800000233a7808 */ /* 0x000fc80004800000 */
[----:B------:R-:W-:Y:S02]  /*6860*/  FSEL R55, R55, -INF , !P6 ;  /* 0xff80000037377808 */ /* 0x000fe40007000000 */
[----:B------:R-:W-:Y:S01]  /*6870*/  HMMA.16816.F32 R184, R204, R200, R184 ;  /* 0x000000c8ccb8723c */ /* 0x000fe200000018b8 */
[----:B------:R-:W-:-:S04]  /*6880*/  IADD3 R42, R0, 0x8, RZ ;  /* 0x00000008002a7810 */ /* 0x000fc80007ffe0ff */
[----:B------:R-:W2:Y:S01]  /*6890*/  I2F R41, R42 ;  /* 0x0000002a00297306 */ /* 0x000ea20000201400 */
[C---:B------:R-:W-:Y:S02]  /*68a0*/  ISETP.GE.AND P6, PT, R42.reuse, R170, PT ;  /* 0x000000aa2a00720c */ /* 0x040fe40003fc6270 */
[----:B------:R-:W-:Y:S01]  /*68b0*/  HMMA.16816.F32 R16, R196, R48, R16 ;  /* 0x00000030c410723c */ /* 0x000fe20000001810 */
[----:B------:R-:W-:-:S07]  /*68c0*/  ISETP.GE.AND P1, PT, R42, R3, PT ;  /* 0x000000032a00720c */ /* 0x000fce0003f26270 */
[----:B------:R-:W-:Y:S01]  /*68d0*/  HMMA.16816.F32 R176, R204, R48, R176 ;  /* 0x00000030ccb0723c */ /* 0x000fe200000018b0 */
[----:B--2---:R-:W-:-:S06]  /*68e0*/  FFMA.FTZ R56, R41, UR4, R188 ;  /* 0x0000000429387c23 */ /* 0x004fcc00080100bc */
[----:B------:R-:W-:Y:S01]  /*68f0*/  FFMA.FTZ R48, R40, UR4, R193 ;  /* 0x0000000428307c23 */ /* 0x000fe200080100c1 */
[C---:B------:R-:W-:Y:S01]  /*6900*/  HMMA.16816.F32 R20, R196.reuse, R202, R20 ;  /* 0x000000cac414723c */ /* 0x040fe20000001814 */
[----:B------:R-:W-:Y:S01]  /*6910*/  FSEL R49, R33, -INF , !P5 ;  /* 0xff80000021317808 */ /* 0x000fe20006800000 */
[----:B------:R-:W-:Y:S01]  /*6920*/  FFMA.FTZ R57, R41, UR4, R190 ;  /* 0x0000000429397c23 */ /* 0x000fe200080100be */
[----:B------:R-:W-:Y:S02]  /*6930*/  ISETP.GE.AND P5, PT, R42, R169, PT ;  /* 0x000000a92a00720c */ /* 0x000fe40003fa6270 */
[----:B------:R-:W-:Y:S02]  /*6940*/  FSEL R48, R48, -INF , !P0 ;  /* 0xff80000030307808 */ /* 0x000fe40004000000 */
[----:B------:R-:W-:Y:S01]  /*6950*/  ISETP.GE.AND P0, PT, R42, R232, PT ;  /* 0x000000e82a00720c */ /* 0x000fe20003f06270 */
[----:B------:R-:W-:Y:S01]  /*6960*/  HMMA.16816.F32 R12, R196, R50, R12 ;  /* 0x00000032c40c723c */ /* 0x000fe2000000180c */
[----:B------:R-:W-:-:S02]  /*6970*/  IADD3 R33, R0, 0x10, RZ ;  /* 0x0000001000217810 */ /* 0x000fc40007ffe0ff */
[----:B------:R-:W-:Y:S02]  /*6980*/  FSEL R56, R56, -INF , !P0 ;  /* 0xff80000038387808 */ /* 0x000fe40004000000 */
[----:B------:R-:W2:Y:S01]  /*6990*/  I2F R35, R33 ;  /* 0x0000002100237306 */ /* 0x000ea20000201400 */
[----:B------:R-:W-:Y:S02]  /*69a0*/  FSEL R57, R57, -INF , !P6 ;  /* 0xff80000039397808 */ /* 0x000fe40007000000 */
[----:B------:R-:W-:Y:S01]  /*69b0*/  HMMA.16816.F32 R172, R204, R50, R172 ;  /* 0x00000032ccac723c */ /* 0x000fe200000018ac */
[C---:B------:R-:W-:Y:S02]  /*69c0*/  ISETP.GE.AND P0, PT, R2.reuse, R232, PT ;  /* 0x000000e80200720c */ /* 0x040fe40003f06270 */
[----:B------:R-:W-:-:S04]  /*69d0*/  ISETP.GE.AND P6, PT, R2, R170, PT ;  /* 0x000000aa0200720c */ /* 0x000fc80003fc6270 */
[C---:B------:R-:W-:Y:S01]  /*69e0*/  FFMA.FTZ R51, R41.reuse, UR4, R28 ;  /* 0x0000000429337c23 */ /* 0x040fe2000801001c */
[----:B-1----:R-:W-:Y:S01]  /*69f0*/  HMMA.16816.F32 R24, R44, R36, R24 ;  /* 0x000000242c18723c */ /* 0x002fe20000001818 */
[----:B------:R-:W-:Y:S02]  /*6a00*/  FFMA.FTZ R28, R41, UR4, R30 ;  /* 0x00000004291c7c23 */ /* 0x000fe4000801001e */
[----:B------:R-:W1:Y:S01]  /*6a10*/  LDSM.16.M88.4 R40, [R212+0x8800] ;  /* 0x00880000d428783b */ /* 0x000e620000000200 */
[----:B------:R-:W-:Y:S02]  /*6a20*/  FSEL R51, R51, -INF , !P5 ;  /* 0xff80000033337808 */ /* 0x000fe40006800000 */
[----:B------:R-:W-:Y:S02]  /*6a30*/  FSEL R28, R28, -INF , !P1 ;  /* 0xff8000001c1c7808 */ /* 0x000fe40004800000 */
[----:B------:R-:W-:Y:S01]  /*6a40*/  HMMA.16816.F32 R180, R204, R202, R180 ;  /* 0x000000caccb4723c */ /* 0x000fe200000018b4 */
[----:B------:R-:W-:-:S02]  /*6a50*/  ISETP.GE.AND P5, PT, R2, R169, PT ;  /* 0x000000a90200720c */ /* 0x000fc40003fa6270 */
[----:B------:R-:W-:-:S05]  /*6a60*/  ISETP.GE.AND P1, PT, R2, R3, PT ;  /* 0x000000030200720c */ /* 0x000fca0003f26270 */
[----:B------:R-:W-:Y:S01]  /*6a70*/  HMMA.16816.F32 R184, R64, R36, R184 ;  /* 0x0000002440b8723c */ /* 0x000fe200000018b8 */
[----:B------:R3:W4:Y:S07]  /*6a80*/  I2F R36, R2 ;  /* 0x0000000200247306 */ /* 0x00072e0000201400 */
[----:B------:R-:W-:Y:S01]  /*6a90*/  HMMA.16816.F32 R20, R44, R38, R20 ;  /* 0x000000262c14723c */ /* 0x000fe20000001814 */
[C---:B--2---:R-:W-:Y:S01]  /*6aa0*/  FFMA.FTZ R193, R35.reuse, UR4, R24 ;  /* 0x0000000423c17c23 */ /* 0x044fe20008010018 */
[----:B------:R-:W-:Y:S01]  /*6ab0*/  IADD3 R24, R0, 0x18, RZ ;  /* 0x0000001800187810 */ /* 0x000fe20007ffe0ff */
[----:B------:R-:W-:-:S05]  /*6ac0*/  FFMA.FTZ R26, R35, UR4, R26 ;  /* 0x00000004231a7c23 */ /* 0x000fca000801001a */
[----:B------:R-:W-:Y:S01]  /*6ad0*/  HMMA.16816.F32 R180, R64, R38, R180 ;  /* 0x0000002640b4723c */ /* 0x000fe200000018b4 */
[----:B---3--:R-:W-:Y:S01]  /*6ae0*/  IADD3 R2, R0, 0x11, RZ ;  /* 0x0000001100027810 */ /* 0x008fe20007ffe0ff */
[C---:B----4-:R-:W-:Y:S02]  /*6af0*/  FFMA.FTZ R52, R36.reuse, UR4, R189 ;  /* 0x0000000424347c23 */ /* 0x050fe400080100bd */
[C---:B------:R-:W-:Y:S02]  /*6b00*/  FFMA.FTZ R191, R36.reuse, UR4, R191 ;  /* 0x0000000424bf7c23 */ /* 0x040fe400080100bf */
[----:B------:R-:W-:Y:S01]  /*6b10*/  FFMA.FTZ R29, R36, UR4, R29 ;  /* 0x00000004241d7c23 */ /* 0x000fe2000801001d */
[----:B------:R-:W-:Y:S01]  /*6b20*/  FSEL R52, R52, -INF , !P0 ;  /* 0xff80000034347808 */ /* 0x000fe20004000000 */
[----:B------:R-:W-:Y:S01]  /*6b30*/  FFMA.FTZ R30, R36, UR4, R31 ;  /* 0x00000004241e7c23 */ /* 0x000fe2000801001f */
[----:B------:R-:W-:Y:S01]  /*6b40*/  HMMA.16816.F32 R8, R196, R208, R8 ;  /* 0x000000d0c408723c */ /* 0x000fe20000001808 */
[----:B------:R-:W2:Y:S01]  /*6b50*/  I2F R36, R2 ;  /* 0x0000000200247306 */ /* 0x000ea20000201400 */
[----:B------:R-:W-:Y:S01]  /*6b60*/  FSEL R29, R29, -INF , !P5 ;  /* 0xff8000001d1d7808 */ /* 0x000fe20006800000 */
[C---:B------:R-:W-:Y:S01]  /*6b70*/  FFMA.FTZ R184, R35.reuse, UR4, R184 ;  /* 0x0000000423b87c23 */ /* 0x040fe200080100b8 */
[----:B------:R-:W-:Y:S01]  /*6b80*/  FSEL R30, R30, -INF , !P1 ;  /* 0xff8000001e1e7808 */ /* 0x000fe20004800000 */
[----:B------:R-:W-:Y:S01]  /*6b90*/  FFMA.FTZ R186, R35, UR4, R186 ;  /* 0x0000000423ba7c23 */ /* 0x000fe200080100ba */
[----:B------:R-:W-:-:S02]  /*6ba0*/  ISETP.GE.AND P0, PT, R33, R232, PT ;  /* 0x000000e82100720c */ /* 0x000fc40003f06270 */
[----:B------:R-:W-:Y:S01]  /*6bb0*/  HMMA.16816.F32 R236, R204, R208, R236 ;  /* 0x000000d0ccec723c */ /* 0x000fe200000018ec */
[C---:B------:R-:W-:Y:S01]  /*6bc0*/  ISETP.GE.AND P5, PT, R33.reuse, R169, PT ;  /* 0x000000a92100720c */ /* 0x040fe20003fa6270 */
[----:B------:R-:W3:Y:S01]  /*6bd0*/  I2F R31, R24 ;  /* 0x00000018001f7306 */ /* 0x000ee20000201400 */
[----:B------:R-:W-:Y:S02]  /*6be0*/  ISETP.GE.AND P1, PT, R33, R3, PT ;  /* 0x000000032100720c */ /* 0x000fe40003f26270 */
[----:B------:R-:W-:Y:S02]  /*6bf0*/  FSEL R190, R184, -INF , !P0 ;  /* 0xff800000b8be7808 */ /* 0x000fe40004000000 */
[----:B------:R-:W-:Y:S01]  /*6c00*/  FSEL R209, R191, -INF , !P6 ;  /* 0xff800000bfd17808 */ /* 0x000fe20007000000 */
[----:B------:R-:W-:Y:S01]  /*6c10*/  HMMA.16816.F32 R4, R196, R210, R4 ;  /* 0x000000d2c404723c */ /* 0x000fe20000001804 */
[----:B------:R-:W-:Y:S01]  /*6c20*/  ISETP.GE.AND P6, PT, R33, R170, PT ;  /* 0x000000aa2100720c */ /* 0x000fe20003fc6270 */
[C---:B--2---:R-:W-:Y:S01]  /*6c30*/  FFMA.FTZ R185, R36.reuse, UR4, R185 ;  /* 0x0000000424b97c23 */ /* 0x044fe200080100b9 */
[----:B------:R-:W-:Y:S01]  /*6c40*/  FSEL R193, R193, -INF , !P5 ;  /* 0xff800000c1c17808 */ /* 0x000fe20006800000 */
[----:B------:R-:W-:Y:S01]  /*6c50*/  FFMA.FTZ R187, R36, UR4, R187 ;  /* 0x0000000424bb7c23 */ /* 0x000fe200080100bb */
[----:B------:R-:W-:Y:S01]  /*6c60*/  FSEL R188, R26, -INF , !P1 ;  /* 0xff8000001abc7808 */ /* 0x000fe20004800000 */
[----:B------:R-:W-:Y:S01]  /*6c70*/  FFMA.FTZ R25, R36, UR4, R25 ;  /* 0x0000000424197c23 */ /* 0x000fe20008010019 */
[----:B------:R-:W-:Y:S01]  /*6c80*/  FSEL R197, R186, -INF , !P6 ;  /* 0xff800000bac57808 */ /* 0x000fe20007000000 */
[----:B------:R-:W-:Y:S01]  /*6c90*/  FFMA.FTZ R27, R36, UR4, R27 ;  /* 0x00000004241b7c23 */ /* 0x000fe2000801001b */
[C---:B------:R-:W-:Y:S01]  /*6ca0*/  ISETP.GE.AND P0, PT, R2.reuse, R232, PT ;  /* 0x000000e80200720c */ /* 0x040fe20003f06270 */
[-C--:B-1----:R-:W-:Y:S01]  /*6cb0*/  HMMA.16816.F32 R16, R44, R40.reuse, R16 ;  /* 0x000000282c10723c */ /* 0x082fe20000001810 */
[C---:B------:R-:W-:Y:S01]  /*6cc0*/  ISETP.GE.AND P6, PT, R2.reuse, R170, PT ;  /* 0x000000aa0200720c */ /* 0x040fe20003fc6270 */
[C---:B---3--:R-:W-:Y:S01]  /*6cd0*/  FFMA.FTZ R180, R31.reuse, UR4, R180 ;  /* 0x000000041fb47c23 */ /* 0x048fe200080100b4 */
[C---:B------:R-:W-:Y:S01]  /*6ce0*/  ISETP.GE.AND P5, PT, R2.reuse, R169, PT ;  /* 0x000000a90200720c */ /* 0x040fe20003fa6270 */
[C---:B------:R-:W-:Y:S01]  /*6cf0*/  FFMA.FTZ R182, R31.reuse, UR4, R182 ;  /* 0x000000041fb67c23 */ /* 0x040fe200080100b6 */
[----:B------:R-:W-:Y:S01]  /*6d00*/  ISETP.GE.AND P1, PT, R2, R3, PT ;  /* 0x000000030200720c */ /* 0x000fe20003f26270 */
[----:B------:R-:W-:Y:S01]  /*6d10*/  FFMA.FTZ R22, R31, UR4, R22 ;  /* 0x000000041f167c23 */ /* 0x000fe20008010016 */
[----:B------:R-:W-:Y:S01]  /*6d20*/  IADD3 R2, R0, 0x19, RZ ;  /* 0x0000001900027810 */ /* 0x000fe20007ffe0ff */
[----:B------:R-:W-:Y:S01]  /*6d30*/  HMMA.16816.F32 R176, R64, R40, R176 ;  /* 0x0000002840b0723c */ /* 0x000fe200000018b0 */
[----:B------:R-:W-:-:S02]  /*6d40*/  FSEL R208, R185, -INF , !P0 ;  /* 0xff800000b9d07808 */ /* 0x000fc40004000000 */
[----:B------:R-:W1:Y:S01]  /*6d50*/  I2F R36, R2 ;  /* 0x0000000200247306 */ /* 0x000e620000201400 */
[----:B------:R-:W-:Y:S01]  /*6d60*/  FSEL R201, R187, -INF , !P6 ;  /* 0xff800000bbc97808 */ /* 0x000fe20007000000 */
[----:B------:R-:W-:Y:S01]  /*6d70*/  FFMA.FTZ R187, R31, UR4, R20 ;  /* 0x000000041fbb7c23 */ /* 0x000fe20008010014 */
[----:B------:R-:W-:Y:S02]  /*6d80*/  FSEL R185, R25, -INF , !P5 ;  /* 0xff80000019b97808 */ /* 0x000fe40006800000 */
[----:B------:R-:W-:Y:S01]  /*6d90*/  FSEL R242, R27, -INF , !P1 ;  /* 0xff8000001bf27808 */ /* 0x000fe20004800000 */
[----:B------:R-:W-:Y:S01]  /*6da0*/  HMMA.16816.F32 R60, R204, R210, R60 ;  /* 0x000000d2cc3c723c */ /* 0x000fe2000000183c */
[C---:B------:R-:W-:Y:S02]  /*6db0*/  ISETP.GE.AND P0, PT, R24.reuse, R232, PT ;  /* 0x000000e81800720c */ /* 0x040fe40003f06270 */
[C---:B------:R-:W-:Y:S02]  /*6dc0*/  ISETP.GE.AND P6, PT, R24.reuse, R170, PT ;  /* 0x000000aa1800720c */ /* 0x040fe40003fc6270 */
[----:B------:R-:W-:-:S02]  /*6dd0*/  ISETP.GE.AND P5, PT, R24, R169, PT ;  /* 0x000000a91800720c */ /* 0x000fc40003fa6270 */
[----:B------:R-:W-:Y:S01]  /*6de0*/  ISETP.GE.AND P1, PT, R24, R3, PT ;  /* 0x000000031800720c */ /* 0x000fe20003f26270 */
[-C--:B------:R-:W-:Y:S01]  /*6df0*/  HMMA.16816.F32 R12, R44, R42.reuse, R12 ;  /* 0x0000002a2c0c723c */ /* 0x080fe2000000180c */
[----:B------:R-:W2:Y:S01]  /*6e00*/  LDSM.16.M88.4 R24, [R212+0x8c00] ;  /* 0x008c0000d418783b */ /* 0x000ea20000000200 */
[----:B------:R-:W-:Y:S01]  /*6e10*/  IADD3 R20, R0, 0x20, RZ ;  /* 0x0000002000147810 */ /* 0x000fe20007ffe0ff */
[----:B-1----:R-:W-:Y:S01]  /*6e20*/  FFMA.FTZ R183, R36, UR4, R183 ;  /* 0x0000000424b77c23 */ /* 0x002fe200080100b7 */
[----:B------:R-:W-:Y:S01]  /*6e30*/  FSEL R203, R182, -INF , !P6 ;  /* 0xff800000b6cb7808 */ /* 0x000fe20007000000 */
[----:B------:R-:W-:Y:S01]  /*6e40*/  FFMA.FTZ R181, R36, UR4, R181 ;  /* 0x0000000424b57c23 */ /* 0x000fe200080100b5 */
[----:B------:R-:W1:Y:S01]  /*6e50*/  I2F R31, R20 ;  /* 0x00000014001f7306 */ /* 0x000e620000201400 */
[----:B------:R-:W-:Y:S01]  /*6e60*/  FSEL R200, R180, -INF , !P0 ;  /* 0xff800000b4c87808 */ /* 0x000fe20004000000 */
[----:B------:R-:W-:Y:S01]  /*6e70*/  FFMA.FTZ R21, R36, UR4, R21 ;  /* 0x0000000424157c23 */ /* 0x000fe20008010015 */
[----:B------:R-:W-:Y:S01]  /*6e80*/  ISETP.GE.AND P6, PT, R2, R170, PT ;  /* 0x000000aa0200720c */ /* 0x000fe20003fc6270 */
[----:B------:R-:W-:Y:S01]  /*6e90*/  FFMA.FTZ R23, R36, UR4, R23 ;  /* 0x0000000424177c23 */ /* 0x000fe20008010017 */
[----:B------:R-:W-:Y:S01]  /*6ea0*/  FSEL R187, R187, -INF , !P5 ;  /* 0xff800000bbbb7808 */ /* 0x000fe20006800000 */
[----:B------:R-:W-:Y:S01]  /*6eb0*/  HMMA.16816.F32 R172, R64, R42, R172 ;  /* 0x0000002a40ac723c */ /* 0x000fe200000018ac */
[----:B------:R-:W-:Y:S01]  /*6ec0*/  FSEL R244, R22, -INF , !P1 ;  /* 0xff80000016f47808 */ /* 0x000fe20004800000 */
[----:B------:R-:W-:-:S04]  /*6ed0*/  DEPBAR.LE SB0, 0x0 ;  /* 0x000080000000791a */ /* 0x000fc80000000000 */
[C---:B------:R-:W-:Y:S02]  /*6ee0*/  ISETP.GE.AND P0, PT, R2.reuse, R232, PT ;  /* 0x000000e80200720c */ /* 0x040fe40003f06270 */
[C---:B------:R-:W-:Y:S02]  /*6ef0*/  ISETP.GE.AND P5, PT, R2.reuse, R169, PT ;  /* 0x000000a90200720c */ /* 0x040fe40003fa6270 */
[----:B------:R-:W-:Y:S01]  /*6f00*/  ISETP.GE.AND P1, PT, R2, R3, PT ;  /* 0x000000030200720c */ /* 0x000fe20003f26270 */
[C---:B-1----:R-:W-:Y:S01]  /*6f10*/  FFMA.FTZ R189, R31.reuse, UR4, R16 ;  /* 0x000000041fbd7c23 */ /* 0x042fe20008010010 */
[----:B------:R-:W-:Y:S01]  /*6f20*/  IADD3 R2, R0, 0x21, RZ ;  /* 0x0000002100027810 */ /* 0x000fe20007ffe0ff */
[----:B------:R-:W-:Y:S01]  /*6f30*/  FFMA.FTZ R176, R31, UR4, R176 ;  /* 0x000000041fb07c23 */ /* 0x000fe200080100b0 */
[----:B------:R-:W-:Y:S01]  /*6f40*/  FSEL R205, R183, -INF , !P6 ;  /* 0xff800000b7cd7808 */ /* 0x000fe20007000000 */
[----:B------:R-:W-:Y:S01]  /*6f50*/  FFMA.FTZ R18, R31, UR4, R18 ;  /* 0x000000041f127c23 */ /* 0x000fe20008010012 */
[----:B------:R-:W-:Y:S01]  /*6f60*/  FSEL R202, R181, -INF , !P0 ;  /* 0xff800000b5ca7808 */ /* 0x000fe20004000000 */
[----:B------:R-:W-:Y:S01]  /*6f70*/  FFMA.FTZ R181, R31, UR4, R178 ;  /* 0x000000041fb57c23 */ /* 0x000fe200080100b2 */
[----:B------:R-:W-:-:S02]  /*6f80*/  FSEL R183, R21, -INF , !P5 ;  /* 0xff80000015b77808 */ /* 0x000fc40006800000 */
[----:B------:R-:W-:Y:S02]  /*6f90*/  FSEL R204, R23, -INF , !P1 ;  /* 0xff80000017cc7808 */ /* 0x000fe40004800000 */
[C---:B------:R-:W-:Y:S02]  /*6fa0*/  ISETP.GE.AND P0, PT, R20.reuse, R232, PT ;  /* 0x000000e81400720c */ /* 0x040fe40003f06270 */
[C---:B------:R-:W-:Y:S02]  /*6fb0*/  ISETP.GE.AND P6, PT, R20.reuse, R170, PT ;  /* 0x000000aa1400720c */ /* 0x040fe40003fc6270 */
[C---:B------:R-:W-:Y:S02]  /*6fc0*/  ISETP.GE.AND P5, PT, R20.reuse, R169, PT ;  /* 0x000000a91400720c */ /* 0x040fe40003fa6270 */
[----:B------:R-:W-:Y:S01]  /*6fd0*/  ISETP.GE.AND P1, PT, R20, R3, PT ;  /* 0x000000031400720c */ /* 0x000fe20003f26270 */
[----:B--2---:R-:W-:Y:S01]  /*6fe0*/  HMMA.16816.F32 R8, R44, R24, R8 ;  /* 0x000000182c08723c */ /* 0x004fe20000001808 */
[----:B------:R-:W1:Y:S01]  /*6ff0*/  I2F R20, R2 ;  /* 0x0000000200147306 */ /* 0x000e620000201400 */
[----:B------:R-:W-:-:S02]  /*7000*/  IADD3 R16, R0, 0x28, RZ ;  /* 0x0000002800107810 */ /* 0x000fc40007ffe0ff */
[----:B------:R-:W-:Y:S02]  /*7010*/  FSEL R178, R176, -INF , !P0 ;  /* 0xff800000b0b27808 */ /* 0x000fe40004000000 */
[----:B------:R-:W-:Y:S02]  /*7020*/  FSEL R181, R181, -INF , !P6 ;  /* 0xff800000b5b57808 */ /* 0x000fe40007000000 */
[----:B------:R-:W-:Y:S01]  /*7030*/  FSEL R189, R189, -INF , !P5 ;  /* 0xff800000bdbd7808 */ /* 0x000fe20006800000 */
[----:B------:R-:W2:Y:S01]  /*7040*/  I2F R21, R16 ;  /* 0x0000001000157306 */ /* 0x000ea20000201400 */
[----:B------:R-:W-:Y:S01]  /*7050*/  FSEL R186, R18, -INF , !P1 ;  /* 0xff80000012ba7808 */ /* 0x000fe20004800000 */
[----:B------:R-:W-:Y:S01]  /*7060*/  HMMA.16816.F32 R4, R44, R26, R4 ;  /* 0x0000001a2c04723c */ /* 0x000fe20000001804 */
[C---:B------:R-:W-:Y:S02]  /*7070*/  ISETP.GE.AND P0, PT, R2.reuse, R232, PT ;  /* 0x000000e80200720c */ /* 0x040fe40003f06270 */
[----:B------:R-:W-:-:S02]  /*7080*/  ISETP.GE.AND P6, PT, R2, R170, PT ;  /* 0x000000aa0200720c */ /* 0x000fc40003fc6270 */
[----:B------:R-:W-:Y:S01]  /*7090*/  ISETP.GE.AND P5, PT, R2, R169, PT ;  /* 0x000000a90200720c */ /* 0x000fe20003fa6270 */
[----:B-1----:R-:W-:Y:S01]  /*70a0*/  FFMA.FTZ R182, R20, UR4, R177 ;  /* 0x0000000414b67c23 */ /* 0x002fe200080100b1 */
[----:B------:R-:W-:Y:S01]  /*70b0*/  ISETP.GE.AND P1, PT, R2, R3, PT ;  /* 0x000000030200720c */ /* 0x000fe20003f26270 */
[----:B------:R-:W-:Y:S01]  /*70c0*/  FFMA.FTZ R177, R20, UR4, R179 ;  /* 0x0000000414b17c23 */ /* 0x000fe200080100b3 */
[----:B------:R-:W-:Y:S01]  /*70d0*/  IADD3 R2, R0, 0x29, RZ ;  /* 0x0000002900027810 */ /* 0x000fe20007ffe0ff */
[----:B------:R-:W-:Y:S01]  /*70e0*/  FFMA.FTZ R17, R20, UR4, R17 ;  /* 0x0000000414117c23 */ /* 0x000fe20008010011 */
[----:B------:R-:W-:Y:S01]  /*70f0*/  FSEL R182, R182, -INF , !P0 ;  /* 0xff800000b6b67808 */ /* 0x000fe20004000000 */
[----:B------:R-:W-:Y:S01]  /*7100*/  FFMA.FTZ R19, R20, UR4, R19 ;  /* 0x0000000414137c23 */ /* 0x000fe20008010013 */
[----:B------:R-:W-:Y:S01]  /*7110*/  FSEL R177, R177, -INF , !P6 ;  /* 0xff800000b1b17808 */ /* 0x000fe20007000000 */
[----:B--2---:R-:W-:Y:S01]  /*7120*/  FFMA.FTZ R195, R21, UR4, R12 ;  /* 0x0000000415c37c23 */ /* 0x004fe2000801000c */
[----:B------:R-:W-:Y:S01]  /*7130*/  FSEL R191, R17, -INF , !P5 ;  /* 0xff80000011bf7808 */ /* 0x000fe20006800000 */
[----:B------:R-:W-:Y:S01]  /*7140*/  FFMA.FTZ R172, R21, UR4, R172 ;  /* 0x0000000415ac7c23 */ /* 0x000fe200080100ac */
[----:B------:R-:W-:Y:S01]  /*7150*/  FSEL R184, R19, -INF , !P1 ;  /* 0xff80000013b87808 */ /* 0x000fe20004800000 */
[C---:B------:R-:W-:Y:S01]  /*7160*/  FFMA.FTZ R174, R21.reuse, UR4, R174 ;  /* 0x0000000415ae7c23 */ /* 0x040fe200080100ae */
[----:B------:R-:W-:Y:S01]  /*7170*/  BAR.SYNC.DEFER_BLOCKING 0x0 ;  /* 0x0000000000007b1d */ /* 0x000fe20000010000 */
[C---:B------:R-:W-:Y:S01]  /*7180*/  ISETP.GE.AND P0, PT, R16.reuse, R232, PT ;  /* 0x000000e81000720c */ /* 0x040fe20003f06270 */
[----:B------:R-:W-:Y:S01]  /*7190*/  FFMA.FTZ R14, R21, UR4, R14 ;  /* 0x00000004150e7c23 */ /* 0x000fe2000801000e */
[C---:B------:R-:W-:Y:S01]  /*71a0*/  ISETP.GE.AND P6, PT, R16.reuse, R170, PT ;  /* 0x000000aa1000720c */ /* 0x040fe20003fc6270 */
[----:B------:R-:W-:Y:S01]  /*71b0*/  HMMA.16816.F32 R236, R64, R24, R236 ;  /* 0x0000001840ec723c */ /* 0x000fe200000018ec */
[----:B------:R-:W-:-:S02]  /*71c0*/  ISETP.GE.AND P5, PT, R16, R169, PT ;  /* 0x000000a91000720c */ /* 0x000fc40003fa6270 */
[----:B------:R-:W-:Y:S02]  /*71d0*/  ISETP.GE.AND P1, PT, R16, R3, PT ;  /* 0x000000031000720c */ /* 0x000fe40003f26270 */
[----:B------:R-:W1:Y:S01]  /*71e0*/  I2F R16, R2 ;  /* 0x0000000200107306 */ /* 0x000e620000201400 */
[----:B------:R-:W-:Y:S02]  /*71f0*/  IADD3 R12, R0, 0x30, RZ ;  /* 0x00000030000c7810 */ /* 0x000fe40007ffe0ff */
[----:B------:R-:W-:Y:S01]  /*7200*/  FSEL R176, R172, -INF , !P0 ;  /* 0xff800000acb07808 */ /* 0x000fe20004000000 */
[----:B------:R-:W-:Y:S01]  /*7210*/  HMMA.16816.F32 R24, R64, R26, R60 ;  /* 0x0000001a4018723c */ /* 0x000fe2000000183c */
[----:B------:R-:W-:Y:S02]  /*7220*/  FSEL R179, R174, -INF , !P6 ;  /* 0xff800000aeb37808 */ /* 0x000fe40007000000 */
[----:B------:R-:W-:Y:S01]  /*7230*/  FSEL R195, R195, -INF , !P5 ;  /* 0xff800000c3c37808 */ /* 0x000fe20006800000 */
[----:B------:R-:W2:Y:S01]  /*7240*/  I2F R17, R12 ;  /* 0x0000000c00117306 */ /* 0x000ea20000201400 */
[----:B------:R-:W-:-:S02]  /*7250*/  FSEL R196, R14, -INF , !P1 ;  /* 0xff8000000ec47808 */ /* 0x000fc40004800000 */
[C---:B------:R-:W-:Y:S02]  /*7260*/  ISETP.GE.AND P0, PT, R2.reuse, R232, PT ;  /* 0x000000e80200720c */ /* 0x040fe40003f06270 */
[C---:B------:R-:W-:Y:S02]  /*7270*/  ISETP.GE.AND P6, PT, R2.reuse, R170, PT ;  /* 0x000000aa0200720c */ /* 0x040fe40003fc6270 */
[----:B------:R-:W-:Y:S01]  /*7280*/  ISETP.GE.AND P5, PT, R2, R169, PT ;  /* 0x000000a90200720c */ /* 0x000fe20003fa6270 */
[----:B-1----:R-:W-:Y:S01]  /*7290*/  FFMA.FTZ R199, R16, UR4, R13 ;  /* 0x0000000410c77c23 */ /* 0x002fe2000801000d */
[----:B------:R-:W-:Y:S01]  /*72a0*/  IADD3 R13, R0, 0x31, RZ ;  /* 0x00000031000d7810 */ /* 0x000fe20007ffe0ff */
[----:B------:R-:W-:Y:S01]  /*72b0*/  FFMA.FTZ R15, R16, UR4, R15 ;  /* 0x00000004100f7c23 */ /* 0x000fe2000801000f */
[----:B------:R-:W-:Y:S01]  /*72c0*/  ISETP.GE.AND P1, PT, R2, R3, PT ;  /* 0x000000030200720c */ /* 0x000fe20003f26270 */
[C---:B------:R-:W-:Y:S01]  /*72d0*/  FFMA.FTZ R173, R16.reuse, UR4, R173 ;  /* 0x0000000410ad7c23 */ /* 0x040fe200080100ad */
[----:B------:R-:W1:Y:S01]  /*72e0*/  I2F R2, R13 ;  /* 0x0000000d00027306 */ /* 0x000e620000201400 */
[----:B------:R-:W-:Y:S01]  /*72f0*/  FSEL R199, R199, -INF , !P5 ;  /* 0xff800000c7c77808 */ /* 0x000fe20006800000 */
[----:B------:R-:W-:Y:S01]  /*7300*/  FFMA.FTZ R175, R16, UR4, R175 ;  /* 0x0000000410af7c23 */ /* 0x000fe200080100af */
[----:B------:R-:W-:Y:S01]  /*7310*/  FSEL R198, R15, -INF , !P1 ;  /* 0xff8000000fc67808 */ /* 0x000fe20004800000 */
[C---:B--2---:R-:W-:Y:S01]  /*7320*/  FFMA.FTZ R172, R17.reuse, UR4, R8 ;  /* 0x0000000411ac7c23 */ /* 0x044fe20008010008 */
[----:B------:R-:W-:Y:S01]  /*7330*/  IADD3 R8, R0, 0x38, RZ ;  /* 0x0000003800087810 */ /* 0x000fe20007ffe0ff */
[C---:B------:R-:W-:Y:S01]  /*7340*/  FFMA.FTZ R50, R17.reuse, UR4, R236 ;  /* 0x0000000411327c23 */ /* 0x040fe200080100ec */
[----:B------:R-:W-:Y:S01]  /*7350*/  ISETP.GE.AND P5, PT, R12, R169, PT ;  /* 0x000000a90c00720c */ /* 0x000fe20003fa6270 */
[----:B------:R-:W-:Y:S01]  /*7360*/  FFMA.FTZ R33, R17, UR4, R238 ;  /* 0x0000000411217c23 */ /* 0x000fe200080100ee */
[----:B------:R-:W2:Y:S01]  /*7370*/  I2F R15, R8 ;  /* 0x00000008000f7306 */ /* 0x000ea20000201400 */
[----:B------:R-:W-:Y:S01]  /*7380*/  FSEL R180, R173, -INF , !P0 ;  /* 0xff800000adb47808 */ /* 0x000fe20004000000 */
[----:B------:R-:W-:Y:S01]  /*7390*/  FFMA.FTZ R10, R17, UR4, R10 ;  /* 0x00000004110a7c23 */ /* 0x000fe2000801000a */
[----:B------:R-:W-:-:S02]  /*73a0*/  FSEL R172, R172, -INF , !P5 ;  /* 0xff800000acac7808 */ /* 0x000fc40006800000 */
[----:B------:R-:W-:Y:S01]  /*73b0*/  ISETP.GE.AND P5, PT, R13, R169, PT ;  /* 0x000000a90d00720c */ /* 0x000fe20003fa6270 */
[----:B-1----:R-:W-:Y:S01]  /*73c0*/  FFMA.FTZ R9, R2, UR4, R9 ;  /* 0x0000000402097c23 */ /* 0x002fe20008010009 */
[----:B------:R-:W-:Y:S01]  /*73d0*/  ISETP.GE.AND P0, PT, R12, R232, PT ;  /* 0x000000e80c00720c */ /* 0x000fe20003f06270 */
[C---:B------:R-:W-:Y:S01]  /*73e0*/  FFMA.FTZ R54, R2.reuse, UR4, R237 ;  /* 0x0000000402367c23 */ /* 0x040fe200080100ed */
[----:B------:R-:W-:Y:S01]  /*73f0*/  FSEL R175, R175, -INF , !P6 ;  /* 0xff800000afaf7808 */ /* 0x000fe20007000000 */
[C---:B------:R-:W-:Y:S01]  /*7400*/  FFMA.FTZ R35, R2.reuse, UR4, R239 ;  /* 0x0000000402237c23 */ /* 0x040fe200080100ef */
[----:B------:R-:W-:Y:S01]  /*7410*/  FSEL R164, R9, -INF , !P5 ;  /* 0xff80000009a47808 */ /* 0x000fe20006800000 */
[----:B------:R-:W-:Y:S01]  /*7420*/  FFMA.FTZ R11, R2, UR4, R11 ;  /* 0x00000004020b7c23 */ /* 0x000fe2000801000b */
[----:B------:R-:W1:Y:S01]  /*7430*/  I2F R9, R0 ;  /* 0x0000000000097306 */ /* 0x000e620000201400 */
[----:B------:R-:W-:Y:S01]  /*7440*/  ISETP.GE.AND P6, PT, R12, R170, PT ;  /* 0x000000aa0c00720c */ /* 0x000fe20003fc6270 */
[C---:B--2---:R-:W-:Y:S01]  /*7450*/  FFMA.FTZ R62, R15.reuse, UR4, R6 ;  /* 0x000000040f3e7c23 */ /* 0x044fe20008010006 */
[----:B------:R-:W-:Y:S01]  /*7460*/  IADD3 R6, R0, 0x39, RZ ;  /* 0x0000003900067810 */ /* 0x000fe20007ffe0ff */
[C---:B------:R-:W-:Y:S01]  /*7470*/  FFMA.FTZ R24, R15.reuse, UR4, R24 ;  /* 0x000000040f187c23 */ /* 0x040fe20008010018 */
[----:B------:R-:W-:Y:S01]  /*7480*/  ISETP.GE.AND P1, PT, R12, R3, PT ;  /* 0x000000030c00720c */ /* 0x000fe20003f26270 */
[----:B------:R-:W-:Y:S01]  /*7490*/  FFMA.FTZ R4, R15, UR4, R4 ;  /* 0x000000040f047c23 */ /* 0x000fe20008010004 */
[----:B------:R-:W-:Y:S01]  /*74a0*/  FSEL R50, R50, -INF , !P0 ;  /* 0xff80000032327808 */ /* 0x000fe20004000000 */
[----:B------:R-:W2:Y:S01]  /*74b0*/  I2F R2, R6 ;  /* 0x0000000600027306 */ /* 0x000ea20000201400 */
[----:B------:R-:W-:Y:S01]  /*74c0*/  ISETP.GE.AND P0, PT, R13, R232, PT ;  /* 0x000000e80d00720c */ /* 0x000fe20003f06270 */
[----:B------:R-:W-:Y:S01]  /*74d0*/  FFMA.FTZ R26, R15, UR4, R26 ;  /* 0x000000040f1a7c23 */ /* 0x000fe2000801001a */
[----:B------:R-:W-:-:S02]  /*74e0*/  FSEL R33, R33, -INF , !P6 ;  /* 0xff80000021217808 */ /* 0x000fc40007000000 */
[----:B------:R-:W-:Y:S02]  /*74f0*/  FSEL R66, R10, -INF , !P1 ;  /* 0xff8000000a427808 */ /* 0x000fe40004800000 */
[----:B------:R-:W-:Y:S01]  /*7500*/  ISETP.GE.AND P6, PT, R13, R170, PT ;  /* 0x000000aa0d00720c */ /* 0x000fe20003fc6270 */
[----:B-1----:R-:W-:Y:S01]  /*7510*/  FFMA.FTZ R53, R9, UR4, R194 ;  /* 0x0000000409357c23 */ /* 0x002fe200080100c2 */
[----:B------:R-:W-:Y:S01]  /*7520*/  ISETP.GE.AND P1, PT, R13, R3, PT ;  /* 0x000000030d00720c */ /* 0x000fe20003f26270 */
[----:B------:R-:W-:Y:S01]  /*7530*/  FFMA.FTZ R32, R9, UR4, R32 ;  /* 0x0000000409207c23 */ /* 0x000fe20008010020 */
[----:B------:R-:W-:Y:S02]  /*7540*/  FSEL R54, R54, -INF , !P0 ;  /* 0xff80000036367808 */ /* 0x000fe40004000000 */
[----:B------:R-:W-:Y:S02]  /*7550*/  ISETP.GE.AND P0, PT, R8, R232, PT ;  /* 0x000000e80800720c */ /* 0x000fe40003f06270 */
[----:B------:R-:W-:Y:S01]  /*7560*/  FSEL R35, R35, -INF , !P6 ;  /* 0xff80000023237808 */ /* 0x000fe20007000000 */
[C---:B--2---:R-:W-:Y:S01]  /*7570*/  FFMA.FTZ R25, R2.reuse, UR4, R25 ;  /* 0x0000000402197c23 */ /* 0x044fe20008010019 */
[----:B------:R-:W-:Y:S01]  /*7580*/  FSEL R60, R11, -INF , !P1 ;  /* 0xff8000000b3c7808 */ /* 0x000fe20004800000 */
[----:B------:R-:W-:Y:S01]  /*7590*/  FFMA.FTZ R27, R2, UR4, R27 ;  /* 0x00000004021b7c23 */ /* 0x000fe2000801001b */
[----:B------:R-:W-:Y:S01]  /*75a0*/  ISETP.GE.AND P6, PT, R8, R170, PT ;  /* 0x000000aa0800720c */ /* 0x000fe20003fc6270 */
[----:B------:R-:W-:Y:S01]  /*75b0*/  FFMA.FTZ R5, R2, UR4, R5 ;  /* 0x0000000402057c23 */ /* 0x000fe20008010005 */
[----:B------:R-:W-:Y:S01]  /*75c0*/  ISETP.GE.AND P5, PT, R8, R169, PT ;  /* 0x000000a90800720c */ /* 0x000fe20003fa6270 */
[----:B------:R-:W-:Y:S01]  /*75d0*/  FFMA.FTZ R7, R2, UR4, R7 ;  /* 0x0000000402077c23 */ /* 0x000fe20008010007 */
[----:B------:R-:W-:Y:S01]  /*75e0*/  ISETP.GE.AND P1, PT, R8, R3, PT ;  /* 0x000000030800720c */ /* 0x000fe20003f26270 */
[----:B------:R-:W-:Y:S01]  /*75f0*/  FFMA.FTZ R8, R9, UR4, R192 ;  /* 0x0000000409087c23 */ /* 0x000fe200080100c0 */
[----:B------:R-:W-:-:S02]  /*7600*/  FSEL R37, R24, -INF , !P0 ;  /* 0xff80000018257808 */ /* 0x000fc40004000000 */
[-C--:B------:R-:W-:Y:S02]  /*7610*/  ISETP.GE.AND P0, PT, R0, R232.reuse, PT ;  /* 0x000000e80000720c */ /* 0x080fe40003f06270 */
[----:B------:R-:W-:Y:S01]  /*7620*/  FSEL R67, R4, -INF , !P5 ;  /* 0xff80000004437808 */ /* 0x000fe20006800000 */
[----:B------:R-:W-:Y:S01]  /*7630*/  FFMA.FTZ R4, R9, UR4, R34 ;  /* 0x0000000409047c23 */ /* 0x000fe20008010022 */
[----:B------:R-:W-:Y:S02]  /*7640*/  FSEL R8, R8, -INF , !P0 ;  /* 0xff80000008087808 */ /* 0x000fe40004000000 */
[----:B------:R-:W-:Y:S02]  /*7650*/  ISETP.GE.AND P0, PT, R6, R232, PT ;  /* 0x000000e80600720c */ /* 0x000fe40003f06270 */
[----:B------:R-:W-:Y:S02]  /*7660*/  FSEL R36, R26, -INF , !P6 ;  /* 0xff8000001a247808 */ /* 0x000fe40007000000 */
[----:B------:R-:W-:-:S02]  /*7670*/  FSEL R44, R25, -INF , !P0 ;  /* 0xff800000192c7808 */ /* 0x000fc40004000000 */
[----:B------:R-:W-:Y:S02]  /*7680*/  PLOP3.LUT P0, PT, PT, PT, UP0, 0x40, 0x0 ;  /* 0x000000000000781c */ /* 0x000fe40003f0e808 */
[----:B------:R-:W-:Y:S02]  /*7690*/  FSEL R62, R62, -INF , !P1 ;  /* 0xff8000003e3e7808 */ /* 0x000fe40004800000 */
[C---:B------:R-:W-:Y:S02]  /*76a0*/  ISETP.GE.AND P6, PT, R0.reuse, R170, PT ;  /* 0x000000aa0000720c */ /* 0x040fe40003fc6270 */
[C---:B------:R-:W-:Y:S02]  /*76b0*/  ISETP.GE.AND P5, PT, R0.reuse, R169, PT ;  /* 0x000000a90000720c */ /* 0x040fe40003fa6270 */
[----:B------:R-:W-:Y:S02]  /*76c0*/  ISETP.GE.AND P1, PT, R0, R3, PT ;  /* 0x000000030000720c */ /* 0x000fe40003f26270 */
[----:B------:R-:W-:-:S02]  /*76d0*/  FSEL R53, R53, -INF , !P6 ;  /* 0xff80000035357808 */ /* 0x000fc40007000000 */
[----:B------:R-:W-:Y:S02]  /*76e0*/  FSEL R9, R32, -INF , !P5 ;  /* 0xff80000020097808 */ /* 0x000fe40006800000 */
[----:B------:R-:W-:Y:S02]  /*76f0*/  FSEL R4, R4, -INF , !P1 ;  /* 0xff80000004047808 */ /* 0x000fe40004800000 */
[C---:B------:R-:W-:Y:S02]  /*7700*/  ISETP.GE.AND P6, PT, R6.reuse, R170, PT ;  /* 0x000000aa0600720c */ /* 0x040fe40003fc6270 */
[C---:B------:R-:W-:Y:S02]  /*7710*/  ISETP.GE.AND P5, PT, R6.reuse, R169, PT ;  /* 0x000000a90600720c */ /* 0x040fe40003fa6270 */
[----:B------:R-:W-:Y:S02]  /*7720*/  ISETP.GE.AND P1, PT, R6, R3, PT ;  /* 0x000000030600720c */ /* 0x000fe40003f26270 */
[----:B------:R-:W-:-:S02]  /*7730*/  FSEL R47, R27, -INF , !P6 ;  /* 0xff8000001b2f7808 */ /* 0x000fc40007000000 */
        /* <DEDUP_REMOVED lines=9> */
[----:B------:R-:W-:Y:S02]  /*77d0*/  UIMAD.WIDE.U32 UR26, UR16, UR6, URZ ;  /* 0x00000006101a72a5 */ /* 0x000fe4000f8e003f */
[----:B------:R-:W-:Y:S01]  /*77e0*/  UIMAD UR11, UR11, UR6, URZ ;  /* 0x000000060b0b72a4 */ /* 0x000fe2000f8e023f */
[----:B------:R1:W-:Y:S03]  /*77f0*/  @P4 STS.64 [R220+0x6008], RZ ;  /* 0x006008ffdc004388 */ /* 0x0003e60000000a00 */
[----:B------:R-:W-:Y:S01]  /*7800*/  UIMAD UR7, UR16, UR7, UR11 ;  /* 0x00000007100772a4 */ /* 0x000fe2000f8e020b */
[----:B------:R-:W-:-:S02]  /*7810*/  IMAD.U32 R5, RZ, RZ, UR26 ;  /* 0x0000001aff057e24 */ /* 0x000fc4000f8e00ff */
[----:B------:R-:W-:Y:S01]  /*7820*/  IMAD.U32 R2, RZ, RZ, UR26 ;  /* 0x0000001aff027e24 */ /* 0x000fe2000f8e00ff */
[----:B------:R-:W-:Y:S02]  /*7830*/  UIADD3 UR7, UR27, UR7, URZ ;  /* 0x000000071b077290 */ /* 0x000fe4000fffe03f */
[----:B------:R-:W-:-:S04]  /*7840*/  LEA R5, P0, R5, R224, 0x6 ;  /* 0x000000e005057211 */ /* 0x000fc800078030ff */
[----:B------:R-:W-:Y:S01]  /*7850*/  IMAD.U32 R7, RZ, RZ, UR7 ;  /* 0x00000007ff077e24 */ /* 0x000fe2000f8e00ff */
[C---:B------:R-:W-:Y:S02]  /*7860*/  @!P4 LEA R16, P5, R5.reuse, c[0x0][0x168], 0x1 ;  /* 0x00005a000510ca11 */ /* 0x040fe400078a08ff */
[C---:B------:R-:W-:Y:S02]  /*7870*/  @!P2 LEA R10, P1, R5.reuse, c[0x0][0x168], 0x1 ;  /* 0x00005a00050aaa11 */ /* 0x040fe400078208ff */
        /* <DEDUP_REMOVED lines=10> */
[----:B------:R-:W-:Y:S02]  /*7920*/  @!P4 LEA R14, P5, R0, c[0x0][0x168], 0x1 ;  /* 0x00005a00000eca11 */ /* 0x000fe400078a08ff */
        /* <DEDUP_REMOVED lines=32> */
.L_x_123:
[----:B------:R-:W-:Y:S05]  /*7b30*/  BSYNC B0 ;  /* 0x0000000000007941 */ /* 0x000fea0003800000 */
.L_x_122:
[----:B------:R-:W0:Y:S02]  /*7b40*/  LDGDEPBAR ;  /* 0x00000000000079af */ /* 0x000e240000000000 */
.L_x_121:
[----:B------:R-:W-:Y:S01]  /*7b50*/  FMNMX.FTZ R0, R166, R9, !PT ;  /* 0x00000009a6007209 */ /* 0x000fe20007810000 */
[----:B------:R-:W-:Y:S01]  /*7b60*/  LDSM.16.MT88.4 R24, [R213+0x9000] ;  /* 0x00900000d518783b */ /* 0x000fe20000004200 */
[----:B------:R-:W-:Y:S02]  /*7b70*/  FMNMX.FTZ R5, R165, R4, !PT ;  /* 0x00000004a5057209 */ /* 0x000fe40007810000 */
[----:B------:R-:W-:Y:S01]  /*7b80*/  FMNMX.FTZ R0, R49, R0, !PT ;  /* 0x0000000031007209 */ /* 0x000fe20007810000 */
[----:B------:R-:W-:Y:S01]  /*7b90*/  LDSM.16.MT88.4 R20, [R171+0x9000] ;  /* 0x00900000ab14783b */ /* 0x000fe20000004200 */
[----:B------:R-:W-:Y:S02]  /*7ba0*/  FMNMX.FTZ R5, R58, R5, !PT ;  /* 0x000000053a057209 */ /* 0x000fe40007810000 */
[----:B------:R-:W-:Y:S01]  /*7bb0*/  FMNMX.FTZ R0, R51, R0, !PT ;  /* 0x0000000033007209 */ /* 0x000fe20007810000 */
[----:B-1----:R-:W-:Y:S01]  /*7bc0*/  LDSM.16.MT88.4 R16, [R213+0xa000] ;  /* 0x00a00000d510783b */ /* 0x002fe20000004200 */
        /* <DEDUP_REMOVED lines=40> */
[----:B------:R-:W2:Y:S01]  /*7e50*/  SHFL.BFLY PT, R5, R0, 0x2, 0x1f ;  /* 0x0c401f0000057f89 */ /* 0x000ea200000e0000 */
[----:B------:R-:W-:Y:S02]  /*7e60*/  FMNMX.FTZ R6, R201, R6, !PT ;  /* 0x00000006c9067209 */ /* 0x000fe40007810000 */
        /* <DEDUP_REMOVED lines=13> */
[----:B--2---:R-:W-:Y:S02]  /*7f40*/  FMNMX.FTZ R5, R0, R5, !PT ;  /* 0x0000000500057209 */ /* 0x004fe40007810000 */
[----:B------:R-:W-:Y:S02]  /*7f50*/  FMNMX.FTZ R6, R175, R6, !PT ;  /* 0x00000006af067209 */ /* 0x000fe40007810000 */
[----:B------:R-:W-:Y:S01]  /*7f60*/  FMNMX.FTZ R7, R50, R7, !PT ;  /* 0x0000000732077209 */ /* 0x000fe20007810000 */
[----:B------:R-:W2:Y:S01]  /*7f70*/  SHFL.BFLY PT, R0, R5, 0x1, 0x1f ;  /* 0x0c201f0005007f89 */ /* 0x000ea200000e0000 */
[----:B------:R-:W-:-:S02]  /*7f80*/  FMNMX.FTZ R10, R33, R6, !PT ;  /* 0x00000006210a7209 */ /* 0x000fc40007810000 */
[----:B------:R-:W-:-:S04]  /*7f90*/  FMNMX.FTZ R6, R54, R7, !PT ;  /* 0x0000000736067209 */ /* 0x000fc80007810000 */
[----:B------:R-:W-:Y:S02]  /*7fa0*/  FMNMX.FTZ R7, R37, R6, !PT ;  /* 0x0000000625077209 */ /* 0x000fe40007810000 */
[----:B-1----:R-:W-:Y:S02]  /*7fb0*/  FMNMX.FTZ R2, R11, R2, !PT ;  /* 0x000000020b027209 */ /* 0x002fe40007810000 */
[----:B------:R-:W-:Y:S02]  /*7fc0*/  FMNMX.FTZ R6, R44, R7, !PT ;  /* 0x000000072c067209 */ /* 0x000fe40007810000 */
[----:B------:R-:W-:Y:S01]  /*7fd0*/  FMNMX.FTZ R11, R35, R10, !PT ;  /* 0x0000000a230b7209 */ /* 0x000fe20007810000 */
[C---:B------:R-:W-:Y:S01]  /*7fe0*/  FMUL.FTZ R174, R2.reuse, c[0x0][0x23c] ;  /* 0x00008f0002ae7a20 */ /* 0x040fe20000410000 */
[----:B------:R-:W-:Y:S01]  /*7ff0*/  FSETP.NEU.FTZ.AND P1, PT, R2, -INF , PT ;  /* 0xff8000000200780b */ /* 0x000fe20003f3d000 */
[----:B------:R-:W1:Y:S01]  /*8000*/  SHFL.BFLY PT, R237, R6, 0x2, 0x1f ;  /* 0x0c401f0006ed7f89 */ /* 0x000e6200000e0000 */
[----:B------:R-:W-:-:S02]  /*8010*/  FMNMX.FTZ R236, R36, R11, !PT ;  /* 0x0000000b24ec7209 */ /* 0x000fc40007810000 */
[----:B------:R-:W-:Y:S02]  /*8020*/  FSEL R174, R174, RZ, P1 ;  /* 0x000000ffaeae7208 */ /* 0x000fe40000800000 */
[----:B------:R-:W-:Y:S02]  /*8030*/  FMNMX.FTZ R236, R47, R236, !PT ;  /* 0x000000ec2fec7209 */ /* 0x000fe40007810000 */
[----:B--2---:R-:W-:Y:S01]  /*8040*/  FMNMX.FTZ R0, R5, R0, !PT ;  /* 0x0000000005007209 */ /* 0x004fe20007810000 */
[--C-:B------:R-:W-:Y:S01]  /*8050*/  FFMA.FTZ R41, R49, c[0x0][0x23c], -R174.reuse ;  /* 0x00008f0031297a23 */ /* 0x100fe200000108ae */
[----:B------:R-:W-:Y:S01]  /*8060*/  FSEL R7, R2, RZ, P1 ;  /* 0x000000ff02077208 */ /* 0x000fe20000800000 */
[----:B------:R-:W2:Y:S01]  /*8070*/  SHFL.BFLY PT, R5, R236, 0x2, 0x1f ;  /* 0x0c401f00ec057f89 */ /* 0x000ea200000e0000 */
[C---:B------:R-:W-:Y:S01]  /*8080*/  FSETP.NEU.FTZ.AND P0, PT, R0.reuse, -INF , PT ;  /* 0xff8000000000780b */ /* 0x040fe20003f1d000 */
[C---:B------:R-:W-:Y:S02]  /*8090*/  FMUL.FTZ R61, R0.reuse, c[0x0][0x23c] ;  /* 0x00008f00003d7a20 */ /* 0x040fe40000410000 */
[--C-:B------:R-:W-:Y:S01]  /*80a0*/  FFMA.FTZ R42, R9, c[0x0][0x23c], -R174.reuse ;  /* 0x00008f00092a7a23 */ /* 0x100fe200000108ae */
[----:B------:R-:W-:Y:S01]  /*80b0*/  FSEL R10, R0, RZ, P0 ;  /* 0x000000ff000a7208 */ /* 0x000fe20000000000 */
[--C-:B------:R-:W-:Y:S01]  /*80c0*/  FFMA.FTZ R40, R51, c[0x0][0x23c], -R174.reuse ;  /* 0x00008f0033287a23 */ /* 0x100fe200000108ae */
[----:B------:R-:W-:Y:S01]  /*80d0*/  FSEL R61, R61, RZ, P0 ;  /* 0x000000ff3d3d7208 */ /* 0x000fe20000000000 */
[----:B------:R-:W-:Y:S01]  /*80e0*/  FFMA.FTZ R39, R29, c[0x0][0x23c], -R174 ;  /* 0x00008f001d277a23 */ /* 0x000fe200000108ae */
[----:B------:R-:W-:Y:S01]  /*80f0*/  MUFU.EX2 R41, R41 ;  /* 0x0000002900297308 */ /* 0x000fe20000000800 */
[----:B------:R-:W-:-:S02]  /*8100*/  FADD.FTZ R10, R165, -R10 ;  /* 0x8000000aa50a7221 */ /* 0x000fc40000010000 */
[----:B------:R-:W-:Y:S01]  /*8110*/  FFMA.FTZ R38, R4, c[0x0][0x23c], -R61 ;  /* 0x00008f0004267a23 */ /* 0x000fe2000001083d */
[----:B-1----:R-:W-:Y:S01]  /*8120*/  FMNMX.FTZ R237, R6, R237, !PT ;  /* 0x000000ed06ed7209 */ /* 0x002fe20007810000 */
[----:B------:R-:W-:Y:S02]  /*8130*/  FADD.FTZ R6, R166, -R7 ;  /* 0x80000007a6067221 */ /* 0x000fe40000010000 */
[--C-:B------:R-:W-:Y:S01]  /*8140*/  FFMA.FTZ R34, R58, c[0x0][0x23c], -R61.reuse ;  /* 0x00008f003a227a23 */ /* 0x100fe2000001083d */
[----:B------:R-:W1:Y:S01]  /*8150*/  MUFU.EX2 R42, R42 ;  /* 0x0000002a002a7308 */ /* 0x000e620000000800 */
[----:B------:R-:W3:Y:S01]  /*8160*/  SHFL.BFLY PT, R4, R237, 0x1, 0x1f ;  /* 0x0c201f00ed047f89 */ /* 0x000ee200000e0000 */
[----:B------:R-:W-:Y:S02]  /*8170*/  FMUL.FTZ R6, R6, c[0x0][0x23c] ;  /* 0x00008f0006067a20 */ /* 0x000fe40000410000 */
[----:B------:R-:W-:Y:S01]  /*8180*/  FMUL.FTZ R45, R10, c[0x0][0x23c] ;  /* 0x00008f000a2d7a20 */ /* 0x000fe20000410000 */
[----:B--2---:R-:W-:Y:S01]  /*8190*/  FMNMX.FTZ R236, R236, R5, !PT ;  /* 0x00000005ecec7209 */ /* 0x004fe20007810000 */
[----:B------:R-:W-:-:S02]  /*81a0*/  FFMA.FTZ R32, R28, c[0x0][0x23c], -R61 ;  /* 0x00008f001c207a23 */ /* 0x000fc4000001083d */
[----:B------:R-:W2:Y:S01]  /*81b0*/  MUFU.EX2 R46, R6 ;  /* 0x00000006002e7308 */ /* 0x000ea20000000800 */
[----:B------:R-:W-:Y:S01]  /*81c0*/  FFMA.FTZ R43, R30, c[0x0][0x23c], -R61 ;  /* 0x00008f001e2b7a23 */ /* 0x000fe2000001083d */
[----:B------:R-:W4:Y:S01]  /*81d0*/  SHFL.BFLY PT, R5, R236, 0x1, 0x1f ;  /* 0x0c201f00ec057f89 */ /* 0x000f2200000e0000 */
[--C-:B------:R-:W-:Y:S02]  /*81e0*/  FFMA.FTZ R165, R193, c[0x0][0x23c], -R174.reuse ;  /* 0x00008f00c1a57a23 */ /* 0x100fe400000108ae */
[----:B------:R-:W-:-:S03]  /*81f0*/  FFMA.FTZ R166, R187, c[0x0][0x23c], -R174 ;  /* 0x00008f00bba67a23 */ /* 0x000fc600000108ae */
[----:B------:R-:W-:Y:S01]  /*8200*/  MUFU.EX2 R40, R40 ;  /* 0x0000002800287308 */ /* 0x000fe20000000800 */
[----:B-1----:R-:W-:Y:S01]  /*8210*/  F2FP.PACK_AB R28, R41, R42 ;  /* 0x0000002a291c723e */ /* 0x002fe200000000ff */
[--C-:B------:R-:W-:Y:S02]  /*8220*/  FFMA.FTZ R183, R183, c[0x0][0x23c], -R174.reuse ;  /* 0x00008f00b7b77a23 */ /* 0x100fe400000108ae */
[----:B------:R-:W-:Y:S02]  /*8230*/  FFMA.FTZ R204, R204, c[0x0][0x23c], -R61 ;  /* 0x00008f00cccc7a23 */ /* 0x000fe4000001083d */
[----:B------:R-:W-:Y:S02]  /*8240*/  FFMA.FTZ R206, R199, c[0x0][0x23c], -R174 ;  /* 0x00008f00c7ce7a23 */ /* 0x000fe400000108ae */
[----:B------:R-:W1:Y:S01]  /*8250*/  MUFU.EX2 R39, R39 ;  /* 0x0000002700277308 */ /* 0x000e620000000800 */
[----:B---3--:R-:W-:Y:S01]  /*8260*/  FMNMX.FTZ R237, R237, R4, !PT ;  /* 0x00000004eded7209 */ /* 0x008fe20007810000 */
[----:B--2---:R-:W-:-:S02]  /*8270*/  FMUL.FTZ R156, R156, R46 ;  /* 0x0000002e9c9c7220 */ /* 0x004fc40000410000 */
[-C--:B------:R-:W-:Y:S01]  /*8280*/  FMUL.FTZ R157, R157, R46.reuse ;  /* 0x0000002e9d9d7220 */ /* 0x080fe20000410000 */
[C---:B------:R-:W-:Y:S01]  /*8290*/  FSETP.NEU.FTZ.AND P1, PT, R237.reuse, -INF , PT ;  /* 0xff800000ed00780b */ /* 0x040fe20003f3d000 */
[C---:B------:R-:W-:Y:S02]  /*82a0*/  FMUL.FTZ R49, R237.reuse, c[0x0][0x23c] ;  /* 0x00008f00ed317a20 */ /* 0x040fe40000410000 */
[----:B------:R-:W-:Y:S01]  /*82b0*/  MUFU.EX2 R38, R38 ;  /* 0x0000002600267308 */ /* 0x000fe20000000800 */
[----:B------:R-:W-:Y:S01]  /*82c0*/  FSEL R63, R237, RZ, P1 ;  /* 0x000000ffed3f7208 */ /* 0x000fe20000800000 */
[-C--:B------:R-:W-:Y:S01]  /*82d0*/  FMUL.FTZ R152, R152, R46.reuse ;  /* 0x0000002e98987220 */ /* 0x080fe20000410000 */
[----:B------:R-:W-:Y:S01]  /*82e0*/  FSEL R49, R49, RZ, P1 ;  /* 0x000000ff31317208 */ /* 0x000fe20000800000 */
[----:B------:R-:W-:Y:S01]  /*82f0*/  FMUL.FTZ R153, R153, R46 ;  /* 0x0000002e99997220 */ /* 0x000fe20000410000 */
[----:B----4-:R-:W-:Y:S01]  /*8300*/  FMNMX.FTZ R236, R236, R5, !PT ;  /* 0x00000005ecec7209 */ /* 0x010fe20007810000 */
[----:B------:R-:W-:Y:S01]  /*8310*/  FADD.FTZ R63, R168, -R63 ;  /* 0x8000003fa83f7221 */ /* 0x000fe20000010000 */
[----:B------:R-:W2:Y:S01]  /*8320*/  LDSM.16.MT88.4 R4, [R213+0xb000] ;  /* 0x00b00000d504783b */ /* 0x000ea20000004200 */
[--C-:B------:R-:W-:Y:S01]  /*8330*/  FFMA.FTZ R9, R8, c[0x0][0x23c], -R49.reuse ;  /* 0x00008f0008097a23 */ /* 0x100fe20000010831 */
[C---:B------:R-:W-:Y:S01]  /*8340*/  FSETP.NEU.FTZ.AND P0, PT, R236.reuse, -INF , PT ;  /* 0xff800000ec00780b */ /* 0x040fe20003f1d000 */
[----:B------:R-:W-:Y:S01]  /*8350*/  FMUL.FTZ R8, R236, c[0x0][0x23c] ;  /* 0x00008f00ec087a20 */ /* 0x000fe20000410000 */
[----:B------:R-:W3:Y:S01]  /*8360*/  MUFU.EX2 R34, R34 ;  /* 0x0000002200227308 */ /* 0x000ee20000000800 */
[--C-:B------:R-:W-:Y:S01]  /*8370*/  FFMA.FTZ R51, R48, c[0x0][0x23c], -R49.reuse ;  /* 0x00008f0030337a23 */ /* 0x100fe20000010831 */
[----:B-1----:R-:W-:Y:S01]  /*8380*/  F2FP.PACK_AB R30, R39, R40 ;  /* 0x00000028271e723e */ /* 0x002fe200000000ff */
[--C-:B------:R-:W-:Y:S01]  /*8390*/  FFMA.FTZ R58, R56, c[0x0][0x23c], -R49.reuse ;  /* 0x00008f00383a7a23 */ /* 0x100fe20000010831 */
[----:B------:R-:W-:Y:S01]  /*83a0*/  FSEL R56, R8, RZ, P0 ;  /* 0x000000ff08387208 */ /* 0x000fe20000000000 */
[----:B------:R-:W-:-:S02]  /*83b0*/  FFMA.FTZ R65, R52, c[0x0][0x23c], -R49 ;  /* 0x00008f0034417a23 */ /* 0x000fc40000010831 */
[----:B------:R-:W-:Y:S01]  /*83c0*/  FMUL.FTZ R63, R63, c[0x0][0x23c] ;  /* 0x00008f003f3f7a20 */ /* 0x000fe20000410000 */
[----:B------:R1:W-:Y:S01]  /*83d0*/  MUFU.EX2 R48, R9 ;  /* 0x0000000900307308 */ /* 0x0003e20000000800 */
[--C-:B------:R-:W-:Y:S02]  /*83e0*/  FFMA.FTZ R64, R53, c[0x0][0x23c], -R56.reuse ;  /* 0x00008f0035407a23 */ /* 0x100fe40000010838 */
[--C-:B------:R-:W-:Y:S02]  /*83f0*/  FFMA.FTZ R57, R57, c[0x0][0x23c], -R56.reuse ;  /* 0x00008f0039397a23 */ /* 0x100fe40000010838 */
[----:B------:R-:W-:Y:S02]  /*8400*/  FFMA.FTZ R209, R209, c[0x0][0x23c], -R56 ;  /* 0x00008f00d1d17a23 */ /* 0x000fe40000010838 */
[----:B------:R-:W-:Y:S01]  /*8410*/  FMUL.FTZ R72, R72, R46 ;  /* 0x0000002e48487220 */ /* 0x000fe20000410000 */
[----:B------:R4:W-:Y:S01]  /*8420*/  MUFU.EX2 R52, R58 ;  /* 0x0000003a00347308 */ /* 0x0009e20000000800 */
[----:B---3--:R-:W-:Y:S01]  /*8430*/  F2FP.PACK_AB R29, R34, R38 ;  /* 0x00000026221d723e */ /* 0x008fe200000000ff */
[----:B------:R-:W-:-:S02]  /*8440*/  FMUL.FTZ R73, R73, R46 ;  /* 0x0000002e49497220 */ /* 0x000fc40000410000 */
[-C--:B------:R-:W-:Y:S02]  /*8450*/  FMUL.FTZ R76, R76, R46.reuse ;  /* 0x0000002e4c4c7220 */ /* 0x080fe40000410000 */
[-C--:B------:R-:W-:Y:S01]  /*8460*/  FMUL.FTZ R77, R77, R46.reuse ;  /* 0x0000002e4d4d7220 */ /* 0x080fe20000410000 */
[----:B-1----:R-:W1:Y:S01]  /*8470*/  LDSM.16.MT88.4 R8, [R171+0xb000] ;  /* 0x00b00000ab08783b */ /* 0x002e620000004200 */
[----:B------:R-:W-:Y:S01]  /*8480*/  MUFU.EX2 R53, R65 ;  /* 0x0000004100357308 */ /* 0x000fe20000000800 */
[-C--:B------:R-:W-:Y:S02]  /*8490*/  FMUL.FTZ R88, R88, R46.reuse ;  /* 0x0000002e58587220 */ /* 0x080fe40000410000 */
[-C--:B------:R-:W-:Y:S02]  /*84a0*/  FMUL.FTZ R89, R89, R46.reuse ;  /* 0x0000002e59597220 */ /* 0x080fe40000410000 */
[-C--:B------:R-:W-:Y:S02]  /*84b0*/  FMUL.FTZ R92, R92, R46.reuse ;  /* 0x0000002e5c5c7220 */ /* 0x080fe40000410000 */
[----:B----4-:R-:W-:Y:S01]  /*84c0*/  FFMA.FTZ R58, R55, c[0x0][0x23c], -R56 ;  /* 0x00008f00373a7a23 */ /* 0x010fe20000010838 */
[----:B------:R-:W-:Y:S01]  /*84d0*/  MUFU.EX2 R32, R32 ;  /* 0x0000002000207308 */ /* 0x000fe20000000800 */
[----:B------:R-:W-:-:S02]  /*84e0*/  FMUL.FTZ R93, R93, R46 ;  /* 0x0000002e5d5d7220 */ /* 0x000fc40000410000 */
[-C--:B------:R-:W-:Y:S02]  /*84f0*/  FMUL.FTZ R144, R144, R46.reuse ;  /* 0x0000002e90907220 */ /* 0x080fe40000410000 */
[-C--:B------:R-:W-:Y:S02]  /*8500*/  FMUL.FTZ R145, R145, R46.reuse ;  /* 0x0000002e91917220 */ /* 0x080fe40000410000 */
[-C--:B------:R-:W-:Y:S01]  /*8510*/  FMUL.FTZ R104, R104, R46.reuse ;  /* 0x0000002e68687220 */ /* 0x080fe20000410000 */
[----:B------:R3:W-:Y:S01]  /*8520*/  MUFU.EX2 R55, R64 ;  /* 0x0000004000377308 */ /* 0x0007e20000000800 */
[-C--:B------:R-:W-:Y:S02]  /*8530*/  FMUL.FTZ R105, R105, R46.reuse ;  /* 0x0000002e69697220 */ /* 0x080fe40000410000 */
[-C--:B------:R-:W-:Y:S02]  /*8540*/  FMUL.FTZ R112, R112, R46.reuse ;  /* 0x0000002e70707220 */ /* 0x080fe40000410000 */
[----:B------:R-:W-:-:S02]  /*8550*/  FMUL.FTZ R113, R113, R46 ;  /* 0x0000002e71717220 */ /* 0x000fc40000410000 */
[-C--:B------:R-:W-:Y:S01]  /*8560*/  FMUL.FTZ R116, R116, R46.reuse ;  /* 0x0000002e74747220 */ /* 0x080fe20000410000 */
[----:B------:R-:W4:Y:S01]  /*8570*/  MUFU.EX2 R43, R43 ;  /* 0x0000002b002b7308 */ /* 0x000f220000000800 */
[-C--:B------:R-:W-:Y:S02]  /*8580*/  FMUL.FTZ R117, R117, R46.reuse ;  /* 0x0000002e75757220 */ /* 0x080fe40000410000 */
[-C--:B------:R-:W-:Y:S02]  /*8590*/  FMUL.FTZ R136, R136, R46.reuse ;  /* 0x0000002e88887220 */ /* 0x080fe40000410000 */
[-C--:B------:R-:W-:Y:S02]  /*85a0*/  FMUL.FTZ R137, R137, R46.reuse ;  /* 0x0000002e89897220 */ /* 0x080fe40000410000 */
[-C--:B------:R-:W-:Y:S01]  /*85b0*/  FMUL.FTZ R128, R128, R46.reuse ;  /* 0x0000002e80807220 */ /* 0x080fe20000410000 */
[----:B---3--:R-:W-:Y:S01]  /*85c0*/  FSEL R64, R236, RZ, P0 ;  /* 0x000000ffec407208 */ /* 0x008fe20000000000 */
[----:B------:R-:W3:Y:S01]  /*85d0*/  MUFU.EX2 R45, R45 ;  /* 0x0000002d002d7308 */ /* 0x000ee20000000800 */
[----:B------:R-:W-:Y:S01]  /*85e0*/  FMUL.FTZ R129, R129, R46 ;  /* 0x0000002e81817220 */ /* 0x000fe20000410000 */
[----:B------:R-:W-:Y:S01]  /*85f0*/  PLOP3.LUT P0, PT, PT, PT, UP0, 0x40, 0x0 ;  /* 0x000000000000781c */ /* 0x000fe20003f0e808 */
[----:B------:R-:W-:-:S02]  /*8600*/  FFMA.FTZ R168, R185, c[0x0][0x23c], -R174 ;  /* 0x00008f00b9a87a23 */ /* 0x000fc400000108ae */
[----:B------:R-:W-:Y:S01]  /*8610*/  FADD.FTZ R65, R167, -R64 ;  /* 0x80000040a7417221 */ /* 0x000fe20000010000 */
[----:B----4-:R-:W-:Y:S02]  /*8620*/  F2FP.PACK_AB R31, R43, R32 ;  /* 0x000000202b1f723e */ /* 0x010fe400000000ff */
[----:B------:R-:W-:Y:S01]  /*8630*/  MUFU.EX2 R51, R51 ;  /* 0x0000003300337308 */ /* 0x000fe20000000800 */
[----:B------:R-:W-:Y:S02]  /*8640*/  FMUL.FTZ R65, R65, c[0x0][0x23c] ;  /* 0x00008f0041417a20 */ /* 0x000fe40000410000 */
[--C-:B------:R-:W-:Y:S02]  /*8650*/  FFMA.FTZ R167, R188, c[0x0][0x23c], -R61.reuse ;  /* 0x00008f00bca77a23 */ /* 0x100fe4000001083d */
[--C-:B------:R-:W-:Y:S02]  /*8660*/  FFMA.FTZ R188, R242, c[0x0][0x23c], -R61.reuse ;  /* 0x00008f00f2bc7a23 */ /* 0x100fe4000001083d */
[----:B------:R-:W-:Y:S01]  /*8670*/  FFMA.FTZ R185, R244, c[0x0][0x23c], -R61 ;  /* 0x00008f00f4b97a23 */ /* 0x000fe2000001083d */
        /* <DEDUP_REMOVED lines=17> */
[----:B------:R-:W3:Y:S01]  /*8790*/  MUFU.EX2 R63, R63 ;  /* 0x0000003f003f7308 */ /* 0x000ee20000000800 */
        /* <DEDUP_REMOVED lines=16> */
[----:B------:R-:W-:Y:S01]  /*88a0*/  FMUL.FTZ R131, R131, R45 ;  /* 0x0000002d83837220 */ /* 0x000fe20000410000 */
[----:B------:R-:W5:Y:S01]  /*88b0*/  MUFU.EX2 R168, R168 ;  /* 0x000000a800a87308 */ /* 0x000f620000000800 */
[-C--:B---3--:R-:W-:Y:S01]  /*88c0*/  FMUL.FTZ R160, R160, R63.reuse ;  /* 0x0000003fa0a07220 */ /* 0x088fe20000410000 */
[C---:B------:R-:W-:Y:S01]  /*88d0*/  HMMA.16816.F32 R92, R28.reuse, R18, R92 ;  /* 0x000000121c5c723c */ /* 0x040fe2000000185c */
[----:B------:R-:W-:Y:S02]  /*88e0*/  FMUL.FTZ R161, R161, R63 ;  /* 0x0000003fa1a17220 */ /* 0x000fe40000410000 */
[-C--:B----4-:R-:W-:Y:S02]  /*88f0*/  FMUL.FTZ R162, R162, R65.reuse ;  /* 0x00000041a2a27220 */ /* 0x090fe40000410000 */
        /* <DEDUP_REMOVED lines=30> */
[----:B------:R-:W-:Y:S01]  /*8ae0*/  FMUL.FTZ R99, R99, R65 ;  /* 0x0000004163637220 */ /* 0x000fe20000410000 */
[----:B------:R-:W-:Y:S01]  /*8af0*/  MUFU.EX2 R206, R206 ;  /* 0x000000ce00ce7308 */ /* 0x000fe20000000800 */
[-C--:B------:R-:W-:Y:S01]  /*8b00*/  FMUL.FTZ R100, R100, R63.reuse ;  /* 0x0000003f64647220 */ /* 0x080fe20000410000 */
[----:B------:R-:W-:Y:S01]  /*8b10*/  HMMA.16816.F32 R128, R28, R10, R128 ;  /* 0x0000000a1c80723c */ /* 0x000fe20000001880 */
[----:B------:R-:W-:Y:S02]  /*8b20*/  FMUL.FTZ R101, R101, R63 ;  /* 0x0000003f65657220 */ /* 0x000fe40000410000 */
[-C--:B------:R-:W-:Y:S02]  /*8b30*/  FMUL.FTZ R102, R102, R65.reuse ;  /* 0x0000004166667220 */ /* 0x080fe40000410000 */
[----:B------:R-:W-:-:S02]  /*8b40*/  FMUL.FTZ R103, R103, R65 ;  /* 0x0000004167677220 */ /* 0x000fc40000410000 */
[----:B------:R-:W-:Y:S01]  /*8b50*/  F2FP.PACK_AB R28, R51, R48 ;  /* 0x00000030331c723e */ /* 0x000fe200000000ff */
[----:B------:R-:W-:Y:S01]  /*8b60*/  FMUL.FTZ R140, R140, R63 ;  /* 0x0000003f8c8c7220 */ /* 0x000fe20000410000 */
        /* <DEDUP_REMOVED lines=16> */
[----:B------:R-:W1:Y:S01]  /*8c70*/  LDSM.16.MT88.4 R24, [R213+0x9400] ;  /* 0x00940000d518783b */ /* 0x000e620000004200 */
[----:B------:R-:W-:-:S02]  /*8c80*/  FMUL.FTZ R124, R124, R63 ;  /* 0x0000003f7c7c7220 */ /* 0x000fc40000410000 */
[----:B------:R-:W-:Y:S02]  /*8c90*/  FMUL.FTZ R125, R125, R63 ;  /* 0x0000003f7d7d7220 */ /* 0x000fe40000410000 */
        /* <DEDUP_REMOVED lines=8> */
[----:B------:R-:W3:Y:S01]  /*8d20*/  LDSM.16.MT88.4 R20, [R171+0x9400] ;  /* 0x00940000ab14783b */ /* 0x000ee20000004200 */
[----:B------:R-:W-:-:S02]  /*8d30*/  FFMA.FTZ R187, R190, c[0x0][0x23c], -R49 ;  /* 0x00008f00bebb7a23 */ /* 0x000fc40000010831 */
[----:B------:R4:W1:Y:S01]  /*8d40*/  MUFU.EX2 R190, R204 ;  /* 0x000000cc00be7308 */ /* 0x0008620000000800 */
[--C-:B------:R-:W-:Y:S02]  /*8d50*/  FFMA.FTZ R193, R200, c[0x0][0x23c], -R49.reuse ;  /* 0x00008f00c8c17a23 */ /* 0x100fe40000010831 */
[C---:B------:R-:W-:Y:S01]  /*8d60*/  HMMA.16816.F32 R84, R28.reuse, R16, R84 ;  /* 0x000000101c54723c */ /* 0x040fe20000001854 */
[--C-:B------:R-:W-:Y:S02]  /*8d70*/  FFMA.FTZ R194, R202, c[0x0][0x23c], -R49.reuse ;  /* 0x00008f00cac27a23 */ /* 0x100fe40000010831 */
[--C-:B------:R-:W-:Y:S02]  /*8d80*/  FFMA.FTZ R200, R201, c[0x0][0x23c], -R56.reuse ;  /* 0x00008f00c9c87a23 */ /* 0x100fe40000010838 */
[----:B------:R-:W-:Y:S01]  /*8d90*/  FFMA.FTZ R192, R208, c[0x0][0x23c], -R49 ;  /* 0x00008f00d0c07a23 */ /* 0x000fe20000010831 */
[----:B------:R-:W-:Y:S01]  /*8da0*/  MUFU.EX2 R187, R187 ;  /* 0x000000bb00bb7308 */ /* 0x000fe20000000800 */
[--C-:B------:R-:W-:Y:S01]  /*8db0*/  FFMA.FTZ R197, R197, c[0x0][0x23c], -R56.reuse ;  /* 0x00008f00c5c57a23 */ /* 0x100fe20000010838 */
[----:B------:R-:W-:Y:S01]  /*8dc0*/  HMMA.16816.F32 R96, R28, R18, R96 ;  /* 0x000000121c60723c */ /* 0x000fe20000001860 */
[----:B------:R-:W1:Y:S01]  /*8dd0*/  LDSM.16.MT88.4 R16, [R213+0xa400] ;  /* 0x00a40000d510783b */ /* 0x000e620000004200 */
[----:B------:R-:W-:-:S02]  /*8de0*/  FFMA.FTZ R201, R203, c[0x0][0x23c], -R56 ;  /* 0x00008f00cbc97a23 */ /* 0x000fc40000010838 */
[----:B------:R-:W-:Y:S02]  /*8df0*/  FFMA.FTZ R202, R205, c[0x0][0x23c], -R56 ;  /* 0x00008f00cdca7a23 */ /* 0x000fe40000010838 */
[----:B------:R-:W1:Y:S01]  /*8e00*/  MUFU.EX2 R192, R192 ;  /* 0x000000c000c07308 */ /* 0x000e620000000800 */
[--C-:B----4-:R-:W-:Y:S01]  /*8e10*/  FFMA.FTZ R204, R191, c[0x0][0x23c], -R174.reuse ;  /* 0x00008f00bfcc7a23 */ /* 0x110fe200000108ae */
[C---:B------:R-:W-:Y:S01]  /*8e20*/  HMMA.16816.F32 R100, R28.reuse, R12, R100 ;  /* 0x0000000c1c64723c */ /* 0x040fe20000001864 */
[--C-:B------:R-:W-:Y:S02]  /*8e30*/  FFMA.FTZ R191, R195, c[0x0][0x23c], -R174.reuse ;  /* 0x00008f00c3bf7a23 */ /* 0x100fe400000108ae */
[--C-:B------:R-:W-:Y:S02]  /*8e40*/  FFMA.FTZ R195, R184, c[0x0][0x23c], -R61.reuse ;  /* 0x00008f00b8c37a23 */ /* 0x100fe4000001083d */
[----:B------:R-:W-:Y:S01]  /*8e50*/  FFMA.FTZ R189, R189, c[0x0][0x23c], -R174 ;  /* 0x00008f00bdbd7a23 */ /* 0x000fe200000108ae */
[----:B------:R-:W-:Y:S01]  /*8e60*/  MUFU.EX2 R193, R193 ;  /* 0x000000c100c17308 */ /* 0x000fe20000000800 */
[--C-:B------:R-:W-:Y:S01]  /*8e70*/  FFMA.FTZ R186, R186, c[0x0][0x23c], -R61.reuse ;  /* 0x00008f00baba7a23 */ /* 0x100fe2000001083d */
[----:B------:R-:W-:Y:S01]  /*8e80*/  HMMA.16816.F32 R140, R28, R14, R140 ;  /* 0x0000000e1c8c723c */ /* 0x000fe2000000188c */
[----:B------:R-:W4:Y:S01]  /*8e90*/  LDSM.16.MT88.4 R12, [R171+0xa400] ;  /* 0x00a40000ab0c783b */ /* 0x000f220000004200 */
[----:B------:R-:W-:-:S02]  /*8ea0*/  FFMA.FTZ R184, R196, c[0x0][0x23c], -R61 ;  /* 0x00008f00c4b87a23 */ /* 0x000fc4000001083d */
[----:B------:R-:W-:Y:S02]  /*8eb0*/  FFMA.FTZ R199, R198, c[0x0][0x23c], -R61 ;  /* 0x00008f00c6c77a23 */ /* 0x000fe4000001083d */
[----:B------:R-:W-:Y:S01]  /*8ec0*/  MUFU.EX2 R194, R194 ;  /* 0x000000c200c27308 */ /* 0x000fe20000000800 */
[--C-:B------:R-:W-:Y:S01]  /*8ed0*/  FFMA.FTZ R203, R182, c[0x0][0x23c], -R49.reuse ;  /* 0x00008f00b6cb7a23 */ /* 0x100fe20000010831 */
[C---:B------:R-:W-:Y:S01]  /*8ee0*/  HMMA.16816.F32 R108, R28.reuse, R4, R108 ;  /* 0x000000041c6c723c */ /* 0x040fe2000000186c */
[--C-:B------:R-:W-:Y:S02]  /*8ef0*/  FFMA.FTZ R205, R180, c[0x0][0x23c], -R49.reuse ;  /* 0x00008f00b4cd7a23 */ /* 0x100fe40000010831 */
[--C-:B------:R-:W-:Y:S02]  /*8f00*/  FFMA.FTZ R178, R178, c[0x0][0x23c], -R49.reuse ;  /* 0x00008f00b2b27a23 */ /* 0x100fe40000010831 */
[----:B------:R-:W-:Y:S01]  /*8f10*/  FFMA.FTZ R176, R176, c[0x0][0x23c], -R49 ;  /* 0x00008f00b0b07a23 */ /* 0x000fe20000010831 */
[----:B------:R-:W-:Y:S01]  /*8f20*/  MUFU.EX2 R197, R197 ;  /* 0x000000c500c57308 */ /* 0x000fe20000000800 */
[--C-:B------:R-:W-:Y:S01]  /*8f30*/  FFMA.FTZ R180, R181, c[0x0][0x23c], -R56.reuse ;  /* 0x00008f00b5b47a23 */ /* 0x100fe20000010838 */
[----:B------:R-:W-:Y:S01]  /*8f40*/  HMMA.16816.F32 R120, R28, R6, R120 ;  /* 0x000000061c78723c */ /* 0x000fe20000001878 */
[----:B------:R-:W-:Y:S01]  /*8f50*/  LDSM.16.MT88.4 R4, [R171+0xb400] ;  /* 0x00b40000ab04783b */ /* 0x000fe20000004200 */
[----:B------:R-:W-:-:S02]  /*8f60*/  FFMA.FTZ R177, R177, c[0x0][0x23c], -R56 ;  /* 0x00008f00b1b17a23 */ /* 0x000fc40000010838 */
[--C-:B------:R-:W-:Y:S02]  /*8f70*/  FFMA.FTZ R179, R179, c[0x0][0x23c], -R56.reuse ;  /* 0x00008f00b3b37a23 */ /* 0x100fe40000010838 */
[----:B------:R-:W1:Y:S01]  /*8f80*/  MUFU.EX2 R200, R200 ;  /* 0x000000c800c87308 */ /* 0x000e620000000800 */
[----:B------:R-:W-:Y:S01]  /*8f90*/  FFMA.FTZ R182, R175, c[0x0][0x23c], -R56 ;  /* 0x00008f00afb67a23 */ /* 0x000fe20000010838 */
[C---:B------:R-:W-:Y:S01]  /*8fa0*/  HMMA.16816.F32 R124, R28.reuse, R8, R124 ;  /* 0x000000081c7c723c */ /* 0x040fe2000000187c */
[----:B------:R-:W-:Y:S02]  /*8fb0*/  FFMA.FTZ R48, R233, R63, R48 ;  /* 0x0000003fe9307223 */ /* 0x000fe40000010030 */
[----:B------:R-:W-:Y:S02]  /*8fc0*/  FFMA.FTZ R55, R230, R65, R55 ;  /* 0x00000041e6377223 */ /* 0x000fe40000010037 */
[----:B------:R-:W-:Y:S01]  /*8fd0*/  FFMA.FTZ R42, R231, R46, R42 ;  /* 0x0000002ee72a7223 */ /* 0x000fe2000001002a */
[----:B------:R-:W-:Y:S01]  /*8fe0*/  MUFU.EX2 R201, R201 ;  /* 0x000000c900c97308 */ /* 0x000fe20000000800 */
[----:B------:R-:W-:Y:S01]  /*8ff0*/  FFMA.FTZ R45, R223, R45, R38 ;  /* 0x0000002ddf2d7223 */ /* 0x000fe20000010026 */
[----:B------:R-:W-:Y:S01]  /*9000*/  HMMA.16816.F32 R132, R28, R10, R132 ;  /* 0x0000000a1c84723c */ /* 0x000fe20000001884 */
[----:B------:R-:W4:Y:S01]  /*9010*/  LDSM.16.MT88.4 R8, [R213+0xb400] ;  /* 0x00b40000d508783b */ /* 0x000f220000004200 */
[----:B------:R-:W-:-:S02]  /*9020*/  FADD.FTZ R51, R51, R48 ;  /* 0x0000003033337221 */ /* 0x000fc40000010000 */
[----:B------:R-:W-:Y:S02]  /*9030*/  FADD.FTZ R58, R58, R55 ;  /* 0x000000373a3a7221 */ /* 0x000fe40000010000 */
[----:B------:R-:W3:Y:S01]  /*9040*/  MUFU.EX2 R202, R202 ;  /* 0x000000ca00ca7308 */ /* 0x000ee20000000800 */
[----:B-----5:R-:W-:Y:S01]  /*9050*/  F2FP.PACK_AB R28, R168, R165 ;  /* 0x000000a5a81c723e */ /* 0x020fe200000000ff */
[----:B------:R-:W-:Y:S01]  /*9060*/  FADD.FTZ R41, R41, R42 ;  /* 0x0000002a29297221 */ /* 0x000fe20000010000 */
[----:B--2---:R-:W-:Y:S01]  /*9070*/  F2FP.PACK_AB R29, R188, R167 ;  /* 0x000000a7bc1d723e */ /* 0x004fe200000000ff */
[----:B------:R-:W-:Y:S01]  /*9080*/  FADD.FTZ R45, R34, R45 ;  /* 0x0000002d222d7221 */ /* 0x000fe20000010000 */
[----:B------:R-:W-:Y:S01]  /*9090*/  F2FP.PACK_AB R30, R183, R166 ;  /* 0x000000a6b71e723e */ /* 0x000fe200000000ff */
[----:B------:R-:W-:Y:S01]  /*90a0*/  FADD.FTZ R52, R52, R51 ;  /* 0x0000003334347221 */ /* 0x000fe20000010000 */
[----:B-1----:R-:W-:Y:S01]  /*90b0*/  F2FP.PACK_AB R31, R190, R185 ;  /* 0x000000b9be1f723e */ /* 0x002fe200000000ff */
[----:B------:R-:W-:Y:S01]  /*90c0*/  MUFU.EX2 R189, R189 ;  /* 0x000000bd00bd7308 */ /* 0x000fe20000000800 */
[----:B------:R-:W-:-:S02]  /*90d0*/  FADD.FTZ R57, R57, R58 ;  /* 0x0000003a39397221 */ /* 0x000fc40000010000 */
[----:B------:R-:W-:Y:S02]  /*90e0*/  FADD.FTZ R40, R40, R41 ;  /* 0x0000002928287221 */ /* 0x000fe40000010000 */
[----:B------:R-:W-:Y:S01]  /*90f0*/  FADD.FTZ R32, R32, R45 ;  /* 0x0000002d20207221 */ /* 0x000fe20000010000 */
[C---:B------:R-:W-:Y:S01]  /*9100*/  HMMA.16816.F32 R156, R28.reuse, R24, R156 ;  /* 0x000000181c9c723c */ /* 0x040fe2000000189c */
[----:B------:R-:W-:Y:S01]  /*9110*/  FADD.FTZ R52, R53, R52 ;  /* 0x0000003435347221 */ /* 0x000fe20000010000 */
[----:B------:R-:W1:Y:S01]  /*9120*/  MUFU.EX2 R204, R204 ;  /* 0x000000cc00cc7308 */ /* 0x000e620000000800 */
[----:B------:R-:W-:Y:S02]  /*9130*/  FADD.FTZ R64, R64, R57 ;  /* 0x0000003940407221 */ /* 0x000fe40000010000 */
[----:B------:R-:W-:Y:S02]  /*9140*/  FADD.FTZ R40, R39, R40 ;  /* 0x0000002827287221 */ /* 0x000fe40000010000 */
[----:B------:R-:W-:Y:S01]  /*9150*/  FADD.FTZ R32, R43, R32 ;  /* 0x000000202b207221 */ /* 0x000fe20000010000 */
[----:B------:R-:W-:Y:S01]  /*9160*/  HMMA.16816.F32 R152, R28, R26, R152 ;  /* 0x0000001a1c98723c */ /* 0x000fe20000001898 */
[--C-:B------:R-:W-:Y:S01]  /*9170*/  FFMA.FTZ R175, R164, c[0x0][0x23c], -R174.reuse ;  /* 0x00008f00a4af7a23 */ /* 0x100fe200000108ae */
[----:B------:R-:W-:Y:S01]  /*9180*/  MUFU.EX2 R191, R191 ;  /* 0x000000bf00bf7308 */ /* 0x000fe20000000800 */
[----:B------:R-:W-:-:S02]  /*9190*/  FFMA.FTZ R164, R173, c[0x0][0x23c], -R174 ;  /* 0x00008f00ada47a23 */ /* 0x000fc400000108ae */
[--C-:B------:R-:W-:Y:S02]  /*91a0*/  FFMA.FTZ R173, R60, c[0x0][0x23c], -R61.reuse ;  /* 0x00008f003cad7a23 */ /* 0x100fe4000001083d */
[----:B------:R-:W-:Y:S01]  /*91b0*/  FADD.FTZ R165, R165, R40 ;  /* 0x00000028a5a57221 */ /* 0x000fe20000010000 */
[C---:B---3--:R-:W-:Y:S01]  /*91c0*/  HMMA.16816.F32 R72, R28.reuse, R20, R72 ;  /* 0x000000141c48723c */ /* 0x048fe20000001848 */
[----:B------:R-:W-:Y:S01]  /*91d0*/  FADD.FTZ R167, R167, R32 ;  /* 0x00000020a7a77221 */ /* 0x000fe20000010000 */
[----:B------:R-:W-:Y:S01]  /*91e0*/  MUFU.EX2 R186, R186 ;  /* 0x000000ba00ba7308 */ /* 0x000fe20000000800 */
[--C-:B------:R-:W-:Y:S02]  /*91f0*/  FFMA.FTZ R172, R172, c[0x0][0x23c], -R174.reuse ;  /* 0x00008f00acac7a23 */ /* 0x100fe400000108ae */
[----:B------:R-:W-:Y:S02]  /*9200*/  FFMA.FTZ R67, R67, c[0x0][0x23c], -R174 ;  /* 0x00008f0043437a23 */ /* 0x000fe400000108ae */
[--C-:B------:R-:W-:Y:S01]  /*9210*/  FFMA.FTZ R66, R66, c[0x0][0x23c], -R61.reuse ;  /* 0x00008f0042427a23 */ /* 0x100fe2000001083d */
[----:B------:R-:W-:Y:S01]  /*9220*/  HMMA.16816.F32 R76, R28, R22, R76 ;  /* 0x000000161c4c723c */ /* 0x000fe2000000184c */
[--C-:B------:R-:W-:Y:S01]  /*9230*/  FFMA.FTZ R60, R62, c[0x0][0x23c], -R61.reuse ;  /* 0x00008f003e3c7a23 */ /* 0x100fe2000001083d */
[----:B------:R-:W2:Y:S01]  /*9240*/  MUFU.EX2 R195, R195 ;  /* 0x000000c300c37308 */ /* 0x000ea20000000800 */
[----:B------:R-:W-:-:S02]  /*9250*/  FFMA.FTZ R59, R59, c[0x0][0x23c], -R61 ;  /* 0x00008f003b3b7a23 */ /* 0x000fc4000001083d */
[----:B------:R-:W-:Y:S01]  /*9260*/  FADD.FTZ R165, R168, R165 ;  /* 0x000000a5a8a57221 */ /* 0x000fe20000010000 */
[----:B------:R-:W-:Y:S01]  /*9270*/  MOV R168, R237 ;  /* 0x000000ed00a87202 */ /* 0x000fe20000000f00 */
[----:B------:R-:W-:Y:S01]  /*9280*/  FADD.FTZ R188, R188, R167 ;  /* 0x000000a7bcbc7221 */ /* 0x000fe20000010000 */
[C---:B------:R-:W-:Y:S01]  /*9290*/  HMMA.16816.F32 R88, R28.reuse, R16, R88 ;  /* 0x000000101c58723c */ /* 0x040fe20000001858 */
[----:B------:R-:W-:Y:S01]  /*92a0*/  FFMA.FTZ R61, R54, c[0x0][0x23c], -R49 ;  /* 0x00008f00363d7a23 */ /* 0x000fe20000010831 */
[----:B------:R-:W-:Y:S01]  /*92b0*/  MUFU.EX2 R184, R184 ;  /* 0x000000b800b87308 */ /* 0x000fe20000000800 */
[----:B------:R-:W-:Y:S01]  /*92c0*/  FADD.FTZ R166, R166, R165 ;  /* 0x000000a5a6a67221 */ /* 0x000fe20000010000 */
[----:B------:R-:W-:Y:S01]  /*92d0*/  MOV R167, R236 ;  /* 0x000000ec00a77202 */ /* 0x000fe20000000f00 */
[----:B------:R-:W-:Y:S01]  /*92e0*/  FADD.FTZ R185, R185, R188 ;  /* 0x000000bcb9b97221 */ /* 0x000fe20000010000 */
[----:B------:R-:W-:Y:S01]  /*92f0*/  MOV R165, R0 ;  /* 0x0000000000a57202 */ /* 0x000fe20000000f00 */
[----:B------:R-:W-:Y:S01]  /*9300*/  FFMA.FTZ R50, R50, c[0x0][0x23c], -R49 ;  /* 0x00008f0032327a23 */ /* 0x000fe20000010831 */
[----:B------:R-:W-:Y:S01]  /*9310*/  HMMA.16816.F32 R92, R28, R18, R92 ;  /* 0x000000121c5c723c */ /* 0x000fe2000000185c */
[--C-:B------:R-:W-:Y:S01]  /*9320*/  FFMA.FTZ R33, R33, c[0x0][0x23c], -R56.reuse ;  /* 0x00008f0021217a23 */ /* 0x100fe20000010838 */
[----:B------:R-:W3:Y:S01]  /*9330*/  MUFU.EX2 R199, R199 ;  /* 0x000000c700c77308 */ /* 0x000ee20000000800 */
[----:B------:R-:W-:-:S02]  /*9340*/  FFMA.FTZ R54, R35, c[0x0][0x23c], -R56 ;  /* 0x00008f0023367a23 */ /* 0x000fc40000010838 */
[--C-:B------:R-:W-:Y:S02]  /*9350*/  FFMA.FTZ R35, R36, c[0x0][0x23c], -R56.reuse ;  /* 0x00008f0024237a23 */ /* 0x100fe40000010838 */
[--C-:B------:R-:W-:Y:S01]  /*9360*/  FFMA.FTZ R37, R37, c[0x0][0x23c], -R49.reuse ;  /* 0x00008f0025257a23 */ /* 0x100fe20000010831 */
[C---:B----4-:R-:W-:Y:S01]  /*9370*/  HMMA.16816.F32 R144, R28.reuse, R12, R144 ;  /* 0x0000000c1c90723c */ /* 0x050fe20000001890 */
[----:B------:R-:W-:Y:S01]  /*9380*/  FFMA.FTZ R44, R44, c[0x0][0x23c], -R49 ;  /* 0x00008f002c2c7a23 */ /* 0x000fe20000010831 */
[----:B------:R-:W-:Y:S01]  /*9390*/  MUFU.EX2 R178, R178 ;  /* 0x000000b200b27308 */ /* 0x000fe20000000800 */
[----:B------:R-:W-:Y:S02]  /*93a0*/  FFMA.FTZ R36, R47, c[0x0][0x23c], -R56 ;  /* 0x00008f002f247a23 */ /* 0x000fe40000010838 */
[----:B------:R-:W-:Y:S02]  /*93b0*/  FADD.FTZ R166, R183, R166 ;  /* 0x000000a6b7a67221 */ /* 0x000fe40000010000 */
[----:B------:R-:W-:Y:S01]  /*93c0*/  FADD.FTZ R185, R190, R185 ;  /* 0x000000b9beb97221 */ /* 0x000fe20000010000 */
[C---:B------:R-:W-:Y:S02]  /*93d0*/  HMMA.16816.F32 R104, R28.reuse, R14, R104 ;  /* 0x0000000e1c68723c */ /* 0x040fe40000001868 */
[----:B------:R-:W4:Y:S06]  /*93e0*/  MUFU.EX2 R203, R203 ;  /* 0x000000cb00cb7308 */ /* 0x000f2c0000000800 */
[C---:B------:R-:W-:Y:S02]  /*93f0*/  HMMA.16816.F32 R112, R28.reuse, R8, R112 ;  /* 0x000000081c70723c */ /* 0x040fe40000001870 */
[----:B------:R-:W-:Y:S06]  /*9400*/  MUFU.EX2 R176, R176 ;  /* 0x000000b000b07308 */ /* 0x000fec0000000800 */
[C---:B------:R-:W-:Y:S02]  /*9410*/  HMMA.16816.F32 R116, R28.reuse, R10, R116 ;  /* 0x0000000a1c74723c */ /* 0x040fe40000001874 */
[----:B------:R-:W-:Y:S06]  /*9420*/  MUFU.EX2 R205, R205 ;  /* 0x000000cd00cd7308 */ /* 0x000fec0000000800 */
[C---:B------:R-:W-:Y:S02]  /*9430*/  HMMA.16816.F32 R136, R28.reuse, R4, R136 ;  /* 0x000000041c88723c */ /* 0x040fe40000001888 */
[----:B------:R-:W-:Y:S06]  /*9440*/  MUFU.EX2 R180, R180 ;  /* 0x000000b400b47308 */ /* 0x000fec0000000800 */
[----:B------:R-:W-:Y:S02]  /*9450*/  HMMA.16816.F32 R128, R28, R6, R128 ;  /* 0x000000061c80723c */ /* 0x000fe40000001880 */
[----:B------:R-:W5:Y:S05]  /*9460*/  MUFU.EX2 R177, R177 ;  /* 0x000000b100b17308 */ /* 0x000f6a0000000800 */
[----:B------:R-:W-:Y:S01]  /*9470*/  F2FP.PACK_AB R28, R192, R187 ;  /* 0x000000bbc01c723e */ /* 0x000fe200000000ff */
[----:B------:R-:W-:Y:S01]  /*9480*/  FADD.FTZ R187, R187, R52 ;  /* 0x00000034bbbb7221 */ /* 0x000fe20000010000 */
[----:B------:R-:W-:Y:S01]  /*9490*/  F2FP.PACK_AB R29, R200, R197 ;  /* 0x000000c5c81d723e */ /* 0x000fe200000000ff */
        /* <DEDUP_REMOVED lines=8> */
[C---:B------:R-:W-:Y:S01]  /*9520*/  HMMA.16816.F32 R160, R28.reuse, R24, R160 ;  /* 0x000000181ca0723c */ /* 0x040fe200000018a0 */
[----:B------:R-:W-:Y:S02]  /*9530*/  FADD.FTZ R201, R201, R200 ;  /* 0x000000c8c9c97221 */ /* 0x000fe40000010000 */
[----:B------:R-:W-:Y:S02]  /*9540*/  FADD.FTZ R193, R194, R193 ;  /* 0x000000c1c2c17221 */ /* 0x000fe40000010000 */
[----:B------:R-:W-:Y:S01]  /*9550*/  FADD.FTZ R201, R202, R201 ;  /* 0x000000c9cac97221 */ /* 0x000fe20000010000 */
[----:B------:R-:W-:Y:S02]  /*9560*/  MUFU.EX2 R172, R172 ;  /* 0x000000ac00ac7308 */ /* 0x000fe40000000800 */
[C---:B------:R-:W-:Y:S01]  /*9570*/  HMMA.16816.F32 R148, R28.reuse, R26, R148 ;  /* 0x0000001a1c94723c */ /* 0x040fe20000001894 */
[----:B------:R-:W1:Y:S05]  /*9580*/  LDSM.16.MT88.4 R24, [R213+0x9800] ;  /* 0x00980000d518783b */ /* 0x000e6a0000004200 */
[----:B------:R-:W1:Y:S02]  /*9590*/  MUFU.EX2 R175, R175 ;  /* 0x000000af00af7308 */ /* 0x000e640000000800 */
[C---:B------:R-:W-:Y:S06]  /*95a0*/  HMMA.16816.F32 R68, R28.reuse, R20, R68 ;  /* 0x000000141c44723c */ /* 0x040fec0000001844 */
[----:B------:R-:W-:Y:S02]  /*95b0*/  MUFU.EX2 R67, R67 ;  /* 0x0000004300437308 */ /* 0x000fe40000000800 */
[C---:B------:R-:W-:Y:S01]  /*95c0*/  HMMA.16816.F32 R80, R28.reuse, R22, R80 ;  /* 0x000000161c50723c */ /* 0x040fe20000001850 */
[----:B------:R-:W1:Y:S05]  /*95d0*/  LDSM.16.MT88.4 R20, [R171+0x9800] ;  /* 0x00980000ab14783b */ /* 0x000e6a0000004200 */
[----:B------:R-:W-:Y:S02]  /*95e0*/  MUFU.EX2 R164, R164 ;  /* 0x000000a400a47308 */ /* 0x000fe40000000800 */
[C---:B------:R-:W-:Y:S06]  /*95f0*/  HMMA.16816.F32 R84, R28.reuse, R16, R84 ;  /* 0x000000101c54723c */ /* 0x040fec0000001854 */
[----:B------:R-:W-:Y:S02]  /*9600*/  MUFU.EX2 R66, R66 ;  /* 0x0000004200427308 */ /* 0x000fe40000000800 */
[C---:B------:R-:W-:Y:S01]  /*9610*/  HMMA.16816.F32 R96, R28.reuse, R18, R96 ;  /* 0x000000121c60723c */ /* 0x040fe20000001860 */
[----:B------:R-:W1:Y:S05]  /*9620*/  LDSM.16.MT88.4 R16, [R213+0xa800] ;  /* 0x00a80000d510783b */ /* 0x000e6a0000004200 */
[----:B------:R-:W1:Y:S02]  /*9630*/  MUFU.EX2 R173, R173 ;  /* 0x000000ad00ad7308 */ /* 0x000e640000000800 */
[C---:B------:R-:W-:Y:S06]  /*9640*/  HMMA.16816.F32 R100, R28.reuse, R12, R100 ;  /* 0x0000000c1c64723c */ /* 0x040fec0000001864 */
[----:B------:R-:W-:Y:S02]  /*9650*/  MUFU.EX2 R60, R60 ;  /* 0x0000003c003c7308 */ /* 0x000fe40000000800 */
[C---:B------:R-:W-:Y:S01]  /*9660*/  HMMA.16816.F32 R140, R28.reuse, R14, R140 ;  /* 0x0000000e1c8c723c */ /* 0x040fe2000000188c */
[----:B------:R-:W2:Y:S05]  /*9670*/  LDSM.16.MT88.4 R12, [R171+0xa800] ;  /* 0x00a80000ab0c783b */ /* 0x000eaa0000004200 */
[----:B------:R-:W1:Y:S02]  /*9680*/  MUFU.EX2 R59, R59 ;  /* 0x0000003b003b7308 */ /* 0x000e640000000800 */
[C---:B------:R-:W-:Y:S06]  /*9690*/  HMMA.16816.F32 R108, R28.reuse, R8, R108 ;  /* 0x000000081c6c723c */ /* 0x040fec000000186c */
[----:B------:R-:W-:Y:S02]  /*96a0*/  MUFU.EX2 R50, R50 ;  /* 0x0000003200327308 */ /* 0x000fe40000000800 */
[C---:B------:R-:W-:Y:S01]  /*96b0*/  HMMA.16816.F32 R120, R28.reuse, R10, R120 ;  /* 0x0000000a1c78723c */ /* 0x040fe20000001878 */
[----:B------:R-:W4:Y:S05]  /*96c0*/  LDSM.16.MT88.4 R8, [R213+0xb800] ;  /* 0x00b80000d508783b */ /* 0x000f2a0000004200 */
[----:B------:R-:W1:Y:S02]  /*96d0*/  MUFU.EX2 R61, R61 ;  /* 0x0000003d003d7308 */ /* 0x000e640000000800 */
[C---:B------:R-:W-:Y:S06]  /*96e0*/  HMMA.16816.F32 R124, R28.reuse, R4, R124 ;  /* 0x000000041c7c723c */ /* 0x040fec000000187c */
[----:B------:R-:W-:Y:S02]  /*96f0*/  MUFU.EX2 R33, R33 ;  /* 0x0000002100217308 */ /* 0x000fe40000000800 */
[----:B------:R-:W-:Y:S01]  /*9700*/  HMMA.16816.F32 R132, R28, R6, R132 ;  /* 0x000000061c84723c */ /* 0x000fe20000001884 */
[----:B------:R-:W4:Y:S05]  /*9710*/  LDSM.16.MT88.4 R4, [R171+0xb800] ;  /* 0x00b80000ab04783b */ /* 0x000f2a0000004200 */
[----:B------:R-:W4:Y:S01]  /*9720*/  MUFU.EX2 R54, R54 ;  /* 0x0000003600367308 */ /* 0x000f220000000800 */
[----:B-1----:R-:W-:Y:S01]  /*9730*/  F2FP.PACK_AB R28, R204, R189 ;  /* 0x000000bdcc1c723e */ /* 0x002fe200000000ff */
[----:B------:R-:W-:Y:S01]  /*9740*/  FADD.FTZ R189, R189, R166 ;  /* 0x000000a6bdbd7221 */ /* 0x000fe20000010000 */
[----:B--2---:R-:W-:Y:S01]  /*9750*/  F2FP.PACK_AB R29, R195, R186 ;  /* 0x000000bac31d723e */ /* 0x004fe200000000ff */
[----:B------:R-:W-:Y:S01]  /*9760*/  FADD.FTZ R186, R186, R185 ;  /* 0x000000b9baba7221 */ /* 0x000fe20000010000 */
[----:B------:R-:W-:Y:S01]  /*9770*/  F2FP.PACK_AB R30, R206, R191 ;  /* 0x000000bfce1e723e */ /* 0x000fe200000000ff */
[----:B------:R-:W-:Y:S01]  /*9780*/  FADD.FTZ R204, R204, R189 ;  /* 0x000000bdcccc7221 */ /* 0x000fe20000010000 */
[----:B---3--:R-:W-:Y:S01]  /*9790*/  F2FP.PACK_AB R31, R199, R184 ;  /* 0x000000b8c71f723e */ /* 0x008fe200000000ff */
        /* <DEDUP_REMOVED lines=9> */
[C---:B------:R-:W-:Y:S02]  /*9830*/  HMMA.16816.F32 R152, R28.reuse, R26, R152 ;  /* 0x0000001a1c98723c */ /* 0x040fe40000001898 */
[----:B------:R-:W-:Y:S06]  /*9840*/  MUFU.EX2 R35, R35 ;  /* 0x0000002300237308 */ /* 0x000fec0000000800 */
[C---:B------:R-:W-:Y:S02]  /*9850*/  HMMA.16816.F32 R72, R28.reuse, R20, R72 ;  /* 0x000000141c48723c */ /* 0x040fe40000001848 */
[----:B------:R-:W2:Y:S06]  /*9860*/  MUFU.EX2 R36, R36 ;  /* 0x0000002400247308 */ /* 0x000eac0000000800 */
        /* <DEDUP_REMOVED lines=49> */
[----:B---3--:R-:W-:Y:S01]  /*9b80*/  HMMA.16816.F32 R156, R28, R24, R156 ;  /* 0x000000181c9c723c */ /* 0x008fe2000000189c */
        /* <DEDUP_REMOVED lines=100> */
[----:B------:R-:W-:Y:S04]  /*a1d0*/  LDSM.16.M88.4 R60, [R216] ;  /* 0x00000000d83c783b */ /* 0x000fe80000000200 */
[----:B------:R-:W4:Y:S04]  /*a1e0*/  LDSM.16.M88.4 R184, [R215+0x6000] ;  /* 0x00600000d7b8783b */ /* 0x000f280000000200 */
[----:B------:R-:W5:Y:S04]  /*a1f0*/  LDSM.16.M88.4 R4, [R216+0x1000] ;  /* 0x00100000d804783b */ /* 0x000f680000000200 */
[----:B------:R-:W1:Y:S04]  /*a200*/  LDSM.16.M88.4 R176, [R215+0x6400] ;  /* 0x00640000d7b0783b */ /* 0x000e680000000200 */
[----:B------:R-:W3:Y:S04]  /*a210*/  LDSM.16.M88.4 R164, [R215+0x6800] ;  /* 0x00680000d7a4783b */ /* 0x000ee80000000200 */
[----:B------:R-:W1:Y:S04]  /*a220*/  LDSM.16.M88.4 R36, [R215+0x6c00] ;  /* 0x006c0000d724783b */ /* 0x000e680000000200 */
[----:B------:R-:W-:Y:S04]  /*a230*/  LDSM.16.M88.4 R204, [R212+0x6000] ;  /* 0x00600000d4cc783b */ /* 0x000fe80000000200 */
[----:B------:R-:W1:Y:S04]  /*a240*/  LDSM.16.M88.4 R208, [R214+0x1000] ;  /* 0x00100000d6d0783b */ /* 0x000e680000000200 */
[----:B------:R-:W2:Y:S04]  /*a250*/  LDSM.16.M88.4 R200, [R212+0x6400] ;  /* 0x00640000d4c8783b */ /* 0x000ea80000000200 */
[----:B------:R-:W2:Y:S04]  /*a260*/  LDSM.16.M88.4 R196, [R212+0x6800] ;  /* 0x00680000d4c4783b */ /* 0x000ea80000000200 */
[----:B------:R-:W2:Y:S01]  /*a270*/  LDSM.16.M88.4 R40, [R212+0x6c00] ;  /* 0x006c0000d428783b */ /* 0x000ea20000000200 */
[-C--:B----4-:R-:W-:Y:S03]  /*a280*/  HMMA.16816.F32 R188, R60, R184.reuse, RZ ;  /* 0x000000b83cbc723c */ /* 0x090fe600000018ff */
[----:B------:R-:W-:Y:S04]  /*a290*/  LDSM.16.M88.4 R192, [R216+0x3000] ;  /* 0x00300000d8c0783b */ /* 0x000fe80000000200 */
[----:B------:R-:W-:Y:S01]  /*a2a0*/  LDSM.16.M88.4 R56, [R215+0x7000] ;  /* 0x00700000d738783b */ /* 0x000fe20000000200 */
[C---:B-----5:R-:W-:Y:S03]  /*a2b0*/  HMMA.16816.F32 R32, R4.reuse, R184, RZ ;  /* 0x000000b80420723c */ /* 0x060fe600000018ff */
[----:B------:R-:W-:Y:S04]  /*a2c0*/  LDSM.16.M88.4 R52, [R215+0x7400] ;  /* 0x00740000d734783b */ /* 0x000fe80000000200 */
[----:B------:R-:W-:Y:S01]  /*a2d0*/  LDSM.16.M88.4 R48, [R215+0x7800] ;  /* 0x00780000d730783b */ /* 0x000fe20000000200 */
[C---:B------:R-:W-:Y:S03]  /*a2e0*/  HMMA.16816.F32 R28, R4.reuse, R186, RZ ;  /* 0x000000ba041c723c */ /* 0x040fe600000018ff */
[----:B------:R-:W-:Y:S04]  /*a2f0*/  LDSM.16.M88.4 R44, [R215+0x7c00] ;  /* 0x007c0000d72c783b */ /* 0x000fe80000000200 */
[----:B------:R-:W0:Y:S01]  /*a300*/  LDGDEPBAR ;  /* 0x00000000000079af */ /* 0x000e220000000000 */
[C---:B-1----:R-:W-:Y:S08]  /*a310*/  HMMA.16816.F32 R24, R4.reuse, R176, RZ ;  /* 0x000000b00418723c */ /* 0x042ff000000018ff */
[C---:B---3--:R-:W-:Y:S08]  /*a320*/  HMMA.16816.F32 R16, R4.reuse, R164, RZ ;  /* 0x000000a40410723c */ /* 0x048ff000000018ff */
[C---:B------:R-:W-:Y:S08]  /*a330*/  HMMA.16816.F32 R20, R4.reuse, R178, RZ ;  /* 0x000000b20414723c */ /* 0x040ff000000018ff */
[----:B--2---:R-:W-:Y:S08]  /*a340*/  HMMA.16816.F32 R12, R4, R166, RZ ;  /* 0x000000a6040c723c */ /* 0x004ff000000018ff */
[C---:B------:R-:W-:Y:S08]  /*a350*/  HMMA.16816.F32 R180, R60.reuse, R176, RZ ;  /* 0x000000b03cb4723c */ /* 0x040ff000000018ff */
[C---:B------:R-:W-:Y:S08]  /*a360*/  HMMA.16816.F32 R172, R60.reuse, R164, RZ ;  /* 0x000000a43cac723c */ /* 0x040ff000000018ff */
[----:B------:R-:W-:Y:S08]  /*a370*/  HMMA.16816.F32 R184, R60, R186, RZ ;  /* 0x000000ba3cb8723c */ /* 0x000ff000000018ff */
[----:B------:R-:W-:Y:S08]  /*a380*/  HMMA.16816.F32 R8, R4, R36, RZ ;  /* 0x000000240408723c */ /* 0x000ff000000018ff */
[C---:B------:R-:W-:Y:S08]  /*a390*/  HMMA.16816.F32 R176, R60.reuse, R178, RZ ;  /* 0x000000b23cb0723c */ /* 0x040ff000000018ff */
[C---:B------:R-:W-:Y:S08]  /*a3a0*/  HMMA.16816.F32 R164, R60.reuse, R166, RZ ;  /* 0x000000a63ca4723c */ /* 0x040ff000000018ff */
[----:B------:R-:W-:Y:S08]  /*a3b0*/  HMMA.16816.F32 R64, R60, R36, RZ ;  /* 0x000000243c40723c */ /* 0x000ff000000018ff */
[-C--:B------:R-:W-:Y:S08]  /*a3c0*/  HMMA.16816.F32 R4, R4, R38.reuse, RZ ;  /* 0x000000260404723c */ /* 0x080ff000000018ff */
        /* <DEDUP_REMOVED lines=11> */
[C---:B-1----:R-:W-:Y:S08]  /*a480*/  HMMA.16816.F32 R64, R36.reuse, R40, R64 ;  /* 0x000000282440723c */ /* 0x042ff00000001840 */
[C---:B------:R-:W-:Y:S01]  /*a490*/  HMMA.16816.F32 R60, R36.reuse, R42, R60 ;  /* 0x0000002a243c723c */ /* 0x040fe2000000183c */
[----:B------:R-:W1:Y:S07]  /*a4a0*/  LDSM.16.M88.4 R40, [R216+0x2000] ;  /* 0x00200000d828783b */ /* 0x000e6e0000000200 */
        /* <DEDUP_REMOVED lines=8> */
[----:B------:R-:W2:Y:S04]  /*a530*/  LDSM.16.M88.4 R36, [R214+0x3000] ;  /* 0x00300000d624783b */ /* 0x000ea80000000200 */
[----:B------:R-:W3:Y:S03]  /*a540*/  LDSM.16.M88.4 R196, [R212+0x7800] ;  /* 0x00780000d4c4783b */ /* 0x000ee60000000200 */
        /* <DEDUP_REMOVED lines=8> */
[----:B------:R-:W4:Y:S07]  /*a5d0*/  LDSM.16.M88.4 R192, [R212+0x7c00] ;  /* 0x007c0000d4c0783b */ /* 0x000f2e0000000200 */
[C---:B-1----:R-:W-:Y:S08]  /*a5e0*/  HMMA.16816.F32 R188, R40.reuse, R56, R188 ;  /* 0x0000003828bc723c */ /* 0x042ff000000018bc */
[C---:B------:R-:W-:Y:S01]  /*a5f0*/  HMMA.16816.F32 R184, R40.reuse, R58, R184 ;  /* 0x0000003a28b8723c */ /* 0x040fe200000018b8 */
[----:B------:R-:W-:Y:S07]  /*a600*/  LDSM.16.M88.4 R56, [R216+0x4000] ;  /* 0x00400000d838783b */ /* 0x000fee0000000200 */
[C---:B------:R-:W-:Y:S08]  /*a610*/  HMMA.16816.F32 R172, R40.reuse, R48, R172 ;  /* 0x0000003028ac723c */ /* 0x040ff000000018ac */
[C---:B------:R-:W-:Y:S01]  /*a620*/  HMMA.16816.F32 R164, R40.reuse, R50, R164 ;  /* 0x0000003228a4723c */ /* 0x040fe200000018a4 */
[----:B------:R-:W-:Y:S07]  /*a630*/  LDSM.16.M88.4 R48, [R215+0x8000] ;  /* 0x00800000d730783b */ /* 0x000fee0000000200 */
[C---:B------:R-:W-:Y:S08]  /*a640*/  HMMA.16816.F32 R180, R40.reuse, R52, R180 ;  /* 0x0000003428b4723c */ /* 0x040ff000000018b4 */
[C---:B------:R-:W-:Y:S01]  /*a650*/  HMMA.16816.F32 R176, R40.reuse, R54, R176 ;  /* 0x0000003628b0723c */ /* 0x040fe200000018b0 */
[----:B------:R-:W1:Y:S07]  /*a660*/  LDSM.16.M88.4 R52, [R216+0x5000] ;  /* 0x00500000d834783b */ /* 0x000e6e0000000200 */
[C---:B------:R-:W-:Y:S08]  /*a670*/  HMMA.16816.F32 R64, R40.reuse, R44, R64 ;  /* 0x0000002c2840723c */ /* 0x040ff00000001840 */
[----:B------:R-:W-:Y:S01]  /*a680*/  HMMA.16816.F32 R60, R40, R46, R60 ;  /* 0x0000002e283c723c */ /* 0x000fe2000000183c */
[----:B------:R-:W5:Y:S04]  /*a690*/  LDSM.16.M88.4 R40, [R215+0x8800] ;  /* 0x00880000d728783b */ /* 0x000f680000000200 */
[----:B------:R-:W1:Y:S03]  /*a6a0*/  LDSM.16.M88.4 R44, [R215+0x8400] ;  /* 0x00840000d72c783b */ /* 0x000e660000000200 */
[C---:B--2---:R-:W-:Y:S08]  /*a6b0*/  HMMA.16816.F32 R32, R36.reuse, R204, R32 ;  /* 0x000000cc2420723c */ /* 0x044ff00000001820 */
[C---:B------:R-:W-:Y:S08]  /*a6c0*/  HMMA.16816.F32 R28, R36.reuse, R206, R28 ;  /* 0x000000ce241c723c */ /* 0x040ff0000000181c */
[C---:B------:R-:W-:Y:S08]  /*a6d0*/  HMMA.16816.F32 R24, R36.reuse, R200, R24 ;  /* 0x000000c82418723c */ /* 0x040ff00000001818 */
[C---:B------:R-:W-:Y:S08]  /*a6e0*/  HMMA.16816.F32 R20, R36.reuse, R202, R20 ;  /* 0x000000ca2414723c */ /* 0x040ff00000001814 */
[C---:B---3--:R-:W-:Y:S08]  /*a6f0*/  HMMA.16816.F32 R16, R36.reuse, R196, R16 ;  /* 0x000000c42410723c */ /* 0x048ff00000001810 */
[C---:B------:R-:W-:Y:S08]  /*a700*/  HMMA.16816.F32 R12, R36.reuse, R198, R12 ;  /* 0x000000c6240c723c */ /* 0x040ff0000000180c */
[C---:B----4-:R-:W-:Y:S08]  /*a710*/  HMMA.16816.F32 R8, R36.reuse, R192, R8 ;  /* 0x000000c02408723c */ /* 0x050ff00000001808 */
[----:B------:R-:W-:Y:S01]  /*a720*/  HMMA.16816.F32 R4, R36, R194, R4 ;  /* 0x000000c22404723c */ /* 0x000fe20000001804 */
[----:B------:R-:W2:Y:S07]  /*a730*/  LDSM.16.M88.4 R36, [R215+0x8c00] ;  /* 0x008c0000d724783b */ /* 0x000eae0000000200 */
[C---:B------:R-:W-:Y:S08]  /*a740*/  HMMA.16816.F32 R188, R208.reuse, R204, R188 ;  /* 0x000000ccd0bc723c */ /* 0x040ff000000018bc */
[C---:B------:R-:W-:Y:S08]  /*a750*/  HMMA.16816.F32 R184, R208.reuse, R206, R184 ;  /* 0x000000ced0b8723c */ /* 0x040ff000000018b8 */
[C---:B------:R-:W-:Y:S08]  /*a760*/  HMMA.16816.F32 R172, R208.reuse, R196, R172 ;  /* 0x000000c4d0ac723c */ /* 0x040ff000000018ac */
[C---:B------:R-:W-:Y:S01]  /*a770*/  HMMA.16816.F32 R164, R208.reuse, R198, R164 ;  /* 0x000000c6d0a4723c */ /* 0x040fe200000018a4 */
[----:B------:R-:W-:Y:S07]  /*a780*/  LDSM.16.M88.4 R196, [R214+0x4000] ;  /* 0x00400000d6c4783b */ /* 0x000fee0000000200 */
[C---:B------:R-:W-:Y:S08]  /*a790*/  HMMA.16816.F32 R180, R208.reuse, R200, R180 ;  /* 0x000000c8d0b4723c */ /* 0x040ff000000018b4 */
[C---:B------:R-:W-:Y:S08]  /*a7a0*/  HMMA.16816.F32 R176, R208.reuse, R202, R176 ;  /* 0x000000cad0b0723c */ /* 0x040ff000000018b0 */
[C---:B------:R-:W-:Y:S08]  /*a7b0*/  HMMA.16816.F32 R64, R208.reuse, R192, R64 ;  /* 0x000000c0d040723c */ /* 0x040ff00000001840 */
[----:B------:R-:W-:Y:S01]  /*a7c0*/  HMMA.16816.F32 R60, R208, R194, R60 ;  /* 0x000000c2d03c723c */ /* 0x000fe2000000183c */
[----:B------:R-:W3:Y:S07]  /*a7d0*/  LDSM.16.M88.4 R192, [R212+0x8000] ;  /* 0x00800000d4c0783b */ /* 0x000eee0000000200 */
[C---:B-1----:R-:W-:Y:S08]  /*a7e0*/  HMMA.16816.F32 R32, R52.reuse, R48, R32 ;  /* 0x000000303420723c */ /* 0x042ff00000001820 */
[----:B------:R-:W-:Y:S08]  /*a7f0*/  HMMA.16816.F32 R28, R52, R50, R28 ;  /* 0x00000032341c723c */ /* 0x000ff0000000181c */
[C---:B------:R-:W-:Y:S08]  /*a800*/  HMMA.16816.F32 R188, R56.reuse, R48, R188 ;  /* 0x0000003038bc723c */ /* 0x040ff000000018bc */
[----:B------:R-:W-:Y:S01]  /*a810*/  HMMA.16816.F32 R184, R56, R50, R184 ;  /* 0x0000003238b8723c */ /* 0x000fe200000018b8 */
[----:B------:R-:W1:Y:S07]  /*a820*/  LDSM.16.M88.4 R48, [R212+0x8400] ;  /* 0x00840000d430783b */ /* 0x000e6e0000000200 */
[C---:B-----5:R-:W-:Y:S08]  /*a830*/  HMMA.16816.F32 R16, R52.reuse, R40, R16 ;  /* 0x000000283410723c */ /* 0x060ff00000001810 */
[----:B------:R-:W-:Y:S08]  /*a840*/  HMMA.16816.F32 R12, R52, R42, R12 ;  /* 0x0000002a340c723c */ /* 0x000ff0000000180c */
[C---:B------:R-:W-:Y:S08]  /*a850*/  HMMA.16816.F32 R172, R56.reuse, R40, R172 ;  /* 0x0000002838ac723c */ /* 0x040ff000000018ac */
[----:B------:R-:W-:Y:S01]  /*a860*/  HMMA.16816.F32 R164, R56, R42, R164 ;  /* 0x0000002a38a4723c */ /* 0x000fe200000018a4 */
[----:B------:R-:W4:Y:S07]  /*a870*/  LDSM.16.M88.4 R40, [R212+0x8800] ;  /* 0x00880000d428783b */ /* 0x000f2e0000000200 */
[C---:B------:R-:W-:Y:S08]  /*a880*/  HMMA.16816.F32 R24, R52.reuse, R44, R24 ;  /* 0x0000002c3418723c */ /* 0x040ff00000001818 */
[----:B------:R-:W-:Y:S08]  /*a890*/  HMMA.16816.F32 R20, R52, R46, R20 ;  /* 0x0000002e3414723c */ /* 0x000ff00000001814 */
[C---:B------:R-:W-:Y:S08]  /*a8a0*/  HMMA.16816.F32 R180, R56.reuse, R44, R180 ;  /* 0x0000002c38b4723c */ /* 0x040ff000000018b4 */
[----:B------:R-:W-:Y:S01]  /*a8b0*/  HMMA.16816.F32 R176, R56, R46, R176 ;  /* 0x0000002e38b0723c */ /* 0x000fe200000018b0 */
[----:B------:R-:W5:Y:S07]  /*a8c0*/  LDSM.16.M88.4 R44, [R214+0x5000] ;  /* 0x00500000d62c783b */ /* 0x000f6e0000000200 */
[C---:B--2---:R-:W-:Y:S08]  /*a8d0*/  HMMA.16816.F32 R8, R52.reuse, R36, R8 ;  /* 0x000000243408723c */ /* 0x044ff00000001808 */
[----:B------:R-:W-:Y:S07]  /*a8e0*/  HMMA.16816.F32 R4, R52, R38, R4 ;  /* 0x000000263404723c */ /* 0x000fee0000001804 */
[----:B------:R-:W-:Y:S01]  /*a8f0*/  IMAD.U32 R52, RZ, RZ, UR14 ;  /* 0x0000000eff347e24 */ /* 0x000fe2000f8e00ff */
[----:B------:R-:W-:Y:S03]  /*a900*/  HMMA.16816.F32 R64, R56, R36, R64 ;  /* 0x000000243840723c */ /* 0x000fe60000001840 */
[----:B------:R-:W-:-:S05]  /*a910*/  IMAD R52, R52, 0x40, R219 ;  /* 0x0000004034347824 */ /* 0x000fca00078e02db */
[----:B------:R-:W-:Y:S01]  /*a920*/  HMMA.16816.F32 R60, R56, R38, R60 ;  /* 0x00000026383c723c */ /* 0x000fe2000000183c */
[----:B------:R-:W2:Y:S01]  /*a930*/  LDSM.16.M88.4 R36, [R212+0x8c00] ;  /* 0x008c0000d424783b */ /* 0x000ea20000000200 */
[C---:B------:R-:W-:Y:S01]  /*a940*/  IADD3 R168, R52.reuse, 0x1, RZ ;  /* 0x0000000134a87810 */ /* 0x040fe20007ffe0ff */
[----:B------:R-:W-:Y:S01]  /*a950*/  I2F R57, R52 ;  /* 0x0000003400397306 */ /* 0x000fe20000201400 */
[----:B------:R-:W-:Y:S01]  /*a960*/  IADD3 R243, R52, 0x18, RZ ;  /* 0x0000001834f37810 */ /* 0x000fe20007ffe0ff */
[----:B------:R-:W-:-:S04]  /*a970*/  DEPBAR.LE SB0, 0x0 ;  /* 0x000080000000791a */ /* 0x000fc80000000000 */
[C---:B---3--:R-:W-:Y:S01]  /*a980*/  HMMA.16816.F32 R188, R196.reuse, R192, R188 ;  /* 0x000000c0c4bc723c */ /* 0x048fe200000018bc */
[C---:B------:R-:W-:Y:S01]  /*a990*/  IADD3 R245, R52.reuse, 0x29, RZ ;  /* 0x0000002934f57810 */ /* 0x040fe20007ffe0ff */
[----:B------:R-:W3:Y:S01]  /*a9a0*/  I2F R56, R168 ;  /* 0x000000a800387306 */ /* 0x000ee20000201400 */
[C---:B------:R-:W-:Y:S02]  /*a9b0*/  IADD3 R239, R52.reuse, 0x10, RZ ;  /* 0x0000001034ef7810 */ /* 0x040fe40007ffe0ff */
[C---:B------:R-:W-:Y:S02]  /*a9c0*/  IADD3 R207, R52.reuse, 0x8, RZ ;  /* 0x0000000834cf7810 */ /* 0x040fe40007ffe0ff */
[C---:B------:R-:W-:Y:S01]  /*a9d0*/  IADD3 R205, R52.reuse, 0x9, RZ ;  /* 0x0000000934cd7810 */ /* 0x040fe20007ffe0ff */
[----:B-1----:R-:W-:Y:S01]  /*a9e0*/  HMMA.16816.F32 R176, R196, R50, R176 ;  /* 0x00000032c4b0723c */ /* 0x002fe200000018b0 */
[C---:B------:R-:W-:Y:S01]  /*a9f0*/  IADD3 R211, R52.reuse, 0x19, RZ ;  /* 0x0000001934d37810 */ /* 0x040fe20007ffe0ff */
[----:B------:R-:W1:Y:S01]  /*aa00*/  I2F R209, R243 ;  /* 0x000000f300d17306 */ /* 0x000e620000201400 */
[----:B------:R-:W-:-:S02]  /*aa10*/  IADD3 R238, R52, 0x11, RZ ;  /* 0x0000001134ee7810 */ /* 0x000fc40007ffe0ff */
[-C--:B------:R-:W-:Y:S02]  /*aa20*/  ISETP.GE.AND P5, PT, R168, R232.reuse, PT ;  /* 0x000000e8a800720c */ /* 0x080fe40003fa6270 */
[CC--:B------:R-:W-:Y:S01]  /*aa30*/  ISETP.GE.AND P0, PT, R52.reuse, R232.reuse, PT ;  /* 0x000000e83400720c */ /* 0x0c0fe20003f06270 */
[----:B----4-:R-:W-:Y:S01]  /*aa40*/  HMMA.16816.F32 R172, R196, R40, R172 ;  /* 0x00000028c4ac723c */ /* 0x010fe200000018ac */
[----:B------:R-:W-:Y:S01]  /*aa50*/  ISETP.GE.AND P6, PT, R207, R232, PT ;  /* 0x000000e8cf00720c */ /* 0x000fe20003fc6270 */
[----:B------:R-:W-:Y:S01]  /*aa60*/  I2F R203, R239 ;  /* 0x000000ef00cb7306 */ /* 0x000fe20000201400 */
[----:B------:R-:W-:-:S05]  /*aa70*/  ISETP.GE.AND P1, PT, R52, R170, PT ;  /* 0x000000aa3400720c */ /* 0x000fca0003f26270 */
[----:B-----5:R-:W-:Y:S01]  /*aa80*/  HMMA.16816.F32 R32, R44, R192, R32 ;  /* 0x000000c02c20723c */ /* 0x020fe20000001820 */
[----:B---3--:R-:W-:Y:S01]  /*aa90*/  FFMA.FTZ R250, R56, UR4, R189 ;  /* 0x0000000438fa7c23 */ /* 0x008fe200080100bd */
[----:B------:R-:W-:Y:S01]  /*aaa0*/  I2F R201, R207 ;  /* 0x000000cf00c97306 */ /* 0x000fe20000201400 */
[C---:B------:R-:W-:Y:S02]  /*aab0*/  FFMA.FTZ R188, R57.reuse, UR4, R188 ;  /* 0x0000000439bc7c23 */ /* 0x040fe400080100bc */
[----:B------:R-:W-:Y:S01]  /*aac0*/  FFMA.FTZ R59, R57, UR4, R190 ;  /* 0x00000004393b7c23 */ /* 0x000fe200080100be */
[----:B------:R-:W-:Y:S01]  /*aad0*/  FSEL R250, R250, -INF , !P5 ;  /* 0xff800000fafa7808 */ /* 0x000fe20006800000 */
[----:B------:R-:W-:Y:S01]  /*aae0*/  FFMA.FTZ R191, R56, UR4, R191 ;  /* 0x0000000438bf7c23 */ /* 0x000fe200080100bf */
[----:B------:R-:W-:Y:S01]  /*aaf0*/  HMMA.16816.F32 R164, R196, R42, R164 ;  /* 0x0000002ac4a4723c */ /* 0x000fe200000018a4 */
[----:B------:R-:W-:Y:S01]  /*ab00*/  IADD3 R193, R52, 0x21, RZ ;  /* 0x0000002134c17810 */ /* 0x000fe20007ffe0ff */
[----:B------:R-:W3:Y:S01]  /*ab10*/  I2F R189, R245 ;  /* 0x000000f500bd7306 */ /* 0x000ee20000201400 */
[----:B-1----:R-:W-:Y:S01]  /*ab20*/  FFMA.FTZ R206, R209, UR4, R178 ;  /* 0x00000004d1ce7c23 */ /* 0x002fe200080100b2 */
[----:B------:R-:W-:Y:S01]  /*ab30*/  ISETP.GE.AND P5, PT, R239, R232, PT ;  /* 0x000000e8ef00720c */ /* 0x000fe20003fa6270 */
[----:B------:R-:W-:Y:S01]  /*ab40*/  FFMA.FTZ R176, R209, UR4, R176 ;  /* 0x00000004d1b07c23 */ /* 0x000fe200080100b0 */
[----:B------:R-:W-:-:S02]  /*ab50*/  FSEL R252, R188, -INF , !P0 ;  /* 0xff800000bcfc7808 */ /* 0x000fc40004000000 */
[----:B------:R-:W-:Y:S01]  /*ab60*/  HMMA.16816.F32 R180, R196, R48, R180 ;  /* 0x00000030c4b4723c */ /* 0x000fe200000018b4 */
[----:B------:R-:W-:Y:S01]  /*ab70*/  ISETP.GE.AND P0, PT, R205, R232, PT ;  /* 0x000000e8cd00720c */ /* 0x000fe20003f06270 */
[----:B------:R-:W-:Y:S01]  /*ab80*/  I2F R58, R205 ;  /* 0x000000cd003a7306 */ /* 0x000fe20000201400 */
[----:B------:R-:W-:Y:S02]  /*ab90*/  FSEL R59, R59, -INF , !P1 ;  /* 0xff8000003b3b7808 */ /* 0x000fe40004800000 */
[----:B------:R-:W-:-:S03]  /*aba0*/  ISETP.GE.AND P1, PT, R205, R170, PT ;  /* 0x000000aacd00720c */ /* 0x000fc60003f26270 */
[----:B------:R-:W-:Y:S01]  /*abb0*/  HMMA.16816.F32 R184, R196, R194, R184 ;  /* 0x000000c2c4b8723c */ /* 0x000fe200000018b8 */
[C---:B------:R-:W-:Y:S01]  /*abc0*/  FFMA.FTZ R33, R56.reuse, UR4, R33 ;  /* 0x0000000438217c23 */ /* 0x040fe20008010021 */
[----:B------:R-:W1:Y:S01]  /*abd0*/  I2F R200, R211 ;  /* 0x000000d300c87306 */ /* 0x000e620000201400 */
[----:B------:R-:W-:-:S05]  /*abe0*/  FFMA.FTZ R56, R56, UR4, R35 ;  /* 0x0000000438387c23 */ /* 0x000fca0008010023 */
[C---:B--2---:R-:W-:Y:S01]  /*abf0*/  HMMA.16816.F32 R64, R196.reuse, R36, R64 ;  /* 0x00000024c440723c */ /* 0x044fe20000001840 */
[----:B---3--:R-:W-:Y:S01]  /*ac00*/  FFMA.FTZ R53, R189, UR4, R167 ;  /* 0x00000004bd357c23 */ /* 0x008fe200080100a7 */
[----:B------:R-:W2:Y:S06]  /*ac10*/  I2F R204, R238 ;  /* 0x000000ee00cc7306 */ /* 0x000eac0000201400 */
[----:B------:R-:W-:Y:S01]  /*ac20*/  HMMA.16816.F32 R60, R196, R38, R60 ;  /* 0x00000026c43c723c */ /* 0x000fe2000000183c */
[----:B------:R-:W-:Y:S01]  /*ac30*/  FFMA.FTZ R180, R203, UR4, R180 ;  /* 0x00000004cbb47c23 */ /* 0x000fe200080100b4 */
[----:B------:R-:W3:Y:S01]  /*ac40*/  I2F R199, R193 ;  /* 0x000000c100c77306 */ /* 0x000ee20000201400 */
[----:B-1----:R-:W-:-:S02]  /*ac50*/  FFMA.FTZ R177, R200, UR4, R177 ;  /* 0x00000004c8b17c23 */ /* 0x002fc400080100b1 */
[----:B------:R-:W-:Y:S01]  /*ac60*/  FFMA.FTZ R208, R203, UR4, R182 ;  /* 0x00000004cbd07c23 */ /* 0x000fe200080100b6 */
[----:B------:R-:W-:Y:S01]  /*ac70*/  FSEL R188, R180, -INF , !P5 ;  /* 0xff800000b4bc7808 */ /* 0x000fe20006800000 */
[----:B------:R-:W-:Y:S01]  /*ac80*/  FFMA.FTZ R179, R200, UR4, R179 ;  /* 0x00000004c8b37c23 */ /* 0x000fe200080100b3 */
[C---:B------:R-:W-:Y:S01]  /*ac90*/  HMMA.16816.F32 R28, R44.reuse, R194, R28 ;  /* 0x000000c22c1c723c */ /* 0x040fe2000000181c */
[----:B------:R-:W-:Y:S01]  /*aca0*/  IADD3 R198, R52, 0x20, RZ ;  /* 0x0000002034c67810 */ /* 0x000fe20007ffe0ff */
[----:B------:R-:W-:Y:S01]  /*acb0*/  FFMA.FTZ R184, R201, UR4, R184 ;  /* 0x00000004c9b87c23 */ /* 0x000fe200080100b8 */
[-C--:B------:R-:W-:Y:S01]  /*acc0*/  ISETP.GE.AND P5, PT, R211, R232.reuse, PT ;  /* 0x000000e8d300720c */ /* 0x080fe20003fa6270 */
[----:B------:R-:W-:Y:S01]  /*acd0*/  FFMA.FTZ R246, R58, UR4, R185 ;  /* 0x000000043af67c23 */ /* 0x000fe200080100b9 */
[----:B------:R-:W1:Y:S01]  /*ace0*/  I2F R197, R198 ;  /* 0x000000c600c57306 */ /* 0x000e620000201400 */
[----:B--2---:R-:W-:Y:S01]  /*acf0*/  FFMA.FTZ R181, R204, UR4, R181 ;  /* 0x00000004ccb57c23 */ /* 0x004fe200080100b5 */
[----:B------:R-:W-:Y:S01]  /*ad00*/  IADD3 R194, R52, 0x28, RZ ;  /* 0x0000002834c27810 */ /* 0x000fe20007ffe0ff */
[C---:B------:R-:W-:Y:S01]  /*ad10*/  HMMA.16816.F32 R24, R44.reuse, R48, R24 ;  /* 0x000000302c18723c */ /* 0x040fe20000001818 */
[----:B------:R-:W-:Y:S01]  /*ad20*/  FSEL R248, R184, -INF , !P6 ;  /* 0xff800000b8f87808 */ /* 0x000fe20007000000 */
[----:B---3--:R-:W-:Y:S01]  /*ad30*/  FFMA.FTZ R178, R199, UR4, R173 ;  /* 0x00000004c7b27c23 */ /* 0x008fe200080100ad */
[----:B------:R-:W-:Y:S01]  /*ad40*/  IADD3 R173, R52, 0x31, RZ ;  /* 0x0000003134ad7810 */ /* 0x000fe20007ffe0ff */
[----:B------:R-:W-:Y:S01]  /*ad50*/  FFMA.FTZ R196, R204, UR4, R183 ;  /* 0x00000004ccc47c23 */ /* 0x000fe200080100b7 */
[----:B------:R-:W2:Y:S01]  /*ad60*/  I2F R195, R194 ;  /* 0x000000c200c37306 */ /* 0x000ea20000201400 */
[-C--:B------:R-:W-:Y:S01]  /*ad70*/  ISETP.GE.AND P6, PT, R238, R232.reuse, PT ;  /* 0x000000e8ee00720c */ /* 0x080fe20003fc6270 */
[----:B------:R-:W-:Y:S01]  /*ad80*/  FFMA.FTZ R187, R58, UR4, R187 ;  /* 0x000000043abb7c23 */ /* 0x000fe200080100bb */
[----:B------:R-:W-:Y:S01]  /*ad90*/  FSEL R246, R246, -INF , !P0 ;  /* 0xff800000f6f67808 */ /* 0x000fe20004000000 */
[----:B------:R-:W-:Y:S01]  /*ada0*/  FFMA.FTZ R186, R201, UR4, R186 ;  /* 0x00000004c9ba7c23 */ /* 0x000fe200080100ba */
[-C--:B------:R-:W-:Y:S01]  /*adb0*/  ISETP.GE.AND P0, PT, R243, R232.reuse, PT ;  /* 0x000000e8f300720c */ /* 0x080fe20003f06270 */
[----:B------:R-:W-:Y:S01]  /*adc0*/  FFMA.FTZ R175, R199, UR4, R175 ;  /* 0x00000004c7af7c23 */ /* 0x000fe200080100af */
[----:B------:R-:W-:Y:S01]  /*add0*/  FSEL R192, R177, -INF , !P5 ;  /* 0xff800000b1c07808 */ /* 0x000fe20006800000 */
[----:B------:R-:W3:Y:S01]  /*ade0*/  I2F R167, R173 ;  /* 0x000000ad00a77306 */ /* 0x000ee20000201400 */
[C---:B-1----:R-:W-:Y:S01]  /*adf0*/  FFMA.FTZ R48, R197.reuse, UR4, R172 ;  /* 0x00000004c5307c23 */ /* 0x042fe200080100ac */
[-C--:B------:R-:W-:Y:S01]  /*ae00*/  ISETP.GE.AND P5, PT, R194, R232.reuse, PT ;  /* 0x000000e8c200720c */ /* 0x080fe20003fa6270 */
[----:B------:R-:W-:Y:S01]  /*ae10*/  FFMA.FTZ R172, R197, UR4, R174 ;  /* 0x00000004c5ac7c23 */ /* 0x000fe200080100ae */
[C---:B------:R-:W-:Y:S01]  /*ae20*/  IADD3 R185, R52.reuse, 0x30, RZ ;  /* 0x0000003034b97810 */ /* 0x040fe20007ffe0ff */
[----:B------:R-:W-:Y:S01]  /*ae30*/  FFMA.FTZ R174, R189, UR4, R165 ;  /* 0x00000004bdae7c23 */ /* 0x000fe200080100a5 */
[----:B------:R-:W-:Y:S01]  /*ae40*/  FSEL R190, R181, -INF , !P6 ;  /* 0xff800000b5be7808 */ /* 0x000fe20007000000 */
[C---:B------:R-:W-:Y:S01]  /*ae50*/  HMMA.16816.F32 R20, R44.reuse, R50, R20 ;  /* 0x000000322c14723c */ /* 0x040fe20000001814 */
[C---:B--2---:R-:W-:Y:S01]  /*ae60*/  FFMA.FTZ R49, R195.reuse, UR4, R166 ;  /* 0x00000004c3317c23 */ /* 0x044fe200080100a6 */
[----:B------:R-:W-:Y:S01]  /*ae70*/  IADD3 R166, R52, 0x38, RZ ;  /* 0x0000003834a67810 */ /* 0x000fe20007ffe0ff */
[----:B------:R-:W-:Y:S01]  /*ae80*/  FFMA.FTZ R164, R195, UR4, R164 ;  /* 0x00000004c3a47c23 */ /* 0x000fe200080100a4 */
[-C--:B------:R-:W-:Y:S01]  /*ae90*/  ISETP.GE.AND P6, PT, R198, R232.reuse, PT ;  /* 0x000000e8c600720c */ /* 0x080fe20003fc6270 */
[----:B------:R-:W1:Y:S01]  /*aea0*/  I2F R183, R185 ;  /* 0x000000b900b77306 */ /* 0x000e620000201400 */
[----:B------:R-:W-:Y:S01]  /*aeb0*/  FSEL R210, R176, -INF , !P0 ;  /* 0xff800000b0d27808 */ /* 0x000fe20004000000 */
[----:B------:R-:W-:Y:S01]  /*aec0*/  FFMA.FTZ R28, R201, UR4, R28 ;  /* 0x00000004c91c7c23 */ /* 0x000fe2000801001c */
[----:B------:R-:W-:Y:S01]  /*aed0*/  FSEL R176, R164, -INF , !P5 ;  /* 0xff800000a4b07808 */ /* 0x000fe20006800000 */
[----:B---3--:R-:W-:Y:S01]  /*aee0*/  FFMA.FTZ R54, R167, UR4, R65 ;  /* 0x00000004a7367c23 */ /* 0x008fe20008010041 */
[-C--:B------:R-:W-:Y:S01]  /*aef0*/  ISETP.GE.AND P5, PT, R173, R232.reuse, PT ;  /* 0x000000e8ad00720c */ /* 0x080fe20003fa6270 */
[----:B------:R-:W-:Y:S01]  /*af00*/  FFMA.FTZ R67, R167, UR4, R67 ;  /* 0x00000004a7437c23 */ /* 0x000fe20008010043 */
[----:B------:R-:W-:Y:S01]  /*af10*/  FSEL R180, R48, -INF , !P6 ;  /* 0xff80000030b47808 */ /* 0x000fe20007000000 */
[----:B------:R-:W2:Y:S01]  /*af20*/  I2F R165, R166 ;  /* 0x000000a600a57306 */ /* 0x000ea20000201400 */
[----:B------:R-:W-:Y:S01]  /*af30*/  ISETP.GE.AND P6, PT, R245, R232, PT ;  /* 0x000000e8f500720c */ /* 0x000fe20003fc6270 */
[C---:B------:R-:W-:Y:S01]  /*af40*/  HMMA.16816.F32 R16, R44.reuse, R40, R16 ;  /* 0x000000282c10723c */ /* 0x040fe20000001810 */
[----:B------:R-:W-:Y:S01]  /*af50*/  FSEL R54, R54, -INF , !P5 ;  /* 0xff80000036367808 */ /* 0x000fe20006800000 */
[----:B------:R-:W-:Y:S01]  /*af60*/  FFMA.FTZ R201, R201, UR4, R30 ;  /* 0x00000004c9c97c23 */ /* 0x000fe2000801001e */
[----:B------:R-:W-:Y:S01]  /*af70*/  ISETP.GE.AND P5, PT, R168, R170, PT ;  /* 0x000000aaa800720c */ /* 0x000fe20003fa6270 */
[----:B------:R-:W-:Y:S01]  /*af80*/  FFMA.FTZ R29, R58, UR4, R29 ;  /* 0x000000043a1d7c23 */ /* 0x000fe2000801001d */
[----:B------:R-:W-:Y:S01]  /*af90*/  FSEL R174, R174, -INF , !P6 ;  /* 0xff800000aeae7808 */ /* 0x000fe20007000000 */
[----:B-1----:R-:W-:Y:S01]  /*afa0*/  FFMA.FTZ R55, R183, UR4, R64 ;  /* 0x00000004b7377c23 */ /* 0x002fe20008010040 */
[----:B------:R-:W-:Y:S01]  /*afb0*/  ISETP.GE.AND P6, PT, R166, R232, PT ;  /* 0x000000e8a600720c */ /* 0x000fe20003fc6270 */
[C---:B------:R-:W-:Y:S01]  /*afc0*/  HMMA.16816.F32 R12, R44.reuse, R42, R12 ;  /* 0x0000002a2c0c723c */ /* 0x040fe2000000180c */
[----:B------:R-:W-:Y:S01]  /*afd0*/  FSEL R244, R191, -INF , !P5 ;  /* 0xff800000bff47808 */ /* 0x000fe20006800000 */
[----:B------:R-:W-:Y:S01]  /*afe0*/  FFMA.FTZ R31, R58, UR4, R31 ;  /* 0x000000043a1f7c23 */ /* 0x000fe2000801001f */
[-C--:B------:R-:W-:Y:S01]  /*aff0*/  ISETP.GE.AND P5, PT, R239, R170.reuse, PT ;  /* 0x000000aaef00720c */ /* 0x080fe20003fa6270 */
[----:B------:R-:W-:Y:S01]  /*b000*/  FFMA.FTZ R24, R203, UR4, R24 ;  /* 0x00000004cb187c23 */ /* 0x000fe20008010018 */
[----:B------:R-:W-:Y:S01]  /*b010*/  FSEL R182, R187, -INF , !P1 ;  /* 0xff800000bbb67808 */ /* 0x000fe20004800000 */
[----:B--2---:R-:W-:Y:S01]  /*b020*/  FFMA.FTZ R48, R165, UR4, R60 ;  /* 0x00000004a5307c23 */ /* 0x004fe2000801003c */
[----:B------:R-:W-:Y:S01]  /*b030*/  ISETP.GE.AND P1, PT, R243, R170, PT ;  /* 0x000000aaf300720c */ /* 0x000fe20003f26270 */
[C---:B------:R-:W-:Y:S01]  /*b040*/  HMMA.16816.F32 R8, R44.reuse, R36, R8 ;  /* 0x000000242c08723c */ /* 0x040fe20000001808 */
[----:B------:R-:W-:Y:S01]  /*b050*/  ISETP.GE.AND P0, PT, R193, R232, PT ;  /* 0x000000e8c100720c */ /* 0x000fe20003f06270 */
[----:B------:R-:W-:Y:S01]  /*b060*/  FFMA.FTZ R26, R203, UR4, R26 ;  /* 0x00000004cb1a7c23 */ /* 0x000fe2000801001a */
[----:B------:R-:W-:Y:S01]  /*b070*/  FSEL R48, R48, -INF , !P6 ;  /* 0xff80000030307808 */ /* 0x000fe20007000000 */
[C---:B------:R-:W-:Y:S01]  /*b080*/  FFMA.FTZ R25, R204.reuse, UR4, R25 ;  /* 0x00000004cc197c23 */ /* 0x040fe20008010019 */
[-C--:B------:R-:W-:Y:S01]  /*b090*/  ISETP.GE.AND P6, PT, R207, R170.reuse, PT ;  /* 0x000000aacf00720c */ /* 0x080fe20003fc6270 */
[----:B------:R-:W-:Y:S01]  /*b0a0*/  FFMA.FTZ R27, R204, UR4, R27 ;  /* 0x00000004cc1b7c23 */ /* 0x000fe2000801001b */
[----:B------:R-:W-:Y:S01]  /*b0b0*/  FSEL R208, R208, -INF , !P5 ;  /* 0xff800000d0d07808 */ /* 0x000fe20006800000 */
[----:B------:R-:W-:Y:S01]  /*b0c0*/  HMMA.16816.F32 R4, R44, R38, R4 ;  /* 0x000000262c04723c */ /* 0x000fe20000001804 */
[-C--:B------:R-:W-:Y:S01]  /*b0d0*/  ISETP.GE.AND P5, PT, R211, R170.reuse, PT ;  /* 0x000000aad300720c */ /* 0x080fe20003fa6270 */
[C---:B------:R-:W-:Y:S01]  /*b0e0*/  FFMA.FTZ R20, R209.reuse, UR4, R20 ;  /* 0x00000004d1147c23 */ /* 0x040fe20008010014 */
[----:B------:R-:W-:Y:S01]  /*b0f0*/  FSEL R206, R206, -INF , !P1 ;  /* 0xff800000cece7808 */ /* 0x000fe20004800000 */
[----:B------:R-:W-:Y:S01]  /*b100*/  FFMA.FTZ R22, R209, UR4, R22 ;  /* 0x00000004d1167c23 */ /* 0x000fe20008010016 */
[----:B------:R-:W-:Y:S01]  /*b110*/  IADD3 R65, R52, 0x39, RZ ;  /* 0x0000003934417810 */ /* 0x000fe20007ffe0ff */
[----:B------:R-:W-:Y:S01]  /*b120*/  FFMA.FTZ R21, R200, UR4, R21 ;  /* 0x00000004c8157c23 */ /* 0x000fe20008010015 */
[----:B------:R-:W-:Y:S01]  /*b130*/  ISETP.GE.AND P1, PT, R198, R170, PT ;  /* 0x000000aac600720c */ /* 0x000fe20003f26270 */
[----:B------:R-:W-:Y:S01]  /*b140*/  FFMA.FTZ R23, R200, UR4, R23 ;  /* 0x00000004c8177c23 */ /* 0x000fe20008010017 */
[----:B------:R-:W-:Y:S01]  /*b150*/  FSEL R178, R178, -INF , !P0 ;  /* 0xff800000b2b27808 */ /* 0x000fe20004000000 */
[----:B------:R-:W1:Y:S01]  /*b160*/  I2F R60, R65 ;  /* 0x00000041003c7306 */ /* 0x000e620000201400 */
[----:B------:R-:W-:Y:S01]  /*b170*/  FSEL R242, R186, -INF , !P6 ;  /* 0xff800000baf27808 */ /* 0x000fe20007000000 */
[----:B------:R-:W-:Y:S01]  /*b180*/  FFMA.FTZ R16, R197, UR4, R16 ;  /* 0x00000004c5107c23 */ /* 0x000fe20008010010 */
[----:B------:R-:W-:Y:S01]  /*b190*/  ISETP.GE.AND P0, PT, R185, R232, PT ;  /* 0x000000e8b900720c */ /* 0x000fe20003f06270 */
[----:B------:R-:W-:Y:S01]  /*b1a0*/  FFMA.FTZ R18, R197, UR4, R18 ;  /* 0x00000004c5127c23 */ /* 0x000fe20008010012 */
[-C--:B------:R-:W-:Y:S01]  /*b1b0*/  ISETP.GE.AND P6, PT, R238, R170.reuse, PT ;  /* 0x000000aaee00720c */ /* 0x080fe20003fc6270 */
[----:B------:R-:W-:Y:S01]  /*b1c0*/  FFMA.FTZ R17, R199, UR4, R17 ;  /* 0x00000004c7117c23 */ /* 0x000fe20008010011 */
[----:B------:R-:W-:Y:S01]  /*b1d0*/  FSEL R202, R179, -INF , !P5 ;  /* 0xff800000b3ca7808 */ /* 0x000fe20006800000 */
[----:B------:R-:W-:Y:S01]  /*b1e0*/  FFMA.FTZ R19, R199, UR4, R19 ;  /* 0x00000004c7137c23 */ /* 0x000fe20008010013 */
[-C--:B------:R-:W-:Y:S01]  /*b1f0*/  ISETP.GE.AND P5, PT, R193, R170.reuse, PT ;  /* 0x000000aac100720c */ /* 0x080fe20003fa6270 */
[----:B------:R-:W-:Y:S01]  /*b200*/  FFMA.FTZ R12, R195, UR4, R12 ;  /* 0x00000004c30c7c23 */ /* 0x000fe2000801000c */
[----:B------:R-:W-:Y:S01]  /*b210*/  FSEL R172, R172, -INF , !P1 ;  /* 0xff800000acac7808 */ /* 0x000fe20004800000 */
[C---:B------:R-:W-:Y:S01]  /*b220*/  FFMA.FTZ R13, R189.reuse, UR4, R13 ;  /* 0x00000004bd0d7c23 */ /* 0x040fe2000801000d */
[-C--:B------:R-:W-:Y:S01]  /*b230*/  ISETP.GE.AND P1, PT, R194, R170.reuse, PT ;  /* 0x000000aac200720c */ /* 0x080fe20003f26270 */
[----:B------:R-:W-:Y:S01]  /*b240*/  FFMA.FTZ R15, R189, UR4, R15 ;  /* 0x00000004bd0f7c23 */ /* 0x000fe2000801000f */
[----:B------:R-:W-:Y:S01]  /*b250*/  FSEL R55, R55, -INF , !P0 ;  /* 0xff80000037377808 */ /* 0x000fe20004000000 */
[----:B-1----:R-:W-:Y:S01]  /*b260*/  FFMA.FTZ R63, R60, UR4, R63 ;  /* 0x000000043c3f7c23 */ /* 0x002fe2000801003f */
[----:B------:R-:W-:Y:S01]  /*b270*/  FSEL R196, R196, -INF , !P6 ;  /* 0xff800000c4c47808 */ /* 0x000fe20007000000 */
[----:B------:R-:W-:Y:S01]  /*b280*/  FFMA.FTZ R8, R183, UR4, R8 ;  /* 0x00000004b7087c23 */ /* 0x000fe20008010008 */
[C---:B------:R-:W-:Y:S01]  /*b290*/  ISETP.GE.AND P0, PT, R52.reuse, R169, PT ;  /* 0x000000a93400720c */ /* 0x040fe20003f06270 */
[----:B------:R-:W-:Y:S01]  /*b2a0*/  FFMA.FTZ R14, R195, UR4, R14 ;  /* 0x00000004c30e7c23 */ /* 0x000fe2000801000e */
[----:B------:R-:W-:Y:S01]  /*b2b0*/  ISETP.GE.AND P6, PT, R52, R3, PT ;  /* 0x000000033400720c */ /* 0x000fe20003fc6270 */
[----:B------:R-:W-:Y:S01]  /*b2c0*/  FFMA.FTZ R52, R183, UR4, R66 ;  /* 0x00000004b7347c23 */ /* 0x000fe20008010042 */
[----:B------:R-:W-:Y:S01]  /*b2d0*/  FSEL R164, R175, -INF , !P5 ;  /* 0xff800000afa47808 */ /* 0x000fe20006800000 */
[----:B------:R-:W-:Y:S01]  /*b2e0*/  FFMA.FTZ R4, R165, UR4, R4 ;  /* 0x00000004a5047c23 */ /* 0x000fe20008010004 */
[-C--:B------:R-:W-:Y:S01]  /*b2f0*/  ISETP.GE.AND P5, PT, R245, R170.reuse, PT ;  /* 0x000000aaf500720c */ /* 0x080fe20003fa6270 */
[----:B------:R-:W-:Y:S01]  /*b300*/  FFMA.FTZ R10, R183, UR4, R10 ;  /* 0x00000004b70a7c23 */ /* 0x000fe2000801000a */
[----:B------:R-:W-:Y:S01]  /*b310*/  FSEL R66, R49, -INF , !P1 ;  /* 0xff80000031427808 */ /* 0x000fe20004800000 */
[----:B------:R-:W-:Y:S01]  /*b320*/  FFMA.FTZ R9, R167, UR4, R9 ;  /* 0x00000004a7097c23 */ /* 0x000fe20008010009 */
[----:B------:R-:W-:Y:S01]  /*b330*/  BAR.SYNC.DEFER_BLOCKING 0x0 ;  /* 0x0000000000007b1d */ /* 0x000fe20000010000 */
[-C--:B------:R-:W-:Y:S01]  /*b340*/  ISETP.GE.AND P1, PT, R185, R170.reuse, PT ;  /* 0x000000aab900720c */ /* 0x080fe20003f26270 */
[----:B------:R-:W-:Y:S01]  /*b350*/  FFMA.FTZ R11, R167, UR4, R11 ;  /* 0x00000004a70b7c23 */ /* 0x000fe2000801000b */
[----:B------:R-:W-:Y:S01]  /*b360*/  FSEL R64, R53, -INF , !P5 ;  /* 0xff80000035407808 */ /* 0x000fe20006800000 */
[----:B------:R-:W-:Y:S01]  /*b370*/  FFMA.FTZ R53, R165, UR4, R62 ;  /* 0x00000004a5357c23 */ /* 0x000fe2000801003e */
[----:B------:R-:W-:Y:S01]  /*b380*/  FSEL R52, R52, -INF , !P1 ;  /* 0xff80000034347808 */ /* 0x000fe20004800000 */
[----:B------:R-:W-:Y:S01]  /*b390*/  FFMA.FTZ R62, R60, UR4, R61 ;  /* 0x000000043c3e7c23 */ /* 0x000fe2000801003d */
[-C--:B------:R-:W-:Y:S01]  /*b3a0*/  ISETP.GE.AND P5, PT, R173, R170.reuse, PT ;  /* 0x000000aaad00720c */ /* 0x080fe20003fa6270 */
[----:B------:R-:W-:Y:S01]  /*b3b0*/  FFMA.FTZ R61, R57, UR4, R32 ;  /* 0x00000004393d7c23 */ /* 0x000fe20008010020 */
[----:B------:R-:W-:Y:S01]  /*b3c0*/  ISETP.GE.AND P1, PT, R166, R170, PT ;  /* 0x000000aaa600720c */ /* 0x000fe20003f26270 */
[----:B------:R-:W-:Y:S01]  /*b3d0*/  FFMA.FTZ R6, R165, UR4, R6 ;  /* 0x00000004a5067c23 */ /* 0x000fe20008010006 */
[----:B------:R-:W-:Y:S01]  /*b3e0*/  FSEL R49, R67, -INF , !P5 ;  /* 0xff80000043317808 */ /* 0x000fe20006800000 */
[----:B------:R-:W-:Y:S01]  /*b3f0*/  FFMA.FTZ R67, R57, UR4, R34 ;  /* 0x0000000439437c23 */ /* 0x000fe20008010022 */
[----:B------:R-:W-:Y:S01]  /*b400*/  FSEL R53, R53, -INF , !P1 ;  /* 0xff80000035357808 */ /* 0x000fe20004800000 */
[C---:B------:R-:W-:Y:S01]  /*b410*/  FFMA.FTZ R5, R60.reuse, UR4, R5 ;  /* 0x000000043c057c23 */ /* 0x040fe20008010005 */
[C---:B------:R-:W-:Y:S01]  /*b420*/  ISETP.GE.AND P5, PT, R65.reuse, R232, PT ;  /* 0x000000e84100720c */ /* 0x040fe20003fa6270 */
[----:B------:R-:W-:Y:S01]  /*b430*/  FFMA.FTZ R7, R60, UR4, R7 ;  /* 0x000000043c077c23 */ /* 0x000fe20008010007 */
[----:B------:R-:W-:-:S02]  /*b440*/  ISETP.GE.AND P1, PT, R65, R170, PT ;  /* 0x000000aa4100720c */ /* 0x000fc40003f26270 */
[----:B------:R-:W-:Y:S02]  /*b450*/  FSEL R34, R62, -INF , !P5 ;  /* 0xff8000003e227808 */ /* 0x000fe40006800000 */
[----:B------:R-:W-:Y:S02]  /*b460*/  FSEL R32, R63, -INF , !P1 ;  /* 0xff8000003f207808 */ /* 0x000fe40004800000 */
[C---:B------:R-:W-:Y:S02]  /*b470*/  ISETP.GE.AND P5, PT, R168.reuse, R169, PT ;  /* 0x000000a9a800720c */ /* 0x040fe40003fa6270 */
[----:B------:R-:W-:Y:S02]  /*b480*/  ISETP.GE.AND P1, PT, R168, R3, PT ;  /* 0x00000003a800720c */ /* 0x000fe40003f26270 */
[----:B------:R-:W-:Y:S02]  /*b490*/  FSEL R57, R61, -INF , !P0 ;  /* 0xff8000003d397808 */ /* 0x000fe40004000000 */
[----:B------:R-:W-:-:S02]  /*b4a0*/  ISETP.GE.AND P0, PT, R207, R169, PT ;  /* 0x000000a9cf00720c */ /* 0x000fc40003f06270 */
[----:B------:R-:W-:Y:S02]  /*b4b0*/  FSEL R61, R67, -INF , !P6 ;  /* 0xff800000433d7808 */ /* 0x000fe40007000000 */
[----:B------:R-:W-:Y:S02]  /*b4c0*/  ISETP.GE.AND P6, PT, R207, R3, PT ;  /* 0x00000003cf00720c */ /* 0x000fe40003fc6270 */
[----:B------:R-:W-:Y:S02]  /*b4d0*/  FSEL R35, R33, -INF , !P5 ;  /* 0xff80000021237808 */ /* 0x000fe40006800000 */
[----:B------:R-:W-:Y:S02]  /*b4e0*/  FSEL R30, R56, -INF , !P1 ;  /* 0xff800000381e7808 */ /* 0x000fe40004800000 */
[C---:B------:R-:W-:Y:S02]  /*b4f0*/  ISETP.GE.AND P5, PT, R205.reuse, R169, PT ;  /* 0x000000a9cd00720c */ /* 0x040fe40003fa6270 */
[----:B------:R-:W-:-:S02]  /*b500*/  ISETP.GE.AND P1, PT, R205, R3, PT ;  /* 0x00000003cd00720c */ /* 0x000fc40003f26270 */
[----:B------:R-:W-:Y:S02]  /*b510*/  FSEL R33, R28, -INF , !P0 ;  /* 0xff8000001c217808 */ /* 0x000fe40004000000 */
[----:B------:R-:W-:Y:S02]  /*b520*/  ISETP.GE.AND P0, PT, R239, R169, PT ;  /* 0x000000a9ef00720c */ /* 0x000fe40003f06270 */
[----:B------:R-:W-:Y:S02]  /*b530*/  FSEL R28, R201, -INF , !P6 ;  /* 0xff800000c91c7808 */ /* 0x000fe40007000000 */
[----:B------:R-:W-:Y:S02]  /*b540*/  ISETP.GE.AND P6, PT, R239, R3, PT ;  /* 0x00000003ef00720c */ /* 0x000fe40003fc6270 */
[----:B------:R-:W-:Y:S02]  /*b550*/  FSEL R29, R29, -INF , !P5 ;  /* 0xff8000001d1d7808 */ /* 0x000fe40006800000 */
[----:B------:R-:W-:-:S02]  /*b560*/  FSEL R50, R31, -INF , !P1 ;  /* 0xff8000001f327808 */ /* 0x000fc40004800000 */
[C---:B------:R-:W-:Y:S02]  /*b570*/  ISETP.GE.AND P5, PT, R238.reuse, R169, PT ;  /* 0x000000a9ee00720c */ /* 0x040fe40003fa6270 */
[----:B------:R-:W-:Y:S02]  /*b580*/  ISETP.GE.AND P1, PT, R238, R3, PT ;  /* 0x00000003ee00720c */ /* 0x000fe40003f26270 */
[----:B------:R-:W-:Y:S02]  /*b590*/  FSEL R175, R24, -INF , !P0 ;  /* 0xff80000018af7808 */ /* 0x000fe40004000000 */
[C---:B------:R-:W-:Y:S02]  /*b5a0*/  ISETP.GE.AND P0, PT, R243.reuse, R169, PT ;  /* 0x000000a9f300720c */ /* 0x040fe40003f06270 */
[----:B------:R-:W-:Y:S02]  /*b5b0*/  FSEL R184, R26, -INF , !P6 ;  /* 0xff8000001ab87808 */ /* 0x000fe40007000000 */
        /* <DEDUP_REMOVED lines=31> */
[----:B------:R-:W-:Y:S02]  /*b7b0*/  PLOP3.LUT P0, PT, PT, PT, UP0, 0x80, 0x0 ;  /* 0x000000000000781c */ /* 0x000fe40003f0f008 */
[----:B------:R-:W-:Y:S02]  /*b7c0*/  ISETP.GE.AND P6, PT, R185, R3, PT ;  /* 0x00000003b900720c */ /* 0x000fe40003fc6270 */
[----:B------:R-:W-:Y:S02]  /*b7d0*/  FSEL R58, R11, -INF , !P1 ;  /* 0xff8000000b3a7808 */ /* 0x000fe40004800000 */
[----:B------:R-:W-:Y:S02]  /*b7e0*/  FSEL R62, R10, -INF , !P6 ;  /* 0xff8000000a3e7808 */ /* 0x000fe40007000000 */
[----:B------:R-:W-:Y:S02]  /*b7f0*/  ISETP.GE.AND P6, PT, R65, R169, PT ;  /* 0x000000a94100720c */ /* 0x000fe40003fc6270 */
[----:B------:R-:W-:-:S02]  /*b800*/  FSEL R169, R9, -INF , !P5 ;  /* 0xff80000009a97808 */ /* 0x000fc40006800000 */
[-C--:B------:R-:W-:Y:S02]  /*b810*/  ISETP.GE.AND P5, PT, R166, R3.reuse, PT ;  /* 0x00000003a600720c */ /* 0x080fe40003fa6270 */
[----:B------:R-:W-:Y:S02]  /*b820*/  ISETP.GE.AND P1, PT, R65, R3, PT ;  /* 0x000000034100720c */ /* 0x000fe40003f26270 */
        /* <DEDUP_REMOVED lines=19> */
[----:B------:R-:W-:-:S04]  /*b960*/  @!P4 LEA R6, P1, R5, c[0x0][0x168], 0x1 ;  /* 0x00005a000506ca11 */ /* 0x000fc800078208ff */
[----:B------:R-:W-:Y:S02]  /*b970*/  LEA.HI.X R4, R4, R227, R3, 0x6, P5 ;  /* 0x000000e304047211 */ /* 0x000fe400028f3403 */
[C---:B------:R-:W-:Y:S02]  /*b980*/  @!P3 LEA R10, P5, R5.reuse, c[0x0][0x168], 0x1 ;  /* 0x00005a00050aba11 */ /* 0x040fe400078a08ff */
[C-C-:B------:R-:W-:Y:S02]  /*b990*/  @!P4 LEA.HI.X R7, R5.reuse, c[0x0][0x16c], R4.reuse, 0x1, P1 ;  /* 0x00005b000507ca11 */ /* 0x140fe400008f0c04 */
[C---:B------:R-:W-:Y:S02]  /*b9a0*/  @!P2 LEA R8, P1, R5.reuse, c[0x0][0x168], 0x1 ;  /* 0x00005a000508aa11 */ /* 0x040fe400078208ff */
[C---:B------:R-:W-:Y:S01]  /*b9b0*/  IADD3 R3, P6, R5.reuse, UR18, RZ ;  /* 0x0000001205037c10 */ /* 0x040fe2000ffde0ff */
[----:B------:R-:W-:Y:S01]  /*b9c0*/  @!PT LDS RZ, [RZ] ;  /* 0x00000000fffff984 */ /* 0x000fe20000000800 */
[----:B------:R-:W-:Y:S01]  /*b9d0*/  @!PT LDS RZ, [RZ] ;  /* 0x00000000fffff984 */ /* 0x000fe20000000800 */
[----:B------:R-:W-:Y:S01]  /*b9e0*/  @!PT LDS RZ, [RZ] ;  /* 0x00000000fffff984 */ /* 0x000fe20000000800 */
[----:B------:R1:W-:Y:S01]  /*b9f0*/  @!P4 LDGSTS.E.BYPASS.LTC128B.128 [R220+0x6000], [R6.64] ;  /* 0x0600000006dccfae */ /* 0x0003e2000b901d54 */
[----:B------:R-:W-:-:S02]  /*ba00*/  @!P3 LEA.HI.X R11, R5, c[0x0][0x16c], R4, 0x1, P5 ;  /* 0x00005b00050bba11 */ /* 0x000fc400028f0c04 */
        /* <DEDUP_REMOVED lines=11> */
[----:B------:R-:W-:-:S03]  /*bac0*/  @!P3 LEA.HI.X R15, R3, c[0x0][0x16c], R4, 0x1, P1 ;  /* 0x00005b00030fba11 */ /* 0x000fc600008f0c04 */
        /* <DEDUP_REMOVED lines=22> */
.L_x_126:
[----:B------:R-:W-:Y:S05]  /*bc30*/  BSYNC B0 ;  /* 0x0000000000007941 */ /* 0x000fea0003800000 */
.L_x_125:
[----:B------:R-:W0:Y:S02]  /*bc40*/  LDGDEPBAR ;  /* 0x00000000000079af */ /* 0x000e240000000000 */
.L_x_124:
        /* <DEDUP_REMOVED lines=51> */
[----:B-1----:R-:W-:Y:S02]  /*bf80*/  FMNMX.FTZ R7, R4, R7, !PT ;  /* 0x0000000704077209 */ /* 0x002fe40007810000 */
        /* <DEDUP_REMOVED lines=15> */
[----:B------:R-:W-:Y:S01]  /*c080*/  FMNMX.FTZ R6, R52, R5, !PT ;  /* 0x0000000534067209 */ /* 0x000fe20007810000 */
[----:B------:R-:W-:Y:S01]  /*c090*/  LDSM.16.MT88.4 R8, [R171+0xb000] ;  /* 0x00b00000ab08783b */ /* 0x000fe20000004200 */
[----:B------:R-:W-:-:S02]  /*c0a0*/  FMNMX.FTZ R3, R54, R3, !PT ;  /* 0x0000000336037209 */ /* 0x000fc40007810000 */
[----:B------:R-:W-:Y:S01]  /*c0b0*/  FMNMX.FTZ R6, R49, R6, !PT ;  /* 0x0000000631067209 */ /* 0x000fe20007810000 */
[----:B------:R-:W1:Y:S01]  /*c0c0*/  SHFL.BFLY PT, R165, R4, 0x1, 0x1f ;  /* 0x0c201f0004a57f89 */ /* 0x000e6200000e0000 */
[----:B------:R-:W-:Y:S02]  /*c0d0*/  FMNMX.FTZ R3, R48, R3, !PT ;  /* 0x0000000330037209 */ /* 0x000fe40007810000 */
[----:B------:R-:W-:Y:S02]  /*c0e0*/  FMNMX.FTZ R167, R53, R6, !PT ;  /* 0x0000000635a77209 */ /* 0x000fe40007810000 */
[----:B------:R-:W-:Y:S02]  /*c0f0*/  FMNMX.FTZ R3, R34, R3, !PT ;  /* 0x0000000322037209 */ /* 0x000fe40007810000 */
[----:B------:R-:W-:Y:S02]  /*c100*/  FMNMX.FTZ R167, R32, R167, !PT ;  /* 0x000000a720a77209 */ /* 0x000fe40007810000 */
[----:B--2---:R-:W-:Y:S01]  /*c110*/  FMNMX.FTZ R166, R7, R166, !PT ;  /* 0x000000a607a67209 */ /* 0x004fe20007810000 */
[----:B------:R-:W2:Y:S03]  /*c120*/  SHFL.BFLY PT, R168, R3, 0x2, 0x1f ;  /* 0x0c401f0003a87f89 */ /* 0x000ea600000e0000 */
[C---:B------:R-:W-:Y:S01]  /*c130*/  FSETP.NEU.FTZ.AND P2, PT, R166.reuse, -INF , PT ;  /* 0xff800000a600780b */ /* 0x040fe20003f5d000 */
[----:B------:R-:W-:-:S03]  /*c140*/  FMUL.FTZ R170, R166, c[0x0][0x23c] ;  /* 0x00008f00a6aa7a20 */ /* 0x000fc60000410000 */
[----:B------:R-:W-:Y:S02]  /*c150*/  FSEL R7, R166, RZ, P2 ;  /* 0x000000ffa6077208 */ /* 0x000fe40001000000 */
[----:B------:R-:W-:-:S03]  /*c160*/  FSEL R170, R170, RZ, P2 ;  /* 0x000000ffaaaa7208 */ /* 0x000fc60001000000 */
[----:B------:R-:W-:Y:S01]  /*c170*/  FADD.FTZ R6, R2, -R7 ;  /* 0x8000000702067221 */ /* 0x000fe20000010000 */
[----:B-1----:R-:W-:Y:S01]  /*c180*/  FMNMX.FTZ R165, R4, R165, !PT ;  /* 0x000000a504a57209 */ /* 0x002fe20007810000 */
[--C-:B------:R-:W-:Y:S01]  /*c190*/  FFMA.FTZ R40, R57, c[0x0][0x23c], -R170.reuse ;  /* 0x00008f0039287a23 */ /* 0x100fe200000108aa */
[----:B------:R-:W1:Y:S01]  /*c1a0*/  SHFL.BFLY PT, R4, R167, 0x2, 0x1f ;  /* 0x0c401f00a7047f89 */ /* 0x000e6200000e0000 */
[----:B------:R-:W-:Y:S01]  /*c1b0*/  FMUL.FTZ R6, R6, c[0x0][0x23c] ;  /* 0x00008f0006067a20 */ /* 0x000fe20000410000 */
[C---:B------:R-:W-:Y:S01]  /*c1c0*/  FSETP.NEU.FTZ.AND P1, PT, R165.reuse, -INF , PT ;  /* 0xff800000a500780b */ /* 0x040fe20003f3d000 */
[C---:B------:R-:W-:Y:S02]  /*c1d0*/  FMUL.FTZ R57, R165.reuse, c[0x0][0x23c] ;  /* 0x00008f00a5397a20 */ /* 0x040fe40000410000 */
[----:B------:R-:W3:Y:S01]  /*c1e0*/  MUFU.EX2 R39, R6 ;  /* 0x0000000600277308 */ /* 0x000ee20000000800 */
[----:B------:R-:W-:Y:S01]  /*c1f0*/  FSEL R7, R165, RZ, P1 ;  /* 0x000000ffa5077208 */ /* 0x000fe20000800000 */
[--C-:B------:R-:W-:Y:S01]  /*c200*/  FFMA.FTZ R37, R35, c[0x0][0x23c], -R170.reuse ;  /* 0x00008f0023257a23 */ /* 0x100fe200000108aa */
[----:B--2---:R-:W-:Y:S01]  /*c210*/  FMNMX.FTZ R168, R3, R168, !PT ;  /* 0x000000a803a87209 */ /* 0x004fe20007810000 */
[----:B------:R-:W-:Y:S01]  /*c220*/  FFMA.FTZ R38, R33, c[0x0][0x23c], -R170 ;  /* 0x00008f0021267a23 */ /* 0x000fe200000108aa */
[----:B------:R-:W-:Y:S01]  /*c230*/  FSEL R57, R57, RZ, P1 ;  /* 0x000000ff39397208 */ /* 0x000fe20000800000 */
[----:B------:R-:W-:-:S02]  /*c240*/  FADD.FTZ R0, R0, -R7 ;  /* 0x8000000700007221 */ /* 0x000fc40000010000 */
[----:B------:R-:W2:Y:S01]  /*c250*/  SHFL.BFLY PT, R5, R168, 0x1, 0x1f ;  /* 0x0c201f00a8057f89 */ /* 0x000ea200000e0000 */
[----:B------:R-:W-:Y:S01]  /*c260*/  FFMA.FTZ R35, R29, c[0x0][0x23c], -R170 ;  /* 0x00008f001d237a23 */ /* 0x000fe200000108aa */
[----:B------:R-:W-:Y:S01]  /*c270*/  MUFU.EX2 R40, R40 ;  /* 0x0000002800287308 */ /* 0x000fe20000000800 */
[--C-:B------:R-:W-:Y:S02]  /*c280*/  FFMA.FTZ R36, R61, c[0x0][0x23c], -R57.reuse ;  /* 0x00008f003d247a23 */ /* 0x100fe40000010839 */
[--C-:B------:R-:W-:Y:S02]  /*c290*/  FFMA.FTZ R33, R30, c[0x0][0x23c], -R57.reuse ;  /* 0x00008f001e217a23 */ /* 0x100fe40000010839 */
[--C-:B------:R-:W-:Y:S02]  /*c2a0*/  FFMA.FTZ R3, R28, c[0x0][0x23c], -R57.reuse ;  /* 0x00008f001c037a23 */ /* 0x100fe40000010839 */
[----:B------:R-:W-:Y:S01]  /*c2b0*/  FFMA.FTZ R2, R50, c[0x0][0x23c], -R57 ;  /* 0x00008f0032027a23 */ /* 0x000fe20000010839 */
[----:B------:R-:W4:Y:S01]  /*c2c0*/  MUFU.EX2 R37, R37 ;  /* 0x0000002500257308 */ /* 0x000f220000000800 */
[----:B-1----:R-:W-:Y:S01]  /*c2d0*/  FMNMX.FTZ R167, R167, R4, !PT ;  /* 0x00000004a7a77209 */ /* 0x002fe20007810000 */
[----:B------:R-:W-:-:S02]  /*c2e0*/  FMUL.FTZ R0, R0, c[0x0][0x23c] ;  /* 0x00008f0000007a20 */ /* 0x000fc40000410000 */
[-C--:B---3--:R-:W-:Y:S02]  /*c2f0*/  FMUL.FTZ R156, R156, R39.reuse ;  /* 0x000000279c9c7220 */ /* 0x088fe40000410000 */
[----:B------:R-:W1:Y:S01]  /*c300*/  SHFL.BFLY PT, R4, R167, 0x1, 0x1f ;  /* 0x0c201f00a7047f89 */ /* 0x000e6200000e0000 */
[-C--:B------:R-:W-:Y:S01]  /*c310*/  FMUL.FTZ R157, R157, R39.reuse ;  /* 0x000000279d9d7220 */ /* 0x080fe20000410000 */
[----:B------:R-:W-:Y:S01]  /*c320*/  MUFU.EX2 R38, R38 ;  /* 0x0000002600267308 */ /* 0x000fe20000000800 */
[-C--:B------:R-:W-:Y:S02]  /*c330*/  FMUL.FTZ R152, R152, R39.reuse ;  /* 0x0000002798987220 */ /* 0x080fe40000410000 */
[-C--:B------:R-:W-:Y:S02]  /*c340*/  FMUL.FTZ R153, R153, R39.reuse ;  /* 0x0000002799997220 */ /* 0x080fe40000410000 */
[----:B------:R-:W-:Y:S01]  /*c350*/  FMUL.FTZ R72, R72, R39 ;  /* 0x0000002748487220 */ /* 0x000fe20000410000 */
[----:B--2---:R-:W-:Y:S01]  /*c360*/  FMNMX.FTZ R168, R168, R5, !PT ;  /* 0x00000005a8a87209 */ /* 0x004fe20007810000 */
[-C--:B------:R-:W-:Y:S01]  /*c370*/  FMUL.FTZ R73, R73, R39.reuse ;  /* 0x0000002749497220 */ /* 0x080fe20000410000 */
[----:B------:R-:W2:Y:S01]  /*c380*/  MUFU.EX2 R35, R35 ;  /* 0x0000002300237308 */ /* 0x000ea20000000800 */
[----:B----4-:R-:W-:Y:S01]  /*c390*/  F2FP.PACK_AB R28, R37, R40 ;  /* 0x00000028251c723e */ /* 0x010fe200000000ff */
[----:B------:R-:W-:Y:S01]  /*c3a0*/  FMUL.FTZ R76, R76, R39 ;  /* 0x000000274c4c7220 */ /* 0x000fe20000410000 */
[C---:B------:R-:W-:Y:S01]  /*c3b0*/  FSETP.NEU.FTZ.AND P2, PT, R168.reuse, -INF , PT ;  /* 0xff800000a800780b */ /* 0x040fe20003f5d000 */
[----:B------:R-:W-:-:S02]  /*c3c0*/  FMUL.FTZ R41, R168, c[0x0][0x23c] ;  /* 0x00008f00a8297a20 */ /* 0x000fc40000410000 */
[-C--:B------:R-:W-:Y:S01]  /*c3d0*/  FMUL.FTZ R77, R77, R39.reuse ;  /* 0x000000274d4d7220 */ /* 0x080fe20000410000 */
[----:B------:R-:W-:Y:S01]  /*c3e0*/  FSEL R50, R168, RZ, P2 ;  /* 0x000000ffa8327208 */ /* 0x000fe20001000000 */
[----:B------:R-:W-:Y:S01]  /*c3f0*/  MUFU.EX2 R36, R36 ;  /* 0x0000002400247308 */ /* 0x000fe20000000800 */
[----:B------:R-:W-:Y:S01]  /*c400*/  FSEL R41, R41, RZ, P2 ;  /* 0x000000ff29297208 */ /* 0x000fe20001000000 */
[-C--:B------:R-:W-:Y:S02]  /*c410*/  FMUL.FTZ R88, R88, R39.reuse ;  /* 0x0000002758587220 */ /* 0x080fe40000410000 */
[----:B------:R-:W-:Y:S01]  /*c420*/  FMUL.FTZ R89, R89, R39 ;  /* 0x0000002759597220 */ /* 0x000fe20000410000 */
[----:B-1----:R-:W-:Y:S01]  /*c430*/  FMNMX.FTZ R167, R167, R4, !PT ;  /* 0x00000004a7a77209 */ /* 0x002fe20007810000 */
[--C-:B------:R-:W-:Y:S01]  /*c440*/  FFMA.FTZ R42, R252, c[0x0][0x23c], -R41.reuse ;  /* 0x00008f00fc2a7a23 */ /* 0x100fe20000010829 */
[----:B------:R-:W1:Y:S01]  /*c450*/  LDSM.16.MT88.4 R4, [R213+0xb000] ;  /* 0x00b00000d504783b */ /* 0x000e620000004200 */
[----:B------:R-:W3:Y:S01]  /*c460*/  MUFU.EX2 R33, R33 ;  /* 0x0000002100217308 */ /* 0x000ee20000000800 */
[C---:B------:R-:W-:Y:S01]  /*c470*/  FSETP.NEU.FTZ.AND P1, PT, R167.reuse, -INF , PT ;  /* 0xff800000a700780b */ /* 0x040fe20003f3d000 */
[----:B------:R-:W-:Y:S01]  /*c480*/  FMUL.FTZ R45, R167, c[0x0][0x23c] ;  /* 0x00008f00a72d7a20 */ /* 0x000fe20000410000 */
[----:B--2---:R-:W-:Y:S01]  /*c490*/  F2FP.PACK_AB R30, R35, R38 ;  /* 0x00000026231e723e */ /* 0x004fe200000000ff */
[--C-:B------:R-:W-:Y:S01]  /*c4a0*/  FFMA.FTZ R43, R250, c[0x0][0x23c], -R41.reuse ;  /* 0x00008f00fa2b7a23 */ /* 0x100fe20000010829 */
[----:B------:R-:W-:Y:S01]  /*c4b0*/  FSEL R61, R167, RZ, P1 ;  /* 0x000000ffa73d7208 */ /* 0x000fe20000800000 */
[--C-:B------:R-:W-:Y:S01]  /*c4c0*/  FFMA.FTZ R44, R248, c[0x0][0x23c], -R41.reuse ;  /* 0x00008f00f82c7a23 */ /* 0x100fe20000010829 */
[----:B------:R-:W-:Y:S01]  /*c4d0*/  FSEL R45, R45, RZ, P1 ;  /* 0x000000ff2d2d7208 */ /* 0x000fe20000800000 */
[----:B------:R-:W-:Y:S01]  /*c4e0*/  MUFU.EX2 R3, R3 ;  /* 0x0000000300037308 */ /* 0x000fe20000000800 */
[----:B------:R-:W-:-:S02]  /*c4f0*/  FFMA.FTZ R47, R246, c[0x0][0x23c], -R41 ;  /* 0x00008f00f62f7a23 */ /* 0x000fc40000010829 */
[----:B------:R-:W-:Y:S02]  /*c500*/  FADD.FTZ R61, R236, -R61 ;  /* 0x8000003dec3d7221 */ /* 0x000fe40000010000 */
[--C-:B------:R-:W-:Y:S02]  /*c510*/  FFMA.FTZ R51, R59, c[0x0][0x23c], -R45.reuse ;  /* 0x00008f003b337a23 */ /* 0x100fe4000001082d */
[----:B------:R-:W-:Y:S01]  /*c520*/  FADD.FTZ R59, R237, -R50 ;  /* 0x80000032ed3b7221 */ /* 0x000fe20000010000 */
[----:B------:R-:W2:Y:S01]  /*c530*/  MUFU.EX2 R2, R2 ;  /* 0x0000000200027308 */ /* 0x000ea20000000800 */
[--C-:B------:R-:W-:Y:S01]  /*c540*/  FFMA.FTZ R46, R244, c[0x0][0x23c], -R45.reuse ;  /* 0x00008f00f42e7a23 */ /* 0x100fe2000001082d */
[----:B---3--:R-:W-:Y:S01]  /*c550*/  F2FP.PACK_AB R29, R33, R36 ;  /* 0x00000024211d723e */ /* 0x008fe200000000ff */
[----:B------:R-:W-:Y:S02]  /*c560*/  FFMA.FTZ R50, R242, c[0x0][0x23c], -R45 ;  /* 0x00008f00f2327a23 */ /* 0x000fe4000001082d */
[----:B------:R-:W-:-:S02]  /*c570*/  FMUL.FTZ R63, R61, c[0x0][0x23c] ;  /* 0x00008f003d3f7a20 */ /* 0x000fc40000410000 */
[----:B------:R-:W-:Y:S01]  /*c580*/  FFMA.FTZ R182, R182, c[0x0][0x23c], -R45 ;  /* 0x00008f00b6b67a23 */ /* 0x000fe2000001082d */
[----:B------:R-:W3:Y:S01]  /*c590*/  MUFU.EX2 R0, R0 ;  /* 0x0000000000007308 */ /* 0x000ee20000000800 */
[----:B------:R-:W-:Y:S02]  /*c5a0*/  FMUL.FTZ R183, R59, c[0x0][0x23c] ;  /* 0x00008f003bb77a20 */ /* 0x000fe40000410000 */
[-C--:B------:R-:W-:Y:S02]  /*c5b0*/  FMUL.FTZ R92, R92, R39.reuse ;  /* 0x000000275c5c7220 */ /* 0x080fe40000410000 */
[-C--:B------:R-:W-:Y:S02]  /*c5c0*/  FMUL.FTZ R93, R93, R39.reuse ;  /* 0x000000275d5d7220 */ /* 0x080fe40000410000 */
[----:B------:R-:W-:Y:S01]  /*c5d0*/  FMUL.FTZ R144, R144, R39 ;  /* 0x0000002790907220 */ /* 0x000fe20000410000 */
[----:B------:R-:W-:Y:S01]  /*c5e0*/  MUFU.EX2 R42, R42 ;  /* 0x0000002a002a7308 */ /* 0x000fe20000000800 */
[----:B--2---:R-:W-:Y:S01]  /*c5f0*/  F2FP.PACK_AB R31, R2, R3 ;  /* 0x00000003021f723e */ /* 0x004fe200000000ff */
[----:B------:R-:W-:-:S02]  /*c600*/  FMUL.FTZ R145, R145, R39 ;  /* 0x0000002791917220 */ /* 0x000fc40000410000 */
[-C--:B------:R-:W-:Y:S02]  /*c610*/  FMUL.FTZ R104, R104, R39.reuse ;  /* 0x0000002768687220 */ /* 0x080fe40000410000 */
[----:B------:R-:W-:Y:S02]  /*c620*/  FMUL.FTZ R105, R105, R39 ;  /* 0x0000002769697220 */ /* 0x000fe40000410000 */
[----:B------:R-:W-:Y:S01]  /*c630*/  MUFU.EX2 R43, R43 ;  /* 0x0000002b002b7308 */ /* 0x000fe20000000800 */
[-C--:B---3--:R-:W-:Y:S02]  /*c640*/  FMUL.FTZ R158, R158, R0.reuse ;  /* 0x000000009e9e7220 */ /* 0x088fe40000410000 */
        /* <DEDUP_REMOVED lines=33> */
[----:B------:R2:W-:Y:S01]  /*c860*/  MUFU.EX2 R59, R182 ;  /* 0x000000b6003b7308 */ /* 0x0005e20000000800 */
[-C--:B------:R-:W-:Y:S01]  /*c870*/  FMUL.FTZ R136, R136, R39.reuse ;  /* 0x0000002788887220 */ /* 0x080fe20000410000 */
[C---:B------:R-:W-:Y:S01]  /*c880*/  HMMA.16816.F32 R92, R28.reuse, R18, R92 ;  /* 0x000000121c5c723c */ /* 0x040fe2000000185c */
[-C--:B------:R-:W-:Y:S02]  /*c890*/  FMUL.FTZ R137, R137, R39.reuse ;  /* 0x0000002789897220 */ /* 0x080fe40000410000 */
[-C--:B------:R-:W-:Y:S02]  /*c8a0*/  FMUL.FTZ R138, R138, R0.reuse ;  /* 0x000000008a8a7220 */ /* 0x080fe40000410000 */
[----:B------:R-:W-:Y:S01]  /*c8b0*/  FMUL.FTZ R139, R139, R0 ;  /* 0x000000008b8b7220 */ /* 0x000fe20000410000 */
[----:B------:R-:W3:Y:S01]  /*c8c0*/  MUFU.EX2 R61, R183 ;  /* 0x000000b7003d7308 */ /* 0x000ee20000000800 */
[-C--:B------:R-:W-:Y:S01]  /*c8d0*/  FMUL.FTZ R128, R128, R39.reuse ;  /* 0x0000002780807220 */ /* 0x080fe20000410000 */
[----:B------:R-:W-:Y:S01]  /*c8e0*/  HMMA.16816.F32 R144, R28, R12, R144 ;  /* 0x0000000c1c90723c */ /* 0x000fe20000001890 */
[----:B------:R-:W-:-:S02]  /*c8f0*/  FMUL.FTZ R129, R129, R39 ;  /* 0x0000002781817220 */ /* 0x000fc40000410000 */
[-C--:B------:R-:W-:Y:S02]  /*c900*/  FMUL.FTZ R130, R130, R0.reuse ;  /* 0x0000000082827220 */ /* 0x080fe40000410000 */
[----:B------:R-:W-:Y:S01]  /*c910*/  FMUL.FTZ R131, R131, R0 ;  /* 0x0000000083837220 */ /* 0x000fe20000410000 */
[----:B------:R-:W4:Y:S01]  /*c920*/  MUFU.EX2 R63, R63 ;  /* 0x0000003f003f7308 */ /* 0x000f220000000800 */
[--C-:B--2---:R-:W-:Y:S01]  /*c930*/  FFMA.FTZ R182, R181, c[0x0][0x23c], -R170.reuse ;  /* 0x00008f00b5b67a23 */ /* 0x104fe200000108aa */
[C---:B------:R-:W-:Y:S01]  /*c940*/  HMMA.16816.F32 R104, R28.reuse, R14, R104 ;  /* 0x0000000e1c68723c */ /* 0x040fe20000001868 */
[--C-:B------:R-:W-:Y:S02]  /*c950*/  FFMA.FTZ R175, R175, c[0x0][0x23c], -R170.reuse ;  /* 0x00008f00afaf7a23 */ /* 0x100fe400000108aa */
[----:B------:R-:W-:Y:S02]  /*c960*/  FFMA.FTZ R177, R177, c[0x0][0x23c], -R170 ;  /* 0x00008f00b1b17a23 */ /* 0x000fe400000108aa */
[----:B------:R-:W-:Y:S01]  /*c970*/  FFMA.FTZ R186, R186, c[0x0][0x23c], -R57 ;  /* 0x00008f00baba7a23 */ /* 0x000fe20000010839 */
[----:B------:R-:W-:Y:S01]  /*c980*/  MUFU.EX2 R182, R182 ;  /* 0x000000b600b67308 */ /* 0x000fe20000000800 */
[-C--:B---3--:R-:W-:Y:S01]  /*c990*/  FMUL.FTZ R100, R100, R61.reuse ;  /* 0x0000003d64647220 */ /* 0x088fe20000410000 */
[----:B-1----:R-:W-:Y:S01]  /*c9a0*/  HMMA.16816.F32 R112, R28, R4, R112 ;  /* 0x000000041c70723c */ /* 0x002fe20000001870 */
[----:B------:R-:W-:-:S02]  /*c9b0*/  FMUL.FTZ R101, R101, R61 ;  /* 0x0000003d65657220 */ /* 0x000fc40000410000 */
[-C--:B------:R-:W-:Y:S02]  /*c9c0*/  FMUL.FTZ R160, R160, R61.reuse ;  /* 0x0000003da0a07220 */ /* 0x080fe40000410000 */
[----:B------:R-:W-:Y:S01]  /*c9d0*/  FMUL.FTZ R161, R161, R61 ;  /* 0x0000003da1a17220 */ /* 0x000fe20000410000 */
[----:B------:R-:W1:Y:S01]  /*c9e0*/  MUFU.EX2 R175, R175 ;  /* 0x000000af00af7308 */ /* 0x000e620000000800 */
[-C--:B----4-:R-:W-:Y:S01]  /*c9f0*/  FMUL.FTZ R102, R102, R63.reuse ;  /* 0x0000003f66667220 */ /* 0x090fe20000410000 */
        /* <DEDUP_REMOVED lines=85> */
[--C-:B------:R-:W-:Y:S02]  /*cf50*/  FFMA.FTZ R208, R195, c[0x0][0x23c], -R170.reuse ;  /* 0x00008f00c3d07a23 */ /* 0x100fe400000108aa */
        /* <DEDUP_REMOVED lines=51> */
[----:B------:R-:W-:Y:S01]  /*d290*/  FFMA.FTZ R164, R65, c[0x0][0x23c], -R170 ;  /* 0x00008f0041a47a23 */ /* 0x000fe200000108aa */
[C---:B-----5:R-:W-:Y:S01]  /*d2a0*/  HMMA.16816.F32 R144, R28.reuse, R12, R144 ;  /* 0x0000000c1c90723c */ /* 0x060fe20000001890 */
[--C-:B------:R-:W-:Y:S02]  /*d2b0*/  FFMA.FTZ R65, R58, c[0x0][0x23c], -R57.reuse ;  /* 0x00008f003a417a23 */ /* 0x100fe40000010839 */
[--C-:B------:R-:W-:Y:S02]  /*d2c0*/  FFMA.FTZ R62, R62, c[0x0][0x23c], -R57.reuse ;  /* 0x00008f003e3e7a23 */ /* 0x100fe40000010839 */
[----:B------:R-:W-:Y:S01]  /*d2d0*/  FFMA.FTZ R58, R60, c[0x0][0x23c], -R57 ;  /* 0x00008f003c3a7a23 */ /* 0x000fe20000010839 */
[----:B------:R-:W4:Y:S01]  /*d2e0*/  MUFU.EX2 R206, R206 ;  /* 0x000000ce00ce7308 */ /* 0x000f220000000800 */
[----:B------:R-:W-:Y:S01]  /*d2f0*/  FADD.FTZ R175, R175, R38 ;  /* 0x00000026afaf7221 */ /* 0x000fe20000010000 */
[----:B------:R-:W-:Y:S01]  /*d300*/  HMMA.16816.F32 R104, R28, R14, R104 ;  /* 0x0000000e1c68723c */ /* 0x000fe20000001868 */
[----:B------:R-:W-:-:S02]  /*d310*/  FADD.FTZ R179, R179, R2 ;  /* 0x00000002b3b37221 */ /* 0x000fc40000010000 */
[--C-:B------:R-:W-:Y:S02]  /*d320*/  FFMA.FTZ R64, R173, c[0x0][0x23c], -R170.reuse ;  /* 0x00008f00ad407a23 */ /* 0x100fe400000108aa */
[--C-:B------:R-:W-:Y:S01]  /*d330*/  FFMA.FTZ R169, R169, c[0x0][0x23c], -R170.reuse ;  /* 0x00008f00a9a97a23 */ /* 0x100fe200000108aa */
[----:B------:R-:W-:Y:S01]  /*d340*/  MUFU.EX2 R191, R191 ;  /* 0x000000bf00bf7308 */ /* 0x000fe20000000800 */
[----:B------:R-:W-:Y:S01]  /*d350*/  FFMA.FTZ R67, R67, c[0x0][0x23c], -R170 ;  /* 0x00008f0043437a23 */ /* 0x000fe200000108aa */
[C---:B------:R-:W-:Y:S01]  /*d360*/  HMMA.16816.F32 R112, R28.reuse, R8, R112 ;  /* 0x000000081c70723c */ /* 0x040fe20000001870 */
[----:B------:R-:W-:Y:S02]  /*d370*/  FFMA.FTZ R57, R56, c[0x0][0x23c], -R57 ;  /* 0x00008f0038397a23 */ /* 0x000fe40000010839 */
[----:B------:R-:W-:Y:S02]  /*d380*/  FADD.FTZ R182, R182, R175 ;  /* 0x000000afb6b67221 */ /* 0x000fe40000010000 */
[----:B------:R-:W-:Y:S01]  /*d390*/  FADD.FTZ R186, R186, R179 ;  /* 0x000000b3baba7221 */ /* 0x000fe20000010000 */
[----:B------:R-:W-:Y:S01]  /*d3a0*/  MUFU.EX2 R208, R208 ;  /* 0x000000d000d07308 */ /* 0x000fe20000000800 */
[--C-:B------:R-:W-:Y:S01]  /*d3b0*/  FFMA.FTZ R55, R55, c[0x0][0x23c], -R41.reuse ;  /* 0x00008f0037377a23 */ /* 0x100fe20000010829 */
        /* <DEDUP_REMOVED lines=8> */
[--C-:B------:R-:W-:Y:S02]  /*d440*/  FFMA.FTZ R34, R52, c[0x0][0x23c], -R45.reuse ;  /* 0x00008f0034227a23 */ /* 0x100fe4000001082d */
[--C-:B------:R-:W-:Y:S01]  /*d450*/  FFMA.FTZ R49, R49, c[0x0][0x23c], -R45.reuse ;  /* 0x00008f0031317a23 */ /* 0x100fe2000001082d */
        /* <DEDUP_REMOVED lines=63> */
[----:B------:R-:W-:Y:S02]  /*d850*/  FADD.FTZ R191, R208, R191 ;  /* 0x000000bfd0bf7221 */ /* 0x000fe40000010000 */
        /* <DEDUP_REMOVED lines=101> */
.L_x_120:
[----:B------:R-:W-:-:S12]  /*deb0*/  UIADD3 UR8, UR14, -0x1, URZ ;  /* 0xffffffff0e087890 */ /* 0x000fd8000fffe03f */
.L_x_127:
[----:B------:R-:W-:-:S13]  /*dec0*/  ISETP.LE.AND P0, PT, RZ, UR8, PT ;  /* 0x00000008ff007c0c */ /* 0x000fda000bf03270 */
        /* <DEDUP_REMOVED lines=10> */
.L_x_131:
        /* <DEDUP_REMOVED lines=60> */
.L_x_129:
        /* <DEDUP_REMOVED lines=55> */
[----:B------:R-:W2:Y:S06]  /*e6a0*/  LDSM.16.M88.4 R172, [R215+0x6000] ;  /* 0x00600000d7ac783b */ /* 0x000eac0000000200 */
[----:B------:R-:W3:Y:S06]  /*e6b0*/  LDSM.16.M88.4 R176, [R216+0x1000] ;  /* 0x00100000d8b0783b */ /* 0x000eec0000000200 */
[----:B------:R-:W4:Y:S06]  /*e6c0*/  LDSM.16.M88.4 R180, [R215+0x6400] ;  /* 0x00640000d7b4783b */ /* 0x000f2c0000000200 */
[----:B------:R-:W0:Y:S06]  /*e6d0*/  LDGDEPBAR ;  /* 0x00000000000079af */ /* 0x000e2c0000000000 */
[----:B------:R-:W5:Y:S06]  /*e6e0*/  LDSM.16.M88.4 R184, [R215+0x6800] ;  /* 0x00680000d7b8783b */ /* 0x000f6c0000000200 */
[----:B------:R-:W1:Y:S06]  /*e6f0*/  LDSM.16.M88.4 R188, [R215+0x6c00] ;  /* 0x006c0000d7bc783b */ /* 0x000e6c0000000200 */
[----:B------:R-:W-:Y:S01]  /*e700*/  LDSM.16.M88.4 R192, [R214] ;  /* 0x00000000d6c0783b */ /* 0x000fe20000000200 */
[-C--:B--2---:R-:W-:Y:S05]  /*e710*/  HMMA.16816.F32 R4, R164, R172.reuse, RZ ;  /* 0x000000aca404723c */ /* 0x084fea00000018ff */
[----:B------:R-:W2:Y:S03]  /*e720*/  LDSM.16.M88.4 R196, [R212+0x6000] ;  /* 0x00600000d4c4783b */ /* 0x000ea60000000200 */
        /* <DEDUP_REMOVED lines=22> */
[----:B------:R-:W1:Y:S06]  /*e890*/  LDSM.16.M88.4 R164, [R216+0x2000] ;  /* 0x00200000d8a4783b */ /* 0x000e6c0000000200 */
[----:B------:R-:W-:Y:S01]  /*e8a0*/  LDSM.16.M88.4 R188, [R215+0x7c00] ;  /* 0x007c0000d7bc783b */ /* 0x000fe20000000200 */
[-C--:B--2---:R-:W-:Y:S08]  /*e8b0*/  HMMA.16816.F32 R4, R192, R196.reuse, R4 ;  /* 0x000000c4c004723c */ /* 0x084ff00000001804 */
        /* <DEDUP_REMOVED lines=41> */
[----:B------:R-:W2:Y:S06]  /*eb50*/  LDSM.16.M88.4 R164, [R216+0x4000] ;  /* 0x00400000d8a4783b */ /* 0x000eac0000000200 */
[----:B------:R-:W-:Y:S01]  /*eb60*/  LDSM.16.M88.4 R188, [R215+0x8c00] ;  /* 0x008c0000d7bc783b */ /* 0x000fe20000000200 */
[-C--:B---3--:R-:W-:Y:S08]  /*eb70*/  HMMA.16816.F32 R4, R192, R196.reuse, R4 ;  /* 0x000000c4c004723c */ /* 0x088ff00000001804 */
        /* <DEDUP_REMOVED lines=21> */
[-C--:B--2---:R-:W-:Y:S08]  /*ecd0*/  HMMA.16816.F32 R4, R164, R172.reuse, R4 ;  /* 0x000000aca404723c */ /* 0x084ff00000001804 */
[C---:B------:R-:W-:Y:S08]  /*ece0*/  HMMA.16816.F32 R8, R180.reuse, R172, R8 ;  /* 0x000000acb408723c */ /* 0x040ff00000001808 */
[-C--:B------:R-:W-:Y:S08]  /*ecf0*/  HMMA.16816.F32 R12, R180, R174.reuse, R12 ;  /* 0x000000aeb40c723c */ /* 0x080ff0000000180c */
[C---:B------:R-:W-:Y:S01]  /*ed00*/  HMMA.16816.F32 R16, R164.reuse, R174, R16 ;  /* 0x000000aea410723c */ /* 0x040fe20000001810 */
[----:B------:R-:W2:Y:S01]  /*ed10*/  LDSM.16.M88.4 R172, [R212+0x8c00] ;  /* 0x008c0000d4ac783b */ /* 0x000ea20000000200 */
[----:B------:R-:W-:Y:S05]  /*ed20*/  DEPBAR.LE SB0, 0x0 ;  /* 0x000080000000791a */ /* 0x000fea0000000000 */
[----:B------:R-:W-:Y:S01]  /*ed30*/  BAR.SYNC.DEFER_BLOCKING 0x0 ;  /* 0x0000000000007b1d */ /* 0x000fe20000010000 */
[-C--:B-1----:R-:W-:Y:S08]  /*ed40*/  HMMA.16816.F32 R20, R164, R176.reuse, R20 ;  /* 0x000000b0a414723c */ /* 0x082ff00000001814 */
        /* <DEDUP_REMOVED lines=28> */
.L_x_130:
[----:B-1----:R-:W-:Y:S01]  /*ef10*/  MOV R166, UR8 ;  /* 0x0000000800a67c02 */ /* 0x002fe20008000f00 */
[----:B------:R-:W-:Y:S03]  /*ef20*/  UIADD3 UR8, UR8, -0x1, URZ ;  /* 0xffffffff08087890 */ /* 0x000fe6000fffe03f */
[----:B------:R-:W-:Y:S04]  /*ef30*/  LEA R164, R166, R219, 0x6 ;  /* 0x000000dba6a47211 */ /* 0x000fe800078e30ff */
[----:B------:R-:W-:Y:S01]  /*ef40*/  I2F R179, R164 ;  /* 0x000000a400b37306 */ /* 0x000fe20000201400 */
[C---:B------:R-:W-:Y:S02]  /*ef50*/  IADD3 R176, R164.reuse, 0x1, RZ ;  /* 0x00000001a4b07810 */ /* 0x040fe40007ffe0ff */
[C---:B------:R-:W-:Y:S02]  /*ef60*/  IADD3 R167, R164.reuse, 0x8, RZ ;  /* 0x00000008a4a77810 */ /* 0x040fe40007ffe0ff */
[C---:B------:R-:W-:Y:S02]  /*ef70*/  IADD3 R166, R164.reuse, 0x29, RZ ;  /* 0x00000029a4a67810 */ /* 0x040fe40007ffe0ff */
[C---:B------:R-:W-:Y:S02]  /*ef80*/  IADD3 R170, R164.reuse, 0x21, RZ ;  /* 0x00000021a4aa7810 */ /* 0x040fe40007ffe0ff */
[C---:B------:R-:W-:Y:S01]  /*ef90*/  IADD3 R165, R164.reuse, 0x28, RZ ;  /* 0x00000028a4a57810 */ /* 0x040fe20007ffe0ff */
[----:B------:R-:W-:Y:S01]  /*efa0*/  I2F R176, R176 ;  /* 0x000000b000b07306 */ /* 0x000fe20000201400 */
[C---:B------:R-:W-:Y:S02]  /*efb0*/  IADD3 R175, R164.reuse, 0x20, RZ ;  /* 0x00000020a4af7810 */ /* 0x040fe40007ffe0ff */
[C---:B------:R-:W-:Y:S02]  /*efc0*/  IADD3 R174, R164.reuse, 0x11, RZ ;  /* 0x00000011a4ae7810 */ /* 0x040fe40007ffe0ff */
[C---:B------:R-:W-:Y:S02]  /*efd0*/  IADD3 R173, R164.reuse, 0x18, RZ ;  /* 0x00000018a4ad7810 */ /* 0x040fe40007ffe0ff */
[C---:B------:R-:W-:Y:S02]  /*efe0*/  IADD3 R168, R164.reuse, 0x9, RZ ;  /* 0x00000009a4a87810 */ /* 0x040fe40007ffe0ff */
[C---:B------:R-:W-:Y:S01]  /*eff0*/  IADD3 R177, R164.reuse, 0x10, RZ ;  /* 0x00000010a4b17810 */ /* 0x040fe20007ffe0ff */
[----:B------:R-:W-:Y:S01]  /*f000*/  I2F R167, R167 ;  /* 0x000000a700a77306 */ /* 0x000fe20000201400 */
[----:B------:R-:W-:Y:S09]  /*f010*/  IADD3 R172, R164, 0x19, RZ ;  /* 0x00000019a4ac7810 */ /* 0x000ff20007ffe0ff */
[----:B------:R-:W-:Y:S10]  /*f020*/  I2F R174, R174 ;  /* 0x000000ae00ae7306 */ /* 0x000ff40000201400 */
[----:B------:R-:W-:Y:S10]  /*f030*/  I2F R173, R173 ;  /* 0x000000ad00ad7306 */ /* 0x000ff40000201400 */
[----:B------:R-:W-:Y:S10]  /*f040*/  I2F R166, R166 ;  /* 0x000000a600a67306 */ /* 0x000ff40000201400 */
[----:B------:R-:W-:Y:S10]  /*f050*/  I2F R170, R170 ;  /* 0x000000aa00aa7306 */ /* 0x000ff40000201400 */
[----:B------:R-:W-:Y:S10]  /*f060*/  I2F R165, R165 ;  /* 0x000000a500a57306 */ /* 0x000ff40000201400 */
[----:B------:R-:W-:Y:S10]  /*f070*/  I2F R168, R168 ;  /* 0x000000a800a87306 */ /* 0x000ff40000201400 */
[----:B------:R-:W-:Y:S10]  /*f080*/  I2F R177, R177 ;  /* 0x000000b100b17306 */ /* 0x000ff40000201400 */
[----:B------:R-:W-:Y:S10]  /*f090*/  I2F R172, R172 ;  /* 0x000000ac00ac7306 */ /* 0x000ff40000201400 */
[----:B------:R-:W1:Y:S02]  /*f0a0*/  I2F R175, R175 ;  /* 0x000000af00af7306 */ /* 0x000e640000201400 */
[----:B-1----:R-:W-:Y:S02]  /*f0b0*/  FFMA.FTZ R36, R175, UR4, R36 ;  /* 0x00000004af247c23 */ /* 0x002fe40008010024 */
[C---:B------:R-:W-:Y:S02]  /*f0c0*/  FFMA.FTZ R5, R176.reuse, UR4, R5 ;  /* 0x00000004b0057c23 */ /* 0x040fe40008010005 */
[C---:B------:R-:W-:Y:S02]  /*f0d0*/  FFMA.FTZ R7, R176.reuse, UR4, R7 ;  /* 0x00000004b0077c23 */ /* 0x040fe40008010007 */
[C---:B------:R-:W-:Y:S02]  /*f0e0*/  FFMA.FTZ R11, R176.reuse, UR4, R11 ;  /* 0x00000004b00b7c23 */ /* 0x040fe4000801000b */
[----:B------:R-:W-:Y:S01]  /*f0f0*/  FFMA.FTZ R9, R176, UR4, R9 ;  /* 0x00000004b0097c23 */ /* 0x000fe20008010009 */
[----:B------:R-:W-:Y:S01]  /*f100*/  IADD3 R176, R164, 0x30, RZ ;  /* 0x00000030a4b07810 */ /* 0x000fe20007ffe0ff */
[C---:B------:R-:W-:Y:S02]  /*f110*/  FFMA.FTZ R16, R167.reuse, UR4, R16 ;  /* 0x00000004a7107c23 */ /* 0x040fe40008010010 */
[C---:B------:R-:W-:Y:S02]  /*f120*/  FFMA.FTZ R18, R167.reuse, UR4, R18 ;  /* 0x00000004a7127c23 */ /* 0x040fe40008010012 */
[C---:B------:R-:W-:Y:S02]  /*f130*/  FFMA.FTZ R14, R167.reuse, UR4, R14 ;  /* 0x00000004a70e7c23 */ /* 0x040fe4000801000e */
[----:B------:R-:W-:Y:S02]  /*f140*/  FFMA.FTZ R12, R167, UR4, R12 ;  /* 0x00000004a70c7c23 */ /* 0x000fe4000801000c */
[----:B------:R-:W1:Y:S01]  /*f150*/  I2F R167, R176 ;  /* 0x000000b000a77306 */ /* 0x000e620000201400 */
        /* <DEDUP_REMOVED lines=9> */
[----:B------:R2:W3:Y:S01]  /*f1f0*/  I2F R173, R174 ;  /* 0x000000ae00ad7306 */ /* 0x0004e20000201400 */
[C---:B------:R-:W-:Y:S02]  /*f200*/  FFMA.FTZ R4, R179.reuse, UR4, R4 ;  /* 0x00000004b3047c23 */ /* 0x040fe40008010004 */
[----:B------:R-:W-:Y:S02]  /*f210*/  FFMA.FTZ R6, R179, UR4, R6 ;  /* 0x00000004b3067c23 */ /* 0x000fe40008010006 */
[C---:B------:R-:W-:Y:S02]  /*f220*/  FFMA.FTZ R49, R166.reuse, UR4, R49 ;  /* 0x00000004a6317c23 */ /* 0x040fe40008010031 */
[C---:B------:R-:W-:Y:S02]  /*f230*/  FFMA.FTZ R51, R166.reuse, UR4, R51 ;  /* 0x00000004a6337c23 */ /* 0x040fe40008010033 */
[C---:B------:R-:W-:Y:S02]  /*f240*/  FFMA.FTZ R47, R166.reuse, UR4, R47 ;  /* 0x00000004a62f7c23 */ /* 0x040fe4000801002f */
[----:B------:R-:W-:Y:S01]  /*f250*/  FFMA.FTZ R45, R166, UR4, R45 ;  /* 0x00000004a62d7c23 */ /* 0x000fe2000801002d */
[----:B------:R-:W-:Y:S01]  /*f260*/  FMNMX.FTZ R166, R4, R3, !PT ;  /* 0x0000000304a67209 */ /* 0x000fe20007810000 */
        /* <DEDUP_REMOVED lines=10> */
[----:B------:R-:W-:Y:S02]  /*f310*/  FFMA.FTZ R10, R179, UR4, R10 ;  /* 0x00000004b30a7c23 */ /* 0x000fe4000801000a */
[----:B------:R-:W-:Y:S01]  /*f320*/  FFMA.FTZ R17, R168, UR4, R17 ;  /* 0x00000004a8117c23 */ /* 0x000fe20008010011 */
[----:B------:R-:W-:Y:S01]  /*f330*/  FMNMX.FTZ R166, R16, R165, !PT ;  /* 0x000000a510a67209 */ /* 0x000fe20007810000 */
[C---:B-1----:R-:W-:Y:S02]  /*f340*/  FFMA.FTZ R52, R167.reuse, UR4, R52 ;  /* 0x00000004a7347c23 */ /* 0x042fe40008010034 */
[----:B------:R-:W-:Y:S01]  /*f350*/  FFMA.FTZ R54, R167, UR4, R54 ;  /* 0x00000004a7367c23 */ /* 0x000fe20008010036 */
[----:B------:R-:W-:Y:S01]  /*f360*/  FMNMX.FTZ R165, R17, R166, !PT ;  /* 0x000000a611a57209 */ /* 0x000fe20007810000 */
[C---:B------:R-:W-:Y:S02]  /*f370*/  FFMA.FTZ R58, R167.reuse, UR4, R58 ;  /* 0x00000004a73a7c23 */ /* 0x040fe4000801003a */
[----:B------:R-:W-:Y:S01]  /*f380*/  FFMA.FTZ R56, R167, UR4, R56 ;  /* 0x00000004a7387c23 */ /* 0x000fe20008010038 */
[----:B------:R-:W-:Y:S01]  /*f390*/  FMNMX.FTZ R167, R7, R170, !PT ;  /* 0x000000aa07a77209 */ /* 0x000fe20007810000 */
[----:B------:R-:W-:Y:S02]  /*f3a0*/  FFMA.FTZ R8, R179, UR4, R8 ;  /* 0x00000004b3087c23 */ /* 0x000fe40008010008 */
[----:B------:R-:W-:Y:S01]  /*f3b0*/  FFMA.FTZ R19, R168, UR4, R19 ;  /* 0x00000004a8137c23 */ /* 0x000fe20008010013 */
[----:B------:R-:W-:Y:S01]  /*f3c0*/  FMNMX.FTZ R170, R18, R167, !PT ;  /* 0x000000a712aa7209 */ /* 0x000fe20007810000 */
[----:B------:R-:W-:Y:S01]  /*f3d0*/  FFMA.FTZ R20, R177, UR4, R20 ;  /* 0x00000004b1147c23 */ /* 0x000fe20008010014 */
[----:B--2---:R-:W-:Y:S01]  /*f3e0*/  FMNMX.FTZ R174, R8, R169, !PT ;  /* 0x000000a908ae7209 */ /* 0x004fe20007810000 */
[C---:B------:R-:W-:Y:S01]  /*f3f0*/  FFMA.FTZ R33, R172.reuse, UR4, R33 ;  /* 0x00000004ac217c23 */ /* 0x040fe20008010021 */
[----:B------:R-:W-:Y:S01]  /*f400*/  FMNMX.FTZ R167, R19, R170, !PT ;  /* 0x000000aa13a77209 */ /* 0x000fe20007810000 */
[----:B------:R-:W-:Y:S01]  /*f410*/  FFMA.FTZ R35, R172, UR4, R35 ;  /* 0x00000004ac237c23 */ /* 0x000fe20008010023 */
[----:B------:R-:W-:Y:S01]  /*f420*/  FMNMX.FTZ R166, R20, R165, !PT ;  /* 0x000000a514a67209 */ /* 0x000fe20007810000 */
[C---:B------:R-:W-:Y:S02]  /*f430*/  FFMA.FTZ R31, R172.reuse, UR4, R31 ;  /* 0x00000004ac1f7c23 */ /* 0x040fe4000801001f */
[----:B------:R-:W-:Y:S01]  /*f440*/  FFMA.FTZ R29, R172, UR4, R29 ;  /* 0x00000004ac1d7c23 */ /* 0x000fe2000801001d */
[----:B------:R-:W-:Y:S01]  /*f450*/  FMNMX.FTZ R172, R10, R0, !PT ;  /* 0x000000000aac7209 */ /* 0x000fe20007810000 */
[----:B------:R-:W-:Y:S01]  /*f460*/  FFMA.FTZ R22, R177, UR4, R22 ;  /* 0x00000004b1167c23 */ /* 0x000fe20008010016 */
[----:B------:R-:W-:Y:S01]  /*f470*/  FMNMX.FTZ R165, R21, R166, !PT ;  /* 0x000000a615a57209 */ /* 0x000fe20007810000 */
[C---:B------:R-:W-:Y:S02]  /*f480*/  FFMA.FTZ R38, R175.reuse, UR4, R38 ;  /* 0x00000004af267c23 */ /* 0x040fe40008010026 */
[C---:B------:R-:W-:Y:S01]  /*f490*/  FFMA.FTZ R42, R175.reuse, UR4, R42 ;  /* 0x00000004af2a7c23 */ /* 0x040fe2000801002a */
[----:B------:R-:W-:Y:S01]  /*f4a0*/  FMNMX.FTZ R170, R22, R167, !PT ;  /* 0x000000a716aa7209 */ /* 0x000fe20007810000 */
[----:B------:R-:W-:Y:S01]  /*f4b0*/  FFMA.FTZ R40, R175, UR4, R40 ;  /* 0x00000004af287c23 */ /* 0x000fe20008010028 */
[----:B------:R-:W-:Y:S01]  /*f4c0*/  FMNMX.FTZ R175, R11, R172, !PT ;  /* 0x000000ac0baf7209 */ /* 0x000fe20007810000 */
[----:B------:R-:W-:Y:S01]  /*f4d0*/  FFMA.FTZ R15, R168, UR4, R15 ;  /* 0x00000004a80f7c23 */ /* 0x000fe2000801000f */
[----:B------:R-:W-:Y:S01]  /*f4e0*/  FMNMX.FTZ R166, R32, R165, !PT ;  /* 0x000000a520a67209 */ /* 0x000fe20007810000 */
[----:B------:R-:W-:Y:S01]  /*f4f0*/  FFMA.FTZ R13, R168, UR4, R13 ;  /* 0x00000004a80d7c23 */ /* 0x000fe2000801000d */
[----:B------:R-:W-:Y:S01]  /*f500*/  IADD3 R168, R164, 0x31, RZ ;  /* 0x00000031a4a87810 */ /* 0x000fe20007ffe0ff */
[C---:B------:R-:W-:Y:S01]  /*f510*/  FFMA.FTZ R26, R177.reuse, UR4, R26 ;  /* 0x00000004b11a7c23 */ /* 0x040fe2000801001a */
[----:B------:R-:W-:Y:S01]  /*f520*/  FMNMX.FTZ R172, R14, R175, !PT ;  /* 0x000000af0eac7209 */ /* 0x000fe20007810000 */
[----:B------:R-:W-:Y:S01]  /*f530*/  FFMA.FTZ R24, R177, UR4, R24 ;  /* 0x00000004b1187c23 */ /* 0x000fe20008010018 */
[----:B------:R-:W-:Y:S01]  /*f540*/  FMNMX.FTZ R177, R9, R174, !PT ;  /* 0x000000ae09b17209 */ /* 0x000fe20007810000 */
[----:B---3--:R-:W-:Y:S01]  /*f550*/  FFMA.FTZ R64, R173, UR4, R64 ;  /* 0x00000004ad407c23 */ /* 0x008fe20008010040 */
[----:B------:R-:W1:Y:S01]  /*f560*/  I2F R168, R168 ;  /* 0x000000a800a87306 */ /* 0x000e620000201400 */
[----:B------:R-:W-:Y:S01]  /*f570*/  FMNMX.FTZ R175, R15, R172, !PT ;  /* 0x000000ac0faf7209 */ /* 0x000fe20007810000 */
[----:B------:R-:W-:Y:S01]  /*f580*/  FFMA.FTZ R66, R173, UR4, R66 ;  /* 0x00000004ad427c23 */ /* 0x000fe20008010042 */
[----:B------:R-:W-:Y:S01]  /*f590*/  FMNMX.FTZ R167, R23, R170, !PT ;  /* 0x000000aa17a77209 */ /* 0x000fe20007810000 */
[C---:B------:R-:W-:Y:S01]  /*f5a0*/  FFMA.FTZ R62, R173.reuse, UR4, R62 ;  /* 0x00000004ad3e7c23 */ /* 0x040fe2000801003e */
[----:B------:R-:W-:Y:S01]  /*f5b0*/  FMNMX.FTZ R174, R12, R177, !PT ;  /* 0x000000b10cae7209 */ /* 0x000fe20007810000 */
[----:B------:R-:W-:Y:S01]  /*f5c0*/  FFMA.FTZ R60, R173, UR4, R60 ;  /* 0x00000004ad3c7c23 */ /* 0x000fe2000801003c */
[----:B------:R-:W-:Y:S02]  /*f5d0*/  FMNMX.FTZ R165, R33, R166, !PT ;  /* 0x000000a621a57209 */ /* 0x000fe40007810000 */
[----:B------:R-:W-:Y:S02]  /*f5e0*/  FMNMX.FTZ R172, R26, R175, !PT ;  /* 0x000000af1aac7209 */ /* 0x000fe40007810000 */
[----:B------:R-:W-:Y:S02]  /*f5f0*/  FMNMX.FTZ R170, R34, R167, !PT ;  /* 0x000000a722aa7209 */ /* 0x000fe40007810000 */
[----:B------:R-:W-:Y:S02]  /*f600*/  FMNMX.FTZ R177, R13, R174, !PT ;  /* 0x000000ae0db17209 */ /* 0x000fe40007810000 */
[----:B------:R-:W-:Y:S02]  /*f610*/  IADD3 R164, R164, 0x39, RZ ;  /* 0x00000039a4a47810 */ /* 0x000fe40007ffe0ff */
[----:B------:R-:W-:Y:S02]  /*f620*/  FMNMX.FTZ R166, R36, R165, !PT ;  /* 0x000000a524a67209 */ /* 0x000fe40007810000 */
[----:B------:R-:W-:Y:S02]  /*f630*/  FMNMX.FTZ R175, R27, R172, !PT ;  /* 0x000000ac1baf7209 */ /* 0x000fe40007810000 */
[----:B------:R-:W-:Y:S01]  /*f640*/  FMNMX.FTZ R167, R35, R170, !PT ;  /* 0x000000aa23a77209 */ /* 0x000fe20007810000 */
[----:B------:R-:W2:Y:S01]  /*f650*/  I2F R164, R164 ;  /* 0x000000a400a47306 */ /* 0x000ea20000201400 */
[----:B------:R-:W-:Y:S01]  /*f660*/  FMNMX.FTZ R174, R24, R177, !PT ;  /* 0x000000b118ae7209 */ /* 0x000fe20007810000 */
[C---:B-1----:R-:W-:Y:S01]  /*f670*/  FFMA.FTZ R53, R168.reuse, UR4, R53 ;  /* 0x00000004a8357c23 */ /* 0x042fe20008010035 */
[----:B------:R-:W-:Y:S01]  /*f680*/  FMNMX.FTZ R165, R37, R166, !PT ;  /* 0x000000a625a57209 */ /* 0x000fe20007810000 */
[----:B------:R-:W-:Y:S01]  /*f690*/  FFMA.FTZ R55, R168, UR4, R55 ;  /* 0x00000004a8377c23 */ /* 0x000fe20008010037 */
[----:B------:R-:W-:Y:S01]  /*f6a0*/  FMNMX.FTZ R170, R38, R167, !PT ;  /* 0x000000a726aa7209 */ /* 0x000fe20007810000 */
[----:B------:R-:W-:Y:S01]  /*f6b0*/  FFMA.FTZ R59, R168, UR4, R59 ;  /* 0x00000004a83b7c23 */ /* 0x000fe2000801003b */
[----:B------:R-:W-:Y:S01]  /*f6c0*/  FMNMX.FTZ R172, R30, R175, !PT ;  /* 0x000000af1eac7209 */ /* 0x000fe20007810000 */
[----:B------:R-:W-:Y:S01]  /*f6d0*/  FFMA.FTZ R57, R168, UR4, R57 ;  /* 0x00000004a8397c23 */ /* 0x000fe20008010039 */
        /* <DEDUP_REMOVED lines=8> */
[C---:B--2---:R-:W-:Y:S01]  /*f760*/  FFMA.FTZ R65, R164.reuse, UR4, R65 ;  /* 0x00000004a4417c23 */ /* 0x044fe20008010041 */
        /* <DEDUP_REMOVED lines=29> */
[----:B------:R-:W-:Y:S05]  /*f940*/  FMNMX.FTZ R174, R61, R168, !PT ;  /* 0x000000a83dae7209 */ /* 0x000fea0007810000 */
[----:B------:R-:W3:Y:S01]  /*f950*/  SHFL.BFLY PT, R164, R167, 0x2, 0x1f ;  /* 0x0c401f00a7a47f89 */ /* 0x000ee200000e0000 */
[----:B-1----:R-:W-:Y:S07]  /*f960*/  FMNMX.FTZ R177, R170, R175, !PT ;  /* 0x000000afaab17209 */ /* 0x002fee0007810000 */
[----:B------:R-:W1:Y:S01]  /*f970*/  SHFL.BFLY PT, R179, R174, 0x2, 0x1f ;  /* 0x0c401f00aeb37f89 */ /* 0x000e6200000e0000 */
[----:B--2---:R-:W-:Y:S07]  /*f980*/  FMNMX.FTZ R175, R172, R165, !PT ;  /* 0x000000a5acaf7209 */ /* 0x004fee0007810000 */
[----:B------:R-:W2:Y:S01]  /*f990*/  SHFL.BFLY PT, R168, R177, 0x1, 0x1f ;  /* 0x0c201f00b1a87f89 */ /* 0x000ea200000e0000 */
[----:B---3--:R-:W-:Y:S07]  /*f9a0*/  FMNMX.FTZ R166, R167, R164, !PT ;  /* 0x000000a4a7a67209 */ /* 0x008fee0007810000 */
[----:B------:R-:W3:Y:S01]  /*f9b0*/  SHFL.BFLY PT, R170, R175, 0x1, 0x1f ;  /* 0x0c201f00afaa7f89 */ /* 0x000ee200000e0000 */
[----:B-1----:R-:W-:Y:S07]  /*f9c0*/  FMNMX.FTZ R173, R174, R179, !PT ;  /* 0x000000b3aead7209 */ /* 0x002fee0007810000 */
[----:B------:R-:W1:Y:S08]  /*f9d0*/  SHFL.BFLY PT, R165, R166, 0x1, 0x1f ;  /* 0x0c201f00a6a57f89 */ /* 0x000e7000000e0000 */
[----:B------:R-:W4:Y:S01]  /*f9e0*/  SHFL.BFLY PT, R172, R173, 0x1, 0x1f ;  /* 0x0c201f00adac7f89 */ /* 0x000f2200000e0000 */
[----:B--2---:R-:W-:Y:S04]  /*f9f0*/  FMNMX.FTZ R168, R177, R168, !PT ;  /* 0x000000a8b1a87209 */ /* 0x004fe80007810000 */
[C---:B------:R-:W-:Y:S01]  /*fa00*/  FSETP.NEU.FTZ.AND P0, PT, R168.reuse, -INF , PT ;  /* 0xff800000a800780b */ /* 0x040fe20003f1d000 */
[C---:B------:R-:W-:Y:S01]  /*fa10*/  FADD.FTZ R3, -R168.reuse, R3 ;  /* 0x00000003a8037221 */ /* 0x040fe20000010100 */
[----:B---3--:R-:W-:Y:S01]  /*fa20*/  FMNMX.FTZ R167, R175, R170, !PT ;  /* 0x000000aaafa77209 */ /* 0x008fe20007810000 */
[----:B------:R-:W-:Y:S01]  /*fa30*/  FMUL.FTZ R202, R168, c[0x0][0x23c] ;  /* 0x00008f00a8ca7a20 */ /* 0x000fe20000410000 */
[----:B------:R-:W-:Y:S01]  /*fa40*/  LDSM.16.MT88.4 R176, [R171+0x9000] ;  /* 0x00900000abb0783b */ /* 0x000fe20000004200 */
[----:B------:R-:W-:Y:S02]  /*fa50*/  FMUL.FTZ R164, R3, c[0x0][0x23c] ;  /* 0x00008f0003a47a20 */ /* 0x000fe40000410000 */
[C---:B------:R-:W-:Y:S01]  /*fa60*/  FADD.FTZ R2, -R167.reuse, R2 ;  /* 0x00000002a7027221 */ /* 0x040fe20000010100 */
[----:B------:R-:W-:Y:S01]  /*fa70*/  FSEL R202, R202, RZ, P0 ;  /* 0x000000ffcaca7208 */ /* 0x000fe20000000000 */
[C---:B------:R-:W-:Y:S01]  /*fa80*/  FMUL.FTZ R198, R167.reuse, c[0x0][0x23c] ;  /* 0x00008f00a7c67a20 */ /* 0x040fe20000410000 */
[----:B-1----:R-:W-:Y:S01]  /*fa90*/  FMNMX.FTZ R165, R166, R165, !PT ;  /* 0x000000a5a6a57209 */ /* 0x002fe20007810000 */
[----:B------:R-:W-:Y:S01]  /*faa0*/  FMUL.FTZ R170, R2, c[0x0][0x23c] ;  /* 0x00008f0002aa7a20 */ /* 0x000fe20000410000 */
[----:B------:R-:W-:Y:S01]  /*fab0*/  FSETP.NEU.FTZ.AND P0, PT, R167, -INF , PT ;  /* 0xff800000a700780b */ /* 0x000fe20003f1d000 */
[----:B------:R-:W-:Y:S01]  /*fac0*/  FFMA.FTZ R191, R16, c[0x0][0x23c], -R202 ;  /* 0x00008f0010bf7a23 */ /* 0x000fe200000108ca */
[----:B------:R-:W1:Y:S01]  /*fad0*/  MUFU.EX2 R164, R164 ;  /* 0x000000a400a47308 */ /* 0x000e620000000800 */
[C---:B------:R-:W-:Y:S01]  /*fae0*/  FADD.FTZ R2, -R165.reuse, R0 ;  /* 0x00000000a5027221 */ /* 0x040fe20000010100 */
[----:B------:R-:W-:Y:S01]  /*faf0*/  FSEL R198, R198, RZ, P0 ;  /* 0x000000ffc6c67208 */ /* 0x000fe20000000000 */
[----:B------:R-:W-:Y:S01]  /*fb00*/  FMUL.FTZ R195, R165, c[0x0][0x23c] ;  /* 0x00008f00a5c37a20 */ /* 0x000fe20000410000 */
[----:B----4-:R-:W-:Y:S01]  /*fb10*/  FMNMX.FTZ R166, R173, R172, !PT ;  /* 0x000000acada67209 */ /* 0x010fe20007810000 */
[----:B------:R-:W-:Y:S01]  /*fb20*/  FMUL.FTZ R0, R2, c[0x0][0x23c] ;  /* 0x00008f0002007a20 */ /* 0x000fe20000410000 */
[----:B------:R-:W-:Y:S01]  /*fb30*/  FSETP.NEU.FTZ.AND P0, PT, R165, -INF , PT ;  /* 0xff800000a500780b */ /* 0x000fe20003f1d000 */
[----:B------:R-:W2:Y:S01]  /*fb40*/  LDSM.16.MT88.4 R172, [R213+0x9000] ;  /* 0x00900000d5ac783b */ /* 0x000ea20000004200 */
[----:B------:R-:W-:Y:S02]  /*fb50*/  FFMA.FTZ R190, R17, c[0x0][0x23c], -R202 ;  /* 0x00008f0011be7a23 */ /* 0x000fe400000108ca */
[C---:B------:R-:W-:Y:S01]  /*fb60*/  FADD.FTZ R2, -R166.reuse, R169 ;  /* 0x000000a9a6027221 */ /* 0x040fe20000010100 */
[----:B------:R3:W4:Y:S01]  /*fb70*/  MUFU.EX2 R3, R170 ;  /* 0x000000aa00037308 */ /* 0x0007220000000800 */
[----:B------:R-:W-:Y:S01]  /*fb80*/  FMUL.FTZ R194, R166, c[0x0][0x23c] ;  /* 0x00008f00a6c27a20 */ /* 0x000fe20000410000 */
[----:B------:R-:W-:Y:S01]  /*fb90*/  FSEL R195, R195, RZ, P0 ;  /* 0x000000ffc3c37208 */ /* 0x000fe20000000000 */
[----:B------:R-:W-:Y:S01]  /*fba0*/  FMUL.FTZ R169, R2, c[0x0][0x23c] ;  /* 0x00008f0002a97a20 */ /* 0x000fe20000410000 */
[----:B------:R-:W-:Y:S01]  /*fbb0*/  FSETP.NEU.FTZ.AND P0, PT, R166, -INF , PT ;  /* 0xff800000a600780b */ /* 0x000fe20003f1d000 */
[--C-:B------:R-:W-:Y:S02]  /*fbc0*/  FFMA.FTZ R187, R18, c[0x0][0x23c], -R198.reuse ;  /* 0x00008f0012bb7a23 */ /* 0x100fe400000108c6 */
[----:B------:R-:W-:Y:S01]  /*fbd0*/  FFMA.FTZ R186, R19, c[0x0][0x23c], -R198 ;  /* 0x00008f0013ba7a23 */ /* 0x000fe200000108c6 */
[----:B------:R-:W-:Y:S01]  /*fbe0*/  FSEL R194, R194, RZ, P0 ;  /* 0x000000ffc2c27208 */ /* 0x000fe20000000000 */
[--C-:B------:R-:W-:Y:S01]  /*fbf0*/  FFMA.FTZ R193, R4, c[0x0][0x23c], -R202.reuse ;  /* 0x00008f0004c17a23 */ /* 0x100fe200000108ca */
[----:B------:R5:W2:Y:S01]  /*fc00*/  MUFU.EX2 R2, R169 ;  /* 0x000000a900027308 */ /* 0x000aa20000000800 */
[----:B------:R-:W-:Y:S02]  /*fc10*/  FFMA.FTZ R192, R5, c[0x0][0x23c], -R202 ;  /* 0x00008f0005c07a23 */ /* 0x000fe400000108ca */
[--C-:B------:R-:W-:Y:S02]  /*fc20*/  FFMA.FTZ R189, R6, c[0x0][0x23c], -R198.reuse ;  /* 0x00008f0006bd7a23 */ /* 0x100fe400000108c6 */
[----:B------:R-:W-:Y:S02]  /*fc30*/  FFMA.FTZ R188, R7, c[0x0][0x23c], -R198 ;  /* 0x00008f0007bc7a23 */ /* 0x000fe400000108c6 */
[--C-:B------:R-:W-:Y:S02]  /*fc40*/  FFMA.FTZ R183, R12, c[0x0][0x23c], -R194.reuse ;  /* 0x00008f000cb77a23 */ /* 0x100fe400000108c2 */
[--C-:B------:R-:W-:Y:S01]  /*fc50*/  FFMA.FTZ R182, R13, c[0x0][0x23c], -R194.reuse ;  /* 0x00008f000db67a23 */ /* 0x100fe200000108c2 */
[----:B------:R-:W-:Y:S01]  /*fc60*/  MUFU.EX2 R193, R193 ;  /* 0x000000c100c17308 */ /* 0x000fe20000000800 */
[--C-:B------:R-:W-:Y:S02]  /*fc70*/  FFMA.FTZ R181, R10, c[0x0][0x23c], -R195.reuse ;  /* 0x00008f000ab57a23 */ /* 0x100fe400000108c3 */
[--C-:B------:R-:W-:Y:S02]  /*fc80*/  FFMA.FTZ R180, R11, c[0x0][0x23c], -R195.reuse ;  /* 0x00008f000bb47a23 */ /* 0x100fe400000108c3 */
[--C-:B---3--:R-:W-:Y:S02]  /*fc90*/  FFMA.FTZ R170, R14, c[0x0][0x23c], -R195.reuse ;  /* 0x00008f000eaa7a23 */ /* 0x108fe400000108c3 */
[--C-:B------:R-:W-:Y:S02]  /*fca0*/  FFMA.FTZ R185, R8, c[0x0][0x23c], -R194.reuse ;  /* 0x00008f0008b97a23 */ /* 0x100fe400000108c2 */
[----:B------:R-:W-:Y:S01]  /*fcb0*/  FFMA.FTZ R184, R9, c[0x0][0x23c], -R194 ;  /* 0x00008f0009b87a23 */ /* 0x000fe200000108c2 */
[----:B------:R-:W3:Y:S01]  /*fcc0*/  MUFU.EX2 R192, R192 ;  /* 0x000000c000c07308 */ /* 0x000ee20000000800 */
[C---:B-1----:R-:W-:Y:S02]  /*fcd0*/  FMUL.FTZ R4, R164.reuse, R160 ;  /* 0x000000a0a4047220 */ /* 0x042fe40000410000 */
[----:B------:R-:W-:Y:S02]  /*fce0*/  FMUL.FTZ R5, R164, R161 ;  /* 0x000000a1a4057220 */ /* 0x000fe40000410000 */
[--C-:B-----5:R-:W-:Y:S02]  /*fcf0*/  FFMA.FTZ R169, R15, c[0x0][0x23c], -R195.reuse ;  /* 0x00008f000fa97a23 */ /* 0x120fe400000108c3 */
[C---:B----4-:R-:W-:Y:S02]  /*fd00*/  FMUL.FTZ R6, R3.reuse, R162 ;  /* 0x000000a203067220 */ /* 0x050fe40000410000 */
[C---:B------:R-:W-:Y:S01]  /*fd10*/  FMUL.FTZ R7, R3.reuse, R163 ;  /* 0x000000a303077220 */ /* 0x040fe20000410000 */
[----:B------:R-:W-:Y:S01]  /*fd20*/  MUFU.EX2 R191, R191 ;  /* 0x000000bf00bf7308 */ /* 0x000fe20000000800 */
[C---:B--2---:R-:W-:Y:S02]  /*fd30*/  FMUL.FTZ R8, R2.reuse, R156 ;  /* 0x0000009c02087220 */ /* 0x044fe40000410000 */
[C---:B------:R-:W-:Y:S02]  /*fd40*/  FMUL.FTZ R9, R2.reuse, R157 ;  /* 0x0000009d02097220 */ /* 0x040fe40000410000 */
[C---:B------:R-:W-:Y:S02]  /*fd50*/  FMUL.FTZ R12, R2.reuse, R152 ;  /* 0x00000098020c7220 */ /* 0x040fe40000410000 */
[----:B------:R-:W-:Y:S02]  /*fd60*/  FMUL.FTZ R13, R2, R153 ;  /* 0x00000099020d7220 */ /* 0x000fe40000410000 */
[C---:B------:R-:W-:Y:S01]  /*fd70*/  FMUL.FTZ R16, R164.reuse, R148 ;  /* 0x00000094a4107220 */ /* 0x040fe20000410000 */
[----:B------:R-:W1:Y:S01]  /*fd80*/  MUFU.EX2 R190, R190 ;  /* 0x000000be00be7308 */ /* 0x000e620000000800 */
[----:B------:R-:W-:Y:S02]  /*fd90*/  FMUL.FTZ R17, R164, R149 ;  /* 0x00000095a4117220 */ /* 0x000fe40000410000 */
[C---:B------:R-:W-:Y:S01]  /*fda0*/  FMUL.FTZ R18, R3.reuse, R150 ;  /* 0x0000009603127220 */ /* 0x040fe20000410000 */
[----:B---3--:R-:W-:Y:S01]  /*fdb0*/  F2FP.PACK_AB R160, R192, R193 ;  /* 0x000000c1c0a0723e */ /* 0x008fe200000000ff */
[----:B------:R-:W-:Y:S02]  /*fdc0*/  FMUL.FTZ R19, R3, R151 ;  /* 0x0000009703137220 */ /* 0x000fe40000410000 */
[----:B------:R-:W2:Y:S01]  /*fdd0*/  LDSM.16.MT88.4 R148, [R213+0xa000] ;  /* 0x00a00000d594783b */ /* 0x000ea20000004200 */
[--C-:B------:R-:W-:Y:S02]  /*fde0*/  FFMA.FTZ R205, R36, c[0x0][0x23c], -R202.reuse ;  /* 0x00008f0024cd7a23 */ /* 0x100fe400000108ca */
[----:B------:R-:W-:Y:S01]  /*fdf0*/  MUFU.EX2 R189, R189 ;  /* 0x000000bd00bd7308 */ /* 0x000fe20000000800 */
[----:B------:R-:W-:Y:S02]  /*fe00*/  FFMA.FTZ R208, R37, c[0x0][0x23c], -R202 ;  /* 0x00008f0025d07a23 */ /* 0x000fe400000108ca */
[--C-:B------:R-:W-:Y:S02]  /*fe10*/  FFMA.FTZ R209, R38, c[0x0][0x23c], -R198.reuse ;  /* 0x00008f0026d17a23 */ /* 0x100fe400000108c6 */
[----:B------:R-:W-:Y:S02]  /*fe20*/  FFMA.FTZ R232, R39, c[0x0][0x23c], -R198 ;  /* 0x00008f0027e87a23 */ /* 0x000fe400000108c6 */
[----:B------:R-:W-:Y:S01]  /*fe30*/  LDSM.16.MT88.4 R36, [R171+0xa400] ;  /* 0x00a40000ab24783b */ /* 0x000fe20000004200 */
[--C-:B------:R-:W-:Y:S02]  /*fe40*/  FFMA.FTZ R207, R48, c[0x0][0x23c], -R202.reuse ;  /* 0x00008f0030cf7a23 */ /* 0x100fe400000108ca */
[----:B------:R-:W3:Y:S01]  /*fe50*/  MUFU.EX2 R188, R188 ;  /* 0x000000bc00bc7308 */ /* 0x000ee20000000800 */
[----:B------:R-:W-:Y:S02]  /*fe60*/  FFMA.FTZ R210, R49, c[0x0][0x23c], -R202 ;  /* 0x00008f0031d27a23 */ /* 0x000fe400000108ca */
[--C-:B------:R-:W-:Y:S01]  /*fe70*/  FFMA.FTZ R236, R50, c[0x0][0x23c], -R198.reuse ;  /* 0x00008f0032ec7a23 */ /* 0x100fe200000108c6 */
[----:B-1----:R-:W-:Y:S01]  /*fe80*/  F2FP.PACK_AB R162, R190, R191 ;  /* 0x000000bfbea2723e */ /* 0x002fe200000000ff */
[----:B------:R-:W-:Y:S02]  /*fe90*/  FFMA.FTZ R211, R51, c[0x0][0x23c], -R198 ;  /* 0x00008f0033d37a23 */ /* 0x000fe400000108c6 */
[----:B------:R-:W-:Y:S01]  /*fea0*/  LDSM.16.MT88.4 R48, [R213+0xb400] ;  /* 0x00b40000d530783b */ /* 0x000fe20000004200 */
[--C-:B------:R-:W-:Y:S02]  /*feb0*/  FFMA.FTZ R237, R42, c[0x0][0x23c], -R195.reuse ;  /* 0x00008f002aed7a23 */ /* 0x100fe400000108c3 */
[----:B------:R-:W-:Y:S01]  /*fec0*/  MUFU.EX2 R187, R187 ;  /* 0x000000bb00bb7308 */ /* 0x000fe20000000800 */
[--C-:B------:R-:W-:Y:S02]  /*fed0*/  FFMA.FTZ R238, R43, c[0x0][0x23c], -R195.reuse ;  /* 0x00008f002bee7a23 */ /* 0x100fe400000108c3 */
[--C-:B------:R-:W-:Y:S02]  /*fee0*/  FFMA.FTZ R241, R40, c[0x0][0x23c], -R194.reuse ;  /* 0x00008f0028f17a23 */ /* 0x100fe400000108c2 */
[----:B------:R-:W-:Y:S02]  /*fef0*/  FFMA.FTZ R242, R41, c[0x0][0x23c], -R194 ;  /* 0x00008f0029f27a23 */ /* 0x000fe400000108c2 */
[----:B------:R-:W-:Y:S01]  /*ff00*/  LDSM.16.MT88.4 R40, [R213+0x9800] ;  /* 0x00980000d528783b */ /* 0x000fe20000004200 */
[--C-:B------:R-:W-:Y:S02]  /*ff10*/  FFMA.FTZ R245, R52, c[0x0][0x23c], -R202.reuse ;  /* 0x00008f0034f57a23 */ /* 0x100fe400000108ca */
[----:B------:R-:W1:Y:S01]  /*ff20*/  MUFU.EX2 R186, R186 ;  /* 0x000000ba00ba7308 */ /* 0x000e620000000800 */
[----:B------:R-:W-:Y:S02]  /*ff30*/  FFMA.FTZ R246, R53, c[0x0][0x23c], -R202 ;  /* 0x00008f0035f67a23 */ /* 0x000fe400000108ca */
[--C-:B------:R-:W-:Y:S01]  /*ff40*/  FFMA.FTZ R247, R54, c[0x0][0x23c], -R198.reuse ;  /* 0x00008f0036f77a23 */ /* 0x100fe200000108c6 */
[----:B---3--:R-:W-:Y:S01]  /*ff50*/  F2FP.PACK_AB R161, R188, R189 ;  /* 0x000000bdbca1723e */ /* 0x008fe200000000ff */
[----:B------:R-:W-:Y:S02]  /*ff60*/  FFMA.FTZ R248, R55, c[0x0][0x23c], -R198 ;  /* 0x00008f0037f87a23 */ /* 0x000fe400000108c6 */
[----:B------:R-:W-:Y:S01]  /*ff70*/  LDSM.16.MT88.4 R52, [R213+0xb800] ;  /* 0x00b80000d534783b */ /* 0x000fe20000004200 */
[C---:B------:R-:W-:Y:S02]  /*ff80*/  FMUL.FTZ R84, R164.reuse, R84 ;  /* 0x00000054a4547220 */ /* 0x040fe40000410000 */
[----:B------:R-:W3:Y:S01]  /*ff90*/  MUFU.EX2 R0, R0 ;  /* 0x0000000000007308 */ /* 0x000ee20000000800 */
[----:B------:R-:W-:Y:S02]  /*ffa0*/  FMUL.FTZ R85, R164, R85 ;  /* 0x00000055a4557220 */ /* 0x000fe40000410000 */
[C---:B------:R-:W-:Y:S02]  /*ffb0*/  FMUL.FTZ R86, R3.reuse, R86 ;  /* 0x0000005603567220 */ /* 0x040fe40000410000 */
[C---:B------:R-:W-:Y:S02]  /*ffc0*/  FMUL.FTZ R87, R3.reuse, R87 ;  /* 0x0000005703577220 */ /* 0x040fe40000410000 */
[C---:B------:R-:W-:Y:S02]  /*ffd0*/  FMUL.FTZ R88, R2.reuse, R88 ;  /* 0x0000005802587220 */ /* 0x040fe40000410000 */
[C---:B------:R-:W-:Y:S01]  /*ffe0*/  FMUL.FTZ R89, R2.reuse, R89 ;  /* 0x0000005902597220 */ /* 0x040fe20000410000 */
[----:B------:R-:W-:Y:S01]  /*fff0*/  MUFU.EX2 R181, R181 ;  /* 0x000000b500b57308 */ /* 0x000fe20000000800 */
[C---:B------:R-:W-:Y:S02]  /*10000*/  FMUL.FTZ R92, R2.reuse, R92 ;  /* 0x0000005c025c7220 */ /* 0x040fe40000410000 */
[----:B------:R-:W-:Y:S01]  /*10010*/  FMUL.FTZ R93, R2, R93 ;  /* 0x0000005d025d7220 */ /* 0x000fe20000410000 */
[----:B-1----:R-:W-:Y:S01]  /*10020*/  F2FP.PACK_AB R163, R186, R187 ;  /* 0x000000bbbaa3723e */ /* 0x002fe200000000ff */
[C---:B------:R-:W-:Y:S02]  /*10030*/  FMUL.FTZ R96, R164.reuse, R96 ;  /* 0x00000060a4607220 */ /* 0x040fe40000410000 */
[----:B------:R-:W-:Y:S02]  /*10040*/  FMUL.FTZ R97, R164, R97 ;  /* 0x00000061a4617220 */ /* 0x000fe40000410000 */
[C---:B------:R-:W-:Y:S01]  /*10050*/  FMUL.FTZ R98, R3.reuse, R98 ;  /* 0x0000006203627220 */ /* 0x040fe20000410000 */
[----:B------:R-:W1:Y:S01]  /*10060*/  MUFU.EX2 R180, R180 ;  /* 0x000000b400b47308 */ /* 0x000e620000000800 */
[-C--:B------:R-:W-:Y:S05]  /*10070*/  HMMA.16816.F32 R4, R160, R172.reuse, R4 ;  /* 0x000000aca004723c */ /* 0x080fea0000001804 */
[C---:B---3--:R-:W-:Y:S02]  /*10080*/  FMUL.FTZ R10, R0.reuse, R158 ;  /* 0x0000009e000a7220 */ /* 0x048fe40000410000 */
[C---:B------:R-:W-:Y:S02]  /*10090*/  FMUL.FTZ R11, R0.reuse, R159 ;  /* 0x0000009f000b7220 */ /* 0x040fe40000410000 */
[----:B------:R-:W-:Y:S03]  /*100a0*/  MUFU.EX2 R170, R170 ;  /* 0x000000aa00aa7308 */ /* 0x000fe60000000800 */
[C---:B------:R-:W-:Y:S02]  /*100b0*/  FMUL.FTZ R14, R0.reuse, R154 ;  /* 0x0000009a000e7220 */ /* 0x040fe40000410000 */
[C---:B------:R-:W-:Y:S02]  /*100c0*/  FMUL.FTZ R15, R0.reuse, R155 ;  /* 0x0000009b000f7220 */ /* 0x040fe40000410000 */
[----:B------:R-:W3:Y:S01]  /*100d0*/  LDSM.16.MT88.4 R152, [R171+0xa000] ;  /* 0x00a00000ab98783b */ /* 0x000ee20000004200 */
[C---:B------:R-:W-:Y:S02]  /*100e0*/  FMUL.FTZ R90, R0.reuse, R90 ;  /* 0x0000005a005a7220 */ /* 0x040fe40000410000 */
[----:B------:R-:W4:Y:S01]  /*100f0*/  MUFU.EX2 R169, R169 ;  /* 0x000000a900a97308 */ /* 0x000f220000000800 */
[C---:B------:R-:W-:Y:S02]  /*10100*/  FMUL.FTZ R91, R0.reuse, R91 ;  /* 0x0000005b005b7220 */ /* 0x040fe40000410000 */
[----:B------:R-:W-:Y:S01]  /*10110*/  FMUL.FTZ R94, R0, R94 ;  /* 0x0000005e005e7220 */ /* 0x000fe20000410000 */
[----:B-1----:R-:W-:Y:S01]  /*10120*/  F2FP.PACK_AB R157, R180, R181 ;  /* 0x000000b5b49d723e */ /* 0x002fe200000000ff */
[----:B------:R-:W-:Y:S02]  /*10130*/  FMUL.FTZ R95, R0, R95 ;  /* 0x0000005f005f7220 */ /* 0x000fe40000410000 */
[C---:B------:R-:W-:Y:S02]  /*10140*/  FMUL.FTZ R99, R3.reuse, R99 ;  /* 0x0000006303637220 */ /* 0x040fe40000410000 */
[C---:B------:R-:W-:Y:S01]  /*10150*/  FMUL.FTZ R108, R164.reuse, R108 ;  /* 0x0000006ca46c7220 */ /* 0x040fe20000410000 */
[----:B------:R-:W-:Y:S01]  /*10160*/  MUFU.EX2 R185, R185 ;  /* 0x000000b900b97308 */ /* 0x000fe20000000800 */
[----:B------:R-:W-:Y:S02]  /*10170*/  FMUL.FTZ R109, R164, R109 ;  /* 0x0000006da46d7220 */ /* 0x000fe40000410000 */
[C---:B------:R-:W-:Y:S02]  /*10180*/  FMUL.FTZ R110, R3.reuse, R110 ;  /* 0x0000006e036e7220 */ /* 0x040fe40000410000 */
[----:B------:R-:W-:Y:S02]  /*10190*/  FMUL.FTZ R111, R3, R111 ;  /* 0x0000006f036f7220 */ /* 0x000fe40000410000 */
[C---:B------:R-:W-:Y:S02]  /*101a0*/  FMUL.FTZ R114, R0.reuse, R114 ;  /* 0x0000007200727220 */ /* 0x040fe40000410000 */
[----:B------:R-:W-:Y:S01]  /*101b0*/  FMUL.FTZ R115, R0, R115 ;  /* 0x0000007300737220 */ /* 0x000fe20000410000 */
[----:B------:R-:W1:Y:S01]  /*101c0*/  MUFU.EX2 R184, R184 ;  /* 0x000000b800b87308 */ /* 0x000e620000000800 */
[C---:B------:R-:W-:Y:S02]  /*101d0*/  FMUL.FTZ R112, R2.reuse, R112 ;  /* 0x0000007002707220 */ /* 0x040fe40000410000 */
[----:B------:R-:W-:Y:S01]  /*101e0*/  FMUL.FTZ R113, R2, R113 ;  /* 0x0000007102717220 */ /* 0x000fe20000410000 */
[----:B----4-:R-:W-:Y:S01]  /*101f0*/  F2FP.PACK_AB R159, R169, R170 ;  /* 0x000000aaa99f723e */ /* 0x010fe200000000ff */
        /* <DEDUP_REMOVED lines=9> */
[----:B------:R-:W4:Y:S01]  /*10290*/  MUFU.EX2 R182, R182 ;  /* 0x000000b600b67308 */ /* 0x000f220000000800 */
[--C-:B------:R-:W-:Y:S02]  /*102a0*/  FFMA.FTZ R197, R26, c[0x0][0x23c], -R195.reuse ;  /* 0x00008f001ac57a23 */ /* 0x100fe400000108c3 */
[----:B------:R-:W-:Y:S01]  /*102b0*/  FMUL.FTZ R26, R0, R138 ;  /* 0x0000008a001a7220 */ /* 0x000fe20000410000 */
[----:B-1----:R-:W-:Y:S01]  /*102c0*/  F2FP.PACK_AB R156, R184, R185 ;  /* 0x000000b9b89c723e */ /* 0x002fe200000000ff */
[--C-:B------:R-:W-:Y:S02]  /*102d0*/  FFMA.FTZ R196, R27, c[0x0][0x23c], -R195.reuse ;  /* 0x00008f001bc47a23 */ /* 0x100fe400000108c3 */
[----:B------:R-:W-:Y:S02]  /*102e0*/  FMUL.FTZ R27, R0, R139 ;  /* 0x0000008b001b7220 */ /* 0x000fe40000410000 */
[--C-:B------:R-:W-:Y:S01]  /*102f0*/  FFMA.FTZ R201, R24, c[0x0][0x23c], -R194.reuse ;  /* 0x00008f0018c97a23 */ /* 0x100fe200000108c2 */
[----:B------:R-:W-:Y:S01]  /*10300*/  MUFU.EX2 R197, R197 ;  /* 0x000000c500c57308 */ /* 0x000fe20000000800 */
[C---:B------:R-:W-:Y:S02]  /*10310*/  FMUL.FTZ R24, R2.reuse, R136 ;  /* 0x0000008802187220 */ /* 0x040fe40000410000 */
[--C-:B------:R-:W-:Y:S02]  /*10320*/  FFMA.FTZ R204, R25, c[0x0][0x23c], -R194.reuse ;  /* 0x00008f0019cc7a23 */ /* 0x100fe400000108c2 */
[----:B------:R-:W-:Y:S02]  /*10330*/  FMUL.FTZ R25, R2, R137 ;  /* 0x0000008902197220 */ /* 0x000fe40000410000 */
[----:B------:R-:W-:Y:S01]  /*10340*/  LDSM.16.MT88.4 R136, [R213+0x9400] ;  /* 0x00940000d588783b */ /* 0x000fe20000004200 */
[--C-:B------:R-:W-:Y:S02]  /*10350*/  FFMA.FTZ R239, R46, c[0x0][0x23c], -R195.reuse ;  /* 0x00008f002eef7a23 */ /* 0x100fe400000108c3 */
[----:B------:R-:W-:Y:S01]  /*10360*/  MUFU.EX2 R196, R196 ;  /* 0x000000c400c47308 */ /* 0x000fe20000000800 */
[--C-:B------:R-:W-:Y:S02]  /*10370*/  FFMA.FTZ R240, R47, c[0x0][0x23c], -R195.reuse ;  /* 0x00008f002ff07a23 */ /* 0x100fe400000108c3 */
[--C-:B------:R-:W-:Y:S01]  /*10380*/  FFMA.FTZ R243, R44, c[0x0][0x23c], -R194.reuse ;  /* 0x00008f002cf37a23 */ /* 0x100fe200000108c2 */
[----:B----4-:R-:W-:Y:S01]  /*10390*/  F2FP.PACK_AB R158, R182, R183 ;  /* 0x000000b7b69e723e */ /* 0x010fe200000000ff */
[----:B------:R-:W-:Y:S02]  /*103a0*/  FFMA.FTZ R244, R45, c[0x0][0x23c], -R194 ;  /* 0x00008f002df47a23 */ /* 0x000fe400000108c2 */
[C---:B------:R-:W-:Y:S02]  /*103b0*/  FMUL.FTZ R68, R164.reuse, R68 ;  /* 0x00000044a4447220 */ /* 0x040fe40000410000 */
[----:B------:R-:W-:Y:S01]  /*103c0*/  FMUL.FTZ R69, R164, R69 ;  /* 0x00000045a4457220 */ /* 0x000fe20000410000 */
[----:B------:R-:W-:Y:S01]  /*103d0*/  MUFU.EX2 R201, R201 ;  /* 0x000000c900c97308 */ /* 0x000fe20000000800 */
[C---:B------:R-:W-:Y:S04]  /*103e0*/  HMMA.16816.F32 R8, R156.reuse, R172, R8 ;  /* 0x000000ac9c08723c */ /* 0x040fe80000001808 */
[C---:B------:R-:W-:Y:S02]  /*103f0*/  FMUL.FTZ R70, R3.reuse, R70 ;  /* 0x0000004603467220 */ /* 0x040fe40000410000 */
[----:B------:R-:W-:Y:S02]  /*10400*/  FMUL.FTZ R71, R3, R71 ;  /* 0x0000004703477220 */ /* 0x000fe40000410000 */
[-C--:B------:R-:W-:Y:S01]  /*10410*/  HMMA.16816.F32 R12, R156, R174.reuse, R12 ;  /* 0x000000ae9c0c723c */ /* 0x080fe2000000180c */
[----:B------:R-:W-:Y:S03]  /*10420*/  MUFU.EX2 R204, R204 ;  /* 0x000000cc00cc7308 */ /* 0x000fe60000000800 */
[--C-:B------:R-:W-:Y:S02]  /*10430*/  FFMA.FTZ R172, R20, c[0x0][0x23c], -R202.reuse ;  /* 0x00008f0014ac7a23 */ /* 0x100fe400000108ca */
[C---:B------:R-:W-:Y:S02]  /*10440*/  FMUL.FTZ R20, R2.reuse, R144 ;  /* 0x0000009002147220 */ /* 0x040fe40000410000 */
[C---:B------:R-:W-:Y:S03]  /*10450*/  HMMA.16816.F32 R16, R160.reuse, R174, R16 ;  /* 0x000000aea010723c */ /* 0x040fe60000001810 */
[----:B------:R-:W-:Y:S01]  /*10460*/  MUFU.EX2 R237, R237 ;  /* 0x000000ed00ed7308 */ /* 0x000fe20000000800 */
[--C-:B------:R-:W-:Y:S02]  /*10470*/  FFMA.FTZ R173, R21, c[0x0][0x23c], -R202.reuse ;  /* 0x00008f0015ad7a23 */ /* 0x100fe400000108ca */
[----:B------:R-:W-:Y:S02]  /*10480*/  FMUL.FTZ R21, R2, R145 ;  /* 0x0000009102157220 */ /* 0x000fe40000410000 */
[-C--:B------:R-:W-:Y:S04]  /*10490*/  HMMA.16816.F32 R68, R160, R176.reuse, R68 ;  /* 0x000000b0a044723c */ /* 0x080fe80000001844 */
[C---:B------:R-:W-:Y:S01]  /*104a0*/  FMUL.FTZ R74, R0.reuse, R74 ;  /* 0x0000004a004a7220 */ /* 0x040fe20000410000 */
[----:B------:R-:W1:Y:S01]  /*104b0*/  MUFU.EX2 R238, R238 ;  /* 0x000000ee00ee7308 */ /* 0x000e620000000800 */
[----:B------:R-:W-:Y:S02]  /*104c0*/  FMUL.FTZ R75, R0, R75 ;  /* 0x0000004b004b7220 */ /* 0x000fe40000410000 */
[C---:B------:R-:W-:Y:S04]  /*104d0*/  FMUL.FTZ R72, R2.reuse, R72 ;  /* 0x0000004802487220 */ /* 0x040fe80000410000 */
[----:B------:R-:W-:Y:S02]  /*104e0*/  FMUL.FTZ R73, R2, R73 ;  /* 0x0000004902497220 */ /* 0x000fe40000410000 */
[--C-:B------:R-:W-:Y:S01]  /*104f0*/  FFMA.FTZ R175, R32, c[0x0][0x23c], -R202.reuse ;  /* 0x00008f0020af7a23 */ /* 0x100fe200000108ca */
[----:B------:R-:W-:Y:S01]  /*10500*/  MUFU.EX2 R239, R239 ;  /* 0x000000ef00ef7308 */ /* 0x000fe20000000800 */
[----:B------:R-:W-:Y:S02]  /*10510*/  FMUL.FTZ R32, R164, R140 ;  /* 0x0000008ca4207220 */ /* 0x000fe40000410000 */
[----:B------:R-:W-:Y:S01]  /*10520*/  FFMA.FTZ R174, R33, c[0x0][0x23c], -R202 ;  /* 0x00008f0021ae7a23 */ /* 0x000fe200000108ca */
[C---:B------:R-:W-:Y:S04]  /*10530*/  HMMA.16816.F32 R72, R156.reuse, R176, R72 ;  /* 0x000000b09c48723c */ /* 0x040fe80000001848 */
[C---:B------:R-:W-:Y:S02]  /*10540*/  FMUL.FTZ R78, R0.reuse, R78 ;  /* 0x0000004e004e7220 */ /* 0x040fe40000410000 */
[----:B------:R-:W-:Y:S01]  /*10550*/  FMUL.FTZ R79, R0, R79 ;  /* 0x0000004f004f7220 */ /* 0x000fe20000410000 */
[----:B------:R-:W4:Y:S01]  /*10560*/  MUFU.EX2 R240, R240 ;  /* 0x000000f000f07308 */ /* 0x000f220000000800 */
[C---:B------:R-:W-:Y:S04]  /*10570*/  FMUL.FTZ R76, R2.reuse, R76 ;  /* 0x0000004c024c7220 */ /* 0x040fe80000410000 */
[----:B------:R-:W-:Y:S01]  /*10580*/  FMUL.FTZ R77, R2, R77 ;  /* 0x0000004d024d7220 */ /* 0x000fe20000410000 */
[----:B-1----:R-:W-:Y:S01]  /*10590*/  F2FP.PACK_AB R45, R238, R237 ;  /* 0x000000edee2d723e */ /* 0x002fe200000000ff */
[----:B------:R-:W-:Y:S02]  /*105a0*/  FMUL.FTZ R33, R164, R141 ;  /* 0x0000008da4217220 */ /* 0x000fe40000410000 */
[--C-:B------:R-:W-:Y:S01]  /*105b0*/  FFMA.FTZ R177, R22, c[0x0][0x23c], -R198.reuse ;  /* 0x00008f0016b17a23 */ /* 0x100fe200000108c6 */
[----:B------:R-:W-:Y:S01]  /*105c0*/  MUFU.EX2 R241, R241 ;  /* 0x000000f100f17308 */ /* 0x000fe20000000800 */
[----:B------:R-:W-:Y:S01]  /*105d0*/  FMUL.FTZ R22, R0, R146 ;  /* 0x0000009200167220 */ /* 0x000fe20000410000 */
[-C--:B------:R-:W-:Y:S03]  /*105e0*/  HMMA.16816.F32 R76, R156, R178.reuse, R76 ;  /* 0x000000b29c4c723c */ /* 0x080fe6000000184c */
[C---:B------:R-:W-:Y:S02]  /*105f0*/  FMUL.FTZ R80, R164.reuse, R80 ;  /* 0x00000050a4507220 */ /* 0x040fe40000410000 */
[----:B------:R-:W-:Y:S02]  /*10600*/  FMUL.FTZ R81, R164, R81 ;  /* 0x00000051a4517220 */ /* 0x000fe40000410000 */
[C---:B------:R-:W-:Y:S01]  /*10610*/  FMUL.FTZ R82, R3.reuse, R82 ;  /* 0x0000005203527220 */ /* 0x040fe20000410000 */
[----:B------:R-:W1:Y:S01]  /*10620*/  MUFU.EX2 R242, R242 ;  /* 0x000000f200f27308 */ /* 0x000e620000000800 */
[----:B------:R-:W-:Y:S03]  /*10630*/  FMUL.FTZ R83, R3, R83 ;  /* 0x0000005303537220 */ /* 0x000fe60000410000 */
[----:B----4-:R-:W-:Y:S01]  /*10640*/  F2FP.PACK_AB R47, R240, R239 ;  /* 0x000000eff02f723e */ /* 0x010fe200000000ff */
[--C-:B------:R-:W-:Y:S02]  /*10650*/  FFMA.FTZ R176, R23, c[0x0][0x23c], -R198.reuse ;  /* 0x00008f0017b07a23 */ /* 0x100fe400000108c6 */
[----:B------:R-:W-:Y:S01]  /*10660*/  FMUL.FTZ R23, R0, R147 ;  /* 0x0000009300177220 */ /* 0x000fe20000410000 */
[C---:B------:R-:W-:Y:S01]  /*10670*/  HMMA.16816.F32 R80, R160.reuse, R178, R80 ;  /* 0x000000b2a050723c */ /* 0x040fe20000001850 */
[----:B------:R-:W-:Y:S01]  /*10680*/  LDSM.16.MT88.4 R144, [R171+0x9400] ;  /* 0x00940000ab90783b */ /* 0x000fe20000004200 */
[----:B------:R-:W-:Y:S02]  /*10690*/  MUFU.EX2 R243, R243 ;  /* 0x000000f300f37308 */ /* 0x000fe40000000800 */
[C---:B------:R-:W-:Y:S02]  /*106a0*/  FMUL.FTZ R100, R164.reuse, R100 ;  /* 0x00000064a4647220 */ /* 0x040fe40000410000 */
[----:B------:R-:W-:Y:S02]  /*106b0*/  FMUL.FTZ R101, R164, R101 ;  /* 0x00000065a4657220 */ /* 0x000fe40000410000 */
[-C--:B--2---:R-:W-:Y:S04]  /*106c0*/  HMMA.16816.F32 R84, R160, R148.reuse, R84 ;  /* 0x00000094a054723c */ /* 0x084fe80000001854 */
[--C-:B------:R-:W-:Y:S01]  /*106d0*/  FFMA.FTZ R179, R34, c[0x0][0x23c], -R198.reuse ;  /* 0x00008f0022b37a23 */ /* 0x100fe200000108c6 */
[----:B------:R-:W2:Y:S01]  /*106e0*/  MUFU.EX2 R244, R244 ;  /* 0x000000f400f47308 */ /* 0x000ea20000000800 */
[----:B------:R-:W-:Y:S02]  /*106f0*/  FMUL.FTZ R34, R3, R142 ;  /* 0x0000008e03227220 */ /* 0x000fe40000410000 */
[C---:B------:R-:W-:Y:S04]  /*10700*/  HMMA.16816.F32 R88, R156.reuse, R148, R88 ;  /* 0x000000949c58723c */ /* 0x040fe80000001858 */
[----:B-1----:R-:W-:Y:S01]  /*10710*/  F2FP.PACK_AB R44, R242, R241 ;  /* 0x000000f1f22c723e */ /* 0x002fe200000000ff */
[----:B------:R-:W-:Y:S02]  /*10720*/  FFMA.FTZ R178, R35, c[0x0][0x23c], -R198 ;  /* 0x00008f0023b27a23 */ /* 0x000fe400000108c6 */
[C---:B------:R-:W-:Y:S01]  /*10730*/  FMUL.FTZ R35, R3.reuse, R143 ;  /* 0x0000008f03237220 */ /* 0x040fe20000410000 */
[-C--:B------:R-:W-:Y:S01]  /*10740*/  HMMA.16816.F32 R92, R156, R150.reuse, R92 ;  /* 0x000000969c5c723c */ /* 0x080fe2000000185c */
[----:B------:R-:W-:Y:S01]  /*10750*/  LDSM.16.MT88.4 R140, [R171+0xb000] ;  /* 0x00b00000ab8c783b */ /* 0x000fe20000004200 */
[----:B------:R-:W-:Y:S02]  /*10760*/  MUFU.EX2 R172, R172 ;  /* 0x000000ac00ac7308 */ /* 0x000fe40000000800 */
[C---:B------:R-:W-:Y:S02]  /*10770*/  FMUL.FTZ R102, R3.reuse, R102 ;  /* 0x0000006603667220 */ /* 0x040fe40000410000 */
[C---:B------:R-:W-:Y:S02]  /*10780*/  FMUL.FTZ R103, R3.reuse, R103 ;  /* 0x0000006703677220 */ /* 0x040fe40000410000 */
[C---:B------:R-:W-:Y:S01]  /*10790*/  HMMA.16816.F32 R96, R160.reuse, R150, R96 ;  /* 0x00000096a060723c */ /* 0x040fe20000001860 */
[----:B------:R-:W1:Y:S03]  /*107a0*/  LDSM.16.MT88.4 R148, [R213+0xb000] ;  /* 0x00b00000d594783b */ /* 0x000e660000004200 */
[----:B------:R-:W-:Y:S01]  /*107b0*/  FMUL.FTZ R106, R0, R106 ;  /* 0x0000006a006a7220 */ /* 0x000fe20000410000 */
[----:B--2---:R-:W-:Y:S01]  /*107c0*/  F2FP.PACK_AB R46, R244, R243 ;  /* 0x000000f3f42e723e */ /* 0x004fe200000000ff */
[----:B------:R-:W-:Y:S01]  /*107d0*/  FMUL.FTZ R107, R0, R107 ;  /* 0x0000006b006b7220 */ /* 0x000fe20000410000 */
[----:B------:R-:W2:Y:S01]  /*107e0*/  MUFU.EX2 R173, R173 ;  /* 0x000000ad00ad7308 */ /* 0x000ea20000000800 */
[-C--:B---3--:R-:W-:Y:S04]  /*107f0*/  HMMA.16816.F32 R100, R160, R152.reuse, R100 ;  /* 0x00000098a064723c */ /* 0x088fe80000001864 */
[C---:B------:R-:W-:Y:S02]  /*10800*/  FMUL.FTZ R104, R2.reuse, R104 ;  /* 0x0000006802687220 */ /* 0x040fe40000410000 */
[----:B------:R-:W-:Y:S02]  /*10810*/  FMUL.FTZ R105, R2, R105 ;  /* 0x0000006902697220 */ /* 0x000fe40000410000 */
[C---:B------:R-:W-:Y:S01]  /*10820*/  HMMA.16816.F32 R20, R156.reuse, R152, R20 ;  /* 0x000000989c14723c */ /* 0x040fe20000001814 */
[----:B------:R-:W-:Y:S03]  /*10830*/  MUFU.EX2 R175, R175 ;  /* 0x000000af00af7308 */ /* 0x000fe60000000800 */
[C---:B------:R-:W-:Y:S02]  /*10840*/  FMUL.FTZ R124, R164.reuse, R124 ;  /* 0x0000007ca47c7220 */ /* 0x040fe40000410000 */
[----:B------:R-:W-:Y:S02]  /*10850*/  FMUL.FTZ R125, R164, R125 ;  /* 0x0000007da47d7220 */ /* 0x000fe40000410000 */
[-C--:B------:R-:W-:Y:S03]  /*10860*/  HMMA.16816.F32 R104, R156, R154.reuse, R104 ;  /* 0x0000009a9c68723c */ /* 0x080fe60000001868 */
[----:B------:R-:W3:Y:S01]  /*10870*/  MUFU.EX2 R174, R174 ;  /* 0x000000ae00ae7308 */ /* 0x000ee20000000800 */
[C---:B------:R-:W-:Y:S02]  /*10880*/  FMUL.FTZ R126, R3.reuse, R126 ;  /* 0x0000007e037e7220 */ /* 0x040fe40000410000 */
[----:B------:R-:W-:Y:S02]  /*10890*/  FMUL.FTZ R127, R3, R127 ;  /* 0x0000007f037f7220 */ /* 0x000fe40000410000 */
[C---:B------:R-:W-:Y:S04]  /*108a0*/  HMMA.16816.F32 R32, R160.reuse, R154, R32 ;  /* 0x0000009aa020723c */ /* 0x040fe80000001820 */
[--C-:B------:R-:W-:Y:S01]  /*108b0*/  FFMA.FTZ R200, R30, c[0x0][0x23c], -R195.reuse ;  /* 0x00008f001ec87a23 */ /* 0x100fe200000108c3 */
[----:B------:R-:W-:Y:S01]  /*108c0*/  MUFU.EX2 R177, R177 ;  /* 0x000000b100b17308 */ /* 0x000fe20000000800 */
[--C-:B------:R-:W-:Y:S02]  /*108d0*/  FFMA.FTZ R199, R31, c[0x0][0x23c], -R195.reuse ;  /* 0x00008f001fc77a23 */ /* 0x100fe400000108c3 */
[--C-:B------:R-:W-:Y:S01]  /*108e0*/  FFMA.FTZ R203, R28, c[0x0][0x23c], -R194.reuse ;  /* 0x00008f001ccb7a23 */ /* 0x100fe200000108c2 */
[-C--:B-1----:R-:W-:Y:S03]  /*108f0*/  HMMA.16816.F32 R108, R160, R148.reuse, R108 ;  /* 0x00000094a06c723c */ /* 0x082fe6000000186c */
[----:B------:R-:W-:Y:S02]  /*10900*/  FFMA.FTZ R206, R29, c[0x0][0x23c], -R194 ;  /* 0x00008f001dce7a23 */ /* 0x000fe400000108c2 */
[C---:B------:R-:W-:Y:S01]  /*10910*/  FMUL.FTZ R130, R0.reuse, R130 ;  /* 0x0000008200827220 */ /* 0x040fe20000410000 */
[----:B------:R-:W-:Y:S01]  /*10920*/  MUFU.EX2 R200, R200 ;  /* 0x000000c800c87308 */ /* 0x000fe20000000800 */
[----:B------:R-:W-:Y:S01]  /*10930*/  FMUL.FTZ R131, R0, R131 ;  /* 0x0000008300837220 */ /* 0x000fe20000410000 */
[C---:B------:R-:W-:Y:S04]  /*10940*/  HMMA.16816.F32 R112, R156.reuse, R148, R112 ;  /* 0x000000949c70723c */ /* 0x040fe80000001870 */
[C---:B------:R-:W-:Y:S02]  /*10950*/  FMUL.FTZ R128, R2.reuse, R128 ;  /* 0x0000008002807220 */ /* 0x040fe40000410000 */
[----:B------:R-:W-:Y:S02]  /*10960*/  FMUL.FTZ R129, R2, R129 ;  /* 0x0000008102817220 */ /* 0x000fe40000410000 */
[-C--:B------:R-:W-:Y:S01]  /*10970*/  HMMA.16816.F32 R116, R156, R150.reuse, R116 ;  /* 0x000000969c74723c */ /* 0x080fe20000001874 */
[----:B------:R-:W-:Y:S03]  /*10980*/  MUFU.EX2 R199, R199 ;  /* 0x000000c700c77308 */ /* 0x000fe60000000800 */
[C---:B------:R-:W-:Y:S01]  /*10990*/  FMUL.FTZ R28, R164.reuse, R132 ;  /* 0x00000084a41c7220 */ /* 0x040fe20000410000 */
[----:B--2---:R-:W-:Y:S01]  /*109a0*/  F2FP.PACK_AB R132, R173, R172 ;  /* 0x000000acad84723e */ /* 0x004fe200000000ff */
[----:B------:R-:W-:Y:S02]  /*109b0*/  FMUL.FTZ R29, R164, R133 ;  /* 0x00000085a41d7220 */ /* 0x000fe40000410000 */
[C---:B------:R-:W-:Y:S01]  /*109c0*/  HMMA.16816.F32 R120, R160.reuse, R150, R120 ;  /* 0x00000096a078723c */ /* 0x040fe20000001878 */
[----:B------:R-:W1:Y:S02]  /*109d0*/  LDSM.16.MT88.4 R148, [R213+0xa400] ;  /* 0x00a40000d594783b */ /* 0x000e640000004200 */
[----:B------:R-:W-:Y:S01]  /*109e0*/  MUFU.EX2 R203, R203 ;  /* 0x000000cb00cb7308 */ /* 0x000fe20000000800 */
[C---:B------:R-:W-:Y:S01]  /*109f0*/  FMUL.FTZ R30, R3.reuse, R134 ;  /* 0x00000086031e7220 */ /* 0x040fe20000410000 */
[----:B---3--:R-:W-:Y:S01]  /*10a00*/  F2FP.PACK_AB R134, R174, R175 ;  /* 0x000000afae86723e */ /* 0x008fe200000000ff */
[----:B------:R-:W-:Y:S02]  /*10a10*/  FMUL.FTZ R31, R3, R135 ;  /* 0x00000087031f7220 */ /* 0x000fe40000410000 */
[-C--:B------:R-:W-:Y:S04]  /*10a20*/  HMMA.16816.F32 R124, R160, R140.reuse, R124 ;  /* 0x0000008ca07c723c */ /* 0x080fe8000000187c */
[----:B------:R-:W-:Y:S01]  /*10a30*/  FFMA.FTZ R64, R64, c[0x0][0x23c], -R202 ;  /* 0x00008f0040407a23 */ /* 0x000fe200000108ca */
[----:B------:R-:W2:Y:S01]  /*10a40*/  MUFU.EX2 R176, R176 ;  /* 0x000000b000b07308 */ /* 0x000ea20000000800 */
[----:B------:R-:W-:Y:S02]  /*10a50*/  FFMA.FTZ R66, R66, c[0x0][0x23c], -R198 ;  /* 0x00008f0042427a23 */ /* 0x000fe400000108c6 */
[C---:B------:R-:W-:Y:S04]  /*10a60*/  HMMA.16816.F32 R24, R156.reuse, R140, R24 ;  /* 0x0000008c9c18723c */ /* 0x040fe80000001818 */
[----:B------:R-:W-:Y:S02]  /*10a70*/  FFMA.FTZ R202, R65, c[0x0][0x23c], -R202 ;  /* 0x00008f0041ca7a23 */ /* 0x000fe400000108ca */
[----:B------:R-:W-:Y:S01]  /*10a80*/  FFMA.FTZ R198, R67, c[0x0][0x23c], -R198 ;  /* 0x00008f0043c67a23 */ /* 0x000fe200000108c6 */
[----:B------:R-:W-:Y:S01]  /*10a90*/  MUFU.EX2 R179, R179 ;  /* 0x000000b300b37308 */ /* 0x000fe20000000800 */
[-C--:B------:R-:W-:Y:S04]  /*10aa0*/  HMMA.16816.F32 R128, R156, R142.reuse, R128 ;  /* 0x0000008e9c80723c */ /* 0x080fe80000001880 */
[----:B------:R-:W-:Y:S01]  /*10ab0*/  F2FP.PACK_AB R141, R196, R197 ;  /* 0x000000c5c48d723e */ /* 0x000fe200000000ff */
[--C-:B------:R-:W-:Y:S01]  /*10ac0*/  FFMA.FTZ R58, R58, c[0x0][0x23c], -R195.reuse ;  /* 0x00008f003a3a7a23 */ /* 0x100fe200000108c3 */
[----:B------:R-:W-:Y:S01]  /*10ad0*/  F2FP.PACK_AB R140, R204, R201 ;  /* 0x000000c9cc8c723e */ /* 0x000fe200000000ff */
[--C-:B------:R-:W-:Y:S01]  /*10ae0*/  FFMA.FTZ R59, R59, c[0x0][0x23c], -R195.reuse ;  /* 0x00008f003b3b7a23 */ /* 0x100fe200000108c3 */
[----:B------:R-:W-:Y:S01]  /*10af0*/  HMMA.16816.F32 R28, R160, R142, R28 ;  /* 0x0000008ea01c723c */ /* 0x000fe2000000181c */
[----:B------:R-:W3:Y:S03]  /*10b00*/  MUFU.EX2 R178, R178 ;  /* 0x000000b200b27308 */ /* 0x000ee60000000800 */
[--C-:B------:R-:W-:Y:S01]  /*10b10*/  FFMA.FTZ R62, R62, c[0x0][0x23c], -R195.reuse ;  /* 0x00008f003e3e7a23 */ /* 0x100fe200000108c3 */
[----:B--2---:R-:W-:Y:S01]  /*10b20*/  F2FP.PACK_AB R133, R176, R177 ;  /* 0x000000b1b085723e */ /* 0x004fe200000000ff */
[----:B------:R-:W-:Y:S01]  /*10b30*/  FFMA.FTZ R195, R63, c[0x0][0x23c], -R195 ;  /* 0x00008f003fc37a23 */ /* 0x000fe200000108c3 */
[----:B------:R-:W-:Y:S01]  /*10b40*/  F2FP.PACK_AB R143, R199, R200 ;  /* 0x000000c8c78f723e */ /* 0x000fe200000000ff */
[--C-:B------:R-:W-:Y:S03]  /*10b50*/  FFMA.FTZ R56, R56, c[0x0][0x23c], -R194.reuse ;  /* 0x00008f0038387a23 */ /* 0x100fe600000108c2 */
[----:B------:R-:W2:Y:S01]  /*10b60*/  MUFU.EX2 R206, R206 ;  /* 0x000000ce00ce7308 */ /* 0x000ea20000000800 */
[--C-:B------:R-:W-:Y:S02]  /*10b70*/  FFMA.FTZ R57, R57, c[0x0][0x23c], -R194.reuse ;  /* 0x00008f0039397a23 */ /* 0x100fe400000108c2 */
[--C-:B------:R-:W-:Y:S02]  /*10b80*/  FFMA.FTZ R60, R60, c[0x0][0x23c], -R194.reuse ;  /* 0x00008f003c3c7a23 */ /* 0x100fe400000108c2 */
[----:B------:R-:W-:Y:S02]  /*10b90*/  FFMA.FTZ R194, R61, c[0x0][0x23c], -R194 ;  /* 0x00008f003dc27a23 */ /* 0x000fe400000108c2 */
[----:B------:R-:W-:Y:S01]  /*10ba0*/  FFMA.FTZ R181, R0, R223, R181 ;  /* 0x000000df00b57223 */ /* 0x000fe200000100b5 */
[----:B------:R-:W-:Y:S01]  /*10bb0*/  MOV R0, R165 ;  /* 0x000000a500007202 */ /* 0x000fe20000000f00 */
[----:B------:R-:W-:Y:S01]  /*10bc0*/  FFMA.FTZ R193, R164, R233, R193 ;  /* 0x000000e9a4c17223 */ /* 0x000fe200000100c1 */
[----:B------:R-:W-:Y:S01]  /*10bd0*/  MUFU.EX2 R205, R205 ;  /* 0x000000cd00cd7308 */ /* 0x000fe20000000800 */
[----:B------:R-:W-:Y:S01]  /*10be0*/  FFMA.FTZ R189, R3, R230, R189 ;  /* 0x000000e603bd7223 */ /* 0x000fe200000100bd */
[----:B------:R-:W-:Y:S01]  /*10bf0*/  MOV R3, R168 ;  /* 0x000000a800037202 */ /* 0x000fe20000000f00 */
[----:B------:R-:W-:Y:S01]  /*10c00*/  FFMA.FTZ R185, R2, R231, R185 ;  /* 0x000000e702b97223 */ /* 0x000fe200000100b9 */
[----:B---3--:R-:W-:Y:S01]  /*10c10*/  F2FP.PACK_AB R135, R178, R179 ;  /* 0x000000b3b287723e */ /* 0x008fe200000000ff */
[----:B------:R-:W-:Y:S01]  /*10c20*/  FADD.FTZ R181, R180, R181 ;  /* 0x000000b5b4b57221 */ /* 0x000fe20000010000 */
[----:B------:R-:W-:Y:S01]  /*10c30*/  MOV R2, R167 ;  /* 0x000000a700027202 */ /* 0x000fe20000000f00 */
[----:B------:R-:W-:Y:S02]  /*10c40*/  FADD.FTZ R192, R192, R193 ;  /* 0x000000c1c0c07221 */ /* 0x000fe40000010000 */
[----:B------:R-:W-:Y:S01]  /*10c50*/  FADD.FTZ R188, R188, R189 ;  /* 0x000000bdbcbc7221 */ /* 0x000fe20000010000 */
[----:B------:R-:W3:Y:S01]  /*10c60*/  MUFU.EX2 R208, R208 ;  /* 0x000000d000d07308 */ /* 0x000ee20000000800 */
[-C--:B------:R-:W-:Y:S05]  /*10c70*/  HMMA.16816.F32 R4, R132, R136.reuse, R4 ;  /* 0x000000888404723c */ /* 0x080fea0000001804 */
[----:B--2---:R-:W-:Y:S01]  /*10c80*/  F2FP.PACK_AB R142, R206, R203 ;  /* 0x000000cbce8e723e */ /* 0x004fe200000000ff */
[----:B------:R-:W-:Y:S02]  /*10c90*/  FADD.FTZ R184, R184, R185 ;  /* 0x000000b9b8b87221 */ /* 0x000fe40000010000 */
[----:B------:R-:W-:Y:S01]  /*10ca0*/  FADD.FTZ R170, R170, R181 ;  /* 0x000000b5aaaa7221 */ /* 0x000fe20000010000 */
[----:B------:R-:W-:Y:S03]  /*10cb0*/  MUFU.EX2 R207, R207 ;  /* 0x000000cf00cf7308 */ /* 0x000fe60000000800 */
[C---:B------:R-:W-:Y:S04]  /*10cc0*/  HMMA.16816.F32 R8, R140.reuse, R136, R8 ;  /* 0x000000888c08723c */ /* 0x040fe80000001808 */
[----:B------:R-:W-:Y:S02]  /*10cd0*/  FADD.FTZ R191, R191, R192 ;  /* 0x000000c0bfbf7221 */ /* 0x000fe40000010000 */
[----:B------:R-:W-:Y:S01]  /*10ce0*/  FADD.FTZ R187, R187, R188 ;  /* 0x000000bcbbbb7221 */ /* 0x000fe20000010000 */
[----:B------:R-:W-:Y:S01]  /*10cf0*/  MUFU.EX2 R210, R210 ;  /* 0x000000d200d27308 */ /* 0x000fe20000000800 */
[-C--:B------:R-:W-:Y:S04]  /*10d00*/  HMMA.16816.F32 R12, R140, R138.reuse, R12 ;  /* 0x0000008a8c0c723c */ /* 0x080fe8000000180c */
[----:B------:R-:W-:Y:S02]  /*10d10*/  FADD.FTZ R183, R183, R184 ;  /* 0x000000b8b7b77221 */ /* 0x000fe40000010000 */
[----:B------:R-:W-:Y:S01]  /*10d20*/  FADD.FTZ R170, R169, R170 ;  /* 0x000000aaa9aa7221 */ /* 0x000fe20000010000 */
[----:B------:R-:W-:Y:S01]  /*10d30*/  MOV R169, R166 ;  /* 0x000000a600a97202 */ /* 0x000fe20000000f00 */
[C---:B------:R-:W-:Y:S01]  /*10d40*/  HMMA.16816.F32 R16, R132.reuse, R138, R16 ;  /* 0x0000008a8410723c */ /* 0x040fe20000001810 */
[----:B------:R-:W2:Y:S01]  /*10d50*/  LDSM.16.MT88.4 R136, [R171+0xb400] ;  /* 0x00b40000ab88783b */ /* 0x000ea20000004200 */
[----:B------:R-:W-:Y:S02]  /*10d60*/  MUFU.EX2 R209, R209 ;  /* 0x000000d100d17308 */ /* 0x000fe40000000800 */
[----:B------:R-:W-:Y:S02]  /*10d70*/  FADD.FTZ R191, R190, R191 ;  /* 0x000000bfbebf7221 */ /* 0x000fe40000010000 */
[----:B------:R-:W-:Y:S02]  /*10d80*/  FADD.FTZ R186, R186, R187 ;  /* 0x000000bbbaba7221 */ /* 0x000fe40000010000 */
[-C--:B------:R-:W-:Y:S04]  /*10d90*/  HMMA.16816.F32 R68, R132, R144.reuse, R68 ;  /* 0x000000908444723c */ /* 0x080fe80000001844 */
[----:B------:R-:W4:Y:S01]  /*10da0*/  MUFU.EX2 R232, R232 ;  /* 0x000000e800e87308 */ /* 0x000f220000000800 */
[----:B------:R-:W-:Y:S02]  /*10db0*/  FADD.FTZ R182, R182, R183 ;  /* 0x000000b7b6b67221 */ /* 0x000fe40000010000 */
[----:B------:R-:W-:Y:S01]  /*10dc0*/  FADD.FTZ R197, R197, R170 ;  /* 0x000000aac5c57221 */ /* 0x000fe20000010000 */
[C---:B------:R-:W-:Y:S04]  /*10dd0*/  HMMA.16816.F32 R72, R140.reuse, R144, R72 ;  /* 0x000000908c48723c */ /* 0x040fe80000001848 */
[----:B------:R-:W-:Y:S02]  /*10de0*/  FADD.FTZ R172, R172, R191 ;  /* 0x000000bfacac7221 */ /* 0x000fe40000010000 */
[----:B------:R-:W-:Y:S01]  /*10df0*/  MUFU.EX2 R236, R236 ;  /* 0x000000ec00ec7308 */ /* 0x000fe20000000800 */
[----:B------:R-:W-:Y:S01]  /*10e00*/  FADD.FTZ R177, R177, R186 ;  /* 0x000000bab1b17221 */ /* 0x000fe20000010000 */
[-C--:B------:R-:W-:Y:S04]  /*10e10*/  HMMA.16816.F32 R76, R140, R146.reuse, R76 ;  /* 0x000000928c4c723c */ /* 0x080fe8000000184c */
[----:B------:R-:W-:Y:S02]  /*10e20*/  FADD.FTZ R201, R201, R182 ;  /* 0x000000b6c9c97221 */ /* 0x000fe40000010000 */
[----:B------:R-:W-:Y:S02]  /*10e30*/  FADD.FTZ R197, R196, R197 ;  /* 0x000000c5c4c57221 */ /* 0x000fe40000010000 */
[C---:B------:R-:W-:Y:S01]  /*10e40*/  HMMA.16816.F32 R80, R132.reuse, R146, R80 ;  /* 0x000000928450723c */ /* 0x040fe20000001850 */
[----:B------:R-:W5:Y:S01]  /*10e50*/  LDSM.16.MT88.4 R144, [R171+0x9800] ;  /* 0x00980000ab90783b */ /* 0x000f620000004200 */
[----:B------:R-:W2:Y:S02]  /*10e60*/  MUFU.EX2 R211, R211 ;  /* 0x000000d300d37308 */ /* 0x000ea40000000800 */
[----:B------:R-:W-:Y:S02]  /*10e70*/  FADD.FTZ R172, R173, R172 ;  /* 0x000000acadac7221 */ /* 0x000fe40000010000 */
[----:B------:R-:W-:Y:S02]  /*10e80*/  FADD.FTZ R176, R176, R177 ;  /* 0x000000b1b0b07221 */ /* 0x000fe40000010000 */
[-C--:B-1----:R-:W-:Y:S04]  /*10e90*/  HMMA.16816.F32 R84, R132, R148.reuse, R84 ;  /* 0x000000948454723c */ /* 0x082fe80000001854 */
[----:B------:R-:W-:Y:S01]  /*10ea0*/  MUFU.EX2 R245, R245 ;  /* 0x000000f500f57308 */ /* 0x000fe20000000800 */
[----:B------:R-:W-:Y:S02]  /*10eb0*/  FADD.FTZ R204, R204, R201 ;  /* 0x000000c9cccc7221 */ /* 0x000fe40000010000 */
[----:B------:R-:W-:Y:S01]  /*10ec0*/  FADD.FTZ R200, R200, R197 ;  /* 0x000000c5c8c87221 */ /* 0x000fe20000010000 */
[C---:B------:R-:W-:Y:S04]  /*10ed0*/  HMMA.16816.F32 R88, R140.reuse, R148, R88 ;  /* 0x000000948c58723c */ /* 0x040fe80000001858 */
[----:B------:R-:W-:Y:S02]  /*10ee0*/  FADD.FTZ R175, R175, R172 ;  /* 0x000000acafaf7221 */ /* 0x000fe40000010000 */
[----:B------:R-:W1:Y:S01]  /*10ef0*/  MUFU.EX2 R246, R246 ;  /* 0x000000f600f67308 */ /* 0x000e620000000800 */
[----:B------:R-:W-:Y:S01]  /*10f00*/  FADD.FTZ R179, R179, R176 ;  /* 0x000000b0b3b37221 */ /* 0x000fe20000010000 */
[-C--:B------:R-:W-:Y:S04]  /*10f10*/  HMMA.16816.F32 R92, R140, R150.reuse, R92 ;  /* 0x000000968c5c723c */ /* 0x080fe8000000185c */
[----:B------:R-:W-:Y:S02]  /*10f20*/  FADD.FTZ R203, R203, R204 ;  /* 0x000000cccbcb7221 */ /* 0x000fe40000010000 */
[----:B------:R-:W-:Y:S02]  /*10f30*/  FADD.FTZ R200, R199, R200 ;  /* 0x000000c8c7c87221 */ /* 0x000fe40000010000 */
[C---:B------:R-:W-:Y:S01]  /*10f40*/  HMMA.16816.F32 R96, R132.reuse, R150, R96 ;  /* 0x000000968460723c */ /* 0x040fe20000001860 */
[----:B------:R-:W-:Y:S01]  /*10f50*/  LDSM.16.MT88.4 R148, [R213+0x9c00] ;  /* 0x009c0000d594783b */ /* 0x000fe20000004200 */
[----:B------:R-:W-:Y:S02]  /*10f60*/  MUFU.EX2 R64, R64 ;  /* 0x0000004000407308 */ /* 0x000fe40000000800 */
[----:B------:R-:W-:Y:S02]  /*10f70*/  FADD.FTZ R174, R174, R175 ;  /* 0x000000afaeae7221 */ /* 0x000fe40000010000 */
[----:B------:R-:W-:Y:S02]  /*10f80*/  FADD.FTZ R178, R178, R179 ;  /* 0x000000b3b2b27221 */ /* 0x000fe40000010000 */
[-C--:B------:R-:W-:Y:S04]  /*10f90*/  HMMA.16816.F32 R100, R132, R36.reuse, R100 ;  /* 0x000000248464723c */ /* 0x080fe80000001864 */
[----:B------:R-:W1:Y:S01]  /*10fa0*/  MUFU.EX2 R65, R202 ;  /* 0x000000ca00417308 */ /* 0x000e620000000800 */
[----:B------:R-:W-:Y:S02]  /*10fb0*/  FADD.FTZ R206, R206, R203 ;  /* 0x000000cbcece7221 */ /* 0x000fe40000010000 */
[----:B------:R-:W-:Y:S01]  /*10fc0*/  FADD.FTZ R237, R237, R200 ;  /* 0x000000c8eded7221 */ /* 0x000fe20000010000 */
[C---:B------:R-:W-:Y:S04]  /*10fd0*/  HMMA.16816.F32 R20, R140.reuse, R36, R20 ;  /* 0x000000248c14723c */ /* 0x040fe80000001814 */
[----:B------:R-:W-:Y:S02]  /*10fe0*/  FADD.FTZ R241, R241, R206 ;  /* 0x000000cef1f17221 */ /* 0x000fe40000010000 */
[----:B------:R-:W-:Y:S01]  /*10ff0*/  MUFU.EX2 R247, R247 ;  /* 0x000000f700f77308 */ /* 0x000fe20000000800 */
[----:B---3--:R-:W-:Y:S01]  /*11000*/  F2FP.PACK_AB R36, R208, R205 ;  /* 0x000000cdd024723e */ /* 0x008fe200000000ff */
[-C--:B------:R-:W-:Y:S04]  /*11010*/  HMMA.16816.F32 R104, R140, R38.reuse, R104 ;  /* 0x000000268c68723c */ /* 0x080fe80000001868 */
[----:B----4-:R-:W-:Y:S01]  /*11020*/  F2FP.PACK_AB R37, R232, R209 ;  /* 0x000000d1e825723e */ /* 0x010fe200000000ff */
[----:B------:R-:W-:Y:S02]  /*11030*/  FADD.FTZ R205, R205, R174 ;  /* 0x000000aecdcd7221 */ /* 0x000fe40000010000 */
[----:B------:R-:W-:Y:S01]  /*11040*/  FADD.FTZ R209, R209, R178 ;  /* 0x000000b2d1d17221 */ /* 0x000fe20000010000 */
[C---:B------:R-:W-:Y:S01]  /*11050*/  HMMA.16816.F32 R32, R132.reuse, R38, R32 ;  /* 0x000000268420723c */ /* 0x040fe20000001820 */
[----:B------:R-:W3:Y:S03]  /*11060*/  MUFU.EX2 R248, R248 ;  /* 0x000000f800f87308 */ /* 0x000ee60000000800 */
[----:B------:R-:W-:Y:S02]  /*11070*/  FADD.FTZ R238, R238, R237 ;  /* 0x000000edeeee7221 */ /* 0x000fe40000010000 */
[----:B------:R-:W-:Y:S01]  /*11080*/  FADD.FTZ R208, R208, R205 ;  /* 0x000000cdd0d07221 */ /* 0x000fe20000010000 */
[----:B------:R-:W-:Y:S01]  /*11090*/  F2FP.PACK_AB R38, R210, R207 ;  /* 0x000000cfd226723e */ /* 0x000fe200000000ff */
[-C--:B------:R-:W-:Y:S03]  /*110a0*/  HMMA.16816.F32 R108, R132, R48.reuse, R108 ;  /* 0x00000030846c723c */ /* 0x080fe6000000186c */
[----:B------:R-:W-:Y:S01]  /*110b0*/  MUFU.EX2 R66, R66 ;  /* 0x0000004200427308 */ /* 0x000fe20000000800 */
[----:B--2---:R-:W-:Y:S01]  /*110c0*/  F2FP.PACK_AB R39, R211, R236 ;  /* 0x000000ecd327723e */ /* 0x004fe200000000ff */
[----:B------:R-:W-:Y:S02]  /*110d0*/  FADD.FTZ R209, R232, R209 ;  /* 0x000000d1e8d17221 */ /* 0x000fe40000010000 */
[----:B------:R-:W-:Y:S01]  /*110e0*/  FADD.FTZ R242, R242, R241 ;  /* 0x000000f1f2f27221 */ /* 0x000fe20000010000 */
[C---:B------:R-:W-:Y:S04]  /*110f0*/  HMMA.16816.F32 R112, R140.reuse, R48, R112 ;  /* 0x000000308c70723c */ /* 0x040fe80000001870 */
[----:B------:R-:W-:Y:S01]  /*11100*/  FADD.FTZ R239, R239, R238 ;  /* 0x000000eeefef7221 */ /* 0x000fe20000010000 */
[----:B------:R-:W2:Y:S01]  /*11110*/  MUFU.EX2 R67, R198 ;  /* 0x000000c600437308 */ /* 0x000ea20000000800 */
[----:B------:R-:W-:Y:S02]  /*11120*/  FADD.FTZ R207, R207, R208 ;  /* 0x000000d0cfcf7221 */ /* 0x000fe40000010000 */
[-C--:B------:R-:W-:Y:S04]  /*11130*/  HMMA.16816.F32 R116, R140, R50.reuse, R116 ;  /* 0x000000328c74723c */ /* 0x080fe80000001874 */
[----:B------:R-:W-:Y:S02]  /*11140*/  FADD.FTZ R236, R236, R209 ;  /* 0x000000d1ecec7221 */ /* 0x000fe40000010000 */
[----:B------:R-:W-:Y:S01]  /*11150*/  FADD.FTZ R243, R243, R242 ;  /* 0x000000f2f3f37221 */ /* 0x000fe20000010000 */
[----:B------:R-:W-:Y:S01]  /*11160*/  MUFU.EX2 R58, R58 ;  /* 0x0000003a003a7308 */ /* 0x000fe20000000800 */
[C---:B------:R-:W-:Y:S01]  /*11170*/  HMMA.16816.F32 R120, R132.reuse, R50, R120 ;  /* 0x000000328478723c */ /* 0x040fe20000001878 */
[----:B------:R-:W4:Y:S03]  /*11180*/  LDSM.16.MT88.4 R48, [R213+0xa800] ;  /* 0x00a80000d530783b */ /* 0x000f260000004200 */
[----:B------:R-:W-:Y:S02]  /*11190*/  FADD.FTZ R239, R240, R239 ;  /* 0x000000eff0ef7221 */ /* 0x000fe40000010000 */
[----:B------:R-:W-:Y:S02]  /*111a0*/  FADD.FTZ R210, R210, R207 ;  /* 0x000000cfd2d27221 */ /* 0x000fe40000010000 */
[-C--:B------:R-:W-:Y:S01]  /*111b0*/  HMMA.16816.F32 R124, R132, R136.reuse, R124 ;  /* 0x00000088847c723c */ /* 0x080fe2000000187c */
[----:B------:R-:W1:Y:S03]  /*111c0*/  MUFU.EX2 R59, R59 ;  /* 0x0000003b003b7308 */ /* 0x000e660000000800 */
[----:B------:R-:W-:Y:S02]  /*111d0*/  FADD.FTZ R236, R211, R236 ;  /* 0x000000ecd3ec7221 */ /* 0x000fe40000010000 */
[----:B------:R-:W-:Y:S02]  /*111e0*/  FADD.FTZ R243, R244, R243 ;  /* 0x000000f3f4f37221 */ /* 0x000fe40000010000 */
[C---:B------:R-:W-:Y:S03]  /*111f0*/  HMMA.16816.F32 R24, R140.reuse, R136, R24 ;  /* 0x000000888c18723c */ /* 0x040fe60000001818 */
[----:B------:R-:W-:Y:S05]  /*11200*/  MUFU.EX2 R62, R62 ;  /* 0x0000003e003e7308 */ /* 0x000fea0000000800 */
[-C--:B------:R-:W-:Y:S01]  /*11210*/  HMMA.16816.F32 R128, R140, R138.reuse, R128 ;  /* 0x0000008a8c80723c */ /* 0x080fe20000001880 */
[----:B------:R-:W-:Y:S04]  /*11220*/  LDSM.16.MT88.4 R140, [R171+0xac00] ;  /* 0x00ac0000ab8c783b */ /* 0x000fe80000004200 */
[----:B------:R-:W4:Y:S03]  /*11230*/  MUFU.EX2 R195, R195 ;  /* 0x000000c300c37308 */ /* 0x000f260000000800 */
[----:B------:R-:W-:Y:S07]  /*11240*/  HMMA.16816.F32 R28, R132, R138, R28 ;  /* 0x0000008a841c723c */ /* 0x000fee000000181c */
[----:B-1----:R-:W-:Y:S01]  /*11250*/  F2FP.PACK_AB R132, R246, R245 ;  /* 0x000000f5f684723e */ /* 0x002fe200000000ff */
[-C--:B------:R-:W-:Y:S01]  /*11260*/  HMMA.16816.F32 R4, R36, R40.reuse, R4 ;  /* 0x000000282404723c */ /* 0x080fe20000001804 */
[----:B------:R-:W-:Y:S04]  /*11270*/  MUFU.EX2 R56, R56 ;  /* 0x0000003800387308 */ /* 0x000fe80000000800 */
[----:B------:R-:W-:Y:S01]  /*11280*/  F2FP.PACK_AB R134, R65, R64 ;  /* 0x000000404186723e */ /* 0x000fe200000000ff */
[----:B------:R-:W-:Y:S01]  /*11290*/  FADD.FTZ R245, R245, R210 ;  /* 0x000000d2f5f57221 */ /* 0x000fe20000010000 */
[----:B---3--:R-:W-:Y:S01]  /*112a0*/  F2FP.PACK_AB R133, R248, R247 ;  /* 0x000000f7f885723e */ /* 0x008fe200000000ff */
[C---:B------:R-:W-:Y:S03]  /*112b0*/  HMMA.16816.F32 R8, R44.reuse, R40, R8 ;  /* 0x000000282c08723c */ /* 0x040fe60000001808 */
[----:B------:R-:W1:Y:S01]  /*112c0*/  MUFU.EX2 R57, R57 ;  /* 0x0000003900397308 */ /* 0x000e620000000800 */
[----:B--2---:R-:W-:Y:S01]  /*112d0*/  F2FP.PACK_AB R135, R67, R66 ;  /* 0x000000424387723e */ /* 0x004fe200000000ff */
[----:B------:R-:W-:Y:S02]  /*112e0*/  FADD.FTZ R247, R247, R236 ;  /* 0x000000ecf7f77221 */ /* 0x000fe40000010000 */
[----:B------:R-:W-:Y:S01]  /*112f0*/  FADD.FTZ R245, R246, R245 ;  /* 0x000000f5f6f57221 */ /* 0x000fe20000010000 */
[-C--:B------:R-:W-:Y:S04]  /*11300*/  HMMA.16816.F32 R12, R44, R42.reuse, R12 ;  /* 0x0000002a2c0c723c */ /* 0x080fe8000000180c */
[----:B------:R-:W-:Y:S01]  /*11310*/  FADD.FTZ R247, R248, R247 ;  /* 0x000000f7f8f77221 */ /* 0x000fe20000010000 */
[----:B------:R-:W-:Y:S01]  /*11320*/  MUFU.EX2 R60, R60 ;  /* 0x0000003c003c7308 */ /* 0x000fe20000000800 */
[----:B------:R-:W-:Y:S02]  /*11330*/  FADD.FTZ R64, R64, R245 ;  /* 0x000000f540407221 */ /* 0x000fe40000010000 */
[C---:B------:R-:W-:Y:S01]  /*11340*/  HMMA.16816.F32 R16, R36.reuse, R42, R16 ;  /* 0x0000002a2410723c */ /* 0x040fe20000001810 */
[----:B------:R-:W2:Y:S03]  /*11350*/  LDSM.16.MT88.4 R40, [R171+0xa800] ;  /* 0x00a80000ab28783b */ /* 0x000ea60000004200 */
[----:B------:R-:W-:Y:S02]  /*11360*/  FADD.FTZ R66, R66, R247 ;  /* 0x000000f742427221 */ /* 0x000fe40000010000 */
[----:B------:R-:W-:Y:S01]  /*11370*/  FADD.FTZ R233, R65, R64 ;  /* 0x0000004041e97221 */ /* 0x000fe20000010000 */
[----:B------:R-:W3:Y:S01]  /*11380*/  MUFU.EX2 R61, R194 ;  /* 0x000000c2003d7308 */ /* 0x000ee20000000800 */
[-C--:B-----5:R-:W-:Y:S04]  /*11390*/  HMMA.16816.F32 R68, R36, R144.reuse, R68 ;  /* 0x000000902444723c */ /* 0x0a0fe80000001844 */
[----:B------:R-:W-:Y:S04]  /*113a0*/  FADD.FTZ R230, R67, R66 ;  /* 0x0000004243e67221 */ /* 0x000fe80000010000 */
        /* <DEDUP_REMOVED lines=8> */
[-C--:B--2---:R-:W-:Y:S08]  /*11430*/  HMMA.16816.F32 R100, R36, R40.reuse, R100 ;  /* 0x000000282464723c */ /* 0x084ff00000001864 */
[C---:B------:R-:W-:Y:S08]  /*11440*/  HMMA.16816.F32 R20, R44.reuse, R40, R20 ;  /* 0x000000282c14723c */ /* 0x040ff00000001814 */
[-C--:B------:R-:W-:Y:S08]  /*11450*/  HMMA.16816.F32 R104, R44, R42.reuse, R104 ;  /* 0x0000002a2c68723c */ /* 0x080ff00000001868 */
[C---:B------:R-:W-:Y:S01]  /*11460*/  HMMA.16816.F32 R32, R36.reuse, R42, R32 ;  /* 0x0000002a2420723c */ /* 0x040fe20000001820 */
[----:B------:R-:W2:Y:S07]  /*11470*/  LDSM.16.MT88.4 R40, [R171+0x9c00] ;  /* 0x009c0000ab28783b */ /* 0x000eae0000004200 */
[-C--:B------:R-:W-:Y:S08]  /*11480*/  HMMA.16816.F32 R108, R36, R52.reuse, R108 ;  /* 0x00000034246c723c */ /* 0x080ff0000000186c */
[C---:B------:R-:W-:Y:S08]  /*11490*/  HMMA.16816.F32 R112, R44.reuse, R52, R112 ;  /* 0x000000342c70723c */ /* 0x040ff00000001870 */
[-C--:B------:R-:W-:Y:S08]  /*114a0*/  HMMA.16816.F32 R116, R44, R54.reuse, R116 ;  /* 0x000000362c74723c */ /* 0x080ff00000001874 */
[C---:B------:R-:W-:Y:S01]  /*114b0*/  HMMA.16816.F32 R120, R36.reuse, R54, R120 ;  /* 0x000000362478723c */ /* 0x040fe20000001878 */
[----:B------:R-:W5:Y:S07]  /*114c0*/  LDSM.16.MT88.4 R52, [R213+0xac00] ;  /* 0x00ac0000d534783b */ /* 0x000f6e0000004200 */
[-C--:B----4-:R-:W-:Y:S08]  /*114d0*/  HMMA.16816.F32 R124, R36, R48.reuse, R124 ;  /* 0x00000030247c723c */ /* 0x090ff0000000187c */
[C---:B------:R-:W-:Y:S08]  /*114e0*/  HMMA.16816.F32 R24, R44.reuse, R48, R24 ;  /* 0x000000302c18723c */ /* 0x040ff00000001818 */
[-C--:B------:R-:W-:Y:S01]  /*114f0*/  HMMA.16816.F32 R128, R44, R50.reuse, R128 ;  /* 0x000000322c80723c */ /* 0x080fe20000001880 */
[----:B------:R-:W4:Y:S07]  /*11500*/  LDSM.16.MT88.4 R44, [R213+0xbc00] ;  /* 0x00bc0000d52c783b */ /* 0x000f2e0000004200 */
[----:B------:R-:W-:Y:S07]  /*11510*/  HMMA.16816.F32 R28, R36, R50, R28 ;  /* 0x00000032241c723c */ /* 0x000fee000000181c */
[----:B------:R-:W-:Y:S01]  /*11520*/  F2FP.PACK_AB R37, R59, R58 ;  /* 0x0000003a3b25723e */ /* 0x000fe200000000ff */
[-C--:B------:R-:W-:Y:S01]  /*11530*/  HMMA.16816.F32 R160, R132, R148.reuse, R4 ;  /* 0x0000009484a0723c */ /* 0x080fe20000001804 */
[----:B------:R-:W4:Y:S04]  /*11540*/  LDSM.16.MT88.4 R4, [R171+0xbc00] ;  /* 0x00bc0000ab04783b */ /* 0x000f280000004200 */
[----:B------:R-:W-:Y:S01]  /*11550*/  F2FP.PACK_AB R39, R195, R62 ;  /* 0x0000003ec327723e */ /* 0x000fe200000000ff */
[----:B------:R-:W-:Y:S01]  /*11560*/  FADD.FTZ R58, R58, R239 ;  /* 0x000000ef3a3a7221 */ /* 0x000fe20000010000 */
[----:B-1----:R-:W-:Y:S01]  /*11570*/  F2FP.PACK_AB R36, R57, R56 ;  /* 0x000000383924723e */ /* 0x002fe200000000ff */
[----:B------:R-:W-:Y:S01]  /*11580*/  FADD.FTZ R56, R56, R243 ;  /* 0x000000f338387221 */ /* 0x000fe20000010000 */
[----:B---3--:R-:W-:Y:S03]  /*11590*/  F2FP.PACK_AB R38, R61, R60 ;  /* 0x0000003c3d26723e */ /* 0x008fe600000000ff */
        /* <DEDUP_REMOVED lines=9> */
[-C--:B--2---:R-:W-:Y:S08]  /*11630*/  HMMA.16816.F32 R68, R132, R40.reuse, R68 ;  /* 0x000000288444723c */ /* 0x084ff00000001844 */
[C---:B------:R-:W-:Y:S08]  /*11640*/  HMMA.16816.F32 R72, R36.reuse, R40, R72 ;  /* 0x000000282448723c */ /* 0x040ff00000001848 */
[-C--:B------:R-:W-:Y:S08]  /*11650*/  HMMA.16816.F32 R76, R36, R42.reuse, R76 ;  /* 0x0000002a244c723c */ /* 0x080ff0000000184c */
        /* <DEDUP_REMOVED lines=16> */
[----:B------:R-:W-:Y:S01]  /*11760*/  HMMA.16816.F32 R132, R132, R6, R28 ;  /* 0x000000068484723c */ /* 0x000fe2000000181c */
[----:B------:R-:W-:-:S07]  /*11770*/  @P5 BRA `(.L_x_129) ;  /* 0xffffcbb000005947 */ /* 0x000fce000383ffff */
.L_x_128:
[----:B------:R-:W1:Y:S01]  /*11780*/  SHFL.BFLY PT, R7, R230, 0x2, 0x1f ;  /* 0x0c401f00e6077f89 */ /* 0x000e6200000e0000 */
[----:B------:R-:W-:Y:S01]  /*11790*/  MOV R10, 0x3f800000 ;  /* 0x3f800000000a7802 */ /* 0x000fe20000000f00 */
[----:B------:R-:W2:Y:S01]  /*117a0*/  S2UR UR4, SR_CTAID.Y ;  /* 0x00000000000479c3 */ /* 0x000ea20000002600 */
[----:B------:R-:W-:Y:S01]  /*117b0*/  MOV R9, 0x3f800000 ;  /* 0x3f80000000097802 */ /* 0x000fe20000000f00 */
[----:B------:R-:W3:Y:S01]  /*117c0*/  SHFL.BFLY PT, R0, R233, 0x2, 0x1f ;  /* 0x0c401f00e9007f89 */ /* 0x000ee200000e0000 */
[----:B------:R-:W-:Y:S01]  /*117d0*/  UISETP.NE.AND UP0, UPT, UR9, -0x1, UPT ;  /* 0xffffffff0900788c */ /* 0x000fe2000bf05270 */
[----:B------:R-:W-:Y:S01]  /*117e0*/  BSSY B0, `(.L_x_132) ;  /* 0x000016c000007945 */ /* 0x000fe20003800000 */
[----:B------:R-:W-:Y:S01]  /*117f0*/  ULDC.64 UR6, c[0x0][0x1e8] ;  /* 0x00007a0000067ab9 */ /* 0x000fe20000000a00 */
[----:B------:R-:W4:Y:S01]  /*11800*/  SHFL.BFLY PT, R4, R231, 0x2, 0x1f ;  /* 0x0c401f00e7047f89 */ /* 0x000f2200000e0000 */
[----:B------:R-:W-:Y:S01]  /*11810*/  ULDC UR11, c[0x0][0x214] ;  /* 0x00008500000b7ab9 */ /* 0x000fe20000000800 */
[----:B------:R-:W5:Y:S01]  /*11820*/  S2UR UR13, SR_CTAID.X ;  /* 0x00000000000d79c3 */ /* 0x000f620000002500 */
[----:B------:R-:W-:Y:S01]  /*11830*/  UMOV UR26, URZ ;  /* 0x0000003f001a7c82 */ /* 0x000fe20008000000 */
[----:B------:R-:W5:Y:S01]  /*11840*/  SHFL.BFLY PT, R12, R223, 0x2, 0x1f ;  /* 0x0c401f00df0c7f89 */ /* 0x000f6200000e0000 */
[----:B------:R-:W-:-:S03]  /*11850*/  UMOV UR27, URZ ;  /* 0x0000003f001b7c82 */ /* 0x000fc60008000000 */
[----:B------:R-:W-:Y:S02]  /*11860*/  @UP0 UIMAD.WIDE.U32 UR16, UR9, UR6, URZ ;  /* 0x00000006091002a5 */ /* 0x000fe4000f8e003f */
[----:B------:R-:W5:Y:S02]  /*11870*/  S2UR UR14, SR_CTAID.Z ;  /* 0x00000000000e79c3 */ /* 0x000f640000002700 */
[----:B------:R-:W-:-:S03]  /*11880*/  @UP0 UIMAD UR8, UR9, UR7, UR17 ;  /* 0x00000007090802a4 */ /* 0x000fc6000f8e0211 */
[----:B------:R-:W-:Y:S01]  /*11890*/  ULDC.64 UR6, c[0x0][0x1e0] ;  /* 0x0000780000067ab9 */ /* 0x000fe20000000a00 */
[----:B-1----:R-:W-:Y:S01]  /*118a0*/  FADD.FTZ R7, R7, R230 ;  /* 0x000000e607077221 */ /* 0x002fe20000010000 */
[----:B--2---:R-:W-:Y:S01]  /*118b0*/  @!UP0 USHF.R.S32.HI UR15, URZ, 0x1f, UR4 ;  /* 0x0000001f3f0f8899 */ /* 0x004fe20008011404 */
[----:B---3--:R-:W-:-:S03]  /*118c0*/  FADD.FTZ R5, R0, R233 ;  /* 0x000000e900057221 */ /* 0x008fc60000010000 */
[----:B------:R-:W1:Y:S01]  /*118d0*/  SHFL.BFLY PT, R8, R7, 0x1, 0x1f ;  /* 0x0c201f0007087f89 */ /* 0x000e6200000e0000 */
[----:B------:R-:W-:Y:S01]  /*118e0*/  @!UP0 UIMAD UR15, UR15, UR6, URZ ;  /* 0x000000060f0f82a4 */ /* 0x000fe2000f8e023f */
[----:B----4-:R-:W-:Y:S02]  /*118f0*/  FADD.FTZ R3, R4, R231 ;  /* 0x000000e704037221 */ /* 0x010fe40000010000 */
[----:B------:R-:W2:Y:S01]  /*11900*/  SHFL.BFLY PT, R2, R5, 0x1, 0x1f ;  /* 0x0c201f0005027f89 */ /* 0x000ea200000e0000 */
[----:B------:R-:W-:Y:S01]  /*11910*/  @!UP0 UIMAD.WIDE.U32 UR24, UR4, UR6, URZ ;  /* 0x00000006041882a5 */ /* 0x000fe2000f8e003f */
[----:B-----5:R-:W-:Y:S02]  /*11920*/  FADD.FTZ R12, R12, R223 ;  /* 0x000000df0c0c7221 */ /* 0x020fe40000010000 */
[----:B------:R-:W3:Y:S01]  /*11930*/  S2R R0, SR_TID.X ;  /* 0x0000000000007919 */ /* 0x000ee20000002100 */
[----:B------:R-:W-:Y:S02]  /*11940*/  ULDC.U8 UR6, c[0x0][0x329] ;  /* 0x0000ca4000067ab9 */ /* 0x000fe40000000000 */
[----:B------:R-:W-:Y:S01]  /*11950*/  UISETP.NE.AND UP1, UPT, UR6, URZ, UPT ;  /* 0x0000003f0600728c */ /* 0x000fe2000bf25270 */
[----:B------:R-:W4:Y:S01]  /*11960*/  SHFL.BFLY PT, R14, R3, 0x1, 0x1f ;  /* 0x0c201f00030e7f89 */ /* 0x000f2200000e0000 */
[----:B------:R-:W-:-:S02]  /*11970*/  @!UP0 UIMAD UR15, UR4, UR7, UR15 ;  /* 0x00000007040f82a4 */ /* 0x000fc4000f8e020f */
[----:B------:R-:W-:Y:S01]  /*11980*/  @!UP0 UMOV UR16, UR24 ;  /* 0x0000001800108c82 */ /* 0x000fe20008000000 */
[----:B------:R-:W5:Y:S01]  /*11990*/  SHFL.BFLY PT, R11, R12, 0x1, 0x1f ;  /* 0x0c201f000c0b7f89 */ /* 0x000f6200000e0000 */
[----:B------:R-:W-:Y:S02]  /*119a0*/  ULDC.U8 UR7, c[0x0][0x328] ;  /* 0x0000ca0000077ab9 */ /* 0x000fe40000000000 */
[----:B------:R-:W-:Y:S02]  /*119b0*/  UISETP.NE.AND UP2, UPT, UR7, URZ, UPT ;  /* 0x0000003f0700728c */ /* 0x000fe4000bf45270 */
[----:B------:R-:W-:Y:S02]  /*119c0*/  @!UP0 UIADD3 UR8, UR25, UR15, URZ ;  /* 0x0000000f19088290 */ /* 0x000fe4000fffe03f */
[----:B------:R-:W-:Y:S01]  /*119d0*/  UISETP.NE.OR UP3, UPT, UR6, URZ, !UP2 ;  /* 0x0000003f0600728c */ /* 0x000fe2000d765670 */
[----:B-1----:R-:W-:Y:S01]  /*119e0*/  FADD.FTZ R8, R7, R8 ;  /* 0x0000000807087221 */ /* 0x002fe20000010000 */
[----:B------:R-:W-:-:S02]  /*119f0*/  @UP1 ULDC UR17, c[0x0][0x210] ;  /* 0x0000840000111ab9 */ /* 0x000fc40000000800 */
[----:B------:R-:W-:Y:S01]  /*11a00*/  ULDC UR7, c[0x0][0x234] ;  /* 0x00008d0000077ab9 */ /* 0x000fe20000000800 */
[----:B--2---:R-:W-:Y:S01]  /*11a10*/  FADD.FTZ R2, R5, R2 ;  /* 0x0000000205027221 */ /* 0x004fe20000010000 */
[----:B------:R-:W-:Y:S01]  /*11a20*/  FSETP.NE.FTZ.AND P4, PT, R8, RZ, PT ;  /* 0x000000ff0800720b */ /* 0x000fe20003f95000 */
[----:B------:R-:W-:Y:S01]  /*11a30*/  @UP1 UIMAD UR17, UR17, UR11, URZ ;  /* 0x0000000b111112a4 */ /* 0x000fe2000f8e023f */
[----:B---3--:R-:W-:Y:S01]  /*11a40*/  SHF.R.S32.HI R5, RZ, 0x1f, R0 ;  /* 0x0000001fff057819 */ /* 0x008fe20000011400 */
[----:B------:R-:W-:Y:S01]  /*11a50*/  @!UP1 USEL UR17, UR11, UR7, !UP2 ;  /* 0x000000070b119287 */ /* 0x000fe2000d000000 */
[----:B------:R-:W-:Y:S01]  /*11a60*/  FSETP.NE.FTZ.AND P5, PT, R2, RZ, PT ;  /* 0x000000ff0200720b */ /* 0x000fe20003fb5000 */
[----:B------:R-:W-:Y:S01]  /*11a70*/  ULDC UR6, c[0x0][0x1c0] ;  /* 0x0000700000067ab9 */ /* 0x000fe20000000800 */
[-C--:B------:R-:W-:Y:S01]  /*11a80*/  LEA.HI R6, R5, R0.reuse, RZ, 0x2 ;  /* 0x0000000005067211 */ /* 0x080fe200078f10ff */
[----:B----4-:R-:W-:Y:S01]  /*11a90*/  FADD.FTZ R3, R3, R14 ;  /* 0x0000000e03037221 */ /* 0x010fe20000010000 */
[----:B------:R-:W-:Y:S01]  /*11aa0*/  LEA.HI R5, R5, R0, RZ, 0x5 ;  /* 0x0000000005057211 */ /* 0x000fe200078f28ff */
[----:B------:R-:W-:Y:S01]  /*11ab0*/  @UP1 UMOV UR18, 0x1 ;  /* 0x0000000100121882 */ /* 0x000fe20000000000 */
[----:B-----5:R-:W-:Y:S01]  /*11ac0*/  FADD.FTZ R11, R12, R11 ;  /* 0x0000000b0c0b7221 */ /* 0x020fe20000010000 */
[----:B------:R-:W-:-:S02]  /*11ad0*/  LOP3.LUT R7, R6, 0xfffffffc, RZ, 0xc0, !PT ;  /* 0xfffffffc06077812 */ /* 0x000fc400078ec0ff */
[----:B------:R-:W1:Y:S01]  /*11ae0*/  @P4 MUFU.RCP R10, R8 ;  /* 0x00000008000a4308 */ /* 0x000e620000001000 */
[----:B------:R-:W-:Y:S01]  /*11af0*/  FSETP.NE.FTZ.AND P3, PT, R3, RZ, PT ;  /* 0x000000ff0300720b */ /* 0x000fe20003f75000 */
[----:B------:R-:W-:Y:S01]  /*11b00*/  @!UP1 UIMAD UR18, UR17, UR6, URZ ;  /* 0x00000006111292a4 */ /* 0x000fe2000f8e023f */
[----:B------:R-:W-:Y:S01]  /*11b10*/  FSETP.NE.FTZ.AND P2, PT, R11, RZ, PT ;  /* 0x000000ff0b00720b */ /* 0x000fe20003f55000 */
[----:B------:R-:W-:Y:S01]  /*11b20*/  @!UP3 UIMAD UR22, UR4, UR11, URZ ;  /* 0x0000000b0416b2a4 */ /* 0x000fe2000f8e023f */
[----:B------:R-:W-:Y:S01]  /*11b30*/  SHF.R.S32.HI R4, RZ, 0x5, R5 ;  /* 0x00000005ff047819 */ /* 0x000fe20000011405 */
[----:B------:R-:W-:Y:S01]  /*11b40*/  @UP1 ULDC UR19, c[0x0][0x210] ;  /* 0x0000840000131ab9 */ /* 0x000fe20000000800 */
[----:B------:R-:W-:Y:S01]  /*11b50*/  IADD3 R7, -R7, R0, RZ ;  /* 0x0000000007077210 */ /* 0x000fe20007ffe1ff */
[----:B------:R-:W2:Y:S01]  /*11b60*/  @P5 MUFU.RCP R9, R2 ;  /* 0x0000000200095308 */ /* 0x000ea20000001000 */
[----:B------:R-:W-:Y:S01]  /*11b70*/  MOV R12, 0x3f800000 ;  /* 0x3f800000000c7802 */ /* 0x000fe20000000f00 */
[----:B------:R-:W-:Y:S01]  /*11b80*/  UIMAD UR4, UR4, UR18, URZ ;  /* 0x00000012040472a4 */ /* 0x000fe2000f8e023f */
[----:B------:R-:W-:Y:S01]  /*11b90*/  LEA R4, R4, R7, 0x8 ;  /* 0x0000000704047211 */ /* 0x000fe200078e40ff */
[----:B------:R-:W-:Y:S01]  /*11ba0*/  @!UP1 UMOV UR19, 0x1 ;  /* 0x0000000100139882 */ /* 0x000fe20000000000 */
[----:B------:R-:W-:Y:S01]  /*11bb0*/  MOV R7, 0x3f800000 ;  /* 0x3f80000000077802 */ /* 0x000fe20000000f00 */
[----:B------:R-:W-:Y:S01]  /*11bc0*/  @!UP3 USEL UR22, UR22, UR9, !UP0 ;  /* 0x000000091616b287 */ /* 0x000fe2000c000000 */
[----:B------:R-:W-:Y:S01]  /*11bd0*/  LOP3.LUT R5, R5, 0xffffffe0, RZ, 0xc0, !PT ;  /* 0xffffffe005057812 */ /* 0x000fe200078ec0ff */
[C---:B-1----:R-:W-:Y:S01]  /*11be0*/  FMUL.FTZ R162, R10.reuse, R162 ;  /* 0x000000a20aa27220 */ /* 0x042fe20000410000 */
[----:B------:R-:W-:Y:S01]  /*11bf0*/  @P2 MUFU.RCP R12, R11 ;  /* 0x0000000b000c2308 */ /* 0x000fe20000001000 */
[C---:B------:R-:W-:Y:S01]  /*11c00*/  FMUL.FTZ R163, R10.reuse, R163 ;  /* 0x000000a30aa37220 */ /* 0x040fe20000410000 */
[----:B------:R-:W-:Y:S01]  /*11c10*/  IADD3 R5, -R5, R0, RZ ;  /* 0x0000000005057210 */ /* 0x000fe20007ffe1ff */
[C---:B------:R-:W-:Y:S01]  /*11c20*/  FMUL.FTZ R150, R10.reuse, R150 ;  /* 0x000000960a967220 */ /* 0x040fe20000410000 */
[----:B------:R-:W-:Y:S01]  /*11c30*/  UIMAD UR6, UR13, UR19, URZ ;  /* 0x000000130d0672a4 */ /* 0x000fe2000f8e023f */
[C---:B------:R-:W-:Y:S01]  /*11c40*/  FMUL.FTZ R151, R10.reuse, R151 ;  /* 0x000000970a977220 */ /* 0x040fe20000410000 */
[----:B------:R-:W-:Y:S01]  /*11c50*/  F2FP.PACK_AB R162, R163, R162 ;  /* 0x000000a2a3a2723e */ /* 0x000fe200000000ff */
[C---:B------:R-:W-:Y:S01]  /*11c60*/  FMUL.FTZ R70, R10.reuse, R70 ;  /* 0x000000460a467220 */ /* 0x040fe20000410000 */
[----:B------:R-:W1:Y:S01]  /*11c70*/  @P3 MUFU.RCP R7, R3 ;  /* 0x0000000300073308 */ /* 0x000e620000001000 */
[C---:B------:R-:W-:Y:S01]  /*11c80*/  FMUL.FTZ R71, R10.reuse, R71 ;  /* 0x000000470a477220 */ /* 0x040fe20000410000 */
[----:B------:R-:W-:Y:S01]  /*11c90*/  F2FP.PACK_AB R150, R151, R150 ;  /* 0x000000969796723e */ /* 0x000fe200000000ff */
[C---:B------:R-:W-:Y:S01]  /*11ca0*/  FMUL.FTZ R82, R10.reuse, R82 ;  /* 0x000000520a527220 */ /* 0x040fe20000410000 */
[----:B------:R-:W-:Y:S01]  /*11cb0*/  USEL UR4, UR4, URZ, UP3 ;  /* 0x0000003f04047287 */ /* 0x000fe20009800000 */
[C---:B------:R-:W-:Y:S01]  /*11cc0*/  FMUL.FTZ R83, R10.reuse, R83 ;  /* 0x000000530a537220 */ /* 0x040fe20000410000 */
[----:B------:R-:W-:Y:S01]  /*11cd0*/  F2FP.PACK_AB R70, R71, R70 ;  /* 0x000000464746723e */ /* 0x000fe200000000ff */
[C---:B------:R-:W-:Y:S01]  /*11ce0*/  FMUL.FTZ R86, R10.reuse, R86 ;  /* 0x000000560a567220 */ /* 0x040fe20000410000 */
[----:B------:R-:W-:Y:S01]  /*11cf0*/  @P5 MUFU.LG2 R2, R2 ;  /* 0x0000000200025308 */ /* 0x000fe20000000c00 */
[C---:B------:R-:W-:Y:S01]  /*11d00*/  FMUL.FTZ R87, R10.reuse, R87 ;  /* 0x000000570a577220 */ /* 0x040fe20000410000 */
[----:B------:R-:W-:Y:S01]  /*11d10*/  F2FP.PACK_AB R82, R83, R82 ;  /* 0x000000525352723e */ /* 0x000fe200000000ff */
[C---:B------:R-:W-:Y:S01]  /*11d20*/  FMUL.FTZ R98, R10.reuse, R98 ;  /* 0x000000620a627220 */ /* 0x040fe20000410000 */
[----:B------:R-:W-:Y:S01]  /*11d30*/  USHF.L.U32 UR6, UR6, 0x7, URZ ;  /* 0x0000000706067899 */ /* 0x000fe2000800063f */
[C---:B------:R-:W-:Y:S01]  /*11d40*/  FMUL.FTZ R99, R10.reuse, R99 ;  /* 0x000000630a637220 */ /* 0x040fe20000410000 */
[----:B------:R-:W-:Y:S01]  /*11d50*/  F2FP.PACK_AB R86, R87, R86 ;  /* 0x000000565756723e */ /* 0x000fe200000000ff */
[C---:B------:R-:W-:Y:S01]  /*11d60*/  FMUL.FTZ R102, R10.reuse, R102 ;  /* 0x000000660a667220 */ /* 0x040fe20000410000 */
[----:B------:R-:W3:Y:S01]  /*11d70*/  @P4 MUFU.LG2 R8, R8 ;  /* 0x0000000800084308 */ /* 0x000ee20000000c00 */
[C---:B------:R-:W-:Y:S01]  /*11d80*/  FMUL.FTZ R103, R10.reuse, R103 ;  /* 0x000000670a677220 */ /* 0x040fe20000410000 */
[----:B------:R-:W-:Y:S01]  /*11d90*/  F2FP.PACK_AB R98, R99, R98 ;  /* 0x000000626362723e */ /* 0x000fe200000000ff */
[C---:B------:R-:W-:Y:S01]  /*11da0*/  FMUL.FTZ R142, R10.reuse, R142 ;  /* 0x0000008e0a8e7220 */ /* 0x040fe20000410000 */
[----:B------:R-:W-:Y:S01]  /*11db0*/  UIMAD UR17, UR14, UR17, UR4 ;  /* 0x000000110e1172a4 */ /* 0x000fe2000f8e0204 */
[C---:B------:R-:W-:Y:S01]  /*11dc0*/  FMUL.FTZ R143, R10.reuse, R143 ;  /* 0x0000008f0a8f7220 */ /* 0x040fe20000410000 */
[----:B------:R-:W-:Y:S01]  /*11dd0*/  F2FP.PACK_AB R102, R103, R102 ;  /* 0x000000666766723e */ /* 0x000fe200000000ff */
[C---:B------:R-:W-:Y:S01]  /*11de0*/  FMUL.FTZ R110, R10.reuse, R110 ;  /* 0x0000006e0a6e7220 */ /* 0x040fe20000410000 */
[----:B------:R-:W4:Y:S01]  /*11df0*/  @P3 MUFU.LG2 R3, R3 ;  /* 0x0000000300033308 */ /* 0x000f220000000c00 */
[C---:B------:R-:W-:Y:S01]  /*11e00*/  FMUL.FTZ R111, R10.reuse, R111 ;  /* 0x0000006f0a6f7220 */ /* 0x040fe20000410000 */
[----:B------:R-:W-:Y:S01]  /*11e10*/  F2FP.PACK_AB R142, R143, R142 ;  /* 0x0000008e8f8e723e */ /* 0x000fe200000000ff */
[C---:B------:R-:W-:Y:S01]  /*11e20*/  FMUL.FTZ R122, R10.reuse, R122 ;  /* 0x0000007a0a7a7220 */ /* 0x040fe20000410000 */
[----:B------:R-:W-:Y:S01]  /*11e30*/  @!UP3 UMOV UR26, UR22 ;  /* 0x00000016001abc82 */ /* 0x000fe20008000000 */
[C---:B------:R-:W-:Y:S01]  /*11e40*/  FMUL.FTZ R123, R10.reuse, R123 ;  /* 0x0000007b0a7b7220 */ /* 0x040fe20000410000 */
[----:B------:R-:W-:Y:S01]  /*11e50*/  F2FP.PACK_AB R110, R111, R110 ;  /* 0x0000006e6f6e723e */ /* 0x000fe200000000ff */
[C---:B------:R-:W-:Y:S01]  /*11e60*/  FMUL.FTZ R126, R10.reuse, R126 ;  /* 0x0000007e0a7e7220 */ /* 0x040fe20000410000 */
[----:B------:R-:W5:Y:S01]  /*11e70*/  @P2 MUFU.LG2 R11, R11 ;  /* 0x0000000b000b2308 */ /* 0x000f620000000c00 */
[C---:B------:R-:W-:Y:S01]  /*11e80*/  FMUL.FTZ R127, R10.reuse, R127 ;  /* 0x0000007f0a7f7220 */ /* 0x040fe20000410000 */
[----:B------:R-:W-:Y:S01]  /*11e90*/  F2FP.PACK_AB R122, R123, R122 ;  /* 0x0000007a7b7a723e */ /* 0x000fe200000000ff */
[C---:B------:R-:W-:Y:S01]  /*11ea0*/  FMUL.FTZ R134, R10.reuse, R134 ;  /* 0x000000860a867220 */ /* 0x040fe20000410000 */
[----:B------:R-:W-:Y:S01]  /*11eb0*/  USHF.R.S32.HI UR4, URZ, 0x1f, UR6 ;  /* 0x0000001f3f047899 */ /* 0x000fe20008011406 */
[----:B------:R-:W-:Y:S01]  /*11ec0*/  FMUL.FTZ R135, R10, R135 ;  /* 0x000000870a877220 */ /* 0x000fe20000410000 */
[----:B------:R-:W-:Y:S01]  /*11ed0*/  SHF.R.S32.HI R10, RZ, 0x2, R6 ;  /* 0x00000002ff0a7819 */ /* 0x000fe20000011406 */
[----:B--2---:R-:W-:Y:S01]  /*11ee0*/  FMUL.FTZ R160, R9, R160 ;  /* 0x000000a009a07220 */ /* 0x004fe20000410000 */
[----:B------:R-:W-:Y:S01]  /*11ef0*/  F2FP.PACK_AB R126, R127, R126 ;  /* 0x0000007e7f7e723e */ /* 0x000fe200000000ff */
[C---:B------:R-:W-:Y:S01]  /*11f00*/  FMUL.FTZ R161, R9.reuse, R161 ;  /* 0x000000a109a17220 */ /* 0x040fe20000410000 */
[----:B------:R-:W-:Y:S01]  /*11f10*/  SHF.R.S32.HI R13, RZ, 0x1f, R10 ;  /* 0x0000001fff0d7819 */ /* 0x000fe2000001140a */
[----:B------:R-:W-:Y:S01]  /*11f20*/  FMUL.FTZ R148, R9, R148 ;  /* 0x0000009409947220 */ /* 0x000fe20000410000 */
[----:B------:R-:W-:Y:S01]  /*11f30*/  F2FP.PACK_AB R134, R135, R134 ;  /* 0x000000868786723e */ /* 0x000fe200000000ff */
[----:B------:R-:W-:Y:S01]  /*11f40*/  FMUL.FTZ R149, R9, R149 ;  /* 0x0000009509957220 */ /* 0x000fe20000410000 */
[----:B------:R-:W-:Y:S01]  /*11f50*/  LEA.HI R13, R13, R10, RZ, 0x3 ;  /* 0x0000000a0d0d7211 */ /* 0x000fe200078f18ff */
[----:B-1----:R-:W-:Y:S01]  /*11f60*/  FMUL.FTZ R156, R7, R156 ;  /* 0x0000009c079c7220 */ /* 0x002fe20000410000 */
[----:B------:R-:W-:Y:S01]  /*11f70*/  F2FP.PACK_AB R160, R161, R160 ;  /* 0x000000a0a1a0723e */ /* 0x000fe200000000ff */
[----:B------:R-:W-:Y:S01]  /*11f80*/  FMUL.FTZ R157, R7, R157 ;  /* 0x0000009d079d7220 */ /* 0x000fe20000410000 */
[----:B------:R-:W-:Y:S01]  /*11f90*/  LOP3.LUT R13, R13, 0xfffffff8, RZ, 0xc0, !PT ;  /* 0xfffffff80d0d7812 */ /* 0x000fe200078ec0ff */
[C---:B------:R-:W-:Y:S01]  /*11fa0*/  FMUL.FTZ R159, R12.reuse, R159 ;  /* 0x0000009f0c9f7220 */ /* 0x040fe20000410000 */
[----:B------:R-:W-:Y:S01]  /*11fb0*/  F2FP.PACK_AB R148, R149, R148 ;  /* 0x000000949594723e */ /* 0x000fe200000000ff */
[----:B------:R-:W-:Y:S01]  /*11fc0*/  FMUL.FTZ R158, R12, R158 ;  /* 0x0000009e0c9e7220 */ /* 0x000fe20000410000 */
[----:B------:R-:W-:Y:S01]  /*11fd0*/  IADD3 R13, R10, -R13, RZ ;  /* 0x8000000d0a0d7210 */ /* 0x000fe20007ffe0ff */
[----:B------:R-:W-:Y:S01]  /*11fe0*/  FMUL.FTZ R152, R7, R152 ;  /* 0x0000009807987220 */ /* 0x000fe20000410000 */
[----:B------:R-:W-:Y:S01]  /*11ff0*/  F2FP.PACK_AB R156, R157, R156 ;  /* 0x0000009c9d9c723e */ /* 0x000fe200000000ff */
[----:B------:R-:W-:Y:S01]  /*12000*/  FMUL.FTZ R153, R7, R153 ;  /* 0x0000009907997220 */ /* 0x000fe20000410000 */
[----:B------:R-:W-:Y:S01]  /*12010*/  LEA.HI R14, R13, R13, RZ, 0x1 ;  /* 0x0000000d0d0e7211 */ /* 0x000fe200078f08ff */
[C---:B------:R-:W-:Y:S01]  /*12020*/  FMUL.FTZ R155, R12.reuse, R155 ;  /* 0x0000009b0c9b7220 */ /* 0x040fe20000410000 */
[----:B------:R-:W-:Y:S01]  /*12030*/  F2FP.PACK_AB R158, R159, R158 ;  /* 0x0000009e9f9e723e */ /* 0x000fe200000000ff */
[----:B------:R-:W-:Y:S01]  /*12040*/  FMUL.FTZ R154, R12, R154 ;  /* 0x0000009a0c9a7220 */ /* 0x000fe20000410000 */
[----:B------:R-:W-:Y:S01]  /*12050*/  SHF.R.S32.HI R15, RZ, 0x1, R14 ;  /* 0x00000001ff0f7819 */ /* 0x000fe2000001140e */
[C---:B------:R-:W-:Y:S01]  /*12060*/  FMUL.FTZ R68, R9.reuse, R68 ;  /* 0x0000004409447220 */ /* 0x040fe20000410000 */
[----:B------:R-:W-:Y:S01]  /*12070*/  LOP3.LUT R14, R14, 0x3fffffe, RZ, 0xc0, !PT ;  /* 0x03fffffe0e0e7812 */ /* 0x000fe200078ec0ff */
[----:B------:R-:W-:Y:S01]  /*12080*/  FMUL.FTZ R69, R9, R69 ;  /* 0x0000004509457220 */ /* 0x000fe20000410000 */
[----:B------:R-:W-:Y:S01]  /*12090*/  SHF.L.U32 R16, R15, 0x6, RZ ;  /* 0x000000060f107819 */ /* 0x000fe200000006ff */
[----:B------:R-:W-:Y:S01]  /*120a0*/  FMUL.FTZ R80, R9, R80 ;  /* 0x0000005009507220 */ /* 0x000fe20000410000 */
[----:B------:R-:W-:Y:S01]  /*120b0*/  IADD3 R13, R13, -R14, RZ ;  /* 0x8000000e0d0d7210 */ /* 0x000fe20007ffe0ff */
[----:B------:R-:W-:Y:S01]  /*120c0*/  FMUL.FTZ R81, R9, R81 ;  /* 0x0000005109517220 */ /* 0x000fe20000410000 */
[----:B------:R-:W-:Y:S01]  /*120d0*/  LOP3.LUT R16, R16, 0xc0, RZ, 0xc0, !PT ;  /* 0x000000c010107812 */ /* 0x000fe200078ec0ff */
[----:B------:R-:W-:Y:S01]  /*120e0*/  FMUL.FTZ R72, R7, R72 ;  /* 0x0000004807487220 */ /* 0x000fe20000410000 */
[----:B------:R-:W-:Y:S01]  /*120f0*/  LEA R4, R13, R4, 0x4 ;  /* 0x000000040d047211 */ /* 0x000fe200078e20ff */
[----:B------:R-:W-:Y:S01]  /*12100*/  FMUL.FTZ R73, R7, R73 ;  /* 0x0000004907497220 */ /* 0x000fe20000410000 */
[----:B------:R-:W-:Y:S01]  /*12110*/  LOP3.LUT R13, R15, 0x1, RZ, 0xc0, !PT ;  /* 0x000000010f0d7812 */ /* 0x000fe200078ec0ff */
[----:B------:R-:W-:Y:S01]  /*12120*/  FMUL.FTZ R75, R12, R75 ;  /* 0x0000004b0c4b7220 */ /* 0x000fe20000410000 */
[----:B------:R-:W-:Y:S01]  /*12130*/  LEA.HI R17, R16, R16, RZ, 0x1d ;  /* 0x0000001010117211 */ /* 0x000fe200078fe8ff */
[----:B------:R-:W-:Y:S01]  /*12140*/  FMUL.FTZ R74, R12, R74 ;  /* 0x0000004a0c4a7220 */ /* 0x000fe20000410000 */
[----:B------:R-:W-:Y:S01]  /*12150*/  ISETP.NE.U32.AND P1, PT, R13, 0x1, PT ;  /* 0x000000010d00780c */ /* 0x000fe20003f25070 */
[C---:B------:R-:W-:Y:S01]  /*12160*/  FMUL.FTZ R76, R7.reuse, R76 ;  /* 0x0000004c074c7220 */ /* 0x040fe20000410000 */
[----:B------:R-:W-:Y:S01]  /*12170*/  LEA R4, R4, R17, 0x1 ;  /* 0x0000001104047211 */ /* 0x000fe200078e08ff */
[----:B------:R-:W-:Y:S01]  /*12180*/  FMUL.FTZ R77, R7, R77 ;  /* 0x0000004d074d7220 */ /* 0x000fe20000410000 */
[----:B------:R-:W-:Y:S01]  /*12190*/  LOP3.LUT P0, RZ, R15, 0x2, RZ, 0xc0, !PT ;  /* 0x000000020fff7812 */ /* 0x000fe2000780c0ff */
[----:B------:R-:W-:Y:S01]  /*121a0*/  FMUL.FTZ R79, R12, R79 ;  /* 0x0000004f0c4f7220 */ /* 0x000fe20000410000 */
[----:B------:R-:W-:Y:S01]  /*121b0*/  SHF.L.U32 R13, R4, 0x1, RZ ;  /* 0x00000001040d7819 */ /* 0x000fe200000006ff */
[----:B------:R-:W-:Y:S01]  /*121c0*/  FMUL.FTZ R78, R12, R78 ;  /* 0x0000004e0c4e7220 */ /* 0x000fe20000410000 */
[----:B------:R-:W-:Y:S01]  /*121d0*/  MOV R4, 0x20 ;  /* 0x0000002000047802 */ /* 0x000fe20000000f00 */
[----:B------:R-:W-:Y:S01]  /*121e0*/  FMUL.FTZ R84, R9, R84 ;  /* 0x0000005409547220 */ /* 0x000fe20000410000 */
[----:B------:R-:W-:Y:S01]  /*121f0*/  IADD3 R17, R13, -0x10, RZ ;  /* 0xfffffff00d117810 */ /* 0x000fe20007ffe0ff */
[C---:B------:R-:W-:Y:S01]  /*12200*/  FMUL.FTZ R85, R9.reuse, R85 ;  /* 0x0000005509557220 */ /* 0x040fe20000410000 */
[----:B------:R-:W-:Y:S01]  /*12210*/  SEL R4, R4, 0xffffffe0, !P0 ;  /* 0xffffffe004047807 */ /* 0x000fe20004000000 */
[----:B------:R-:W-:Y:S01]  /*12220*/  FMUL.FTZ R96, R9, R96 ;  /* 0x0000006009607220 */ /* 0x000fe20000410000 */
[----:B------:R-:W-:Y:S01]  /*12230*/  @P1 IADD3 R17, R13, 0x10, RZ ;  /* 0x000000100d111810 */ /* 0x000fe20007ffe0ff */
[----:B------:R-:W-:Y:S01]  /*12240*/  FMUL.FTZ R97, R9, R97 ;  /* 0x0000006109617220 */ /* 0x000fe20000410000 */
[----:B------:R-:W-:Y:S01]  /*12250*/  F2FP.PACK_AB R152, R153, R152 ;  /* 0x000000989998723e */ /* 0x000fe200000000ff */
[----:B------:R-:W-:Y:S01]  /*12260*/  FMUL.FTZ R88, R7, R88 ;  /* 0x0000005807587220 */ /* 0x000fe20000410000 */
[----:B------:R-:W-:Y:S01]  /*12270*/  F2FP.PACK_AB R154, R155, R154 ;  /* 0x0000009a9b9a723e */ /* 0x000fe200000000ff */
[----:B------:R-:W-:Y:S01]  /*12280*/  FMUL.FTZ R89, R7, R89 ;  /* 0x0000005907597220 */ /* 0x000fe20000410000 */
[----:B------:R-:W-:Y:S01]  /*12290*/  F2FP.PACK_AB R68, R69, R68 ;  /* 0x000000444544723e */ /* 0x000fe200000000ff */
[C---:B------:R-:W-:Y:S01]  /*122a0*/  FMUL.FTZ R91, R12.reuse, R91 ;  /* 0x0000005b0c5b7220 */ /* 0x040fe20000410000 */
        /* <DEDUP_REMOVED lines=11> */
[----:B------:R-:W-:Y:S01]  /*12360*/  STS [R17], R148 ;  /* 0x0000009411007388 */ /* 0x000fe20000000800 */
[C---:B------:R-:W-:Y:S01]  /*12370*/  FMUL.FTZ R94, R12.reuse, R94 ;  /* 0x0000005e0c5e7220 */ /* 0x040fe20000410000 */
[----:B------:R-:W-:Y:S01]  /*12380*/  F2FP.PACK_AB R76, R77, R76 ;  /* 0x0000004c4d4c723e */ /* 0x000fe200000000ff */
[C---:B------:R-:W-:Y:S01]  /*12390*/  FMUL.FTZ R100, R9.reuse, R100 ;  /* 0x0000006409647220 */ /* 0x040fe20000410000 */
        /* <DEDUP_REMOVED lines=61> */
[C---:B------:R-:W-:Y:S01]  /*12770*/  FMUL.FTZ R139, R12.reuse, R139 ;  /* 0x0000008b0c8b7220 */ /* 0x040fe20000410000 */
[----:B------:R-:W-:Y:S01]  /*12780*/  F2FP.PACK_AB R112, R113, R112 ;  /* 0x000000707170723e */ /* 0x000fe200000000ff */
[C---:B------:R-:W-:Y:S01]  /*12790*/  FMUL.FTZ R138, R12.reuse, R138 ;  /* 0x0000008a0c8a7220 */ /* 0x040fe20000410000 */
[----:B------:R-:W-:Y:S01]  /*127a0*/  STS [R17+0x2200], R98 ;  /* 0x0022006211007388 */ /* 0x000fe20000000800 */
[C---:B------:R-:W-:Y:S01]  /*127b0*/  FMUL.FTZ R131, R12.reuse, R131 ;  /* 0x000000830c837220 */ /* 0x040fe20000410000 */
[----:B------:R-:W-:Y:S01]  /*127c0*/  F2FP.PACK_AB R114, R115, R114 ;  /* 0x000000727372723e */ /* 0x000fe200000000ff */
[----:B------:R-:W-:Y:S01]  /*127d0*/  FMUL.FTZ R7, R7, R129 ;  /* 0x0000008107077220 */ /* 0x000fe20000410000 */
[----:B------:R-:W-:Y:S01]  /*127e0*/  STS [R13+0x3000], R88 ;  /* 0x003000580d007388 */ /* 0x000fe20000000800 */
[----:B------:R-:W-:Y:S01]  /*127f0*/  FMUL.FTZ R12, R12, R130 ;  /* 0x000000820c0c7220 */ /* 0x000fe20000410000 */
[----:B------:R-:W-:Y:S01]  /*12800*/  F2FP.PACK_AB R116, R117, R116 ;  /* 0x000000747574723e */ /* 0x000fe200000000ff */
[----:B------:R-:W-:Y:S01]  /*12810*/  @!UP3 USHF.R.S32.HI UR27, URZ, 0x1f, UR22 ;  /* 0x0000001f3f1bb899 */ /* 0x000fe20008011416 */
[----:B------:R-:W-:Y:S01]  /*12820*/  STS [R13+0x3200], R90 ;  /* 0x0032005a0d007388 */ /* 0x000fe20000000800 */
[----:B------:R-:W-:Y:S01]  /*12830*/  F2FP.PACK_AB R118, R119, R118 ;  /* 0x000000767776723e */ /* 0x000fe200000000ff */
[----:B------:R-:W-:Y:S01]  /*12840*/  USHF.R.S32.HI UR7, URZ, 0x1f, UR17 ;  /* 0x0000001f3f077899 */ /* 0x000fe20008011411 */
[----:B------:R-:W-:Y:S01]  /*12850*/  F2FP.PACK_AB R124, R125, R124 ;  /* 0x0000007c7d7c723e */ /* 0x000fe200000000ff */
[----:B------:R-:W-:Y:S01]  /*12860*/  STS [R17+0x3000], R92 ;  /* 0x0030005c11007388 */ /* 0x000fe20000000800 */
[----:B------:R-:W-:Y:S01]  /*12870*/  F2FP.PACK_AB R9, R9, R132 ;  /* 0x000000840909723e */ /* 0x000fe200000000ff */
[----:B------:R-:W-:Y:S01]  /*12880*/  UIADD3 UR6, UP2, UP1, UR6, UR26, UR17 ;  /* 0x0000001a06067290 */ /* 0x000fe2000f95e011 */
[----:B------:R-:W-:Y:S01]  /*12890*/  F2FP.PACK_AB R136, R137, R136 ;  /* 0x000000888988723e */ /* 0x000fe200000000ff */
[----:B------:R-:W-:Y:S01]  /*128a0*/  STS [R17+0x3200], R94 ;  /* 0x0032005e11007388 */ /* 0x000fe20000000800 */
[----:B------:R-:W-:Y:S01]  /*128b0*/  F2FP.PACK_AB R138, R139, R138 ;  /* 0x0000008a8b8a723e */ /* 0x000fe200000000ff */
[----:B---3--:R-:W-:Y:S01]  /*128c0*/  @P4 FMUL.FTZ R8, R8, 0.69314718246459960938 ;  /* 0x3f31721808084820 */ /* 0x008fe20000410000 */
[----:B------:R-:W-:Y:S01]  /*128d0*/  F2FP.PACK_AB R7, R7, R128 ;  /* 0x000000800707723e */ /* 0x000fe200000000ff */
[----:B------:R-:W-:Y:S01]  /*128e0*/  STS [R15+0x2000], R100 ;  /* 0x002000640f007388 */ /* 0x000fe20000000800 */
[----:B------:R-:W-:Y:S01]  /*128f0*/  F2FP.PACK_AB R12, R131, R12 ;  /* 0x0000000c830c723e */ /* 0x000fe200000000ff */
[----:B----4-:R-:W-:Y:S01]  /*12900*/  @P3 FMUL.FTZ R3, R3, 0.69314718246459960938 ;  /* 0x3f31721803033820 */ /* 0x010fe20000410000 */
[----:B------:R-:W-:Y:S01]  /*12910*/  LOP3.LUT P0, RZ, R5, 0x3, RZ, 0xc0, !PT ;  /* 0x0000000305ff7812 */ /* 0x000fe2000780c0ff */
[----:B------:R-:W-:Y:S01]  /*12920*/  STS [R15+0x2200], R102 ;  /* 0x002200660f007388 */ /* 0x000fe20000000800 */
[----:B------:R-:W-:Y:S01]  /*12930*/  UIADD3.X UR4, UR4, UR27, UR7, UP2, UP1 ;  /* 0x0000001b04047290 */ /* 0x000fe200097e2407 */
[----:B------:R-:W-:-:S02]  /*12940*/  MOV R5, 0x7f800000 ;  /* 0x7f80000000057802 */ /* 0x000fc40000000f00 */
[----:B------:R-:W-:Y:S01]  /*12950*/  STS [R19+0x2000], R140 ;  /* 0x0020008c13007388 */ /* 0x000fe20000000800 */
[----:B------:R-:W-:Y:S01]  /*12960*/  MOV R0, 0x7f800000 ;  /* 0x7f80000000007802 */ /* 0x000fe20000000f00 */
[----:B------:R-:W-:Y:S01]  /*12970*/  @P3 FFMA.FTZ R0, R166, c[0x0][0x238], R3 ;  /* 0x00008e00a6003a23 */ /* 0x000fe20000010003 */
[----:B------:R-:W-:Y:S01]  /*12980*/  MOV R4, 0x7f800000 ;  /* 0x7f80000000047802 */ /* 0x000fe20000000f00 */
        /* <DEDUP_REMOVED lines=19> */
[----:B------:R2:W-:Y:S04]  /*12ac0*/  STS [R19+0x5000], R7 ;  /* 0x0050000713007388 */ /* 0x0005e80000000800 */
[----:B------:R3:W-:Y:S04]  /*12ad0*/  STS [R19+0x5200], R12 ;  /* 0x0052000c13007388 */ /* 0x0007e80000000800 */
[----:B------:R-:W-:Y:S01]  /*12ae0*/  BAR.SYNC.DEFER_BLOCKING 0x0 ;  /* 0x0000000000007b1d */ /* 0x000fe20000010000 */
[----:B-1----:R-:W-:-:S02]  /*12af0*/  @P5 FMUL.FTZ R9, R2, 0.69314718246459960938 ;  /* 0x3f31721802095820 */ /* 0x002fc40000410000 */
[----:B-----5:R-:W-:Y:S02]  /*12b00*/  @P2 FMUL.FTZ R2, R11, 0.69314718246459960938 ;  /* 0x3f3172180b022820 */ /* 0x020fe40000410000 */
[----:B------:R-:W-:Y:S02]  /*12b10*/  @P5 FFMA.FTZ R5, R168, c[0x0][0x238], R9 ;  /* 0x00008e00a8055a23 */ /* 0x000fe40000010009 */
[----:B------:R-:W-:Y:S01]  /*12b20*/  @P2 FFMA.FTZ R4, R165, c[0x0][0x238], R2 ;  /* 0x00008e00a5042a23 */ /* 0x000fe20000010002 */
[----:B--2---:R-:W-:Y:S01]  /*12b30*/  MOV R7, 0x7f800000 ;  /* 0x7f80000000077802 */ /* 0x004fe20000000f00 */
[----:B------:R-:W-:Y:S01]  /*12b40*/  @P4 FFMA.FTZ R7, R167, c[0x0][0x238], R8 ;  /* 0x00008e00a7074a23 */ /* 0x000fe20000010008 */
[----:B------:R3:W1:Y:S04]  /*12b50*/  LDS.128 R52, [R220] ;  /* 0x00000000dc347984 */ /* 0x0006680000000c00 */
[----:B------:R3:W2:Y:S04]  /*12b60*/  LDS.128 R48, [R220+0x800] ;  /* 0x00080000dc307984 */ /* 0x0006a80000000c00 */
        /* <DEDUP_REMOVED lines=11> */
[----:B--2---:R-:W2:Y:S02]  /*12c20*/  S2R R2, SR_TID.X ;  /* 0x0000000000027919 */ /* 0x004ea40000002100 */
[----:B--2---:R-:W-:-:S04]  /*12c30*/  SHF.R.S32.HI R3, RZ, 0x1f, R2 ;  /* 0x0000001fff037819 */ /* 0x004fc80000011402 */
[----:B------:R-:W-:-:S04]  /*12c40*/  LEA.HI R3, R3, R2, RZ, 0x5 ;  /* 0x0000000203037211 */ /* 0x000fc800078f28ff */
[----:B------:R-:W-:-:S05]  /*12c50*/  LOP3.LUT R3, R3, 0xffffffe0, RZ, 0xc0, !PT ;  /* 0xffffffe003037812 */ /* 0x000fca00078ec0ff */
[----:B------:R-:W-:-:S05]  /*12c60*/  IMAD.IADD R3, R2, 0x1, -R3 ;  /* 0x0000000102037824 */ /* 0x000fca00078e0a03 */
[----:B------:R-:W-:-:S04]  /*12c70*/  SHF.R.S32.HI R2, RZ, 0x1f, R3 ;  /* 0x0000001fff027819 */ /* 0x000fc80000011403 */
[----:B------:R-:W-:-:S04]  /*12c80*/  LEA.HI R3, R2, R3, RZ, 0x2 ;  /* 0x0000000302037211 */ /* 0x000fc800078f10ff */
[----:B------:R-:W-:-:S05]  /*12c90*/  SHF.R.S32.HI R3, RZ, 0x2, R3 ;  /* 0x00000002ff037819 */ /* 0x000fca0000011403 */
        /* <DEDUP_REMOVED lines=13> */
[----:B------:R-:W-:Y:S01]  /*12d70*/  @!P6 LEA R62, P1, R9, c[0x0][0x200], 0x2 ;  /* 0x00008000093eea11 */ /* 0x000fe200078210ff */
[----:B------:R-:W-:Y:S01]  /*12d80*/  @!P3 IMAD R11, R11, UR19, RZ ;  /* 0x000000130b0bbc24 */ /* 0x000fe2000f8e02ff */
[C---:B------:R-:W-:Y:S02]  /*12d90*/  @!P5 IADD3 R3, P0, R8.reuse, UR6, RZ ;  /* 0x000000060803dc10 */ /* 0x040fe4000ff1e0ff */
[----:B------:R-:W-:Y:S02]  /*12da0*/  @!P6 LEA.HI.X R63, R9, c[0x0][0x204], R2, 0x2, P1 ;  /* 0x00008100093fea11 */ /* 0x000fe400008f1402 */
[----:B------:R-:W-:Y:S02]  /*12db0*/  @!P5 LEA.HI.X.SX32 R2, R8, UR4, 0x1, P0 ;  /* 0x000000040802dc11 */ /* 0x000fe400080f0eff */
[----:B------:R-:W-:Y:S01]  /*12dc0*/  @!P5 LEA R64, P2, R3, c[0x0][0x200], 0x2 ;  /* 0x000080000340da11 */ /* 0x000fe200078410ff */
[----:B------:R2:W-:Y:S01]  /*12dd0*/  @!P6 STG.E [R62.64], R5 ;  /* 0x000000053e00e986 */ /* 0x0005e2000c101914 */
[----:B------:R-:W-:-:S02]  /*12de0*/  @!P4 IADD3 R8, P1, R60, UR6, RZ ;  /* 0x000000063c08cc10 */ /* 0x000fc4000ff3e0ff */
[----:B------:R-:W-:Y:S02]  /*12df0*/  @!P3 IADD3 R9, P0, R11, UR6, RZ ;  /* 0x000000060b09bc10 */ /* 0x000fe4000ff1e0ff */
        /* <DEDUP_REMOVED lines=10> */
.L_x_133:
[----:B--2---:R-:W-:Y:S05]  /*12ea0*/  BSYNC B0 ;  /* 0x0000000000007941 */ /* 0x004fea0003800000 */
.L_x_132:
[----:B------:R-:W2:Y:S01]  /*12eb0*/  S2R R4, SR_TID.X ;  /* 0x0000000000047919 */ /* 0x000ea20000002100 */
[----:B------:R-:W-:Y:S01]  /*12ec0*/  UIMAD UR12, UR13, -0x80, UR12 ;  /* 0xffffff800d0c78a4 */ /* 0x000fe2000f8e020c */
[----:B------:R-:W-:Y:S01]  /*12ed0*/  SHF.R.S32.HI R2, RZ, 0x1f, R228 ;  /* 0x0000001fff027819 */ /* 0x000fe200000114e4 */
[----:B------:R-:W-:Y:S01]  /*12ee0*/  USHF.R.S32.HI UR4, URZ, 0x1f, UR14 ;  /* 0x0000001f3f047899 */ /* 0x000fe2000801140e */
[----:B------:R-:W5:Y:S01]  /*12ef0*/  S2R R0, SR_CTAID.Z ;  /* 0x0000000000007919 */ /* 0x000f620000002700 */
[----:B------:R-:W-:Y:S01]  /*12f00*/  IADD3 R8, P0, R228, UR16, RZ ;  /* 0x00000010e4087c10 */ /* 0x000fe2000ff1e0ff */
[----:B------:R-:W-:Y:S01]  /*12f10*/  ULDC.64 UR6, c[0x0][0x1f0] ;  /* 0x00007c0000067ab9 */ /* 0x000fe20000000a00 */
[----:B------:R-:W-:Y:S01]  /*12f20*/  BSSY B0, `(.L_x_134) ;  /* 0x000001b000007945 */ /* 0x000fe20003800000 */
[----:B------:R-:W-:Y:S01]  /*12f30*/  UIMAD UR4, UR4, UR6, URZ ;  /* 0x00000006040472a4 */ /* 0x000fe2000f8e023f */
[----:B------:R-:W-:-:S02]  /*12f40*/  IADD3.X R9, R2, UR8, RZ, P0, !PT ;  /* 0x0000000802097c10 */ /* 0x000fc400087fe4ff */
[----:B------:R-:W-:Y:S01]  /*12f50*/  ISETP.GE.AND P0, PT, R10, UR12, PT ;  /* 0x0000000c0a007c0c */ /* 0x000fe2000bf06270 */
[----:B------:R-:W-:Y:S01]  /*12f60*/  UIMAD UR4, UR14, UR7, UR4 ;  /* 0x000000070e0472a4 */ /* 0x000fe2000f8e0204 */
[----:B--2---:R-:W-:-:S04]  /*12f70*/  SHF.R.S32.HI R3, RZ, 0x1f, R4 ;  /* 0x0000001fff037819 */ /* 0x004fc80000011404 */
[----:B------:R-:W-:Y:S01]  /*12f80*/  LEA.HI R3, R3, R4, RZ, 0x2 ;  /* 0x0000000403037211 */ /* 0x000fe200078f10ff */
[----:B-----5:R-:W-:-:S03]  /*12f90*/  IMAD.WIDE.U32 R8, R0, c[0x0][0x1f0], R8 ;  /* 0x00007c0000087a25 */ /* 0x020fc600078e0008 */
[----:B------:R-:W-:Y:S01]  /*12fa0*/  SHF.R.S32.HI R4, RZ, 0x2, R3 ;  /* 0x00000002ff047819 */ /* 0x000fe20000011403 */
[----:B------:R-:W-:Y:S01]  /*12fb0*/  IMAD.U32 R0, RZ, RZ, UR10 ;  /* 0x0000000aff007e24 */ /* 0x000fe2000f8e00ff */
[----:B------:R-:W-:Y:S02]  /*12fc0*/  IADD3 R11, R9, UR4, RZ ;  /* 0x00000004090b7c10 */ /* 0x000fe4000fffe0ff */
[----:B------:R-:W-:-:S05]  /*12fd0*/  SHF.R.S32.HI R5, RZ, 0x1f, R4 ;  /* 0x0000001fff057819 */ /* 0x000fca0000011404 */
[----:B------:R-:W-:Y:S01]  /*12fe0*/  IMAD.WIDE R60, R0, 0x80, R4 ;  /* 0x00000080003c7825 */ /* 0x000fe200078e0204 */
[----:B------:R-:W-:Y:S05]  /*12ff0*/  @P0 BRA `(.L_x_135) ;  /* 0x000000d000000947 */ /* 0x000fea0003800000 */
[----:B------:R-:W-:Y:S01]  /*13000*/  IMAD R0, R61, c[0x0][0x1e8], RZ ;  /* 0x00007a003d007a24 */ /* 0x000fe200078e02ff */
[----:B------:R-:W-:Y:S01]  /*13010*/  ISETP.GE.AND P3, PT, R228, c[0x0][0x220], PT ;  /* 0x00008800e4007a0c */ /* 0x000fe20003f66270 */
[----:B------:R-:W-:Y:S01]  /*13020*/  IMAD.MOV.U32 R10, RZ, RZ, R8 ;  /* 0x000000ffff0a7224 */ /* 0x000fe200078e0008 */
[----:B------:R-:W-:Y:S01]  /*13030*/  ISETP.GE.AND P2, PT, R222, c[0x0][0x220], PT ;  /* 0x00008800de007a0c */ /* 0x000fe20003f46270 */
[C---:B------:R-:W-:Y:S01]  /*13040*/  IMAD R0, R60.reuse, c[0x0][0x1ec], R0 ;  /* 0x00007b003c007a24 */ /* 0x040fe200078e0200 */
[----:B------:R-:W-:Y:S01]  /*13050*/  ISETP.GE.AND P1, PT, R221, c[0x0][0x220], PT ;  /* 0x00008800dd007a0c */ /* 0x000fe20003f26270 */
[----:B------:R-:W-:-:S04]  /*13060*/  IMAD.WIDE.U32 R2, R60, c[0x0][0x1e8], R10 ;  /* 0x00007a003c027a25 */ /* 0x000fc800078e000a */
[----:B------:R-:W-:Y:S01]  /*13070*/  IMAD.IADD R0, R3, 0x1, R0 ;  /* 0x0000000103007824 */ /* 0x000fe200078e0200 */
[----:B------:R-:W-:-:S04]  /*13080*/  LEA R62, P0, R2, c[0x0][0x1d0], 0x1 ;  /* 0x00007400023e7a11 */ /* 0x000fc800078008ff */
[----:B------:R-:W-:-:S05]  /*13090*/  LEA.HI.X R63, R2, c[0x0][0x1d4], R0, 0x1, P0 ;  /* 0x00007500023f7a11 */ /* 0x000fca00000f0c00 */
[----:B-1----:R1:W-:Y:S04]  /*130a0*/  @!P3 STG.E.128 [R62.64], R52 ;  /* 0x000000343e00b986 */ /* 0x0023e8000c101d14 */
[----:B------:R1:W-:Y:S04]  /*130b0*/  @!P2 STG.E.128 [R62.64+0x40], R36 ;  /* 0x000040243e00a986 */ /* 0x0003e8000c101d14 */
[----:B------:R1:W-:Y:S02]  /*130c0*/  @!P1 STG.E.128 [R62.64+0x80], R20 ;  /* 0x000080143e009986 */ /* 0x0003e4000c101d14 */
.L_x_135:
[----:B------:R-:W-:Y:S05]  /*130d0*/  BSYNC B0 ;  /* 0x0000000000007941 */ /* 0x000fea0003800000 */
.L_x_134:
[----:B------:R-:W-:Y:S01]  /*130e0*/  LEA.HI.SX32 R6, R6, 0x20, 0x1e ;  /* 0x0000002006067811 */ /* 0x000fe200078ff2ff */
        /* <DEDUP_REMOVED lines=19> */
.L_x_137:
[----:B------:R-:W-:Y:S05]  /*13220*/  BSYNC B0 ;  /* 0x0000000000007941 */ /* 0x000fea0003800000 */
.L_x_136:
[----:B------:R-:W-:Y:S01]  /*13230*/  IADD3 R0, R4, 0x40, RZ ;  /* 0x0000004004007810 */ /* 0x000fe20007ffe0ff */
        /* <DEDUP_REMOVED lines=19> */
.L_x_139:
[----:B------:R-:W-:Y:S05]  /*13370*/  BSYNC B0 ;  /* 0x0000000000007941 */ /* 0x000fea0003800000 */
.L_x_138:
[----:B------:R-:W-:-:S04]  /*13380*/  IADD3 R4, R4, 0x60, RZ ;  /* 0x0000006004047810 */ /* 0x000fc80007ffe0ff */
[----:B------:R-:W-:-:S13]  /*13390*/  ISETP.GE.AND P0, PT, R4, UR5, PT ;  /* 0x0000000504007c0c */ /* 0x000fda000bf06270 */
[----:B------:R-:W-:Y:S05]  /*133a0*/  @P0 EXIT ;  /* 0x000000000000094d */ /* 0x000fea0003800000 */
[----:B------:R-:W-:Y:S01]  /*133b0*/  IADD3 R0, P0, R60, 0x60, RZ ;  /* 0x000000603c007810 */ /* 0x000fe20007f1e0ff */
[----:B------:R-:W-:Y:S01]  /*133c0*/  IMAD.MOV.U32 R4, RZ, RZ, R8 ;  /* 0x000000ffff047224 */ /* 0x000fe200078e0008 */
[----:B------:R-:W-:Y:S02]  /*133d0*/  MOV R5, R11 ;  /* 0x0000000b00057202 */ /* 0x000fe40000000f00 */
[----:B------:R-:W-:Y:S01]  /*133e0*/  ISETP.GE.AND P1, PT, R228, c[0x0][0x220], PT ;  /* 0x00008800e4007a0c */ /* 0x000fe20003f26270 */
        /* <DEDUP_REMOVED lines=14> */
.L_x_98:
[----:B-1----:R-:W-:Y:S01]  /*134d0*/  UISETP.NE.AND UP4, UPT, UR9, -0x1, UPT ;  /* 0xffffffff0900788c */ /* 0x002fe2000bf85270 */
[----:B------:R-:W-:Y:S01]  /*134e0*/  SHF.R.S32.HI R3, RZ, 0x1f, R2 ;  /* 0x0000001fff037819 */ /* 0x000fe20000011402 */
[----:B------:R-:W-:Y:S01]  /*134f0*/  ULDC.64 UR6, c[0x0][0x1e8] ;  /* 0x00007a0000067ab9 */ /* 0x000fe20000000a00 */
[----:B------:R-:W1:Y:S01]  /*13500*/  S2R R10, SR_CTAID.Z ;  /* 0x00000000000a7919 */ /* 0x000e620000002700 */
[----:B------:R-:W-:Y:S01]  /*13510*/  ULDC.64 UR4, c[0x0][0x1e0] ;  /* 0x0000780000047ab9 */ /* 0x000fe20000000a00 */
[----:B------:R-:W-:Y:S01]  /*13520*/  LEA.HI R14, R3, R2, RZ, 0x2 ;  /* 0x00000002030e7211 */ /* 0x000fe200078f10ff */
[----:B------:R-:W-:Y:S01]  /*13530*/  USHF.R.S32.HI UR13, URZ, 0x1f, UR26 ;  /* 0x0000001f3f0d7899 */ /* 0x000fe2000801141a */
[----:B------:R-:W-:Y:S01]  /*13540*/  IMAD.U32 R17, RZ, RZ, UR10 ;  /* 0x0000000aff117e24 */ /* 0x000fe2000f8e00ff */
[----:B------:R-:W-:Y:S01]  /*13550*/  ULDC.U8 UR16, c[0x0][0x328] ;  /* 0x0000ca0000107ab9 */ /* 0x000fe20000000000 */
        /* <DEDUP_REMOVED lines=12> */
[----:B------:R-:W-:Y:S01]  /*13620*/  UISETP.NE.AND UP1, UPT, UR15, URZ, UPT ;  /* 0x0000003f0f00728c */ /* 0x000fe2000bf25270 */
[----:B------:R-:W-:Y:S01]  /*13630*/  IMAD.WIDE R16, R17, 0x80, R14 ;  /* 0x0000008011107825 */ /* 0x000fe200078e020e */
[----:B------:R-:W-:Y:S01]  /*13640*/  @!UP4 UIMAD.WIDE.U32 UR18, UR24, UR4, URZ ;  /* 0x000000041812c2a5 */ /* 0x000fe2000f8e003f */
[C---:B------:R-:W-:Y:S01]  /*13650*/  IADD3 R5, R6.reuse, 0x20, RZ ;  /* 0x0000002006057810 */ /* 0x040fe20007ffe0ff */
[----:B------:R-:W-:Y:S01]  /*13660*/  @!UP4 UIMAD UR17, UR24, UR5, UR17 ;  /* 0x000000051811c2a4 */ /* 0x000fe2000f8e0211 */
[----:B------:R-:W-:Y:S01]  /*13670*/  IADD3 R4, R6, 0x40, RZ ;  /* 0x0000004006047810 */ /* 0x000fe20007ffe0ff */
[----:B------:R-:W-:Y:S02]  /*13680*/  ULDC UR11, c[0x0][0x214] ;  /* 0x00008500000b7ab9 */ /* 0x000fe40000000800 */
[----:B------:R-:W-:Y:S02]  /*13690*/  ULDC.64 UR4, c[0x0][0x1f0] ;  /* 0x00007c0000047ab9 */ /* 0x000fe40000000a00 */
[----:B------:R-:W-:-:S02]  /*136a0*/  UIMAD UR4, UR13, UR4, URZ ;  /* 0x000000040d0472a4 */ /* 0x000fc4000f8e023f */
[----:B------:R-:W-:Y:S02]  /*136b0*/  UISETP.NE.OR UP2, UPT, UR15, URZ, !UP3 ;  /* 0x0000003f0f00728c */ /* 0x000fe4000df45670 */
[----:B------:R-:W-:Y:S02]  /*136c0*/  @UP1 ULDC UR13, c[0x0][0x210] ;  /* 0x00008400000d1ab9 */ /* 0x000fe40000000800 */
[----:B------:R-:W-:Y:S02]  /*136d0*/  ULDC UR8, c[0x0][0x234] ;  /* 0x00008d0000087ab9 */ /* 0x000fe40000000800 */
[----:B------:R-:W-:Y:S02]  /*136e0*/  @UP1 UIMAD UR13, UR13, UR11, URZ ;  /* 0x0000000b0d0d12a4 */ /* 0x000fe4000f8e023f */
[----:B------:R-:W-:Y:S02]  /*136f0*/  @!UP1 USEL UR13, UR11, UR8, !UP3 ;  /* 0x000000080b0d9287 */ /* 0x000fe4000d800000 */
[----:B------:R-:W-:-:S02]  /*13700*/  UISETP.NE.OR UP0, UPT, UR9, -0x1, UP2 ;  /* 0xffffffff0900788c */ /* 0x000fc40009705670 */
        /* <DEDUP_REMOVED lines=10> */
[----:B------:R-:W-:Y:S01]  /*137b0*/  USEL UR15, UR15, URZ, UP2 ;  /* 0x0000003f0f0f7287 */ /* 0x000fe20009000000 */
[----:B------:R-:W-:Y:S01]  /*137c0*/  ISETP.GE.AND P0, PT, R14, UR12, PT ;  /* 0x0000000c0e007c0c */ /* 0x000fe2000bf06270 */
[----:B------:R-:W-:Y:S02]  /*137d0*/  @UP1 ULDC UR16, c[0x0][0x210] ;  /* 0x0000840000101ab9 */ /* 0x000fe40000000800 */
[----:B------:R-:W-:Y:S01]  /*137e0*/  @!UP1 UMOV UR16, 0x1 ;  /* 0x0000000100109882 */ /* 0x000fe20000000000 */
[----:B-1----:R-:W-:Y:S01]  /*137f0*/  IMAD.WIDE.U32 R10, R10, c[0x0][0x1f0], R2 ;  /* 0x00007c000a0a7a25 */ /* 0x002fe200078e0002 */
[----:B------:R-:W-:-:S02]  /*13800*/  UIMAD UR13, UR26, UR13, UR15 ;  /* 0x0000000d1a0d72a4 */ /* 0x000fc4000f8e020f */
[----:B------:R-:W-:Y:S02]  /*13810*/  UIMAD UR25, UR25, UR16, URZ ;  /* 0x00000010191972a4 */ /* 0x000fe4000f8e023f */
[----:B------:R-:W-:Y:S02]  /*13820*/  UMOV UR22, URZ ;  /* 0x0000003f00167c82 */ /* 0x000fe40008000000 */
[----:B------:R-:W-:Y:S02]  /*13830*/  @!UP2 UMOV UR22, UR9 ;  /* 0x000000090016ac82 */ /* 0x000fe40008000000 */
[----:B------:R-:W-:Y:S02]  /*13840*/  UIMAD UR4, UR26, UR5, UR4 ;  /* 0x000000051a0472a4 */ /* 0x000fe4000f8e0204 */
[----:B------:R-:W-:Y:S02]  /*13850*/  UMOV UR23, URZ ;  /* 0x0000003f00177c82 */ /* 0x000fe40008000000 */
[----:B------:R-:W-:-:S02]  /*13860*/  USHF.R.S32.HI UR7, URZ, 0x1f, UR13 ;  /* 0x0000001f3f077899 */ /* 0x000fc4000801140d */
[----:B------:R-:W-:Y:S01]  /*13870*/  @!UP2 USHF.R.S32.HI UR23, URZ, 0x1f, UR9 ;  /* 0x0000001f3f17a899 */ /* 0x000fe20008011409 */
[----:B------:R-:W-:Y:S01]  /*13880*/  IADD3 R13, R11, UR4, RZ ;  /* 0x000000040b0d7c10 */ /* 0x000fe2000fffe0ff */
[----:B------:R-:W-:Y:S02]  /*13890*/  USHF.R.S32.HI UR6, URZ, 0x1f, UR25 ;  /* 0x0000001f3f067899 */ /* 0x000fe40008011419 */
[----:B------:R-:W-:-:S04]  /*138a0*/  UIADD3 UR13, UP1, UP0, UR25, UR22, UR13 ;  /* 0x00000016190d7290 */ /* 0x000fc8000f83e00d */
        /* <DEDUP_REMOVED lines=15> */
.L_x_141:
[----:B------:R-:W-:Y:S05]  /*139a0*/  BSYNC B0 ;  /* 0x0000000000007941 */ /* 0x000fea0003800000 */
.L_x_140:
        /* <DEDUP_REMOVED lines=20> */
.L_x_143:
[----:B------:R-:W-:Y:S05]  /*13af0*/  BSYNC B0 ;  /* 0x0000000000007941 */ /* 0x000fea0003800000 */
.L_x_142:
        /* <DEDUP_REMOVED lines=20> */
.L_x_145:
[----:B------:R-:W-:Y:S05]  /*13c40*/  BSYNC B0 ;  /* 0x0000000000007941 */ /* 0x000fea0003800000 */
.L_x_144:
        /* <DEDUP_REMOVED lines=19> */
.L_x_147:
[----:B------:R-:W-:Y:S05]  /*13d80*/  BSYNC B0 ;  /* 0x0000000000007941 */ /* 0x000fea0003800000 */
.L_x_146:
        /* <DEDUP_REMOVED lines=35> */
.L_x_148:
        /* <DEDUP_REMOVED lines=12> */
.L_x_981:


//--------------------- .text._ZN5flash16flash_fwd_kernelI23Flash_fwd_kernel_traitsILi96ELi64ELi64ELi4ELb0ELb0EN7cutlass6half_tE19Flash_kernel_traitsILi96ELi64ELi64ELi4ES3_EELb0ELb1ELb0ELb0ELb1ELb1ELb0ELb0EEEvNS_16Flash_fwd_paramsE --------------------------
	.section	.text._ZN5flash16flash_fwd_kernelI23Flash_fwd_kernel_traitsILi96ELi64ELi64ELi4ELb0ELb0EN7cutlass6half_tE19Flash_kernel_traitsILi96ELi64ELi64ELi4ES3_EELb0ELb1ELb0ELb0ELb1ELb1ELb0ELb0EEEvNS_16Flash_fwd_paramsE,"ax",@progbits
	.sectioninfo	@"SHI_REGISTERS=166"
	.align	128
        .global         _ZN5flash16flash_fwd_kernelI23Flash_fwd_kernel_traitsILi96ELi64ELi64ELi4ELb0ELb0EN7cutlass6half_tE19Flash_kernel_traitsILi96ELi64ELi64ELi4ES3_EELb0ELb1ELb0ELb0ELb1ELb1ELb0ELb0EEEvNS_16Flash_fwd_paramsE
        .type           _ZN5flash16flash_fwd_kernelI23Flash_fwd_kernel_traitsILi96ELi64ELi64ELi4ELb0ELb0EN7cutlass6half_tE19Flash_kernel_traitsILi96ELi64ELi64ELi4ES3_EELb0ELb1ELb0ELb0ELb1ELb1ELb0ELb0EEEvNS_16Flash_fwd_paramsE,@function
        .size           _ZN5flash16flash_fwd_kernelI23Flash_fwd_kernel_traitsILi96ELi64ELi64ELi4ELb0ELb0EN7cutlass6half_tE19Flash_kernel_traitsILi96ELi64ELi64ELi4ES3_EELb0ELb1ELb0ELb0ELb1ELb1ELb0ELb0EEEvNS_16Flash_fwd_paramsE,(.L_x_982 - _ZN5flash16flash_fwd_kernelI23Flash_fwd_kernel_traitsILi96ELi64ELi64ELi4ELb0ELb0EN7cutlass6half_tE19Flash_kernel_traitsILi96ELi64ELi64ELi4ES3_EELb0ELb1ELb0ELb0ELb1ELb1ELb0ELb0EEEvNS_16Flash_fwd_paramsE)
        .other          _ZN5flash16flash_fwd_kernelI23Flash_fwd_kernel_traitsILi96ELi64ELi64ELi4ELb0ELb0EN7cutlass6half_tE19Flash_kernel_traitsILi96ELi64ELi64ELi4ES3_EELb0ELb1ELb0ELb0ELb1ELb1ELb0ELb0EEEvNS_16Flash_fwd_paramsE,@"STO_CUDA_ENTRY STV_DEFAULT"
_ZN5flash16flash_fwd_kernelI23Flash_fwd_kernel_traitsILi96ELi64ELi64ELi4ELb0ELb0EN7cutlass6half_tE19Flash_kernel_traitsILi96ELi64ELi64ELi4ES3_EELb0ELb1ELb0ELb0ELb1ELb1ELb0ELb0EEEvNS_16Flash_fwd_paramsE:
.text._ZN5flash16flash_fwd_kernelI23Flash_fwd_kernel_traitsILi96ELi64ELi64ELi4ELb0ELb0EN7cutlass6half_tE19Flash_kernel_traitsILi96ELi64ELi64ELi4ES3_EELb0ELb1ELb0ELb0ELb1ELb1ELb0ELb0EEEvNS_16Flash_fwd_paramsE:
        /* <DEDUP_REMOVED lines=26> */
[----:B------:R-:W-:Y:S01]  /*01a0*/  IADD3 R3, R85, -c[0x0][0x214], R0 ;  /* 0x8000850055037a10 */ /* 0x000fe20007ffe000 */
[----:B------:R-:W2:Y:S01]  /*01b0*/  S2R R80, SR_TID.X ;  /* 0x0000000000507919 */ /* 0x000ea20000002100 */
[----:B------:R-:W-:Y:S02]  /*01c0*/  SHF.R.S32.HI R0, RZ, 0x1f, R5 ;  /* 0x0000001fff007819 */ /* 0x000fe40000011405 */
[----:B------:R-:W-:Y:S02]  /*01d0*/  IADD3 R3, R3, c[0x0][0x2e8], RZ ;  /* 0x0000ba0003037a10 */ /* 0x000fe40007ffe0ff */
[----:B------:R-:W-:-:S02]  /*01e0*/  LEA.HI R0, R0, R5, RZ, 0x6 ;  /* 0x0000000500007211 */ /* 0x000fc400078f30ff */
[----:B------:R-:W-:Y:S02]  /*01f0*/  SHF.R.S32.HI R2, RZ, 0x1f, R3 ;  /* 0x0000001fff027819 */ /* 0x000fe40000011403 */
[----:B------:R-:W-:Y:S02]  /*0200*/  SHF.R.S32.HI R0, RZ, 0x6, R0 ;  /* 0x00000006ff007819 */ /* 0x000fe40000011400 */
[----:B------:R-:W-:-:S04]  /*0210*/  LEA.HI R2, R2, R3, RZ, 0x6 ;  /* 0x0000000302027211 */ /* 0x000fc800078f30ff */
[----:B------:R-:W-:-:S04]  /*0220*/  SHF.R.S32.HI R3, RZ, 0x6, R2 ;  /* 0x00000006ff037819 */ /* 0x000fc80000011402 */
[----:B------:R-:W-:-:S04]  /*0230*/  IMNMX R84, R0, R3, PT ;  /* 0x0000000300547217 */ /* 0x000fc80003800200 */
[----:B------:R-:W-:-:S13]  /*0240*/  ISETP.GE.AND P0, PT, R84, 0x1, PT ;  /* 0x000000015400780c */ /* 0x000fda0003f06270 */
[----:B------:R-:W-:Y:S05]  /*0250*/  @!P0 BRA `(.L_x_149) ;  /* 0x000050b000008947 */ /* 0x000fea0003800000 */
[----:B-12---:R-:W-:Y:S01]  /*0260*/  IABS R0, c[0x0][0x1c8] ;  /* 0x0000720000007a13 */ /* 0x006fe20000000000 */
[----:B------:R-:W-:Y:S01]  /*0270*/  IMAD.MOV.U32 R129, RZ, RZ, c[0x0][0x1a0] ;  /* 0x00006800ff817624 */ /* 0x000fe200078e00ff */
[----:B------:R-:W-:Y:S02]  /*0280*/  SHF.R.S32.HI R19, RZ, 0x1f, R80 ;  /* 0x0000001fff137819 */ /* 0x000fe40000011450 */
[----:B------:R-:W1:Y:S01]  /*0290*/  I2F.RP R8, R0 ;  /* 0x0000000000087306 */ /* 0x000e620000209400 */
[----:B------:R-:W-:Y:S01]  /*02a0*/  LOP3.LUT R2, R9, c[0x0][0x1c8], RZ, 0x3c, !PT ;  /* 0x0000720009027a12 */ /* 0x000fe200078e3cff */
[----:B------:R-:W-:Y:S01]  /*02b0*/  IMAD.SHL.U32 R130, R129, 0x40, RZ ;  /* 0x0000004081827824 */ /* 0x000fe200078e00ff */
[CC--:B------:R-:W-:Y:S02]  /*02c0*/  LEA.HI R3, R19.reuse, R80.reuse, RZ, 0x2 ;  /* 0x0000005013037211 */ /* 0x0c0fe400078f10ff */
[----:B------:R-:W-:Y:S02]  /*02d0*/  LEA.HI R5, R19, R80, RZ, 0x4 ;  /* 0x0000005013057211 */ /* 0x000fe400078f20ff */
[----:B------:R-:W-:-:S02]  /*02e0*/  SHF.R.S32.HI R12, RZ, 0x2, R3 ;  /* 0x00000002ff0c7819 */ /* 0x000fc40000011403 */
[----:B------:R-:W-:Y:S02]  /*02f0*/  SHF.R.S32.HI R4, RZ, 0x4, R5 ;  /* 0x00000004ff047819 */ /* 0x000fe40000011405 */
[C---:B------:R-:W-:Y:S02]  /*0300*/  LEA.HI R20, R3.reuse, R12, RZ, 0x1 ;  /* 0x0000000c03147211 */ /* 0x040fe400078f08ff */
[--C-:B------:R-:W-:Y:S02]  /*0310*/  SHF.R.S32.HI R13, RZ, 0x1f, R12.reuse ;  /* 0x0000001fff0d7819 */ /* 0x100fe4000001140c */
[----:B------:R-:W-:Y:S01]  /*0320*/  LOP3.LUT R20, R20, 0x7fffffe, RZ, 0xc0, !PT ;  /* 0x07fffffe14147812 */ /* 0x000fe200078ec0ff */
[----:B-1----:R-:W1:Y:S01]  /*0330*/  MUFU.RCP R6, R8 ;  /* 0x0000000800067308 */ /* 0x002e620000001000 */
[----:B------:R-:W-:Y:S01]  /*0340*/  IADD3 R17, P1, R12, R21, RZ ;  /* 0x000000150c117210 */ /* 0x000fe20007f3e0ff */
[----:B------:R-:W-:Y:S01]  /*0350*/  IMAD.WIDE R144, R144, 0x40, R12 ;  /* 0x0000004090907825 */ /* 0x000fe200078e020c */
[----:B------:R-:W-:-:S02]  /*0360*/  LOP3.LUT R3, R3, 0xfffffffc, RZ, 0xc0, !PT ;  /* 0xfffffffc03037812 */ /* 0x000fc400078ec0ff */
[----:B------:R-:W-:Y:S01]  /*0370*/  ISETP.GE.AND P0, PT, R2, RZ, PT ;  /* 0x000000ff0200720c */ /* 0x000fe20003f06270 */
[----:B------:R-:W-:Y:S01]  /*0380*/  IMAD.IADD R20, R12, 0x1, -R20 ;  /* 0x000000010c147824 */ /* 0x000fe200078e0a14 */
[----:B------:R-:W-:Y:S01]  /*0390*/  IABS R12, R9 ;  /* 0x00000009000c7213 */ /* 0x000fe20000000000 */
[----:B------:R-:W-:Y:S01]  /*03a0*/  IMAD.IADD R140, R80, 0x1, -R3 ;  /* 0x00000001508c7824 */ /* 0x000fe200078e0a03 */
[----:B------:R-:W-:Y:S02]  /*03b0*/  LEA.HI R14, R5, R4, RZ, 0x1 ;  /* 0x00000004050e7211 */ /* 0x000fe400078f08ff */
[----:B------:R-:W-:Y:S01]  /*03c0*/  LEA.HI.X.SX32 R2, R21, R13, 0x1, P1 ;  /* 0x0000000d15027211 */ /* 0x000fe200008f0eff */
[----:B------:R-:W-:Y:S01]  /*03d0*/  IMAD.SHL.U32 R140, R140, 0x8, RZ ;  /* 0x000000088c8c7824 */ /* 0x000fe200078e00ff */
[----:B------:R-:W-:Y:S02]  /*03e0*/  LOP3.LUT R14, R14, 0xfffffffe, RZ, 0xc0, !PT ;  /* 0xfffffffe0e0e7812 */ /* 0x000fe400078ec0ff */
[----:B------:R-:W-:-:S02]  /*03f0*/  LOP3.LUT R5, R5, 0xfffffff0, RZ, 0xc0, !PT ;  /* 0xfffffff005057812 */ /* 0x000fc400078ec0ff */
[----:B-1----:R-:W-:Y:S01]  /*0400*/  IADD3 R6, R6, 0xffffffe, RZ ;  /* 0x0ffffffe06067810 */ /* 0x002fe20007ffe0ff */
[----:B------:R-:W-:Y:S01]  /*0410*/  IMAD.IADD R14, R4, 0x1, -R14 ;  /* 0x00000001040e7824 */ /* 0x000fe200078e0a0e */
[----:B------:R-:W-:Y:S01]  /*0420*/  LEA.HI R8, R19, R80, RZ, 0x3 ;  /* 0x0000005013087211 */ /* 0x000fe200078f18ff */
[----:B------:R-:W-:Y:S01]  /*0430*/  IMAD.IADD R18, R80, 0x1, -R5 ;  /* 0x0000000150127824 */ /* 0x000fe200078e0a05 */
[----:B------:R-:W1:Y:S01]  /*0440*/  F2I.FTZ.U32.TRUNC.NTZ R7, R6 ;  /* 0x0000000600077305 */ /* 0x000e62000021f000 */
[----:B------:R-:W-:Y:S02]  /*0450*/  SHF.R.S32.HI R141, RZ, 0x1f, R140 ;  /* 0x0000001fff8d7819 */ /* 0x000fe4000001148c */
[----:B------:R-:W-:Y:S02]  /*0460*/  LOP3.LUT R3, R8, 0xfffffff8, RZ, 0xc0, !PT ;  /* 0xfffffff808037812 */ /* 0x000fe400078ec0ff */
[----:B------:R-:W-:Y:S01]  /*0470*/  SHF.R.S32.HI R131, RZ, 0x3, R8 ;  /* 0x00000003ff837819 */ /* 0x000fe20000011408 */
[----:B------:R-:W-:Y:S01]  /*0480*/  IMAD.WIDE.U32 R24, R17, c[0x0][0x198], R140 ;  /* 0x0000660011187a25 */ /* 0x000fe200078e008c */
[----:B------:R-:W-:-:S02]  /*0490*/  LEA.HI R10, R18, R18, RZ, 0x1 ;  /* 0x00000012120a7211 */ /* 0x000fc400078f08ff */
[----:B------:R-:W-:Y:S01]  /*04a0*/  SHF.R.S32.HI R21, RZ, 0x1f, R18 ;  /* 0x0000001fff157819 */ /* 0x000fe20000011412 */
[----:B------:R-:W-:Y:S01]  /*04b0*/  IMAD.IADD R16, R80, 0x1, -R3 ;  /* 0x0000000150107824 */ /* 0x000fe200078e0a03 */
[----:B------:R-:W-:Y:S01]  /*04c0*/  SHF.R.S32.HI R3, RZ, 0x1f, R11 ;  /* 0x0000001fff037819 */ /* 0x000fe2000001140b */
[----:B------:R-:W-:Y:S01]  /*04d0*/  IMAD.SHL.U32 R131, R131, 0x40, RZ ;  /* 0x0000004083837824 */ /* 0x000fe200078e00ff */
[----:B------:R-:W-:Y:S01]  /*04e0*/  LEA.HI R82, R19, R80, RZ, 0x5 ;  /* 0x0000005013527211 */ /* 0x000fe200078f28ff */
[----:B------:R-:W-:Y:S01]  /*04f0*/  IMAD.WIDE.U32 R22, R11, c[0x0][0x178], R140 ;  /* 0x00005e000b167a25 */ /* 0x000fe200078e008c */
[----:B------:R-:W-:Y:S02]  /*0500*/  LEA.HI R4, R16, R16, RZ, 0x1 ;  /* 0x0000001010047211 */ /* 0x000fe400078f08ff */
[----:B------:R-:W-:Y:S01]  /*0510*/  LOP3.LUT R131, R131, 0xc0, RZ, 0xc0, !PT ;  /* 0x000000c083837812 */ /* 0x000fe200078ec0ff */
[----:B-1----:R-:W-:Y:S01]  /*0520*/  IMAD.MOV R15, RZ, RZ, -R7 ;  /* 0x000000ffff0f7224 */ /* 0x002fe200078e0a07 */
[----:B------:R-:W-:Y:S01]  /*0530*/  LOP3.LUT R5, R4, 0x3fffffe, RZ, 0xc0, !PT ;  /* 0x03fffffe04057812 */ /* 0x000fe200078ec0ff */
[----:B------:R-:W-:Y:S01]  /*0540*/  IMAD.MOV.U32 R6, RZ, RZ, RZ ;  /* 0x000000ffff067224 */ /* 0x000fe200078e00ff */
[----:B------:R-:W-:Y:S01]  /*0550*/  SHF.R.S32.HI R83, RZ, 0x5, R82 ;  /* 0x00000005ff537819 */ /* 0x000fe20000011452 */
[----:B------:R-:W-:Y:S01]  /*0560*/  IMAD R15, R15, R0, RZ ;  /* 0x000000000f0f7224 */ /* 0x000fe200078e02ff */
[----:B------:R-:W-:Y:S01]  /*0570*/  IADD3 R81, R84, -0x1, RZ ;  /* 0xffffffff54517810 */ /* 0x000fe20007ffe0ff */
[----:B------:R-:W-:Y:S01]  /*0580*/  IMAD.IADD R5, R16, 0x1, -R5 ;  /* 0x0000000110057824 */ /* 0x000fe200078e0a05 */
[----:B------:R-:W-:Y:S01]  /*0590*/  SHF.R.S32.HI R4, RZ, 0x1, R4 ;  /* 0x00000001ff047819 */ /* 0x000fe20000011404 */
[----:B------:R-:W-:Y:S01]  /*05a0*/  IMAD.HI.U32 R15, R7, R15, R6 ;  /* 0x0000000f070f7227 */ /* 0x000fe200078e0006 */
[----:B------:R-:W-:-:S02]  /*05b0*/  LOP3.LUT R6, R131, 0x18, R140, 0xf8, !PT ;  /* 0x0000001883067812 */ /* 0x000fc400078ef88c */
[----:B------:R-:W-:Y:S01]  /*05c0*/  SHF.R.U32.HI R131, RZ, 0x3, R131 ;  /* 0x00000003ff837819 */ /* 0x000fe20000011683 */
[----:B------:R-:W-:Y:S01]  /*05d0*/  IMAD R16, R2, c[0x0][0x198], RZ ;  /* 0x0000660002107a24 */ /* 0x000fe200078e02ff */
[----:B------:R-:W-:Y:S01]  /*05e0*/  LOP3.LUT R7, R10, 0x7fffffe, RZ, 0xc0, !PT ;  /* 0x07fffffe0a077812 */ /* 0x000fe200078ec0ff */
[----:B------:R-:W-:Y:S01]  /*05f0*/  IMAD.HI.U32 R15, R15, R12, RZ ;  /* 0x0000000c0f0f7227 */ /* 0x000fe200078e00ff */
[----:B------:R-:W-:Y:S02]  /*0600*/  LOP3.LUT R131, R6, R131, RZ, 0x3c, !PT ;  /* 0x0000008306837212 */ /* 0x000fe400078e3cff */
[----:B------:R-:W-:Y:S01]  /*0610*/  LEA.HI R6, R21, R18, RZ, 0x3 ;  /* 0x0000001215067211 */ /* 0x000fe200078f18ff */
[----:B------:R-:W-:Y:S02]  /*0620*/  IMAD.MOV R13, RZ, RZ, -R15 ;  /* 0x000000ffff0d7224 */ /* 0x000fe400078e0a0f */
[----:B------:R-:W-:Y:S02]  /*0630*/  IMAD R2, R2, c[0x0][0x1a0], RZ ;  /* 0x0000680002027a24 */ /* 0x000fe400078e02ff */
[----:B------:R-:W-:-:S02]  /*0640*/  IMAD R13, R0, R13, R12 ;  /* 0x0000000d000d7224 */ /* 0x000fc400078e020c */
[----:B------:R-:W-:Y:S02]  /*0650*/  IMAD R16, R17, c[0x0][0x19c], R16 ;  /* 0x0000670011107a24 */ /* 0x000fe400078e0210 */
[----:B------:R-:W-:Y:S01]  /*0660*/  IMAD R12, R3, c[0x0][0x178], RZ ;  /* 0x00005e00030c7a24 */ /* 0x000fe200078e02ff */
[----:B------:R-:W-:Y:S01]  /*0670*/  ISETP.GT.U32.AND P1, PT, R0, R13, PT ;  /* 0x0000000d0000720c */ /* 0x000fe20003f24070 */
[----:B------:R-:W-:Y:S01]  /*0680*/  IMAD.IADD R7, R18, 0x1, -R7 ;  /* 0x0000000112077824 */ /* 0x000fe200078e0a07 */
[----:B------:R-:W-:Y:S01]  /*0690*/  SHF.R.S32.HI R18, RZ, 0x1f, R9 ;  /* 0x0000001fff127819 */ /* 0x000fe20000011409 */
[----:B------:R-:W-:Y:S02]  /*06a0*/  IMAD R2, R17, c[0x0][0x1a4], R2 ;  /* 0x0000690011027a24 */ /* 0x000fe400078e0202 */
[----:B------:R-:W-:Y:S02]  /*06b0*/  IMAD.IADD R25, R25, 0x1, R16 ;  /* 0x0000000119197824 */ /* 0x000fe400078e0210 */
[----:B------:R-:W-:-:S02]  /*06c0*/  IMAD R12, R11, c[0x0][0x17c], R12 ;  /* 0x00005f000b0c7a24 */ /* 0x000fc400078e020c */
[----:B------:R-:W-:-:S04]  /*06d0*/  IMAD.WIDE.U32 R16, R17, c[0x0][0x1a0], R140 ;  /* 0x0000680011107a25 */ /* 0x000fc800078e008c */
[----:B------:R-:W-:Y:S01]  /*06e0*/  @!P1 IMAD.IADD R13, R13, 0x1, -R0 ;  /* 0x000000010d0d9824 */ /* 0x000fe200078e0a00 */
[----:B------:R-:W-:Y:S01]  /*06f0*/  @!P1 IADD3 R15, R15, 0x1, RZ ;  /* 0x000000010f0f9810 */ /* 0x000fe20007ffe0ff */
[----:B------:R-:W-:Y:S01]  /*0700*/  IMAD.IADD R23, R23, 0x1, R12 ;  /* 0x0000000117177824 */ /* 0x000fe200078e020c */
[----:B------:R-:W-:Y:S01]  /*0710*/  ISETP.NE.AND P1, PT, RZ, c[0x0][0x1c8], PT ;  /* 0x00007200ff007a0c */ /* 0x000fe20003f25270 */
[----:B------:R-:W-:Y:S01]  /*0720*/  IMAD R18, R18, c[0x0][0x1a8], RZ ;  /* 0x00006a0012127a24 */ /* 0x000fe200078e02ff */
[----:B------:R-:W-:Y:S01]  /*0730*/  ISETP.GE.U32.AND P2, PT, R13, R0, PT ;  /* 0x000000000d00720c */ /* 0x000fe20003f46070 */
[----:B------:R-:W-:Y:S02]  /*0740*/  IMAD.IADD R17, R17, 0x1, R2 ;  /* 0x0000000111117824 */ /* 0x000fe400078e0202 */
[C---:B------:R-:W-:Y:S02]  /*0750*/  IMAD R2, R3.reuse, c[0x0][0x180], RZ ;  /* 0x0000600003027a24 */ /* 0x040fe400078e02ff */
[----:B------:R-:W-:Y:S01]  /*0760*/  IMAD R12, R3, c[0x0][0x188], RZ ;  /* 0x00006200030c7a24 */ /* 0x000fe200078e02ff */
[----:B------:R-:W-:Y:S01]  /*0770*/  SHF.R.S32.HI R3, RZ, 0x1, R10 ;  /* 0x00000001ff037819 */ /* 0x000fe2000001140a */
[C---:B------:R-:W-:Y:S01]  /*0780*/  IMAD R18, R9.reuse, c[0x0][0x1ac], R18 ;  /* 0x00006b0009127a24 */ /* 0x040fe200078e0212 */
[----:B------:R-:W-:Y:S01]  /*0790*/  SHF.R.S32.HI R10, RZ, 0x1f, R10 ;  /* 0x0000001fff0a7819 */ /* 0x000fe2000001140a */
[----:B------:R-:W-:-:S03]  /*07a0*/  IMAD.WIDE.U32 R22, R9, c[0x0][0x1a8], R22 ;  /* 0x00006a0009167a25 */ /* 0x000fc600078e0016 */
[----:B------:R-:W-:Y:S01]  /*07b0*/  LEA.HI R10, R10, R3, RZ, 0x2 ;  /* 0x000000030a0a7211 */ /* 0x000fe200078f10ff */
[----:B------:R-:W-:Y:S01]  /*07c0*/  IMAD.IADD R23, R23, 0x1, R18 ;  /* 0x0000000117177824 */ /* 0x000fe200078e0212 */
[----:B------:R-:W-:Y:S01]  /*07d0*/  @P2 IADD3 R15, R15, 0x1, RZ ;  /* 0x000000010f0f2810 */ /* 0x000fe20007ffe0ff */
[----:B------:R-:W-:Y:S02]  /*07e0*/  IMAD R9, R145, c[0x0][0x190], RZ ;  /* 0x0000640091097a24 */ /* 0x000fe400078e02ff */
[----:B------:R-:W-:Y:S01]  /*07f0*/  IMAD.WIDE.U32 R132, R11, c[0x0][0x188], R16 ;  /* 0x000062000b847a25 */ /* 0x000fe200078e0010 */
[----:B------:R-:W-:-:S03]  /*0800*/  LOP3.LUT R16, R10, 0xfffffffc, RZ, 0xc0, !PT ;  /* 0xfffffffc0a107812 */ /* 0x000fc600078ec0ff */
[C---:B------:R-:W-:Y:S02]  /*0810*/  IMAD R2, R11.reuse, c[0x0][0x184], R2 ;  /* 0x000061000b027a24 */ /* 0x040fe400078e0202 */
[C---:B------:R-:W-:Y:S02]  /*0820*/  IMAD R12, R11.reuse, c[0x0][0x18c], R12 ;  /* 0x000063000b0c7a24 */ /* 0x040fe400078e020c */
[----:B------:R-:W-:-:S04]  /*0830*/  IMAD.WIDE.U32 R134, R11, c[0x0][0x180], R24 ;  /* 0x000060000b867a25 */ /* 0x000fc800078e0018 */
[----:B------:R-:W-:Y:S02]  /*0840*/  IMAD R20, R83, 0x8, R20 ;  /* 0x0000000853147824 */ /* 0x000fe400078e0214 */
[C---:B------:R-:W-:Y:S01]  /*0850*/  IMAD R0, R144.reuse, c[0x0][0x194], R9 ;  /* 0x0000650090007a24 */ /* 0x040fe200078e0209 */
[----:B------:R-:W-:Y:S01]  /*0860*/  SHF.R.S32.HI R9, RZ, 0x1f, R81 ;  /* 0x0000001fff097819 */ /* 0x000fe20000011451 */
[----:B------:R-:W-:-:S04]  /*0870*/  IMAD.WIDE.U32 R10, R144, c[0x0][0x190], R22 ;  /* 0x00006400900a7a25 */ /* 0x000fc800078e0016 */
[----:B------:R-:W-:Y:S01]  /*0880*/  @!P0 IMAD.MOV R15, RZ, RZ, -R15 ;  /* 0x000000ffff0f8224 */ /* 0x000fe200078e0a0f */
[----:B------:R-:W-:Y:S01]  /*0890*/  @!P1 LOP3.LUT R15, RZ, c[0x0][0x1c8], RZ, 0x33, !PT ;  /* 0x00007200ff0f9a12 */ /* 0x000fe200078e33ff */
[----:B------:R-:W-:Y:S01]  /*08a0*/  IMAD.U32 R131, R20, 0x20, R131 ;  /* 0x0000002014837824 */ /* 0x000fe200078e0083 */
[C---:B------:R-:W-:Y:S01]  /*08b0*/  LEA R20, P0, R10.reuse, c[0x0][0x160], 0x1 ;  /* 0x000058000a147a11 */ /* 0x040fe200078008ff */
[----:B------:R-:W-:Y:S01]  /*08c0*/  IMAD.IADD R0, R11, 0x1, R0 ;  /* 0x000000010b007824 */ /* 0x000fe200078e0200 */
[----:B------:R-:W-:Y:S01]  /*08d0*/  SHF.R.S32.HI R13, RZ, 0x1f, R15 ;  /* 0x0000001fff0d7819 */ /* 0x000fe2000001140f */
[----:B------:R-:W-:Y:S02]  /*08e0*/  IMAD.IADD R135, R135, 0x1, R2 ;  /* 0x0000000187877824 */ /* 0x000fe400078e0202 */
[----:B------:R-:W-:Y:S01]  /*08f0*/  IMAD.MOV.U32 R2, RZ, RZ, c[0x0][0x198] ;  /* 0x00006600ff027624 */ /* 0x000fe200078e00ff */
[----:B------:R-:W-:Y:S01]  /*0900*/  LEA.HI.X R21, R10, c[0x0][0x164], R0, 0x1, P0 ;  /* 0x000059000a157a11 */ /* 0x000fe200000f0c00 */
[----:B------:R-:W-:-:S02]  /*0910*/  IMAD.MOV.U32 R10, RZ, RZ, 0x6 ;  /* 0x00000006ff0a7424 */ /* 0x000fc400078e00ff */
[----:B------:R-:W-:Y:S02]  /*0920*/  IMAD.IADD R133, R133, 0x1, R12 ;  /* 0x0000000185857824 */ /* 0x000fe400078e020c */
[----:B------:R-:W-:Y:S01]  /*0930*/  IMAD R12, R13, c[0x0][0x1b0], RZ ;  /* 0x00006c000d0c7a24 */ /* 0x000fe200078e02ff */
[-C--:B------:R-:W-:Y:S01]  /*0940*/  SHF.L.U64.HI R127, R2, R10.reuse, c[0x0][0x19c] ;  /* 0x00006700027f7619 */ /* 0x080fe2000001020a */
[----:B------:R-:W-:Y:S01]  /*0950*/  IMAD.MOV.U32 R11, RZ, RZ, c[0x0][0x190] ;  /* 0x00006400ff0b7624 */ /* 0x000fe200078e00ff */
[----:B------:R-:W-:Y:S01]  /*0960*/  SHF.L.U64.HI R129, R129, R10, c[0x0][0x1a4] ;  /* 0x0000690081817619 */ /* 0x000fe2000001020a */
[----:B------:R-:W-:-:S04]  /*0970*/  IMAD.WIDE.U32 R134, R15, c[0x0][0x1b0], R134 ;  /* 0x00006c000f867a25 */ /* 0x000fc800078e0086 */
[----:B------:R-:W-:Y:S02]  /*0980*/  IMAD R137, R15, c[0x0][0x1b4], R12 ;  /* 0x00006d000f897a24 */ /* 0x000fe400078e020c */
[----:B------:R-:W-:Y:S01]  /*0990*/  IMAD.IADD R3, R3, 0x1, -R16 ;  /* 0x0000000103037824 */ /* 0x000fe200078e0a10 */
[----:B------:R-:W-:Y:S01]  /*09a0*/  LEA R16, P0, R11, R20, 0x6 ;  /* 0x000000140b107211 */ /* 0x000fe200078030ff */
[----:B------:R-:W-:Y:S02]  /*09b0*/  IMAD.MOV.U32 R0, RZ, RZ, c[0x0][0x194] ;  /* 0x00006500ff007624 */ /* 0x000fe400078e00ff */
[----:B------:R-:W-:Y:S01]  /*09c0*/  IMAD.SHL.U32 R128, R2, 0x40, RZ ;  /* 0x0000004002807824 */ /* 0x000fe200078e00ff */
[----:B------:R-:W-:Y:S01]  /*09d0*/  LOP3.LUT P1, RZ, R3, 0x2, RZ, 0xc0, !PT ;  /* 0x0000000203ff7812 */ /* 0x000fe2000782c0ff */
[----:B------:R-:W-:Y:S01]  /*09e0*/  IMAD R12, R127, R81, RZ ;  /* 0x000000517f0c7224 */ /* 0x000fe200078e02ff */
[----:B------:R-:W-:Y:S01]  /*09f0*/  LEA.HI.X R17, R11, R21, R0, 0x6, P0 ;  /* 0x000000150b117211 */ /* 0x000fe200000f3400 */
[----:B------:R-:W-:-:S02]  /*0a00*/  IMAD.IADD R137, R135, 0x1, R137 ;  /* 0x0000000187897824 */ /* 0x000fc400078e0289 */
[----:B------:R-:W-:Y:S02]  /*0a10*/  IMAD.MOV.U32 R136, RZ, RZ, R134 ;  /* 0x000000ffff887224 */ /* 0x000fe400078e0086 */
[-C--:B------:R-:W-:Y:S02]  /*0a20*/  IMAD R11, R9, R128.reuse, R12 ;  /* 0x00000080090b7224 */ /* 0x080fe400078e020c */
[----:B------:R-:W-:-:S04]  /*0a30*/  IMAD.WIDE.U32 R22, R81, R128, R136 ;  /* 0x0000008051167225 */ /* 0x000fc800078e0088 */
[----:B------:R-:W-:Y:S01]  /*0a40*/  IMAD.IADD R11, R23, 0x1, R11 ;  /* 0x00000001170b7824 */ /* 0x000fe200078e020b */
[C---:B------:R-:W-:Y:S01]  /*0a50*/  LEA R18, P0, R22.reuse, c[0x0][0x168], 0x1 ;  /* 0x00005a0016127a11 */ /* 0x040fe200078008ff */
[----:B------:R-:W-:Y:S02]  /*0a60*/  IMAD.SHL.U32 R131, R131, 0x2, RZ ;  /* 0x0000000283837824 */ /* 0x000fe400078e00ff */
[----:B------:R-:W-:Y:S01]  /*0a70*/  IMAD R0, R13, c[0x0][0x1b8], RZ ;  /* 0x00006e000d007a24 */ /* 0x000fe200078e02ff */
[----:B------:R-:W-:Y:S01]  /*0a80*/  LEA.HI.X R19, R22, c[0x0][0x16c], R11, 0x1, P0 ;  /* 0x00005b0016137a11 */ /* 0x000fe200000f0c0b */
[C---:B------:R-:W-:Y:S01]  /*0a90*/  IMAD.WIDE.U32 R132, R15.reuse, c[0x0][0x1b8], R132 ;  /* 0x00006e000f847a25 */ /* 0x040fe200078e0084 */
[----:B------:R-:W-:Y:S01]  /*0aa0*/  IADD3 R22, P0, R128, R18, RZ ;  /* 0x0000001280167210 */ /* 0x000fe20007f1e0ff */
[----:B------:R1:W-:Y:S02]  /*0ab0*/  LDGSTS.E.BYPASS.LTC128B.128 [R131], [R20.64] ;  /* 0x0000000014837fae */ /* 0x0003e4000b901d46 */
[----:B------:R-:W-:-:S02]  /*0ac0*/  IMAD R15, R15, c[0x0][0x1bc], R0 ;  /* 0x00006f000f0f7a24 */ /* 0x000fc400078e0200 */
[----:B------:R1:W-:Y:S01]  /*0ad0*/  LDGSTS.E.BYPASS.LTC128B.128 [R131+0x1000], [R20.64+0x40] ;  /* 0x0100004014837fae */ /* 0x0003e2000b901d46 */
[----:B------:R-:W-:Y:S02]  /*0ae0*/  IMAD.X R23, R127, 0x1, R19, P0 ;  /* 0x000000017f177824 */ /* 0x000fe400000e0613 */
[----:B------:R-:W-:Y:S01]  /*0af0*/  IMAD R0, R9, c[0x0][0x1a0], RZ ;  /* 0x0000680009007a24 */ /* 0x000fe200078e02ff */
[----:B------:R1:W-:Y:S01]  /*0b00*/  LDGSTS.E.BYPASS.LTC128B.128 [R131+0x2000], [R20.64+0x80] ;  /* 0x0200008014837fae */ /* 0x0003e2000b901d46 */
[----:B------:R-:W-:Y:S02]  /*0b10*/  IMAD.SHL.U32 R9, R4, 0x40, RZ ;  /* 0x0000004004097824 */ /* 0x000fe400078e00ff */
[----:B------:R-:W-:Y:S01]  /*0b20*/  IMAD R11, R81, c[0x0][0x1a4], R0 ;  /* 0x00006900510b7a24 */ /* 0x000fe200078e0200 */
[----:B------:R2:W-:Y:S01]  /*0b30*/  LDGSTS.E.BYPASS.LTC128B.128 [R131+0x800], [R16.64] ;  /* 0x0080000010837fae */ /* 0x0005e2000b901d46 */
[----:B------:R-:W-:Y:S01]  /*0b40*/  IMAD R0, R14, 0x8, R5 ;  /* 0x000000080e007824 */ /* 0x000fe200078e0205 */
[----:B------:R-:W-:Y:S01]  /*0b50*/  LOP3.LUT R9, R9, 0xc0, RZ, 0xc0, !PT ;  /* 0x000000c009097812 */ /* 0x000fe200078ec0ff */
[----:B------:R-:W-:Y:S01]  /*0b60*/  IMAD.WIDE.U32 R12, R81, c[0x0][0x1a0], RZ ;  /* 0x00006800510c7a25 */ /* 0x000fe200078e00ff */
[----:B------:R2:W-:Y:S02]  /*0b70*/  LDGSTS.E.BYPASS.LTC128B.128 [R131+0x1800], [R16.64+0x40] ;  /* 0x0180004010837fae */ /* 0x0005e4000b901d46 */
[----:B------:R-:W-:Y:S01]  /*0b80*/  LOP3.LUT R8, R9, 0x8, R8, 0xf8, !PT ;  /* 0x0000000809087812 */ /* 0x000fe200078ef808 */
[----:B------:R-:W-:Y:S01]  /*0b90*/  IMAD.SHL.U32 R5, R3, 0x40, RZ ;  /* 0x0000004003057824 */ /* 0x000fe200078e00ff */
[----:B------:R2:W-:Y:S01]  /*0ba0*/  LDGSTS.E.BYPASS.LTC128B.128 [R131+0x2800], [R16.64+0x80] ;  /* 0x0280008010837fae */ /* 0x0005e2000b901d46 */
[----:B------:R-:W-:Y:S01]  /*0bb0*/  IMAD.SHL.U32 R6, R6, 0x20, RZ ;  /* 0x0000002006067824 */ /* 0x000fe200078e00ff */
[----:B------:R-:W-:Y:S01]  /*0bc0*/  SHF.R.U32.HI R9, RZ, 0x3, R9 ;  /* 0x00000003ff097819 */ /* 0x000fe20000011609 */
[----:B------:R-:W-:Y:S01]  /*0bd0*/  IMAD.IADD R13, R13, 0x1, R11 ;  /* 0x000000010d0d7824 */ /* 0x000fe200078e020b */
[----:B------:R3:W-:Y:S01]  /*0be0*/  LDGSTS.E.BYPASS.LTC128B.128 [R131+0x3000], [R18.64] ;  /* 0x0300000012837fae */ /* 0x0007e2000b901d46 */
[----:B------:R-:W-:Y:S01]  /*0bf0*/  IMAD.SHL.U32 R14, R14, 0x8, RZ ;  /* 0x000000080e0e7824 */ /* 0x000fe200078e00ff */
[----:B------:R-:W-:Y:S01]  /*0c00*/  LEA R11, P0, R12, R132, 0x6 ;  /* 0x000000840c0b7211 */ /* 0x000fe200078030ff */
[----:B------:R-:W-:Y:S01]  /*0c10*/  IMAD.IADD R126, R133, 0x1, R15 ;  /* 0x00000001857e7824 */ /* 0x000fe200078e020f */
[----:B------:R3:W-:Y:S01]  /*0c20*/  LDGSTS.E.BYPASS.LTC128B.128 [R131+0x4000], [R18.64+0x40] ;  /* 0x0400004012837fae */ /* 0x0007e2000b901d46 */
[----:B------:R-:W-:-:S02]  /*0c30*/  LOP3.LUT R5, R5, 0xc0, RZ, 0xc0, !PT ;  /* 0x000000c005057812 */ /* 0x000fc400078ec0ff */
[----:B------:R-:W-:Y:S01]  /*0c40*/  LOP3.LUT R6, R6, 0xffffff00, RZ, 0xc0, !PT ;  /* 0xffffff0006067812 */ /* 0x000fe200078ec0ff */
[----:B------:R3:W-:Y:S01]  /*0c50*/  LDGSTS.E.BYPASS.LTC128B.128 [R131+0x5000], [R18.64+0x80] ;  /* 0x0500008012837fae */ /* 0x0007e2000b901d46 */
[----:B------:R-:W-:Y:S02]  /*0c60*/  LOP3.LUT R9, R8, R9, RZ, 0x3c, !PT ;  /* 0x0000000908097212 */ /* 0x000fe400078e3cff */
[----:B------:R-:W-:Y:S01]  /*0c70*/  LEA.HI.X R8, R12, R126, R13, 0x6, P0 ;  /* 0x0000007e0c087211 */ /* 0x000fe200000f340d */
[----:B------:R1:W-:Y:S01]  /*0c80*/  LDGSTS.E.BYPASS.LTC128B.128 [R131+0x3800], [R22.64] ;  /* 0x0380000016837fae */ /* 0x0003e2000b901d46 */
[----:B------:R-:W-:Y:S01]  /*0c90*/  LOP3.LUT R14, R5, 0x8, R14, 0xf8, !PT ;  /* 0x00000008050e7812 */ /* 0x000fe200078ef80e */
[----:B------:R-:W-:Y:S01]  /*0ca0*/  IMAD R12, R83, 0x200, R6 ;  /* 0x00000200530c7824 */ /* 0x000fe200078e0206 */
[----:B------:R-:W-:Y:S01]  /*0cb0*/  SHF.R.U32.HI R5, RZ, 0x3, R5 ;  /* 0x00000003ff057819 */ /* 0x000fe20000011605 */
[----:B------:R1:W-:Y:S01]  /*0cc0*/  LDGSTS.E.BYPASS.LTC128B.128 [R131+0x4800], [R22.64+0x40] ;  /* 0x0480004016837fae */ /* 0x0003e2000b901d46 */
[----:B------:R-:W-:-:S02]  /*0cd0*/  IMAD.U32 R0, R0, 0x20, R9 ;  /* 0x0000002000007824 */ /* 0x000fc400078e0009 */
[----:B------:R-:W-:Y:S01]  /*0ce0*/  LOP3.LUT R5, R14, R5, RZ, 0x3c, !PT ;  /* 0x000000050e057212 */ /* 0x000fe200078e3cff */
[----:B------:R1:W-:Y:S01]  /*0cf0*/  LDGSTS.E.BYPASS.LTC128B.128 [R131+0x5800], [R22.64+0x80] ;  /* 0x0580008016837fae */ /* 0x0003e2000b901d46 */
[C---:B------:R-:W-:Y:S01]  /*0d00*/  IMAD.SHL.U32 R87, R0.reuse, 0x2, RZ ;  /* 0x0000000200577824 */ /* 0x040fe200078e00ff */
[----:B------:R-:W-:Y:S01]  /*0d10*/  LEA R124, R0, 0x3000, 0x1 ;  /* 0x00003000007c7811 */ /* 0x000fe200078e08ff */
[----:B------:R-:W-:Y:S01]  /*0d20*/  IMAD R6, R7, 0x20, R6 ;  /* 0x0000002007067824 */ /* 0x000fe200078e0206 */
[----:B------:R-:W0:Y:S01]  /*0d30*/  LDGDEPBAR ;  /* 0x00000000000079af */ /* 0x000e220000000000 */
[----:B--2---:R-:W-:-:S04]  /*0d40*/  LEA R16, P0, R11, c[0x0][0x170], 0x1 ;  /* 0x00005c000b107a11 */ /* 0x004fc800078008ff */
[----:B------:R-:W-:Y:S01]  /*0d50*/  LEA.HI.X R17, R11, c[0x0][0x174], R8, 0x1, P0 ;  /* 0x00005d000b117a11 */ /* 0x000fe200000f0c08 */
[----:B------:R-:W-:-:S04]  /*0d60*/  IMAD R8, R7, 0x20, R12 ;  /* 0x0000002007087824 */ /* 0x000fc800078e020c */
[----:B------:R-:W-:Y:S01]  /*0d70*/  IMAD.IADD R125, R5, 0x1, R8 ;  /* 0x00000001057d7824 */ /* 0x000fe200078e0208 */
[----:B---3--:R-:W-:-:S03]  /*0d80*/  IADD3 R18, P0, R130, R16, RZ ;  /* 0x0000001082127210 */ /* 0x008fc60007f1e0ff */
[----:B------:R-:W-:Y:S02]  /*0d90*/  IMAD.SHL.U32 R125, R125, 0x2, RZ ;  /* 0x000000027d7d7824 */ /* 0x000fe400078e00ff */
[----:B------:R-:W-:Y:S01]  /*0da0*/  IMAD.X R19, R129, 0x1, R17, P0 ;  /* 0x0000000181137824 */ /* 0x000fe200000e0611 */
[----:B------:R-:W-:Y:S01]  /*0db0*/  LOP3.LUT P0, RZ, R4, 0x2, RZ, 0xc0, !PT ;  /* 0x0000000204ff7812 */ /* 0x000fe2000780c0ff */
[----:B------:R-:W-:-:S05]  /*0dc0*/  IMAD.MOV.U32 R4, RZ, RZ, 0x20 ;  /* 0x00000020ff047424 */ /* 0x000fca00078e00ff */
[----:B------:R-:W-:Y:S01]  /*0dd0*/  SEL R3, R4, 0xffffffe0, !P0 ;  /* 0xffffffe004037807 */ /* 0x000fe20004000000 */
[----:B------:R-:W-:-:S04]  /*0de0*/  DEPBAR.LE SB0, 0x0 ;  /* 0x000080000000791a */ /* 0x000fc80000000000 */
[----:B------:R-:W-:Y:S01]  /*0df0*/  BAR.SYNC.DEFER_BLOCKING 0x0 ;  /* 0x0000000000007b1d */ /* 0x000fe20000010000 */
[----:B------:R-:W-:Y:S01]  /*0e00*/  SEL R4, R4, 0xffffffe0, !P1 ;  /* 0xffffffe004047807 */ /* 0x000fe20004800000 */
[----:B------:R-:W-:Y:S01]  /*0e10*/  IMAD.IADD R122, R124, 0x1, R3 ;  /* 0x000000017c7a7824 */ /* 0x000fe200078e0203 */
[----:B------:R-:W-:-:S03]  /*0e20*/  LOP3.LUT R3, R82, 0xffffffe0, RZ, 0xc0, !PT ;  /* 0xffffffe052037812 */ /* 0x000fc600078ec0ff */
[----:B------:R-:W-:Y:S02]  /*0e30*/  IMAD.IADD R123, R125, 0x1, R4 ;  /* 0x000000017d7b7824 */ /* 0x000fe400078e0204 */
[C---:B------:R-:W-:Y:S02]  /*0e40*/  IMAD.IADD R0, R80.reuse, 0x1, -R3 ;  /* 0x0000000150007824 */ /* 0x040fe400078e0a03 */
[----:B------:R-:W-:-:S03]  /*0e50*/  IMAD.SHL.U32 R80, R80, 0x2, RZ ;  /* 0x0000000250507824 */ /* 0x000fc600078e00ff */
[----:B------:R-:W-:Y:S02]  /*0e60*/  SHF.R.S32.HI R3, RZ, 0x1f, R0 ;  /* 0x0000001fff037819 */ /* 0x000fe40000011400 */
[----:B------:R-:W-:Y:S02]  /*0e70*/  LOP3.LUT R80, R80, 0x6, RZ, 0xc0, !PT ;  /* 0x0000000650507812 */ /* 0x000fe400078ec0ff */
[----:B------:R-:W-:Y:S01]  /*0e80*/  LEA.HI R138, R3, R0, RZ, 0x2 ;  /* 0x00000000038a7211 */ /* 0x000fe200078f10ff */
[----:B------:R-:W-:Y:S02]  /*0e90*/  IMAD R3, R83, 0x10, R86 ;  /* 0x0000001053037824 */ /* 0x000fe400078e0256 */
[----:B------:R-:W-:Y:S01]  /*0ea0*/  IMAD R81, R81, 0x40, R80 ;  /* 0x0000004051517824 */ /* 0x000fe200078e0250 */
[----:B------:R-:W-:Y:S01]  /*0eb0*/  SHF.R.S32.HI R138, RZ, 0x2, R138 ;  /* 0x00000002ff8a7819 */ /* 0x000fe2000001148a */
[----:B------:R-:W-:Y:S01]  /*0ec0*/  @!PT LDS RZ, [RZ] ;  /* 0x00000000fffff984 */ /* 0x000fe20000000800 */
[----:B------:R-:W-:Y:S01]  /*0ed0*/  @!PT LDS RZ, [RZ] ;  /* 0x00000000fffff984 */ /* 0x000fe20000000800 */
[----:B------:R-:W-:Y:S01]  /*0ee0*/  @!PT LDS RZ, [RZ] ;  /* 0x00000000fffff984 */ /* 0x000fe20000000800 */
[----:B------:R2:W-:Y:S03]  /*0ef0*/  LDGSTS.E.BYPASS.LTC128B.128 [R131+0x6000], [R16.64] ;  /* 0x0600000010837fae */ /* 0x0005e6000b901d46 */
[----:B------:R-:W-:-:S02]  /*0f00*/  IADD3 R0, R3, 0x1, R138 ;  /* 0x0000000103007810 */ /* 0x000fc40007ffe08a */
[----:B------:R-:W-:Y:S01]  /*0f10*/  IADD3 R3, R81, 0x1, RZ ;  /* 0x0000000151037810 */ /* 0x000fe20007ffe0ff */
[----:B------:R2:W-:Y:S01]  /*0f20*/  LDGSTS.E.BYPASS.LTC128B.128 [R131+0x7000], [R16.64+0x40] ;  /* 0x0700004010837fae */ /* 0x0005e2000b901d46 */
[----:B------:R-:W-:Y:S02]  /*0f30*/  IADD3 R0, R85, -c[0x0][0x214], R0 ;  /* 0x8000850055007a10 */ /* 0x000fe40007ffe000 */
[----:B------:R-:W-:Y:S01]  /*0f40*/  IADD3 R7, R81, 0x10, RZ ;  /* 0x0000001051077810 */ /* 0x000fe20007ffe0ff */
[----:B------:R2:W-:Y:S01]  /*0f50*/  LDGSTS.E.BYPASS.LTC128B.128 [R131+0x8000], [R16.64+0x80] ;  /* 0x0800008010837fae */ /* 0x0005e2000b901d46 */
[----:B------:R-:W-:-:S03]  /*0f60*/  IADD3 R0, R0, c[0x0][0x2e8], RZ ;  /* 0x0000ba0000007a10 */ /* 0x000fc60007ffe0ff */
[----:B------:R2:W-:Y:S04]  /*0f70*/  LDGSTS.E.BYPASS.LTC128B.128 [R131+0x6800], [R18.64] ;  /* 0x0680000012837fae */ /* 0x0005e8000b901d46 */
[----:B------:R2:W-:Y:S04]  /*0f80*/  LDGSTS.E.BYPASS.LTC128B.128 [R131+0x7800], [R18.64+0x40] ;  /* 0x0780004012837fae */ /* 0x0005e8000b901d46 */
[----:B------:R2:W-:Y:S04]  /*0f90*/  LDGSTS.E.BYPASS.LTC128B.128 [R131+0x8800], [R18.64+0x80] ;  /* 0x0880008012837fae */ /* 0x0005e8000b901d46 */
[----:B------:R-:W-:Y:S04]  /*0fa0*/  LDSM.16.M88.4 R12, [R125] ;  /* 0x000000007d0c783b */ /* 0x000fe80000000200 */
[----:B------:R-:W3:Y:S04]  /*0fb0*/  LDSM.16.M88.4 R40, [R87+0x3400] ;  /* 0x003400005728783b */ /* 0x000ee80000000200 */
[----:B------:R-:W4:Y:S04]  /*0fc0*/  LDSM.16.M88.4 R8, [R87+0x3c00] ;  /* 0x003c00005708783b */ /* 0x000f280000000200 */
[----:B------:R-:W5:Y:S04]  /*0fd0*/  LDSM.16.M88.4 R48, [R87+0x3000] ;  /* 0x003000005730783b */ /* 0x000f680000000200 */
[----:B------:R-:W4:Y:S04]  /*0fe0*/  LDSM.16.M88.4 R32, [R87+0x3800] ;  /* 0x003800005720783b */ /* 0x000f280000000200 */
[----:B------:R-:W-:Y:S04]  /*0ff0*/  LDSM.16.M88.4 R72, [R123] ;  /* 0x000000007b48783b */ /* 0x000fe80000000200 */
[----:B------:R-:W5:Y:S04]  /*1000*/  LDSM.16.M88.4 R64, [R122+0x400] ;  /* 0x000400007a40783b */ /* 0x000f680000000200 */
[----:B------:R-:W5:Y:S04]  /*1010*/  LDSM.16.M88.4 R56, [R122+0xc00] ;  /* 0x000c00007a38783b */ /* 0x000f680000000200 */
[----:B------:R-:W-:Y:S04]  /*1020*/  LDSM.16.M88.4 R28, [R125+0x1000] ;  /* 0x001000007d1c783b */ /* 0x000fe80000000200 */
[----:B-1----:R-:W1:Y:S04]  /*1030*/  LDSM.16.M88.4 R20, [R87+0x4400] ;  /* 0x004400005714783b */ /* 0x002e680000000200 */
[----:B------:R-:W1:Y:S01]  /*1040*/  LDSM.16.M88.4 R60, [R122+0x800] ;  /* 0x000800007a3c783b */ /* 0x000e620000000200 */
[C---:B---3--:R-:W-:Y:S03]  /*1050*/  HMMA.16816.F32 R44, R12.reuse, R40, RZ ;  /* 0x000000280c2c723c */ /* 0x048fe600000018ff */
[----:B------:R-:W3:Y:S04]  /*1060*/  LDSM.16.M88.4 R68, [R122] ;  /* 0x000000007a44783b */ /* 0x000ee80000000200 */
[----:B--2---:R-:W-:Y:S01]  /*1070*/  LDSM.16.M88.4 R16, [R87+0x4800] ;  /* 0x004800005710783b */ /* 0x004fe20000000200 */
[C---:B------:R-:W-:Y:S03]  /*1080*/  HMMA.16816.F32 R40, R12.reuse, R42, RZ ;  /* 0x0000002a0c28723c */ /* 0x040fe600000018ff */
[----:B------:R-:W-:Y:S04]  /*1090*/  LDSM.16.M88.4 R24, [R87+0x4000] ;  /* 0x004000005718783b */ /* 0x000fe80000000200 */
[----:B------:R-:W0:Y:S01]  /*10a0*/  LDGDEPBAR ;  /* 0x00000000000079af */ /* 0x000e220000000000 */
[C---:B----4-:R-:W-:Y:S08]  /*10b0*/  HMMA.16816.F32 R76, R12.reuse, R8, RZ ;  /* 0x000000080c4c723c */ /* 0x050ff000000018ff */
[C---:B------:R-:W-:Y:S08]  /*10c0*/  HMMA.16816.F32 R8, R12.reuse, R10, RZ ;  /* 0x0000000a0c08723c */ /* 0x040ff000000018ff */
[C---:B-----5:R-:W-:Y:S08]  /*10d0*/  HMMA.16816.F32 R52, R12.reuse, R48, RZ ;  /* 0x000000300c34723c */ /* 0x060ff000000018ff */
[C---:B------:R-:W-:Y:S08]  /*10e0*/  HMMA.16816.F32 R36, R12.reuse, R32, RZ ;  /* 0x000000200c24723c */ /* 0x040ff000000018ff */
[C---:B------:R-:W-:Y:S08]  /*10f0*/  HMMA.16816.F32 R48, R12.reuse, R50, RZ ;  /* 0x000000320c30723c */ /* 0x040ff000000018ff */
[----:B------:R-:W-:Y:S01]  /*1100*/  HMMA.16816.F32 R32, R12, R34, RZ ;  /* 0x000000220c20723c */ /* 0x000fe200000018ff */
[----:B------:R-:W2:Y:S07]  /*1110*/  LDSM.16.M88.4 R12, [R87+0x4c00] ;  /* 0x004c0000570c783b */ /* 0x000eae0000000200 */
[C---:B------:R-:W-:Y:S08]  /*1120*/  HMMA.16816.F32 R44, R72.reuse, R64, R44 ;  /* 0x00000040482c723c */ /* 0x040ff0000000182c */
[C---:B------:R-:W-:Y:S01]  /*1130*/  HMMA.16816.F32 R40, R72.reuse, R66, R40 ;  /* 0x000000424828723c */ /* 0x040fe20000001828 */
[----:B------:R-:W-:Y:S07]  /*1140*/  LDSM.16.M88.4 R64, [R123+0x1000] ;  /* 0x001000007b40783b */ /* 0x000fee0000000200 */
[C---:B------:R-:W-:Y:S08]  /*1150*/  HMMA.16816.F32 R76, R72.reuse, R56, R76 ;  /* 0x00000038484c723c */ /* 0x040ff0000000184c */
[----:B------:R-:W-:Y:S01]  /*1160*/  HMMA.16816.F32 R8, R72, R58, R8 ;  /* 0x0000003a4808723c */ /* 0x000fe20000001808 */
[----:B------:R-:W-:Y:S07]  /*1170*/  LDSM.16.M88.4 R56, [R125+0x2000] ;  /* 0x002000007d38783b */ /* 0x000fee0000000200 */
[C---:B-1----:R-:W-:Y:S08]  /*1180*/  HMMA.16816.F32 R44, R28.reuse, R20, R44 ;  /* 0x000000141c2c723c */ /* 0x042ff0000000182c */
[----:B------:R-:W-:Y:S01]  /*1190*/  HMMA.16816.F32 R40, R28, R22, R40 ;  /* 0x000000161c28723c */ /* 0x000fe20000001828 */
[----:B------:R-:W1:Y:S07]  /*11a0*/  LDSM.16.M88.4 R20, [R122+0x1400] ;  /* 0x001400007a14783b */ /* 0x000e6e0000000200 */
[C---:B------:R-:W-:Y:S08]  /*11b0*/  HMMA.16816.F32 R36, R72.reuse, R60, R36 ;  /* 0x0000003c4824723c */ /* 0x040ff00000001824 */
[C---:B------:R-:W-:Y:S01]  /*11c0*/  HMMA.16816.F32 R32, R72.reuse, R62, R32 ;  /* 0x0000003e4820723c */ /* 0x040fe20000001820 */
[----:B------:R-:W4:Y:S07]  /*11d0*/  LDSM.16.M88.4 R60, [R122+0x1000] ;  /* 0x001000007a3c783b */ /* 0x000f2e0000000200 */
[C---:B---3--:R-:W-:Y:S08]  /*11e0*/  HMMA.16816.F32 R52, R72.reuse, R68, R52 ;  /* 0x000000444834723c */ /* 0x048ff00000001834 */
[----:B------:R-:W-:Y:S08]  /*11f0*/  HMMA.16816.F32 R48, R72, R70, R48 ;  /* 0x000000464830723c */ /* 0x000ff00000001830 */
[C---:B--2---:R-:W-:Y:S08]  /*1200*/  HMMA.16816.F32 R76, R28.reuse, R12, R76 ;  /* 0x0000000c1c4c723c */ /* 0x044ff0000000184c */
[C---:B------:R-:W-:Y:S01]  /*1210*/  HMMA.16816.F32 R8, R28.reuse, R14, R8 ;  /* 0x0000000e1c08723c */ /* 0x040fe20000001808 */
[----:B------:R-:W2:Y:S07]  /*1220*/  LDSM.16.M88.4 R12, [R122+0x1c00] ;  /* 0x001c00007a0c783b */ /* 0x000eae0000000200 */
[C---:B------:R-:W-:Y:S08]  /*1230*/  HMMA.16816.F32 R36, R28.reuse, R16, R36 ;  /* 0x000000101c24723c */ /* 0x040ff00000001824 */
[C---:B------:R-:W-:Y:S01]  /*1240*/  HMMA.16816.F32 R32, R28.reuse, R18, R32 ;  /* 0x000000121c20723c */ /* 0x040fe20000001820 */
[----:B------:R-:W3:Y:S07]  /*1250*/  LDSM.16.M88.4 R16, [R122+0x1800] ;  /* 0x001800007a10783b */ /* 0x000eee0000000200 */
[C---:B------:R-:W-:Y:S08]  /*1260*/  HMMA.16816.F32 R52, R28.reuse, R24, R52 ;  /* 0x000000181c34723c */ /* 0x040ff00000001834 */
[----:B------:R-:W-:Y:S01]  /*1270*/  HMMA.16816.F32 R48, R28, R26, R48 ;  /* 0x0000001a1c30723c */ /* 0x000fe20000001830 */
[----:B------:R-:W-:Y:S04]  /*1280*/  LDSM.16.M88.4 R28, [R87+0x5000] ;  /* 0x00500000571c783b */ /* 0x000fe80000000200 */
[----:B------:R-:W-:Y:S03]  /*1290*/  LDSM.16.M88.4 R24, [R87+0x5400] ;  /* 0x005400005718783b */ /* 0x000fe60000000200 */
[C---:B-1----:R-:W-:Y:S08]  /*12a0*/  HMMA.16816.F32 R44, R64.reuse, R20, R44 ;  /* 0x00000014402c723c */ /* 0x042ff0000000182c */
[C---:B------:R-:W-:Y:S01]  /*12b0*/  HMMA.16816.F32 R40, R64.reuse, R22, R40 ;  /* 0x000000164028723c */ /* 0x040fe20000001828 */
[----:B------:R-:W1:Y:S07]  /*12c0*/  LDSM.16.M88.4 R20, [R87+0x5c00] ;  /* 0x005c00005714783b */ /* 0x000e6e0000000200 */
[C---:B----4-:R-:W-:Y:S08]  /*12d0*/  HMMA.16816.F32 R52, R64.reuse, R60, R52 ;  /* 0x0000003c4034723c */ /* 0x050ff00000001834 */
[C---:B------:R-:W-:Y:S01]  /*12e0*/  HMMA.16816.F32 R48, R64.reuse, R62, R48 ;  /* 0x0000003e4030723c */ /* 0x040fe20000001830 */
[----:B------:R-:W4:Y:S07]  /*12f0*/  LDSM.16.M88.4 R60, [R87+0x5800] ;  /* 0x00580000573c783b */ /* 0x000f2e0000000200 */
[C---:B--2---:R-:W-:Y:S08]  /*1300*/  HMMA.16816.F32 R76, R64.reuse, R12, R76 ;  /* 0x0000000c404c723c */ /* 0x044ff0000000184c */
[C---:B------:R-:W-:Y:S01]  /*1310*/  HMMA.16816.F32 R8, R64.reuse, R14, R8 ;  /* 0x0000000e4008723c */ /* 0x040fe20000001808 */
[----:B------:R-:W-:Y:S07]  /*1320*/  LDSM.16.M88.4 R12, [R122+0x2400] ;  /* 0x002400007a0c783b */ /* 0x000fee0000000200 */
[C---:B---3--:R-:W-:Y:S08]  /*1330*/  HMMA.16816.F32 R36, R64.reuse, R16, R36 ;  /* 0x000000104024723c */ /* 0x048ff00000001824 */
[----:B------:R-:W-:Y:S01]  /*1340*/  HMMA.16816.F32 R68, R64, R18, R32 ;  /* 0x000000124044723c */ /* 0x000fe20000001820 */
[----:B------:R-:W-:Y:S04]  /*1350*/  LDSM.16.M88.4 R16, [R123+0x2000] ;  /* 0x002000007b10783b */ /* 0x000fe80000000200 */
[----:B------:R-:W2:Y:S03]  /*1360*/  LDSM.16.M88.4 R32, [R122+0x2000] ;  /* 0x002000007a20783b */ /* 0x000ea60000000200 */
[C---:B-1----:R-:W-:Y:S08]  /*1370*/  HMMA.16816.F32 R76, R56.reuse, R20, R76 ;  /* 0x00000014384c723c */ /* 0x042ff0000000184c */
[C---:B------:R-:W-:Y:S01]  /*1380*/  HMMA.16816.F32 R8, R56.reuse, R22, R8 ;  /* 0x000000163808723c */ /* 0x040fe20000001808 */
[----:B------:R-:W1:Y:S07]  /*1390*/  LDSM.16.M88.4 R20, [R122+0x2800] ;  /* 0x002800007a14783b */ /* 0x000e6e0000000200 */
[C---:B------:R-:W-:Y:S07]  /*13a0*/  HMMA.16816.F32 R48, R56.reuse, R30, R48 ;  /* 0x0000001e3830723c */ /* 0x040fee0000001830 */
[----:B------:R-:W-:Y:S01]  /*13b0*/  IADD3 R30, R0, 0x8, RZ ;  /* 0x00000008001e7810 */ /* 0x000fe20007ffe0ff */
[----:B------:R-:W-:Y:S01]  /*13c0*/  HMMA.16816.F32 R44, R56, R24, R44 ;  /* 0x00000018382c723c */ /* 0x000fe2000000182c */
[----:B------:R-:W-:-:S07]  /*13d0*/  IADD3 R31, R81, 0x20, RZ ;  /* 0x00000020511f7810 */ /* 0x000fce0007ffe0ff */
[----:B------:R-:W-:Y:S01]  /*13e0*/  HMMA.16816.F32 R40, R56, R26, R40 ;  /* 0x0000001a3828723c */ /* 0x000fe20000001828 */
[----:B------:R-:W3:Y:S01]  /*13f0*/  LDSM.16.M88.4 R24, [R122+0x2c00] ;  /* 0x002c00007a18783b */ /* 0x000ee20000000200 */
[----:B------:R-:W-:-:S06]  /*1400*/  DEPBAR.LE SB0, 0x0 ;  /* 0x000080000000791a */ /* 0x000fcc0000000000 */
[C---:B------:R-:W-:Y:S07]  /*1410*/  HMMA.16816.F32 R52, R56.reuse, R28, R52 ;  /* 0x0000001c3834723c */ /* 0x040fee0000001834 */
[----:B------:R-:W-:Y:S01]  /*1420*/  SHF.R.S32.HI R28, RZ, 0x1f, R82 ;  /* 0x0000001fff1c7819 */ /* 0x000fe20000011452 */
[----:B----4-:R-:W-:Y:S03]  /*1430*/  HMMA.16816.F32 R36, R56, R60, R36 ;  /* 0x0000003c3824723c */ /* 0x010fe60000001824 */
[----:B------:R-:W-:-:S04]  /*1440*/  LEA.HI R28, R28, R83, RZ, 0x2 ;  /* 0x000000531c1c7211 */ /* 0x000fc800078f10ff */
[----:B------:R-:W-:Y:S01]  /*1450*/  LOP3.LUT R28, R28, 0xfffffffc, RZ, 0xc0, !PT ;  /* 0xfffffffc1c1c7812 */ /* 0x000fe200078ec0ff */
[----:B------:R-:W-:Y:S04]  /*1460*/  HMMA.16816.F32 R68, R56, R62, R68 ;  /* 0x0000003e3844723c */ /* 0x000fe80000001844 */
[----:B------:R-:W-:-:S04]  /*1470*/  IMAD.IADD R139, R83, 0x1, -R28 ;  /* 0x00000001538b7824 */ /* 0x000fc800078e0a1c */
[C---:B--2---:R-:W-:Y:S07]  /*1480*/  HMMA.16816.F32 R48, R16.reuse, R34, R48 ;  /* 0x000000221030723c */ /* 0x044fee0000001830 */
[----:B------:R-:W-:Y:S01]  /*1490*/  IADD3 R35, R81, 0x29, RZ ;  /* 0x0000002951237810 */ /* 0x000fe20007ffe0ff */
[C---:B------:R-:W-:Y:S07]  /*14a0*/  HMMA.16816.F32 R44, R16.reuse, R12, R44 ;  /* 0x0000000c102c723c */ /* 0x040fee000000182c */
[-C--:B------:R-:W-:Y:S01]  /*14b0*/  IMNMX R12, R0, R85.reuse, PT ;  /* 0x00000055000c7217 */ /* 0x080fe20003800200 */
[----:B------:R-:W-:Y:S01]  /*14c0*/  HMMA.16816.F32 R52, R16, R32, R52 ;  /* 0x000000201034723c */ /* 0x000fe20000001834 */
[----:B------:R-:W-:-:S02]  /*14d0*/  IMNMX R0, R30, R85, PT ;  /* 0x000000551e007217 */ /* 0x000fc40003800200 */
[C---:B------:R-:W-:Y:S02]  /*14e0*/  ISETP.GE.AND P1, PT, R3.reuse, R12, PT ;  /* 0x0000000c0300720c */ /* 0x040fe40003f26270 */
[----:B------:R-:W-:Y:S02]  /*14f0*/  ISETP.GE.AND P0, PT, R3, R0, PT ;  /* 0x000000000300720c */ /* 0x000fe40003f06270 */
[C---:B------:R-:W-:Y:S01]  /*1500*/  IADD3 R3, R81.reuse, 0x8, RZ ;  /* 0x0000000851037810 */ /* 0x040fe20007ffe0ff */
[----:B------:R-:W-:Y:S01]  /*1510*/  HMMA.16816.F32 R40, R16, R14, R40 ;  /* 0x0000000e1028723c */ /* 0x000fe20000001828 */
[----:B------:R-:W-:Y:S02]  /*1520*/  IADD3 R13, R81, 0x9, RZ ;  /* 0x00000009510d7810 */ /* 0x000fe40007ffe0ff */
[C---:B------:R-:W-:Y:S02]  /*1530*/  ISETP.GE.AND P2, PT, R3.reuse, R12, PT ;  /* 0x0000000c0300720c */ /* 0x040fe40003f46270 */
[----:B------:R-:W-:-:S02]  /*1540*/  ISETP.GE.AND P5, PT, R3, R0, PT ;  /* 0x000000000300720c */ /* 0x000fc40003fa6270 */
[C---:B------:R-:W-:Y:S01]  /*1550*/  ISETP.GE.AND P3, PT, R13.reuse, R12, PT ;  /* 0x0000000c0d00720c */ /* 0x040fe20003f66270 */
[C---:B-1----:R-:W-:Y:S01]  /*1560*/  HMMA.16816.F32 R36, R16.reuse, R20, R36 ;  /* 0x000000141024723c */ /* 0x042fe20000001824 */
[----:B------:R-:W-:Y:S02]  /*1570*/  ISETP.GE.AND P4, PT, R13, R0, PT ;  /* 0x000000000d00720c */ /* 0x000fe40003f86270 */
[C---:B------:R-:W-:Y:S02]  /*1580*/  IADD3 R3, R81.reuse, 0x11, RZ ;  /* 0x0000001151037810 */ /* 0x040fe40007ffe0ff */
[----:B------:R-:W-:Y:S02]  /*1590*/  IADD3 R13, R81, 0x18, RZ ;  /* 0x00000018510d7810 */ /* 0x000fe40007ffe0ff */
[----:B------:R-:W-:Y:S01]  /*15a0*/  ISETP.GE.AND P6, PT, R7, R12, PT ;  /* 0x0000000c0700720c */ /* 0x000fe20003fc6270 */
[----:B------:R-:W-:Y:S01]  /*15b0*/  HMMA.16816.F32 R68, R16, R22, R68 ;  /* 0x000000161044723c */ /* 0x000fe20000001844 */
[----:B------:R-:W-:-:S02]  /*15c0*/  FSEL R29, R48, -INF , !P2 ;  /* 0xff800000301d7808 */ /* 0x000fc40005000000 */
[----:B------:R-:W-:Y:S02]  /*15d0*/  FSEL R59, R50, -INF , !P5 ;  /* 0xff800000323b7808 */ /* 0x000fe40006800000 */
[----:B------:R-:W-:Y:S02]  /*15e0*/  FSEL R49, R49, -INF , !P3 ;  /* 0xff80000031317808 */ /* 0x000fe40005800000 */
[----:B------:R-:W-:Y:S01]  /*15f0*/  FSEL R57, R51, -INF , !P4 ;  /* 0xff80000033397808 */ /* 0x000fe20006000000 */
[----:B---3--:R-:W-:Y:S01]  /*1600*/  HMMA.16816.F32 R76, R16, R24, R76 ;  /* 0x00000018104c723c */ /* 0x008fe2000000184c */
[----:B------:R-:W-:Y:S02]  /*1610*/  ISETP.GE.AND P2, PT, R7, R0, PT ;  /* 0x000000000700720c */ /* 0x000fe40003f46270 */
[C---:B------:R-:W-:Y:S02]  /*1620*/  ISETP.GE.AND P5, PT, R3.reuse, R12, PT ;  /* 0x0000000c0300720c */ /* 0x040fe40003fa6270 */
[----:B------:R-:W-:-:S02]  /*1630*/  ISETP.GE.AND P3, PT, R3, R0, PT ;  /* 0x000000000300720c */ /* 0x000fc40003f66270 */
[----:B------:R-:W-:Y:S01]  /*1640*/  ISETP.GE.AND P4, PT, R13, R12, PT ;  /* 0x0000000c0d00720c */ /* 0x000fe20003f86270 */
[----:B------:R-:W-:Y:S01]  /*1650*/  HMMA.16816.F32 R8, R16, R26, R8 ;  /* 0x0000001a1008723c */ /* 0x000fe20000001808 */
[----:B------:R-:W-:Y:S02]  /*1660*/  IADD3 R3, R81, 0x19, RZ ;  /* 0x0000001951037810 */ /* 0x000fe40007ffe0ff */
[----:B------:R-:W-:Y:S02]  /*1670*/  FSEL R7, R44, -INF , !P6 ;  /* 0xff8000002c077808 */ /* 0x000fe40007000000 */
[----:B------:R-:W-:Y:S02]  /*1680*/  ISETP.GE.AND P6, PT, R13, R0, PT ;  /* 0x000000000d00720c */ /* 0x000fe40003fc6270 */
[----:B------:R-:W-:Y:S02]  /*1690*/  FSEL R55, R55, -INF , !P0 ;  /* 0xff80000037377808 */ /* 0x000fe40004000000 */
[----:B------:R-:W-:-:S02]  /*16a0*/  FSEL R13, R46, -INF , !P2 ;  /* 0xff8000002e0d7808 */ /* 0x000fc40005000000 */
[----:B------:R-:W-:Y:S02]  /*16b0*/  FSEL R21, R45, -INF , !P5 ;  /* 0xff8000002d157808 */ /* 0x000fe40006800000 */
[----:B------:R-:W-:Y:S02]  /*16c0*/  FSEL R23, R47, -INF , !P3 ;  /* 0xff8000002f177808 */ /* 0x000fe40005800000 */
[----:B------:R-:W-:Y:S02]  /*16d0*/  FSEL R15, R40, -INF , !P4 ;  /* 0xff800000280f7808 */ /* 0x000fe40006000000 */
[-C--:B------:R-:W-:Y:S02]  /*16e0*/  ISETP.GE.AND P0, PT, R81, R12.reuse, PT ;  /* 0x0000000c5100720c */ /* 0x080fe40003f06270 */
[C---:B------:R-:W-:Y:S02]  /*16f0*/  ISETP.GE.AND P2, PT, R3.reuse, R12, PT ;  /* 0x0000000c0300720c */ /* 0x040fe40003f46270 */
[----:B------:R-:W-:-:S02]  /*1700*/  ISETP.GE.AND P5, PT, R3, R0, PT ;  /* 0x000000000300720c */ /* 0x000fc40003fa6270 */
[C---:B------:R-:W-:Y:S02]  /*1710*/  ISETP.GE.AND P3, PT, R31.reuse, R12, PT ;  /* 0x0000000c1f00720c */ /* 0x040fe40003f66270 */
[----:B------:R-:W-:Y:S02]  /*1720*/  ISETP.GE.AND P4, PT, R31, R0, PT ;  /* 0x000000001f00720c */ /* 0x000fe40003f86270 */
[C---:B------:R-:W-:Y:S02]  /*1730*/  IADD3 R3, R81.reuse, 0x21, RZ ;  /* 0x0000002151037810 */ /* 0x040fe40007ffe0ff */
[----:B------:R-:W-:Y:S02]  /*1740*/  IADD3 R31, R81, 0x28, RZ ;  /* 0x00000028511f7810 */ /* 0x000fe40007ffe0ff */
[----:B------:R-:W-:Y:S02]  /*1750*/  FSEL R52, R52, -INF , !P0 ;  /* 0xff80000034347808 */ /* 0x000fe40004000000 */
[----:B------:R-:W-:-:S02]  /*1760*/  FSEL R61, R41, -INF , !P2 ;  /* 0xff800000293d7808 */ /* 0x000fc40005000000 */
[----:B------:R-:W-:Y:S02]  /*1770*/  FSEL R97, R43, -INF , !P5 ;  /* 0xff8000002b617808 */ /* 0x000fe40006800000 */
[----:B------:R-:W-:Y:S02]  /*1780*/  FSEL R87, R36, -INF , !P3 ;  /* 0xff80000024577808 */ /* 0x000fe40005800000 */
[----:B------:R-:W-:Y:S02]  /*1790*/  FSEL R17, R38, -INF , !P4 ;  /* 0xff80000026117808 */ /* 0x000fe40006000000 */
[----:B------:R-:W-:Y:S02]  /*17a0*/  ISETP.NE.AND P0, PT, R84, 0x1, PT ;  /* 0x000000015400780c */ /* 0x000fe40003f05270 */
[----:B------:R-:W-:Y:S02]  /*17b0*/  ISETP.GE.AND P2, PT, R3, R0, PT ;  /* 0x000000000300720c */ /* 0x000fe40003f46270 */
[----:B------:R-:W-:-:S02]  /*17c0*/  ISETP.GE.AND P5, PT, R31, R12, PT ;  /* 0x0000000c1f00720c */ /* 0x000fc40003fa6270 */
[----:B------:R-:W-:Y:S02]  /*17d0*/  ISETP.GE.AND P3, PT, R31, R0, PT ;  /* 0x000000001f00720c */ /* 0x000fe40003f66270 */
[----:B------:R-:W-:Y:S02]  /*17e0*/  ISETP.GE.AND P4, PT, R35, R12, PT ;  /* 0x0000000c2300720c */ /* 0x000fe40003f86270 */
[C---:B------:R-:W-:Y:S02]  /*17f0*/  IADD3 R33, R81.reuse, 0x30, RZ ;  /* 0x0000003051217810 */ /* 0x040fe40007ffe0ff */
[----:B------:R-:W-:Y:S02]  /*1800*/  IADD3 R31, R81, 0x31, RZ ;  /* 0x00000031511f7810 */ /* 0x000fe40007ffe0ff */
[----:B------:R-:W-:Y:S02]  /*1810*/  FSEL R25, R42, -INF , !P6 ;  /* 0xff8000002a197808 */ /* 0x000fe40007000000 */
[----:B------:R-:W-:-:S02]  /*1820*/  FSEL R19, R39, -INF , !P2 ;  /* 0xff80000027137808 */ /* 0x000fc40005000000 */
[----:B------:R-:W-:Y:S02]  /*1830*/  FSEL R53, R53, -INF , !P1 ;  /* 0xff80000035357808 */ /* 0x000fe40004800000 */
[----:B------:R-:W-:Y:S02]  /*1840*/  FSEL R99, R70, -INF , !P3 ;  /* 0xff80000046637808 */ /* 0x000fe40005800000 */
[----:B------:R-:W-:Y:S01]  /*1850*/  FSEL R107, R69, -INF , !P4 ;  /* 0xff800000456b7808 */ /* 0x000fe20006000000 */
[----:B------:R-:W-:Y:S01]  /*1860*/  BAR.SYNC.DEFER_BLOCKING 0x0 ;  /* 0x0000000000007b1d */ /* 0x000fe20000010000 */
[-C--:B------:R-:W-:Y:S02]  /*1870*/  ISETP.GE.AND P6, PT, R3, R12.reuse, PT ;  /* 0x0000000c0300720c */ /* 0x080fe40003fc6270 */
[-C--:B------:R-:W-:Y:S02]  /*1880*/  ISETP.GE.AND P2, PT, R33, R12.reuse, PT ;  /* 0x0000000c2100720c */ /* 0x080fe40003f46270 */
[----:B------:R-:W-:-:S02]  /*1890*/  ISETP.GE.AND P1, PT, R31, R12, PT ;  /* 0x0000000c1f00720c */ /* 0x000fc40003f26270 */
[-C--:B------:R-:W-:Y:S02]  /*18a0*/  ISETP.GE.AND P3, PT, R35, R0.reuse, PT ;  /* 0x000000002300720c */ /* 0x080fe40003f66270 */
        /* <DEDUP_REMOVED lines=8> */
[----:B------:R-:W-:Y:S02]  /*1930*/  FSEL R92, R77, -INF , !P1 ;  /* 0xff8000004d5c7808 */ /* 0x000fe40004800000 */
[-C--:B------:R-:W-:Y:S02]  /*1940*/  ISETP.GE.AND P6, PT, R27, R12.reuse, PT ;  /* 0x0000000c1b00720c */ /* 0x080fe40003fc6270 */
[----:B------:R-:W-:-:S02]  /*1950*/  ISETP.GE.AND P5, PT, R3, R12, PT ;  /* 0x0000000c0300720c */ /* 0x000fc40003fa6270 */
[-C--:B------:R-:W-:Y:S02]  /*1960*/  ISETP.GE.AND P3, PT, R31, R0.reuse, PT ;  /* 0x000000001f00720c */ /* 0x080fe40003f66270 */
[-C--:B------:R-:W-:Y:S02]  /*1970*/  ISETP.GE.AND P2, PT, R27, R0.reuse, PT ;  /* 0x000000001b00720c */ /* 0x080fe40003f46270 */
[-C--:B------:R-:W-:Y:S02]  /*1980*/  ISETP.GE.AND P4, PT, R81, R0.reuse, PT ;  /* 0x000000005100720c */ /* 0x080fe40003f86270 */
[----:B------:R-:W-:Y:S01]  /*1990*/  ISETP.GE.AND P1, PT, R3, R0, PT ;  /* 0x000000000300720c */ /* 0x000fe20003f26270 */
[----:B------:R-:W-:Y:S01]  /*19a0*/  IMAD.IADD R3, R5, 0x1, R6 ;  /* 0x0000000105037824 */ /* 0x000fe200078e0206 */
[----:B------:R-:W-:Y:S02]  /*19b0*/  FSEL R54, R54, -INF , !P4 ;  /* 0xff80000036367808 */ /* 0x000fe40006000000 */
[----:B------:R-:W-:-:S02]  /*19c0*/  FSEL R89, R79, -INF , !P3 ;  /* 0xff8000004f597808 */ /* 0x000fc40005800000 */
[----:B------:R-:W-:Y:S02]  /*19d0*/  FSEL R95, R8, -INF , !P6 ;  /* 0xff800000085f7808 */ /* 0x000fe40007000000 */
[----:B------:R-:W-:Y:S02]  /*19e0*/  FSEL R85, R10, -INF , !P2 ;  /* 0xff8000000a557808 */ /* 0x000fe40005000000 */
[----:B------:R-:W-:Y:S02]  /*19f0*/  FSEL R94, R9, -INF , !P5 ;  /* 0xff800000095e7808 */ /* 0x000fe40006800000 */
[----:B------:R-:W-:Y:S01]  /*1a00*/  FSEL R35, R11, -INF , !P1 ;  /* 0xff8000000b237808 */ /* 0x000fe20004800000 */
[----:B------:R-:W-:Y:S05]  /*1a10*/  @!P0 BRA `(.L_x_150) ;  /* 0x0000017000008947 */ /* 0x000fea0003800000 */
[----:B------:R-:W-:Y:S01]  /*1a20*/  IADD3 R9, R84, -0x2, RZ ;  /* 0xfffffffe54097810 */ /* 0x000fe20007ffe0ff */
[----:B------:R-:W-:-:S03]  /*1a30*/  IMAD.SHL.U32 R6, R2, 0x20, RZ ;  /* 0x0000002002067824 */ /* 0x000fc600078e00ff */
[----:B------:R-:W-:Y:S01]  /*1a40*/  SHF.R.S32.HI R0, RZ, 0x1f, R9 ;  /* 0x0000001fff007819 */ /* 0x000fe20000011409 */
[----:B------:R-:W-:Y:S02]  /*1a50*/  IMAD R5, R127, R9, RZ ;  /* 0x000000097f057224 */ /* 0x000fe400078e02ff */
[----:B------:R-:W-:-:S04]  /*1a60*/  IMAD.WIDE.U32 R8, R9, R128, R136 ;  /* 0x0000008009087225 */ /* 0x000fc800078e0088 */
[----:B------:R-:W-:Y:S01]  /*1a70*/  IMAD R0, R0, R128, R5 ;  /* 0x0000008000007224 */ /* 0x000fe200078e0205 */
[----:B------:R-:W-:Y:S01]  /*1a80*/  LEA R10, P2, R8, c[0x0][0x168], 0x1 ;  /* 0x00005a00080a7a11 */ /* 0x000fe200078408ff */
[----:B------:R-:W-:Y:S02]  /*1a90*/  IMAD.MOV.U32 R5, RZ, RZ, 0x5 ;  /* 0x00000005ff057424 */ /* 0x000fe400078e00ff */
[----:B------:R-:W-:Y:S01]  /*1aa0*/  IMAD.IADD R0, R9, 0x1, R0 ;  /* 0x0000000109007824 */ /* 0x000fe200078e0200 */
[----:B------:R-:W-:Y:S02]  /*1ab0*/  LEA R26, P1, R6, R10, 0x1 ;  /* 0x0000000a061a7211 */ /* 0x000fe400078208ff */
[----:B------:R-:W-:Y:S02]  /*1ac0*/  SHF.L.U64.HI R5, R2, R5, c[0x0][0x19c] ;  /* 0x0000670002057619 */ /* 0x000fe40000010205 */
        /* <DEDUP_REMOVED lines=12> */
.L_x_150:
        /* <DEDUP_REMOVED lines=30> */
[----:B------:R-:W-:Y:S01]  /*1d70*/  SHF.L.U32 R121, R3, 0x1, RZ ;  /* 0x0000000103797819 */ /* 0x000fe200000006ff */
[----:B------:R-:W2:Y:S03]  /*1d80*/  SHFL.BFLY PT, R9, R0, 0x2, 0x1f ;  /* 0x0c401f0000097f89 */ /* 0x000ea600000e0000 */
[----:B------:R-:W-:Y:S01]  /*1d90*/  IADD3 R120, R4, R121, RZ ;  /* 0x0000007904787210 */ /* 0x000fe20007ffe0ff */
[----:B------:R-:W3:Y:S04]  /*1da0*/  SHFL.BFLY PT, R5, R6, 0x2, 0x1f ;  /* 0x0c401f0006057f89 */ /* 0x000ee800000e0000 */
[----:B------:R-:W-:Y:S04]  /*1db0*/  LDSM.16.MT88.4 R40, [R121+0x6000] ;  /* 0x006000007928783b */ /* 0x000fe80000004200 */
[----:B------:R-:W-:Y:S04]  /*1dc0*/  LDSM.16.MT88.4 R64, [R120+0x7000] ;  /* 0x007000007840783b */ /* 0x000fe80000004200 */
[----:B------:R-:W-:Y:S01]  /*1dd0*/  LDSM.16.MT88.4 R72, [R121+0x8000] ;  /* 0x008000007948783b */ /* 0x000fe20000004200 */
[----:B--2---:R-:W-:-:S02]  /*1de0*/  FMNMX.FTZ R9, R0, R9, !PT ;  /* 0x0000000900097209 */ /* 0x004fc40007810000 */
[----:B---3--:R-:W-:-:S03]  /*1df0*/  FMNMX.FTZ R5, R6, R5, !PT ;  /* 0x0000000506057209 */ /* 0x008fc60007810000 */
[----:B------:R-:W2:Y:S04]  /*1e00*/  SHFL.BFLY PT, R2, R9, 0x1, 0x1f ;  /* 0x0c201f0009027f89 */ /* 0x000ea800000e0000 */
[----:B------:R-:W3:Y:S01]  /*1e10*/  SHFL.BFLY PT, R0, R5, 0x1, 0x1f ;  /* 0x0c201f0005007f89 */ /* 0x000ee200000e0000 */
[----:B--2---:R-:W-:-:S03]  /*1e20*/  FMNMX.FTZ R2, R9, R2, !PT ;  /* 0x0000000209027209 */ /* 0x004fc60007810000 */
[----:B-1----:R-:W-:Y:S01]  /*1e30*/  LDSM.16.MT88.4 R8, [R120+0x6400] ;  /* 0x006400007808783b */ /* 0x002fe20000004200 */
[C---:B------:R-:W-:Y:S01]  /*1e40*/  FSETP.NEU.FTZ.AND P1, PT, R2.reuse, -INF , PT ;  /* 0xff8000000200780b */ /* 0x040fe20003f3d000 */
[----:B------:R-:W-:Y:S01]  /*1e50*/  FMUL.FTZ R96, R2, c[0x0][0x23c] ;  /* 0x00008f0002607a20 */ /* 0x000fe20000410000 */
[----:B---3--:R-:W-:-:S04]  /*1e60*/  FMNMX.FTZ R0, R5, R0, !PT ;  /* 0x0000000005007209 */ /* 0x008fc80007810000 */
[----:B------:R-:W-:Y:S01]  /*1e70*/  FSEL R96, R96, RZ, P1 ;  /* 0x000000ff60607208 */ /* 0x000fe20000800000 */
[C---:B------:R-:W-:Y:S01]  /*1e80*/  FMUL.FTZ R86, R0.reuse, c[0x0][0x23c] ;  /* 0x00008f0000567a20 */ /* 0x040fe20000410000 */
[----:B------:R-:W-:-:S03]  /*1e90*/  FSETP.NEU.FTZ.AND P1, PT, R0, -INF , PT ;  /* 0xff8000000000780b */ /* 0x000fc60003f3d000 */
[--C-:B------:R-:W-:Y:S01]  /*1ea0*/  FFMA.FTZ R24, R49, c[0x0][0x23c], -R96.reuse ;  /* 0x00008f0031187a23 */ /* 0x100fe20000010860 */
[----:B------:R-:W-:Y:S01]  /*1eb0*/  FSEL R86, R86, RZ, P1 ;  /* 0x000000ff56567208 */ /* 0x000fe20000800000 */
[----:B------:R-:W1:Y:S01]  /*1ec0*/  LDSM.16.MT88.4 R48, [R120+0x6000] ;  /* 0x006000007830783b */ /* 0x000e620000004200 */
[--C-:B------:R-:W-:Y:S02]  /*1ed0*/  FFMA.FTZ R34, R52, c[0x0][0x23c], -R96.reuse ;  /* 0x00008f0034227a23 */ /* 0x100fe40000010860 */
[--C-:B------:R-:W-:Y:S01]  /*1ee0*/  FFMA.FTZ R33, R53, c[0x0][0x23c], -R96.reuse ;  /* 0x00008f0035217a23 */ /* 0x100fe20000010860 */
[----:B------:R-:W-:Y:S01]  /*1ef0*/  MUFU.EX2 R24, R24 ;  /* 0x0000001800187308 */ /* 0x000fe20000000800 */
[----:B------:R-:W-:Y:S02]  /*1f00*/  FFMA.FTZ R29, R29, c[0x0][0x23c], -R96 ;  /* 0x00008f001d1d7a23 */ /* 0x000fe40000010860 */
[--C-:B------:R-:W-:Y:S02]  /*1f10*/  FFMA.FTZ R30, R54, c[0x0][0x23c], -R86.reuse ;  /* 0x00008f00361e7a23 */ /* 0x100fe40000010856 */
[----:B------:R-:W-:-:S02]  /*1f20*/  FFMA.FTZ R31, R55, c[0x0][0x23c], -R86 ;  /* 0x00008f00371f7a23 */ /* 0x000fc40000010856 */
[--C-:B------:R-:W-:Y:S01]  /*1f30*/  FFMA.FTZ R32, R59, c[0x0][0x23c], -R86.reuse ;  /* 0x00008f003b207a23 */ /* 0x100fe20000010856 */
[----:B------:R-:W-:Y:S01]  /*1f40*/  MUFU.EX2 R34, R34 ;  /* 0x0000002200227308 */ /* 0x000fe20000000800 */
[----:B------:R-:W-:Y:S02]  /*1f50*/  FFMA.FTZ R27, R57, c[0x0][0x23c], -R86 ;  /* 0x00008f00391b7a23 */ /* 0x000fe40000010856 */
[----:B------:R-:W2:Y:S01]  /*1f60*/  LDSM.16.MT88.4 R56, [R121+0x7000] ;  /* 0x007000007938783b */ /* 0x000ea20000004200 */
[--C-:B------:R-:W-:Y:S02]  /*1f70*/  FFMA.FTZ R28, R7, c[0x0][0x23c], -R96.reuse ;  /* 0x00008f00071c7a23 */ /* 0x100fe40000010860 */
[--C-:B------:R-:W-:Y:S01]  /*1f80*/  FFMA.FTZ R21, R21, c[0x0][0x23c], -R96.reuse ;  /* 0x00008f0015157a23 */ /* 0x100fe20000010860 */
[----:B------:R-:W3:Y:S01]  /*1f90*/  LDSM.16.MT88.4 R4, [R120+0x8000] ;  /* 0x008000007804783b */ /* 0x000ee20000004200 */
[----:B------:R-:W4:Y:S01]  /*1fa0*/  MUFU.EX2 R33, R33 ;  /* 0x0000002100217308 */ /* 0x000f220000000800 */
[----:B------:R-:W-:-:S02]  /*1fb0*/  FFMA.FTZ R20, R15, c[0x0][0x23c], -R96 ;  /* 0x00008f000f147a23 */ /* 0x000fc40000010860 */
[----:B------:R-:W-:Y:S02]  /*1fc0*/  FFMA.FTZ R3, R61, c[0x0][0x23c], -R96 ;  /* 0x00008f003d037a23 */ /* 0x000fe40000010860 */
[--C-:B------:R-:W-:Y:S02]  /*1fd0*/  FFMA.FTZ R26, R13, c[0x0][0x23c], -R86.reuse ;  /* 0x00008f000d1a7a23 */ /* 0x100fe40000010856 */
[--C-:B------:R-:W-:Y:S01]  /*1fe0*/  FFMA.FTZ R23, R23, c[0x0][0x23c], -R86.reuse ;  /* 0x00008f0017177a23 */ /* 0x100fe20000010856 */
[----:B------:R-:W5:Y:S01]  /*1ff0*/  MUFU.EX2 R29, R29 ;  /* 0x0000001d001d7308 */ /* 0x000f620000000800 */
[--C-:B------:R-:W-:Y:S01]  /*2000*/  FFMA.FTZ R25, R25, c[0x0][0x23c], -R86.reuse ;  /* 0x00008f0019197a23 */ /* 0x100fe20000010856 */
[----:B------:R-:W1:Y:S01]  /*2010*/  LDSM.16.MT88.4 R12, [R121+0x6400] ;  /* 0x00640000790c783b */ /* 0x000e620000004200 */
[----:B------:R-:W-:Y:S02]  /*2020*/  FFMA.FTZ R22, R97, c[0x0][0x23c], -R86 ;  /* 0x00008f0061167a23 */ /* 0x000fe40000010856 */
[----:B------:R-:W-:-:S02]  /*2030*/  FFMA.FTZ R97, R87, c[0x0][0x23c], -R96 ;  /* 0x00008f0057617a23 */ /* 0x000fc40000010860 */
[----:B------:R-:W-:Y:S01]  /*2040*/  FFMA.FTZ R90, R101, c[0x0][0x23c], -R96 ;  /* 0x00008f00655a7a23 */ /* 0x000fe20000010860 */
[----:B------:R-:W-:Y:S01]  /*2050*/  MUFU.EX2 R30, R30 ;  /* 0x0000001e001e7308 */ /* 0x000fe20000000800 */
[----:B----4-:R-:W-:Y:S01]  /*2060*/  F2FP.PACK_AB R80, R33, R34 ;  /* 0x000000222150723e */ /* 0x010fe200000000ff */
[----:B------:R-:W-:Y:S02]  /*2070*/  FFMA.FTZ R100, R99, c[0x0][0x23c], -R86 ;  /* 0x00008f0063647a23 */ /* 0x000fe40000010856 */
[--C-:B------:R-:W-:Y:S02]  /*2080*/  FFMA.FTZ R88, R105, c[0x0][0x23c], -R96.reuse ;  /* 0x00008f0069587a23 */ /* 0x100fe40000010860 */
[----:B------:R-:W-:Y:S02]  /*2090*/  FFMA.FTZ R87, R107, c[0x0][0x23c], -R96 ;  /* 0x00008f006b577a23 */ /* 0x000fe40000010860 */
[----:B------:R-:W4:Y:S01]  /*20a0*/  MUFU.EX2 R31, R31 ;  /* 0x0000001f001f7308 */ /* 0x000f220000000800 */
[----:B-----5:R-:W-:Y:S01]  /*20b0*/  F2FP.PACK_AB R82, R24, R29 ;  /* 0x0000001d1852723e */ /* 0x020fe200000000ff */
[----:B------:R-:W-:-:S02]  /*20c0*/  FFMA.FTZ R98, R17, c[0x0][0x23c], -R86 ;  /* 0x00008f0011627a23 */ /* 0x000fc40000010856 */
[--C-:B------:R-:W-:Y:S02]  /*20d0*/  FFMA.FTZ R101, R19, c[0x0][0x23c], -R86.reuse ;  /* 0x00008f0013657a23 */ /* 0x100fe40000010856 */
[----:B------:R-:W-:Y:S01]  /*20e0*/  FFMA.FTZ R99, R103, c[0x0][0x23c], -R86 ;  /* 0x00008f0067637a23 */ /* 0x000fe20000010856 */
[----:B------:R-:W-:Y:S01]  /*20f0*/  LDSM.16.MT88.4 R16, [R120+0x6800] ;  /* 0x006800007810783b */ /* 0x000fe20000004200 */
[----:B------:R-:W-:Y:S01]  /*2100*/  MUFU.EX2 R32, R32 ;  /* 0x0000002000207308 */ /* 0x000fe20000000800 */
[--C-:B------:R-:W-:Y:S02]  /*2110*/  FFMA.FTZ R93, R93, c[0x0][0x23c], -R96.reuse ;  /* 0x00008f005d5d7a23 */ /* 0x100fe40000010860 */
[--C-:B------:R-:W-:Y:S02]  /*2120*/  FFMA.FTZ R92, R92, c[0x0][0x23c], -R96.reuse ;  /* 0x00008f005c5c7a23 */ /* 0x100fe40000010860 */
[--C-:B------:R-:W-:Y:S02]  /*2130*/  FFMA.FTZ R95, R95, c[0x0][0x23c], -R96.reuse ;  /* 0x00008f005f5f7a23 */ /* 0x100fe40000010860 */
[----:B------:R-:W-:Y:S01]  /*2140*/  FFMA.FTZ R94, R94, c[0x0][0x23c], -R96 ;  /* 0x00008f005e5e7a23 */ /* 0x000fe20000010860 */
[----:B------:R-:W5:Y:S01]  /*2150*/  MUFU.EX2 R27, R27 ;  /* 0x0000001b001b7308 */ /* 0x000f620000000800 */
[----:B----4-:R-:W-:Y:S01]  /*2160*/  F2FP.PACK_AB R81, R31, R30 ;  /* 0x0000001e1f51723e */ /* 0x010fe200000000ff */
[----:B------:R-:W-:-:S02]  /*2170*/  FFMA.FTZ R91, R91, c[0x0][0x23c], -R86 ;  /* 0x00008f005b5b7a23 */ /* 0x000fc40000010856 */
[--C-:B------:R-:W-:Y:S02]  /*2180*/  FFMA.FTZ R96, R89, c[0x0][0x23c], -R86.reuse ;  /* 0x00008f0059607a23 */ /* 0x100fe40000010856 */
[--C-:B------:R-:W-:Y:S02]  /*2190*/  FFMA.FTZ R85, R85, c[0x0][0x23c], -R86.reuse ;  /* 0x00008f0055557a23 */ /* 0x100fe40000010856 */
[----:B------:R-:W-:Y:S01]  /*21a0*/  MUFU.EX2 R28, R28 ;  /* 0x0000001c001c7308 */ /* 0x000fe20000000800 */
[----:B------:R-:W-:Y:S02]  /*21b0*/  FFMA.FTZ R146, R35, c[0x0][0x23c], -R86 ;  /* 0x00008f0023927a23 */ /* 0x000fe40000010856 */
[----:B------:R-:W-:Y:S02]  /*21c0*/  FADD.FTZ R34, R34, R33 ;  /* 0x0000002122227221 */ /* 0x000fe40000010000 */
[----:B------:R-:W-:Y:S02]  /*21d0*/  FADD.FTZ R31, R30, R31 ;  /* 0x0000001f1e1f7221 */ /* 0x000fe40000010000 */
[----:B------:R-:W-:Y:S01]  /*21e0*/  FADD.FTZ R29, R29, R34 ;  /* 0x000000221d1d7221 */ /* 0x000fe20000010000 */
[----:B-----5:R-:W-:Y:S01]  /*21f0*/  F2FP.PACK_AB R83, R27, R32 ;  /* 0x000000201b53723e */ /* 0x020fe200000000ff */
[----:B------:R-:W4:Y:S01]  /*2200*/  MUFU.EX2 R21, R21 ;  /* 0x0000001500157308 */ /* 0x000f220000000800 */
[----:B------:R-:W-:-:S02]  /*2210*/  FADD.FTZ R32, R32, R31 ;  /* 0x0000001f20207221 */ /* 0x000fc40000010000 */
[----:B------:R-:W-:Y:S02]  /*2220*/  FADD.FTZ R29, R24, R29 ;  /* 0x0000001d181d7221 */ /* 0x000fe40000010000 */
[----:B------:R-:W-:Y:S01]  /*2230*/  FADD.FTZ R27, R27, R32 ;  /* 0x000000201b1b7221 */ /* 0x000fe20000010000 */
[C---:B-1----:R-:W-:Y:S02]  /*2240*/  HMMA.16816.F32 R44, R80.reuse, R48, RZ ;  /* 0x00000030502c723c */ /* 0x042fe400000018ff */
[----:B------:R-:W-:Y:S06]  /*2250*/  MUFU.EX2 R20, R20 ;  /* 0x0000001400147308 */ /* 0x000fec0000000800 */
[C---:B------:R-:W-:Y:S02]  /*2260*/  HMMA.16816.F32 R48, R80.reuse, R50, RZ ;  /* 0x000000325030723c */ /* 0x040fe400000018ff */
[----:B------:R-:W-:Y:S06]  /*2270*/  MUFU.EX2 R3, R3 ;  /* 0x0000000300037308 */ /* 0x000fec0000000800 */
[C---:B------:R-:W-:Y:S02]  /*2280*/  HMMA.16816.F32 R36, R80.reuse, R40, RZ ;  /* 0x000000285024723c */ /* 0x040fe400000018ff */
[----:B------:R-:W-:Y:S06]  /*2290*/  MUFU.EX2 R26, R26 ;  /* 0x0000001a001a7308 */ /* 0x000fec0000000800 */
[C---:B--2---:R-:W-:Y:S02]  /*22a0*/  HMMA.16816.F32 R52, R80.reuse, R56, RZ ;  /* 0x000000385034723c */ /* 0x044fe400000018ff */
[----:B------:R-:W1:Y:S06]  /*22b0*/  MUFU.EX2 R23, R23 ;  /* 0x0000001700177308 */ /* 0x000e6c0000000800 */
[C---:B------:R-:W-:Y:S02]  /*22c0*/  HMMA.16816.F32 R60, R80.reuse, R64, RZ ;  /* 0x00000040503c723c */ /* 0x040fe400000018ff */
[----:B------:R-:W-:Y:S06]  /*22d0*/  MUFU.EX2 R25, R25 ;  /* 0x0000001900197308 */ /* 0x000fec0000000800 */
[C---:B------:R-:W-:Y:S02]  /*22e0*/  HMMA.16816.F32 R68, R80.reuse, R72, RZ ;  /* 0x000000485044723c */ /* 0x040fe400000018ff */
[----:B------:R-:W2:Y:S06]  /*22f0*/  MUFU.EX2 R22, R22 ;  /* 0x0000001600167308 */ /* 0x000eac0000000800 */
[C---:B------:R-:W-:Y:S02]  /*2300*/  HMMA.16816.F32 R40, R80.reuse, R42, RZ ;  /* 0x0000002a5028723c */ /* 0x040fe400000018ff */
[----:B------:R-:W-:Y:S06]  /*2310*/  MUFU.EX2 R97, R97 ;  /* 0x0000006100617308 */ /* 0x000fec0000000800 */
[C---:B------:R-:W-:Y:S02]  /*2320*/  HMMA.16816.F32 R56, R80.reuse, R58, RZ ;  /* 0x0000003a5038723c */ /* 0x040fe400000018ff */
[----:B------:R-:W5:Y:S06]  /*2330*/  MUFU.EX2 R90, R90 ;  /* 0x0000005a005a7308 */ /* 0x000f6c0000000800 */
[C---:B------:R-:W-:Y:S02]  /*2340*/  HMMA.16816.F32 R64, R80.reuse, R66, RZ ;  /* 0x000000425040723c */ /* 0x040fe400000018ff */
[----:B------:R-:W-:Y:S06]  /*2350*/  MUFU.EX2 R88, R88 ;  /* 0x0000005800587308 */ /* 0x000fec0000000800 */
[C---:B------:R-:W-:Y:S02]  /*2360*/  HMMA.16816.F32 R72, R80.reuse, R74, RZ ;  /* 0x0000004a5048723c */ /* 0x040fe400000018ff */
[----:B------:R-:W-:Y:S06]  /*2370*/  MUFU.EX2 R87, R87 ;  /* 0x0000005700577308 */ /* 0x000fec0000000800 */
[C---:B---3--:R-:W-:Y:S02]  /*2380*/  HMMA.16816.F32 R76, R80.reuse, R4, RZ ;  /* 0x00000004504c723c */ /* 0x048fe400000018ff */
[----:B------:R-:W-:Y:S05]  /*2390*/  MUFU.EX2 R98, R98 ;  /* 0x0000006200627308 */ /* 0x000fea0000000800 */
[----:B----4-:R-:W-:Y:S01]  /*23a0*/  F2FP.PACK_AB R4, R21, R28 ;  /* 0x0000001c1504723e */ /* 0x010fe200000000ff */
[----:B------:R-:W-:Y:S01]  /*23b0*/  HMMA.16816.F32 R80, R80, R6, RZ ;  /* 0x000000065050723c */ /* 0x000fe200000018ff */
[----:B-1----:R-:W-:Y:S01]  /*23c0*/  F2FP.PACK_AB R5, R23, R26 ;  /* 0x0000001a1705723e */ /* 0x002fe200000000ff */
[----:B------:R-:W1:Y:S01]  /*23d0*/  MUFU.EX2 R101, R101 ;  /* 0x0000006500657308 */ /* 0x000e620000000800 */
[----:B------:R-:W-:-:S02]  /*23e0*/  FADD.FTZ R28, R28, R29 ;  /* 0x0000001d1c1c7221 */ /* 0x000fc40000010000 */
[----:B------:R-:W-:Y:S02]  /*23f0*/  FADD.FTZ R26, R26, R27 ;  /* 0x0000001b1a1a7221 */ /* 0x000fe40000010000 */
[----:B------:R-:W-:Y:S01]  /*2400*/  F2FP.PACK_AB R6, R3, R20 ;  /* 0x000000140306723e */ /* 0x000fe200000000ff */
[----:B------:R-:W-:Y:S01]  /*2410*/  FADD.FTZ R21, R21, R28 ;  /* 0x0000001c15157221 */ /* 0x000fe20000010000 */
[----:B--2---:R-:W-:Y:S01]  /*2420*/  F2FP.PACK_AB R7, R22, R25 ;  /* 0x000000191607723e */ /* 0x004fe200000000ff */
[----:B------:R-:W-:Y:S01]  /*2430*/  MUFU.EX2 R100, R100 ;  /* 0x0000006400647308 */ /* 0x000fe20000000800 */
[----:B------:R-:W-:Y:S02]  /*2440*/  FADD.FTZ R26, R23, R26 ;  /* 0x0000001a171a7221 */ /* 0x000fe40000010000 */
[----:B------:R-:W-:Y:S02]  /*2450*/  FADD.FTZ R20, R20, R21 ;  /* 0x0000001514147221 */ /* 0x000fe40000010000 */
[----:B------:R-:W-:Y:S01]  /*2460*/  FADD.FTZ R25, R25, R26 ;  /* 0x0000001a19197221 */ /* 0x000fe20000010000 */
[----:B------:R-:W-:Y:S01]  /*2470*/  HMMA.16816.F32 R44, R4, R8, R44 ;  /* 0x00000008042c723c */ /* 0x000fe2000000182c */
[----:B------:R-:W-:Y:S01]  /*2480*/  FADD.FTZ R20, R3, R20 ;  /* 0x0000001403147221 */ /* 0x000fe20000010000 */
[----:B------:R-:W2:Y:S01]  /*2490*/  MUFU.EX2 R99, R99 ;  /* 0x0000006300637308 */ /* 0x000ea20000000800 */
[----:B------:R-:W-:-:S05]  /*24a0*/  FADD.FTZ R25, R22, R25 ;  /* 0x0000001916197221 */ /* 0x000fca0000010000 */
[C---:B------:R-:W-:Y:S01]  /*24b0*/  HMMA.16816.F32 R48, R4.reuse, R10, R48 ;  /* 0x0000000a0430723c */ /* 0x040fe20000001830 */
[----:B------:R-:W3:Y:S01]  /*24c0*/  LDSM.16.MT88.4 R8, [R120+0x7400] ;  /* 0x007400007808783b */ /* 0x000ee20000004200 */
[----:B------:R-:W-:Y:S06]  /*24d0*/  MUFU.EX2 R93, R93 ;  /* 0x0000005d005d7308 */ /* 0x000fec0000000800 */
[C---:B------:R-:W-:Y:S02]  /*24e0*/  HMMA.16816.F32 R36, R4.reuse, R12, R36 ;  /* 0x0000000c0424723c */ /* 0x040fe40000001824 */
[----:B------:R-:W4:Y:S06]  /*24f0*/  MUFU.EX2 R92, R92 ;  /* 0x0000005c005c7308 */ /* 0x000f2c0000000800 */
[C---:B------:R-:W-:Y:S01]  /*2500*/  HMMA.16816.F32 R40, R4.reuse, R14, R40 ;  /* 0x0000000e0428723c */ /* 0x040fe20000001828 */
[----:B------:R-:W1:Y:S01]  /*2510*/  LDSM.16.MT88.4 R12, [R121+0x7400] ;  /* 0x00740000790c783b */ /* 0x000e620000004200 */
[----:B------:R-:W-:Y:S08]  /*2520*/  MUFU.EX2 R95, R95 ;  /* 0x0000005f005f7308 */ /* 0x000ff00000000800 */
[----:B------:R-:W-:Y:S08]  /*2530*/  MUFU.EX2 R94, R94 ;  /* 0x0000005e005e7308 */ /* 0x000ff00000000800 */
[----:B------:R-:W-:Y:S01]  /*2540*/  MUFU.EX2 R91, R91 ;  /* 0x0000005b005b7308 */ /* 0x000fe20000000800 */
[C---:B---3--:R-:W-:Y:S07]  /*2550*/  HMMA.16816.F32 R60, R4.reuse, R8, R60 ;  /* 0x00000008043c723c */ /* 0x048fee000000183c */
[----:B------:R-:W3:Y:S01]  /*2560*/  MUFU.EX2 R96, R96 ;  /* 0x0000006000607308 */ /* 0x000ee20000000800 */
[C---:B------:R-:W-:Y:S01]  /*2570*/  HMMA.16816.F32 R64, R4.reuse, R10, R64 ;  /* 0x0000000a0440723c */ /* 0x040fe20000001840 */
[----:B------:R-:W2:Y:S06]  /*2580*/  LDSM.16.MT88.4 R8, [R120+0x8400] ;  /* 0x008400007808783b */ /* 0x000eac0000004200 */
[----:B------:R-:W-:Y:S01]  /*2590*/  MUFU.EX2 R85, R85 ;  /* 0x0000005500557308 */ /* 0x000fe20000000800 */
[C---:B-1----:R-:W-:Y:S07]  /*25a0*/  HMMA.16816.F32 R52, R4.reuse, R12, R52 ;  /* 0x0000000c0434723c */ /* 0x042fee0000001834 */
[----:B------:R-:W1:Y:S01]  /*25b0*/  MUFU.EX2 R146, R146 ;  /* 0x0000009200927308 */ /* 0x000e620000000800 */
[C---:B------:R-:W-:Y:S01]  /*25c0*/  HMMA.16816.F32 R56, R4.reuse, R14, R56 ;  /* 0x0000000e0438723c */ /* 0x040fe20000001838 */
[----:B------:R-:W1:Y:S07]  /*25d0*/  LDSM.16.MT88.4 R12, [R121+0x8400] ;  /* 0x00840000790c783b */ /* 0x000e6e0000004200 */
[C---:B--2---:R-:W-:Y:S08]  /*25e0*/  HMMA.16816.F32 R76, R4.reuse, R8, R76 ;  /* 0x00000008044c723c */ /* 0x044ff0000000184c */
[C---:B------:R-:W-:Y:S01]  /*25f0*/  HMMA.16816.F32 R80, R4.reuse, R10, R80 ;  /* 0x0000000a0450723c */ /* 0x040fe20000001850 */
[----:B------:R-:W2:Y:S07]  /*2600*/  LDSM.16.MT88.4 R8, [R121+0x6800] ;  /* 0x006800007908783b */ /* 0x000eae0000004200 */
[C---:B-1----:R-:W-:Y:S08]  /*2610*/  HMMA.16816.F32 R68, R4.reuse, R12, R68 ;  /* 0x0000000c0444723c */ /* 0x042ff00000001844 */
[----:B------:R-:W-:Y:S01]  /*2620*/  HMMA.16816.F32 R72, R4, R14, R72 ;  /* 0x0000000e0448723c */ /* 0x000fe20000001848 */
[----:B------:R-:W1:Y:S06]  /*2630*/  LDSM.16.MT88.4 R12, [R121+0x7800] ;  /* 0x00780000790c783b */ /* 0x000e6c0000004200 */
[----:B-----5:R-:W-:Y:S01]  /*2640*/  F2FP.PACK_AB R4, R90, R97 ;  /* 0x000000615a04723e */ /* 0x020fe200000000ff */
        /* <DEDUP_REMOVED lines=12> */
[C---:B--2---:R-:W-:Y:S08]  /*2710*/  HMMA.16816.F32 R36, R4.reuse, R8, R36 ;  /* 0x000000080424723c */ /* 0x044ff00000001824 */
[C---:B------:R-:W-:Y:S01]  /*2720*/  HMMA.16816.F32 R40, R4.reuse, R10, R40 ;  /* 0x0000000a0428723c */ /* 0x040fe20000001828 */
[----:B------:R-:W2:Y:S07]  /*2730*/  LDSM.16.MT88.4 R8, [R120+0x7800] ;  /* 0x007800007808783b */ /* 0x000eae0000004200 */
[C---:B-1----:R-:W-:Y:S08]  /*2740*/  HMMA.16816.F32 R52, R4.reuse, R12, R52 ;  /* 0x0000000c0434723c */ /* 0x042ff00000001834 */
[C---:B------:R-:W-:Y:S01]  /*2750*/  HMMA.16816.F32 R56, R4.reuse, R14, R56 ;  /* 0x0000000e0438723c */ /* 0x040fe20000001838 */
[----:B------:R-:W1:Y:S07]  /*2760*/  LDSM.16.MT88.4 R12, [R121+0x8800] ;  /* 0x00880000790c783b */ /* 0x000e6e0000004200 */
[C---:B------:R-:W-:Y:S01]  /*2770*/  HMMA.16816.F32 R48, R4.reuse, R18, R48 ;  /* 0x000000120430723c */ /* 0x040fe20000001830 */
[----:B------:R-:W-:Y:S07]  /*2780*/  LDSM.16.MT88.4 R16, [R121+0x6c00] ;  /* 0x006c00007910783b */ /* 0x000fee0000004200 */
[C---:B--2---:R-:W-:Y:S08]  /*2790*/  HMMA.16816.F32 R60, R4.reuse, R8, R60 ;  /* 0x00000008043c723c */ /* 0x044ff0000000183c */
[C---:B------:R-:W-:Y:S01]  /*27a0*/  HMMA.16816.F32 R64, R4.reuse, R10, R64 ;  /* 0x0000000a0440723c */ /* 0x040fe20000001840 */
[----:B------:R-:W2:Y:S07]  /*27b0*/  LDSM.16.MT88.4 R8, [R120+0x8800] ;  /* 0x008800007808783b */ /* 0x000eae0000004200 */
[C---:B-1----:R-:W-:Y:S08]  /*27c0*/  HMMA.16816.F32 R68, R4.reuse, R12, R68 ;  /* 0x0000000c0444723c */ /* 0x042ff00000001844 */
[C---:B------:R-:W-:Y:S01]  /*27d0*/  HMMA.16816.F32 R72, R4.reuse, R14, R72 ;  /* 0x0000000e0448723c */ /* 0x040fe20000001848 */
[----:B------:R-:W1:Y:S07]  /*27e0*/  LDSM.16.MT88.4 R12, [R120+0x6c00] ;  /* 0x006c0000780c783b */ /* 0x000e6e0000004200 */
[C---:B--2---:R-:W-:Y:S08]  /*27f0*/  HMMA.16816.F32 R76, R4.reuse, R8, R76 ;  /* 0x00000008044c723c */ /* 0x044ff0000000184c */
[----:B------:R-:W-:Y:S01]  /*2800*/  HMMA.16816.F32 R80, R4, R10, R80 ;  /* 0x0000000a0450723c */ /* 0x000fe20000001850 */
[----:B------:R-:W2:Y:S06]  /*2810*/  LDSM.16.MT88.4 R8, [R121+0x7c00] ;  /* 0x007c00007908783b */ /* 0x000eac0000004200 */
[----:B----4-:R-:W-:Y:S01]  /*2820*/  F2FP.PACK_AB R4, R92, R93 ;  /* 0x0000005d5c04723e */ /* 0x010fe200000000ff */
[----:B------:R-:W-:Y:S01]  /*2830*/  FADD.FTZ R93, R93, R88 ;  /* 0x000000585d5d7221 */ /* 0x000fe20000010000 */
[----:B---3--:R-:W-:Y:S01]  /*2840*/  F2FP.PACK_AB R5, R96, R91 ;  /* 0x0000005b6005723e */ /* 0x008fe200000000ff */
        /* <DEDUP_REMOVED lines=12> */
[C---:B-1----:R-:W-:Y:S08]  /*2910*/  HMMA.16816.F32 R44, R4.reuse, R12, R44 ;  /* 0x0000000c042c723c */ /* 0x042ff0000000182c */
[C---:B------:R-:W-:Y:S01]  /*2920*/  HMMA.16816.F32 R48, R4.reuse, R14, R48 ;  /* 0x0000000e0430723c */ /* 0x040fe20000001830 */
[----:B------:R-:W1:Y:S07]  /*2930*/  LDSM.16.MT88.4 R12, [R121+0x8c00] ;  /* 0x008c0000790c783b */ /* 0x000e6e0000004200 */
[C---:B--2---:R-:W-:Y:S08]  /*2940*/  HMMA.16816.F32 R52, R4.reuse, R8, R52 ;  /* 0x000000080434723c */ /* 0x044ff00000001834 */
[C---:B------:R-:W-:Y:S01]  /*2950*/  HMMA.16816.F32 R56, R4.reuse, R10, R56 ;  /* 0x0000000a0438723c */ /* 0x040fe20000001838 */
[----:B------:R-:W2:Y:S07]  /*2960*/  LDSM.16.MT88.4 R8, [R120+0x8c00] ;  /* 0x008c00007808783b */ /* 0x000eae0000004200 */
[C---:B---3--:R-:W-:Y:S08]  /*2970*/  HMMA.16816.F32 R60, R4.reuse, R16, R60 ;  /* 0x00000010043c723c */ /* 0x048ff0000000183c */
[C---:B------:R-:W-:Y:S08]  /*2980*/  HMMA.16816.F32 R64, R4.reuse, R18, R64 ;  /* 0x000000120440723c */ /* 0x040ff00000001840 */
[C---:B-1----:R-:W-:Y:S08]  /*2990*/  HMMA.16816.F32 R68, R4.reuse, R12, R68 ;  /* 0x0000000c0444723c */ /* 0x042ff00000001844 */
[C---:B------:R-:W-:Y:S08]  /*29a0*/  HMMA.16816.F32 R72, R4.reuse, R14, R72 ;  /* 0x0000000e0448723c */ /* 0x040ff00000001848 */
[C---:B--2---:R-:W-:Y:S08]  /*29b0*/  HMMA.16816.F32 R76, R4.reuse, R8, R76 ;  /* 0x00000008044c723c */ /* 0x044ff0000000184c */
[----:B------:R-:W-:Y:S01]  /*29c0*/  HMMA.16816.F32 R80, R4, R10, R80 ;  /* 0x0000000a0450723c */ /* 0x000fe20000001850 */
[----:B------:R-:W-:Y:S03]  /*29d0*/  @!UPT UIADD3 URZ, URZ, URZ, URZ ;  /* 0x0000003f3f3ff290 */ /* 0x000fe6000fffe03f */
[----:B------:R-:W-:Y:S11]  /*29e0*/  @!P0 BRA `(.L_x_151) ;  /* 0x00001a4000008947 */ /* 0x000ff60003800000 */
[----:B------:R-:W-:Y:S01]  /*29f0*/  IADD3 R142, R84, -0x2, RZ ;  /* 0xfffffffe548e7810 */ /* 0x000fe20007ffe0ff */
[----:B------:R-:W-:Y:S01]  /*2a00*/  IMAD.MOV.U32 R3, RZ, RZ, R0 ;  /* 0x000000ffff037224 */ /* 0x000fe200078e0000 */
[----:B------:R-:W-:Y:S01]  /*2a10*/  MOV R85, R2 ;  /* 0x0000000200557202 */ /* 0x000fe20000000f00 */
[----:B------:R-:W-:Y:S06]  /*2a20*/  BRA `(.L_x_152) ;  /* 0x0000017000007947 */ /* 0x000fec0003800000 */
.L_x_154:
[----:B------:R-:W-:Y:S04]  /*2a30*/  IADD3 R87, R142, -0x1, RZ ;  /* 0xffffffff8e577810 */ /* 0x000fe80007ffe0ff */
[----:B------:R-:W-:Y:S01]  /*2a40*/  SHF.R.S32.HI R0, RZ, 0x1f, R87 ;  /* 0x0000001fff007819 */ /* 0x000fe20000011457 */
[C---:B------:R-:W-:Y:S04]  /*2a50*/  IMAD.WIDE.U32 R88, R87.reuse, c[0x0][0x198], RZ ;  /* 0x0000660057587a25 */ /* 0x040fe800078e00ff */
[----:B------:R-:W-:Y:S01]  /*2a60*/  IMAD R0, R0, c[0x0][0x198], RZ ;  /* 0x0000660000007a24 */ /* 0x000fe200078e02ff */
[----:B------:R-:W-:Y:S03]  /*2a70*/  LEA R2, P1, R88, R134, 0x6 ;  /* 0x0000008658027211 */ /* 0x000fe600078230ff */
[----:B------:R-:W-:Y:S01]  /*2a80*/  IMAD R0, R87, c[0x0][0x19c], R0 ;  /* 0x0000670057007a24 */ /* 0x000fe200078e0200 */
[----:B------:R-:W-:Y:S03]  /*2a90*/  LEA R90, P2, R2, c[0x0][0x168], 0x1 ;  /* 0x00005a00025a7a11 */ /* 0x000fe600078408ff */
[----:B------:R-:W-:Y:S05]  /*2aa0*/  IMAD.IADD R87, R89, 0x1, R0 ;  /* 0x0000000159577824 */ /* 0x000fea00078e0200 */
        /* <DEDUP_REMOVED lines=15> */
.L_x_152:
[----:B------:R-:W-:Y:S01]  /*2ba0*/  SHF.R.S32.HI R0, RZ, 0x1f, R142 ;  /* 0x0000001fff007819 */ /* 0x000fe2000001148e */
[----:B------:R-:W-:Y:S04]  /*2bb0*/  DEPBAR.LE SB0, 0x0 ;  /* 0x000080000000791a */ /* 0x000fe80000000000 */
[----:B------:R-:W-:Y:S01]  /*2bc0*/  BAR.SYNC.DEFER_BLOCKING 0x0 ;  /* 0x0000000000007b1d */ /* 0x000fe20000010000 */
[----:B------:R-:W-:Y:S02]  /*2bd0*/  IMAD R0, R0, c[0x0][0x1a0], RZ ;  /* 0x0000680000007a24 */ /* 0x000fe400078e02ff */
[C---:B------:R-:W-:Y:S04]  /*2be0*/  IMAD.WIDE.U32 R86, R142.reuse, c[0x0][0x1a0], RZ ;  /* 0x000068008e567a25 */ /* 0x040fe800078e00ff */
[----:B------:R-:W-:Y:S01]  /*2bf0*/  IMAD R0, R142, c[0x0][0x1a4], R0 ;  /* 0x000069008e007a24 */ /* 0x000fe200078e0200 */
[----:B------:R-:W-:Y:S03]  /*2c00*/  LEA R2, P0, R86, R132, 0x6 ;  /* 0x0000008456027211 */ /* 0x000fe600078030ff */
        /* <DEDUP_REMOVED lines=9> */
[----:B------:R-:W-:Y:S01]  /*2ca0*/  IMAD.X R151, R129, 0x1, R149, P0 ;  /* 0x0000000181977824 */ /* 0x000fe200000e0695 */
[----:B------:R-:W-:Y:S02]  /*2cb0*/  ISETP.GT.AND P0, PT, R142, RZ, PT ;  /* 0x000000ff8e00720c */ /* 0x000fe40003f04270 */
        /* <DEDUP_REMOVED lines=8> */
[----:B------:R-:W4:Y:S04]  /*2d40*/  LDSM.16.M88.4 R100, [R124+0x800] ;  /* 0x000800007c64783b */ /* 0x000f280000000200 */
[----:B------:R-:W0:Y:S04]  /*2d50*/  LDGDEPBAR ;  /* 0x00000000000079af */ /* 0x000e280000000000 */
[----:B------:R-:W5:Y:S04]  /*2d60*/  LDSM.16.M88.4 R104, [R124+0xc00] ;  /* 0x000c00007c68783b */ /* 0x000f680000000200 */
[----:B------:R-:W-:Y:S04]  /*2d70*/  LDSM.16.M88.4 R108, [R123] ;  /* 0x000000007b6c783b */ /* 0x000fe80000000200 */
[----:B------:R-:W1:Y:S04]  /*2d80*/  LDSM.16.M88.4 R112, [R122] ;  /* 0x000000007a70783b */ /* 0x000e680000000200 */
[----:B------:R-:W1:Y:S01]  /*2d90*/  LDSM.16.M88.4 R116, [R122+0x400] ;  /* 0x000400007a74783b */ /* 0x000e620000000200 */
[C---:B--2---:R-:W-:Y:S08]  /*2da0*/  HMMA.16816.F32 R4, R88.reuse, R92, RZ ;  /* 0x0000005c5804723c */ /* 0x044ff000000018ff */
[C---:B------:R-:W-:Y:S01]  /*2db0*/  HMMA.16816.F32 R8, R88.reuse, R94, RZ ;  /* 0x0000005e5808723c */ /* 0x040fe200000018ff */
[----:B------:R-:W-:Y:S07]  /*2dc0*/  LDSM.16.M88.4 R92, [R122+0xc00] ;  /* 0x000c00007a5c783b */ /* 0x000fee0000000200 */
[C---:B---3--:R-:W-:Y:S08]  /*2dd0*/  HMMA.16816.F32 R12, R88.reuse, R96, RZ ;  /* 0x00000060580c723c */ /* 0x048ff000000018ff */
[C---:B------:R-:W-:Y:S01]  /*2de0*/  HMMA.16816.F32 R16, R88.reuse, R98, RZ ;  /* 0x000000625810723c */ /* 0x040fe200000018ff */
[----:B------:R-:W-:Y:S07]  /*2df0*/  LDSM.16.M88.4 R96, [R124+0x1000] ;  /* 0x001000007c60783b */ /* 0x000fee0000000200 */
[C---:B----4-:R-:W-:Y:S08]  /*2e00*/  HMMA.16816.F32 R20, R88.reuse, R100, RZ ;  /* 0x000000645814723c */ /* 0x050ff000000018ff */
[C---:B------:R-:W-:Y:S01]  /*2e10*/  HMMA.16816.F32 R24, R88.reuse, R102, RZ ;  /* 0x000000665818723c */ /* 0x040fe200000018ff */
[----:B------:R-:W-:Y:S07]  /*2e20*/  LDSM.16.M88.4 R100, [R124+0x1c00] ;  /* 0x001c00007c64783b */ /* 0x000fee0000000200 */
[C---:B-----5:R-:W-:Y:S08]  /*2e30*/  HMMA.16816.F32 R28, R88.reuse, R104, RZ ;  /* 0x00000068581c723c */ /* 0x060ff000000018ff */
[----:B------:R-:W-:Y:S01]  /*2e40*/  HMMA.16816.F32 R32, R88, R106, RZ ;  /* 0x0000006a5820723c */ /* 0x000fe200000018ff */
[----:B------:R-:W2:Y:S07]  /*2e50*/  LDSM.16.M88.4 R88, [R122+0x800] ;  /* 0x000800007a58783b */ /* 0x000eae0000000200 */
[C---:B-1----:R-:W-:Y:S08]  /*2e60*/  HMMA.16816.F32 R4, R108.reuse, R112, R4 ;  /* 0x000000706c04723c */ /* 0x042ff00000001804 */
[C---:B------:R-:W-:Y:S08]  /*2e70*/  HMMA.16816.F32 R8, R108.reuse, R114, R8 ;  /* 0x000000726c08723c */ /* 0x040ff00000001808 */
[C---:B------:R-:W-:Y:S08]  /*2e80*/  HMMA.16816.F32 R12, R108.reuse, R116, R12 ;  /* 0x000000746c0c723c */ /* 0x040ff0000000180c */
[C---:B------:R-:W-:Y:S08]  /*2e90*/  HMMA.16816.F32 R16, R108.reuse, R118, R16 ;  /* 0x000000766c10723c */ /* 0x040ff00000001810 */
[C---:B--2---:R-:W-:Y:S08]  /*2ea0*/  HMMA.16816.F32 R20, R108.reuse, R88, R20 ;  /* 0x000000586c14723c */ /* 0x044ff00000001814 */
[C---:B------:R-:W-:Y:S01]  /*2eb0*/  HMMA.16816.F32 R24, R108.reuse, R90, R24 ;  /* 0x0000005a6c18723c */ /* 0x040fe20000001818 */
[----:B------:R-:W1:Y:S07]  /*2ec0*/  LDSM.16.M88.4 R88, [R125+0x1000] ;  /* 0x001000007d58783b */ /* 0x000e6e0000000200 */
[C---:B------:R-:W-:Y:S08]  /*2ed0*/  HMMA.16816.F32 R28, R108.reuse, R92, R28 ;  /* 0x0000005c6c1c723c */ /* 0x040ff0000000181c */
[----:B------:R-:W-:Y:S01]  /*2ee0*/  HMMA.16816.F32 R32, R108, R94, R32 ;  /* 0x0000005e6c20723c */ /* 0x000fe20000001820 */
[----:B------:R-:W2:Y:S07]  /*2ef0*/  LDSM.16.M88.4 R92, [R124+0x1400] ;  /* 0x001400007c5c783b */ /* 0x000eae0000000200 */
[C---:B-1----:R-:W-:Y:S08]  /*2f00*/  HMMA.16816.F32 R4, R88.reuse, R96, R4 ;  /* 0x000000605804723c */ /* 0x042ff00000001804 */
[C---:B------:R-:W-:Y:S01]  /*2f10*/  HMMA.16816.F32 R8, R88.reuse, R98, R8 ;  /* 0x000000625808723c */ /* 0x040fe20000001808 */
[----:B------:R-:W1:Y:S07]  /*2f20*/  LDSM.16.M88.4 R96, [R124+0x1800] ;  /* 0x001800007c60783b */ /* 0x000e6e0000000200 */
[C---:B--2---:R-:W-:Y:S08]  /*2f30*/  HMMA.16816.F32 R12, R88.reuse, R92, R12 ;  /* 0x0000005c580c723c */ /* 0x044ff0000000180c */
[C---:B------:R-:W-:Y:S01]  /*2f40*/  HMMA.16816.F32 R16, R88.reuse, R94, R16 ;  /* 0x0000005e5810723c */ /* 0x040fe20000001810 */
[----:B------:R-:W-:Y:S07]  /*2f50*/  LDSM.16.M88.4 R92, [R123+0x1000] ;  /* 0x001000007b5c783b */ /* 0x000fee0000000200 */
[C---:B-1----:R-:W-:Y:S08]  /*2f60*/  HMMA.16816.F32 R20, R88.reuse, R96, R20 ;  /* 0x000000605814723c */ /* 0x042ff00000001814 */
[C---:B------:R-:W-:Y:S01]  /*2f70*/  HMMA.16816.F32 R24, R88.reuse, R98, R24 ;  /* 0x000000625818723c */ /* 0x040fe20000001818 */
[----:B------:R-:W1:Y:S07]  /*2f80*/  LDSM.16.M88.4 R96, [R122+0x1000] ;  /* 0x001000007a60783b */ /* 0x000e6e0000000200 */
[C---:B------:R-:W-:Y:S08]  /*2f90*/  HMMA.16816.F32 R28, R88.reuse, R100, R28 ;  /* 0x00000064581c723c */ /* 0x040ff0000000181c */
[----:B------:R-:W-:Y:S01]  /*2fa0*/  HMMA.16816.F32 R32, R88, R102, R32 ;  /* 0x000000665820723c */ /* 0x000fe20000001820 */
[----:B------:R-:W2:Y:S04]  /*2fb0*/  LDSM.16.M88.4 R88, [R122+0x1400] ;  /* 0x001400007a58783b */ /* 0x000ea80000000200 */
[----:B------:R-:W-:Y:S03]  /*2fc0*/  LDSM.16.M88.4 R100, [R122+0x1c00] ;  /* 0x001c00007a64783b */ /* 0x000fe60000000200 */
        /* <DEDUP_REMOVED lines=28> */
[----:B------:R-:W1:Y:S01]  /*3190*/  LDSM.16.M88.4 R96, [R122+0x2800] ;  /* 0x002800007a60783b */ /* 0x000e620000000200 */
[----:B------:R-:W-:Y:S04]  /*31a0*/  DEPBAR.LE SB0, 0x0 ;  /* 0x000080000000791a */ /* 0x000fe80000000000 */
[----:B------:R-:W-:Y:S02]  /*31b0*/  BAR.SYNC.DEFER_BLOCKING 0x0 ;  /* 0x0000000000007b1d */ /* 0x000fe40000010000 */
[C---:B--2---:R-:W-:Y:S08]  /*31c0*/  HMMA.16816.F32 R12, R92.reuse, R88, R12 ;  /* 0x000000585c0c723c */ /* 0x044ff0000000180c */
[C---:B------:R-:W-:Y:S08]  /*31d0*/  HMMA.16816.F32 R16, R92.reuse, R90, R16 ;  /* 0x0000005a5c10723c */ /* 0x040ff00000001810 */
[C---:B-1----:R-:W-:Y:S08]  /*31e0*/  HMMA.16816.F32 R20, R92.reuse, R96, R20 ;  /* 0x000000605c14723c */ /* 0x042ff00000001814 */
[C---:B------:R-:W-:Y:S08]  /*31f0*/  HMMA.16816.F32 R24, R92.reuse, R98, R24 ;  /* 0x000000625c18723c */ /* 0x040ff00000001818 */
[C---:B------:R-:W-:Y:S08]  /*3200*/  HMMA.16816.F32 R28, R92.reuse, R100, R28 ;  /* 0x000000645c1c723c */ /* 0x040ff0000000181c */
[----:B------:R-:W-:Y:S01]  /*3210*/  HMMA.16816.F32 R32, R92, R102, R32 ;  /* 0x000000665c20723c */ /* 0x000fe20000001820 */
[----:B------:R-:W-:-:S07]  /*3220*/  @P0 BRA `(.L_x_154) ;  /* 0xfffff80000000947 */ /* 0x000fce000383ffff */
.L_x_153:
[----:B------:R-:W-:Y:S01]  /*3230*/  FMNMX.FTZ R0, R4, R85, !PT ;  /* 0x0000005504007209 */ /* 0x000fe20007810000 */
[----:B------:R-:W-:Y:S01]  /*3240*/  LDSM.16.MT88.4 R96, [R121+0x6000] ;  /* 0x006000007960783b */ /* 0x000fe20000004200 */
[----:B------:R-:W-:Y:S02]  /*3250*/  FMNMX.FTZ R84, R6, R3, !PT ;  /* 0x0000000306547209 */ /* 0x000fe40007810000 */
[----:B------:R-:W-:Y:S02]  /*3260*/  FMNMX.FTZ R87, R5, R0, !PT ;  /* 0x0000000005577209 */ /* 0x000fe40007810000 */
[----:B------:R-:W-:Y:S02]  /*3270*/  FMNMX.FTZ R93, R7, R84, !PT ;  /* 0x00000054075d7209 */ /* 0x000fe40007810000 */
        /* <DEDUP_REMOVED lines=29> */
[----:B------:R-:W-:Y:S01]  /*3450*/  IADD3 R142, R142, -0x1, RZ ;  /* 0xffffffff8e8e7810 */ /* 0x000fe20007ffe0ff */
[----:B------:R-:W-:Y:S08]  /*3460*/  SHFL.BFLY PT, R95, R88, 0x2, 0x1f ;  /* 0x0c401f00585f7f89 */ /* 0x000ff000000e0000 */
[----:B------:R-:W1:Y:S02]  /*3470*/  SHFL.BFLY PT, R0, R89, 0x2, 0x1f ;  /* 0x0c401f0059007f89 */ /* 0x000e6400000e0000 */
[----:B-1----:R-:W-:Y:S02]  /*3480*/  FMNMX.FTZ R87, R89, R0, !PT ;  /* 0x0000000059577209 */ /* 0x002fe40007810000 */
[----:B------:R-:W-:Y:S04]  /*3490*/  FMNMX.FTZ R93, R88, R95, !PT ;  /* 0x0000005f585d7209 */ /* 0x000fe80007810000 */
[----:B------:R-:W1:Y:S08]  /*34a0*/  SHFL.BFLY PT, R0, R87, 0x1, 0x1f ;  /* 0x0c201f0057007f89 */ /* 0x000e7000000e0000 */
[----:B------:R-:W2:Y:S01]  /*34b0*/  SHFL.BFLY PT, R84, R93, 0x1, 0x1f ;  /* 0x0c201f005d547f89 */ /* 0x000ea200000e0000 */
[----:B-1----:R-:W-:Y:S05]  /*34c0*/  FMNMX.FTZ R0, R87, R0, !PT ;  /* 0x0000000057007209 */ /* 0x002fea0007810000 */
[----:B------:R-:W-:Y:S01]  /*34d0*/  FMUL.FTZ R106, R0, c[0x0][0x23c] ;  /* 0x00008f00006a7a20 */ /* 0x000fe20000410000 */
[----:B--2---:R-:W-:Y:S04]  /*34e0*/  FMNMX.FTZ R2, R93, R84, !PT ;  /* 0x000000545d027209 */ /* 0x004fe80007810000 */
[C---:B------:R-:W-:Y:S01]  /*34f0*/  FSETP.NEU.FTZ.AND P1, PT, R2.reuse, -INF , PT ;  /* 0xff8000000200780b */ /* 0x040fe20003f3d000 */
[C---:B------:R-:W-:Y:S02]  /*3500*/  FADD.FTZ R84, -R2.reuse, R85 ;  /* 0x0000005502547221 */ /* 0x040fe40000010100 */
[----:B------:R-:W-:Y:S02]  /*3510*/  FMUL.FTZ R104, R2, c[0x0][0x23c] ;  /* 0x00008f0002687a20 */ /* 0x000fe40000410000 */
[----:B------:R-:W-:Y:S02]  /*3520*/  FMUL.FTZ R86, R84, c[0x0][0x23c] ;  /* 0x00008f0054567a20 */ /* 0x000fe40000410000 */
[----:B------:R-:W-:Y:S01]  /*3530*/  FADD.FTZ R85, -R0, R3 ;  /* 0x0000000300557221 */ /* 0x000fe20000010100 */
[----:B------:R-:W-:Y:S01]  /*3540*/  FSEL R104, R104, RZ, P1 ;  /* 0x000000ff68687208 */ /* 0x000fe20000800000 */
[----:B------:R1:W2:Y:S01]  /*3550*/  MUFU.EX2 R84, R86 ;  /* 0x0000005600547308 */ /* 0x0002a20000000800 */
[----:B------:R-:W-:Y:S01]  /*3560*/  FSETP.NEU.FTZ.AND P1, PT, R0, -INF , PT ;  /* 0xff8000000000780b */ /* 0x000fe20003f3d000 */
[----:B------:R-:W-:Y:S01]  /*3570*/  FMUL.FTZ R3, R85, c[0x0][0x23c] ;  /* 0x00008f0055037a20 */ /* 0x000fe20000410000 */
[----:B------:R-:W-:Y:S01]  /*3580*/  MOV R85, R2 ;  /* 0x0000000200557202 */ /* 0x000fe20000000f00 */
[--C-:B------:R-:W-:Y:S01]  /*3590*/  FFMA.FTZ R105, R4, c[0x0][0x23c], -R104.reuse ;  /* 0x00008f0004697a23 */ /* 0x100fe20000010868 */
[----:B------:R-:W-:Y:S01]  /*35a0*/  FSEL R106, R106, RZ, P1 ;  /* 0x000000ff6a6a7208 */ /* 0x000fe20000800000 */
[--C-:B------:R-:W-:Y:S02]  /*35b0*/  FFMA.FTZ R90, R5, c[0x0][0x23c], -R104.reuse ;  /* 0x00008f00055a7a23 */ /* 0x100fe40000010868 */
[----:B------:R-:W-:Y:S02]  /*35c0*/  FFMA.FTZ R111, R8, c[0x0][0x23c], -R104 ;  /* 0x00008f00086f7a23 */ /* 0x000fe40000010868 */
[--C-:B------:R-:W-:Y:S01]  /*35d0*/  FFMA.FTZ R108, R6, c[0x0][0x23c], -R106.reuse ;  /* 0x00008f00066c7a23 */ /* 0x100fe2000001086a */
[----:B------:R-:W-:Y:S01]  /*35e0*/  MUFU.EX2 R105, R105 ;  /* 0x0000006900697308 */ /* 0x000fe20000000800 */
[--C-:B------:R-:W-:Y:S02]  /*35f0*/  FFMA.FTZ R109, R7, c[0x0][0x23c], -R106.reuse ;  /* 0x00008f00076d7a23 */ /* 0x100fe4000001086a */
[--C-:B------:R-:W-:Y:S02]  /*3600*/  FFMA.FTZ R88, R10, c[0x0][0x23c], -R106.reuse ;  /* 0x00008f000a587a23 */ /* 0x100fe4000001086a */
[----:B------:R-:W-:Y:S02]  /*3610*/  FFMA.FTZ R87, R11, c[0x0][0x23c], -R106 ;  /* 0x00008f000b577a23 */ /* 0x000fe4000001086a */
[--C-:B------:R-:W-:Y:S02]  /*3620*/  FFMA.FTZ R112, R12, c[0x0][0x23c], -R104.reuse ;  /* 0x00008f000c707a23 */ /* 0x100fe40000010868 */
[----:B------:R-:W-:Y:S01]  /*3630*/  FFMA.FTZ R113, R13, c[0x0][0x23c], -R104 ;  /* 0x00008f000d717a23 */ /* 0x000fe20000010868 */
[----:B------:R-:W-:Y:S01]  /*3640*/  MUFU.EX2 R109, R109 ;  /* 0x0000006d006d7308 */ /* 0x000fe20000000800 */
[----:B------:R-:W-:Y:S02]  /*3650*/  FFMA.FTZ R114, R14, c[0x0][0x23c], -R106 ;  /* 0x00008f000e727a23 */ /* 0x000fe4000001086a */
[----:B-1----:R-:W-:Y:S02]  /*3660*/  FFMA.FTZ R86, R9, c[0x0][0x23c], -R104 ;  /* 0x00008f0009567a23 */ /* 0x002fe40000010868 */
[C---:B--2---:R-:W-:Y:S02]  /*3670*/  FMUL.FTZ R36, R84.reuse, R36 ;  /* 0x0000002454247220 */ /* 0x044fe40000410000 */
[C---:B------:R-:W-:Y:S02]  /*3680*/  FMUL.FTZ R37, R84.reuse, R37 ;  /* 0x0000002554257220 */ /* 0x040fe40000410000 */
[C---:B------:R-:W-:Y:S01]  /*3690*/  FMUL.FTZ R40, R84.reuse, R40 ;  /* 0x0000002854287220 */ /* 0x040fe20000410000 */
[----:B------:R-:W-:Y:S01]  /*36a0*/  MUFU.EX2 R111, R111 ;  /* 0x0000006f006f7308 */ /* 0x000fe20000000800 */
[C---:B------:R-:W-:Y:S02]  /*36b0*/  FMUL.FTZ R41, R84.reuse, R41 ;  /* 0x0000002954297220 */ /* 0x040fe40000410000 */
[C---:B------:R-:W-:Y:S02]  /*36c0*/  FMUL.FTZ R44, R84.reuse, R44 ;  /* 0x0000002c542c7220 */ /* 0x040fe40000410000 */
[C---:B------:R-:W-:Y:S02]  /*36d0*/  FMUL.FTZ R45, R84.reuse, R45 ;  /* 0x0000002d542d7220 */ /* 0x040fe40000410000 */
[C---:B------:R-:W-:Y:S02]  /*36e0*/  FMUL.FTZ R48, R84.reuse, R48 ;  /* 0x0000003054307220 */ /* 0x040fe40000410000 */
[C---:B------:R-:W-:Y:S01]  /*36f0*/  FMUL.FTZ R49, R84.reuse, R49 ;  /* 0x0000003154317220 */ /* 0x040fe20000410000 */
[----:B------:R-:W1:Y:S01]  /*3700*/  MUFU.EX2 R3, R3 ;  /* 0x0000000300037308 */ /* 0x000e620000000800 */
[C---:B------:R-:W-:Y:S02]  /*3710*/  FMUL.FTZ R52, R84.reuse, R52 ;  /* 0x0000003454347220 */ /* 0x040fe40000410000 */
[C---:B------:R-:W-:Y:S02]  /*3720*/  FMUL.FTZ R53, R84.reuse, R53 ;  /* 0x0000003554357220 */ /* 0x040fe40000410000 */
[C---:B------:R-:W-:Y:S02]  /*3730*/  FMUL.FTZ R56, R84.reuse, R56 ;  /* 0x0000003854387220 */ /* 0x040fe40000410000 */
[C---:B------:R-:W-:Y:S02]  /*3740*/  FMUL.FTZ R57, R84.reuse, R57 ;  /* 0x0000003954397220 */ /* 0x040fe40000410000 */
[C---:B------:R-:W-:Y:S01]  /*3750*/  FMUL.FTZ R60, R84.reuse, R60 ;  /* 0x0000003c543c7220 */ /* 0x040fe20000410000 */
[----:B------:R-:W2:Y:S01]  /*3760*/  MUFU.EX2 R90, R90 ;  /* 0x0000005a005a7308 */ /* 0x000ea20000000800 */
[C---:B------:R-:W-:Y:S02]  /*3770*/  FMUL.FTZ R61, R84.reuse, R61 ;  /* 0x0000003d543d7220 */ /* 0x040fe40000410000 */
[C---:B------:R-:W-:Y:S02]  /*3780*/  FMUL.FTZ R64, R84.reuse, R64 ;  /* 0x0000004054407220 */ /* 0x040fe40000410000 */
[C---:B------:R-:W-:Y:S02]  /*3790*/  FMUL.FTZ R65, R84.reuse, R65 ;  /* 0x0000004154417220 */ /* 0x040fe40000410000 */
[C---:B------:R-:W-:Y:S02]  /*37a0*/  FMUL.FTZ R68, R84.reuse, R68 ;  /* 0x0000004454447220 */ /* 0x040fe40000410000 */
[C---:B------:R-:W-:Y:S01]  /*37b0*/  FMUL.FTZ R69, R84.reuse, R69 ;  /* 0x0000004554457220 */ /* 0x040fe20000410000 */
[----:B------:R-:W3:Y:S01]  /*37c0*/  MUFU.EX2 R108, R108 ;  /* 0x0000006c006c7308 */ /* 0x000ee20000000800 */
[C---:B------:R-:W-:Y:S02]  /*37d0*/  FMUL.FTZ R72, R84.reuse, R72 ;  /* 0x0000004854487220 */ /* 0x040fe40000410000 */
[----:B------:R-:W-:Y:S02]  /*37e0*/  FMUL.FTZ R73, R84, R73 ;  /* 0x0000004954497220 */ /* 0x000fe40000410000 */
[C---:B-1----:R-:W-:Y:S02]  /*37f0*/  FMUL.FTZ R38, R3.reuse, R38 ;  /* 0x0000002603267220 */ /* 0x042fe40000410000 */
[C---:B------:R-:W-:Y:S02]  /*3800*/  FMUL.FTZ R39, R3.reuse, R39 ;  /* 0x0000002703277220 */ /* 0x040fe40000410000 */
[C---:B------:R-:W-:Y:S01]  /*3810*/  FMUL.FTZ R42, R3.reuse, R42 ;  /* 0x0000002a032a7220 */ /* 0x040fe20000410000 */
[----:B------:R-:W1:Y:S01]  /*3820*/  MUFU.EX2 R86, R86 ;  /* 0x0000005600567308 */ /* 0x000e620000000800 */
[C---:B------:R-:W-:Y:S02]  /*3830*/  FMUL.FTZ R43, R3.reuse, R43 ;  /* 0x0000002b032b7220 */ /* 0x040fe40000410000 */
[C---:B------:R-:W-:Y:S01]  /*3840*/  FMUL.FTZ R46, R3.reuse, R46 ;  /* 0x0000002e032e7220 */ /* 0x040fe20000410000 */
[----:B--2---:R-:W-:Y:S01]  /*3850*/  F2FP.PACK_AB R92, R90, R105 ;  /* 0x000000695a5c723e */ /* 0x004fe200000000ff */
[C---:B------:R-:W-:Y:S02]  /*3860*/  FMUL.FTZ R47, R3.reuse, R47 ;  /* 0x0000002f032f7220 */ /* 0x040fe40000410000 */
[C---:B------:R-:W-:Y:S02]  /*3870*/  FMUL.FTZ R50, R3.reuse, R50 ;  /* 0x0000003203327220 */ /* 0x040fe40000410000 */
[C---:B------:R-:W-:Y:S01]  /*3880*/  FMUL.FTZ R51, R3.reuse, R51 ;  /* 0x0000003303337220 */ /* 0x040fe20000410000 */
[----:B------:R-:W-:Y:S01]  /*3890*/  MUFU.EX2 R88, R88 ;  /* 0x0000005800587308 */ /* 0x000fe20000000800 */
[C---:B------:R-:W-:Y:S02]  /*38a0*/  FMUL.FTZ R54, R3.reuse, R54 ;  /* 0x0000003603367220 */ /* 0x040fe40000410000 */
[----:B------:R-:W-:Y:S01]  /*38b0*/  FMUL.FTZ R55, R3, R55 ;  /* 0x0000003703377220 */ /* 0x000fe20000410000 */
[----:B---3--:R-:W-:Y:S01]  /*38c0*/  F2FP.PACK_AB R93, R109, R108 ;  /* 0x0000006c6d5d723e */ /* 0x008fe200000000ff */
[C---:B------:R-:W-:Y:S02]  /*38d0*/  FMUL.FTZ R58, R3.reuse, R58 ;  /* 0x0000003a033a7220 */ /* 0x040fe40000410000 */
[C---:B------:R-:W-:Y:S02]  /*38e0*/  FMUL.FTZ R59, R3.reuse, R59 ;  /* 0x0000003b033b7220 */ /* 0x040fe40000410000 */
[C---:B------:R-:W-:Y:S01]  /*38f0*/  FMUL.FTZ R62, R3.reuse, R62 ;  /* 0x0000003e033e7220 */ /* 0x040fe20000410000 */
[----:B------:R-:W2:Y:S01]  /*3900*/  MUFU.EX2 R87, R87 ;  /* 0x0000005700577308 */ /* 0x000ea20000000800 */
[C---:B------:R-:W-:Y:S02]  /*3910*/  FMUL.FTZ R63, R3.reuse, R63 ;  /* 0x0000003f033f7220 */ /* 0x040fe40000410000 */
[C---:B------:R-:W-:Y:S01]  /*3920*/  FMUL.FTZ R66, R3.reuse, R66 ;  /* 0x0000004203427220 */ /* 0x040fe20000410000 */
[----:B-1----:R-:W-:Y:S01]  /*3930*/  F2FP.PACK_AB R94, R86, R111 ;  /* 0x0000006f565e723e */ /* 0x002fe200000000ff */
[C---:B------:R-:W-:Y:S02]  /*3940*/  FMUL.FTZ R67, R3.reuse, R67 ;  /* 0x0000004303437220 */ /* 0x040fe40000410000 */
[C---:B------:R-:W-:Y:S02]  /*3950*/  FMUL.FTZ R70, R3.reuse, R70 ;  /* 0x0000004603467220 */ /* 0x040fe40000410000 */
[C---:B------:R-:W-:Y:S01]  /*3960*/  FMUL.FTZ R71, R3.reuse, R71 ;  /* 0x0000004703477220 */ /* 0x040fe20000410000 */
[----:B------:R-:W-:Y:S01]  /*3970*/  MUFU.EX2 R112, R112 ;  /* 0x0000007000707308 */ /* 0x000fe20000000800 */
[C---:B------:R-:W-:Y:S02]  /*3980*/  FMUL.FTZ R74, R3.reuse, R74 ;  /* 0x0000004a034a7220 */ /* 0x040fe40000410000 */
[----:B------:R-:W-:Y:S02]  /*3990*/  FMUL.FTZ R75, R3, R75 ;  /* 0x0000004b034b7220 */ /* 0x000fe40000410000 */
[----:B------:R-:W-:Y:S02]  /*39a0*/  FFMA.FTZ R115, R15, c[0x0][0x23c], -R106 ;  /* 0x00008f000f737a23 */ /* 0x000fe4000001086a */
[--C-:B------:R-:W-:Y:S02]  /*39b0*/  FFMA.FTZ R116, R16, c[0x0][0x23c], -R104.reuse ;  /* 0x00008f0010747a23 */ /* 0x100fe40000010868 */
[----:B------:R-:W-:Y:S01]  /*39c0*/  FFMA.FTZ R117, R17, c[0x0][0x23c], -R104 ;  /* 0x00008f0011757a23 */ /* 0x000fe20000010868 */
[----:B------:R-:W1:Y:S01]  /*39d0*/  MUFU.EX2 R113, R113 ;  /* 0x0000007100717308 */ /* 0x000e620000000800 */
[--C-:B------:R-:W-:Y:S02]  /*39e0*/  FFMA.FTZ R118, R18, c[0x0][0x23c], -R106.reuse ;  /* 0x00008f0012767a23 */ /* 0x100fe4000001086a */
[----:B------:R-:W-:Y:S01]  /*39f0*/  FFMA.FTZ R119, R19, c[0x0][0x23c], -R106 ;  /* 0x00008f0013777a23 */ /* 0x000fe2000001086a */
[----:B--2---:R-:W-:Y:S01]  /*3a00*/  F2FP.PACK_AB R95, R87, R88 ;  /* 0x00000058575f723e */ /* 0x004fe200000000ff */
[C---:B------:R-:W-:Y:S02]  /*3a10*/  FFMA.FTZ R143, R84.reuse, R143, R105 ;  /* 0x0000008f548f7223 */ /* 0x040fe40000010069 */
[----:B------:R-:W-:Y:S02]  /*3a20*/  FFMA.FTZ R108, R3, R146, R108 ;  /* 0x00000092036c7223 */ /* 0x000fe4000001006c */
[C---:B------:R-:W-:Y:S01]  /*3a30*/  FMUL.FTZ R76, R84.reuse, R76 ;  /* 0x0000004c544c7220 */ /* 0x040fe20000410000 */
[----:B------:R-:W-:Y:S01]  /*3a40*/  MUFU.EX2 R114, R114 ;  /* 0x0000007200727308 */ /* 0x000fe20000000800 */
[C---:B------:R-:W-:Y:S05]  /*3a50*/  HMMA.16816.F32 R36, R92.reuse, R96, R36 ;  /* 0x000000605c24723c */ /* 0x040fea0000001824 */
[----:B------:R-:W-:Y:S02]  /*3a60*/  FADD.FTZ R163, R109, R108 ;  /* 0x0000006c6da37221 */ /* 0x000fe40000010000 */
[C---:B------:R-:W-:Y:S01]  /*3a70*/  FMUL.FTZ R77, R84.reuse, R77 ;  /* 0x0000004d544d7220 */ /* 0x040fe20000410000 */
[C---:B------:R-:W-:Y:S01]  /*3a80*/  HMMA.16816.F32 R40, R92.reuse, R98, R40 ;  /* 0x000000625c28723c */ /* 0x040fe20000001828 */
[----:B------:R-:W2:Y:S01]  /*3a90*/  LDSM.16.MT88.4 R96, [R121+0x7000] ;  /* 0x007000007960783b */ /* 0x000ea20000004200 */
[----:B------:R-:W3:Y:S02]  /*3aa0*/  MUFU.EX2 R115, R115 ;  /* 0x0000007300737308 */ /* 0x000ee40000000800 */
[C---:B------:R-:W-:Y:S02]  /*3ab0*/  FMUL.FTZ R78, R3.reuse, R78 ;  /* 0x0000004e034e7220 */ /* 0x040fe40000410000 */
[C---:B------:R-:W-:Y:S02]  /*3ac0*/  FMUL.FTZ R79, R3.reuse, R79 ;  /* 0x0000004f034f7220 */ /* 0x040fe40000410000 */
[C---:B------:R-:W-:Y:S04]  /*3ad0*/  HMMA.16816.F32 R44, R92.reuse, R100, R44 ;  /* 0x000000645c2c723c */ /* 0x040fe8000000182c */
[C---:B------:R-:W-:Y:S01]  /*3ae0*/  FMUL.FTZ R80, R84.reuse, R80 ;  /* 0x0000005054507220 */ /* 0x040fe20000410000 */
[----:B------:R-:W-:Y:S01]  /*3af0*/  MUFU.EX2 R116, R116 ;  /* 0x0000007400747308 */ /* 0x000fe20000000800 */
[----:B------:R-:W-:Y:S02]  /*3b00*/  FMUL.FTZ R81, R84, R81 ;  /* 0x0000005154517220 */ /* 0x000fe40000410000 */
[C---:B------:R-:W-:Y:S01]  /*3b10*/  HMMA.16816.F32 R48, R92.reuse, R102, R48 ;  /* 0x000000665c30723c */ /* 0x040fe20000001830 */
[----:B------:R-:W4:Y:S03]  /*3b20*/  LDSM.16.MT88.4 R100, [R120+0x7000] ;  /* 0x007000007864783b */ /* 0x000f260000004200 */
[C---:B------:R-:W-:Y:S02]  /*3b30*/  FMUL.FTZ R82, R3.reuse, R82 ;  /* 0x0000005203527220 */ /* 0x040fe40000410000 */
[----:B------:R-:W-:Y:S01]  /*3b40*/  FMUL.FTZ R83, R3, R83 ;  /* 0x0000005303537220 */ /* 0x000fe20000410000 */
[----:B------:R-:W5:Y:S01]  /*3b50*/  MUFU.EX2 R117, R117 ;  /* 0x0000007500757308 */ /* 0x000f620000000800 */
[--C-:B------:R-:W-:Y:S01]  /*3b60*/  FFMA.FTZ R151, R20, c[0x0][0x23c], -R104.reuse ;  /* 0x00008f0014977a23 */ /* 0x100fe20000010868 */
[----:B------:R-:W-:Y:S03]  /*3b70*/  MOV R3, R0 ;  /* 0x0000000000037202 */ /* 0x000fe60000000f00 */
[----:B------:R-:W-:Y:S02]  /*3b80*/  FFMA.FTZ R148, R21, c[0x0][0x23c], -R104 ;  /* 0x00008f0015947a23 */ /* 0x000fe40000010868 */
[--C-:B------:R-:W-:Y:S02]  /*3b90*/  FFMA.FTZ R149, R22, c[0x0][0x23c], -R106.reuse ;  /* 0x00008f0016957a23 */ /* 0x100fe4000001086a */
[----:B------:R-:W-:Y:S01]  /*3ba0*/  FFMA.FTZ R150, R23, c[0x0][0x23c], -R106 ;  /* 0x00008f0017967a23 */ /* 0x000fe2000001086a */
[----:B------:R-:W-:Y:S01]  /*3bb0*/  MUFU.EX2 R118, R118 ;  /* 0x0000007600767308 */ /* 0x000fe20000000800 */
[--C-:B------:R-:W-:Y:S02]  /*3bc0*/  FFMA.FTZ R152, R24, c[0x0][0x23c], -R104.reuse ;  /* 0x00008f0018987a23 */ /* 0x100fe40000010868 */
[----:B------:R-:W-:Y:S02]  /*3bd0*/  FFMA.FTZ R147, R25, c[0x0][0x23c], -R104 ;  /* 0x00008f0019937a23 */ /* 0x000fe40000010868 */
[--C-:B------:R-:W-:Y:S02]  /*3be0*/  FFMA.FTZ R153, R26, c[0x0][0x23c], -R106.reuse ;  /* 0x00008f001a997a23 */ /* 0x100fe4000001086a */
[----:B------:R-:W-:Y:S01]  /*3bf0*/  FFMA.FTZ R154, R27, c[0x0][0x23c], -R106 ;  /* 0x00008f001b9a7a23 */ /* 0x000fe2000001086a */
[C---:B--2---:R-:W-:Y:S02]  /*3c00*/  HMMA.16816.F32 R52, R92.reuse, R96, R52 ;  /* 0x000000605c34723c */ /* 0x044fe40000001834 */
[----:B------:R-:W2:Y:S01]  /*3c10*/  MUFU.EX2 R119, R119 ;  /* 0x0000007700777308 */ /* 0x000ea20000000800 */
[--C-:B------:R-:W-:Y:S02]  /*3c20*/  FFMA.FTZ R160, R28, c[0x0][0x23c], -R104.reuse ;  /* 0x00008f001ca07a23 */ /* 0x100fe40000010868 */
[--C-:B------:R-:W-:Y:S02]  /*3c30*/  FFMA.FTZ R159, R29, c[0x0][0x23c], -R104.reuse ;  /* 0x00008f001d9f7a23 */ /* 0x100fe40000010868 */
[--C-:B------:R-:W-:Y:S01]  /*3c40*/  FFMA.FTZ R158, R32, c[0x0][0x23c], -R104.reuse ;  /* 0x00008f00209e7a23 */ /* 0x100fe20000010868 */
[C---:B------:R-:W-:Y:S01]  /*3c50*/  HMMA.16816.F32 R56, R92.reuse, R98, R56 ;  /* 0x000000625c38723c */ /* 0x040fe20000001838 */
[----:B------:R-:W1:Y:S03]  /*3c60*/  LDSM.16.MT88.4 R96, [R121+0x8000] ;  /* 0x008000007960783b */ /* 0x000e660000004200 */
[----:B------:R-:W-:Y:S01]  /*3c70*/  FFMA.FTZ R104, R33, c[0x0][0x23c], -R104 ;  /* 0x00008f0021687a23 */ /* 0x000fe20000010868 */
[----:B------:R-:W-:Y:S01]  /*3c80*/  MUFU.EX2 R151, R151 ;  /* 0x0000009700977308 */ /* 0x000fe20000000800 */
[--C-:B------:R-:W-:Y:S02]  /*3c90*/  FFMA.FTZ R156, R30, c[0x0][0x23c], -R106.reuse ;  /* 0x00008f001e9c7a23 */ /* 0x100fe4000001086a */
[C---:B----4-:R-:W-:Y:S04]  /*3ca0*/  HMMA.16816.F32 R60, R92.reuse, R100, R60 ;  /* 0x000000645c3c723c */ /* 0x050fe8000000183c */
[--C-:B------:R-:W-:Y:S02]  /*3cb0*/  FFMA.FTZ R155, R31, c[0x0][0x23c], -R106.reuse ;  /* 0x00008f001f9b7a23 */ /* 0x100fe4000001086a */
[--C-:B------:R-:W-:Y:S01]  /*3cc0*/  FFMA.FTZ R162, R34, c[0x0][0x23c], -R106.reuse ;  /* 0x00008f0022a27a23 */ /* 0x100fe2000001086a */
[----:B------:R-:W-:Y:S01]  /*3cd0*/  MUFU.EX2 R157, R104 ;  /* 0x00000068009d7308 */ /* 0x000fe20000000800 */
[C---:B------:R-:W-:Y:S01]  /*3ce0*/  HMMA.16816.F32 R64, R92.reuse, R102, R64 ;  /* 0x000000665c40723c */ /* 0x040fe20000001840 */
[----:B------:R-:W4:Y:S03]  /*3cf0*/  LDSM.16.MT88.4 R100, [R120+0x8000] ;  /* 0x008000007864783b */ /* 0x000f260000004200 */
[----:B------:R-:W-:Y:S02]  /*3d00*/  FFMA.FTZ R106, R35, c[0x0][0x23c], -R106 ;  /* 0x00008f00236a7a23 */ /* 0x000fe4000001086a */
[----:B------:R-:W-:Y:S02]  /*3d10*/  FADD.FTZ R90, R90, R143 ;  /* 0x0000008f5a5a7221 */ /* 0x000fe40000010000 */
[----:B------:R-:W-:Y:S01]  /*3d20*/  FADD.FTZ R88, R88, R163 ;  /* 0x000000a358587221 */ /* 0x000fe20000010000 */
[----:B------:R2:W-:Y:S03]  /*3d30*/  MUFU.EX2 R161, R106 ;  /* 0x0000006a00a17308 */ /* 0x0005e60000000800 */
[----:B------:R-:W-:Y:S02]  /*3d40*/  FADD.FTZ R143, R111, R90 ;  /* 0x0000005a6f8f7221 */ /* 0x000fe40000010000 */
[----:B------:R-:W-:Y:S01]  /*3d50*/  LDSM.16.MT88.4 R108, [R121+0x7c00] ;  /* 0x007c0000796c783b */ /* 0x000fe20000004200 */
[----:B------:R-:W-:Y:S02]  /*3d60*/  FADD.FTZ R87, R87, R88 ;  /* 0x0000005857577221 */ /* 0x000fe40000010000 */
[----:B------:R-:W-:Y:S02]  /*3d70*/  FADD.FTZ R143, R86, R143 ;  /* 0x0000008f568f7221 */ /* 0x000fe40000010000 */
[----:B------:R-:W3:Y:S01]  /*3d80*/  MUFU.EX2 R148, R148 ;  /* 0x0000009400947308 */ /* 0x000ee20000000800 */
[C---:B-1----:R-:W-:Y:S09]  /*3d90*/  HMMA.16816.F32 R68, R92.reuse, R96, R68 ;  /* 0x000000605c44723c */ /* 0x042ff20000001844 */
[----:B------:R-:W-:Y:S01]  /*3da0*/  MUFU.EX2 R149, R149 ;  /* 0x0000009500957308 */ /* 0x000fe20000000800 */
[C---:B------:R-:W-:Y:S01]  /*3db0*/  HMMA.16816.F32 R72, R92.reuse, R98, R72 ;  /* 0x000000625c48723c */ /* 0x040fe20000001848 */
[----:B------:R-:W1:Y:S08]  /*3dc0*/  LDSM.16.MT88.4 R96, [R121+0x6400] ;  /* 0x006400007960783b */ /* 0x000e700000004200 */
[----:B------:R-:W1:Y:S01]  /*3dd0*/  MUFU.EX2 R150, R150 ;  /* 0x0000009600967308 */ /* 0x000e620000000800 */
[C---:B----4-:R-:W-:Y:S01]  /*3de0*/  HMMA.16816.F32 R76, R92.reuse, R100, R76 ;  /* 0x000000645c4c723c */ /* 0x050fe2000000184c */
[----:B--2---:R-:W-:Y:S07]  /*3df0*/  LDSM.16.MT88.4 R104, [R120+0x6c00] ;  /* 0x006c00007868783b */ /* 0x004fee0000004200 */
[----:B------:R-:W-:Y:S01]  /*3e00*/  HMMA.16816.F32 R80, R92, R102, R80 ;  /* 0x000000665c50723c */ /* 0x000fe20000001850 */
[----:B------:R-:W2:Y:S01]  /*3e10*/  LDSM.16.MT88.4 R100, [R120+0x6400] ;  /* 0x006400007864783b */ /* 0x000ea20000004200 */
[----:B------:R-:W-:Y:S05]  /*3e20*/  MUFU.EX2 R152, R152 ;  /* 0x0000009800987308 */ /* 0x000fea0000000800 */
[----:B------:R-:W-:Y:S01]  /*3e30*/  F2FP.PACK_AB R92, R113, R112 ;  /* 0x00000070715c723e */ /* 0x000fe200000000ff */
[----:B------:R-:W-:Y:S01]  /*3e40*/  FADD.FTZ R112, R112, R143 ;  /* 0x0000008f70707221 */ /* 0x000fe20000010000 */
[----:B---3--:R-:W-:Y:S03]  /*3e50*/  F2FP.PACK_AB R93, R115, R114 ;  /* 0x00000072735d723e */ /* 0x008fe600000000ff */
[----:B-----5:R-:W-:Y:S01]  /*3e60*/  F2FP.PACK_AB R94, R117, R116 ;  /* 0x00000074755e723e */ /* 0x020fe200000000ff */
[----:B------:R-:W3:Y:S01]  /*3e70*/  MUFU.EX2 R147, R147 ;  /* 0x0000009300937308 */ /* 0x000ee20000000800 */
[----:B------:R-:W-:Y:S01]  /*3e80*/  F2FP.PACK_AB R95, R119, R118 ;  /* 0x00000076775f723e */ /* 0x000fe200000000ff */
[----:B------:R-:W-:Y:S02]  /*3e90*/  FADD.FTZ R114, R114, R87 ;  /* 0x0000005772727221 */ /* 0x000fe40000010000 */
[----:B------:R-:W-:Y:S02]  /*3ea0*/  FADD.FTZ R113, R113, R112 ;  /* 0x0000007071717221 */ /* 0x000fe40000010000 */
[----:B------:R-:W-:Y:S02]  /*3eb0*/  FADD.FTZ R115, R115, R114 ;  /* 0x0000007273737221 */ /* 0x000fe40000010000 */
[----:B------:R-:W-:Y:S02]  /*3ec0*/  FADD.FTZ R116, R116, R113 ;  /* 0x0000007174747221 */ /* 0x000fe40000010000 */
[----:B------:R-:W-:Y:S01]  /*3ed0*/  MUFU.EX2 R153, R153 ;  /* 0x0000009900997308 */ /* 0x000fe20000000800 */
[----:B------:R-:W-:Y:S01]  /*3ee0*/  FADD.FTZ R84, R118, R115 ;  /* 0x0000007376547221 */ /* 0x000fe20000010000 */
[C---:B-1----:R-:W-:Y:S03]  /*3ef0*/  HMMA.16816.F32 R36, R92.reuse, R96, R36 ;  /* 0x000000605c24723c */ /* 0x042fe60000001824 */
[----:B------:R-:W-:Y:S02]  /*3f00*/  FADD.FTZ R116, R117, R116 ;  /* 0x0000007475747221 */ /* 0x000fe40000010000 */
[----:B------:R-:W-:Y:S03]  /*3f10*/  FADD.FTZ R84, R119, R84 ;  /* 0x0000005477547221 */ /* 0x000fe60000010000 */
[C---:B------:R-:W-:Y:S01]  /*3f20*/  HMMA.16816.F32 R40, R92.reuse, R98, R40 ;  /* 0x000000625c28723c */ /* 0x040fe20000001828 */
[----:B------:R-:W1:Y:S01]  /*3f30*/  LDSM.16.MT88.4 R96, [R121+0x7400] ;  /* 0x007400007960783b */ /* 0x000e620000004200 */
[----:B------:R-:W4:Y:S06]  /*3f40*/  MUFU.EX2 R154, R154 ;  /* 0x0000009a009a7308 */ /* 0x000f2c0000000800 */
[C---:B--2---:R-:W-:Y:S04]  /*3f50*/  HMMA.16816.F32 R44, R92.reuse, R100, R44 ;  /* 0x000000645c2c723c */ /* 0x044fe8000000182c */
[----:B------:R-:W-:Y:S04]  /*3f60*/  MUFU.EX2 R160, R160 ;  /* 0x000000a000a07308 */ /* 0x000fe80000000800 */
[C---:B------:R-:W-:Y:S01]  /*3f70*/  HMMA.16816.F32 R48, R92.reuse, R102, R48 ;  /* 0x000000665c30723c */ /* 0x040fe20000001830 */
[----:B------:R-:W2:Y:S05]  /*3f80*/  LDSM.16.MT88.4 R100, [R120+0x7400] ;  /* 0x007400007864783b */ /* 0x000eaa0000004200 */
[----:B------:R-:W5:Y:S10]  /*3f90*/  MUFU.EX2 R159, R159 ;  /* 0x0000009f009f7308 */ /* 0x000f740000000800 */
[----:B------:R-:W-:Y:S01]  /*3fa0*/  MUFU.EX2 R156, R156 ;  /* 0x0000009c009c7308 */ /* 0x000fe20000000800 */
[C---:B-1----:R-:W-:Y:S09]  /*3fb0*/  HMMA.16816.F32 R52, R92.reuse, R96, R52 ;  /* 0x000000605c34723c */ /* 0x042ff20000001834 */
[----:B------:R-:W1:Y:S01]  /*3fc0*/  MUFU.EX2 R155, R155 ;  /* 0x0000009b009b7308 */ /* 0x000e620000000800 */
[C---:B------:R-:W-:Y:S01]  /*3fd0*/  HMMA.16816.F32 R56, R92.reuse, R98, R56 ;  /* 0x000000625c38723c */ /* 0x040fe20000001838 */
[----:B------:R-:W1:Y:S08]  /*3fe0*/  LDSM.16.MT88.4 R96, [R121+0x8400] ;  /* 0x008400007960783b */ /* 0x000e700000004200 */
[----:B------:R-:W1:Y:S01]  /*3ff0*/  MUFU.EX2 R158, R158 ;  /* 0x0000009e009e7308 */ /* 0x000e620000000800 */
[C---:B--2---:R-:W-:Y:S09]  /*4000*/  HMMA.16816.F32 R60, R92.reuse, R100, R60 ;  /* 0x000000645c3c723c */ /* 0x044ff2000000183c */
[----:B------:R-:W2:Y:S01]  /*4010*/  MUFU.EX2 R162, R162 ;  /* 0x000000a200a27308 */ /* 0x000ea20000000800 */
        /* <DEDUP_REMOVED lines=8> */
[----:B------:R-:W-:Y:S01]  /*40a0*/  F2FP.PACK_AB R92, R148, R151 ;  /* 0x00000097945c723e */ /* 0x000fe200000000ff */
[----:B------:R-:W-:Y:S01]  /*40b0*/  FADD.FTZ R151, R151, R116 ;  /* 0x0000007497977221 */ /* 0x000fe20000010000 */
[----:B------:R-:W-:Y:S03]  /*40c0*/  F2FP.PACK_AB R93, R150, R149 ;  /* 0x00000095965d723e */ /* 0x000fe600000000ff */
[----:B---3--:R-:W-:Y:S01]  /*40d0*/  F2FP.PACK_AB R94, R147, R152 ;  /* 0x00000098935e723e */ /* 0x008fe200000000ff */
[----:B------:R-:W-:Y:S01]  /*40e0*/  FADD.FTZ R149, R149, R84 ;  /* 0x0000005495957221 */ /* 0x000fe20000010000 */
[----:B----4-:R-:W-:Y:S01]  /*40f0*/  F2FP.PACK_AB R95, R154, R153 ;  /* 0x000000999a5f723e */ /* 0x010fe200000000ff */
[----:B------:R-:W-:Y:S02]  /*4100*/  FADD.FTZ R151, R148, R151 ;  /* 0x0000009794977221 */ /* 0x000fe40000010000 */
[----:B------:R-:W-:Y:S02]  /*4110*/  FADD.FTZ R150, R150, R149 ;  /* 0x0000009596967221 */ /* 0x000fe40000010000 */
[----:B------:R-:W-:Y:S02]  /*4120*/  FADD.FTZ R152, R152, R151 ;  /* 0x0000009798987221 */ /* 0x000fe40000010000 */
[----:B------:R-:W-:Y:S02]  /*4130*/  FADD.FTZ R87, R153, R150 ;  /* 0x0000009699577221 */ /* 0x000fe40000010000 */
[----:B------:R-:W-:Y:S01]  /*4140*/  FADD.FTZ R147, R147, R152 ;  /* 0x0000009893937221 */ /* 0x000fe20000010000 */
[C---:B-1----:R-:W-:Y:S03]  /*4150*/  HMMA.16816.F32 R36, R92.reuse, R96, R36 ;  /* 0x000000605c24723c */ /* 0x042fe60000001824 */
[----:B------:R-:W-:Y:S05]  /*4160*/  FADD.FTZ R87, R154, R87 ;  /* 0x000000579a577221 */ /* 0x000fea0000010000 */
[C---:B------:R-:W-:Y:S01]  /*4170*/  HMMA.16816.F32 R40, R92.reuse, R98, R40 ;  /* 0x000000625c28723c */ /* 0x040fe20000001828 */
[----:B------:R-:W1:Y:S07]  /*4180*/  LDSM.16.MT88.4 R96, [R121+0x7800] ;  /* 0x007800007960783b */ /* 0x000e6e0000004200 */
[C---:B--2---:R-:W-:Y:S08]  /*4190*/  HMMA.16816.F32 R44, R92.reuse, R100, R44 ;  /* 0x000000645c2c723c */ /* 0x044ff0000000182c */
[C---:B------:R-:W-:Y:S01]  /*41a0*/  HMMA.16816.F32 R48, R92.reuse, R102, R48 ;  /* 0x000000665c30723c */ /* 0x040fe20000001830 */
[----:B------:R-:W2:Y:S07]  /*41b0*/  LDSM.16.MT88.4 R100, [R120+0x7800] ;  /* 0x007800007864783b */ /* 0x000eae0000004200 */
[C---:B-1----:R-:W-:Y:S08]  /*41c0*/  HMMA.16816.F32 R52, R92.reuse, R96, R52 ;  /* 0x000000605c34723c */ /* 0x042ff00000001834 */
        /* <DEDUP_REMOVED lines=11> */
[----:B-----5:R-:W-:Y:S01]  /*4280*/  F2FP.PACK_AB R92, R159, R160 ;  /* 0x000000a09f5c723e */ /* 0x020fe200000000ff */
[----:B------:R-:W-:Y:S01]  /*4290*/  FADD.FTZ R160, R160, R147 ;  /* 0x00000093a0a07221 */ /* 0x000fe20000010000 */
[----:B------:R-:W-:Y:S03]  /*42a0*/  F2FP.PACK_AB R93, R155, R156 ;  /* 0x0000009c9b5d723e */ /* 0x000fe600000000ff */
[----:B------:R-:W-:Y:S01]  /*42b0*/  F2FP.PACK_AB R94, R157, R158 ;  /* 0x0000009e9d5e723e */ /* 0x000fe200000000ff */
[----:B------:R-:W-:Y:S01]  /*42c0*/  FADD.FTZ R156, R156, R87 ;  /* 0x000000579c9c7221 */ /* 0x000fe20000010000 */
[----:B------:R-:W-:Y:S01]  /*42d0*/  F2FP.PACK_AB R95, R161, R162 ;  /* 0x000000a2a15f723e */ /* 0x000fe200000000ff */
        /* <DEDUP_REMOVED lines=9> */
[C---:B------:R-:W-:Y:S08]  /*4370*/  HMMA.16816.F32 R44, R92.reuse, R104, R44 ;  /* 0x000000685c2c723c */ /* 0x040ff0000000182c */
[C---:B------:R-:W-:Y:S01]  /*4380*/  HMMA.16816.F32 R48, R92.reuse, R106, R48 ;  /* 0x0000006a5c30723c */ /* 0x040fe20000001830 */
[----:B------:R-:W3:Y:S07]  /*4390*/  LDSM.16.MT88.4 R104, [R120+0x8c00] ;  /* 0x008c00007868783b */ /* 0x000eee0000004200 */
[C---:B------:R-:W-:Y:S08]  /*43a0*/  HMMA.16816.F32 R52, R92.reuse, R108, R52 ;  /* 0x0000006c5c34723c */ /* 0x040ff00000001834 */
[C---:B------:R-:W-:Y:S08]  /*43b0*/  HMMA.16816.F32 R56, R92.reuse, R110, R56 ;  /* 0x0000006e5c38723c */ /* 0x040ff00000001838 */
[C---:B--2---:R-:W-:Y:S08]  /*43c0*/  HMMA.16816.F32 R60, R92.reuse, R100, R60 ;  /* 0x000000645c3c723c */ /* 0x044ff0000000183c */
[C---:B------:R-:W-:Y:S08]  /*43d0*/  HMMA.16816.F32 R64, R92.reuse, R102, R64 ;  /* 0x000000665c40723c */ /* 0x040ff00000001840 */
[C---:B-1----:R-:W-:Y:S08]  /*43e0*/  HMMA.16816.F32 R68, R92.reuse, R96, R68 ;  /* 0x000000605c44723c */ /* 0x042ff00000001844 */
[C---:B------:R-:W-:Y:S08]  /*43f0*/  HMMA.16816.F32 R72, R92.reuse, R98, R72 ;  /* 0x000000625c48723c */ /* 0x040ff00000001848 */
[C---:B---3--:R-:W-:Y:S08]  /*4400*/  HMMA.16816.F32 R76, R92.reuse, R104, R76 ;  /* 0x000000685c4c723c */ /* 0x048ff0000000184c */
[----:B------:R-:W-:Y:S01]  /*4410*/  HMMA.16816.F32 R80, R92, R106, R80 ;  /* 0x0000006a5c50723c */ /* 0x000fe20000001850 */
[----:B------:R-:W-:-:S07]  /*4420*/  @P0 BRA `(.L_x_152) ;  /* 0xffffe77000000947 */ /* 0x000fce000383ffff */
.L_x_151:
[----:B------:R-:W1:Y:S01]  /*4430*/  SHFL.BFLY PT, R12, R143, 0x2, 0x1f ;  /* 0x0c401f008f0c7f89 */ /* 0x000e6200000e0000 */
[----:B------:R-:W-:Y:S01]  /*4440*/  MOV R10, 0x3f800000 ;  /* 0x3f800000000a7802 */ /* 0x000fe20000000f00 */
[----:B------:R-:W-:Y:S01]  /*4450*/  ULDC.U8 UR4, c[0x0][0x329] ;  /* 0x0000ca4000047ab9 */ /* 0x000fe20000000000 */
[----:B------:R-:W-:Y:S01]  /*4460*/  MOV R11, 0x3f800000 ;  /* 0x3f800000000b7802 */ /* 0x000fe20000000f00 */
[----:B------:R-:W2:Y:S01]  /*4470*/  SHFL.BFLY PT, R3, R146, 0x2, 0x1f ;  /* 0x0c401f0092037f89 */ /* 0x000ea200000e0000 */
[----:B------:R-:W-:Y:S01]  /*4480*/  ULDC.U8 UR5, c[0x0][0x328] ;  /* 0x0000ca0000057ab9 */ /* 0x000fe20000000000 */
[----:B------:R-:W-:Y:S01]  /*4490*/  BSSY B0, `(.L_x_155) ;  /* 0x00000cb000007945 */ /* 0x000fe20003800000 */
[----:B------:R-:W-:Y:S01]  /*44a0*/  LEA R139, R139, R138, 0x4 ;  /* 0x0000008a8b8b7211 */ /* 0x000fe200078e20ff */
[----:B------:R-:W3:Y:S01]  /*44b0*/  S2R R7, SR_TID.X ;  /* 0x0000000000077919 */ /* 0x000ee20000002100 */
[----:B-1----:R-:W-:-:S02]  /*44c0*/  FADD.FTZ R12, R12, R143 ;  /* 0x0000008f0c0c7221 */ /* 0x002fc40000010000 */
[----:B--2---:R-:W-:-:S03]  /*44d0*/  FADD.FTZ R3, R3, R146 ;  /* 0x0000009203037221 */ /* 0x004fc60000010000 */
[----:B------:R-:W1:Y:S01]  /*44e0*/  SHFL.BFLY PT, R9, R12, 0x1, 0x1f ;  /* 0x0c201f000c097f89 */ /* 0x000e6200000e0000 */
[----:B---3--:R-:W-:-:S03]  /*44f0*/  SHF.R.S32.HI R6, RZ, 0x1f, R7 ;  /* 0x0000001fff067819 */ /* 0x008fc60000011407 */
[----:B------:R-:W2:Y:S01]  /*4500*/  SHFL.BFLY PT, R8, R3, 0x1, 0x1f ;  /* 0x0c201f0003087f89 */ /* 0x000ea200000e0000 */
[CC--:B------:R-:W-:Y:S02]  /*4510*/  LEA.HI R4, R6.reuse, R7.reuse, RZ, 0x2 ;  /* 0x0000000706047211 */ /* 0x0c0fe400078f10ff */
[----:B------:R-:W-:-:S04]  /*4520*/  LEA.HI R5, R6, R7, RZ, 0x5 ;  /* 0x0000000706057211 */ /* 0x000fc800078f28ff */
[----:B------:R-:W-:Y:S01]  /*4530*/  SHF.R.S32.HI R6, RZ, 0x5, R5 ;  /* 0x00000005ff067819 */ /* 0x000fe20000011405 */
[----:B-1----:R-:W-:Y:S01]  /*4540*/  FADD.FTZ R9, R12, R9 ;  /* 0x000000090c097221 */ /* 0x002fe20000010000 */
[----:B------:R-:W-:Y:S02]  /*4550*/  LOP3.LUT R12, R4, 0xfffffffc, RZ, 0xc0, !PT ;  /* 0xfffffffc040c7812 */ /* 0x000fe400078ec0ff */
[----:B------:R-:W-:Y:S01]  /*4560*/  SHF.R.S32.HI R4, RZ, 0x2, R4 ;  /* 0x00000002ff047819 */ /* 0x000fe20000011404 */
[----:B--2---:R-:W-:Y:S01]  /*4570*/  FADD.FTZ R8, R3, R8 ;  /* 0x0000000803087221 */ /* 0x004fe20000010000 */
[----:B------:R-:W-:Y:S01]  /*4580*/  FSETP.NE.FTZ.AND P3, PT, R9, RZ, PT ;  /* 0x000000ff0900720b */ /* 0x000fe20003f75000 */
[----:B------:R-:W-:Y:S01]  /*4590*/  IMAD.IADD R3, R7, 0x1, -R12 ;  /* 0x0000000107037824 */ /* 0x000fe200078e0a0c */
[----:B------:R-:W-:Y:S02]  /*45a0*/  SHF.R.S32.HI R13, RZ, 0x1f, R4 ;  /* 0x0000001fff0d7819 */ /* 0x000fe40000011404 */
[----:B------:R-:W-:Y:S01]  /*45b0*/  FSETP.NE.FTZ.AND P2, PT, R8, RZ, PT ;  /* 0x000000ff0800720b */ /* 0x000fe20003f55000 */
[----:B------:R-:W-:Y:S01]  /*45c0*/  IMAD R3, R6, 0x100, R3 ;  /* 0x0000010006037824 */ /* 0x000fe200078e0203 */
[----:B------:R-:W-:-:S04]  /*45d0*/  LEA.HI R13, R13, R4, RZ, 0x3 ;  /* 0x000000040d0d7211 */ /* 0x000fc800078f18ff */
[----:B------:R-:W-:-:S03]  /*45e0*/  LOP3.LUT R13, R13, 0xfffffff8, RZ, 0xc0, !PT ;  /* 0xfffffff80d0d7812 */ /* 0x000fc600078ec0ff */
[----:B------:R-:W1:Y:S01]  /*45f0*/  @P3 MUFU.RCP R10, R9 ;  /* 0x00000009000a3308 */ /* 0x000e620000001000 */
[----:B------:R-:W-:-:S04]  /*4600*/  IADD3 R13, R4, -R13, RZ ;  /* 0x8000000d040d7210 */ /* 0x000fc80007ffe0ff */
[----:B------:R-:W-:-:S03]  /*4610*/  LEA.HI R4, R13, R13, RZ, 0x1 ;  /* 0x0000000d0d047211 */ /* 0x000fc600078f08ff */
[----:B------:R-:W2:Y:S01]  /*4620*/  @P2 MUFU.RCP R11, R8 ;  /* 0x00000008000b2308 */ /* 0x000ea20000001000 */
[----:B------:R-:W-:Y:S02]  /*4630*/  SHF.R.S32.HI R6, RZ, 0x1, R4 ;  /* 0x00000001ff067819 */ /* 0x000fe40000011404 */
[----:B------:R-:W-:Y:S02]  /*4640*/  LOP3.LUT R4, R4, 0x3fffffe, RZ, 0xc0, !PT ;  /* 0x03fffffe04047812 */ /* 0x000fe400078ec0ff */
[----:B------:R-:W-:Y:S02]  /*4650*/  LOP3.LUT P0, RZ, R6, 0x2, RZ, 0xc0, !PT ;  /* 0x0000000206ff7812 */ /* 0x000fe4000780c0ff */
[----:B------:R-:W-:Y:S01]  /*4660*/  IADD3 R4, R13, -R4, RZ ;  /* 0x800000040d047210 */ /* 0x000fe20007ffe0ff */
[C---:B-1----:R-:W-:Y:S01]  /*4670*/  FMUL.FTZ R36, R10.reuse, R36 ;  /* 0x000000240a247220 */ /* 0x042fe20000410000 */
[----:B------:R-:W-:Y:S01]  /*4680*/  @P2 MUFU.LG2 R8, R8 ;  /* 0x0000000800082308 */ /* 0x000fe20000000c00 */
[----:B------:R-:W-:-:S02]  /*4690*/  FMUL.FTZ R37, R10, R37 ;  /* 0x000000250a257220 */ /* 0x000fc40000410000 */
[C---:B------:R-:W-:Y:S02]  /*46a0*/  FMUL.FTZ R40, R10.reuse, R40 ;  /* 0x000000280a287220 */ /* 0x040fe40000410000 */
[C---:B------:R-:W-:Y:S01]  /*46b0*/  FMUL.FTZ R41, R10.reuse, R41 ;  /* 0x000000290a297220 */ /* 0x040fe20000410000 */
[----:B------:R-:W-:Y:S01]  /*46c0*/  F2FP.PACK_AB R36, R37, R36 ;  /* 0x000000242524723e */ /* 0x000fe200000000ff */
[C---:B------:R-:W-:Y:S01]  /*46d0*/  FMUL.FTZ R44, R10.reuse, R44 ;  /* 0x0000002c0a2c7220 */ /* 0x040fe20000410000 */
[----:B------:R-:W1:Y:S01]  /*46e0*/  @P3 MUFU.LG2 R9, R9 ;  /* 0x0000000900093308 */ /* 0x000e620000000c00 */
        /* <DEDUP_REMOVED lines=29> */
[----:B------:R-:W-:Y:S02]  /*48c0*/  IMAD.SHL.U32 R10, R6, 0x40, RZ ;  /* 0x00000040060a7824 */ /* 0x000fe400078e00ff */
[----:B------:R-:W-:Y:S01]  /*48d0*/  IMAD R3, R4, 0x10, R3 ;  /* 0x0000001004037824 */ /* 0x000fe200078e0203 */
[----:B------:R-:W-:Y:S01]  /*48e0*/  LOP3.LUT R4, R6, 0x1, RZ, 0xc0, !PT ;  /* 0x0000000106047812 */ /* 0x000fe200078ec0ff */
[C---:B--2---:R-:W-:Y:S01]  /*48f0*/  FMUL.FTZ R39, R11.reuse, R39 ;  /* 0x000000270b277220 */ /* 0x044fe20000410000 */
[----:B------:R-:W-:Y:S01]  /*4900*/  LOP3.LUT R10, R10, 0xc0, RZ, 0xc0, !PT ;  /* 0x000000c00a0a7812 */ /* 0x000fe200078ec0ff */
[C---:B------:R-:W-:Y:S01]  /*4910*/  FMUL.FTZ R38, R11.reuse, R38 ;  /* 0x000000260b267220 */ /* 0x040fe20000410000 */
[----:B------:R-:W-:Y:S01]  /*4920*/  ISETP.NE.U32.AND P1, PT, R4, 0x1, PT ;  /* 0x000000010400780c */ /* 0x000fe20003f25070 */
[C---:B------:R-:W-:Y:S01]  /*4930*/  FMUL.FTZ R43, R11.reuse, R43 ;  /* 0x0000002b0b2b7220 */ /* 0x040fe20000410000 */
[----:B------:R-:W-:Y:S01]  /*4940*/  LEA.HI R10, R10, R10, RZ, 0x1d ;  /* 0x0000000a0a0a7211 */ /* 0x000fe200078fe8ff */
[C---:B------:R-:W-:Y:S01]  /*4950*/  FMUL.FTZ R42, R11.reuse, R42 ;  /* 0x0000002a0b2a7220 */ /* 0x040fe20000410000 */
[----:B------:R-:W-:Y:S01]  /*4960*/  MOV R4, 0x20 ;  /* 0x0000002000047802 */ /* 0x000fe20000000f00 */
[----:B------:R-:W-:Y:S01]  /*4970*/  FMUL.FTZ R47, R11, R47 ;  /* 0x0000002f0b2f7220 */ /* 0x000fe20000410000 */
[----:B------:R-:W-:Y:S01]  /*4980*/  LEA R3, R3, R10, 0x1 ;  /* 0x0000000a03037211 */ /* 0x000fe200078e08ff */
[C---:B------:R-:W-:Y:S01]  /*4990*/  FMUL.FTZ R46, R11.reuse, R46 ;  /* 0x0000002e0b2e7220 */ /* 0x040fe20000410000 */
[----:B------:R-:W-:Y:S01]  /*49a0*/  SEL R4, R4, 0xffffffe0, !P0 ;  /* 0xffffffe004047807 */ /* 0x000fe20004000000 */
[----:B------:R-:W-:Y:S01]  /*49b0*/  FMUL.FTZ R51, R11, R51 ;  /* 0x000000330b337220 */ /* 0x000fe20000410000 */
[----:B------:R-:W-:Y:S01]  /*49c0*/  F2FP.PACK_AB R38, R39, R38 ;  /* 0x000000262726723e */ /* 0x000fe200000000ff */
[----:B------:R-:W-:Y:S01]  /*49d0*/  IMAD.SHL.U32 R3, R3, 0x2, RZ ;  /* 0x0000000203037824 */ /* 0x000fe200078e00ff */
[----:B------:R-:W-:Y:S01]  /*49e0*/  F2FP.PACK_AB R42, R43, R42 ;  /* 0x0000002a2b2a723e */ /* 0x000fe200000000ff */
[----:B------:R-:W-:Y:S01]  /*49f0*/  FMUL.FTZ R50, R11, R50 ;  /* 0x000000320b327220 */ /* 0x000fe20000410000 */
[----:B------:R-:W-:Y:S01]  /*4a00*/  F2FP.PACK_AB R46, R47, R46 ;  /* 0x0000002e2f2e723e */ /* 0x000fe200000000ff */
[C---:B------:R-:W-:Y:S01]  /*4a10*/  FMUL.FTZ R55, R11.reuse, R55 ;  /* 0x000000370b377220 */ /* 0x040fe20000410000 */
[----:B------:R-:W-:Y:S01]  /*4a20*/  STS [R3], R36 ;  /* 0x0000002403007388 */ /* 0x000fe20000000800 */
[----:B------:R-:W-:Y:S01]  /*4a30*/  FMUL.FTZ R54, R11, R54 ;  /* 0x000000360b367220 */ /* 0x000fe20000410000 */
[----:B------:R-:W-:Y:S01]  /*4a40*/  F2FP.PACK_AB R50, R51, R50 ;  /* 0x000000323332723e */ /* 0x000fe200000000ff */
[C---:B------:R-:W-:Y:S01]  /*4a50*/  FMUL.FTZ R59, R11.reuse, R59 ;  /* 0x0000003b0b3b7220 */ /* 0x040fe20000410000 */
[----:B------:R2:W-:Y:S01]  /*4a60*/  STS [R3+0x200], R38 ;  /* 0x0002002603007388 */ /* 0x0005e20000000800 */
[----:B------:R-:W-:Y:S01]  /*4a70*/  FMUL.FTZ R58, R11, R58 ;  /* 0x0000003a0b3a7220 */ /* 0x000fe20000410000 */
[----:B------:R-:W-:Y:S01]  /*4a80*/  F2FP.PACK_AB R54, R55, R54 ;  /* 0x000000363736723e */ /* 0x000fe200000000ff */
[----:B------:R-:W-:Y:S01]  /*4a90*/  FMUL.FTZ R63, R11, R63 ;  /* 0x0000003f0b3f7220 */ /* 0x000fe20000410000 */
[----:B------:R-:W-:Y:S01]  /*4aa0*/  F2FP.PACK_AB R80, R81, R80 ;  /* 0x000000505150723e */ /* 0x000fe200000000ff */
[----:B------:R-:W-:Y:S01]  /*4ab0*/  FMUL.FTZ R62, R11, R62 ;  /* 0x0000003e0b3e7220 */ /* 0x000fe20000410000 */
[----:B------:R-:W-:Y:S01]  /*4ac0*/  F2FP.PACK_AB R58, R59, R58 ;  /* 0x0000003a3b3a723e */ /* 0x000fe200000000ff */
[C---:B------:R-:W-:Y:S01]  /*4ad0*/  FMUL.FTZ R67, R11.reuse, R67 ;  /* 0x000000430b437220 */ /* 0x040fe20000410000 */
[----:B------:R-:W-:Y:S01]  /*4ae0*/  ISETP.NE.AND P0, PT, RZ, UR4, PT ;  /* 0x00000004ff007c0c */ /* 0x000fe2000bf05270 */
[----:B------:R-:W-:Y:S01]  /*4af0*/  FMUL.FTZ R66, R11, R66 ;  /* 0x000000420b427220 */ /* 0x000fe20000410000 */
[----:B------:R-:W-:Y:S01]  /*4b00*/  F2FP.PACK_AB R62, R63, R62 ;  /* 0x0000003e3f3e723e */ /* 0x000fe200000000ff */
[C---:B------:R-:W-:Y:S01]  /*4b10*/  FMUL.FTZ R71, R11.reuse, R71 ;  /* 0x000000470b477220 */ /* 0x040fe20000410000 */
[----:B------:R-:W3:Y:S01]  /*4b20*/  S2R R6, SR_CTAID.Y ;  /* 0x0000000000067919 */ /* 0x000ee20000002600 */
        /* <DEDUP_REMOVED lines=9> */
[----:B------:R-:W-:Y:S01]  /*4bc0*/  @!P0 MOV R10, c[0x0][0x214] ;  /* 0x00008500000a8a02 */ /* 0x000fe20000000f00 */
[----:B------:R-:W-:Y:S01]  /*4bd0*/  FMUL.FTZ R82, R11, R82 ;  /* 0x000000520b527220 */ /* 0x000fe20000410000 */
[C---:B------:R-:W-:Y:S01]  /*4be0*/  IADD3 R11, R3.reuse, -0x10, RZ ;  /* 0xfffffff0030b7810 */ /* 0x040fe20007ffe0ff */
[C---:B------:R-:W-:Y:S01]  /*4bf0*/  IMAD.IADD R13, R3.reuse, 0x1, R4 ;  /* 0x00000001030d7824 */ /* 0x040fe200078e0204 */
[----:B------:R-:W-:Y:S01]  /*4c00*/  @P1 IADD3 R11, R3, 0x10, RZ ;  /* 0x00000010030b1810 */ /* 0x000fe20007ffe0ff */
[----:B------:R-:W-:Y:S01]  /*4c10*/  @P0 IMAD.MOV.U32 R12, RZ, RZ, c[0x0][0x210] ;  /* 0x00008400ff0c0624 */ /* 0x000fe200078e00ff */
[----:B------:R-:W-:Y:S01]  /*4c20*/  F2FP.PACK_AB R78, R79, R78 ;  /* 0x0000004e4f4e723e */ /* 0x000fe200000000ff */
[----:B------:R-:W-:Y:S01]  /*4c30*/  @P0 IMAD.MOV.U32 R37, RZ, RZ, 0x1 ;  /* 0x00000001ff250424 */ /* 0x000fe200078e00ff */
[----:B------:R-:W-:Y:S01]  /*4c40*/  IADD3 R15, R4, R11, RZ ;  /* 0x0000000b040f7210 */ /* 0x000fe20007ffe0ff */
[----:B------:R-:W-:Y:S01]  /*4c50*/  STS [R11], R40 ;  /* 0x000000280b007388 */ /* 0x000fe20000000800 */
[----:B------:R-:W-:Y:S01]  /*4c60*/  F2FP.PACK_AB R82, R83, R82 ;  /* 0x000000525352723e */ /* 0x000fe200000000ff */
[----:B--2---:R-:W-:Y:S01]  /*4c70*/  CS2R R38, SRZ ;  /* 0x0000000000267805 */ /* 0x004fe2000001ff00 */
[----:B------:R-:W-:Y:S01]  /*4c80*/  ISETP.NE.AND P1, PT, RZ, UR5, PT ;  /* 0x00000005ff007c0c */ /* 0x000fe2000bf25270 */
[----:B------:R-:W-:Y:S01]  /*4c90*/  STS [R11+0x200], R42 ;  /* 0x0002002a0b007388 */ /* 0x000fe20000000800 */
[----:B------:R-:W-:Y:S01]  /*4ca0*/  LOP3.LUT R36, R5, 0xffffffe0, RZ, 0xc0, !PT ;  /* 0xffffffe005247812 */ /* 0x000fe200078ec0ff */
[----:B-1----:R-:W-:Y:S01]  /*4cb0*/  @P3 FMUL.FTZ R9, R9, 0.69314718246459960938 ;  /* 0x3f31721809093820 */ /* 0x002fe20000410000 */
[----:B------:R-:W-:Y:S01]  /*4cc0*/  ISETP.NE.OR P4, PT, RZ, UR4, !P1 ;  /* 0x00000004ff007c0c */ /* 0x000fe2000cf85670 */
[----:B------:R-:W-:Y:S02]  /*4cd0*/  STS [R13], R44 ;  /* 0x0000002c0d007388 */ /* 0x000fe40000000800 */
[----:B------:R-:W-:-:S02]  /*4ce0*/  IMAD.IADD R36, R7, 0x1, -R36 ;  /* 0x0000000107247824 */ /* 0x000fc400078e0a24 */
[----:B------:R-:W-:Y:S04]  /*4cf0*/  STS [R13+0x200], R46 ;  /* 0x0002002e0d007388 */ /* 0x000fe80000000800 */
[----:B------:R-:W-:Y:S04]  /*4d00*/  STS [R15], R48 ;  /* 0x000000300f007388 */ /* 0x000fe80000000800 */
[----:B------:R-:W-:Y:S01]  /*4d10*/  STS [R15+0x200], R50 ;  /* 0x000200320f007388 */ /* 0x000fe20000000800 */
[----:B---3--:R-:W-:-:S03]  /*4d20*/  @!P4 IMAD R5, R6, c[0x0][0x214], RZ ;  /* 0x000085000605ca24 */ /* 0x008fc600078e02ff */
[----:B------:R-:W-:Y:S02]  /*4d30*/  STS [R3+0x1000], R52 ;  /* 0x0010003403007388 */ /* 0x000fe40000000800 */
[----:B------:R-:W-:Y:S02]  /*4d40*/  @!P4 SHF.R.S32.HI R39, RZ, 0x1f, R5 ;  /* 0x0000001fff27c819 */ /* 0x000fe40000011405 */
[----:B------:R-:W-:Y:S01]  /*4d50*/  STS [R3+0x1200], R54 ;  /* 0x0012003603007388 */ /* 0x000fe20000000800 */
[----:B------:R-:W-:Y:S02]  /*4d60*/  @!P4 MOV R38, R5 ;  /* 0x000000050026c202 */ /* 0x000fe40000000f00 */
        /* <DEDUP_REMOVED lines=16> */
[----:B------:R-:W-:Y:S01]  /*4e70*/  BAR.SYNC.DEFER_BLOCKING 0x0 ;  /* 0x0000000000007b1d */ /* 0x000fe20000010000 */
[----:B-1----:R-:W-:-:S05]  /*4e80*/  @P0 IMAD R11, R12, c[0x0][0x214], RZ ;  /* 0x000085000c0b0a24 */ /* 0x002fca00078e02ff */
[----:B------:R-:W1:Y:S01]  /*4e90*/  S2R R3, SR_CTAID.X ;  /* 0x0000000000037919 */ /* 0x000e620000002500 */
[----:B------:R-:W-:Y:S02]  /*4ea0*/  @!P0 SEL R11, R10, c[0x0][0x234], !P1 ;  /* 0x00008d000a0b8a07 */ /* 0x000fe40004800000 */
[----:B------:R-:W-:Y:S01]  /*4eb0*/  @P0 MOV R10, c[0x0][0x210] ;  /* 0x00008400000a0a02 */ /* 0x000fe20000000f00 */
[----:B------:R-:W3:Y:S01]  /*4ec0*/  S2R R4, SR_CTAID.Z ;  /* 0x0000000000047919 */ /* 0x000ee20000002700 */
[----:B------:R-:W-:Y:S01]  /*4ed0*/  @!P0 MOV R10, 0x1 ;  /* 0x00000001000a8802 */ /* 0x000fe20000000f00 */
[----:B------:R-:W-:-:S04]  /*4ee0*/  @!P0 IMAD R37, R11, c[0x0][0x1c0], RZ ;  /* 0x000070000b258a24 */ /* 0x000fc800078e02ff */
[----:B------:R-:W-:-:S05]  /*4ef0*/  IMAD R37, R6, R37, RZ ;  /* 0x0000002506257224 */ /* 0x000fca00078e02ff */
[----:B------:R-:W-:Y:S02]  /*4f00*/  SEL R37, R37, RZ, P4 ;  /* 0x000000ff25257207 */ /* 0x000fe40002000000 */
[----:B------:R-:W-:Y:S01]  /*4f10*/  LOP3.LUT P4, RZ, R36, 0x3, RZ, 0xc0, !PT ;  /* 0x0000000324ff7812 */ /* 0x000fe2000788c0ff */
[----:B------:R2:W4:Y:S04]  /*4f20*/  LDS.128 R28, [R131] ;  /* 0x00000000831c7984 */ /* 0x0005280000000c00 */
[----:B------:R2:W2:Y:S01]  /*4f30*/  LDS.128 R24, [R131+0x800] ;  /* 0x0008000083187984 */ /* 0x0004a20000000c00 */
[----:B-1----:R-:W-:-:S03]  /*4f40*/  IMAD R7, R3, R10, RZ ;  /* 0x0000000a03077224 */ /* 0x002fc600078e02ff */
[----:B------:R1:W1:Y:S01]  /*4f50*/  LDS.128 R20, [R131+0x1000] ;  /* 0x0010000083147984 */ /* 0x0002620000000c00 */
[----:B---3--:R-:W-:-:S03]  /*4f60*/  IMAD R11, R4, R11, R37 ;  /* 0x0000000b040b7224 */ /* 0x008fc600078e0225 */
[----:B------:R3:W1:Y:S01]  /*4f70*/  LDS.128 R16, [R131+0x1800] ;  /* 0x0018000083107984 */ /* 0x0006620000000c00 */
[----:B------:R-:W-:Y:S01]  /*4f80*/  IMAD.SHL.U32 R36, R7, 0x40, RZ ;  /* 0x0000004007247824 */ /* 0x000fe200078e00ff */
[----:B------:R-:W-:Y:S01]  /*4f90*/  MOV R7, 0x7f800000 ;  /* 0x7f80000000077802 */ /* 0x000fe20000000f00 */
[----:B------:R-:W-:Y:S01]  /*4fa0*/  @P2 FMUL.FTZ R37, R8, 0.69314718246459960938 ;  /* 0x3f31721808252820 */ /* 0x000fe20000410000 */
[----:B------:R3:W1:Y:S02]  /*4fb0*/  LDS.128 R12, [R131+0x2000] ;  /* 0x00200000830c7984 */ /* 0x0006640000000c00 */
[----:B------:R-:W-:Y:S01]  /*4fc0*/  IADD3 R8, P1, P0, R36, R38, R11 ;  /* 0x0000002624087210 */ /* 0x000fe2000783e00b */
[----:B------:R-:W-:Y:S01]  /*4fd0*/  @P2 FFMA.FTZ R7, R0, c[0x0][0x238], R37 ;  /* 0x00008e0000072a23 */ /* 0x000fe20000010025 */
[----:B------:R3:W1:Y:S01]  /*4fe0*/  LDS.128 R32, [R131+0x2800] ;  /* 0x0028000083207984 */ /* 0x0006620000000c00 */
[----:B------:R-:W-:Y:S02]  /*4ff0*/  SHF.R.S32.HI R36, RZ, 0x1f, R36 ;  /* 0x0000001fff247819 */ /* 0x000fe40000011424 */
[----:B------:R-:W-:-:S04]  /*5000*/  SHF.R.S32.HI R11, RZ, 0x1f, R11 ;  /* 0x0000001fff0b7819 */ /* 0x000fc8000001140b */
[----:B------:R-:W-:Y:S01]  /*5010*/  IADD3.X R11, R36, R39, R11, P1, P0 ;  /* 0x00000027240b7210 */ /* 0x000fe20000fe040b */
[----:B------:R-:W-:Y:S05]  /*5020*/  @P4 BRA `(.L_x_156) ;  /* 0x0000011000004947 */ /* 0x000fea0003800000 */
[----:B------:R-:W-:-:S04]  /*5030*/  IMAD.MOV.U32 R0, RZ, RZ, c[0x0][0x214] ;  /* 0x00008500ff007624 */ /* 0x000fc800078e00ff */
[----:B------:R-:W-:Y:S01]  /*5040*/  IMAD R0, R3, -0x40, R0 ;  /* 0xffffffc003007824 */ /* 0x000fe200078e0200 */
[----:B------:R-:W-:-:S04]  /*5050*/  IADD3 R3, R139, 0x8, RZ ;  /* 0x000000088b037810 */ /* 0x000fc80007ffe0ff */
[-C--:B------:R-:W-:Y:S02]  /*5060*/  ISETP.GE.AND P3, PT, R139, R0.reuse, PT ;  /* 0x000000008b00720c */ /* 0x080fe40003f66270 */
[----:B------:R-:W-:-:S11]  /*5070*/  ISETP.GE.AND P2, PT, R3, R0, PT ;  /* 0x000000000300720c */ /* 0x000fd60003f46270 */
[-C--:B------:R-:W-:Y:S02]  /*5080*/  @!P3 IMAD R139, R139, R10.reuse, RZ ;  /* 0x0000000a8b8bb224 */ /* 0x080fe400078e02ff */
[----:B------:R-:W-:-:S03]  /*5090*/  @!P2 IMAD R3, R3, R10, RZ ;  /* 0x0000000a0303a224 */ /* 0x000fc600078e02ff */
[-C--:B------:R-:W-:Y:S02]  /*50a0*/  @!P3 IADD3 R0, P1, R139, R8.reuse, RZ ;  /* 0x000000088b00b210 */ /* 0x080fe40007f3e0ff */
[----:B------:R-:W-:Y:S02]  /*50b0*/  @!P2 IADD3 R8, P0, R3, R8, RZ ;  /* 0x000000080308a210 */ /* 0x000fe40007f1e0ff */
[-C--:B------:R-:W-:Y:S02]  /*50c0*/  @!P3 LEA.HI.X.SX32 R139, R139, R11.reuse, 0x1, P1 ;  /* 0x0000000b8b8bb211 */ /* 0x080fe400008f0eff */
[----:B------:R-:W-:Y:S02]  /*50d0*/  @!P2 LEA.HI.X.SX32 R3, R3, R11, 0x1, P0 ;  /* 0x0000000b0303a211 */ /* 0x000fe400000f0eff */
[----:B------:R-:W-:Y:S02]  /*50e0*/  @!P3 LEA R10, P1, R0, c[0x0][0x200], 0x2 ;  /* 0x00008000000aba11 */ /* 0x000fe400078210ff */
[----:B------:R-:W-:-:S02]  /*50f0*/  @!P2 LEA R2, P0, R8, c[0x0][0x200], 0x2 ;  /* 0x000080000802aa11 */ /* 0x000fc400078010ff */
[----:B------:R-:W-:Y:S02]  /*5100*/  @!P3 LEA.HI.X R11, R0, c[0x0][0x204], R139, 0x2, P1 ;  /* 0x00008100000bba11 */ /* 0x000fe400008f148b */
[----:B------:R-:W-:-:S03]  /*5110*/  @!P2 LEA.HI.X R3, R8, c[0x0][0x204], R3, 0x2, P0 ;  /* 0x000081000803aa11 */ /* 0x000fc600000f1403 */
[----:B------:R3:W-:Y:S04]  /*5120*/  @!P3 STG.E [R10.64], R5 ;  /* 0x000000050a00b986 */ /* 0x0007e8000c101906 */
[----:B------:R3:W-:Y:S02]  /*5130*/  @!P2 STG.E [R2.64], R7 ;  /* 0x000000070200a986 */ /* 0x0007e4000c101906 */
.L_x_156:
[----:B------:R-:W-:Y:S05]  /*5140*/  BSYNC B0 ;  /* 0x0000000000007941 */ /* 0x000fea0003800000 */
.L_x_155:
[----:B---3--:R-:W-:Y:S02]  /*5150*/  SHF.R.S32.HI R3, RZ, 0x1f, R6 ;  /* 0x0000001fff037819 */ /* 0x008fe40000011406 */
[----:B------:R-:W-:Y:S02]  /*5160*/  SHF.R.S32.HI R141, RZ, 0x1f, R140 ;  /* 0x0000001fff8d7819 */ /* 0x000fe4000001148c */
[----:B------:R-:W-:Y:S01]  /*5170*/  SHF.R.S32.HI R0, RZ, 0x1f, R4 ;  /* 0x0000001fff007819 */ /* 0x000fe20000011404 */
[----:B------:R-:W-:Y:S02]  /*5180*/  IMAD R3, R3, c[0x0][0x1e0], RZ ;  /* 0x0000780003037a24 */ /* 0x000fe400078e02ff */
[----:B------:R-:W-:-:S04]  /*5190*/  IMAD.WIDE.U32 R8, R6, c[0x0][0x1e0], R140 ;  /* 0x0000780006087a25 */ /* 0x000fc800078e008c */
[----:B------:R-:W-:Y:S02]  /*51a0*/  IMAD R3, R6, c[0x0][0x1e4], R3 ;  /* 0x0000790006037a24 */ /* 0x000fe400078e0203 */
[----:B------:R-:W-:Y:S01]  /*51b0*/  IMAD R5, R0, c[0x0][0x1f0], RZ ;  /* 0x00007c0000057a24 */ /* 0x000fe200078e02ff */
[----:B------:R-:W-:Y:S02]  /*51c0*/  MOV R0, c[0x0][0x1ec] ;  /* 0x00007b0000007a02 */ /* 0x000fe40000000f00 */
[----:B------:R-:W-:Y:S01]  /*51d0*/  IADD3 R9, R9, R3, RZ ;  /* 0x0000000309097210 */ /* 0x000fe20007ffe0ff */
[C---:B------:R-:W-:Y:S02]  /*51e0*/  IMAD R5, R4.reuse, c[0x0][0x1f4], R5 ;  /* 0x00007d0004057a24 */ /* 0x040fe400078e0205 */
[----:B------:R-:W-:Y:S02]  /*51f0*/  IMAD R3, R145, c[0x0][0x1e8], RZ ;  /* 0x00007a0091037a24 */ /* 0x000fe400078e02ff */
[----:B------:R-:W-:-:S04]  /*5200*/  IMAD.WIDE.U32 R8, R4, c[0x0][0x1f0], R8 ;  /* 0x00007c0004087a25 */ /* 0x000fc800078e0008 */
[----:B------:R-:W-:Y:S01]  /*5210*/  IMAD R3, R144, c[0x0][0x1ec], R3 ;  /* 0x00007b0090037a24 */ /* 0x000fe200078e0203 */
[----:B------:R-:W-:-:S05]  /*5220*/  IADD3 R9, R9, R5, RZ ;  /* 0x0000000509097210 */ /* 0x000fca0007ffe0ff */
[----:B------:R-:W-:-:S05]  /*5230*/  IMAD.WIDE.U32 R144, R144, c[0x0][0x1e8], R8 ;  /* 0x00007a0090907a25 */ /* 0x000fca00078e0008 */
[----:B------:R-:W-:Y:S02]  /*5240*/  IADD3 R2, R145, R3, RZ ;  /* 0x0000000391027210 */ /* 0x000fe40007ffe0ff */
[C---:B------:R-:W-:Y:S02]  /*5250*/  LEA R4, P0, R144.reuse, c[0x0][0x1d0], 0x1 ;  /* 0x0000740090047a11 */ /* 0x040fe400078008ff */
[----:B------:R-:W-:Y:S02]  /*5260*/  MOV R3, c[0x0][0x1e8] ;  /* 0x00007a0000037a02 */ /* 0x000fe40000000f00 */
[----:B------:R-:W-:Y:S02]  /*5270*/  LEA.HI.X R5, R144, c[0x0][0x1d4], R2, 0x1, P0 ;  /* 0x0000750090057a11 */ /* 0x000fe400000f0c02 */
[----:B------:R-:W-:-:S03]  /*5280*/  LEA R2, P0, R3, R4, 0x6 ;  /* 0x0000000403027211 */ /* 0x000fc600078030ff */
[----:B----4-:R-:W-:Y:S01]  /*5290*/  STG.E.128 [R4.64], R28 ;  /* 0x0000001c04007986 */ /* 0x010fe2000c101d06 */
[----:B------:R-:W-:-:S03]  /*52a0*/  LEA.HI.X R3, R3, R5, R0, 0x6, P0 ;  /* 0x0000000503037211 */ /* 0x000fc600000f3400 */
[----:B-1----:R-:W-:Y:S04]  /*52b0*/  STG.E.128 [R4.64+0x40], R20 ;  /* 0x0000401404007986 */ /* 0x002fe8000c101d06 */
[----:B------:R-:W-:Y:S04]  /*52c0*/  STG.E.128 [R4.64+0x80], R12 ;  /* 0x0000800c04007986 */ /* 0x000fe8000c101d06 */
[----:B--2---:R-:W-:Y:S04]  /*52d0*/  STG.E.128 [R2.64], R24 ;  /* 0x0000001802007986 */ /* 0x004fe8000c101d06 */
[----:B------:R-:W-:Y:S04]  /*52e0*/  STG.E.128 [R2.64+0x40], R16 ;  /* 0x0000401002007986 */ /* 0x000fe8000c101d06 */
[----:B------:R-:W-:Y:S01]  /*52f0*/  STG.E.128 [R2.64+0x80], R32 ;  /* 0x0000802002007986 */ /* 0x000fe2000c101d06 */
[----:B------:R-:W-:Y:S05]  /*5300*/  EXIT ;  /* 0x000000000000794d */ /* 0x000fea0003800000 */
.L_x_149:
[----:B-12---:R-:W1:Y:S01]  /*5310*/  LDC.U8 R0, c[0x0][0x329] ;  /* 0x0000ca40ff007b82 */ /* 0x006e620000000000 */
[----:B------:R-:W-:-:S02]  /*5320*/  SHF.R.S32.HI R3, RZ, 0x1f, R80 ;  /* 0x0000001fff037819 */ /* 0x000fc40000011450 */
[----:B------:R-:W-:Y:S02]  /*5330*/  SHF.R.S32.HI R4, RZ, 0x1f, R11 ;  /* 0x0000001fff047819 */ /* 0x000fe4000001140b */
[----:B------:R-:W-:Y:S02]  /*5340*/  LEA.HI R12, R3, R80, RZ, 0x2 ;  /* 0x00000050030c7211 */ /* 0x000fe400078f10ff */
[----:B------:R-:W-:Y:S01]  /*5350*/  SHF.R.S32.HI R8, RZ, 0x1f, R9 ;  /* 0x0000001fff087819 */ /* 0x000fe20000011409 */
[----:B------:R-:W2:Y:S01]  /*5360*/  LDC.U8 R2, c[0x0][0x328] ;  /* 0x0000ca00ff027b82 */ /* 0x000ea20000000000 */
[----:B------:R-:W-:Y:S01]  /*5370*/  LOP3.LUT R3, R12, 0x1ffffffc, RZ, 0xc0, !PT ;  /* 0x1ffffffc0c037812 */ /* 0x000fe200078ec0ff */
[----:B------:R-:W-:Y:S01]  /*5380*/  IMAD R4, R4, c[0x0][0x1e0], RZ ;  /* 0x0000780004047a24 */ /* 0x000fe200078e02ff */
[----:B------:R-:W-:Y:S01]  /*5390*/  SHF.R.S32.HI R12, RZ, 0x2, R12 ;  /* 0x00000002ff0c7819 */ /* 0x000fe2000001140c */
[----:B------:R-:W-:Y:S01]  /*53a0*/  IMAD R8, R8, c[0x0][0x1f0], RZ ;  /* 0x00007c0008087a24 */ /* 0x000fe200078e02ff */
[C---:B------:R-:W-:Y:S01]  /*53b0*/  LOP3.LUT P4, RZ, R80.reuse, 0x3, RZ, 0xc0, !PT ;  /* 0x0000000350ff7812 */ /* 0x040fe2000788c0ff */
[----:B------:R-:W-:Y:S01]  /*53c0*/  IMAD.IADD R14, R80, 0x1, -R3 ;  /* 0x00000001500e7824 */ /* 0x000fe200078e0a03 */
[----:B------:R-:W-:Y:S01]  /*53d0*/  SHF.R.S32.HI R13, RZ, 0x1f, R12 ;  /* 0x0000001fff0d7819 */ /* 0x000fe2000001140c */
[----:B------:R-:W-:Y:S01]  /*53e0*/  IMAD R3, R11, c[0x0][0x1e4], R4 ;  /* 0x000079000b037a24 */ /* 0x000fe200078e0204 */
[----:B------:R-:W-:Y:S01]  /*53f0*/  IADD3 R5, -R86, c[0x0][0x214], RZ ;  /* 0x0000850056057a10 */ /* 0x000fe20007ffe1ff */
[----:B------:R-:W-:-:S02]  /*5400*/  IMAD.SHL.U32 R14, R14, 0x8, RZ ;  /* 0x000000080e0e7824 */ /* 0x000fc400078e00ff */
[----:B------:R-:W-:Y:S01]  /*5410*/  IMAD.WIDE R144, R144, 0x40, R12 ;  /* 0x0000004090907825 */ /* 0x000fe200078e020c */
[----:B------:R-:W-:Y:S02]  /*5420*/  ISETP.GE.OR P3, PT, R12, R5, P4 ;  /* 0x000000050c00720c */ /* 0x000fe40002766670 */
[----:B------:R-:W-:Y:S02]  /*5430*/  SHF.R.S32.HI R15, RZ, 0x1f, R14 ;  /* 0x0000001fff0f7819 */ /* 0x000fe4000001140e */
[----:B-1----:R-:W-:-:S03]  /*5440*/  ISETP.NE.AND P0, PT, R0, RZ, PT ;  /* 0x000000ff0000720c */ /* 0x002fc60003f05270 */
[----:B------:R-:W-:-:S04]  /*5450*/  IMAD.WIDE.U32 R14, R11, c[0x0][0x1e0], R14 ;  /* 0x000078000b0e7a25 */ /* 0x000fc800078e000e */
[----:B------:R-:W-:Y:S02]  /*5460*/  IMAD.IADD R15, R3, 0x1, R15 ;  /* 0x00000001030f7824 */ /* 0x000fe400078e020f */
[C---:B------:R-:W-:Y:S02]  /*5470*/  IMAD R3, R9.reuse, c[0x0][0x1f4], R8 ;  /* 0x00007d0009037a24 */ /* 0x040fe400078e0208 */
[----:B------:R-:W-:Y:S02]  /*5480*/  IMAD.WIDE.U32 R14, R9, c[0x0][0x1f0], R14 ;  /* 0x00007c00090e7a25 */ /* 0x000fe400078e000e */
[----:B--2---:R-:W-:Y:S02]  /*5490*/  @!P0 ISETP.NE.AND P1, PT, R2, RZ, PT ;  /* 0x000000ff0200820c */ /* 0x004fe40003f25270 */
[----:B------:R-:W-:Y:S02]  /*54a0*/  @P0 IMAD.MOV.U32 R6, RZ, RZ, c[0x0][0x210] ;  /* 0x00008400ff060624 */ /* 0x000fe400078e00ff */
[----:B------:R-:W-:-:S02]  /*54b0*/  @!P0 IMAD.MOV.U32 R4, RZ, RZ, c[0x0][0x214] ;  /* 0x00008500ff048624 */ /* 0x000fc400078e00ff */
[----:B------:R-:W-:Y:S02]  /*54c0*/  @P0 IMAD R6, R6, c[0x0][0x214], RZ ;  /* 0x0000850006060a24 */ /* 0x000fe400078e02ff */
[----:B------:R-:W-:Y:S01]  /*54d0*/  IMAD.IADD R3, R3, 0x1, R15 ;  /* 0x0000000103037824 */ /* 0x000fe200078e020f */
[----:B------:R-:W-:Y:S01]  /*54e0*/  @!P0 SEL R6, R4, c[0x0][0x234], !P1 ;  /* 0x00008d0004068a07 */ /* 0x000fe20004800000 */
[----:B------:R-:W-:Y:S01]  /*54f0*/  @P0 IMAD.MOV.U32 R4, RZ, RZ, 0x1 ;  /* 0x00000001ff040424 */ /* 0x000fe200078e00ff */
[----:B------:R-:W-:Y:S01]  /*5500*/  ISETP.NE.AND P1, PT, R2, RZ, PT ;  /* 0x000000ff0200720c */ /* 0x000fe20003f25270 */
[----:B------:R-:W-:Y:S02]  /*5510*/  IMAD.MOV.U32 R2, RZ, RZ, R14 ;  /* 0x000000ffff027224 */ /* 0x000fe400078e000e */
[----:B------:R-:W-:Y:S01]  /*5520*/  @!P0 IMAD R4, R6, c[0x0][0x1c0], RZ ;  /* 0x0000700006048a24 */ /* 0x000fe200078e02ff */
[----:B------:R-:W-:Y:S01]  /*5530*/  ISETP.EQ.AND P1, PT, R0, RZ, P1 ;  /* 0x000000ff0000720c */ /* 0x000fe20000f22270 */
[----:B------:R-:W-:-:S02]  /*5540*/  @P0 IMAD.MOV.U32 R7, RZ, RZ, c[0x0][0x210] ;  /* 0x00008400ff070624 */ /* 0x000fc400078e00ff */
[----:B------:R-:W-:Y:S02]  /*5550*/  IMAD R4, R11, R4, RZ ;  /* 0x000000040b047224 */ /* 0x000fe400078e02ff */
[----:B------:R-:W-:Y:S02]  /*5560*/  IMAD R0, R145, c[0x0][0x1e8], RZ ;  /* 0x00007a0091007a24 */ /* 0x000fe400078e02ff */
[----:B------:R-:W-:Y:S01]  /*5570*/  IMAD R11, R11, c[0x0][0x214], RZ ;  /* 0x000085000b0b7a24 */ /* 0x000fe200078e02ff */
[----:B------:R-:W-:Y:S01]  /*5580*/  SEL R4, R4, RZ, !P1 ;  /* 0x000000ff04047207 */ /* 0x000fe20004800000 */
[----:B------:R-:W-:Y:S02]  /*5590*/  @!P0 IMAD.MOV.U32 R7, RZ, RZ, 0x1 ;  /* 0x00000001ff078424 */ /* 0x000fe400078e00ff */
[C---:B------:R-:W-:Y:S02]  /*55a0*/  IMAD R0, R144.reuse, c[0x0][0x1ec], R0 ;  /* 0x00007b0090007a24 */ /* 0x040fe400078e0200 */
[----:B------:R-:W-:-:S04]  /*55b0*/  IMAD.WIDE.U32 R2, R144, c[0x0][0x1e8], R2 ;  /* 0x00007a0090027a25 */ /* 0x000fc800078e0002 */
[----:B------:R-:W-:Y:S01]  /*55c0*/  IMAD R6, R9, R6, R4 ;  /* 0x0000000609067224 */ /* 0x000fe200078e0204 */
[----:B------:R-:W-:Y:S01]  /*55d0*/  SHF.R.S32.HI R4, RZ, 0x1f, R11 ;  /* 0x0000001fff047819 */ /* 0x000fe2000001140b */
[-C--:B------:R-:W-:Y:S01]  /*55e0*/  IMAD R9, R86, R7.reuse, RZ ;  /* 0x0000000756097224 */ /* 0x080fe200078e02ff */
[----:B------:R-:W-:Y:S01]  /*55f0*/  SEL R11, R11, RZ, P1 ;  /* 0x000000ff0b0b7207 */ /* 0x000fe20000800000 */
[----:B------:R-:W-:Y:S01]  /*5600*/  IMAD.IADD R3, R0, 0x1, R3 ;  /* 0x0000000100037824 */ /* 0x000fe200078e0203 */
[----:B------:R-:W-:Y:S01]  /*5610*/  SEL R4, R4, RZ, P1 ;  /* 0x000000ff04047207 */ /* 0x000fe20000800000 */
[----:B------:R-:W-:Y:S01]  /*5620*/  @!P3 IMAD R8, R12, R7, RZ ;  /* 0x000000070c08b224 */ /* 0x000fe200078e02ff */
[----:B------:R-:W-:Y:S01]  /*5630*/  LEA R14, P0, R2, c[0x0][0x1d0], 0x1 ;  /* 0x00007400020e7a11 */ /* 0x000fe200078008ff */
[----:B------:R-:W-:Y:S01]  /*5640*/  IMAD.MOV.U32 R0, RZ, RZ, c[0x0][0x1ec] ;  /* 0x00007b00ff007624 */ /* 0x000fe200078e00ff */
[----:B------:R-:W-:Y:S02]  /*5650*/  IADD3 R11, P2, P1, R9, R11, R6 ;  /* 0x0000000b090b7210 */ /* 0x000fe4000795e006 */
[----:B------:R-:W-:-:S02]  /*5660*/  SHF.R.S32.HI R9, RZ, 0x1f, R9 ;  /* 0x0000001fff097819 */ /* 0x000fc40000011409 */
[----:B------:R-:W-:Y:S02]  /*5670*/  SHF.R.S32.HI R6, RZ, 0x1f, R6 ;  /* 0x0000001fff067819 */ /* 0x000fe40000011406 */
[----:B------:R-:W-:Y:S01]  /*5680*/  LEA.HI.X R15, R2, c[0x0][0x1d4], R3, 0x1, P0 ;  /* 0x00007500020f7a11 */ /* 0x000fe200000f0c03 */
[----:B------:R-:W-:Y:S01]  /*5690*/  IMAD.MOV.U32 R3, RZ, RZ, c[0x0][0x1e8] ;  /* 0x00007a00ff037624 */ /* 0x000fe200078e00ff */
[----:B------:R-:W-:Y:S02]  /*56a0*/  IADD3 R12, R12, 0x20, RZ ;  /* 0x000000200c0c7810 */ /* 0x000fe40007ffe0ff */
[----:B------:R-:W-:Y:S01]  /*56b0*/  IADD3.X R9, R9, R4, R6, P2, P1 ;  /* 0x0000000409097210 */ /* 0x000fe200017e2406 */
[----:B------:R1:W-:Y:S01]  /*56c0*/  STG.E.128 [R14.64], RZ ;  /* 0x000000ff0e007986 */ /* 0x0003e2000c101d06 */
[----:B------:R-:W-:Y:S02]  /*56d0*/  @!P3 IADD3 R2, P0, R8, R11, RZ ;  /* 0x0000000b0802b210 */ /* 0x000fe40007f1e0ff */
[----:B------:R-:W-:Y:S01]  /*56e0*/  ISETP.GE.OR P4, PT, R12, R5, P4 ;  /* 0x000000050c00720c */ /* 0x000fe20002786670 */
[----:B------:R1:W-:Y:S01]  /*56f0*/  STG.E.128 [R14.64+0x40], RZ ;  /* 0x000040ff0e007986 */ /* 0x0003e2000c101d06 */
[----:B------:R-:W-:-:S02]  /*5700*/  LEA R16, P1, R3, R14, 0x6 ;  /* 0x0000000e03107211 */ /* 0x000fc400078230ff */
[----:B------:R-:W-:Y:S01]  /*5710*/  @!P3 LEA.HI.X.SX32 R13, R8, R9, 0x1, P0 ;  /* 0x00000009080db211 */ /* 0x000fe200000f0eff */
[----:B------:R1:W-:Y:S01]  /*5720*/  STG.E.128 [R14.64+0x80], RZ ;  /* 0x000080ff0e007986 */ /* 0x0003e2000c101d06 */
[C---:B------:R-:W-:Y:S02]  /*5730*/  @!P3 LEA R18, P0, R2.reuse, c[0x0][0x200], 0x2 ;  /* 0x000080000212ba11 */ /* 0x040fe400078010ff */
[----:B------:R-:W-:Y:S01]  /*5740*/  LEA.HI.X R17, R3, R15, R0, 0x6, P1 ;  /* 0x0000000f03117211 */ /* 0x000fe200008f3400 */
[----:B------:R-:W-:Y:S01]  /*5750*/  @!P3 IMAD.MOV.U32 R3, RZ, RZ, 0x7f800000 ;  /* 0x7f800000ff03b424 */ /* 0x000fe200078e00ff */
[----:B------:R-:W-:-:S03]  /*5760*/  @!P3 LEA.HI.X R19, R2, c[0x0][0x204], R13, 0x2, P0 ;  /* 0x000081000213ba11 */ /* 0x000fc600000f140d */
[----:B------:R1:W-:Y:S04]  /*5770*/  STG.E.128 [R16.64], RZ ;  /* 0x000000ff10007986 */ /* 0x0003e8000c101d06 */
[----:B------:R1:W-:Y:S04]  /*5780*/  STG.E.128 [R16.64+0x40], RZ ;  /* 0x000040ff10007986 */ /* 0x0003e8000c101d06 */
[----:B------:R1:W-:Y:S04]  /*5790*/  STG.E.128 [R16.64+0x80], RZ ;  /* 0x000080ff10007986 */ /* 0x0003e8000c101d06 */
[----:B------:R1:W-:Y:S01]  /*57a0*/  @!P3 STG.E [R18.64], R3 ;  /* 0x000000031200b986 */ /* 0x0003e2000c101906 */
[----:B------:R-:W-:Y:S05]  /*57b0*/  @P4 EXIT ;  /* 0x000000000000494d */ /* 0x000fea0003800000 */
[----:B------:R-:W-:Y:S02]  /*57c0*/  IMAD R12, R12, R7, RZ ;  /* 0x000000070c0c7224 */ /* 0x000fe400078e02ff */
[----:B------:R-:W-:-:S03]  /*57d0*/  IMAD.MOV.U32 R5, RZ, RZ, 0x7f800000 ;  /* 0x7f800000ff057424 */ /* 0x000fc600078e00ff */
[----:B------:R-:W-:-:S04]  /*57e0*/  IADD3 R11, P0, R12, R11, RZ ;  /* 0x0000000b0c0b7210 */ /* 0x000fc80007f1e0ff */
[----:B------:R-:W-:Y:S02]  /*57f0*/  LEA.HI.X.SX32 R12, R12, R9, 0x1, P0 ;  /* 0x000000090c0c7211 */ /* 0x000fe400000f0eff */
[----:B------:R-:W-:-:S04]  /*5800*/  LEA R2, P0, R11, c[0x0][0x200], 0x2 ;  /* 0x000080000b027a11 */ /* 0x000fc800078010ff */
[----:B-1----:R-:W-:-:S05]  /*5810*/  LEA.HI.X R3, R11, c[0x0][0x204], R12, 0x2, P0 ;  /* 0x000081000b037a11 */ /* 0x002fca00000f140c */
[----:B------:R-:W-:Y:S01]  /*5820*/  STG.E [R2.64], R5 ;  /* 0x0000000502007986 */ /* 0x000fe2000c101906 */
[----:B------:R-:W-:Y:S05]  /*5830*/  EXIT ;  /* 0x000000000000794d */ /* 0x000fea0003800000 */
.L_x_157:
        /* <DEDUP_REMOVED lines=12> */
.L_x_982:


//--------------------- .text._ZN5flash16flash_fwd_kernelI23Flash_fwd_kernel_traitsILi96ELi64ELi64ELi4ELb0ELb0EN7cutlass6half_tE19Flash_kernel_traitsILi96ELi64ELi64ELi4ES3_EELb0ELb1ELb0ELb0ELb0ELb1ELb0ELb0EEEvNS_16Flash_fwd_paramsE --------------------------
	.section	.text._ZN5flash16flash_fwd_kernelI23Flash_fwd_kernel_traitsILi96ELi64ELi64ELi4ELb0ELb0EN7cutlass6half_tE19Flash_kernel_traitsILi96ELi64ELi64ELi4ES3_EELb0ELb1ELb0ELb0ELb0ELb1ELb0ELb0EEEvNS_16Flash_fwd_paramsE,"ax",@progbits
	.sectioninfo	@"SHI_REGISTERS=168"
	.align	128
        .global         _ZN5flash16flash_fwd_kernelI23Flash_fwd_kernel_traitsILi96ELi64ELi64ELi4ELb0ELb0EN7cutlass6half_tE19Flash_kernel_traitsILi96ELi64ELi64ELi4ES3_EELb0ELb1ELb0ELb0ELb0ELb1ELb0ELb0EEEvNS_16Flash_fwd_paramsE
        .type           _ZN5flash16flash_fwd_kernelI23Flash_fwd_kernel_traitsILi96ELi64ELi64ELi4ELb0ELb0EN7cutlass6half_tE19Flash_kernel_traitsILi96ELi64ELi64ELi4ES3_EELb0ELb1ELb0ELb0ELb0ELb1ELb0ELb0EEEvNS_16Flash_fwd_paramsE,@function
        .size           _ZN5flash16flash_fwd_kernelI23Flash_fwd_kernel_traitsILi96ELi64ELi64ELi4ELb0ELb0EN7cutlass6half_tE19Flash_kernel_traitsILi96ELi64ELi64ELi4ES3_EELb0ELb1ELb0ELb0ELb0ELb1ELb0ELb0EEEvNS_16Flash_fwd_paramsE,(.L_x_983 - _ZN5flash16flash_fwd_kernelI23Flash_fwd_kernel_traitsILi96ELi64ELi64ELi4ELb0ELb0EN7cutlass6half_tE19Flash_kernel_traitsILi96ELi64ELi64ELi4ES3_EELb0ELb1ELb0ELb0ELb0ELb1ELb0ELb0EEEvNS_16Flash_fwd_paramsE)
        .other          _ZN5flash16flash_fwd_kernelI23Flash_fwd_kernel_traitsILi96ELi64ELi64ELi4ELb0ELb0EN7cutlass6half_tE19Flash_kernel_traitsILi96ELi64ELi64ELi4ES3_EELb0ELb1ELb0ELb0ELb0ELb1ELb0ELb0EEEvNS_16Flash_fwd_paramsE,@"STO_CUDA_ENTRY STV_DEFAULT"
_ZN5flash16flash_fwd_kernelI23Flash_fwd_kernel_traitsILi96ELi64ELi64ELi4ELb0ELb0EN7cutlass6half_tE19Flash_kernel_traitsILi96ELi64ELi64ELi4ES3_EELb0ELb1ELb0ELb0ELb0ELb1ELb0ELb0EEEvNS_16Flash_fwd_paramsE:
.text._ZN5flash16flash_fwd_kernelI23Flash_fwd_kernel_traitsILi96ELi64ELi64ELi4ELb0ELb0EN7cutlass6half_tE19Flash_kernel_traitsILi96ELi64ELi64ELi4ES3_EELb0ELb1ELb0ELb0ELb0ELb1ELb0ELb0EEEvNS_16Flash_fwd_paramsE:
        /* <DEDUP_REMOVED lines=10> */
[----:B------:R-:W-:-:S04]  /*00a0*/  ISETP.NE.U32.AND P0, PT, RZ, c[0x0][0x250], PT ;  /* 0x00009400ff007a0c */ /* 0x000fc80003f05070 */
        /* <DEDUP_REMOVED lines=22> */
.L_x_158:
[----:B-1-34-:R-:W-:Y:S02]  /*0210*/  MOV R4, c[0x0][0x218] ;  /* 0x0000860000047a02 */ /* 0x01afe40000000f00 */
.L_x_159:
        /* <DEDUP_REMOVED lines=49> */
.L_x_161:
[----:B------:R-:W-:Y:S01]  /*0530*/  IABS R6, c[0x0][0x1c8] ;  /* 0x0000720000067a13 */ /* 0x000fe20000000000 */
[----:B------:R-:W-:-:S03]  /*0540*/  @P0 IMAD.IADD R7, R2, 0x1, R7 ;  /* 0x0000000102070824 */ /* 0x000fc600078e0207 */
[----:B------:R-:W1:Y:S01]  /*0550*/  I2F.RP R10, R6 ;  /* 0x00000006000a7306 */ /* 0x000e620000209400 */
[----:B------:R-:W-:-:S04]  /*0560*/  @P0 IMAD.WIDE.U32 R18, R7, c[0x0][0x1a0], RZ ;  /* 0x0000680007120a25 */ /* 0x000fc800078e00ff */
[----:B------:R-:W-:Y:S01]  /*0570*/  @P0 IMAD R15, R7, c[0x0][0x1a4], R19 ;  /* 0x00006900070f0a24 */ /* 0x000fe200078e0213 */
[----:B------:R-:W-:Y:S02]  /*0580*/  SHF.R.S32.HI R19, RZ, 0x1f, R20 ;  /* 0x0000001fff137819 */ /* 0x000fe40000011414 */
        /* <DEDUP_REMOVED lines=33> */
.L_x_162:
[----:B------:R-:W-:Y:S01]  /*07a0*/  SHF.R.S32.HI R23, RZ, 0x1f, R82 ;  /* 0x0000001fff177819 */ /* 0x000fe20000011452 */
[----:B------:R-:W-:Y:S01]  /*07b0*/  IMAD.IADD R118, R124, 0x1, -R89 ;  /* 0x000000017c767824 */ /* 0x000fe200078e0a59 */
[----:B------:R-:W-:Y:S01]  /*07c0*/  IADD3 R98, R92, -0x1, RZ ;  /* 0xffffffff5c627810 */ /* 0x000fe20007ffe0ff */
[----:B------:R-:W-:Y:S01]  /*07d0*/  IMAD R19, R19, c[0x0][0x1a8], RZ ;  /* 0x00006a0013137a24 */ /* 0x000fe200078e02ff */
[CC--:B------:R-:W-:Y:S01]  /*07e0*/  LEA.HI R17, R23.reuse, R82.reuse, RZ, 0x2 ;  /* 0x0000005217117211 */ /* 0x0c0fe200078f10ff */
[----:B------:R-:W-:Y:S01]  /*07f0*/  IMAD.MOV.U32 R81, RZ, RZ, c[0x0][0x198] ;  /* 0x00006600ff517624 */ /* 0x000fe200078e00ff */
[CC--:B------:R-:W-:Y:S01]  /*0800*/  LEA.HI R9, R23.reuse, R82.reuse, RZ, 0x4 ;  /* 0x0000005217097211 */ /* 0x0c0fe200078f20ff */
[----:B------:R-:W-:Y:S01]  /*0810*/  IMAD R2, R98, -0x40, R83 ;  /* 0xffffffc062027824 */ /* 0x000fe200078e0253 */
[----:B------:R-:W-:Y:S01]  /*0820*/  LEA.HI R7, R23, R82, RZ, 0x3 ;  /* 0x0000005217077211 */ /* 0x000fe200078f18ff */
[----:B------:R-:W-:Y:S01]  /*0830*/  IMAD R16, R20, c[0x0][0x1ac], R19 ;  /* 0x00006b0014107a24 */ /* 0x000fe200078e0213 */
[----:B------:R-:W-:Y:S01]  /*0840*/  LOP3.LUT R5, R17, 0xfffffffc, RZ, 0xc0, !PT ;  /* 0xfffffffc11057812 */ /* 0x000fe200078ec0ff */
[----:B------:R-:W-:Y:S01]  /*0850*/  IMAD.SHL.U32 R120, R81, 0x40, RZ ;  /* 0x0000004051787824 */ /* 0x000fe200078e00ff */
[----:B------:R-:W-:Y:S01]  /*0860*/  SHF.R.S32.HI R0, RZ, 0x4, R9 ;  /* 0x00000004ff007819 */ /* 0x000fe20000011409 */
[C---:B------:R-:W-:Y:S01]  /*0870*/  IMAD.SHL.U32 R97, R82.reuse, 0x2, RZ ;  /* 0x0000000252617824 */ /* 0x040fe200078e00ff */
[----:B------:R-:W-:Y:S01]  /*0880*/  SHF.R.S32.HI R13, RZ, 0x3, R7 ;  /* 0x00000003ff0d7819 */ /* 0x000fe20000011407 */
[----:B------:R-:W-:Y:S01]  /*0890*/  IMAD.IADD R136, R82, 0x1, -R5 ;  /* 0x0000000152887824 */ /* 0x000fe200078e0a05 */
[----:B------:R-:W-:-:S02]  /*08a0*/  LEA.HI R11, R9, R0, RZ, 0x1 ;  /* 0x00000000090b7211 */ /* 0x000fc400078f08ff */
[----:B------:R-:W-:Y:S01]  /*08b0*/  SHF.R.S32.HI R134, RZ, 0x2, R17 ;  /* 0x00000002ff867819 */ /* 0x000fe20000011411 */
[----:B------:R-:W-:Y:S01]  /*08c0*/  IMAD.SHL.U32 R5, R13, 0x40, RZ ;  /* 0x000000400d057824 */ /* 0x000fe200078e00ff */
[----:B------:R-:W-:Y:S01]  /*08d0*/  LOP3.LUT R11, R11, 0xfffffffe, RZ, 0xc0, !PT ;  /* 0xfffffffe0b0b7812 */ /* 0x000fe200078ec0ff */
[----:B------:R-:W-:Y:S01]  /*08e0*/  IMAD.SHL.U32 R136, R136, 0x8, RZ ;  /* 0x0000000888887824 */ /* 0x000fe200078e00ff */
[----:B------:R-:W-:Y:S01]  /*08f0*/  SHF.R.S32.HI R135, RZ, 0x1f, R134 ;  /* 0x0000001fff877819 */ /* 0x000fe20000011486 */
[----:B------:R-:W-:Y:S01]  /*0900*/  IMAD.SHL.U32 R13, R13, 0x8, RZ ;  /* 0x000000080d0d7824 */ /* 0x000fe200078e00ff */
[----:B------:R-:W-:Y:S01]  /*0910*/  LOP3.LUT R5, R5, 0xc0, RZ, 0xc0, !PT ;  /* 0x000000c005057812 */ /* 0x000fe200078ec0ff */
[----:B------:R-:W-:Y:S01]  /*0920*/  IMAD.IADD R11, R0, 0x1, -R11 ;  /* 0x00000001000b7824 */ /* 0x000fe200078e0a0b */
[--C-:B------:R-:W-:Y:S01]  /*0930*/  SHF.R.S32.HI R137, RZ, 0x1f, R136.reuse ;  /* 0x0000001fff897819 */ /* 0x100fe20000011488 */
[----:B------:R-:W-:Y:S01]  /*0940*/  IMAD R25, R135, c[0x0][0x198], RZ ;  /* 0x0000660087197a24 */ /* 0x000fe200078e02ff */
[--C-:B------:R-:W-:Y:S01]  /*0950*/  LOP3.LUT R0, R5, 0x18, R136.reuse, 0xf8, !PT ;  /* 0x0000001805007812 */ /* 0x100fe200078ef888 */
[----:B------:R-:W-:Y:S01]  /*0960*/  IMAD R19, R135, c[0x0][0x1a0], RZ ;  /* 0x0000680087137a24 */ /* 0x000fe200078e02ff */
[----:B------:R-:W-:Y:S01]  /*0970*/  SHF.R.U32.HI R5, RZ, 0x3, R5 ;  /* 0x00000003ff057819 */ /* 0x000fe20000011605 */
[----:B------:R-:W-:Y:S01]  /*0980*/  IMAD.WIDE.U32 R26, R134, c[0x0][0x198], R136 ;  /* 0x00006600861a7a25 */ /* 0x000fe200078e0088 */
[----:B------:R-:W-:-:S02]  /*0990*/  LOP3.LUT R7, R7, 0xfffffff8, RZ, 0xc0, !PT ;  /* 0xfffffff807077812 */ /* 0x000fc400078ec0ff */
[----:B------:R-:W-:Y:S01]  /*09a0*/  LOP3.LUT R5, R0, R5, RZ, 0x3c, !PT ;  /* 0x0000000500057212 */ /* 0x000fe200078e3cff */
[----:B------:R-:W-:Y:S01]  /*09b0*/  IMAD R0, R134, c[0x0][0x19c], R25 ;  /* 0x0000670086007a24 */ /* 0x000fe200078e0219 */
[----:B------:R-:W-:Y:S01]  /*09c0*/  IADD3 R126, P0, R126, R26, RZ ;  /* 0x0000001a7e7e7210 */ /* 0x000fe20007f1e0ff */
[----:B------:R-:W-:Y:S01]  /*09d0*/  IMAD.IADD R7, R82, 0x1, -R7 ;  /* 0x0000000152077824 */ /* 0x000fe200078e0a07 */
[C---:B------:R-:W-:Y:S01]  /*09e0*/  IADD3 R123, R134.reuse, 0x20, RZ ;  /* 0x00000020867b7810 */ /* 0x040fe20007ffe0ff */
[----:B------:R-:W-:Y:S01]  /*09f0*/  IMAD.WIDE.U32 R24, R134, c[0x0][0x1a0], R136 ;  /* 0x0000680086187a25 */ /* 0x000fe200078e0088 */
[----:B------:R-:W-:Y:S02]  /*0a00*/  IADD3 R22, P1, R136, R22, RZ ;  /* 0x0000001688167210 */ /* 0x000fe40007f3e0ff */
[----:B------:R-:W-:Y:S01]  /*0a10*/  LOP3.LUT R9, R9, 0xfffffff0, RZ, 0xc0, !PT ;  /* 0xfffffff009097812 */ /* 0x000fe200078ec0ff */
[----:B------:R-:W-:Y:S01]  /*0a20*/  IMAD.WIDE R140, R141, 0x40, R134 ;  /* 0x000000408d8c7825 */ /* 0x000fe200078e0286 */
[----:B------:R-:W-:-:S02]  /*0a30*/  IADD3.X R127, R21, R27, R0, P0, !PT ;  /* 0x0000001b157f7210 */ /* 0x000fc400007fe400 */
[----:B------:R-:W-:Y:S01]  /*0a40*/  LEA.HI R84, R23, R82, RZ, 0x5 ;  /* 0x0000005217547211 */ /* 0x000fe200078f28ff */
[----:B------:R-:W-:Y:S01]  /*0a50*/  IMAD.X R23, R137, 0x1, R3, P1 ;  /* 0x0000000189177824 */ /* 0x000fe200008e0603 */
[----:B------:R-:W-:Y:S01]  /*0a60*/  LEA.HI R17, R17, R134, RZ, 0x1 ;  /* 0x0000008611117211 */ /* 0x000fe200078f08ff */
[----:B------:R-:W-:Y:S01]  /*0a70*/  IMAD R0, R134, c[0x0][0x1a4], R19 ;  /* 0x0000690086007a24 */ /* 0x000fe200078e0213 */
[-C--:B------:R-:W-:Y:S01]  /*0a80*/  ISETP.GE.AND P0, PT, R123, R118.reuse, PT ;  /* 0x000000767b00720c */ /* 0x080fe20003f06270 */
[----:B------:R-:W-:Y:S01]  /*0a90*/  IMAD.WIDE.U32 R20, R20, c[0x0][0x1a8], R22 ;  /* 0x00006a0014147a25 */ /* 0x000fe200078e0016 */
[C---:B------:R-:W-:Y:S02]  /*0aa0*/  ISETP.GE.AND P1, PT, R134.reuse, R118, PT ;  /* 0x000000768600720c */ /* 0x040fe40003f26270 */
[-C--:B------:R-:W-:Y:S01]  /*0ab0*/  ISETP.GE.AND P6, PT, R134, R2.reuse, PT ;  /* 0x000000028600720c */ /* 0x080fe20003fc6270 */
[----:B------:R-:W-:Y:S01]  /*0ac0*/  IMAD.WIDE.U32 R126, R94, c[0x0][0x1b0], R126 ;  /* 0x00006c005e7e7a25 */ /* 0x000fe200078e007e */
[----:B------:R-:W-:-:S02]  /*0ad0*/  ISETP.GE.AND P4, PT, R134, R2, PT ;  /* 0x000000028600720c */ /* 0x000fc40003f86270 */
[CC--:B------:R-:W-:Y:S01]  /*0ae0*/  ISETP.GE.AND P5, PT, R123.reuse, R2.reuse, PT ;  /* 0x000000027b00720c */ /* 0x0c0fe20003fa6270 */
[----:B------:R-:W-:Y:S01]  /*0af0*/  IMAD.MOV.U32 R130, RZ, RZ, R126 ;  /* 0x000000ffff827224 */ /* 0x000fe200078e007e */
[----:B------:R-:W-:Y:S01]  /*0b00*/  ISETP.GE.AND P3, PT, R123, R2, PT ;  /* 0x000000027b00720c */ /* 0x000fe20003f66270 */
[----:B------:R-:W-:Y:S01]  /*0b10*/  IMAD.IADD R2, R82, 0x1, -R9 ;  /* 0x0000000152027824 */ /* 0x000fe200078e0a09 */
[----:B------:R-:W-:Y:S01]  /*0b20*/  LOP3.LUT R17, R17, 0x7fffffe, RZ, 0xc0, !PT ;  /* 0x07fffffe11117812 */ /* 0x000fe200078ec0ff */
[----:B------:R-:W-:Y:S01]  /*0b30*/  IMAD.WIDE.U32 R22, R98, c[0x0][0x1a0], RZ ;  /* 0x0000680062167a25 */ /* 0x000fe200078e00ff */
[----:B------:R-:W-:Y:S02]  /*0b40*/  LEA.HI R3, R7, R7, RZ, 0x1 ;  /* 0x0000000707037211 */ /* 0x000fe400078f08ff */
[----:B------:R-:W-:Y:S01]  /*0b50*/  SHF.R.S32.HI R87, RZ, 0x5, R84 ;  /* 0x00000005ff577819 */ /* 0x000fe20000011454 */
[----:B------:R-:W-:Y:S01]  /*0b60*/  IMAD.IADD R122, R134, 0x1, -R17 ;  /* 0x00000001867a7824 */ /* 0x000fe200078e0a11 */
[----:B------:R-:W-:Y:S01]  /*0b70*/  IADD3 R18, P2, R18, R24, RZ ;  /* 0x0000001812127210 */ /* 0x000fe20007f5e0ff */
[----:B------:R-:W-:Y:S01]  /*0b80*/  IMAD.IADD R17, R21, 0x1, R16 ;  /* 0x0000000115117824 */ /* 0x000fe200078e0210 */
[-C--:B------:R-:W-:Y:S01]  /*0b90*/  LEA.HI R4, R2, R2.reuse, RZ, 0x1 ;  /* 0x0000000202047211 */ /* 0x080fe200078f08ff */
[----:B------:R-:W-:Y:S01]  /*0ba0*/  IMAD R122, R87, 0x8, R122 ;  /* 0x00000008577a7824 */ /* 0x000fe200078e027a */
[----:B------:R-:W-:Y:S01]  /*0bb0*/  LOP3.LUT R8, R3, 0x7fffffe, RZ, 0xc0, !PT ;  /* 0x07fffffe03087812 */ /* 0x000fe200078ec0ff */
[----:B------:R-:W-:Y:S01]  /*0bc0*/  @!P1 IMAD.MOV.U32 R16, RZ, RZ, R20 ;  /* 0x000000ffff109224 */ /* 0x000fe200078e0014 */
[----:B------:R-:W-:Y:S01]  /*0bd0*/  IADD3.X R19, R15, R25, R0, P2, !PT ;  /* 0x000000190f137210 */ /* 0x000fe200017fe400 */
[----:B------:R-:W-:Y:S01]  /*0be0*/  IMAD.U32 R122, R122, 0x20, R5 ;  /* 0x000000207a7a7824 */ /* 0x000fe200078e0005 */
[----:B------:R-:W-:Y:S01]  /*0bf0*/  LOP3.LUT R85, R4, 0x7fffffe, RZ, 0xc0, !PT ;  /* 0x07fffffe04557812 */ /* 0x000fe200078ec0ff */
[----:B------:R-:W-:Y:S01]  /*0c00*/  IMAD.IADD R8, R7, 0x1, -R8 ;  /* 0x0000000107087824 */ /* 0x000fe200078e0a08 */
[----:B------:R-:W-:Y:S01]  /*0c10*/  @!P0 IADD3 R14, P2, R140, 0x20, RZ ;  /* 0x000000208c0e8810 */ /* 0x000fe20007f5e0ff */
[----:B------:R-:W-:Y:S01]  /*0c20*/  @!P1 IMAD R7, R141, c[0x0][0x190], RZ ;  /* 0x000064008d079a24 */ /* 0x000fe200078e02ff */
[----:B------:R-:W-:Y:S01]  /*0c30*/  SHF.R.S32.HI R9, RZ, 0x1f, R2 ;  /* 0x0000001fff097819 */ /* 0x000fe20000011402 */
[----:B------:R-:W-:Y:S01]  /*0c40*/  IMAD.IADD R85, R2, 0x1, -R85 ;  /* 0x0000000102557824 */ /* 0x000fe200078e0a55 */
[----:B------:R-:W-:Y:S01]  /*0c50*/  SHF.R.S32.HI R129, RZ, 0x1f, R94 ;  /* 0x0000001fff817819 */ /* 0x000fe2000001145e */
[----:B------:R-:W-:Y:S01]  /*0c60*/  @!P0 IMAD.X R5, RZ, RZ, R141, P2 ;  /* 0x000000ffff058224 */ /* 0x000fe200010e068d */
[----:B------:R-:W-:Y:S01]  /*0c70*/  LEA.HI R9, R9, R2, RZ, 0x3 ;  /* 0x0000000209097211 */ /* 0x000fe200078f18ff */
[----:B------:R-:W-:Y:S01]  /*0c80*/  @!P0 IMAD.MOV.U32 R21, RZ, RZ, R17 ;  /* 0x000000ffff158224 */ /* 0x000fe200078e0011 */
[----:B------:R-:W-:Y:S01]  /*0c90*/  SHF.R.S32.HI R3, RZ, 0x1, R3 ;  /* 0x00000001ff037819 */ /* 0x000fe20000011403 */
[C---:B------:R-:W-:Y:S01]  /*0ca0*/  @!P1 IMAD R2, R140.reuse, c[0x0][0x194], R7 ;  /* 0x000065008c029a24 */ /* 0x040fe200078e0207 */
[----:B------:R-:W-:Y:S01]  /*0cb0*/  LOP3.LUT R97, R97, 0x6, RZ, 0xc0, !PT ;  /* 0x0000000661617812 */ /* 0x000fe200078ec0ff */
[----:B------:R-:W-:-:S04]  /*0cc0*/  @!P1 IMAD.WIDE.U32 R16, R140, c[0x0][0x190], R16 ;  /* 0x000064008c109a25 */ /* 0x000fc800078e0010 */
[----:B------:R-:W-:Y:S01]  /*0cd0*/  @!P0 IMAD R5, R5, c[0x0][0x190], RZ ;  /* 0x0000640005058a24 */ /* 0x000fe200078e02ff */
[----:B------:R-:W-:Y:S01]  /*0ce0*/  @!P1 LEA R6, P2, R16, c[0x0][0x160], 0x1 ;  /* 0x0000580010069a11 */ /* 0x000fe200078408ff */
[----:B------:R-:W-:Y:S02]  /*0cf0*/  @!P1 IMAD.IADD R2, R17, 0x1, R2 ;  /* 0x0000000111029824 */ /* 0x000fe400078e0202 */
[C---:B------:R-:W-:Y:S01]  /*0d00*/  @!P0 IMAD R0, R14.reuse, c[0x0][0x194], R5 ;  /* 0x000065000e008a24 */ /* 0x040fe200078e0205 */
[----:B------:R-:W-:Y:S01]  /*0d10*/  SHF.R.S32.HI R5, RZ, 0x1f, R98 ;  /* 0x0000001fff057819 */ /* 0x000fe20000011462 */
[----:B------:R-:W-:Y:S01]  /*0d20*/  @!P0 IMAD.WIDE.U32 R14, R14, c[0x0][0x190], R20 ;  /* 0x000064000e0e8a25 */ /* 0x000fe200078e0014 */
[----:B------:R-:W-:-:S03]  /*0d30*/  @!P1 LEA.HI.X R7, R16, c[0x0][0x164], R2, 0x1, P2 ;  /* 0x0000590010079a11 */ /* 0x000fc600010f0c02 */
[----:B------:R-:W-:Y:S01]  /*0d40*/  IMAD.MOV.U32 R2, RZ, RZ, 0x6 ;  /* 0x00000006ff027424 */ /* 0x000fe200078e00ff */
[----:B------:R-:W-:Y:S01]  /*0d50*/  @!P0 LEA R20, P2, R14, c[0x0][0x160], 0x1 ;  /* 0x000058000e148a11 */ /* 0x000fe200078408ff */
[----:B------:R-:W-:Y:S02]  /*0d60*/  IMAD R131, R129, c[0x0][0x1b0], RZ ;  /* 0x00006c0081837a24 */ /* 0x000fe400078e02ff */
[----:B------:R-:W-:Y:S01]  /*0d70*/  @!P0 IMAD.IADD R0, R15, 0x1, R0 ;  /* 0x000000010f008824 */ /* 0x000fe200078e0200 */
[----:B------:R-:W-:Y:S01]  /*0d80*/  SHF.L.U64.HI R119, R81, R2, c[0x0][0x19c] ;  /* 0x0000670051777619 */ /* 0x000fe20000010202 */
[----:B------:R-:W-:Y:S01]  /*0d90*/  IMAD R131, R94, c[0x0][0x1b4], R131 ;  /* 0x00006d005e837a24 */ /* 0x000fe200078e0283 */
[----:B------:R-:W-:Y:S01]  /*0da0*/  SHF.R.S32.HI R15, RZ, 0x1, R4 ;  /* 0x00000001ff0f7819 */ /* 0x000fe20000011404 */
[----:B------:R-:W-:Y:S01]  /*0db0*/  IMAD.SHL.U32 R122, R122, 0x2, RZ ;  /* 0x000000027a7a7824 */ /* 0x000fe200078e00ff */
[----:B------:R-:W-:Y:S01]  /*0dc0*/  @!P0 LEA.HI.X R21, R14, c[0x0][0x164], R0, 0x1, P2 ;  /* 0x000059000e158a11 */ /* 0x000fe200010f0c00 */
[----:B------:R-:W-:Y:S01]  /*0dd0*/  IMAD.MOV.U32 R0, RZ, RZ, 0x5 ;  /* 0x00000005ff007424 */ /* 0x000fe200078e00ff */
[----:B------:R-:W-:Y:S01]  /*0de0*/  SHF.R.S32.HI R4, RZ, 0x1f, R4 ;  /* 0x0000001fff047819 */ /* 0x000fe20000011404 */
[----:B------:R-:W-:Y:S01]  /*0df0*/  IMAD R17, R119, R98, RZ ;  /* 0x0000006277117224 */ /* 0x000fe200078e02ff */
[----:B------:R-:W-:Y:S01]  /*0e00*/  @!PT LDS RZ, [RZ] ;  /* 0x00000000fffff984 */ /* 0x000fe20000000800 */
[----:B------:R-:W-:Y:S01]  /*0e10*/  @!PT LDS RZ, [RZ] ;  /* 0x00000000fffff984 */ /* 0x000fe20000000800 */
[----:B------:R-:W-:Y:S01]  /*0e20*/  @!PT LDS RZ, [RZ] ;  /* 0x00000000fffff984 */ /* 0x000fe20000000800 */
[----:B------:R1:W-:Y:S01]  /*0e30*/  @!P1 LDGSTS.E.BYPASS.LTC128B.128 [R122], [R6.64] ;  /* 0x00000000067a9fae */ /* 0x0003e2000b901d48 */
[----:B------:R-:W-:Y:S01]  /*0e40*/  IMAD.IADD R131, R127, 0x1, R131 ;  /* 0x000000017f837824 */ /* 0x000fe200078e0283 */
[C---:B------:R-:W-:Y:S01]  /*0e50*/  SHF.L.U64.HI R0, R81.reuse, R0, c[0x0][0x19c] ;  /* 0x0000670051007619 */ /* 0x040fe20000010200 */
[----:B------:R-:W-:Y:S01]  /*0e60*/  IMAD.SHL.U32 R81, R81, 0x20, RZ ;  /* 0x0000002051517824 */ /* 0x000fe200078e00ff */
[----:B------:R1:W-:Y:S01]  /*0e70*/  @!P1 LDGSTS.E.BYPASS.LTC128B.128 [R122+0x1000], [R6.64+0x40] ;  /* 0x01000040067a9fae */ /* 0x0003e2000b901d48 */
[----:B------:R-:W-:Y:S01]  /*0e80*/  IMAD R17, R5, R120, R17 ;  /* 0x0000007805117224 */ /* 0x000fe200078e0211 */
[----:B------:R-:W-:Y:S01]  /*0e90*/  LEA.HI R4, R4, R15, RZ, 0x2 ;  /* 0x0000000f04047211 */ /* 0x000fe200078f10ff */
[----:B------:R-:W-:Y:S01]  /*0ea0*/  IMAD R129, R129, c[0x0][0x1b8], RZ ;  /* 0x00006e0081817a24 */ /* 0x000fe200078e02ff */
[----:B------:R1:W-:Y:S01]  /*0eb0*/  @!P1 LDGSTS.E.BYPASS.LTC128B.128 [R122+0x2000], [R6.64+0x80] ;  /* 0x02000080067a9fae */ /* 0x0003e2000b901d48 */
[----:B------:R-:W-:Y:S01]  /*0ec0*/  IMAD.SHL.U32 R116, R3, 0x40, RZ ;  /* 0x0000004003747824 */ /* 0x000fe200078e00ff */
[----:B------:R-:W-:Y:S01]  /*0ed0*/  LOP3.LUT R4, R4, 0xfffffffc, RZ, 0xc0, !PT ;  /* 0xfffffffc04047812 */ /* 0x000fe200078ec0ff */
[C---:B------:R-:W-:Y:S01]  /*0ee0*/  IMAD R129, R94.reuse, c[0x0][0x1bc], R129 ;  /* 0x00006f005e817a24 */ /* 0x040fe200078e0281 */
[----:B------:R2:W-:Y:S01]  /*0ef0*/  @!P0 LDGSTS.E.BYPASS.LTC128B.128 [R122+0x800], [R20.64] ;  /* 0x00800000147a8fae */ /* 0x0005e2000b901d48 */
[----:B------:R-:W-:Y:S01]  /*0f00*/  IMAD.WIDE.U32 R94, R94, c[0x0][0x1b8], R18 ;  /* 0x00006e005e5e7a25 */ /* 0x000fe200078e0012 */
[----:B------:R-:W-:-:S02]  /*0f10*/  LOP3.LUT R116, R116, 0xc0, RZ, 0xc0, !PT ;  /* 0x000000c074747812 */ /* 0x000fc400078ec0ff */
[----:B------:R2:W-:Y:S01]  /*0f20*/  @!P0 LDGSTS.E.BYPASS.LTC128B.128 [R122+0x1800], [R20.64+0x40] ;  /* 0x01800040147a8fae */ /* 0x0005e2000b901d48 */
[----:B------:R-:W-:Y:S01]  /*0f30*/  IMAD.IADD R4, R15, 0x1, -R4 ;  /* 0x000000010f047824 */ /* 0x000fe200078e0a04 */
[----:B------:R-:W-:Y:S01]  /*0f40*/  LOP3.LUT R13, R116, 0x8, R13, 0xf8, !PT ;  /* 0x00000008740d7812 */ /* 0x000fe200078ef80d */
[----:B------:R-:W-:Y:S01]  /*0f50*/  IMAD R5, R5, c[0x0][0x1a0], RZ ;  /* 0x0000680005057a24 */ /* 0x000fe200078e02ff */
[----:B------:R2:W-:Y:S01]  /*0f60*/  @!P0 LDGSTS.E.BYPASS.LTC128B.128 [R122+0x2800], [R20.64+0x80] ;  /* 0x02800080147a8fae */ /* 0x0005e2000b901d48 */
[----:B------:R-:W-:Y:S01]  /*0f70*/  SHF.R.U32.HI R116, RZ, 0x3, R116 ;  /* 0x00000003ff747819 */ /* 0x000fe20000011674 */
[----:B------:R-:W-:Y:S02]  /*0f80*/  IMAD.SHL.U32 R9, R9, 0x20, RZ ;  /* 0x0000002009097824 */ /* 0x000fe400078e00ff */
[----:B------:R-:W-:Y:S01]  /*0f90*/  IMAD R5, R98, c[0x0][0x1a4], R5 ;  /* 0x0000690062057a24 */ /* 0x000fe200078e0205 */
[----:B------:R-:W-:Y:S01]  /*0fa0*/  LOP3.LUT R116, R13, R116, RZ, 0x3c, !PT ;  /* 0x000000740d747212 */ /* 0x000fe200078e3cff */
[----:B------:R-:W-:Y:S01]  /*0fb0*/  IMAD.SHL.U32 R13, R11, 0x8, RZ ;  /* 0x000000080b0d7824 */ /* 0x000fe200078e00ff */
[----:B------:R-:W-:Y:S01]  /*0fc0*/  LOP3.LUT R80, R9, 0xffffff00, RZ, 0xc0, !PT ;  /* 0xffffff0009507812 */ /* 0x000fe200078ec0ff */
[----:B------:R-:W-:-:S02]  /*0fd0*/  IMAD.IADD R5, R23, 0x1, R5 ;  /* 0x0000000117057824 */ /* 0x000fc400078e0205 */
[----:B------:R-:W-:Y:S02]  /*0fe0*/  IMAD.IADD R129, R95, 0x1, R129 ;  /* 0x000000015f817824 */ /* 0x000fe400078e0281 */
[----:B------:R-:W-:Y:S02]  /*0ff0*/  IMAD R10, R87, 0x200, R80 ;  /* 0x00000200570a7824 */ /* 0x000fe400078e0250 */
[----:B-1----:R-:W-:-:S04]  /*1000*/  IMAD.WIDE.U32 R6, R98, R120, R130 ;  /* 0x0000007862067225 */ /* 0x002fc800078e0082 */
[----:B------:R-:W-:Y:S01]  /*1010*/  IMAD.IADD R17, R7, 0x1, R17 ;  /* 0x0000000107117824 */ /* 0x000fe200078e0211 */
[----:B------:R-:W-:Y:S01]  /*1020*/  @!P5 IADD3 R7, P2, R81, R6, RZ ;  /* 0x000000065107d210 */ /* 0x000fe20007f5e0ff */
[C---:B------:R-:W-:Y:S01]  /*1030*/  IMAD R117, R85.reuse, 0x20, R10 ;  /* 0x0000002055757824 */ /* 0x040fe200078e020a */
[----:B------:R-:W-:Y:S01]  /*1040*/  @!P6 LEA R18, P1, R6, c[0x0][0x168], 0x1 ;  /* 0x00005a000612ea11 */ /* 0x000fe200078208ff */
[----:B------:R-:W-:Y:S02]  /*1050*/  IMAD R85, R85, 0x20, R80 ;  /* 0x0000002055557824 */ /* 0x000fe400078e0250 */
[--C-:B------:R-:W-:Y:S01]  /*1060*/  @!P5 IMAD.X R2, R0, 0x1, R17.reuse, P2 ;  /* 0x000000010002d824 */ /* 0x100fe200010e0611 */
[C---:B------:R-:W-:Y:S02]  /*1070*/  @!P5 LEA R14, P2, R7.reuse, c[0x0][0x168], 0x1 ;  /* 0x00005a00070eda11 */ /* 0x040fe400078408ff */
[----:B------:R-:W-:Y:S02]  /*1080*/  @!P6 LEA.HI.X R19, R6, c[0x0][0x16c], R17, 0x1, P1 ;  /* 0x00005b000613ea11 */ /* 0x000fe400008f0c11 */
[----:B------:R-:W-:Y:S01]  /*1090*/  @!P5 LEA.HI.X R15, R7, c[0x0][0x16c], R2, 0x1, P2 ;  /* 0x00005b00070fda11 */ /* 0x000fe200010f0c02 */
[----:B------:R-:W-:Y:S01]  /*10a0*/  IMAD.SHL.U32 R2, R4, 0x40, RZ ;  /* 0x0000004004027824 */ /* 0x000fe200078e00ff */
[----:B------:R-:W-:Y:S01]  /*10b0*/  LEA R6, P1, R22, R94, 0x6 ;  /* 0x0000005e16067211 */ /* 0x000fe200078230ff */
[----:B------:R1:W-:Y:S01]  /*10c0*/  @!P6 LDGSTS.E.BYPASS.LTC128B.128 [R122+0x3000], [R18.64] ;  /* 0x03000000127aefae */ /* 0x0003e2000b901d48 */
[----:B------:R-:W-:-:S02]  /*10d0*/  IMAD R7, R11, 0x8, R8 ;  /* 0x000000080b077824 */ /* 0x000fc400078e0208 */
[----:B------:R-:W-:Y:S01]  /*10e0*/  LOP3.LUT R2, R2, 0xc0, RZ, 0xc0, !PT ;  /* 0x000000c002027812 */ /* 0x000fe200078ec0ff */
[----:B------:R1:W-:Y:S01]  /*10f0*/  @!P6 LDGSTS.E.BYPASS.LTC128B.128 [R122+0x4000], [R18.64+0x40] ;  /* 0x04000040127aefae */ /* 0x0003e2000b901d48 */
[----:B------:R-:W-:Y:S01]  /*1100*/  @!P3 IMAD.MOV.U32 R11, RZ, RZ, c[0x0][0x1a0] ;  /* 0x00006800ff0bb624 */ /* 0x000fe200078e00ff */
[----:B------:R-:W-:Y:S01]  /*1110*/  LEA.HI.X R5, R22, R129, R5, 0x6, P1 ;  /* 0x0000008116057211 */ /* 0x000fe200008f3405 */
[----:B------:R-:W-:Y:S01]  /*1120*/  @!P3 IMAD.MOV.U32 R8, RZ, RZ, c[0x0][0x1a4] ;  /* 0x00006900ff08b624 */ /* 0x000fe200078e00ff */
[----:B------:R1:W-:Y:S01]  /*1130*/  @!P6 LDGSTS.E.BYPASS.LTC128B.128 [R122+0x5000], [R18.64+0x80] ;  /* 0x05000080127aefae */ /* 0x0003e2000b901d48 */
[----:B------:R-:W-:Y:S01]  /*1140*/  LOP3.LUT R13, R2, 0x8, R13, 0xf8, !PT ;  /* 0x00000008020d7812 */ /* 0x000fe200078ef80d */
[----:B------:R-:W-:Y:S01]  /*1150*/  IMAD.U32 R116, R7, 0x20, R116 ;  /* 0x0000002007747824 */ /* 0x000fe200078e0074 */
[----:B------:R-:W-:Y:S01]  /*1160*/  SHF.R.U32.HI R2, RZ, 0x3, R2 ;  /* 0x00000003ff027819 */ /* 0x000fe20000011602 */
[----:B------:R3:W-:Y:S01]  /*1170*/  @!P5 LDGSTS.E.BYPASS.LTC128B.128 [R122+0x3800], [R14.64] ;  /* 0x038000000e7adfae */ /* 0x0007e2000b901d48 */
[----:B------:R-:W-:Y:S01]  /*1180*/  @!P3 LEA R9, P0, R11, R6, 0x5 ;  /* 0x000000060b09b211 */ /* 0x000fe200078028ff */
[----:B------:R-:W-:Y:S01]  /*1190*/  IMAD.SHL.U32 R116, R116, 0x2, RZ ;  /* 0x0000000274747824 */ /* 0x000fe200078e00ff */
[----:B------:R-:W-:Y:S01]  /*11a0*/  @!P4 LEA R12, P1, R6, c[0x0][0x170], 0x1 ;  /* 0x00005c00060cca11 */ /* 0x000fe200078208ff */
[----:B------:R3:W-:Y:S01]  /*11b0*/  @!P5 LDGSTS.E.BYPASS.LTC128B.128 [R122+0x4800], [R14.64+0x40] ;  /* 0x048000400e7adfae */ /* 0x0007e2000b901d48 */
[----:B------:R-:W-:-:S02]  /*11c0*/  LOP3.LUT R2, R13, R2, RZ, 0x3c, !PT ;  /* 0x000000020d027212 */ /* 0x000fc400078e3cff */
[----:B------:R-:W-:Y:S01]  /*11d0*/  @!P3 LEA.HI.X R8, R11, R5, R8, 0x5, P0 ;  /* 0x000000050b08b211 */ /* 0x000fe200000f2c08 */
[----:B------:R3:W-:Y:S01]  /*11e0*/  @!P5 LDGSTS.E.BYPASS.LTC128B.128 [R122+0x5800], [R14.64+0x80] ;  /* 0x058000800e7adfae */ /* 0x0007e2000b901d48 */
[----:B------:R-:W-:Y:S01]  /*11f0*/  @!P4 LEA.HI.X R13, R6, c[0x0][0x174], R5, 0x1, P1 ;  /* 0x00005d00060dca11 */ /* 0x000fe200008f0c05 */
[----:B------:R-:W-:Y:S01]  /*1200*/  IMAD.IADD R117, R2, 0x1, R117 ;  /* 0x0000000102757824 */ /* 0x000fe200078e0275 */
[----:B------:R-:W-:Y:S01]  /*1210*/  @!P3 LEA R6, P0, R9, c[0x0][0x170], 0x1 ;  /* 0x00005c000906ba11 */ /* 0x000fe200078008ff */
[----:B------:R-:W0:Y:S01]  /*1220*/  LDGDEPBAR ;  /* 0x00000000000079af */ /* 0x000e220000000000 */
[----:B------:R-:W-:Y:S01]  /*1230*/  IMAD.MOV.U32 R5, RZ, RZ, 0x10 ;  /* 0x00000010ff057424 */ /* 0x000fe200078e00ff */
[----:B------:R-:W-:Y:S01]  /*1240*/  LOP3.LUT P1, RZ, R4, 0x2, RZ, 0xc0, !PT ;  /* 0x0000000204ff7812 */ /* 0x000fe2000782c0ff */
[----:B------:R-:W-:Y:S01]  /*1250*/  IMAD.SHL.U32 R117, R117, 0x2, RZ ;  /* 0x0000000275757824 */ /* 0x000fe200078e00ff */
[----:B------:R-:W-:Y:S02]  /*1260*/  @!P3 LEA.HI.X R7, R9, c[0x0][0x174], R8, 0x1, P0 ;  /* 0x00005d000907ba11 */ /* 0x000fe400000f0c08 */
[----:B------:R-:W-:-:S02]  /*1270*/  LOP3.LUT P0, RZ, R3, 0x2, RZ, 0xc0, !PT ;  /* 0x0000000203ff7812 */ /* 0x000fc4000780c0ff */
[C---:B------:R-:W-:Y:S02]  /*1280*/  SEL R3, R5.reuse, 0xfffffff0, !P1 ;  /* 0xfffffff005037807 */ /* 0x040fe40004800000 */
[----:B------:R-:W-:-:S03]  /*1290*/  SEL R5, R5, 0xfffffff0, !P0 ;  /* 0xfffffff005057807 */ /* 0x000fc60004000000 */
[----:B------:R-:W-:Y:S02]  /*12a0*/  IMAD R115, R3, 0x2, R117 ;  /* 0x0000000203737824 */ /* 0x000fe400078e0275 */
[----:B------:R-:W-:Y:S01]  /*12b0*/  IMAD R113, R5, 0x2, R116 ;  /* 0x0000000205717824 */ /* 0x000fe200078e0274 */
[----:B------:R-:W-:-:S04]  /*12c0*/  DEPBAR.LE SB0, 0x0 ;  /* 0x000080000000791a */ /* 0x000fc80000000000 */
[----:B------:R-:W-:Y:S06]  /*12d0*/  BAR.SYNC.DEFER_BLOCKING 0x0 ;  /* 0x0000000000007b1d */ /* 0x000fec0000010000 */
[----:B------:R-:W-:Y:S04]  /*12e0*/  @P4 STS [R122+0x6000], RZ ;  /* 0x006000ff7a004388 */ /* 0x000fe80000000800 */
[----:B------:R-:W-:Y:S04]  /*12f0*/  @P4 STS [R122+0x6004], RZ ;  /* 0x006004ff7a004388 */ /* 0x000fe80000000800 */
[----:B------:R-:W-:Y:S04]  /*1300*/  @P4 STS.64 [R122+0x6008], RZ ;  /* 0x006008ff7a004388 */ /* 0x000fe80000000a00 */
        /* <DEDUP_REMOVED lines=17> */
[----:B------:R-:W-:Y:S04]  /*1420*/  LDSM.16.M88.4 R64, [R117] ;  /* 0x000000007540783b */ /* 0x000fe80000000200 */
[----:B--2---:R-:W2:Y:S04]  /*1430*/  LDSM.16.M88.4 R20, [R116+0x3800] ;  /* 0x003800007414783b */ /* 0x004ea80000000200 */
[----:B------:R-:W5:Y:S04]  /*1440*/  LDSM.16.M88.4 R28, [R116+0x3400] ;  /* 0x00340000741c783b */ /* 0x000f680000000200 */
[----:B------:R-:W3:Y:S04]  /*1450*/  LDSM.16.M88.4 R36, [R116+0x3000] ;  /* 0x003000007424783b */ /* 0x000ee80000000200 */
[----:B------:R-:W3:Y:S04]  /*1460*/  LDSM.16.M88.4 R60, [R116+0x3c00] ;  /* 0x003c0000743c783b */ /* 0x000ee80000000200 */
[----:B-1----:R-:W-:Y:S04]  /*1470*/  LDSM.16.M88.4 R16, [R115] ;  /* 0x000000007310783b */ /* 0x002fe80000000200 */
[----:B------:R-:W1:Y:S04]  /*1480*/  LDSM.16.M88.4 R48, [R113+0x3800] ;  /* 0x003800007130783b */ /* 0x000e680000000200 */
[----:B------:R-:W1:Y:S04]  /*1490*/  LDSM.16.M88.4 R52, [R113+0x3400] ;  /* 0x003400007134783b */ /* 0x000e680000000200 */
[----:B------:R-:W1:Y:S04]  /*14a0*/  LDSM.16.M88.4 R44, [R113+0x3c00] ;  /* 0x003c0000712c783b */ /* 0x000e680000000200 */
[----:B------:R-:W-:Y:S04]  /*14b0*/  LDSM.16.M88.4 R76, [R117+0x1000] ;  /* 0x00100000754c783b */ /* 0x000fe80000000200 */
[----:B------:R-:W1:Y:S01]  /*14c0*/  LDSM.16.M88.4 R8, [R116+0x4800] ;  /* 0x004800007408783b */ /* 0x000e620000000200 */
[C---:B--2---:R-:W-:Y:S03]  /*14d0*/  HMMA.16816.F32 R24, R64.reuse, R20, RZ ;  /* 0x000000144018723c */ /* 0x044fe600000018ff */
[----:B------:R-:W2:Y:S04]  /*14e0*/  LDSM.16.M88.4 R56, [R113+0x3000] ;  /* 0x003000007138783b */ /* 0x000ea80000000200 */
[----:B----4-:R-:W4:Y:S01]  /*14f0*/  LDSM.16.M88.4 R4, [R116+0x4400] ;  /* 0x004400007404783b */ /* 0x010f220000000200 */
[C---:B-----5:R-:W-:Y:S03]  /*1500*/  HMMA.16816.F32 R32, R64.reuse, R28, RZ ;  /* 0x0000001c4020723c */ /* 0x060fe600000018ff */
[----:B------:R-:W5:Y:S04]  /*1510*/  LDSM.16.M88.4 R72, [R116+0x4c00] ;  /* 0x004c00007448783b */ /* 0x000f680000000200 */
[----:B---3--:R-:W-:Y:S01]  /*1520*/  LDSM.16.M88.4 R12, [R116+0x4000] ;  /* 0x00400000740c783b */ /* 0x008fe20000000200 */
[C---:B------:R-:W-:Y:S03]  /*1530*/  HMMA.16816.F32 R28, R64.reuse, R30, RZ ;  /* 0x0000001e401c723c */ /* 0x040fe600000018ff */
[----:B------:R-:W0:Y:S05]  /*1540*/  LDGDEPBAR ;  /* 0x00000000000079af */ /* 0x000e2a0000000000 */
[C---:B------:R-:W-:Y:S08]  /*1550*/  HMMA.16816.F32 R20, R64.reuse, R22, RZ ;  /* 0x000000164014723c */ /* 0x040ff000000018ff */
[C---:B------:R-:W-:Y:S08]  /*1560*/  HMMA.16816.F32 R40, R64.reuse, R36, RZ ;  /* 0x000000244028723c */ /* 0x040ff000000018ff */
[C---:B------:R-:W-:Y:S08]  /*1570*/  HMMA.16816.F32 R36, R64.reuse, R38, RZ ;  /* 0x000000264024723c */ /* 0x040ff000000018ff */
[C---:B------:R-:W-:Y:S08]  /*1580*/  HMMA.16816.F32 R68, R64.reuse, R60, RZ ;  /* 0x0000003c4044723c */ /* 0x040ff000000018ff */
[----:B------:R-:W-:Y:S01]  /*1590*/  HMMA.16816.F32 R64, R64, R62, RZ ;  /* 0x0000003e4040723c */ /* 0x000fe200000018ff */
[----:B------:R-:W-:Y:S07]  /*15a0*/  LDSM.16.M88.4 R60, [R115+0x1000] ;  /* 0x00100000733c783b */ /* 0x000fee0000000200 */
[C---:B-1----:R-:W-:Y:S08]  /*15b0*/  HMMA.16816.F32 R24, R16.reuse, R48, R24 ;  /* 0x000000301018723c */ /* 0x042ff00000001818 */
[C---:B------:R-:W-:Y:S08]  /*15c0*/  HMMA.16816.F32 R32, R16.reuse, R52, R32 ;  /* 0x000000341020723c */ /* 0x040ff00000001820 */
[C---:B------:R-:W-:Y:S01]  /*15d0*/  HMMA.16816.F32 R28, R16.reuse, R54, R28 ;  /* 0x00000036101c723c */ /* 0x040fe2000000181c */
[----:B------:R-:W-:Y:S07]  /*15e0*/  LDSM.16.M88.4 R52, [R113+0x4400] ;  /* 0x004400007134783b */ /* 0x000fee0000000200 */
[C---:B------:R-:W-:Y:S01]  /*15f0*/  HMMA.16816.F32 R20, R16.reuse, R50, R20 ;  /* 0x000000321014723c */ /* 0x040fe20000001814 */
[----:B------:R-:W1:Y:S07]  /*1600*/  LDSM.16.M88.4 R48, [R113+0x4800] ;  /* 0x004800007130783b */ /* 0x000e6e0000000200 */
[C---:B------:R-:W-:Y:S08]  /*1610*/  HMMA.16816.F32 R68, R16.reuse, R44, R68 ;  /* 0x0000002c1044723c */ /* 0x040ff00000001844 */
[----:B------:R-:W-:Y:S01]  /*1620*/  HMMA.16816.F32 R64, R16, R46, R64 ;  /* 0x0000002e1040723c */ /* 0x000fe20000001840 */
[----:B------:R-:W-:Y:S07]  /*1630*/  LDSM.16.M88.4 R44, [R113+0x4c00] ;  /* 0x004c0000712c783b */ /* 0x000fee0000000200 */
[----:B------:R-:W-:Y:S08]  /*1640*/  HMMA.16816.F32 R24, R76, R8, R24 ;  /* 0x000000084c18723c */ /* 0x000ff00000001818 */
[C---:B--2---:R-:W-:Y:S08]  /*1650*/  HMMA.16816.F32 R36, R16.reuse, R58, R36 ;  /* 0x0000003a1024723c */ /* 0x044ff00000001824 */
[----:B------:R-:W-:Y:S01]  /*1660*/  HMMA.16816.F32 R40, R16, R56, R40 ;  /* 0x000000381028723c */ /* 0x000fe20000001828 */
[----:B------:R-:W-:Y:S04]  /*1670*/  LDSM.16.M88.4 R56, [R113+0x4000] ;  /* 0x004000007138783b */ /* 0x000fe80000000200 */
[----:B------:R-:W-:Y:S03]  /*1680*/  LDSM.16.M88.4 R16, [R116+0x5000] ;  /* 0x005000007410783b */ /* 0x000fe60000000200 */
[C---:B----4-:R-:W-:Y:S08]  /*1690*/  HMMA.16816.F32 R32, R76.reuse, R4, R32 ;  /* 0x000000044c20723c */ /* 0x050ff00000001820 */
[C---:B------:R-:W-:Y:S01]  /*16a0*/  HMMA.16816.F32 R28, R76.reuse, R6, R28 ;  /* 0x000000064c1c723c */ /* 0x040fe2000000181c */
[----:B------:R-:W-:Y:S07]  /*16b0*/  LDSM.16.M88.4 R4, [R117+0x2000] ;  /* 0x002000007504783b */ /* 0x000fee0000000200 */
[C---:B------:R-:W-:Y:S01]  /*16c0*/  HMMA.16816.F32 R20, R76.reuse, R10, R20 ;  /* 0x0000000a4c14723c */ /* 0x040fe20000001814 */
[----:B------:R-:W2:Y:S07]  /*16d0*/  LDSM.16.M88.4 R8, [R116+0x5800] ;  /* 0x005800007408783b */ /* 0x000eae0000000200 */
[C---:B-----5:R-:W-:Y:S08]  /*16e0*/  HMMA.16816.F32 R68, R76.reuse, R72, R68 ;  /* 0x000000484c44723c */ /* 0x060ff00000001844 */
[----:B------:R-:W-:Y:S08]  /*16f0*/  HMMA.16816.F32 R64, R76, R74, R64 ;  /* 0x0000004a4c40723c */ /* 0x000ff00000001840 */
[----:B-1----:R-:W-:Y:S01]  /*1700*/  HMMA.16816.F32 R72, R60, R48, R24 ;  /* 0x000000303c48723c */ /* 0x002fe20000001818 */
[----:B------:R-:W-:Y:S07]  /*1710*/  LDSM.16.M88.4 R24, [R115+0x2000] ;  /* 0x002000007318783b */ /* 0x000fee0000000200 */
[C---:B------:R-:W-:Y:S08]  /*1720*/  HMMA.16816.F32 R36, R76.reuse, R14, R36 ;  /* 0x0000000e4c24723c */ /* 0x040ff00000001824 */
[----:B------:R-:W-:Y:S01]  /*1730*/  HMMA.16816.F32 R40, R76, R12, R40 ;  /* 0x0000000c4c28723c */ /* 0x000fe20000001828 */
[----:B------:R-:W1:Y:S07]  /*1740*/  LDSM.16.M88.4 R12, [R116+0x5400] ;  /* 0x00540000740c783b */ /* 0x000e6e0000000200 */
[C---:B------:R-:W-:Y:S08]  /*1750*/  HMMA.16816.F32 R32, R60.reuse, R52, R32 ;  /* 0x000000343c20723c */ /* 0x040ff00000001820 */
[----:B------:R-:W-:Y:S01]  /*1760*/  HMMA.16816.F32 R52, R60, R54, R28 ;  /* 0x000000363c34723c */ /* 0x000fe2000000181c */
[----:B------:R-:W3:Y:S07]  /*1770*/  LDSM.16.M88.4 R28, [R116+0x5c00] ;  /* 0x005c0000741c783b */ /* 0x000eee0000000200 */
[----:B--2---:R-:W-:Y:S07]  /*1780*/  HMMA.16816.F32 R72, R4, R8, R72 ;  /* 0x000000080448723c */ /* 0x004fee0000001848 */
[----:B------:R-:W-:Y:S01]  /*1790*/  LOP3.LUT R9, R84, 0xffffffe0, RZ, 0xc0, !PT ;  /* 0xffffffe054097812 */ /* 0x000fe200078ec0ff */
[----:B------:R-:W-:Y:S04]  /*17a0*/  HMMA.16816.F32 R36, R60, R58, R36 ;  /* 0x0000003a3c24723c */ /* 0x000fe80000001824 */
[----:B------:R-:W-:-:S04]  /*17b0*/  IMAD.IADD R8, R82, 0x1, -R9 ;  /* 0x0000000152087824 */ /* 0x000fc800078e0a09 */
[----:B------:R-:W-:Y:S01]  /*17c0*/  HMMA.16816.F32 R20, R60, R50, R20 ;  /* 0x000000323c14723c */ /* 0x000fe20000001814 */
[----:B------:R-:W-:-:S04]  /*17d0*/  SHF.R.S32.HI R9, RZ, 0x1f, R8 ;  /* 0x0000001fff097819 */ /* 0x000fc80000011408 */
[----:B------:R-:W-:Y:S01]  /*17e0*/  LEA.HI R132, R9, R8, RZ, 0x2 ;  /* 0x0000000809847211 */ /* 0x000fe200078f10ff */
[----:B------:R-:W-:Y:S01]  /*17f0*/  IMAD R9, R87, 0x10, R89 ;  /* 0x0000001057097824 */ /* 0x000fe200078e0259 */
[----:B------:R-:W-:Y:S01]  /*1800*/  SHF.R.S32.HI R8, RZ, 0x1f, R87 ;  /* 0x0000001fff087819 */ /* 0x000fe20000011457 */
[----:B------:R-:W-:Y:S01]  /*1810*/  HMMA.16816.F32 R40, R60, R56, R40 ;  /* 0x000000383c28723c */ /* 0x000fe20000001828 */
[----:B------:R-:W2:Y:S01]  /*1820*/  LDSM.16.M88.4 R56, [R113+0x5000] ;  /* 0x005000007138783b */ /* 0x000ea20000000200 */
[----:B------:R-:W-:-:S04]  /*1830*/  SHF.R.S32.HI R132, RZ, 0x2, R132 ;  /* 0x00000002ff847819 */ /* 0x000fc80000011484 */
[----:B------:R-:W-:Y:S02]  /*1840*/  IADD3 R9, R9, 0x1, R132 ;  /* 0x0000000109097810 */ /* 0x000fe40007ffe084 */
[----:B------:R-:W-:Y:S02]  /*1850*/  HMMA.16816.F32 R68, R60, R44, R68 ;  /* 0x0000002c3c44723c */ /* 0x000fe40000001844 */
[----:B------:R-:W-:-:S04]  /*1860*/  IADD3 R96, R83, R9, -R124 ;  /* 0x0000000953607210 */ /* 0x000fc80007ffe87c */
[----:B------:R-:W-:Y:S02]  /*1870*/  IADD3 R96, R96, c[0x0][0x2e8], RZ ;  /* 0x0000ba0060607a10 */ /* 0x000fe40007ffe0ff */
[----:B------:R-:W-:Y:S08]  /*1880*/  HMMA.16816.F32 R64, R60, R46, R64 ;  /* 0x0000002e3c40723c */ /* 0x000ff00000001840 */
[C---:B-1----:R-:W-:Y:S08]  /*1890*/  HMMA.16816.F32 R32, R4.reuse, R12, R32 ;  /* 0x0000000c0420723c */ /* 0x042ff00000001820 */
[C---:B------:R-:W-:Y:S01]  /*18a0*/  HMMA.16816.F32 R52, R4.reuse, R14, R52 ;  /* 0x0000000e0434723c */ /* 0x040fe20000001834 */
[----:B------:R-:W1:Y:S07]  /*18b0*/  LDSM.16.M88.4 R12, [R113+0x5400] ;  /* 0x00540000710c783b */ /* 0x000e6e0000000200 */
[C---:B------:R-:W-:Y:S07]  /*18c0*/  HMMA.16816.F32 R36, R4.reuse, R18, R36 ;  /* 0x000000120424723c */ /* 0x040fee0000001824 */
[----:B------:R-:W-:Y:S01]  /*18d0*/  LEA.HI R18, R8, R87, RZ, 0x2 ;  /* 0x0000005708127211 */ /* 0x000fe200078f10ff */
[----:B------:R-:W-:Y:S01]  /*18e0*/  HMMA.16816.F32 R20, R4, R10, R20 ;  /* 0x0000000a0414723c */ /* 0x000fe20000001814 */
[----:B------:R-:W4:Y:S02]  /*18f0*/  LDSM.16.M88.4 R8, [R113+0x5800] ;  /* 0x005800007108783b */ /* 0x000f240000000200 */
[----:B------:R-:W-:-:S05]  /*1900*/  LOP3.LUT R18, R18, 0xfffffffc, RZ, 0xc0, !PT ;  /* 0xfffffffc12127812 */ /* 0x000fca00078ec0ff */
[C---:B------:R-:W-:Y:S01]  /*1910*/  HMMA.16816.F32 R40, R4.reuse, R16, R40 ;  /* 0x000000100428723c */ /* 0x040fe20000001828 */
[----:B------:R-:W-:Y:S01]  /*1920*/  IMAD.IADD R125, R87, 0x1, -R18 ;  /* 0x00000001577d7824 */ /* 0x000fe200078e0a12 */
[C---:B------:R-:W-:Y:S02]  /*1930*/  IADD3 R18, R96.reuse, 0x8, RZ ;  /* 0x0000000860127810 */ /* 0x040fe40007ffe0ff */
[-C--:B------:R-:W-:Y:S02]  /*1940*/  IMNMX R96, R96, R83.reuse, PT ;  /* 0x0000005360607217 */ /* 0x080fe40003800200 */
[----:B------:R-:W-:Y:S01]  /*1950*/  IMNMX R93, R18, R83, PT ;  /* 0x00000053125d7217 */ /* 0x000fe20003800200 */
[----:B------:R-:W-:Y:S01]  /*1960*/  IMAD R16, R98, 0x40, R97 ;  /* 0x0000004062107824 */ /* 0x000fe200078e0261 */
[----:B---3--:R-:W-:Y:S04]  /*1970*/  HMMA.16816.F32 R68, R4, R28, R68 ;  /* 0x0000001c0444723c */ /* 0x008fe80000001844 */
[----:B------:R-:W-:-:S04]  /*1980*/  IADD3 R17, R16, 0x1, RZ ;  /* 0x0000000110117810 */ /* 0x000fc80007ffe0ff */
[----:B------:R-:W-:Y:S01]  /*1990*/  HMMA.16816.F32 R64, R4, R30, R64 ;  /* 0x0000001e0440723c */ /* 0x000fe20000001840 */
[----:B------:R-:W3:Y:S01]  /*19a0*/  LDSM.16.M88.4 R4, [R113+0x5c00] ;  /* 0x005c00007104783b */ /* 0x000ee20000000200 */
[----:B------:R-:W-:Y:S01]  /*19b0*/  ISETP.GE.AND P0, PT, R17, R96, PT ;  /* 0x000000601100720c */ /* 0x000fe20003f06270 */
[----:B------:R-:W-:-:S04]  /*19c0*/  DEPBAR.LE SB0, 0x0 ;  /* 0x000080000000791a */ /* 0x000fc80000000000 */
[----:B------:R-:W-:Y:S01]  /*19d0*/  ISETP.GE.AND P3, PT, R17, R93, PT ;  /* 0x0000005d1100720c */ /* 0x000fe20003f66270 */
[----:B--2---:R-:W-:Y:S01]  /*19e0*/  HMMA.16816.F32 R40, R24, R56, R40 ;  /* 0x000000381828723c */ /* 0x004fe20000001828 */
[----:B------:R-:W-:-:S07]  /*19f0*/  IADD3 R17, R16, 0x11, RZ ;  /* 0x0000001110117810 */ /* 0x000fce0007ffe0ff */
[C---:B------:R-:W-:Y:S08]  /*1a00*/  HMMA.16816.F32 R36, R24.reuse, R58, R36 ;  /* 0x0000003a1824723c */ /* 0x040ff00000001824 */
[C---:B-1----:R-:W-:Y:S07]  /*1a10*/  HMMA.16816.F32 R32, R24.reuse, R12, R32 ;  /* 0x0000000c1820723c */ /* 0x042fee0000001820 */
[C---:B------:R-:W-:Y:S01]  /*1a20*/  IADD3 R12, R16.reuse, 0x8, RZ ;  /* 0x00000008100c7810 */ /* 0x040fe20007ffe0ff */
[----:B------:R-:W-:Y:S01]  /*1a30*/  HMMA.16816.F32 R52, R24, R14, R52 ;  /* 0x0000000e1834723c */ /* 0x000fe20000001834 */
[----:B------:R-:W-:-:S02]  /*1a40*/  IADD3 R13, R16, 0x9, RZ ;  /* 0x00000009100d7810 */ /* 0x000fc40007ffe0ff */
[CC--:B------:R-:W-:Y:S02]  /*1a50*/  ISETP.GE.AND P4, PT, R12.reuse, R96.reuse, PT ;  /* 0x000000600c00720c */ /* 0x0c0fe40003f86270 */
[-C--:B------:R-:W-:Y:S02]  /*1a60*/  ISETP.GE.AND P6, PT, R12, R93.reuse, PT ;  /* 0x0000005d0c00720c */ /* 0x080fe40003fc6270 */
[----:B------:R-:W-:Y:S01]  /*1a70*/  IADD3 R12, R16, 0x10, RZ ;  /* 0x00000010100c7810 */ /* 0x000fe20007ffe0ff */
[----:B----4-:R-:W-:Y:S01]  /*1a80*/  HMMA.16816.F32 R72, R24, R8, R72 ;  /* 0x000000081848723c */ /* 0x010fe20000001848 */
[----:B------:R-:W-:Y:S02]  /*1a90*/  FSEL R41, R41, -INF , !P0 ;  /* 0xff80000029297808 */ /* 0x000fe40004000000 */
[C---:B------:R-:W-:Y:S02]  /*1aa0*/  ISETP.GE.AND P1, PT, R12.reuse, R96, PT ;  /* 0x000000600c00720c */ /* 0x040fe40003f26270 */
[----:B------:R-:W-:-:S02]  /*1ab0*/  ISETP.GE.AND P0, PT, R12, R93, PT ;  /* 0x0000005d0c00720c */ /* 0x000fc40003f06270 */
[----:B------:R-:W-:Y:S01]  /*1ac0*/  FSEL R12, R43, -INF , !P3 ;  /* 0xff8000002b0c7808 */ /* 0x000fe20005800000 */
[C---:B---3--:R-:W-:Y:S01]  /*1ad0*/  HMMA.16816.F32 R68, R24.reuse, R4, R68 ;  /* 0x000000041844723c */ /* 0x048fe20000001844 */
[-C--:B------:R-:W-:Y:S02]  /*1ae0*/  ISETP.GE.AND P2, PT, R13, R96.reuse, PT ;  /* 0x000000600d00720c */ /* 0x080fe40003f46270 */
[----:B------:R-:W-:Y:S02]  /*1af0*/  ISETP.GE.AND P3, PT, R17, R96, PT ;  /* 0x000000601100720c */ /* 0x000fe40003f66270 */
[C---:B------:R-:W-:Y:S02]  /*1b00*/  IADD3 R14, R16.reuse, 0x18, RZ ;  /* 0x00000018100e7810 */ /* 0x040fe40007ffe0ff */
[----:B------:R-:W-:Y:S01]  /*1b10*/  IADD3 R8, R16, 0x20, RZ ;  /* 0x0000002010087810 */ /* 0x000fe20007ffe0ff */
[----:B------:R-:W-:Y:S01]  /*1b20*/  HMMA.16816.F32 R20, R24, R10, R20 ;  /* 0x0000000a1814723c */ /* 0x000fe20000001814 */
[----:B------:R-:W-:-:S02]  /*1b30*/  ISETP.GE.AND P5, PT, R13, R93, PT ;  /* 0x0000005d0d00720c */ /* 0x000fc40003fa6270 */
[----:B------:R-:W-:Y:S02]  /*1b40*/  IADD3 R15, R16, 0x19, RZ ;  /* 0x00000019100f7810 */ /* 0x000fe40007ffe0ff */
[----:B------:R-:W-:Y:S02]  /*1b50*/  FSEL R13, R36, -INF , !P4 ;  /* 0xff800000240d7808 */ /* 0x000fe40006000000 */
[----:B------:R-:W-:Y:S01]  /*1b60*/  FSEL R38, R38, -INF , !P6 ;  /* 0xff80000026267808 */ /* 0x000fe20007000000 */
[----:B------:R-:W-:Y:S01]  /*1b70*/  HMMA.16816.F32 R64, R24, R6, R64 ;  /* 0x000000061840723c */ /* 0x000fe20000001840 */
[----:B------:R-:W-:Y:S02]  /*1b80*/  FSEL R37, R37, -INF , !P2 ;  /* 0xff80000025257808 */ /* 0x000fe40005000000 */
[----:B------:R-:W-:Y:S02]  /*1b90*/  FSEL R18, R34, -INF , !P0 ;  /* 0xff80000022127808 */ /* 0x000fe40004000000 */
[----:B------:R-:W-:-:S02]  /*1ba0*/  FSEL R33, R33, -INF , !P3 ;  /* 0xff80000021217808 */ /* 0x000fc40005800000 */
[-C--:B------:R-:W-:Y:S02]  /*1bb0*/  ISETP.GE.AND P4, PT, R17, R93.reuse, PT ;  /* 0x0000005d1100720c */ /* 0x080fe40003f86270 */
[CC--:B------:R-:W-:Y:S02]  /*1bc0*/  ISETP.GE.AND P6, PT, R14.reuse, R96.reuse, PT ;  /* 0x000000600e00720c */ /* 0x0c0fe40003fc6270 */
[-C--:B------:R-:W-:Y:S02]  /*1bd0*/  ISETP.GE.AND P2, PT, R14, R93.reuse, PT ;  /* 0x0000005d0e00720c */ /* 0x080fe40003f46270 */
[C---:B------:R-:W-:Y:S02]  /*1be0*/  ISETP.GE.AND P0, PT, R8.reuse, R96, PT ;  /* 0x000000600800720c */ /* 0x040fe40003f06270 */
[----:B------:R-:W-:Y:S02]  /*1bf0*/  ISETP.GE.AND P3, PT, R8, R93, PT ;  /* 0x0000005d0800720c */ /* 0x000fe40003f66270 */
[----:B------:R-:W-:-:S02]  /*1c00*/  FSEL R14, R39, -INF , !P5 ;  /* 0xff800000270e7808 */ /* 0x000fc40006800000 */
[----:B------:R-:W-:Y:S02]  /*1c10*/  FSEL R9, R32, -INF , !P1 ;  /* 0xff80000020097808 */ /* 0x000fe40004800000 */
[C---:B------:R-:W-:Y:S02]  /*1c20*/  IADD3 R8, R16.reuse, 0x21, RZ ;  /* 0x0000002110087810 */ /* 0x040fe40007ffe0ff */
[C---:B------:R-:W-:Y:S02]  /*1c30*/  ISETP.GE.AND P5, PT, R15.reuse, R96, PT ;  /* 0x000000600f00720c */ /* 0x040fe40003fa6270 */
[----:B------:R-:W-:Y:S02]  /*1c40*/  ISETP.GE.AND P1, PT, R15, R93, PT ;  /* 0x0000005d0f00720c */ /* 0x000fe40003f26270 */
[----:B------:R-:W-:Y:S02]  /*1c50*/  IADD3 R15, R16, 0x29, RZ ;  /* 0x00000029100f7810 */ /* 0x000fe40007ffe0ff */
[----:B------:R-:W-:-:S02]  /*1c60*/  FSEL R10, R35, -INF , !P4 ;  /* 0xff800000230a7808 */ /* 0x000fc40006000000 */
[----:B------:R-:W-:Y:S02]  /*1c70*/  FSEL R11, R52, -INF , !P6 ;  /* 0xff800000340b7808 */ /* 0x000fe40007000000 */
[CC--:B------:R-:W-:Y:S02]  /*1c80*/  ISETP.GE.AND P4, PT, R8.reuse, R96.reuse, PT ;  /* 0x000000600800720c */ /* 0x0c0fe40003f86270 */
[----:B------:R-:W-:Y:S02]  /*1c90*/  ISETP.GE.AND P6, PT, R8, R93, PT ;  /* 0x0000005d0800720c */ /* 0x000fe40003fc6270 */
[----:B------:R-:W-:Y:S02]  /*1ca0*/  FSEL R8, R55, -INF , !P1 ;  /* 0xff80000037087808 */ /* 0x000fe40004800000 */
[----:B------:R-:W-:Y:S02]  /*1cb0*/  FSEL R86, R72, -INF , !P0 ;  /* 0xff80000048567808 */ /* 0x000fe40004000000 */
[----:B------:R-:W-:-:S02]  /*1cc0*/  ISETP.GE.AND P1, PT, R15, R96, PT ;  /* 0x000000600f00720c */ /* 0x000fc40003f26270 */
[----:B------:R-:W-:Y:S02]  /*1cd0*/  ISETP.GE.AND P0, PT, R15, R93, PT ;  /* 0x0000005d0f00720c */ /* 0x000fe40003f06270 */
[----:B------:R-:W-:Y:S02]  /*1ce0*/  IADD3 R15, R16, 0x30, RZ ;  /* 0x00000030100f7810 */ /* 0x000fe40007ffe0ff */
[----:B------:R-:W-:Y:S02]  /*1cf0*/  FSEL R88, R74, -INF , !P3 ;  /* 0xff8000004a587808 */ /* 0x000fe40005800000 */
[----:B------:R-:W-:Y:S02]  /*1d00*/  ISETP.GE.AND P3, PT, R15, R96, PT ;  /* 0x000000600f00720c */ /* 0x000fe40003f66270 */
[----:B------:R-:W-:Y:S02]  /*1d10*/  IADD3 R17, R16, 0x28, RZ ;  /* 0x0000002810117810 */ /* 0x000fe40007ffe0ff */
[----:B------:R-:W-:-:S02]  /*1d20*/  FSEL R101, R68, -INF , !P3 ;  /* 0xff80000044657808 */ /* 0x000fc40005800000 */
[-C--:B------:R-:W-:Y:S02]  /*1d30*/  ISETP.GE.AND P3, PT, R16, R93.reuse, PT ;  /* 0x0000005d1000720c */ /* 0x080fe40003f66270 */
[----:B------:R-:W-:Y:S02]  /*1d40*/  FSEL R53, R53, -INF , !P5 ;  /* 0xff80000035357808 */ /* 0x000fe40006800000 */
[----:B------:R-:W-:Y:S02]  /*1d50*/  FSEL R42, R42, -INF , !P3 ;  /* 0xff8000002a2a7808 */ /* 0x000fe40005800000 */
[----:B------:R-:W-:Y:S02]  /*1d60*/  ISETP.GE.AND P3, PT, R92, 0x2, PT ;  /* 0x000000025c00780c */ /* 0x000fe40003f66270 */
[----:B------:R-:W-:Y:S02]  /*1d70*/  ISETP.GE.AND P5, PT, R17, R93, PT ;  /* 0x0000005d1100720c */ /* 0x000fe40003fa6270 */
[----:B------:R-:W-:-:S02]  /*1d80*/  IADD3 R4, R16, 0x38, RZ ;  /* 0x0000003810047810 */ /* 0x000fc40007ffe0ff */
[----:B------:R-:W-:Y:S02]  /*1d90*/  FSEL R54, R54, -INF , !P2 ;  /* 0xff80000036367808 */ /* 0x000fe40005000000 */
[----:B------:R-:W-:Y:S02]  /*1da0*/  FSEL R87, R73, -INF , !P4 ;  /* 0xff80000049577808 */ /* 0x000fe40006000000 */
[----:B------:R-:W-:Y:S02]  /*1db0*/  FSEL R104, R22, -INF , !P5 ;  /* 0xff80000016687808 */ /* 0x000fe40006800000 */
[----:B------:R-:W-:Y:S02]  /*1dc0*/  FSEL R99, R21, -INF , !P1 ;  /* 0xff80000015637808 */ /* 0x000fe40004800000 */
[----:B------:R-:W-:Y:S01]  /*1dd0*/  FSEL R106, R23, -INF , !P0 ;  /* 0xff800000176a7808 */ /* 0x000fe20004000000 */
[----:B------:R-:W-:Y:S01]  /*1de0*/  BAR.SYNC.DEFER_BLOCKING 0x0 ;  /* 0x0000000000007b1d */ /* 0x000fe20000010000 */
[----:B------:R-:W-:-:S02]  /*1df0*/  ISETP.GE.AND P2, PT, R17, R96, PT ;  /* 0x000000601100720c */ /* 0x000fc40003f46270 */
[-C--:B------:R-:W-:Y:S02]  /*1e00*/  ISETP.GE.AND P4, PT, R15, R93.reuse, PT ;  /* 0x0000005d0f00720c */ /* 0x080fe40003f86270 */
[CC--:B------:R-:W-:Y:S02]  /*1e10*/  ISETP.GE.AND P5, PT, R4.reuse, R96.reuse, PT ;  /* 0x000000600400720c */ /* 0x0c0fe40003fa6270 */
[----:B------:R-:W-:Y:S02]  /*1e20*/  ISETP.GE.AND P1, PT, R4, R93, PT ;  /* 0x0000005d0400720c */ /* 0x000fe40003f26270 */
[C---:B------:R-:W-:Y:S02]  /*1e30*/  ISETP.GE.AND P0, PT, R16.reuse, R96, PT ;  /* 0x000000601000720c */ /* 0x040fe40003f06270 */
[C---:B------:R-:W-:Y:S02]  /*1e40*/  IADD3 R5, R16.reuse, 0x31, RZ ;  /* 0x0000003110057810 */ /* 0x040fe40007ffe0ff */
[----:B------:R-:W-:-:S02]  /*1e50*/  IADD3 R4, R16, 0x39, RZ ;  /* 0x0000003910047810 */ /* 0x000fc40007ffe0ff */
[----:B------:R-:W-:Y:S02]  /*1e60*/  FSEL R102, R75, -INF , !P6 ;  /* 0xff8000004b667808 */ /* 0x000fe40007000000 */
[----:B------:R-:W-:Y:S02]  /*1e70*/  FSEL R89, R20, -INF , !P2 ;  /* 0xff80000014597808 */ /* 0x000fe40005000000 */
[----:B------:R-:W-:Y:S02]  /*1e80*/  FSEL R29, R70, -INF , !P4 ;  /* 0xff800000461d7808 */ /* 0x000fe40006000000 */
[----:B------:R-:W-:Y:S02]  /*1e90*/  FSEL R40, R40, -INF , !P0 ;  /* 0xff80000028287808 */ /* 0x000fe40004000000 */
[C---:B------:R-:W-:Y:S02]  /*1ea0*/  ISETP.GE.AND P6, PT, R5.reuse, R96, PT ;  /* 0x000000600500720c */ /* 0x040fe40003fc6270 */
[----:B------:R-:W-:-:S02]  /*1eb0*/  ISETP.GE.AND P2, PT, R5, R93, PT ;  /* 0x0000005d0500720c */ /* 0x000fc40003f46270 */
[C---:B------:R-:W-:Y:S02]  /*1ec0*/  ISETP.GE.AND P4, PT, R4.reuse, R96, PT ;  /* 0x000000600400720c */ /* 0x040fe40003f86270 */
[----:B------:R-:W-:Y:S01]  /*1ed0*/  ISETP.GE.AND P0, PT, R4, R93, PT ;  /* 0x0000005d0400720c */ /* 0x000fe20003f06270 */
[----:B------:R-:W-:Y:S01]  /*1ee0*/  IMAD.IADD R4, R2, 0x1, R85 ;  /* 0x0000000102047824 */ /* 0x000fe200078e0255 */
[----:B------:R-:W-:Y:S02]  /*1ef0*/  FSEL R103, R69, -INF , !P6 ;  /* 0xff80000045677808 */ /* 0x000fe40007000000 */
[----:B------:R-:W-:Y:S02]  /*1f00*/  FSEL R32, R71, -INF , !P2 ;  /* 0xff80000047207808 */ /* 0x000fe40005000000 */
[----:B------:R-:W-:Y:S02]  /*1f10*/  FSEL R105, R64, -INF , !P5 ;  /* 0xff80000040697808 */ /* 0x000fe40006800000 */
[----:B------:R-:W-:-:S02]  /*1f20*/  FSEL R31, R66, -INF , !P1 ;  /* 0xff800000421f7808 */ /* 0x000fc40004800000 */
[----:B------:R-:W-:Y:S02]  /*1f30*/  FSEL R107, R65, -INF , !P4 ;  /* 0xff800000416b7808 */ /* 0x000fe40006000000 */
[----:B------:R-:W-:Y:S01]  /*1f40*/  FSEL R30, R67, -INF , !P0 ;  /* 0xff800000431e7808 */ /* 0x000fe20004000000 */
[----:B------:R-:W-:Y:S05]  /*1f50*/  @!P3 BRA `(.L_x_163) ;  /* 0x000001400000b947 */ /* 0x000fea0003800000 */
[----:B------:R-:W-:-:S04]  /*1f60*/  IADD3 R7, R92, -0x2, RZ ;  /* 0xfffffffe5c077810 */ /* 0x000fc80007ffe0ff */
[----:B------:R-:W-:Y:S01]  /*1f70*/  SHF.R.S32.HI R2, RZ, 0x1f, R7 ;  /* 0x0000001fff027819 */ /* 0x000fe20000011407 */
[----:B------:R-:W-:Y:S02]  /*1f80*/  IMAD R5, R119, R7, RZ ;  /* 0x0000000777057224 */ /* 0x000fe400078e02ff */
[----:B------:R-:W-:-:S04]  /*1f90*/  IMAD.WIDE.U32 R6, R7, R120, R130 ;  /* 0x0000007807067225 */ /* 0x000fc800078e0082 */
[----:B------:R-:W-:Y:S01]  /*1fa0*/  IMAD R2, R2, R120, R5 ;  /* 0x0000007802027224 */ /* 0x000fe200078e0205 */
[----:B------:R-:W-:-:S03]  /*1fb0*/  LEA R16, P1, R6, c[0x0][0x168], 0x1 ;  /* 0x00005a0006107a11 */ /* 0x000fc600078208ff */
[----:B------:R-:W-:Y:S01]  /*1fc0*/  IMAD.IADD R2, R7, 0x1, R2 ;  /* 0x0000000107027824 */ /* 0x000fe200078e0202 */
[----:B------:R-:W-:-:S04]  /*1fd0*/  LEA R20, P0, R81, R16, 0x1 ;  /* 0x0000001051147211 */ /* 0x000fc800078008ff */
        /* <DEDUP_REMOVED lines=12> */
.L_x_163:
[----:B------:R-:W-:Y:S01]  /*20a0*/  FMNMX.FTZ R0, R40, R41, !PT ;  /* 0x0000002928007209 */ /* 0x000fe20007810000 */
[----:B------:R-:W-:Y:S01]  /*20b0*/  ULDC UR4, c[0x0][0x1a0] ;  /* 0x0000680000047ab9 */ /* 0x000fe20000000800 */
[----:B------:R-:W-:-:S02]  /*20c0*/  SHF.L.U32 R114, R4, 0x1, RZ ;  /* 0x0000000104727819 */ /* 0x000fc400000006ff */
[----:B------:R-:W-:Y:S02]  /*20d0*/  FMNMX.FTZ R0, R13, R0, !PT ;  /* 0x000000000d007209 */ /* 0x000fe40007810000 */
[----:B------:R-:W-:Y:S01]  /*20e0*/  LEA R112, R3, R114, 0x1 ;  /* 0x0000007203707211 */ /* 0x000fe200078e08ff */
[----:B------:R-:W-:Y:S01]  /*20f0*/  LDSM.16.MT88.4 R56, [R114+0x7000] ;  /* 0x007000007238783b */ /* 0x000fe20000004200 */
[----:B------:R-:W-:-:S03]  /*2100*/  FMNMX.FTZ R0, R37, R0, !PT ;  /* 0x0000000025007209 */ /* 0x000fc60007810000 */
[----:B------:R-:W-:Y:S01]  /*2110*/  LDSM.16.MT88.4 R48, [R112+0x6000] ;  /* 0x006000007030783b */ /* 0x000fe20000004200 */
[----:B------:R-:W-:-:S03]  /*2120*/  FMNMX.FTZ R0, R9, R0, !PT ;  /* 0x0000000009007209 */ /* 0x000fc60007810000 */
[----:B------:R-:W-:Y:S01]  /*2130*/  LDSM.16.MT88.4 R64, [R112+0x7000] ;  /* 0x007000007040783b */ /* 0x000fe20000004200 */
[----:B------:R-:W-:-:S03]  /*2140*/  FMNMX.FTZ R0, R33, R0, !PT ;  /* 0x0000000021007209 */ /* 0x000fc60007810000 */
[----:B------:R-:W-:Y:S01]  /*2150*/  LDSM.16.MT88.4 R72, [R114+0x8000] ;  /* 0x008000007248783b */ /* 0x000fe20000004200 */
[----:B------:R-:W-:-:S04]  /*2160*/  FMNMX.FTZ R0, R11, R0, !PT ;  /* 0x000000000b007209 */ /* 0x000fc80007810000 */
        /* <DEDUP_REMOVED lines=16> */
[----:B------:R-:W-:-:S03]  /*2270*/  FMNMX.FTZ R5, R88, R5, !PT ;  /* 0x0000000558057209 */ /* 0x000fc60007810000 */
[----:B------:R-:W2:Y:S01]  /*2280*/  SHFL.BFLY PT, R7, R6, 0x2, 0x1f ;  /* 0x0c401f0006077f89 */ /* 0x000ea200000e0000 */
[----:B------:R-:W-:-:S04]  /*2290*/  FMNMX.FTZ R5, R102, R5, !PT ;  /* 0x0000000566057209 */ /* 0x000fc80007810000 */
[----:B------:R-:W-:-:S04]  /*22a0*/  FMNMX.FTZ R5, R104, R5, !PT ;  /* 0x0000000568057209 */ /* 0x000fc80007810000 */
[----:B------:R-:W-:-:S04]  /*22b0*/  FMNMX.FTZ R0, R106, R5, !PT ;  /* 0x000000056a007209 */ /* 0x000fc80007810000 */
[----:B------:R-:W-:-:S04]  /*22c0*/  FMNMX.FTZ R5, R29, R0, !PT ;  /* 0x000000001d057209 */ /* 0x000fc80007810000 */
[----:B------:R-:W-:-:S04]  /*22d0*/  FMNMX.FTZ R0, R32, R5, !PT ;  /* 0x0000000520007209 */ /* 0x000fc80007810000 */
[----:B------:R-:W-:Y:S02]  /*22e0*/  FMNMX.FTZ R5, R31, R0, !PT ;  /* 0x000000001f057209 */ /* 0x000fe40007810000 */
[----:B--2---:R-:W-:Y:S02]  /*22f0*/  FMNMX.FTZ R7, R6, R7, !PT ;  /* 0x0000000706077209 */ /* 0x004fe40007810000 */
[----:B------:R-:W-:-:S03]  /*2300*/  FMNMX.FTZ R6, R30, R5, !PT ;  /* 0x000000051e067209 */ /* 0x000fc60007810000 */
[----:B------:R-:W2:Y:S04]  /*2310*/  SHFL.BFLY PT, R2, R7, 0x1, 0x1f ;  /* 0x0c201f0007027f89 */ /* 0x000ea800000e0000 */
[----:B------:R-:W3:Y:S01]  /*2320*/  SHFL.BFLY PT, R5, R6, 0x2, 0x1f ;  /* 0x0c401f0006057f89 */ /* 0x000ee200000e0000 */
[----:B--2---:R-:W-:Y:S02]  /*2330*/  FMNMX.FTZ R2, R7, R2, !PT ;  /* 0x0000000207027209 */ /* 0x004fe40007810000 */
[----:B---3--:R-:W-:-:S03]  /*2340*/  FMNMX.FTZ R5, R6, R5, !PT ;  /* 0x0000000506057209 */ /* 0x008fc60007810000 */
[C---:B------:R-:W-:Y:S01]  /*2350*/  FMUL.FTZ R110, R2.reuse, c[0x0][0x23c] ;  /* 0x00008f00026e7a20 */ /* 0x040fe20000410000 */
[----:B------:R-:W-:Y:S01]  /*2360*/  FSETP.NEU.FTZ.AND P0, PT, R2, -INF , PT ;  /* 0xff8000000200780b */ /* 0x000fe20003f1d000 */
[----:B------:R-:W2:Y:S03]  /*2370*/  SHFL.BFLY PT, R0, R5, 0x1, 0x1f ;  /* 0x0c201f0005007f89 */ /* 0x000ea600000e0000 */
[----:B------:R-:W-:-:S05]  /*2380*/  FSEL R110, R110, RZ, P0 ;  /* 0x000000ff6e6e7208 */ /* 0x000fca0000000000 */
[--C-:B------:R-:W-:Y:S02]  /*2390*/  FFMA.FTZ R22, R33, c[0x0][0x23c], -R110.reuse ;  /* 0x00008f0021167a23 */ /* 0x100fe4000001086e */
[--C-:B------:R-:W-:Y:S02]  /*23a0*/  FFMA.FTZ R109, R40, c[0x0][0x23c], -R110.reuse ;  /* 0x00008f00286d7a23 */ /* 0x100fe4000001086e */
[--C-:B------:R-:W-:Y:S02]  /*23b0*/  FFMA.FTZ R108, R41, c[0x0][0x23c], -R110.reuse ;  /* 0x00008f00296c7a23 */ /* 0x100fe4000001086e */
[--C-:B------:R-:W-:Y:S01]  /*23c0*/  FFMA.FTZ R35, R13, c[0x0][0x23c], -R110.reuse ;  /* 0x00008f000d237a23 */ /* 0x100fe2000001086e */
[----:B------:R-:W-:Y:S01]  /*23d0*/  MUFU.EX2 R22, R22 ;  /* 0x0000001600167308 */ /* 0x000fe20000000800 */
[--C-:B------:R-:W-:Y:S02]  /*23e0*/  FFMA.FTZ R26, R37, c[0x0][0x23c], -R110.reuse ;  /* 0x00008f00251a7a23 */ /* 0x100fe4000001086e */
[----:B------:R-:W-:-:S02]  /*23f0*/  FFMA.FTZ R25, R9, c[0x0][0x23c], -R110 ;  /* 0x00008f0009197a23 */ /* 0x000fc4000001086e */
[--C-:B-1----:R-:W-:Y:S02]  /*2400*/  FFMA.FTZ R21, R11, c[0x0][0x23c], -R110.reuse ;  /* 0x00008f000b157a23 */ /* 0x102fe4000001086e */
[--C-:B------:R-:W-:Y:S01]  /*2410*/  FFMA.FTZ R20, R53, c[0x0][0x23c], -R110.reuse ;  /* 0x00008f0035147a23 */ /* 0x100fe2000001086e */
[----:B------:R-:W-:Y:S01]  /*2420*/  MUFU.EX2 R109, R109 ;  /* 0x0000006d006d7308 */ /* 0x000fe20000000800 */
[--C-:B------:R-:W-:Y:S01]  /*2430*/  FFMA.FTZ R91, R87, c[0x0][0x23c], -R110.reuse ;  /* 0x00008f00575b7a23 */ /* 0x100fe2000001086e */
[----:B--2---:R-:W-:Y:S01]  /*2440*/  FMNMX.FTZ R0, R5, R0, !PT ;  /* 0x0000000005007209 */ /* 0x004fe20007810000 */
[--C-:B------:R-:W-:Y:S02]  /*2450*/  FFMA.FTZ R87, R99, c[0x0][0x23c], -R110.reuse ;  /* 0x00008f0063577a23 */ /* 0x100fe4000001086e */
[--C-:B------:R-:W-:Y:S01]  /*2460*/  FFMA.FTZ R100, R86, c[0x0][0x23c], -R110.reuse ;  /* 0x00008f0056647a23 */ /* 0x100fe2000001086e */
[C---:B------:R-:W-:Y:S01]  /*2470*/  FSETP.NEU.FTZ.AND P0, PT, R0.reuse, -INF , PT ;  /* 0xff8000000000780b */ /* 0x040fe20003f1d000 */
[----:B------:R-:W-:Y:S01]  /*2480*/  FMUL.FTZ R33, R0, c[0x0][0x23c] ;  /* 0x00008f0000217a20 */ /* 0x000fe20000410000 */
[----:B------:R-:W1:Y:S01]  /*2490*/  MUFU.EX2 R108, R108 ;  /* 0x0000006c006c7308 */ /* 0x000e620000000800 */
[----:B------:R-:W-:-:S02]  /*24a0*/  FFMA.FTZ R90, R89, c[0x0][0x23c], -R110 ;  /* 0x00008f00595a7a23 */ /* 0x000fc4000001086e */
[--C-:B------:R-:W-:Y:S01]  /*24b0*/  FFMA.FTZ R101, R101, c[0x0][0x23c], -R110.reuse ;  /* 0x00008f0065657a23 */ /* 0x100fe2000001086e */
[----:B------:R-:W-:Y:S01]  /*24c0*/  FSEL R33, R33, RZ, P0 ;  /* 0x000000ff21217208 */ /* 0x000fe20000000000 */
[--C-:B------:R-:W-:Y:S02]  /*24d0*/  FFMA.FTZ R105, R105, c[0x0][0x23c], -R110.reuse ;  /* 0x00008f0069697a23 */ /* 0x100fe4000001086e */
[----:B------:R-:W-:Y:S01]  /*24e0*/  FFMA.FTZ R103, R103, c[0x0][0x23c], -R110 ;  /* 0x00008f0067677a23 */ /* 0x000fe2000001086e */
[----:B------:R-:W-:Y:S01]  /*24f0*/  MUFU.EX2 R35, R35 ;  /* 0x0000002300237308 */ /* 0x000fe20000000800 */
[--C-:B------:R-:W-:Y:S02]  /*2500*/  FFMA.FTZ R85, R42, c[0x0][0x23c], -R33.reuse ;  /* 0x00008f002a557a23 */ /* 0x100fe40000010821 */
[--C-:B------:R-:W-:Y:S01]  /*2510*/  FFMA.FTZ R84, R12, c[0x0][0x23c], -R33.reuse ;  /* 0x00008f000c547a23 */ /* 0x100fe20000010821 */
[----:B------:R-:W2:Y:S01]  /*2520*/  LDSM.16.MT88.4 R40, [R114+0x6000] ;  /* 0x006000007228783b */ /* 0x000ea20000004200 */
[----:B------:R-:W-:-:S02]  /*2530*/  FFMA.FTZ R34, R38, c[0x0][0x23c], -R33 ;  /* 0x00008f0026227a23 */ /* 0x000fc40000010821 */
[--C-:B------:R-:W-:Y:S01]  /*2540*/  FFMA.FTZ R27, R14, c[0x0][0x23c], -R33.reuse ;  /* 0x00008f000e1b7a23 */ /* 0x100fe20000010821 */
[----:B------:R-:W3:Y:S01]  /*2550*/  MUFU.EX2 R26, R26 ;  /* 0x0000001a001a7308 */ /* 0x000ee20000000800 */
[--C-:B------:R-:W-:Y:S01]  /*2560*/  FFMA.FTZ R23, R10, c[0x0][0x23c], -R33.reuse ;  /* 0x00008f000a177a23 */ /* 0x100fe20000010821 */
[----:B-1----:R-:W-:Y:S01]  /*2570*/  F2FP.PACK_AB R80, R108, R109 ;  /* 0x0000006d6c50723e */ /* 0x002fe200000000ff */
[--C-:B------:R-:W-:Y:S01]  /*2580*/  FFMA.FTZ R3, R8, c[0x0][0x23c], -R33.reuse ;  /* 0x00008f0008037a23 */ /* 0x100fe20000010821 */
[----:B------:R-:W-:Y:S01]  /*2590*/  LDSM.16.MT88.4 R12, [R114+0x7400] ;  /* 0x00740000720c783b */ /* 0x000fe20000004200 */
[--C-:B------:R-:W-:Y:S02]  /*25a0*/  FFMA.FTZ R28, R18, c[0x0][0x23c], -R33.reuse ;  /* 0x00008f00121c7a23 */ /* 0x100fe40000010821 */
[--C-:B------:R-:W-:Y:S01]  /*25b0*/  FFMA.FTZ R24, R54, c[0x0][0x23c], -R33.reuse ;  /* 0x00008f0036187a23 */ /* 0x100fe20000010821 */
[----:B------:R-:W-:Y:S01]  /*25c0*/  MUFU.EX2 R85, R85 ;  /* 0x0000005500557308 */ /* 0x000fe20000000800 */
[----:B------:R-:W1:Y:S01]  /*25d0*/  LDSM.16.MT88.4 R8, [R112+0x6400] ;  /* 0x006400007008783b */ /* 0x000e620000004200 */
[----:B------:R-:W-:-:S02]  /*25e0*/  FFMA.FTZ R99, R88, c[0x0][0x23c], -R33 ;  /* 0x00008f0058637a23 */ /* 0x000fc40000010821 */
[--C-:B------:R-:W-:Y:S01]  /*25f0*/  FFMA.FTZ R88, R102, c[0x0][0x23c], -R33.reuse ;  /* 0x00008f0066587a23 */ /* 0x100fe20000010821 */
[----:B------:R-:W4:Y:S01]  /*2600*/  LDSM.16.MT88.4 R16, [R114+0x6400] ;  /* 0x006400007210783b */ /* 0x000f220000004200 */
[--C-:B------:R-:W-:Y:S02]  /*2610*/  FFMA.FTZ R89, R104, c[0x0][0x23c], -R33.reuse ;  /* 0x00008f0068597a23 */ /* 0x100fe40000010821 */
[----:B------:R-:W5:Y:S01]  /*2620*/  MUFU.EX2 R84, R84 ;  /* 0x0000005400547308 */ /* 0x000f620000000800 */
[----:B---3--:R-:W-:Y:S01]  /*2630*/  F2FP.PACK_AB R82, R26, R35 ;  /* 0x000000231a52723e */ /* 0x008fe200000000ff */
[--C-:B------:R-:W-:Y:S02]  /*2640*/  FFMA.FTZ R86, R106, c[0x0][0x23c], -R33.reuse ;  /* 0x00008f006a567a23 */ /* 0x100fe40000010821 */
[----:B------:R-:W-:Y:S02]  /*2650*/  FADD.FTZ R108, R109, R108 ;  /* 0x0000006c6d6c7221 */ /* 0x000fe40000010000 */
[----:B------:R-:W-:-:S02]  /*2660*/  FFMA.FTZ R29, R29, c[0x0][0x23c], -R33 ;  /* 0x00008f001d1d7a23 */ /* 0x000fc40000010821 */
[----:B------:R-:W-:Y:S01]  /*2670*/  MUFU.EX2 R34, R34 ;  /* 0x0000002200227308 */ /* 0x000fe20000000800 */
[--C-:B------:R-:W-:Y:S02]  /*2680*/  FFMA.FTZ R32, R32, c[0x0][0x23c], -R33.reuse ;  /* 0x00008f0020207a23 */ /* 0x100fe40000010821 */
[--C-:B------:R-:W-:Y:S02]  /*2690*/  FFMA.FTZ R31, R31, c[0x0][0x23c], -R33.reuse ;  /* 0x00008f001f1f7a23 */ /* 0x100fe40000010821 */
[----:B------:R-:W-:Y:S02]  /*26a0*/  FFMA.FTZ R107, R107, c[0x0][0x23c], -R110 ;  /* 0x00008f006b6b7a23 */ /* 0x000fe4000001086e */
[----:B------:R-:W-:Y:S01]  /*26b0*/  FFMA.FTZ R30, R30, c[0x0][0x23c], -R33 ;  /* 0x00008f001e1e7a23 */ /* 0x000fe20000010821 */
[----:B------:R-:W3:Y:S01]  /*26c0*/  MUFU.EX2 R27, R27 ;  /* 0x0000001b001b7308 */ /* 0x000ee20000000800 */
[----:B-----5:R-:W-:Y:S01]  /*26d0*/  F2FP.PACK_AB R81, R84, R85 ;  /* 0x000000555451723e */ /* 0x020fe200000000ff */
[----:B------:R-:W-:-:S02]  /*26e0*/  FADD.FTZ R35, R35, R108 ;  /* 0x0000006c23237221 */ /* 0x000fc40000010000 */
[----:B------:R-:W-:Y:S02]  /*26f0*/  FADD.FTZ R85, R85, R84 ;  /* 0x0000005455557221 */ /* 0x000fe40000010000 */
[----:B------:R-:W-:Y:S02]  /*2700*/  FADD.FTZ R26, R26, R35 ;  /* 0x000000231a1a7221 */ /* 0x000fe40000010000 */
[----:B------:R-:W5:Y:S01]  /*2710*/  MUFU.EX2 R25, R25 ;  /* 0x0000001900197308 */ /* 0x000f620000000800 */
[----:B---3--:R-:W-:-:S07]  /*2720*/  F2FP.PACK_AB R83, R27, R34 ;  /* 0x000000221b53723e */ /* 0x008fce00000000ff */
[----:B------:R-:W-:Y:S01]  /*2730*/  MUFU.EX2 R21, R21 ;  /* 0x0000001500157308 */ /* 0x000fe20000000800 */
[----:B------:R-:W-:-:S04]  /*2740*/  FADD.FTZ R34, R34, R85 ;  /* 0x0000005522227221 */ /* 0x000fc80000010000 */
[----:B------:R-:W-:Y:S01]  /*2750*/  FADD.FTZ R27, R27, R34 ;  /* 0x000000221b1b7221 */ /* 0x000fe20000010000 */
[----:B------:R-:W-:Y:S01]  /*2760*/  HMMA.16816.F32 R44, R80, R48, RZ ;  /* 0x00000030502c723c */ /* 0x000fe200000018ff */
[----:B-----5:R-:W-:Y:S01]  /*2770*/  F2FP.PACK_AB R4, R22, R25 ;  /* 0x000000191604723e */ /* 0x020fe200000000ff */
[----:B------:R-:W3:Y:S01]  /*2780*/  MUFU.EX2 R20, R20 ;  /* 0x0000001400147308 */ /* 0x000ee20000000800 */
[----:B------:R-:W-:-:S04]  /*2790*/  FADD.FTZ R25, R25, R26 ;  /* 0x0000001a19197221 */ /* 0x000fc80000010000 */
[----:B------:R-:W-:Y:S01]  /*27a0*/  FADD.FTZ R22, R22, R25 ;  /* 0x0000001916167221 */ /* 0x000fe20000010000 */
[C---:B------:R-:W-:Y:S02]  /*27b0*/  HMMA.16816.F32 R48, R80.reuse, R50, RZ ;  /* 0x000000325030723c */ /* 0x040fe400000018ff */
[----:B------:R-:W-:Y:S06]  /*27c0*/  MUFU.EX2 R28, R28 ;  /* 0x0000001c001c7308 */ /* 0x000fec0000000800 */
[----:B------:R-:W-:Y:S02]  /*27d0*/  HMMA.16816.F32 R60, R80, R64, RZ ;  /* 0x00000040503c723c */ /* 0x000fe400000018ff */
[----:B------:R-:W5:Y:S01]  /*27e0*/  MUFU.EX2 R23, R23 ;  /* 0x0000001700177308 */ /* 0x000f620000000800 */
[----:B---3--:R-:W-:Y:S01]  /*27f0*/  F2FP.PACK_AB R6, R20, R21 ;  /* 0x000000151406723e */ /* 0x008fe200000000ff */
[----:B------:R-:W-:-:S04]  /*2800*/  FADD.FTZ R21, R21, R22 ;  /* 0x0000001615157221 */ /* 0x000fc80000010000 */
[C---:B------:R-:W-:Y:S01]  /*2810*/  HMMA.16816.F32 R64, R80.reuse, R66, RZ ;  /* 0x000000425040723c */ /* 0x040fe200000018ff */
[----:B------:R-:W-:Y:S01]  /*2820*/  FADD.FTZ R21, R20, R21 ;  /* 0x0000001514157221 */ /* 0x000fe20000010000 */
[----:B------:R-:W-:Y:S06]  /*2830*/  MUFU.EX2 R24, R24 ;  /* 0x0000001800187308 */ /* 0x000fec0000000800 */
[----:B--2---:R-:W-:Y:S02]  /*2840*/  HMMA.16816.F32 R36, R80, R40, RZ ;  /* 0x000000285024723c */ /* 0x004fe400000018ff */
[----:B------:R-:W2:Y:S01]  /*2850*/  MUFU.EX2 R3, R3 ;  /* 0x0000000300037308 */ /* 0x000ea20000000800 */
[----:B-----5:R-:W-:Y:S01]  /*2860*/  F2FP.PACK_AB R5, R23, R28 ;  /* 0x0000001c1705723e */ /* 0x020fe200000000ff */
[----:B------:R-:W-:-:S04]  /*2870*/  FADD.FTZ R28, R28, R27 ;  /* 0x0000001b1c1c7221 */ /* 0x000fc80000010000 */
[C---:B------:R-:W-:Y:S01]  /*2880*/  HMMA.16816.F32 R52, R80.reuse, R56, RZ ;  /* 0x000000385034723c */ /* 0x040fe200000018ff */
[----:B------:R-:W-:Y:S01]  /*2890*/  FADD.FTZ R23, R23, R28 ;  /* 0x0000001c17177221 */ /* 0x000fe20000010000 */
[----:B------:R-:W-:Y:S06]  /*28a0*/  MUFU.EX2 R100, R100 ;  /* 0x0000006400647308 */ /* 0x000fec0000000800 */
[----:B------:R-:W-:Y:S01]  /*28b0*/  HMMA.16816.F32 R68, R80, R72, RZ ;  /* 0x000000485044723c */ /* 0x000fe200000018ff */
[----:B--2---:R-:W-:Y:S01]  /*28c0*/  F2FP.PACK_AB R7, R3, R24 ;  /* 0x000000180307723e */ /* 0x004fe200000000ff */
[----:B------:R-:W2:Y:S01]  /*28d0*/  MUFU.EX2 R91, R91 ;  /* 0x0000005b005b7308 */ /* 0x000ea20000000800 */
[----:B------:R-:W-:-:S05]  /*28e0*/  FADD.FTZ R24, R24, R23 ;  /* 0x0000001718187221 */ /* 0x000fca0000010000 */
[----:B------:R-:W-:Y:S01]  /*28f0*/  HMMA.16816.F32 R40, R80, R42, RZ ;  /* 0x0000002a5028723c */ /* 0x000fe200000018ff */
[----:B------:R-:W-:Y:S01]  /*2900*/  FADD.FTZ R24, R3, R24 ;  /* 0x0000001803187221 */ /* 0x000fe20000010000 */
[----:B------:R-:W-:Y:S01]  /*2910*/  MOV R3, c[0x0][0x1a4] ;  /* 0x0000690000037a02 */ /* 0x000fe20000000f00 */
[----:B------:R-:W-:Y:S05]  /*2920*/  MUFU.EX2 R90, R90 ;  /* 0x0000005a005a7308 */ /* 0x000fea0000000800 */
[C---:B-1----:R-:W-:Y:S03]  /*2930*/  HMMA.16816.F32 R44, R4.reuse, R8, R44 ;  /* 0x00000008042c723c */ /* 0x042fe6000000182c */
[----:B------:R-:W-:Y:S05]  /*2940*/  MUFU.EX2 R87, R87 ;  /* 0x0000005700577308 */ /* 0x000fea0000000800 */
[----:B------:R-:W-:Y:S01]  /*2950*/  HMMA.16816.F32 R48, R4, R10, R48 ;  /* 0x0000000a0430723c */ /* 0x000fe20000001830 */
[----:B------:R-:W1:Y:S02]  /*2960*/  LDSM.16.MT88.4 R8, [R112+0x7400] ;  /* 0x007400007008783b */ /* 0x000e640000004200 */
[----:B------:R-:W-:Y:S05]  /*2970*/  MUFU.EX2 R99, R99 ;  /* 0x0000006300637308 */ /* 0x000fea0000000800 */
[C---:B------:R-:W-:Y:S03]  /*2980*/  HMMA.16816.F32 R56, R80.reuse, R58, RZ ;  /* 0x0000003a5038723c */ /* 0x040fe600000018ff */
[----:B------:R-:W3:Y:S05]  /*2990*/  MUFU.EX2 R88, R88 ;  /* 0x0000005800587308 */ /* 0x000eea0000000800 */
[----:B------:R-:W-:Y:S03]  /*29a0*/  HMMA.16816.F32 R72, R80, R74, RZ ;  /* 0x0000004a5048723c */ /* 0x000fe600000018ff */
[----:B------:R-:W-:Y:S05]  /*29b0*/  MUFU.EX2 R89, R89 ;  /* 0x0000005900597308 */ /* 0x000fea0000000800 */
[C---:B------:R-:W-:Y:S03]  /*29c0*/  HMMA.16816.F32 R52, R4.reuse, R12, R52 ;  /* 0x0000000c0434723c */ /* 0x040fe60000001834 */
[----:B------:R-:W5:Y:S05]  /*29d0*/  MUFU.EX2 R86, R86 ;  /* 0x0000005600567308 */ /* 0x000f6a0000000800 */
[C---:B------:R-:W-:Y:S01]  /*29e0*/  HMMA.16816.F32 R56, R4.reuse, R14, R56 ;  /* 0x0000000e0438723c */ /* 0x040fe20000001838 */
[----:B------:R-:W2:Y:S02]  /*29f0*/  LDSM.16.MT88.4 R12, [R114+0x8400] ;  /* 0x00840000720c783b */ /* 0x000ea40000004200 */
[----:B------:R-:W-:Y:S05]  /*2a00*/  MUFU.EX2 R101, R101 ;  /* 0x0000006500657308 */ /* 0x000fea0000000800 */
[C---:B----4-:R-:W-:Y:S03]  /*2a10*/  HMMA.16816.F32 R36, R4.reuse, R16, R36 ;  /* 0x000000100424723c */ /* 0x050fe60000001824 */
[----:B------:R-:W4:Y:S05]  /*2a20*/  MUFU.EX2 R102, R103 ;  /* 0x0000006700667308 */ /* 0x000f2a0000000800 */
[C---:B-1----:R-:W-:Y:S03]  /*2a30*/  HMMA.16816.F32 R60, R4.reuse, R8, R60 ;  /* 0x00000008043c723c */ /* 0x042fe6000000183c */
[----:B------:R-:W-:Y:S05]  /*2a40*/  MUFU.EX2 R105, R105 ;  /* 0x0000006900697308 */ /* 0x000fea0000000800 */
[C---:B------:R-:W-:Y:S01]  /*2a50*/  HMMA.16816.F32 R64, R4.reuse, R10, R64 ;  /* 0x0000000a0440723c */ /* 0x040fe20000001840 */
[----:B------:R-:W1:Y:S02]  /*2a60*/  LDSM.16.MT88.4 R8, [R112+0x8000] ;  /* 0x008000007008783b */ /* 0x000e640000004200 */
[----:B------:R-:W-:Y:S05]  /*2a70*/  MUFU.EX2 R104, R107 ;  /* 0x0000006b00687308 */ /* 0x000fea0000000800 */
[C---:B------:R-:W-:Y:S01]  /*2a80*/  HMMA.16816.F32 R40, R4.reuse, R18, R40 ;  /* 0x000000120428723c */ /* 0x040fe20000001828 */
[----:B------:R-:W-:Y:S02]  /*2a90*/  LDSM.16.MT88.4 R16, [R114+0x6c00] ;  /* 0x006c00007210783b */ /* 0x000fe40000004200 */
[----:B------:R-:W-:Y:S05]  /*2aa0*/  MUFU.EX2 R29, R29 ;  /* 0x0000001d001d7308 */ /* 0x000fea0000000800 */
[C---:B--2---:R-:W-:Y:S03]  /*2ab0*/  HMMA.16816.F32 R68, R4.reuse, R12, R68 ;  /* 0x0000000c0444723c */ /* 0x044fe60000001844 */
[----:B------:R-:W2:Y:S05]  /*2ac0*/  MUFU.EX2 R32, R32 ;  /* 0x0000002000207308 */ /* 0x000eaa0000000800 */
[----:B------:R-:W-:Y:S01]  /*2ad0*/  HMMA.16816.F32 R72, R4, R14, R72 ;  /* 0x0000000e0448723c */ /* 0x000fe20000001848 */
[----:B------:R-:W-:Y:S02]  /*2ae0*/  LDSM.16.MT88.4 R12, [R112+0x6c00] ;  /* 0x006c0000700c783b */ /* 0x000fe40000004200 */
[----:B------:R-:W-:Y:S08]  /*2af0*/  MUFU.EX2 R31, R31 ;  /* 0x0000001f001f7308 */ /* 0x000ff00000000800 */
[----:B------:R-:W2:Y:S01]  /*2b00*/  MUFU.EX2 R108, R30 ;  /* 0x0000001e006c7308 */ /* 0x000ea20000000800 */
[C---:B-1----:R-:W-:Y:S08]  /*2b10*/  HMMA.16816.F32 R76, R80.reuse, R8, RZ ;  /* 0x00000008504c723c */ /* 0x042ff000000018ff */
[----:B------:R-:W-:Y:S01]  /*2b20*/  HMMA.16816.F32 R80, R80, R10, RZ ;  /* 0x0000000a5050723c */ /* 0x000fe200000018ff */
[----:B------:R-:W1:Y:S11]  /*2b30*/  LDSM.16.MT88.4 R8, [R112+0x8400] ;  /* 0x008400007008783b */ /* 0x000e760000004200 */
[----:B------:R-:W-:Y:S04]  /*2b40*/  @!UPT UIADD3 URZ, URZ, URZ, URZ ;  /* 0x0000003f3f3ff290 */ /* 0x000fe8000fffe03f */
[C---:B-1----:R-:W-:Y:S08]  /*2b50*/  HMMA.16816.F32 R76, R4.reuse, R8, R76 ;  /* 0x00000008044c723c */ /* 0x042ff0000000184c */
[----:B------:R-:W-:Y:S01]  /*2b60*/  HMMA.16816.F32 R80, R4, R10, R80 ;  /* 0x0000000a0450723c */ /* 0x000fe20000001850 */
[----:B------:R-:W1:Y:S06]  /*2b70*/  LDSM.16.MT88.4 R8, [R114+0x6800] ;  /* 0x006800007208783b */ /* 0x000e6c0000004200 */
[----:B------:R-:W-:Y:S01]  /*2b80*/  F2FP.PACK_AB R4, R91, R100 ;  /* 0x000000645b04723e */ /* 0x000fe200000000ff */
[----:B------:R-:W-:Y:S01]  /*2b90*/  FADD.FTZ R100, R100, R21 ;  /* 0x0000001564647221 */ /* 0x000fe20000010000 */
[----:B---3--:R-:W-:Y:S01]  /*2ba0*/  F2FP.PACK_AB R5, R88, R99 ;  /* 0x000000635805723e */ /* 0x008fe200000000ff */
[----:B------:R-:W-:Y:S01]  /*2bb0*/  FADD.FTZ R99, R99, R24 ;  /* 0x0000001863637221 */ /* 0x000fe20000010000 */
[----:B------:R-:W-:Y:S01]  /*2bc0*/  F2FP.PACK_AB R6, R87, R90 ;  /* 0x0000005a5706723e */ /* 0x000fe200000000ff */
[----:B------:R-:W-:Y:S01]  /*2bd0*/  FADD.FTZ R91, R91, R100 ;  /* 0x000000645b5b7221 */ /* 0x000fe20000010000 */
[----:B-----5:R-:W-:Y:S01]  /*2be0*/  F2FP.PACK_AB R7, R86, R89 ;  /* 0x000000595607723e */ /* 0x020fe200000000ff */
[----:B------:R-:W-:-:S02]  /*2bf0*/  FADD.FTZ R88, R88, R99 ;  /* 0x0000006358587221 */ /* 0x000fc40000010000 */
[----:B------:R-:W-:Y:S02]  /*2c00*/  FADD.FTZ R90, R90, R91 ;  /* 0x0000005b5a5a7221 */ /* 0x000fe40000010000 */
[----:B------:R-:W-:Y:S02]  /*2c10*/  FADD.FTZ R89, R89, R88 ;  /* 0x0000005859597221 */ /* 0x000fe40000010000 */
[----:B------:R-:W-:Y:S02]  /*2c20*/  FADD.FTZ R90, R87, R90 ;  /* 0x0000005a575a7221 */ /* 0x000fe40000010000 */
[----:B------:R-:W-:Y:S01]  /*2c30*/  FADD.FTZ R86, R86, R89 ;  /* 0x0000005956567221 */ /* 0x000fe20000010000 */
[C---:B-1----:R-:W-:Y:S08]  /*2c40*/  HMMA.16816.F32 R36, R4.reuse, R8, R36 ;  /* 0x000000080424723c */ /* 0x042ff00000001824 */
[C---:B------:R-:W-:Y:S01]  /*2c50*/  HMMA.16816.F32 R40, R4.reuse, R10, R40 ;  /* 0x0000000a0428723c */ /* 0x040fe20000001828 */
[----:B------:R-:W1:Y:S07]  /*2c60*/  LDSM.16.MT88.4 R8, [R112+0x6800] ;  /* 0x006800007008783b */ /* 0x000e6e0000004200 */
        /* <DEDUP_REMOVED lines=13> */
[----:B------:R-:W-:Y:S01]  /*2d40*/  HMMA.16816.F32 R80, R4, R10, R80 ;  /* 0x0000000a0450723c */ /* 0x000fe20000001850 */
[----:B------:R-:W1:Y:S06]  /*2d50*/  LDSM.16.MT88.4 R8, [R114+0x7c00] ;  /* 0x007c00007208783b */ /* 0x000e6c0000004200 */
[----:B----4-:R-:W-:Y:S01]  /*2d60*/  F2FP.PACK_AB R4, R102, R101 ;  /* 0x000000656604723e */ /* 0x010fe200000000ff */
[----:B------:R-:W-:Y:S01]  /*2d70*/  FADD.FTZ R101, R101, R90 ;  /* 0x0000005a65657221 */ /* 0x000fe20000010000 */
[----:B--2---:R-:W-:Y:S01]  /*2d80*/  F2FP.PACK_AB R5, R32, R29 ;  /* 0x0000001d2005723e */ /* 0x004fe200000000ff */
        /* <DEDUP_REMOVED lines=14> */
[----:B------:R-:W3:Y:S07]  /*2e70*/  LDSM.16.MT88.4 R12, [R114+0x8c00] ;  /* 0x008c0000720c783b */ /* 0x000eee0000004200 */
[C---:B-1----:R-:W-:Y:S08]  /*2e80*/  HMMA.16816.F32 R52, R4.reuse, R8, R52 ;  /* 0x000000080434723c */ /* 0x042ff00000001834 */
[C---:B------:R-:W-:Y:S01]  /*2e90*/  HMMA.16816.F32 R56, R4.reuse, R10, R56 ;  /* 0x0000000a0438723c */ /* 0x040fe20000001838 */
[----:B------:R-:W1:Y:S07]  /*2ea0*/  LDSM.16.MT88.4 R8, [R112+0x8c00] ;  /* 0x008c00007008783b */ /* 0x000e6e0000004200 */
[C---:B--2---:R-:W-:Y:S08]  /*2eb0*/  HMMA.16816.F32 R60, R4.reuse, R16, R60 ;  /* 0x00000010043c723c */ /* 0x044ff0000000183c */
[C---:B------:R-:W-:Y:S08]  /*2ec0*/  HMMA.16816.F32 R64, R4.reuse, R18, R64 ;  /* 0x000000120440723c */ /* 0x040ff00000001840 */
[C---:B---3--:R-:W-:Y:S08]  /*2ed0*/  HMMA.16816.F32 R68, R4.reuse, R12, R68 ;  /* 0x0000000c0444723c */ /* 0x048ff00000001844 */
[C---:B------:R-:W-:Y:S08]  /*2ee0*/  HMMA.16816.F32 R72, R4.reuse, R14, R72 ;  /* 0x0000000e0448723c */ /* 0x040ff00000001848 */
[C---:B-1----:R-:W-:Y:S08]  /*2ef0*/  HMMA.16816.F32 R76, R4.reuse, R8, R76 ;  /* 0x00000008044c723c */ /* 0x042ff0000000184c */
[----:B------:R-:W-:Y:S01]  /*2f00*/  HMMA.16816.F32 R80, R4, R10, R80 ;  /* 0x0000000a0450723c */ /* 0x000fe20000001850 */
[----:B------:R-:W-:Y:S05]  /*2f10*/  @!UPT UIADD3 URZ, URZ, URZ, URZ ;  /* 0x0000003f3f3ff290 */ /* 0x000fea000fffe03f */
[----:B------:R-:W-:Y:S11]  /*2f20*/  @!P3 BRA `(.L_x_164) ;  /* 0x00001fa00000b947 */ /* 0x000ff60003800000 */
[----:B------:R-:W-:Y:S01]  /*2f30*/  IADD3 R98, R92, -0x2, RZ ;  /* 0xfffffffe5c627810 */ /* 0x000fe20007ffe0ff */
[----:B------:R-:W-:-:S04]  /*2f40*/  DEPBAR.LE SB0, 0x0 ;  /* 0x000080000000791a */ /* 0x000fc80000000000 */
[----:B------:R-:W-:Y:S01]  /*2f50*/  SHF.R.S32.HI R4, RZ, 0x1f, R98 ;  /* 0x0000001fff047819 */ /* 0x000fe20000011462 */
[----:B------:R-:W-:Y:S01]  /*2f60*/  IMAD.WIDE.U32 R8, R98, c[0x0][0x1a0], RZ ;  /* 0x0000680062087a25 */ /* 0x000fe200078e00ff */
[----:B------:R-:W-:-:S03]  /*2f70*/  UIMAD.WIDE.U32 UR6, UR4, 0x40, URZ ;  /* 0x00000040040678a5 */ /* 0x000fc6000f8e003f */
[----:B------:R-:W-:Y:S01]  /*2f80*/  IMAD R5, R4, c[0x0][0x1a0], RZ ;  /* 0x0000680004057a24 */ /* 0x000fe200078e02ff */
[----:B------:R-:W-:Y:S01]  /*2f90*/  BAR.SYNC.DEFER_BLOCKING 0x0 ;  /* 0x0000000000007b1d */ /* 0x000fe20000010000 */
[----:B------:R-:W-:Y:S02]  /*2fa0*/  LEA R6, P0, R8, R94, 0x6 ;  /* 0x0000005e08067211 */ /* 0x000fe400078030ff */
[----:B------:R-:W-:Y:S02]  /*2fb0*/  IMAD R4, R98, c[0x0][0x1a4], R5 ;  /* 0x0000690062047a24 */ /* 0x000fe400078e0205 */
[----:B------:R-:W-:Y:S02]  /*2fc0*/  LEA R12, P1, R6, c[0x0][0x170], 0x1 ;  /* 0x00005c00060c7a11 */ /* 0x000fe400078208ff */
[----:B------:R-:W-:Y:S02]  /*2fd0*/  IMAD.IADD R5, R9, 0x1, R4 ;  /* 0x0000000109057824 */ /* 0x000fe400078e0204 */
[----:B------:R-:W-:-:S03]  /*2fe0*/  IMAD.SHL.U32 R4, R3, 0x40, RZ ;  /* 0x0000004003047824 */ /* 0x000fc600078e00ff */
[----:B------:R-:W-:Y:S02]  /*2ff0*/  LEA.HI.X R5, R8, R129, R5, 0x6, P0 ;  /* 0x0000008108057211 */ /* 0x000fe400000f3405 */
[----:B------:R-:W-:Y:S02]  /*3000*/  IADD3 R14, P0, R12, UR6, RZ ;  /* 0x000000060c0e7c10 */ /* 0x000fe4000ff1e0ff */
[----:B------:R-:W-:-:S04]  /*3010*/  LEA.HI.X R13, R6, c[0x0][0x174], R5, 0x1, P1 ;  /* 0x00005d00060d7a11 */ /* 0x000fc800008f0c05 */
[----:B------:R-:W-:Y:S01]  /*3020*/  IADD3.X R15, R13, UR7, R4, P0, !PT ;  /* 0x000000070d0f7c10 */ /* 0x000fe200087fe404 */
        /* <DEDUP_REMOVED lines=15> */
[----:B-1----:R-:W1:Y:S04]  /*3120*/  LDSM.16.M88.4 R12, [R116+0x3800] ;  /* 0x00380000740c783b */ /* 0x002e680000000200 */
[----:B------:R-:W-:Y:S04]  /*3130*/  LDSM.16.M88.4 R88, [R116+0x3c00] ;  /* 0x003c00007458783b */ /* 0x000fe80000000200 */
[----:B------:R-:W0:Y:S01]  /*3140*/  LDGDEPBAR ;  /* 0x00000000000079af */ /* 0x000e220000000000 */
[C---:B--2---:R-:W-:Y:S08]  /*3150*/  HMMA.16816.F32 R24, R4.reuse, R20, RZ ;  /* 0x000000140418723c */ /* 0x044ff000000018ff */
[C---:B------:R-:W-:Y:S08]  /*3160*/  HMMA.16816.F32 R20, R4.reuse, R22, RZ ;  /* 0x000000160414723c */ /* 0x040ff000000018ff */
[C---:B---3--:R-:W-:Y:S08]  /*3170*/  HMMA.16816.F32 R32, R4.reuse, R28, RZ ;  /* 0x0000001c0420723c */ /* 0x048ff000000018ff */
[----:B------:R-:W-:Y:S08]  /*3180*/  HMMA.16816.F32 R28, R4, R30, RZ ;  /* 0x0000001e041c723c */ /* 0x000ff000000018ff */
[C---:B----4-:R-:W-:Y:S08]  /*3190*/  HMMA.16816.F32 R24, R84.reuse, R8, R24 ;  /* 0x000000085418723c */ /* 0x050ff00000001818 */
[C---:B------:R-:W-:Y:S01]  /*31a0*/  HMMA.16816.F32 R20, R84.reuse, R10, R20 ;  /* 0x0000000a5414723c */ /* 0x040fe20000001814 */
[----:B------:R-:W2:Y:S07]  /*31b0*/  LDSM.16.M88.4 R8, [R113+0x3800] ;  /* 0x003800007108783b */ /* 0x000eae0000000200 */
[C---:B-----5:R-:W-:Y:S08]  /*31c0*/  HMMA.16816.F32 R32, R84.reuse, R16, R32 ;  /* 0x000000105420723c */ /* 0x060ff00000001820 */
[----:B------:R-:W-:Y:S08]  /*31d0*/  HMMA.16816.F32 R28, R84, R18, R28 ;  /* 0x00000012541c723c */ /* 0x000ff0000000181c */
[C---:B-1----:R-:W-:Y:S08]  /*31e0*/  HMMA.16816.F32 R16, R4.reuse, R12, RZ ;  /* 0x0000000c0410723c */ /* 0x042ff000000018ff */
[----:B------:R-:W-:Y:S11]  /*31f0*/  HMMA.16816.F32 R12, R4, R14, RZ ;  /* 0x0000000e040c723c */ /* 0x000ff600000018ff */
[----:B------:R-:W-:Y:S05]  /*3200*/  @!UPT UIADD3 URZ, URZ, URZ, URZ ;  /* 0x0000003f3f3ff290 */ /* 0x000fea000fffe03f */
[C---:B--2---:R-:W-:Y:S08]  /*3210*/  HMMA.16816.F32 R16, R84.reuse, R8, R16 ;  /* 0x000000085410723c */ /* 0x044ff00000001810 */
[----:B------:R-:W-:Y:S08]  /*3220*/  HMMA.16816.F32 R12, R84, R10, R12 ;  /* 0x0000000a540c723c */ /* 0x000ff0000000180c */
[C---:B------:R-:W-:Y:S08]  /*3230*/  HMMA.16816.F32 R8, R4.reuse, R88, RZ ;  /* 0x000000580408723c */ /* 0x040ff000000018ff */
[----:B------:R-:W-:Y:S01]  /*3240*/  HMMA.16816.F32 R4, R4, R90, RZ ;  /* 0x0000005a0404723c */ /* 0x000fe200000018ff */
[----:B------:R-:W1:Y:S11]  /*3250*/  LDSM.16.M88.4 R88, [R113+0x3c00] ;  /* 0x003c00007158783b */ /* 0x000e760000000200 */
[----:B------:R-:W-:Y:S04]  /*3260*/  @!UPT UIADD3 URZ, URZ, URZ, URZ ;  /* 0x0000003f3f3ff290 */ /* 0x000fe8000fffe03f */
[C---:B-1----:R-:W-:Y:S08]  /*3270*/  HMMA.16816.F32 R8, R84.reuse, R88, R8 ;  /* 0x000000585408723c */ /* 0x042ff00000001808 */
[----:B------:R-:W-:Y:S01]  /*3280*/  HMMA.16816.F32 R4, R84, R90, R4 ;  /* 0x0000005a5404723c */ /* 0x000fe20000001804 */
[----:B------:R-:W-:Y:S04]  /*3290*/  LDSM.16.M88.4 R84, [R117+0x1000] ;  /* 0x001000007554783b */ /* 0x000fe80000000200 */
[----:B------:R-:W1:Y:S03]  /*32a0*/  LDSM.16.M88.4 R88, [R116+0x4000] ;  /* 0x004000007458783b */ /* 0x000e660000000200 */
[C---:B-1----:R-:W-:Y:S08]  /*32b0*/  HMMA.16816.F32 R32, R84.reuse, R88, R32 ;  /* 0x000000585420723c */ /* 0x042ff00000001820 */
[C---:B------:R-:W-:Y:S01]  /*32c0*/  HMMA.16816.F32 R28, R84.reuse, R90, R28 ;  /* 0x0000005a541c723c */ /* 0x040fe2000000181c */
[----:B------:R-:W1:Y:S07]  /*32d0*/  LDSM.16.M88.4 R88, [R116+0x4400] ;  /* 0x004400007458783b */ /* 0x000e6e0000000200 */
[C---:B-1----:R-:W-:Y:S08]  /*32e0*/  HMMA.16816.F32 R24, R84.reuse, R88, R24 ;  /* 0x000000585418723c */ /* 0x042ff00000001818 */
[C---:B------:R-:W-:Y:S01]  /*32f0*/  HMMA.16816.F32 R20, R84.reuse, R90, R20 ;  /* 0x0000005a5414723c */ /* 0x040fe20000001814 */
[----:B------:R-:W1:Y:S07]  /*3300*/  LDSM.16.M88.4 R88, [R116+0x4800] ;  /* 0x004800007458783b */ /* 0x000e6e0000000200 */
[C---:B-1----:R-:W-:Y:S08]  /*3310*/  HMMA.16816.F32 R16, R84.reuse, R88, R16 ;  /* 0x000000585410723c */ /* 0x042ff00000001810 */
[C---:B------:R-:W-:Y:S01]  /*3320*/  HMMA.16816.F32 R12, R84.reuse, R90, R12 ;  /* 0x0000005a540c723c */ /* 0x040fe2000000180c */
[----:B------:R-:W1:Y:S07]  /*3330*/  LDSM.16.M88.4 R88, [R116+0x4c00] ;  /* 0x004c00007458783b */ /* 0x000e6e0000000200 */
        /* <DEDUP_REMOVED lines=38> */
[----:B------:R-:W1:Y:S01]  /*35a0*/  LDSM.16.M88.4 R84, [R113+0x5c00] ;  /* 0x005c00007154783b */ /* 0x000e620000000200 */
[----:B------:R-:W-:-:S06]  /*35b0*/  DEPBAR.LE SB0, 0x0 ;  /* 0x000080000000791a */ /* 0x000fcc0000000000 */
[C---:B-1----:R-:W-:Y:S07]  /*35c0*/  HMMA.16816.F32 R8, R88.reuse, R84, R8 ;  /* 0x000000545808723c */ /* 0x042fee0000001808 */
[----:B------:R-:W-:Y:S01]  /*35d0*/  IMAD R84, R98, 0x40, R97 ;  /* 0x0000004062547824 */ /* 0x000fe200078e0261 */
[----:B------:R-:W-:Y:S04]  /*35e0*/  HMMA.16816.F32 R4, R88, R86, R4 ;  /* 0x000000565804723c */ /* 0x000fe80000001804 */
[----:B------:R-:W-:-:S03]  /*35f0*/  IADD3 R85, R84, 0x1, RZ ;  /* 0x0000000154557810 */ /* 0x000fc60007ffe0ff */
[C---:B------:R-:W-:Y:S01]  /*3600*/  IADD3 R86, R84.reuse, 0x10, RZ ;  /* 0x0000001054567810 */ /* 0x040fe20007ffe0ff */
[----:B------:R-:W-:Y:S01]  /*3610*/  BAR.SYNC.DEFER_BLOCKING 0x0 ;  /* 0x0000000000007b1d */ /* 0x000fe20000010000 */
[CC--:B------:R-:W-:Y:S02]  /*3620*/  ISETP.GE.AND P0, PT, R85.reuse, R96.reuse, PT ;  /* 0x000000605500720c */ /* 0x0c0fe40003f06270 */
[----:B------:R-:W-:Y:S02]  /*3630*/  ISETP.GE.AND P3, PT, R85, R93, PT ;  /* 0x0000005d5500720c */ /* 0x000fe40003f66270 */
[----:B------:R-:W-:Y:S02]  /*3640*/  IADD3 R85, R84, 0x8, RZ ;  /* 0x0000000854557810 */ /* 0x000fe40007ffe0ff */
[-C--:B------:R-:W-:Y:S02]  /*3650*/  ISETP.GE.AND P1, PT, R86, R96.reuse, PT ;  /* 0x000000605600720c */ /* 0x080fe40003f26270 */
[----:B------:R-:W-:-:S02]  /*3660*/  ISETP.GE.AND P4, PT, R85, R96, PT ;  /* 0x000000605500720c */ /* 0x000fc40003f86270 */
[-C--:B------:R-:W-:Y:S02]  /*3670*/  ISETP.GE.AND P6, PT, R85, R93.reuse, PT ;  /* 0x0000005d5500720c */ /* 0x080fe40003fc6270 */
[----:B------:R-:W-:Y:S02]  /*3680*/  IADD3 R85, R84, 0x9, RZ ;  /* 0x0000000954557810 */ /* 0x000fe40007ffe0ff */
[----:B------:R-:W-:Y:S02]  /*3690*/  FSEL R87, R28, -INF , !P4 ;  /* 0xff8000001c577808 */ /* 0x000fe40006000000 */
[C---:B------:R-:W-:Y:S02]  /*36a0*/  ISETP.GE.AND P2, PT, R85.reuse, R96, PT ;  /* 0x000000605500720c */ /* 0x040fe40003f46270 */
[----:B------:R-:W-:Y:S02]  /*36b0*/  ISETP.GE.AND P5, PT, R85, R93, PT ;  /* 0x0000005d5500720c */ /* 0x000fe40003fa6270 */
[----:B------:R-:W-:-:S02]  /*36c0*/  FSEL R85, R33, -INF , !P0 ;  /* 0xff80000021557808 */ /* 0x000fc40004000000 */
[C---:B------:R-:W-:Y:S02]  /*36d0*/  IADD3 R33, R84.reuse, 0x11, RZ ;  /* 0x0000001154217810 */ /* 0x040fe40007ffe0ff */
[----:B------:R-:W-:Y:S02]  /*36e0*/  IADD3 R28, R84, 0x18, RZ ;  /* 0x00000018541c7810 */ /* 0x000fe40007ffe0ff */
[----:B------:R-:W-:Y:S02]  /*36f0*/  FSEL R110, R30, -INF , !P6 ;  /* 0xff8000001e6e7808 */ /* 0x000fe40007000000 */
[----:B------:R-:W-:Y:S02]  /*3700*/  FSEL R91, R29, -INF , !P2 ;  /* 0xff8000001d5b7808 */ /* 0x000fe40005000000 */
[----:B------:R-:W-:Y:S02]  /*3710*/  ISETP.GE.AND P4, PT, R33, R93, PT ;  /* 0x0000005d2100720c */ /* 0x000fe40003f86270 */
[----:B------:R-:W-:-:S02]  /*3720*/  ISETP.GE.AND P6, PT, R28, R96, PT ;  /* 0x000000601c00720c */ /* 0x000fc40003fc6270 */
[-C--:B------:R-:W-:Y:S02]  /*3730*/  ISETP.GE.AND P2, PT, R28, R93.reuse, PT ;  /* 0x0000005d1c00720c */ /* 0x080fe40003f46270 */
[----:B------:R-:W-:Y:S02]  /*3740*/  IADD3 R28, R84, 0x19, RZ ;  /* 0x00000019541c7810 */ /* 0x000fe40007ffe0ff */
[----:B------:R-:W-:Y:S02]  /*3750*/  FSEL R30, R31, -INF , !P5 ;  /* 0xff8000001f1e7808 */ /* 0x000fe40006800000 */
[----:B------:R-:W-:Y:S02]  /*3760*/  ISETP.GE.AND P0, PT, R86, R93, PT ;  /* 0x0000005d5600720c */ /* 0x000fe40003f06270 */
[----:B------:R-:W-:Y:S02]  /*3770*/  FSEL R31, R24, -INF , !P1 ;  /* 0xff800000181f7808 */ /* 0x000fe40004800000 */
[----:B------:R-:W-:-:S02]  /*3780*/  IADD3 R24, R84, 0x20, RZ ;  /* 0x0000002054187810 */ /* 0x000fc40007ffe0ff */
[----:B------:R-:W-:Y:S02]  /*3790*/  FSEL R106, R35, -INF , !P3 ;  /* 0xff800000236a7808 */ /* 0x000fe40005800000 */
[----:B------:R-:W-:Y:S02]  /*37a0*/  FSEL R104, R27, -INF , !P4 ;  /* 0xff8000001b687808 */ /* 0x000fe40006000000 */
[-C--:B------:R-:W-:Y:S02]  /*37b0*/  ISETP.GE.AND P3, PT, R33, R96.reuse, PT ;  /* 0x000000602100720c */ /* 0x080fe40003f66270 */
[----:B------:R-:W-:Y:S02]  /*37c0*/  ISETP.GE.AND P5, PT, R28, R96, PT ;  /* 0x000000601c00720c */ /* 0x000fe40003fa6270 */
[----:B------:R-:W-:Y:S02]  /*37d0*/  FSEL R27, R20, -INF , !P6 ;  /* 0xff800000141b7808 */ /* 0x000fe40007000000 */
[----:B------:R-:W-:-:S02]  /*37e0*/  FSEL R90, R26, -INF , !P0 ;  /* 0xff8000001a5a7808 */ /* 0x000fc40004000000 */
[----:B------:R-:W-:Y:S02]  /*37f0*/  IADD3 R20, R84, 0x28, RZ ;  /* 0x0000002854147810 */ /* 0x000fe40007ffe0ff */
[----:B------:R-:W-:Y:S02]  /*3800*/  ISETP.GE.AND P0, PT, R24, R96, PT ;  /* 0x000000601800720c */ /* 0x000fe40003f06270 */
[----:B------:R-:W-:Y:S02]  /*3810*/  FSEL R89, R25, -INF , !P3 ;  /* 0xff80000019597808 */ /* 0x000fe40005800000 */
[----:B------:R-:W-:Y:S02]  /*3820*/  FSEL R100, R22, -INF , !P2 ;  /* 0xff80000016647808 */ /* 0x000fe40005000000 */
[----:B------:R-:W-:Y:S02]  /*3830*/  FSEL R97, R21, -INF , !P5 ;  /* 0xff80000015617808 */ /* 0x000fe40006800000 */
[----:B------:R-:W-:-:S02]  /*3840*/  ISETP.GE.AND P1, PT, R28, R93, PT ;  /* 0x0000005d1c00720c */ /* 0x000fc40003f26270 */
[-C--:B------:R-:W-:Y:S02]  /*3850*/  ISETP.GE.AND P3, PT, R24, R93.reuse, PT ;  /* 0x0000005d1800720c */ /* 0x080fe40003f66270 */
[C---:B------:R-:W-:Y:S02]  /*3860*/  ISETP.GE.AND P2, PT, R20.reuse, R96, PT ;  /* 0x000000601400720c */ /* 0x040fe40003f46270 */
[----:B------:R-:W-:Y:S02]  /*3870*/  ISETP.GE.AND P5, PT, R20, R93, PT ;  /* 0x0000005d1400720c */ /* 0x000fe40003fa6270 */
[C---:B------:R-:W-:Y:S02]  /*3880*/  IADD3 R24, R84.reuse, 0x21, RZ ;  /* 0x0000002154187810 */ /* 0x040fe40007ffe0ff */
[----:B------:R-:W-:Y:S02]  /*3890*/  IADD3 R20, R84, 0x29, RZ ;  /* 0x0000002954147810 */ /* 0x000fe40007ffe0ff */
[----:B------:R-:W-:-:S02]  /*38a0*/  FSEL R21, R16, -INF , !P0 ;  /* 0xff80000010157808 */ /* 0x000fc40004000000 */
[----:B------:R-:W-:Y:S02]  /*38b0*/  IADD3 R16, R84, 0x30, RZ ;  /* 0x0000003054107810 */ /* 0x000fe40007ffe0ff */
[----:B------:R-:W-:Y:S02]  /*38c0*/  FSEL R102, R23, -INF , !P1 ;  /* 0xff80000017667808 */ /* 0x000fe40004800000 */
[-C--:B------:R-:W-:Y:S02]  /*38d0*/  ISETP.GE.AND P4, PT, R24, R96.reuse, PT ;  /* 0x000000601800720c */ /* 0x080fe40003f86270 */
[----:B------:R-:W-:Y:S02]  /*38e0*/  ISETP.GE.AND P0, PT, R20, R93, PT ;  /* 0x0000005d1400720c */ /* 0x000fe40003f06270 */
[----:B------:R-:W-:Y:S02]  /*38f0*/  FSEL R23, R18, -INF , !P3 ;  /* 0xff80000012177808 */ /* 0x000fe40005800000 */
[----:B------:R-:W-:-:S02]  /*3900*/  ISETP.GE.AND P3, PT, R16, R96, PT ;  /* 0x000000601000720c */ /* 0x000fc40003f66270 */
[-C--:B------:R-:W-:Y:S02]  /*3910*/  ISETP.GE.AND P1, PT, R20, R96.reuse, PT ;  /* 0x000000601400720c */ /* 0x080fe40003f26270 */
[----:B------:R-:W-:Y:S02]  /*3920*/  FSEL R26, R17, -INF , !P4 ;  /* 0xff800000111a7808 */ /* 0x000fe40006000000 */
[----:B------:R-:W-:Y:S02]  /*3930*/  FSEL R18, R15, -INF , !P0 ;  /* 0xff8000000f127808 */ /* 0x000fe40004000000 */
[----:B------:R-:W-:Y:S02]  /*3940*/  ISETP.GE.AND P4, PT, R16, R93, PT ;  /* 0x0000005d1000720c */ /* 0x000fe40003f86270 */
[----:B------:R-:W-:Y:S02]  /*3950*/  ISETP.GE.AND P0, PT, R84, R96, PT ;  /* 0x000000605400720c */ /* 0x000fe40003f06270 */
[----:B------:R-:W-:-:S02]  /*3960*/  FSEL R20, R8, -INF , !P3 ;  /* 0xff80000008147808 */ /* 0x000fc40005800000 */
[C---:B------:R-:W-:Y:S02]  /*3970*/  IADD3 R8, R84.reuse, 0x39, RZ ;  /* 0x0000003954087810 */ /* 0x040fe40007ffe0ff */
[-C--:B------:R-:W-:Y:S02]  /*3980*/  ISETP.GE.AND P3, PT, R84, R93.reuse, PT ;  /* 0x0000005d5400720c */ /* 0x080fe40003f66270 */
[----:B------:R-:W-:Y:S02]  /*3990*/  FSEL R22, R10, -INF , !P4 ;  /* 0xff8000000a167808 */ /* 0x000fe40006000000 */
[----:B------:R-:W-:Y:S02]  /*39a0*/  FSEL R15, R32, -INF , !P0 ;  /* 0xff800000200f7808 */ /* 0x000fe40004000000 */
[C---:B------:R-:W-:Y:S02]  /*39b0*/  ISETP.GE.AND P4, PT, R8.reuse, R96, PT ;  /* 0x000000600800720c */ /* 0x040fe40003f86270 */
[----:B------:R-:W-:-:S02]  /*39c0*/  ISETP.GE.AND P0, PT, R8, R93, PT ;  /* 0x0000005d0800720c */ /* 0x000fc40003f06270 */
[----:B------:R-:W-:Y:S02]  /*39d0*/  FSEL R8, R34, -INF , !P3 ;  /* 0xff80000022087808 */ /* 0x000fe40005800000 */
[----:B------:R-:W-:Y:S02]  /*39e0*/  ISETP.NE.AND P3, PT, R92, 0x2, PT ;  /* 0x000000025c00780c */ /* 0x000fe40003f65270 */
[----:B------:R-:W-:Y:S02]  /*39f0*/  ISETP.GE.AND P6, PT, R24, R93, PT ;  /* 0x0000005d1800720c */ /* 0x000fe40003fc6270 */
[----:B------:R-:W-:Y:S02]  /*3a00*/  IADD3 R16, R84, 0x31, RZ ;  /* 0x0000003154107810 */ /* 0x000fe40007ffe0ff */
[----:B------:R-:W-:Y:S02]  /*3a10*/  FSEL R28, R19, -INF , !P6 ;  /* 0xff800000131c7808 */ /* 0x000fe40007000000 */
[----:B------:R-:W-:-:S02]  /*3a20*/  FSEL R12, R12, -INF , !P2 ;  /* 0xff8000000c0c7808 */ /* 0x000fc40005000000 */
[CC--:B------:R-:W-:Y:S02]  /*3a30*/  ISETP.GE.AND P6, PT, R16.reuse, R96.reuse, PT ;  /* 0x000000601000720c */ /* 0x0c0fe40003fc6270 */
[----:B------:R-:W-:Y:S02]  /*3a40*/  ISETP.GE.AND P2, PT, R16, R93, PT ;  /* 0x0000005d1000720c */ /* 0x000fe40003f46270 */
[----:B------:R-:W-:Y:S02]  /*3a50*/  IADD3 R16, R84, 0x38, RZ ;  /* 0x0000003854107810 */ /* 0x000fe40007ffe0ff */
[----:B------:R-:W-:Y:S02]  /*3a60*/  FSEL R14, R14, -INF , !P5 ;  /* 0xff8000000e0e7808 */ /* 0x000fe40006800000 */
        /* <DEDUP_REMOVED lines=14> */
[----:B------:R-:W-:-:S04]  /*3b50*/  IMAD R4, R5, c[0x0][0x19c], R4 ;  /* 0x0000670005047a24 */ /* 0x000fc800078e0204 */
[----:B------:R-:W-:Y:S01]  /*3b60*/  IMAD.IADD R5, R7, 0x1, R4 ;  /* 0x0000000107057824 */ /* 0x000fe200078e0204 */
[----:B------:R-:W-:-:S04]  /*3b70*/  LEA R4, P0, R6, R126, 0x6 ;  /* 0x0000007e06047211 */ /* 0x000fc800078030ff */
[----:B------:R-:W-:Y:S02]  /*3b80*/  LEA.HI.X R5, R6, R131, R5, 0x6, P0 ;  /* 0x0000008306057211 */ /* 0x000fe400000f3405 */
[----:B------:R-:W-:-:S04]  /*3b90*/  LEA R6, P0, R4, c[0x0][0x168], 0x1 ;  /* 0x00005a0004067a11 */ /* 0x000fc800078008ff */
[----:B------:R-:W-:Y:S02]  /*3ba0*/  LEA.HI.X R7, R4, c[0x0][0x16c], R5, 0x1, P0 ;  /* 0x00005b0004077a11 */ /* 0x000fe400000f0c05 */
[----:B------:R-:W-:-:S03]  /*3bb0*/  IADD3 R4, P0, R120, R6, RZ ;  /* 0x0000000678047210 */ /* 0x000fc60007f1e0ff */
[----:B------:R-:W-:Y:S01]  /*3bc0*/  @!PT LDS RZ, [RZ] ;  /* 0x00000000fffff984 */ /* 0x000fe20000000800 */
[----:B------:R-:W-:Y:S01]  /*3bd0*/  @!PT LDS RZ, [RZ] ;  /* 0x00000000fffff984 */ /* 0x000fe20000000800 */
[----:B------:R-:W-:Y:S01]  /*3be0*/  @!PT LDS RZ, [RZ] ;  /* 0x00000000fffff984 */ /* 0x000fe20000000800 */
[----:B------:R1:W-:Y:S02]  /*3bf0*/  LDGSTS.E.BYPASS.LTC128B.128 [R122+0x3000], [R6.64] ;  /* 0x03000000067a7fae */ /* 0x0003e4000b901d48 */
[----:B------:R-:W-:Y:S02]  /*3c00*/  IMAD.X R5, R119, 0x1, R7, P0 ;  /* 0x0000000177057824 */ /* 0x000fe400000e0607 */
[----:B------:R1:W-:Y:S04]  /*3c10*/  LDGSTS.E.BYPASS.LTC128B.128 [R122+0x4000], [R6.64+0x40] ;  /* 0x04000040067a7fae */ /* 0x0003e8000b901d48 */
[----:B------:R1:W-:Y:S04]  /*3c20*/  LDGSTS.E.BYPASS.LTC128B.128 [R122+0x5000], [R6.64+0x80] ;  /* 0x05000080067a7fae */ /* 0x0003e8000b901d48 */
[----:B------:R1:W-:Y:S04]  /*3c30*/  LDGSTS.E.BYPASS.LTC128B.128 [R122+0x3800], [R4.64] ;  /* 0x03800000047a7fae */ /* 0x0003e8000b901d48 */
[----:B------:R1:W-:Y:S04]  /*3c40*/  LDGSTS.E.BYPASS.LTC128B.128 [R122+0x4800], [R4.64+0x40] ;  /* 0x04800040047a7fae */ /* 0x0003e8000b901d48 */
[----:B------:R1:W-:Y:S04]  /*3c50*/  LDGSTS.E.BYPASS.LTC128B.128 [R122+0x5800], [R4.64+0x80] ;  /* 0x05800080047a7fae */ /* 0x0003e8000b901d48 */
[----:B------:R-:W0:Y:S02]  /*3c60*/  LDGDEPBAR ;  /* 0x00000000000079af */ /* 0x000e240000000000 */
.L_x_165:
        /* <DEDUP_REMOVED lines=16> */
[----:B------:R-:W-:-:S04]  /*3d70*/  FMNMX.FTZ R5, R21, R4, !PT ;  /* 0x0000000415057209 */ /* 0x000fc80007810000 */
[----:B------:R-:W-:-:S04]  /*3d80*/  FMNMX.FTZ R5, R26, R5, !PT ;  /* 0x000000051a057209 */ /* 0x000fc80007810000 */
        /* <DEDUP_REMOVED lines=9> */
[----:B------:R-:W-:-:S03]  /*3e20*/  FMNMX.FTZ R5, R18, R5, !PT ;  /* 0x0000000512057209 */ /* 0x000fc60007810000 */
[----:B------:R-:W1:Y:S01]  /*3e30*/  SHFL.BFLY PT, R4, R7, 0x2, 0x1f ;  /* 0x0c401f0007047f89 */ /* 0x000e6200000e0000 */
[----:B------:R-:W-:-:S04]  /*3e40*/  FMNMX.FTZ R5, R22, R5, !PT ;  /* 0x0000000516057209 */ /* 0x000fc80007810000 */
[----:B------:R-:W-:-:S04]  /*3e50*/  FMNMX.FTZ R5, R32, R5, !PT ;  /* 0x0000000520057209 */ /* 0x000fc80007810000 */
[----:B------:R-:W-:-:S04]  /*3e60*/  FMNMX.FTZ R5, R34, R5, !PT ;  /* 0x0000000522057209 */ /* 0x000fc80007810000 */
[----:B------:R-:W-:-:S05]  /*3e70*/  FMNMX.FTZ R6, R84, R5, !PT ;  /* 0x0000000554067209 */ /* 0x000fca0007810000 */
[----:B------:R-:W2:Y:S01]  /*3e80*/  SHFL.BFLY PT, R5, R6, 0x2, 0x1f ;  /* 0x0c401f0006057f89 */ /* 0x000ea200000e0000 */
[----:B-1----:R-:W-:-:S05]  /*3e90*/  FMNMX.FTZ R4, R7, R4, !PT ;  /* 0x0000000407047209 */ /* 0x002fca0007810000 */
[----:B------:R-:W1:Y:S01]  /*3ea0*/  SHFL.BFLY PT, R25, R4, 0x1, 0x1f ;  /* 0x0c201f0004197f89 */ /* 0x000e6200000e0000 */
[----:B--2---:R-:W-:-:S05]  /*3eb0*/  FMNMX.FTZ R5, R6, R5, !PT ;  /* 0x0000000506057209 */ /* 0x004fca0007810000 */
[----:B------:R-:W2:Y:S01]  /*3ec0*/  SHFL.BFLY PT, R24, R5, 0x1, 0x1f ;  /* 0x0c201f0005187f89 */ /* 0x000ea200000e0000 */
[----:B-1----:R-:W-:-:S04]  /*3ed0*/  FMNMX.FTZ R25, R4, R25, !PT ;  /* 0x0000001904197209 */ /* 0x002fc80007810000 */
[C---:B------:R-:W-:Y:S01]  /*3ee0*/  FSETP.NEU.FTZ.AND P1, PT, R25.reuse, -INF , PT ;  /* 0xff8000001900780b */ /* 0x040fe20003f3d000 */
[----:B------:R-:W-:-:S05]  /*3ef0*/  FMUL.FTZ R88, R25, c[0x0][0x23c] ;  /* 0x00008f0019587a20 */ /* 0x000fca0000410000 */
[----:B------:R-:W-:-:S05]  /*3f00*/  FSEL R88, R88, RZ, P1 ;  /* 0x000000ff58587208 */ /* 0x000fca0000800000 */
[--C-:B------:R-:W-:Y:S02]  /*3f10*/  FFMA.FTZ R17, R87, c[0x0][0x23c], -R88.reuse ;  /* 0x00008f0057117a23 */ /* 0x100fe40000010858 */
[--C-:B------:R-:W-:Y:S01]  /*3f20*/  FFMA.FTZ R93, R15, c[0x0][0x23c], -R88.reuse ;  /* 0x00008f000f5d7a23 */ /* 0x100fe20000010858 */
[----:B--2---:R-:W-:Y:S01]  /*3f30*/  FMNMX.FTZ R24, R5, R24, !PT ;  /* 0x0000001805187209 */ /* 0x004fe20007810000 */
[--C-:B------:R-:W-:Y:S01]  /*3f40*/  FFMA.FTZ R86, R85, c[0x0][0x23c], -R88.reuse ;  /* 0x00008f0055567a23 */ /* 0x100fe20000010858 */
[----:B------:R-:W-:Y:S01]  /*3f50*/  FSEL R5, R25, RZ, P1 ;  /* 0x000000ff19057208 */ /* 0x000fe20000800000 */
[--C-:B------:R-:W-:Y:S01]  /*3f60*/  FFMA.FTZ R16, R91, c[0x0][0x23c], -R88.reuse ;  /* 0x00008f005b107a23 */ /* 0x100fe20000010858 */
[C---:B------:R-:W-:Y:S01]  /*3f70*/  FSETP.NEU.FTZ.AND P0, PT, R24.reuse, -INF , PT ;  /* 0xff8000001800780b */ /* 0x040fe20003f1d000 */
[C---:B------:R-:W-:Y:S01]  /*3f80*/  FMUL.FTZ R87, R24.reuse, c[0x0][0x23c] ;  /* 0x00008f0018577a20 */ /* 0x040fe20000410000 */
[----:B------:R-:W-:Y:S01]  /*3f90*/  MUFU.EX2 R93, R93 ;  /* 0x0000005d005d7308 */ /* 0x000fe20000000800 */
[--C-:B------:R-:W-:Y:S01]  /*3fa0*/  FFMA.FTZ R96, R31, c[0x0][0x23c], -R88.reuse ;  /* 0x00008f001f607a23 */ /* 0x100fe20000010858 */
[----:B------:R-:W-:Y:S01]  /*3fb0*/  FSEL R99, R24, RZ, P0 ;  /* 0x000000ff18637208 */ /* 0x000fe20000000000 */
[--C-:B------:R-:W-:Y:S01]  /*3fc0*/  FFMA.FTZ R91, R89, c[0x0][0x23c], -R88.reuse ;  /* 0x00008f00595b7a23 */ /* 0x100fe20000010858 */
[----:B------:R-:W-:Y:S01]  /*3fd0*/  FSEL R87, R87, RZ, P0 ;  /* 0x000000ff57577208 */ /* 0x000fe20000000000 */
[----:B------:R-:W-:Y:S01]  /*3fe0*/  FFMA.FTZ R35, R35, c[0x0][0x23c], -R88 ;  /* 0x00008f0023237a23 */ /* 0x000fe20000010858 */
[----:B------:R-:W-:Y:S01]  /*3ff0*/  ISETP.GE.AND P0, PT, R92, 0x3, PT ;  /* 0x000000035c00780c */ /* 0x000fe20003f06270 */
[----:B------:R-:W-:Y:S01]  /*4000*/  FADD.FTZ R99, R0, -R99 ;  /* 0x8000006300637221 */ /* 0x000fe20000010000 */
[----:B------:R-:W1:Y:S01]  /*4010*/  MUFU.EX2 R86, R86 ;  /* 0x0000005600567308 */ /* 0x000e620000000800 */
[----:B------:R-:W-:-:S02]  /*4020*/  FFMA.FTZ R15, R8, c[0x0][0x23c], -R87 ;  /* 0x00008f00080f7a23 */ /* 0x000fc40000010857 */
[----:B------:R-:W2:Y:S01]  /*4030*/  LDSM.16.MT88.4 R8, [R114+0x6000] ;  /* 0x006000007208783b */ /* 0x000ea20000004200 */
[----:B------:R-:W-:Y:S02]  /*4040*/  FFMA.FTZ R85, R106, c[0x0][0x23c], -R87 ;  /* 0x00008f006a557a23 */ /* 0x000fe40000010857 */
[----:B------:R-:W-:Y:S02]  /*4050*/  FADD.FTZ R106, R2, -R5 ;  /* 0x80000005026a7221 */ /* 0x000fe40000010000 */
[----:B------:R-:W-:Y:S01]  /*4060*/  FMUL.FTZ R99, R99, c[0x0][0x23c] ;  /* 0x00008f0063637a20 */ /* 0x000fe20000410000 */
[----:B------:R-:W-:Y:S01]  /*4070*/  MUFU.EX2 R17, R17 ;  /* 0x0000001100117308 */ /* 0x000fe20000000800 */
[----:B------:R-:W-:Y:S01]  /*4080*/  FMUL.FTZ R106, R106, c[0x0][0x23c] ;  /* 0x00008f006a6a7a20 */ /* 0x000fe20000410000 */
[----:B------:R-:W-:Y:S01]  /*4090*/  @P0 IADD3 R139, R92, -0x3, RZ ;  /* 0xfffffffd5c8b0810 */ /* 0x000fe20007ffe0ff */
[--C-:B------:R-:W-:Y:S02]  /*40a0*/  FFMA.FTZ R19, R30, c[0x0][0x23c], -R87.reuse ;  /* 0x00008f001e137a23 */ /* 0x100fe40000010857 */
[----:B------:R-:W-:Y:S01]  /*40b0*/  FFMA.FTZ R110, R110, c[0x0][0x23c], -R87 ;  /* 0x00008f006e6e7a23 */ /* 0x000fe20000010857 */
[----:B-1----:R-:W-:-:S02]  /*40c0*/  F2FP.PACK_AB R4, R86, R93 ;  /* 0x0000005d5604723e */ /* 0x002fc400000000ff */
[----:B------:R-:W1:Y:S01]  /*40d0*/  MUFU.EX2 R16, R16 ;  /* 0x0000001000107308 */ /* 0x000e620000000800 */
[--C-:B------:R-:W-:Y:S02]  /*40e0*/  FFMA.FTZ R30, R27, c[0x0][0x23c], -R88.reuse ;  /* 0x00008f001b1e7a23 */ /* 0x100fe40000010858 */
[----:B------:R-:W-:Y:S02]  /*40f0*/  FFMA.FTZ R27, R97, c[0x0][0x23c], -R88 ;  /* 0x00008f00611b7a23 */ /* 0x000fe40000010858 */
[--C-:B------:R-:W-:Y:S02]  /*4100*/  FFMA.FTZ R90, R90, c[0x0][0x23c], -R87.reuse ;  /* 0x00008f005a5a7a23 */ /* 0x100fe40000010857 */
[--C-:B------:R-:W-:Y:S01]  /*4110*/  FFMA.FTZ R89, R104, c[0x0][0x23c], -R87.reuse ;  /* 0x00008f0068597a23 */ /* 0x100fe20000010857 */
[----:B------:R-:W-:Y:S01]  /*4120*/  MUFU.EX2 R15, R15 ;  /* 0x0000000f000f7308 */ /* 0x000fe20000000800 */
[--C-:B------:R-:W-:Y:S02]  /*4130*/  FFMA.FTZ R31, R100, c[0x0][0x23c], -R87.reuse ;  /* 0x00008f00641f7a23 */ /* 0x100fe40000010857 */
[----:B------:R-:W-:-:S02]  /*4140*/  FFMA.FTZ R0, R102, c[0x0][0x23c], -R87 ;  /* 0x00008f0066007a23 */ /* 0x000fc40000010857 */
[--C-:B------:R-:W-:Y:S02]  /*4150*/  FFMA.FTZ R97, R12, c[0x0][0x23c], -R88.reuse ;  /* 0x00008f000c617a23 */ /* 0x100fe40000010858 */
[--C-:B------:R-:W-:Y:S01]  /*4160*/  FFMA.FTZ R101, R14, c[0x0][0x23c], -R87.reuse ;  /* 0x00008f000e657a23 */ /* 0x100fe20000010857 */
[----:B------:R-:W3:Y:S01]  /*4170*/  MUFU.EX2 R85, R85 ;  /* 0x0000005500557308 */ /* 0x000ee20000000800 */
[----:B-1----:R-:W-:Y:S01]  /*4180*/  F2FP.PACK_AB R6, R16, R17 ;  /* 0x000000111006723e */ /* 0x002fe200000000ff */
[--C-:B------:R-:W-:Y:S02]  /*4190*/  FFMA.FTZ R100, R21, c[0x0][0x23c], -R88.reuse ;  /* 0x00008f0015647a23 */ /* 0x100fe40000010858 */
[----:B------:R-:W-:Y:S02]  /*41a0*/  FFMA.FTZ R102, R23, c[0x0][0x23c], -R87 ;  /* 0x00008f0017667a23 */ /* 0x000fe40000010857 */
[--C-:B------:R-:W-:Y:S02]  /*41b0*/  FFMA.FTZ R23, R20, c[0x0][0x23c], -R88.reuse ;  /* 0x00008f0014177a23 */ /* 0x100fe40000010858 */
[----:B------:R-:W-:Y:S01]  /*41c0*/  MUFU.EX2 R2, R110 ;  /* 0x0000006e00027308 */ /* 0x000fe20000000800 */
[----:B------:R-:W-:-:S02]  /*41d0*/  FFMA.FTZ R20, R33, c[0x0][0x23c], -R88 ;  /* 0x00008f0021147a23 */ /* 0x000fc40000010858 */
[--C-:B------:R-:W-:Y:S02]  /*41e0*/  FFMA.FTZ R33, R22, c[0x0][0x23c], -R87.reuse ;  /* 0x00008f0016217a23 */ /* 0x100fe40000010857 */
[--C-:B------:R-:W-:Y:S02]  /*41f0*/  FFMA.FTZ R34, R34, c[0x0][0x23c], -R87.reuse ;  /* 0x00008f0022227a23 */ /* 0x100fe40000010857 */
[----:B------:R-:W-:Y:S01]  /*4200*/  FFMA.FTZ R21, R29, c[0x0][0x23c], -R88 ;  /* 0x00008f001d157a23 */ /* 0x000fe20000010858 */
[----:B------:R-:W1:Y:S01]  /*4210*/  MUFU.EX2 R106, R106 ;  /* 0x0000006a006a7308 */ /* 0x000e620000000800 */
[----:B---3--:R-:W-:Y:S01]  /*4220*/  F2FP.PACK_AB R5, R85, R15 ;  /* 0x0000000f5505723e */ /* 0x008fe200000000ff */
[----:B------:R-:W-:-:S06]  /*4230*/  FFMA.FTZ R84, R84, c[0x0][0x23c], -R87 ;  /* 0x00008f0054547a23 */ /* 0x000fcc0000010857 */
[----:B------:R-:W3:Y:S08]  /*4240*/  MUFU.EX2 R99, R99 ;  /* 0x0000006300637308 */ /* 0x000ef00000000800 */
[----:B------:R-:W4:Y:S01]  /*4250*/  MUFU.EX2 R19, R19 ;  /* 0x0000001300137308 */ /* 0x000f220000000800 */
[-C--:B-1----:R-:W-:Y:S02]  /*4260*/  FMUL.FTZ R36, R36, R106.reuse ;  /* 0x0000006a24247220 */ /* 0x082fe40000410000 */
[----:B------:R-:W-:-:S02]  /*4270*/  FMUL.FTZ R37, R37, R106 ;  /* 0x0000006a25257220 */ /* 0x000fc40000410000 */
[-C--:B------:R-:W-:Y:S02]  /*4280*/  FMUL.FTZ R40, R40, R106.reuse ;  /* 0x0000006a28287220 */ /* 0x080fe40000410000 */
[----:B------:R-:W-:Y:S01]  /*4290*/  FMUL.FTZ R41, R41, R106 ;  /* 0x0000006a29297220 */ /* 0x000fe20000410000 */
[----:B------:R-:W-:Y:S01]  /*42a0*/  MUFU.EX2 R96, R96 ;  /* 0x0000006000607308 */ /* 0x000fe20000000800 */
[-C--:B---3--:R-:W-:Y:S02]  /*42b0*/  FMUL.FTZ R38, R38, R99.reuse ;  /* 0x0000006326267220 */ /* 0x088fe40000410000 */
[-C--:B------:R-:W-:Y:S02]  /*42c0*/  FMUL.FTZ R39, R39, R99.reuse ;  /* 0x0000006327277220 */ /* 0x080fe40000410000 */
[-C--:B------:R-:W-:Y:S02]  /*42d0*/  FMUL.FTZ R42, R42, R99.reuse ;  /* 0x000000632a2a7220 */ /* 0x080fe40000410000 */
[----:B------:R-:W-:Y:S01]  /*42e0*/  FMUL.FTZ R43, R43, R99 ;  /* 0x000000632b2b7220 */ /* 0x000fe20000410000 */
[----:B----4-:R-:W-:Y:S01]  /*42f0*/  F2FP.PACK_AB R7, R19, R2 ;  /* 0x000000021307723e */ /* 0x010fe200000000ff */
[-C--:B------:R-:W-:Y:S01]  /*4300*/  FMUL.FTZ R44, R44, R106.reuse ;  /* 0x0000006a2c2c7220 */ /* 0x080fe20000410000 */
[----:B------:R-:W-:Y:S01]  /*4310*/  MUFU.EX2 R91, R91 ;  /* 0x0000005b005b7308 */ /* 0x000fe20000000800 */
[----:B------:R-:W-:-:S02]  /*4320*/  FMUL.FTZ R45, R45, R106 ;  /* 0x0000006a2d2d7220 */ /* 0x000fc40000410000 */
[-C--:B------:R-:W-:Y:S02]  /*4330*/  FMUL.FTZ R46, R46, R99.reuse ;  /* 0x000000632e2e7220 */ /* 0x080fe40000410000 */
[C---:B--2---:R-:W-:Y:S01]  /*4340*/  HMMA.16816.F32 R36, R4.reuse, R8, R36 ;  /* 0x000000080424723c */ /* 0x044fe20000001824 */
[-C--:B------:R-:W-:Y:S02]  /*4350*/  FMUL.FTZ R47, R47, R99.reuse ;  /* 0x000000632f2f7220 */ /* 0x080fe40000410000 */
[-C--:B------:R-:W-:Y:S01]  /*4360*/  FMUL.FTZ R48, R48, R106.reuse ;  /* 0x0000006a30307220 */ /* 0x080fe20000410000 */
[----:B------:R-:W-:Y:S01]  /*4370*/  MUFU.EX2 R30, R30 ;  /* 0x0000001e001e7308 */ /* 0x000fe20000000800 */
[----:B------:R-:W-:Y:S02]  /*4380*/  FMUL.FTZ R49, R49, R106 ;  /* 0x0000006a31317220 */ /* 0x000fe40000410000 */
[-C--:B------:R-:W-:Y:S01]  /*4390*/  FMUL.FTZ R50, R50, R99.reuse ;  /* 0x0000006332327220 */ /* 0x080fe20000410000 */
[----:B------:R-:W-:Y:S01]  /*43a0*/  HMMA.16816.F32 R40, R4, R10, R40 ;  /* 0x0000000a0428723c */ /* 0x000fe20000001828 */
[----:B------:R-:W1:Y:S01]  /*43b0*/  LDSM.16.MT88.4 R8, [R112+0x6000] ;  /* 0x006000007008783b */ /* 0x000e620000004200 */
[----:B------:R-:W-:-:S02]  /*43c0*/  FMUL.FTZ R51, R51, R99 ;  /* 0x0000006333337220 */ /* 0x000fc40000410000 */
[-C--:B------:R-:W-:Y:S01]  /*43d0*/  FMUL.FTZ R52, R52, R106.reuse ;  /* 0x0000006a34347220 */ /* 0x080fe20000410000 */
[----:B------:R-:W-:Y:S01]  /*43e0*/  MUFU.EX2 R27, R27 ;  /* 0x0000001b001b7308 */ /* 0x000fe20000000800 */
[-C--:B------:R-:W-:Y:S02]  /*43f0*/  FMUL.FTZ R53, R53, R106.reuse ;  /* 0x0000006a35357220 */ /* 0x080fe40000410000 */
[-C--:B------:R-:W-:Y:S02]  /*4400*/  FMUL.FTZ R54, R54, R99.reuse ;  /* 0x0000006336367220 */ /* 0x080fe40000410000 */
[----:B------:R-:W-:Y:S02]  /*4410*/  FMUL.FTZ R55, R55, R99 ;  /* 0x0000006337377220 */ /* 0x000fe40000410000 */
[-C--:B------:R-:W-:Y:S01]  /*4420*/  FMUL.FTZ R56, R56, R106.reuse ;  /* 0x0000006a38387220 */ /* 0x080fe20000410000 */
[----:B------:R-:W2:Y:S01]  /*4430*/  MUFU.EX2 R90, R90 ;  /* 0x0000005a005a7308 */ /* 0x000ea20000000800 */
[----:B------:R-:W-:-:S02]  /*4440*/  FMUL.FTZ R57, R57, R106 ;  /* 0x0000006a39397220 */ /* 0x000fc40000410000 */
[-C--:B------:R-:W-:Y:S02]  /*4450*/  FMUL.FTZ R58, R58, R99.reuse ;  /* 0x000000633a3a7220 */ /* 0x080fe40000410000 */
[-C--:B------:R-:W-:Y:S02]  /*4460*/  FMUL.FTZ R59, R59, R99.reuse ;  /* 0x000000633b3b7220 */ /* 0x080fe40000410000 */
[-C--:B------:R-:W-:Y:S01]  /*4470*/  FMUL.FTZ R60, R60, R106.reuse ;  /* 0x0000006a3c3c7220 */ /* 0x080fe20000410000 */
[----:B------:R-:W3:Y:S01]  /*4480*/  MUFU.EX2 R89, R89 ;  /* 0x0000005900597308 */ /* 0x000ee20000000800 */
[----:B------:R-:W-:Y:S02]  /*4490*/  FMUL.FTZ R61, R61, R106 ;  /* 0x0000006a3d3d7220 */ /* 0x000fe40000410000 */
[-C--:B------:R-:W-:Y:S02]  /*44a0*/  FMUL.FTZ R62, R62, R99.reuse ;  /* 0x000000633e3e7220 */ /* 0x080fe40000410000 */
[----:B------:R-:W-:-:S02]  /*44b0*/  FMUL.FTZ R63, R63, R99 ;  /* 0x000000633f3f7220 */ /* 0x000fc40000410000 */
[-C--:B------:R-:W-:Y:S01]  /*44c0*/  FMUL.FTZ R64, R64, R106.reuse ;  /* 0x0000006a40407220 */ /* 0x080fe20000410000 */
[----:B------:R-:W-:Y:S01]  /*44d0*/  MUFU.EX2 R31, R31 ;  /* 0x0000001f001f7308 */ /* 0x000fe20000000800 */
[-C--:B------:R-:W-:Y:S02]  /*44e0*/  FMUL.FTZ R65, R65, R106.reuse ;  /* 0x0000006a41417220 */ /* 0x080fe40000410000 */
[-C--:B------:R-:W-:Y:S02]  /*44f0*/  FMUL.FTZ R66, R66, R99.reuse ;  /* 0x0000006342427220 */ /* 0x080fe40000410000 */
[----:B------:R-:W-:Y:S02]  /*4500*/  FMUL.FTZ R67, R67, R99 ;  /* 0x0000006343437220 */ /* 0x000fe40000410000 */
[-C--:B------:R-:W-:Y:S01]  /*4510*/  FMUL.FTZ R68, R68, R106.reuse ;  /* 0x0000006a44447220 */ /* 0x080fe20000410000 */
[----:B------:R-:W4:Y:S01]  /*4520*/  MUFU.EX2 R0, R0 ;  /* 0x0000000000007308 */ /* 0x000f220000000800 */
[----:B------:R-:W-:-:S02]  /*4530*/  FMUL.FTZ R69, R69, R106 ;  /* 0x0000006a45457220 */ /* 0x000fc40000410000 */
[-C--:B------:R-:W-:Y:S01]  /*4540*/  FMUL.FTZ R70, R70, R99.reuse ;  /* 0x0000006346467220 */ /* 0x080fe20000410000 */
[C---:B-1----:R-:W-:Y:S01]  /*4550*/  HMMA.16816.F32 R44, R4.reuse, R8, R44 ;  /* 0x00000008042c723c */ /* 0x042fe2000000182c */
        /* <DEDUP_REMOVED lines=14> */
[----:B------:R-:W-:Y:S01]  /*4640*/  MUFU.EX2 R102, R102 ;  /* 0x0000006600667308 */ /* 0x000fe20000000800 */
[----:B------:R-:W-:-:S02]  /*4650*/  FMUL.FTZ R81, R81, R106 ;  /* 0x0000006a51517220 */ /* 0x000fc40000410000 */
[-C--:B------:R-:W-:Y:S02]  /*4660*/  FMUL.FTZ R82, R82, R99.reuse ;  /* 0x0000006352527220 */ /* 0x080fe40000410000 */
[-C--:B------:R-:W-:Y:S02]  /*4670*/  FMUL.FTZ R83, R83, R99.reuse ;  /* 0x0000006353537220 */ /* 0x080fe40000410000 */
[----:B------:R-:W-:Y:S01]  /*4680*/  FFMA.FTZ R109, R109, R106, R93 ;  /* 0x0000006a6d6d7223 */ /* 0x000fe2000001005d */
[----:B------:R-:W-:Y:S01]  /*4690*/  MUFU.EX2 R101, R101 ;  /* 0x0000006500657308 */ /* 0x000fe20000000800 */
[--C-:B------:R-:W-:Y:S02]  /*46a0*/  FFMA.FTZ R93, R26, c[0x0][0x23c], -R88.reuse ;  /* 0x00008f001a5d7a23 */ /* 0x100fe40000010858 */
[----:B------:R-:W-:Y:S02]  /*46b0*/  FFMA.FTZ R108, R108, R99, R15 ;  /* 0x000000636c6c7223 */ /* 0x000fe4000001000f */
[----:B------:R-:W-:-:S02]  /*46c0*/  FFMA.FTZ R26, R13, c[0x0][0x23c], -R88 ;  /* 0x00008f000d1a7a23 */ /* 0x000fc40000010858 */
[----:B------:R-:W-:Y:S01]  /*46d0*/  LDSM.16.MT88.4 R12, [R114+0x6800] ;  /* 0x00680000720c783b */ /* 0x000fe20000004200 */
[--C-:B------:R-:W-:Y:S01]  /*46e0*/  FFMA.FTZ R99, R28, c[0x0][0x23c], -R87.reuse ;  /* 0x00008f001c637a23 */ /* 0x100fe20000010857 */
[----:B------:R-:W5:Y:S01]  /*46f0*/  MUFU.EX2 R93, R93 ;  /* 0x0000005d005d7308 */ /* 0x000f620000000800 */
[--C-:B------:R-:W-:Y:S02]  /*4700*/  FFMA.FTZ R28, R18, c[0x0][0x23c], -R87.reuse ;  /* 0x00008f00121c7a23 */ /* 0x100fe40000010857 */
[----:B------:R-:W-:Y:S02]  /*4710*/  FADD.FTZ R85, R85, R108 ;  /* 0x0000006c55557221 */ /* 0x000fe40000010000 */
[----:B------:R-:W-:Y:S02]  /*4720*/  FFMA.FTZ R18, R32, c[0x0][0x23c], -R87 ;  /* 0x00008f0020127a23 */ /* 0x000fe40000010857 */
[----:B------:R-:W-:Y:S01]  /*4730*/  FADD.FTZ R86, R86, R109 ;  /* 0x0000006d56567221 */ /* 0x000fe20000010000 */
[----:B------:R-:W-:Y:S01]  /*4740*/  MUFU.EX2 R26, R26 ;  /* 0x0000001a001a7308 */ /* 0x000fe20000000800 */
[----:B------:R-:W-:Y:S01]  /*4750*/  FADD.FTZ R2, R2, R85 ;  /* 0x0000005502027221 */ /* 0x000fe20000010000 */
[----:B-1----:R-:W-:Y:S01]  /*4760*/  HMMA.16816.F32 R52, R4, R8, R52 ;  /* 0x000000080434723c */ /* 0x002fe20000001834 */
[----:B------:R-:W-:-:S02]  /*4770*/  FADD.FTZ R17, R17, R86 ;  /* 0x0000005611117221 */ /* 0x000fc40000010000 */
[----:B------:R-:W-:-:S03]  /*4780*/  FADD.FTZ R19, R19, R2 ;  /* 0x0000000213137221 */ /* 0x000fc60000010000 */
[----:B------:R-:W1:Y:S01]  /*4790*/  MUFU.EX2 R99, R99 ;  /* 0x0000006300637308 */ /* 0x000e620000000800 */
[----:B------:R-:W-:Y:S01]  /*47a0*/  FADD.FTZ R17, R16, R17 ;  /* 0x0000001110117221 */ /* 0x000fe20000010000 */
[----:B------:R-:W-:Y:S01]  /*47b0*/  HMMA.16816.F32 R56, R4, R10, R56 ;  /* 0x0000000a0438723c */ /* 0x000fe20000001838 */
[----:B------:R-:W1:Y:S01]  /*47c0*/  LDSM.16.MT88.4 R8, [R112+0x7000] ;  /* 0x007000007008783b */ /* 0x000e620000004200 */
[----:B--2---:R-:W-:-:S04]  /*47d0*/  FADD.FTZ R2, R90, R19 ;  /* 0x000000135a027221 */ /* 0x004fc80000010000 */
[----:B------:R-:W2:Y:S01]  /*47e0*/  MUFU.EX2 R28, R28 ;  /* 0x0000001c001c7308 */ /* 0x000ea20000000800 */
[----:B---3--:R-:W-:-:S07]  /*47f0*/  FADD.FTZ R2, R89, R2 ;  /* 0x0000000259027221 */ /* 0x008fce0000010000 */
[----:B------:R-:W-:Y:S08]  /*4800*/  MUFU.EX2 R29, R23 ;  /* 0x00000017001d7308 */ /* 0x000ff00000000800 */
[----:B------:R-:W3:Y:S08]  /*4810*/  MUFU.EX2 R88, R21 ;  /* 0x0000001500587308 */ /* 0x000ef00000000800 */
[----:B------:R2:W-:Y:S08]  /*4820*/  MUFU.EX2 R32, R20 ;  /* 0x0000001400207308 */ /* 0x0005f00000000800 */
[----:B------:R-:W-:Y:S01]  /*4830*/  MUFU.EX2 R109, R35 ;  /* 0x00000023006d7308 */ /* 0x000fe20000000800 */
[C---:B-1----:R-:W-:Y:S07]  /*4840*/  HMMA.16816.F32 R60, R4.reuse, R8, R60 ;  /* 0x00000008043c723c */ /* 0x042fee000000183c */
[----:B------:R-:W-:Y:S01]  /*4850*/  MUFU.EX2 R33, R33 ;  /* 0x0000002100217308 */ /* 0x000fe20000000800 */
[----:B--2---:R-:W-:Y:S01]  /*4860*/  LDSM.16.MT88.4 R20, [R114+0x7c00] ;  /* 0x007c00007214783b */ /* 0x004fe20000004200 */
[C---:B------:R-:W-:Y:S03]  /*4870*/  HMMA.16816.F32 R64, R4.reuse, R10, R64 ;  /* 0x0000000a0440723c */ /* 0x040fe60000001840 */
[----:B------:R-:W1:Y:S03]  /*4880*/  LDSM.16.MT88.4 R8, [R114+0x8000] ;  /* 0x008000007208783b */ /* 0x000e660000004200 */
[----:B------:R2:W1:Y:S08]  /*4890*/  MUFU.EX2 R104, R18 ;  /* 0x0000001200687308 */ /* 0x0004700000000800 */
[----:B------:R-:W-:Y:S08]  /*48a0*/  MUFU.EX2 R34, R34 ;  /* 0x0000002200227308 */ /* 0x000ff00000000800 */
[----:B------:R-:W1:Y:S02]  /*48b0*/  MUFU.EX2 R85, R84 ;  /* 0x0000005400557308 */ /* 0x000e640000000800 */
[C---:B-1----:R-:W-:Y:S08]  /*48c0*/  HMMA.16816.F32 R68, R4.reuse, R8, R68 ;  /* 0x000000080444723c */ /* 0x042ff00000001844 */
[C---:B------:R-:W-:Y:S01]  /*48d0*/  HMMA.16816.F32 R72, R4.reuse, R10, R72 ;  /* 0x0000000a0448723c */ /* 0x040fe20000001848 */
[----:B------:R-:W1:Y:S07]  /*48e0*/  LDSM.16.MT88.4 R8, [R112+0x8000] ;  /* 0x008000007008783b */ /* 0x000e6e0000004200 */
[C---:B-1----:R-:W-:Y:S08]  /*48f0*/  HMMA.16816.F32 R76, R4.reuse, R8, R76 ;  /* 0x00000008044c723c */ /* 0x042ff0000000184c */
[----:B------:R-:W-:Y:S01]  /*4900*/  HMMA.16816.F32 R80, R4, R10, R80 ;  /* 0x0000000a0450723c */ /* 0x000fe20000001850 */
[----:B------:R-:W1:Y:S06]  /*4910*/  LDSM.16.MT88.4 R8, [R114+0x6400] ;  /* 0x006400007208783b */ /* 0x000e6c0000004200 */
[----:B------:R-:W-:Y:S01]  /*4920*/  F2FP.PACK_AB R4, R91, R96 ;  /* 0x000000605b04723e */ /* 0x000fe200000000ff */
[----:B------:R-:W-:Y:S01]  /*4930*/  FADD.FTZ R96, R96, R17 ;  /* 0x0000001160607221 */ /* 0x000fe20000010000 */
[----:B------:R-:W-:Y:S01]  /*4940*/  F2FP.PACK_AB R5, R89, R90 ;  /* 0x0000005a5905723e */ /* 0x000fe200000000ff */
[----:B--2---:R-:W-:Y:S01]  /*4950*/  LDSM.16.MT88.4 R16, [R112+0x7c00] ;  /* 0x007c00007010783b */ /* 0x004fe20000004200 */
[----:B------:R-:W-:Y:S01]  /*4960*/  F2FP.PACK_AB R6, R27, R30 ;  /* 0x0000001e1b06723e */ /* 0x000fe200000000ff */
[----:B------:R-:W-:Y:S01]  /*4970*/  FADD.FTZ R91, R91, R96 ;  /* 0x000000605b5b7221 */ /* 0x000fe20000010000 */
[----:B----4-:R-:W-:Y:S01]  /*4980*/  F2FP.PACK_AB R7, R0, R31 ;  /* 0x0000001f0007723e */ /* 0x010fe200000000ff */
[----:B------:R-:W-:Y:S01]  /*4990*/  FADD.FTZ R31, R31, R2 ;  /* 0x000000021f1f7221 */ /* 0x000fe20000010000 */
[-C--:B------:R-:W-:Y:S01]  /*49a0*/  MOV R2, R25.reuse ;  /* 0x0000001900027202 */ /* 0x080fe20000000f00 */
[----:B------:R-:W-:Y:S01]  /*49b0*/  FADD.FTZ R30, R30, R91 ;  /* 0x0000005b1e1e7221 */ /* 0x000fe20000010000 */
[----:B------:R-:W-:Y:S01]  /*49c0*/  @P0 MOV R2, R25 ;  /* 0x0000001900020202 */ /* 0x000fe20000000f00 */
[----:B------:R-:W-:Y:S01]  /*49d0*/  FADD.FTZ R31, R0, R31 ;  /* 0x0000001f001f7221 */ /* 0x000fe20000010000 */
[-C--:B------:R-:W-:Y:S01]  /*49e0*/  MOV R0, R24.reuse ;  /* 0x0000001800007202 */ /* 0x080fe20000000f00 */
[----:B------:R-:W-:Y:S01]  /*49f0*/  FADD.FTZ R27, R27, R30 ;  /* 0x0000001e1b1b7221 */ /* 0x000fe20000010000 */
[----:B------:R-:W-:Y:S01]  /*4a00*/  @P0 MOV R0, R24 ;  /* 0x0000001800000202 */ /* 0x000fe20000000f00 */
        /* <DEDUP_REMOVED lines=48> */
[----:B---3--:R-:W-:Y:S01]  /*4d10*/  F2FP.PACK_AB R4, R88, R29 ;  /* 0x0000001d5804723e */ /* 0x008fe200000000ff */
        /* <DEDUP_REMOVED lines=12> */
[C---:B------:R-:W-:Y:S01]  /*4de0*/  HMMA.16816.F32 R40, R4.reuse, R14, R40 ;  /* 0x0000000e0428723c */ /* 0x040fe20000001828 */
[----:B------:R-:W2:Y:S07]  /*4df0*/  LDSM.16.MT88.4 R12, [R114+0x8c00] ;  /* 0x008c0000720c783b */ /* 0x000eae0000004200 */
[C---:B------:R-:W-:Y:S08]  /*4e00*/  HMMA.16816.F32 R52, R4.reuse, R20, R52 ;  /* 0x000000140434723c */ /* 0x040ff00000001834 */
[C---:B-1----:R-:W-:Y:S08]  /*4e10*/  HMMA.16816.F32 R44, R4.reuse, R8, R44 ;  /* 0x00000008042c723c */ /* 0x042ff0000000182c */
[C---:B------:R-:W-:Y:S01]  /*4e20*/  HMMA.16816.F32 R48, R4.reuse, R10, R48 ;  /* 0x0000000a0430723c */ /* 0x040fe20000001830 */
[----:B------:R-:W1:Y:S07]  /*4e30*/  LDSM.16.MT88.4 R8, [R112+0x8c00] ;  /* 0x008c00007008783b */ /* 0x000e6e0000004200 */
[C---:B------:R-:W-:Y:S08]  /*4e40*/  HMMA.16816.F32 R56, R4.reuse, R22, R56 ;  /* 0x000000160438723c */ /* 0x040ff00000001838 */
[C---:B------:R-:W-:Y:S08]  /*4e50*/  HMMA.16816.F32 R60, R4.reuse, R16, R60 ;  /* 0x00000010043c723c */ /* 0x040ff0000000183c */
[C---:B------:R-:W-:Y:S08]  /*4e60*/  HMMA.16816.F32 R64, R4.reuse, R18, R64 ;  /* 0x000000120440723c */ /* 0x040ff00000001840 */
[C---:B--2---:R-:W-:Y:S08]  /*4e70*/  HMMA.16816.F32 R68, R4.reuse, R12, R68 ;  /* 0x0000000c0444723c */ /* 0x044ff00000001844 */
[C---:B------:R-:W-:Y:S08]  /*4e80*/  HMMA.16816.F32 R72, R4.reuse, R14, R72 ;  /* 0x0000000e0448723c */ /* 0x040ff00000001848 */
[C---:B-1----:R-:W-:Y:S08]  /*4e90*/  HMMA.16816.F32 R76, R4.reuse, R8, R76 ;  /* 0x00000008044c723c */ /* 0x042ff0000000184c */
[----:B------:R-:W-:Y:S01]  /*4ea0*/  HMMA.16816.F32 R80, R4, R10, R80 ;  /* 0x0000000a0450723c */ /* 0x000fe20000001850 */
[----:B------:R-:W-:Y:S05]  /*4eb0*/  @!UPT UIADD3 URZ, URZ, URZ, URZ ;  /* 0x0000003f3f3ff290 */ /* 0x000fea000fffe03f */
[----:B------:R-:W-:Y:S11]  /*4ec0*/  @P0 BRA `(.L_x_166) ;  /* 0x0000001000000947 */ /* 0x000ff60003800000 */
.L_x_164:
[----:B------:R-:W-:-:S07]  /*4ed0*/  IADD3 R139, R98, -0x1, RZ ;  /* 0xffffffff628b7810 */ /* 0x000fce0007ffe0ff */
.L_x_166:
[----:B------:R-:W-:-:S13]  /*4ee0*/  ISETP.GE.AND P0, PT, R139, RZ, PT ;  /* 0x000000ff8b00720c */ /* 0x000fda0003f06270 */
[----:B------:R-:W-:Y:S05]  /*4ef0*/  @!P0 BRA `(.L_x_167) ;  /* 0x00001ab000008947 */ /* 0x000fea0003800000 */
[----:B------:R-:W-:Y:S01]  /*4f00*/  USHF.L.U32 UR5, UR4, 0x5, URZ ;  /* 0x0000000504057899 */ /* 0x000fe2000800063f */
[----:B------:R-:W-:Y:S01]  /*4f10*/  IMAD.U32 R6, RZ, RZ, UR4 ;  /* 0x00000004ff067e24 */ /* 0x000fe2000f8e00ff */
[----:B------:R-:W-:Y:S01]  /*4f20*/  MOV R85, R2 ;  /* 0x0000000200557202 */ /* 0x000fe20000000f00 */
[----:B------:R-:W-:Y:S01]  /*4f30*/  IMAD.U32 R4, RZ, RZ, UR4 ;  /* 0x00000004ff047e24 */ /* 0x000fe2000f8e00ff */
[----:B------:R-:W-:Y:S01]  /*4f40*/  USHF.L.U32 UR6, UR4, 0x6, URZ ;  /* 0x0000000604067899 */ /* 0x000fe2000800063f */
[----:B------:R-:W-:Y:S01]  /*4f50*/  IMAD.MOV.U32 R128, RZ, RZ, R94 ;  /* 0x000000ffff807224 */ /* 0x000fe200078e005e */
[--C-:B------:R-:W-:Y:S02]  /*4f60*/  SHF.L.U64.HI R5, R6, 0x5, R3.reuse ;  /* 0x0000000506057819 */ /* 0x100fe40000010203 */
[----:B------:R-:W-:Y:S01]  /*4f70*/  MOV R138, UR5 ;  /* 0x00000005008a7c02 */ /* 0x000fe20008000f00 */
[----:B------:R-:W-:Y:S01]  /*4f80*/  USHF.L.U32 UR5, UR5, 0x1, URZ ;  /* 0x0000000105057899 */ /* 0x000fe2000800063f */
[----:B------:R-:W-:Y:S01]  /*4f90*/  SHF.L.U64.HI R133, R4, 0x6, R3 ;  /* 0x0000000604857819 */ /* 0x000fe20000010203 */
[----:B------:R-:W-:Y:S01]  /*4fa0*/  IMAD.MOV.U32 R3, RZ, RZ, R0 ;  /* 0x000000ffff037224 */ /* 0x000fe200078e0000 */
[----:B------:R-:W-:Y:S01]  /*4fb0*/  SHF.L.U64.HI R138, R138, 0x1, R5 ;  /* 0x000000018a8a7819 */ /* 0x000fe20000010205 */
[----:B------:R-:W-:Y:S05]  /*4fc0*/  BRA `(.L_x_168) ;  /* 0x0000017000007947 */ /* 0x000fea0003800000 */
.L_x_170:
        /* <DEDUP_REMOVED lines=23> */
.L_x_168:
[----:B------:R-:W-:Y:S04]  /*5140*/  DEPBAR.LE SB0, 0x0 ;  /* 0x000080000000791a */ /* 0x000fe80000000000 */
[----:B------:R-:W-:Y:S01]  /*5150*/  BAR.SYNC.DEFER_BLOCKING 0x0 ;  /* 0x0000000000007b1d */ /* 0x000fe20000010000 */
[----:B------:R-:W-:Y:S01]  /*5160*/  SHF.R.S32.HI R87, RZ, 0x1f, R139 ;  /* 0x0000001fff577819 */ /* 0x000fe2000001148b */
[----:B------:R-:W-:Y:S02]  /*5170*/  IMAD R0, R133, R139, RZ ;  /* 0x0000008b85007224 */ /* 0x000fe400078e02ff */
[----:B------:R-:W-:Y:S04]  /*5180*/  IMAD.WIDE.U32 R110, R139, UR6, R128 ;  /* 0x000000068b6e7c25 */ /* 0x000fe8000f8e0080 */
[----:B------:R-:W-:Y:S01]  /*5190*/  IMAD R0, R87, UR6, R0 ;  /* 0x0000000657007c24 */ /* 0x000fe2000f8e0200 */
[----:B------:R-:W-:Y:S03]  /*51a0*/  LEA R86, P1, R110, c[0x0][0x170], 0x1 ;  /* 0x00005c006e567a11 */ /* 0x000fe600078208ff */
[----:B------:R-:W-:Y:S01]  /*51b0*/  IMAD.IADD R0, R111, 0x1, R0 ;  /* 0x000000016f007824 */ /* 0x000fe200078e0200 */
[----:B------:R-:W-:Y:S04]  /*51c0*/  IADD3 R142, P0, R86, UR5, RZ ;  /* 0x00000005568e7c10 */ /* 0x000fe8000ff1e0ff */
[----:B------:R-:W-:Y:S05]  /*51d0*/  LEA.HI.X R87, R110, c[0x0][0x174], R0, 0x1, P1 ;  /* 0x00005d006e577a11 */ /* 0x000fea00008f0c00 */
[----:B------:R-:W-:Y:S01]  /*51e0*/  IMAD.X R143, R138, 0x1, R87, P0 ;  /* 0x000000018a8f7824 */ /* 0x000fe200000e0657 */
[----:B------:R-:W-:Y:S01]  /*51f0*/  ISETP.GT.AND P0, PT, R139, RZ, PT ;  /* 0x000000ff8b00720c */ /* 0x000fe20003f04270 */
        /* <DEDUP_REMOVED lines=12> */
[----:B------:R-:W4:Y:S04]  /*52c0*/  LDSM.16.M88.4 R100, [R116+0x3800] ;  /* 0x003800007464783b */ /* 0x000f280000000200 */
[----:B------:R-:W0:Y:S04]  /*52d0*/  LDGDEPBAR ;  /* 0x00000000000079af */ /* 0x000e280000000000 */
[----:B------:R-:W5:Y:S01]  /*52e0*/  LDSM.16.M88.4 R104, [R116+0x3c00] ;  /* 0x003c00007468783b */ /* 0x000f620000000200 */
[C---:B--2---:R-:W-:Y:S08]  /*52f0*/  HMMA.16816.F32 R4, R88.reuse, R92, RZ ;  /* 0x0000005c5804723c */ /* 0x044ff000000018ff */
[C---:B------:R-:W-:Y:S01]  /*5300*/  HMMA.16816.F32 R8, R88.reuse, R94, RZ ;  /* 0x0000005e5808723c */ /* 0x040fe200000018ff */
[----:B------:R-:W-:Y:S07]  /*5310*/  LDSM.16.M88.4 R92, [R115] ;  /* 0x00000000735c783b */ /* 0x000fee0000000200 */
[C---:B---3--:R-:W-:Y:S08]  /*5320*/  HMMA.16816.F32 R12, R88.reuse, R96, RZ ;  /* 0x00000060580c723c */ /* 0x048ff000000018ff */
[C---:B------:R-:W-:Y:S08]  /*5330*/  HMMA.16816.F32 R16, R88.reuse, R98, RZ ;  /* 0x000000625810723c */ /* 0x040ff000000018ff */
[C---:B----4-:R-:W-:Y:S08]  /*5340*/  HMMA.16816.F32 R20, R88.reuse, R100, RZ ;  /* 0x000000645814723c */ /* 0x050ff000000018ff */
[C---:B------:R-:W-:Y:S08]  /*5350*/  HMMA.16816.F32 R24, R88.reuse, R102, RZ ;  /* 0x000000665818723c */ /* 0x040ff000000018ff */
[C---:B-----5:R-:W-:Y:S08]  /*5360*/  HMMA.16816.F32 R28, R88.reuse, R104, RZ ;  /* 0x00000068581c723c */ /* 0x060ff000000018ff */
[----:B------:R-:W-:Y:S01]  /*5370*/  HMMA.16816.F32 R32, R88, R106, RZ ;  /* 0x0000006a5820723c */ /* 0x000fe200000018ff */
[----:B------:R-:W2:Y:S07]  /*5380*/  LDSM.16.M88.4 R88, [R113+0x3000] ;  /* 0x003000007158783b */ /* 0x000eae0000000200 */
[C---:B--2---:R-:W-:Y:S08]  /*5390*/  HMMA.16816.F32 R4, R92.reuse, R88, R4 ;  /* 0x000000585c04723c */ /* 0x044ff00000001804 */
[C---:B------:R-:W-:Y:S01]  /*53a0*/  HMMA.16816.F32 R8, R92.reuse, R90, R8 ;  /* 0x0000005a5c08723c */ /* 0x040fe20000001808 */
        /* <DEDUP_REMOVED lines=8> */
[----:B------:R-:W-:Y:S01]  /*5430*/  HMMA.16816.F32 R32, R92, R90, R32 ;  /* 0x0000005a5c20723c */ /* 0x000fe20000001820 */
[----:B------:R-:W-:Y:S04]  /*5440*/  LDSM.16.M88.4 R88, [R117+0x1000] ;  /* 0x001000007558783b */ /* 0x000fe80000000200 */
[----:B------:R-:W2:Y:S03]  /*5450*/  LDSM.16.M88.4 R92, [R116+0x4000] ;  /* 0x00400000745c783b */ /* 0x000ea60000000200 */
        /* <DEDUP_REMOVED lines=47> */
[----:B------:R-:W2:Y:S01]  /*5750*/  LDSM.16.M88.4 R92, [R113+0x5c00] ;  /* 0x005c0000715c783b */ /* 0x000ea20000000200 */
[----:B------:R-:W-:Y:S04]  /*5760*/  DEPBAR.LE SB0, 0x0 ;  /* 0x000080000000791a */ /* 0x000fe80000000000 */
[----:B------:R-:W-:Y:S02]  /*5770*/  BAR.SYNC.DEFER_BLOCKING 0x0 ;  /* 0x0000000000007b1d */ /* 0x000fe40000010000 */
[C---:B--2---:R-:W-:Y:S08]  /*5780*/  HMMA.16816.F32 R28, R88.reuse, R92, R28 ;  /* 0x0000005c581c723c */ /* 0x044ff0000000181c */
[----:B------:R-:W-:Y:S01]  /*5790*/  HMMA.16816.F32 R32, R88, R94, R32 ;  /* 0x0000005e5820723c */ /* 0x000fe20000001820 */
[----:B-1----:R-:W-:-:S07]  /*57a0*/  @P0 BRA `(.L_x_170) ;  /* 0xfffff82000000947 */ /* 0x002fce000383ffff */
.L_x_169:
        /* <DEDUP_REMOVED lines=24> */
[----:B------:R-:W-:Y:S02]  /*5930*/  IADD3 R139, R139, -0x1, RZ ;  /* 0xffffffff8b8b7810 */ /* 0x000fe40007ffe0ff */
[----:B------:R-:W-:Y:S02]  /*5940*/  FMNMX.FTZ R0, R28, R93, !PT ;  /* 0x0000005d1c007209 */ /* 0x000fe40007810000 */
[----:B------:R-:W-:Y:S02]  /*5950*/  FMNMX.FTZ R93, R27, R84, !PT ;  /* 0x000000541b5d7209 */ /* 0x000fe40007810000 */
[----:B------:R-:W-:Y:S02]  /*5960*/  FMNMX.FTZ R95, R29, R0, !PT ;  /* 0x000000001d5f7209 */ /* 0x000fe40007810000 */
[----:B------:R-:W-:Y:S02]  /*5970*/  FMNMX.FTZ R84, R30, R93, !PT ;  /* 0x0000005d1e547209 */ /* 0x000fe40007810000 */
[----:B------:R-:W-:Y:S02]  /*5980*/  FMNMX.FTZ R0, R32, R95, !PT ;  /* 0x0000005f20007209 */ /* 0x000fe40007810000 */
[----:B-1----:R-:W-:Y:S02]  /*5990*/  FMNMX.FTZ R91, R31, R84, !PT ;  /* 0x000000541f5b7209 */ /* 0x002fe40007810000 */
[----:B------:R-:W-:Y:S02]  /*59a0*/  FMNMX.FTZ R90, R33, R0, !PT ;  /* 0x00000000215a7209 */ /* 0x000fe40007810000 */
[----:B------:R-:W-:Y:S03]  /*59b0*/  FMNMX.FTZ R2, R34, R91, !PT ;  /* 0x0000005b22027209 */ /* 0x000fe60007810000 */
[----:B------:R-:W-:Y:S01]  /*59c0*/  SHFL.BFLY PT, R95, R90, 0x2, 0x1f ;  /* 0x0c401f005a5f7f89 */ /* 0x000fe200000e0000 */
[----:B------:R-:W-:Y:S07]  /*59d0*/  FMNMX.FTZ R89, R35, R2, !PT ;  /* 0x0000000223597209 */ /* 0x000fee0007810000 */
[----:B------:R-:W1:Y:S02]  /*59e0*/  SHFL.BFLY PT, R2, R89, 0x2, 0x1f ;  /* 0x0c401f0059027f89 */ /* 0x000e6400000e0000 */
[----:B-1----:R-:W-:Y:S02]  /*59f0*/  FMNMX.FTZ R87, R89, R2, !PT ;  /* 0x0000000259577209 */ /* 0x002fe40007810000 */
[----:B------:R-:W-:Y:S04]  /*5a00*/  FMNMX.FTZ R93, R90, R95, !PT ;  /* 0x0000005f5a5d7209 */ /* 0x000fe80007810000 */
[----:B------:R-:W-:Y:S08]  /*5a10*/  SHFL.BFLY PT, R86, R87, 0x1, 0x1f ;  /* 0x0c201f0057567f89 */ /* 0x000ff000000e0000 */
[----:B------:R-:W1:Y:S02]  /*5a20*/  SHFL.BFLY PT, R0, R93, 0x1, 0x1f ;  /* 0x0c201f005d007f89 */ /* 0x000e6400000e0000 */
[----:B-1----:R-:W-:Y:S02]  /*5a30*/  FMNMX.FTZ R2, R93, R0, !PT ;  /* 0x000000005d027209 */ /* 0x002fe40007810000 */
[----:B------:R-:W-:Y:S02]  /*5a40*/  FMNMX.FTZ R0, R87, R86, !PT ;  /* 0x0000005657007209 */ /* 0x000fe40007810000 */
[C---:B------:R-:W-:Y:S01]  /*5a50*/  FSETP.NEU.FTZ.AND P1, PT, R2.reuse, -INF , PT ;  /* 0xff8000000200780b */ /* 0x040fe20003f3d000 */
[C---:B------:R-:W-:Y:S02]  /*5a60*/  FADD.FTZ R84, -R2.reuse, R85 ;  /* 0x0000005502547221 */ /* 0x040fe40000010100 */
[----:B------:R-:W-:Y:S02]  /*5a70*/  FMUL.FTZ R100, R2, c[0x0][0x23c] ;  /* 0x00008f0002647a20 */ /* 0x000fe40000410000 */
[----:B------:R-:W-:Y:S02]  /*5a80*/  FMUL.FTZ R88, R84, c[0x0][0x23c] ;  /* 0x00008f0054587a20 */ /* 0x000fe40000410000 */
[----:B------:R-:W-:Y:S01]  /*5a90*/  FMUL.FTZ R106, R0, c[0x0][0x23c] ;  /* 0x00008f00006a7a20 */ /* 0x000fe20000410000 */
[----:B------:R-:W-:Y:S01]  /*5aa0*/  FSEL R100, R100, RZ, P1 ;  /* 0x000000ff64647208 */ /* 0x000fe20000800000 */
[----:B------:R1:W2:Y:S01]  /*5ab0*/  MUFU.EX2 R84, R88 ;  /* 0x0000005800547308 */ /* 0x0002a20000000800 */
[C---:B------:R-:W-:Y:S01]  /*5ac0*/  FSETP.NEU.FTZ.AND P1, PT, R0.reuse, -INF , PT ;  /* 0xff8000000000780b */ /* 0x040fe20003f3d000 */
[----:B------:R-:W-:Y:S02]  /*5ad0*/  FADD.FTZ R85, -R0, R3 ;  /* 0x0000000300557221 */ /* 0x000fe40000010100 */
[--C-:B------:R-:W-:Y:S01]  /*5ae0*/  FFMA.FTZ R101, R4, c[0x0][0x23c], -R100.reuse ;  /* 0x00008f0004657a23 */ /* 0x100fe20000010864 */
[----:B------:R-:W-:Y:S01]  /*5af0*/  FSEL R106, R106, RZ, P1 ;  /* 0x000000ff6a6a7208 */ /* 0x000fe20000800000 */
[--C-:B------:R-:W-:Y:S02]  /*5b00*/  FFMA.FTZ R110, R5, c[0x0][0x23c], -R100.reuse ;  /* 0x00008f00056e7a23 */ /* 0x100fe40000010864 */
[--C-:B------:R-:W-:Y:S02]  /*5b10*/  FFMA.FTZ R104, R8, c[0x0][0x23c], -R100.reuse ;  /* 0x00008f0008687a23 */ /* 0x100fe40000010864 */
[----:B------:R-:W-:Y:S01]  /*5b20*/  FFMA.FTZ R105, R9, c[0x0][0x23c], -R100 ;  /* 0x00008f0009697a23 */ /* 0x000fe20000010864 */
[----:B------:R-:W-:Y:S01]  /*5b30*/  MUFU.EX2 R101, R101 ;  /* 0x0000006500657308 */ /* 0x000fe20000000800 */
[--C-:B------:R-:W-:Y:S02]  /*5b40*/  FFMA.FTZ R111, R6, c[0x0][0x23c], -R106.reuse ;  /* 0x00008f00066f7a23 */ /* 0x100fe4000001086a */
[--C-:B------:R-:W-:Y:S02]  /*5b50*/  FFMA.FTZ R90, R7, c[0x0][0x23c], -R106.reuse ;  /* 0x00008f00075a7a23 */ /* 0x100fe4000001086a */
[----:B------:R-:W-:Y:S02]  /*5b60*/  FFMA.FTZ R107, R10, c[0x0][0x23c], -R106 ;  /* 0x00008f000a6b7a23 */ /* 0x000fe4000001086a */
[----:B------:R-:W-:Y:S01]  /*5b70*/  FMUL.FTZ R3, R85, c[0x0][0x23c] ;  /* 0x00008f0055037a20 */ /* 0x000fe20000410000 */
[----:B------:R-:W-:Y:S01]  /*5b80*/  MOV R85, R2 ;  /* 0x0000000200557202 */ /* 0x000fe20000000f00 */
[--C-:B------:R-:W-:Y:S01]  /*5b90*/  FFMA.FTZ R147, R12, c[0x0][0x23c], -R100.reuse ;  /* 0x00008f000c937a23 */ /* 0x100fe20000010864 */
[----:B------:R-:W3:Y:S01]  /*5ba0*/  MUFU.EX2 R110, R110 ;  /* 0x0000006e006e7308 */ /* 0x000ee20000000800 */
        /* <DEDUP_REMOVED lines=30> */
[----:B------:R-:W2:Y:S01]  /*5d90*/  MUFU.EX2 R90, R90 ;  /* 0x0000005a005a7308 */ /* 0x000ea20000000800 */
[----:B------:R-:W-:Y:S02]  /*5da0*/  FMUL.FTZ R81, R84, R81 ;  /* 0x0000005154517220 */ /* 0x000fe40000410000 */
[--C-:B------:R-:W-:Y:S02]  /*5db0*/  FFMA.FTZ R143, R16, c[0x0][0x23c], -R100.reuse ;  /* 0x00008f00108f7a23 */ /* 0x100fe40000010864 */
[C---:B-1----:R-:W-:Y:S02]  /*5dc0*/  FMUL.FTZ R38, R3.reuse, R38 ;  /* 0x0000002603267220 */ /* 0x042fe40000410000 */
        /* <DEDUP_REMOVED lines=8> */
[----:B------:R-:W3:Y:S01]  /*5e50*/  MUFU.EX2 R88, R88 ;  /* 0x0000005800587308 */ /* 0x000ee20000000800 */
        /* <DEDUP_REMOVED lines=11> */
[C---:B------:R-:W-:Y:S02]  /*5f10*/  FMUL.FTZ R70, R3.reuse, R70 ;  /* 0x0000004603467220 */ /* 0x040fe40000410000 */
[C---:B------:R-:W-:Y:S01]  /*5f20*/  FMUL.FTZ R71, R3.reuse, R71 ;  /* 0x0000004703477220 */ /* 0x040fe20000410000 */
[----:B------:R-:W1:Y:S01]  /*5f30*/  MUFU.EX2 R148, R148 ;  /* 0x0000009400947308 */ /* 0x000e620000000800 */
[C---:B------:R-:W-:Y:S02]  /*5f40*/  FMUL.FTZ R74, R3.reuse, R74 ;  /* 0x0000004a034a7220 */ /* 0x040fe40000410000 */
[----:B------:R-:W-:Y:S01]  /*5f50*/  FMUL.FTZ R75, R3, R75 ;  /* 0x0000004b034b7220 */ /* 0x000fe20000410000 */
[----:B---3--:R-:W-:Y:S01]  /*5f60*/  F2FP.PACK_AB R95, R88, R107 ;  /* 0x0000006b585f723e */ /* 0x008fe200000000ff */
[--C-:B------:R-:W-:Y:S02]  /*5f70*/  FFMA.FTZ R144, R17, c[0x0][0x23c], -R100.reuse ;  /* 0x00008f0011907a23 */ /* 0x100fe40000010864 */
[--C-:B------:R-:W-:Y:S02]  /*5f80*/  FFMA.FTZ R155, R20, c[0x0][0x23c], -R100.reuse ;  /* 0x00008f00149b7a23 */ /* 0x100fe40000010864 */
[--C-:B------:R-:W-:Y:S01]  /*5f90*/  FFMA.FTZ R150, R21, c[0x0][0x23c], -R100.reuse ;  /* 0x00008f0015967a23 */ /* 0x100fe20000010864 */
[----:B------:R-:W-:Y:S01]  /*5fa0*/  MUFU.EX2 R143, R143 ;  /* 0x0000008f008f7308 */ /* 0x000fe20000000800 */
[C---:B------:R-:W-:Y:S05]  /*5fb0*/  HMMA.16816.F32 R36, R92.reuse, R96, R36 ;  /* 0x000000605c24723c */ /* 0x040fea0000001824 */
[--C-:B------:R-:W-:Y:S02]  /*5fc0*/  FFMA.FTZ R153, R24, c[0x0][0x23c], -R100.reuse ;  /* 0x00008f0018997a23 */ /* 0x100fe40000010864 */
[--C-:B------:R-:W-:Y:S01]  /*5fd0*/  FFMA.FTZ R161, R25, c[0x0][0x23c], -R100.reuse ;  /* 0x00008f0019a17a23 */ /* 0x100fe20000010864 */
[C---:B------:R-:W-:Y:S01]  /*5fe0*/  HMMA.16816.F32 R40, R92.reuse, R98, R40 ;  /* 0x000000625c28723c */ /* 0x040fe20000001828 */
[----:B------:R-:W2:Y:S01]  /*5ff0*/  LDSM.16.MT88.4 R96, [R112+0x6000] ;  /* 0x006000007060783b */ /* 0x000ea20000004200 */
[----:B------:R-:W-:Y:S02]  /*6000*/  MUFU.EX2 R144, R144 ;  /* 0x0000009000907308 */ /* 0x000fe40000000800 */
[----:B------:R-:W-:Y:S02]  /*6010*/  FFMA.FTZ R109, R84, R109, R101 ;  /* 0x0000006d546d7223 */ /* 0x000fe40000010065 */
[--C-:B------:R-:W-:Y:S02]  /*6020*/  FFMA.FTZ R156, R28, c[0x0][0x23c], -R100.reuse ;  /* 0x00008f001c9c7a23 */ /* 0x100fe40000010864 */
[--C-:B------:R-:W-:Y:S04]  /*6030*/  FFMA.FTZ R158, R29, c[0x0][0x23c], -R100.reuse ;  /* 0x00008f001d9e7a23 */ /* 0x100fe80000010864 */
[--C-:B------:R-:W-:Y:S01]  /*6040*/  FFMA.FTZ R159, R32, c[0x0][0x23c], -R100.reuse ;  /* 0x00008f00209f7a23 */ /* 0x100fe20000010864 */
[----:B------:R-:W-:Y:S01]  /*6050*/  MUFU.EX2 R155, R155 ;  /* 0x0000009b009b7308 */ /* 0x000fe20000000800 */
[----:B------:R-:W-:Y:S02]  /*6060*/  FFMA.FTZ R160, R33, c[0x0][0x23c], -R100 ;  /* 0x00008f0021a07a23 */ /* 0x000fe40000010864 */
[----:B------:R-:W-:Y:S01]  /*6070*/  LDSM.16.MT88.4 R100, [R112+0x6800] ;  /* 0x006800007064783b */ /* 0x000fe20000004200 */
[----:B------:R-:W-:Y:S02]  /*6080*/  FFMA.FTZ R111, R3, R108, R111 ;  /* 0x0000006c036f7223 */ /* 0x000fe4000001006f */
[----:B------:R-:W-:Y:S02]  /*6090*/  FADD.FTZ R109, R110, R109 ;  /* 0x0000006d6e6d7221 */ /* 0x000fe40000010000 */
[----:B------:R-:W-:Y:S02]  /*60a0*/  FADD.FTZ R90, R90, R111 ;  /* 0x0000006f5a5a7221 */ /* 0x000fe40000010000 */
[----:B------:R-:W-:Y:S01]  /*60b0*/  FADD.FTZ R104, R104, R109 ;  /* 0x0000006d68687221 */ /* 0x000fe20000010000 */
[----:B------:R-:W-:Y:S01]  /*60c0*/  MUFU.EX2 R150, R150 ;  /* 0x0000009600967308 */ /* 0x000fe20000000800 */
[----:B------:R-:W-:Y:S02]  /*60d0*/  FADD.FTZ R109, R107, R90 ;  /* 0x0000005a6b6d7221 */ /* 0x000fe40000010000 */
[----:B------:R-:W-:Y:S02]  /*60e0*/  FADD.FTZ R90, R105, R104 ;  /* 0x00000068695a7221 */ /* 0x000fe40000010000 */
[----:B------:R-:W-:Y:S02]  /*60f0*/  FADD.FTZ R88, R88, R109 ;  /* 0x0000006d58587221 */ /* 0x000fe40000010000 */
[----:B------:R-:W-:Y:S01]  /*6100*/  LDSM.16.MT88.4 R108, [R112+0x7c00] ;  /* 0x007c0000706c783b */ /* 0x000fe20000004200 */
[C---:B------:R-:W-:Y:S02]  /*6110*/  FMUL.FTZ R78, R3.reuse, R78 ;  /* 0x0000004e034e7220 */ /* 0x040fe40000410000 */
[C---:B------:R-:W-:Y:S01]  /*6120*/  FMUL.FTZ R79, R3.reuse, R79 ;  /* 0x0000004f034f7220 */ /* 0x040fe20000410000 */
[----:B------:R-:W-:Y:S01]  /*6130*/  MUFU.EX2 R153, R153 ;  /* 0x0000009900997308 */ /* 0x000fe20000000800 */
[C---:B------:R-:W-:Y:S02]  /*6140*/  FMUL.FTZ R82, R3.reuse, R82 ;  /* 0x0000005203527220 */ /* 0x040fe40000410000 */
[----:B------:R-:W-:Y:S01]  /*6150*/  FMUL.FTZ R83, R3, R83 ;  /* 0x0000005303537220 */ /* 0x000fe20000410000 */
[----:B------:R-:W-:Y:S01]  /*6160*/  MOV R3, R0 ;  /* 0x0000000000037202 */ /* 0x000fe20000000f00 */
[--C-:B------:R-:W-:Y:S01]  /*6170*/  FFMA.FTZ R149, R14, c[0x0][0x23c], -R106.reuse ;  /* 0x00008f000e957a23 */ /* 0x100fe2000001086a */
[C---:B--2---:R-:W-:Y:S03]  /*6180*/  HMMA.16816.F32 R44, R92.reuse, R96, R44 ;  /* 0x000000605c2c723c */ /* 0x044fe6000000182c */
[--C-:B------:R-:W-:Y:S01]  /*6190*/  FFMA.FTZ R142, R15, c[0x0][0x23c], -R106.reuse ;  /* 0x00008f000f8e7a23 */ /* 0x100fe2000001086a */
[----:B------:R-:W-:Y:S01]  /*61a0*/  MUFU.EX2 R84, R161 ;  /* 0x000000a100547308 */ /* 0x000fe20000000800 */
[--C-:B------:R-:W-:Y:S02]  /*61b0*/  FFMA.FTZ R145, R18, c[0x0][0x23c], -R106.reuse ;  /* 0x00008f0012917a23 */ /* 0x100fe4000001086a */
[--C-:B------:R-:W-:Y:S01]  /*61c0*/  FFMA.FTZ R146, R19, c[0x0][0x23c], -R106.reuse ;  /* 0x00008f0013927a23 */ /* 0x100fe2000001086a */
[C---:B------:R-:W-:Y:S01]  /*61d0*/  HMMA.16816.F32 R48, R92.reuse, R98, R48 ;  /* 0x000000625c30723c */ /* 0x040fe20000001830 */
[----:B------:R-:W2:Y:S03]  /*61e0*/  LDSM.16.MT88.4 R96, [R114+0x7000] ;  /* 0x007000007260783b */ /* 0x000ea60000004200 */
[--C-:B------:R-:W-:Y:S02]  /*61f0*/  FFMA.FTZ R151, R22, c[0x0][0x23c], -R106.reuse ;  /* 0x00008f0016977a23 */ /* 0x100fe4000001086a */
[--C-:B------:R-:W-:Y:S01]  /*6200*/  FFMA.FTZ R152, R23, c[0x0][0x23c], -R106.reuse ;  /* 0x00008f0017987a23 */ /* 0x100fe2000001086a */
[----:B------:R-:W-:Y:S01]  /*6210*/  MUFU.EX2 R149, R149 ;  /* 0x0000009500957308 */ /* 0x000fe20000000800 */
[--C-:B------:R-:W-:Y:S04]  /*6220*/  FFMA.FTZ R154, R26, c[0x0][0x23c], -R106.reuse ;  /* 0x00008f001a9a7a23 */ /* 0x100fe8000001086a */
[--C-:B------:R-:W-:Y:S02]  /*6230*/  FFMA.FTZ R157, R27, c[0x0][0x23c], -R106.reuse ;  /* 0x00008f001b9d7a23 */ /* 0x100fe4000001086a */
[--C-:B------:R-:W-:Y:S02]  /*6240*/  FFMA.FTZ R162, R30, c[0x0][0x23c], -R106.reuse ;  /* 0x00008f001ea27a23 */ /* 0x100fe4000001086a */
[--C-:B------:R-:W-:Y:S01]  /*6250*/  FFMA.FTZ R31, R31, c[0x0][0x23c], -R106.reuse ;  /* 0x00008f001f1f7a23 */ /* 0x100fe2000001086a */
[----:B------:R-:W3:Y:S01]  /*6260*/  MUFU.EX2 R142, R142 ;  /* 0x0000008e008e7308 */ /* 0x000ee20000000800 */
[--C-:B------:R-:W-:Y:S02]  /*6270*/  FFMA.FTZ R165, R34, c[0x0][0x23c], -R106.reuse ;  /* 0x00008f0022a57a23 */ /* 0x100fe4000001086a */
[----:B------:R-:W-:Y:S07]  /*6280*/  FFMA.FTZ R106, R35, c[0x0][0x23c], -R106 ;  /* 0x00008f00236a7a23 */ /* 0x000fee000001086a */
[----:B------:R4:W-:Y:S10]  /*6290*/  MUFU.EX2 R164, R106 ;  /* 0x0000006a00a47308 */ /* 0x0009f40000000800 */
[----:B------:R-:W-:Y:S01]  /*62a0*/  MUFU.EX2 R145, R145 ;  /* 0x0000009100917308 */ /* 0x000fe20000000800 */
[C---:B--2---:R-:W-:Y:S09]  /*62b0*/  HMMA.16816.F32 R52, R92.reuse, R96, R52 ;  /* 0x000000605c34723c */ /* 0x044ff20000001834 */
[----:B------:R-:W2:Y:S01]  /*62c0*/  MUFU.EX2 R146, R146 ;  /* 0x0000009200927308 */ /* 0x000ea20000000800 */
[C---:B------:R-:W-:Y:S01]  /*62d0*/  HMMA.16816.F32 R56, R92.reuse, R98, R56 ;  /* 0x000000625c38723c */ /* 0x040fe20000001838 */
[----:B------:R-:W5:Y:S08]  /*62e0*/  LDSM.16.MT88.4 R96, [R112+0x7000] ;  /* 0x007000007060783b */ /* 0x000f700000004200 */
[----:B------:R-:W-:Y:S01]  /*62f0*/  MUFU.EX2 R151, R151 ;  /* 0x0000009700977308 */ /* 0x000fe20000000800 */
[----:B----4-:R-:W-:Y:S09]  /*6300*/  LDSM.16.MT88.4 R104, [R112+0x6c00] ;  /* 0x006c00007068783b */ /* 0x010ff20000004200 */
[----:B------:R-:W4:Y:S10]  /*6310*/  MUFU.EX2 R152, R152 ;  /* 0x0000009800987308 */ /* 0x000f340000000800 */
[----:B------:R-:W-:Y:S10]  /*6320*/  MUFU.EX2 R154, R154 ;  /* 0x0000009a009a7308 */ /* 0x000ff40000000800 */
[----:B------:R-:W1:Y:S01]  /*6330*/  MUFU.EX2 R157, R157 ;  /* 0x0000009d009d7308 */ /* 0x000e620000000800 */
[C---:B-----5:R-:W-:Y:S09]  /*6340*/  HMMA.16816.F32 R60, R92.reuse, R96, R60 ;  /* 0x000000605c3c723c */ /* 0x060ff2000000183c */
[----:B------:R-:W-:Y:S01]  /*6350*/  MUFU.EX2 R163, R156 ;  /* 0x0000009c00a37308 */ /* 0x000fe20000000800 */
[C---:B------:R-:W-:Y:S01]  /*6360*/  HMMA.16816.F32 R64, R92.reuse, R98, R64 ;  /* 0x000000625c40723c */ /* 0x040fe20000001840 */
[----:B------:R-:W5:Y:S08]  /*6370*/  LDSM.16.MT88.4 R96, [R114+0x8000] ;  /* 0x008000007260783b */ /* 0x000f700000004200 */
[----:B------:R-:W1:Y:S10]  /*6380*/  MUFU.EX2 R158, R158 ;  /* 0x0000009e009e7308 */ /* 0x000e740000000800 */
[----:B------:R-:W-:Y:S10]  /*6390*/  MUFU.EX2 R162, R162 ;  /* 0x000000a200a27308 */ /* 0x000ff40000000800 */
[----:B------:R-:W1:Y:S10]  /*63a0*/  MUFU.EX2 R161, R31 ;  /* 0x0000001f00a17308 */ /* 0x000e740000000800 */
[----:B------:R-:W-:Y:S01]  /*63b0*/  MUFU.EX2 R159, R159 ;  /* 0x0000009f009f7308 */ /* 0x000fe20000000800 */
[C---:B-----5:R-:W-:Y:S08]  /*63c0*/  HMMA.16816.F32 R68, R92.reuse, R96, R68 ;  /* 0x000000605c44723c */ /* 0x060ff00000001844 */
[C---:B------:R-:W-:Y:S01]  /*63d0*/  HMMA.16816.F32 R72, R92.reuse, R98, R72 ;  /* 0x000000625c48723c */ /* 0x040fe20000001848 */
[----:B------:R-:W5:Y:S01]  /*63e0*/  LDSM.16.MT88.4 R96, [R112+0x8000] ;  /* 0x008000007060783b */ /* 0x000f620000004200 */
[----:B------:R-:W1:Y:S10]  /*63f0*/  MUFU.EX2 R160, R160 ;  /* 0x000000a000a07308 */ /* 0x000e740000000800 */
[----:B------:R-:W1:Y:S01]  /*6400*/  MUFU.EX2 R165, R165 ;  /* 0x000000a500a57308 */ /* 0x000e620000000800 */
[C---:B-----5:R-:W-:Y:S08]  /*6410*/  HMMA.16816.F32 R76, R92.reuse, R96, R76 ;  /* 0x000000605c4c723c */ /* 0x060ff0000000184c */
[----:B------:R-:W-:Y:S01]  /*6420*/  HMMA.16816.F32 R80, R92, R98, R80 ;  /* 0x000000625c50723c */ /* 0x000fe20000001850 */
[----:B------:R-:W5:Y:S06]  /*6430*/  LDSM.16.MT88.4 R96, [R114+0x6400] ;  /* 0x006400007260783b */ /* 0x000f6c0000004200 */
[----:B-1----:R-:W-:Y:S01]  /*6440*/  F2FP.PACK_AB R92, R148, R147 ;  /* 0x00000093945c723e */ /* 0x002fe200000000ff */
[----:B------:R-:W-:Y:S01]  /*6450*/  FADD.FTZ R147, R147, R90 ;  /* 0x0000005a93937221 */ /* 0x000fe20000010000 */
[----:B---3--:R-:W-:Y:S03]  /*6460*/  F2FP.PACK_AB R93, R142, R149 ;  /* 0x000000958e5d723e */ /* 0x008fe600000000ff */
[----:B------:R-:W-:Y:S01]  /*6470*/  F2FP.PACK_AB R94, R144, R143 ;  /* 0x0000008f905e723e */ /* 0x000fe200000000ff */
[----:B------:R-:W-:Y:S01]  /*6480*/  FADD.FTZ R149, R149, R88 ;  /* 0x0000005895957221 */ /* 0x000fe20000010000 */
[----:B--2---:R-:W-:Y:S01]  /*6490*/  F2FP.PACK_AB R95, R146, R145 ;  /* 0x00000091925f723e */ /* 0x004fe200000000ff */
[----:B------:R-:W-:Y:S02]  /*64a0*/  FADD.FTZ R148, R148, R147 ;  /* 0x0000009394947221 */ /* 0x000fe40000010000 */
[----:B------:R-:W-:Y:S02]  /*64b0*/  FADD.FTZ R142, R142, R149 ;  /* 0x000000958e8e7221 */ /* 0x000fe40000010000 */
[----:B------:R-:W-:Y:S02]  /*64c0*/  FADD.FTZ R143, R143, R148 ;  /* 0x000000948f8f7221 */ /* 0x000fe40000010000 */
[----:B------:R-:W-:Y:S02]  /*64d0*/  FADD.FTZ R145, R145, R142 ;  /* 0x0000008e91917221 */ /* 0x000fe40000010000 */
[----:B------:R-:W-:Y:S02]  /*64e0*/  FADD.FTZ R144, R144, R143 ;  /* 0x0000008f90907221 */ /* 0x000fe40000010000 */
[----:B------:R-:W-:Y:S01]  /*64f0*/  FADD.FTZ R146, R146, R145 ;  /* 0x0000009192927221 */ /* 0x000fe20000010000 */
[C---:B-----5:R-:W-:Y:S08]  /*6500*/  HMMA.16816.F32 R36, R92.reuse, R96, R36 ;  /* 0x000000605c24723c */ /* 0x060ff00000001824 */
        /* <DEDUP_REMOVED lines=19> */
[----:B----4-:R-:W-:Y:S03]  /*6640*/  F2FP.PACK_AB R93, R152, R151 ;  /* 0x00000097985d723e */ /* 0x010fe600000000ff */
[----:B------:R-:W-:Y:S01]  /*6650*/  F2FP.PACK_AB R94, R84, R153 ;  /* 0x00000099545e723e */ /* 0x000fe200000000ff */
[----:B------:R-:W-:Y:S01]  /*6660*/  FADD.FTZ R150, R150, R155 ;  /* 0x0000009b96967221 */ /* 0x000fe20000010000 */
[----:B------:R-:W-:Y:S03]  /*6670*/  F2FP.PACK_AB R95, R157, R154 ;  /* 0x0000009a9d5f723e */ /* 0x000fe600000000ff */
[----:B------:R-:W-:Y:S04]  /*6680*/  FADD.FTZ R153, R153, R150 ;  /* 0x0000009699997221 */ /* 0x000fe80000010000 */
[----:B------:R-:W-:Y:S01]  /*6690*/  FADD.FTZ R84, R84, R153 ;  /* 0x0000009954547221 */ /* 0x000fe20000010000 */
[C---:B-1----:R-:W-:Y:S08]  /*66a0*/  HMMA.16816.F32 R36, R92.reuse, R96, R36 ;  /* 0x000000605c24723c */ /* 0x042ff00000001824 */
[C---:B------:R-:W-:Y:S01]  /*66b0*/  HMMA.16816.F32 R40, R92.reuse, R98, R40 ;  /* 0x000000625c28723c */ /* 0x040fe20000001828 */
[----:B------:R-:W1:Y:S07]  /*66c0*/  LDSM.16.MT88.4 R96, [R114+0x7800] ;  /* 0x007800007260783b */ /* 0x000e6e0000004200 */
[C---:B------:R-:W-:Y:S08]  /*66d0*/  HMMA.16816.F32 R44, R92.reuse, R100, R44 ;  /* 0x000000645c2c723c */ /* 0x040ff0000000182c */
        /* <DEDUP_REMOVED lines=17> */
[----:B------:R-:W-:Y:S01]  /*67f0*/  F2FP.PACK_AB R94, R160, R159 ;  /* 0x0000009fa05e723e */ /* 0x000fe200000000ff */
[----:B------:R-:W-:Y:S01]  /*6800*/  FADD.FTZ R158, R158, R163 ;  /* 0x000000a39e9e7221 */ /* 0x000fe20000010000 */
[----:B------:R-:W-:Y:S07]  /*6810*/  F2FP.PACK_AB R95, R164, R165 ;  /* 0x000000a5a45f723e */ /* 0x000fee00000000ff */
[C---:B-1----:R-:W-:Y:S08]  /*6820*/  HMMA.16816.F32 R36, R92.reuse, R96, R36 ;  /* 0x000000605c24723c */ /* 0x042ff00000001824 */
[C---:B------:R-:W-:Y:S01]  /*6830*/  HMMA.16816.F32 R40, R92.reuse, R98, R40 ;  /* 0x000000625c28723c */ /* 0x040fe20000001828 */
[----:B------:R-:W1:Y:S07]  /*6840*/  LDSM.16.MT88.4 R96, [R114+0x8c00] ;  /* 0x008c00007260783b */ /* 0x000e6e0000004200 */
[C---:B------:R-:W-:Y:S08]  /*6850*/  HMMA.16816.F32 R44, R92.reuse, R104, R44 ;  /* 0x000000685c2c723c */ /* 0x040ff0000000182c */
[C---:B------:R-:W-:Y:S01]  /*6860*/  HMMA.16816.F32 R48, R92.reuse, R106, R48 ;  /* 0x0000006a5c30723c */ /* 0x040fe20000001830 */
[----:B------:R-:W3:Y:S07]  /*6870*/  LDSM.16.MT88.4 R104, [R112+0x8c00] ;  /* 0x008c00007068783b */ /* 0x000eee0000004200 */
[C---:B--2---:R-:W-:Y:S08]  /*6880*/  HMMA.16816.F32 R52, R92.reuse, R100, R52 ;  /* 0x000000645c34723c */ /* 0x044ff00000001834 */
[C---:B------:R-:W-:Y:S08]  /*6890*/  HMMA.16816.F32 R56, R92.reuse, R102, R56 ;  /* 0x000000665c38723c */ /* 0x040ff00000001838 */
[C---:B------:R-:W-:Y:S07]  /*68a0*/  HMMA.16816.F32 R60, R92.reuse, R108, R60 ;  /* 0x0000006c5c3c723c */ /* 0x040fee000000183c */
[----:B------:R-:W-:Y:S01]  /*68b0*/  FADD.FTZ R109, R159, R158 ;  /* 0x0000009e9f6d7221 */ /* 0x000fe20000010000 */
[C---:B------:R-:W-:Y:S04]  /*68c0*/  HMMA.16816.F32 R64, R92.reuse, R110, R64 ;  /* 0x0000006e5c40723c */ /* 0x040fe80000001840 */
[----:B------:R-:W-:Y:S04]  /*68d0*/  FADD.FTZ R109, R160, R109 ;  /* 0x0000006da06d7221 */ /* 0x000fe80000010000 */
[C---:B-1----:R-:W-:Y:S07]  /*68e0*/  HMMA.16816.F32 R68, R92.reuse, R96, R68 ;  /* 0x000000605c44723c */ /* 0x042fee0000001844 */
[----:B------:R-:W-:Y:S01]  /*68f0*/  FADD.FTZ R97, R151, R146 ;  /* 0x0000009297617221 */ /* 0x000fe20000010000 */
[C---:B------:R-:W-:Y:S04]  /*6900*/  HMMA.16816.F32 R72, R92.reuse, R98, R72 ;  /* 0x000000625c48723c */ /* 0x040fe80000001848 */
[----:B------:R-:W-:Y:S04]  /*6910*/  FADD.FTZ R97, R152, R97 ;  /* 0x0000006198617221 */ /* 0x000fe80000010000 */
[C---:B---3--:R-:W-:Y:S04]  /*6920*/  HMMA.16816.F32 R76, R92.reuse, R104, R76 ;  /* 0x000000685c4c723c */ /* 0x048fe8000000184c */
[----:B------:R-:W-:Y:S04]  /*6930*/  FADD.FTZ R154, R154, R97 ;  /* 0x000000619a9a7221 */ /* 0x000fe80000010000 */
[----:B------:R-:W-:Y:S01]  /*6940*/  FADD.FTZ R157, R157, R154 ;  /* 0x0000009a9d9d7221 */ /* 0x000fe20000010000 */
[----:B------:R-:W-:Y:S03]  /*6950*/  HMMA.16816.F32 R80, R92, R106, R80 ;  /* 0x0000006a5c50723c */ /* 0x000fe60000001850 */
[----:B------:R-:W-:Y:S04]  /*6960*/  FADD.FTZ R162, R162, R157 ;  /* 0x0000009da2a27221 */ /* 0x000fe80000010000 */
[----:B------:R-:W-:Y:S05]  /*6970*/  FADD.FTZ R162, R161, R162 ;  /* 0x000000a2a1a27221 */ /* 0x000fea0000010000 */
[----:B------:R-:W-:Y:S04]  /*6980*/  FADD.FTZ R165, R165, R162 ;  /* 0x000000a2a5a57221 */ /* 0x000fe80000010000 */
[----:B------:R-:W-:Y:S01]  /*6990*/  FADD.FTZ R108, R164, R165 ;  /* 0x000000a5a46c7221 */ /* 0x000fe20000010000 */
[----:B------:R-:W-:-:S05]  /*69a0*/  @P0 BRA `(.L_x_168) ;  /* 0xffffe79000000947 */ /* 0x000fca000383ffff */
.L_x_167:
[----:B------:R-:W1:Y:S01]  /*69b0*/  SHFL.BFLY PT, R6, R109, 0x2, 0x1f ;  /* 0x0c401f006d067f89 */ /* 0x000e6200000e0000 */
[----:B------:R-:W-:Y:S01]  /*69c0*/  MOV R10, 0x3f800000 ;  /* 0x3f800000000a7802 */ /* 0x000fe20000000f00 */
[----:B------:R-:W-:Y:S01]  /*69d0*/  BSSY B0, `(.L_x_171) ;  /* 0x00000d9000007945 */ /* 0x000fe20003800000 */
[----:B------:R-:W-:Y:S01]  /*69e0*/  MOV R11, 0x3f800000 ;  /* 0x3f800000000b7802 */ /* 0x000fe20000000f00 */
[----:B------:R-:W2:Y:S01]  /*69f0*/  SHFL.BFLY PT, R3, R108, 0x2, 0x1f ;  /* 0x0c401f006c037f89 */ /* 0x000ea200000e0000 */
[----:B------:R-:W-:-:S03]  /*6a00*/  IMAD R12, R125, 0x10, R132 ;  /* 0x000000107d0c7824 */ /* 0x000fc600078e0284 */
[----:B------:R-:W3:Y:S01]  /*6a10*/  S2R R7, SR_TID.X ;  /* 0x0000000000077919 */ /* 0x000ee20000002100 */
[----:B-1----:R-:W-:Y:S02]  /*6a20*/  FADD.FTZ R6, R6, R109 ;  /* 0x0000006d06067221 */ /* 0x002fe40000010000 */
[----:B--2---:R-:W-:-:S03]  /*6a30*/  FADD.FTZ R3, R3, R108 ;  /* 0x0000006c03037221 */ /* 0x004fc60000010000 */
[----:B------:R-:W1:Y:S01]  /*6a40*/  SHFL.BFLY PT, R9, R6, 0x1, 0x1f ;  /* 0x0c201f0006097f89 */ /* 0x000e6200000e0000 */
[----:B---3--:R-:W-:-:S03]  /*6a50*/  SHF.R.S32.HI R4, RZ, 0x1f, R7 ;  /* 0x0000001fff047819 */ /* 0x008fc60000011407 */
[----:B------:R-:W2:Y:S01]  /*6a60*/  SHFL.BFLY PT, R8, R3, 0x1, 0x1f ;  /* 0x0c201f0003087f89 */ /* 0x000ea200000e0000 */
[CC--:B------:R-:W-:Y:S02]  /*6a70*/  LEA.HI R5, R4.reuse, R7.reuse, RZ, 0x2 ;  /* 0x0000000704057211 */ /* 0x0c0fe400078f10ff */
[----:B------:R-:W-:Y:S01]  /*6a80*/  LEA.HI R4, R4, R7, RZ, 0x5 ;  /* 0x0000000704047211 */ /* 0x000fe200078f28ff */
[----:B-1----:R-:W-:Y:S01]  /*6a90*/  FADD.FTZ R9, R6, R9 ;  /* 0x0000000906097221 */ /* 0x002fe20000010000 */
[----:B------:R-:W-:Y:S02]  /*6aa0*/  LOP3.LUT R6, R5, 0xfffffffc, RZ, 0xc0, !PT ;  /* 0xfffffffc05067812 */ /* 0x000fe400078ec0ff */
[----:B------:R-:W-:Y:S01]  /*6ab0*/  SHF.R.S32.HI R5, RZ, 0x2, R5 ;  /* 0x00000002ff057819 */ /* 0x000fe20000011405 */
[----:B--2---:R-:W-:Y:S01]  /*6ac0*/  FADD.FTZ R8, R3, R8 ;  /* 0x0000000803087221 */ /* 0x004fe20000010000 */
[----:B------:R-:W-:Y:S01]  /*6ad0*/  FSETP.NE.FTZ.AND P4, PT, R9, RZ, PT ;  /* 0x000000ff0900720b */ /* 0x000fe20003f95000 */
[----:B------:R-:W-:Y:S01]  /*6ae0*/  IMAD.IADD R6, R7, 0x1, -R6 ;  /* 0x0000000107067824 */ /* 0x000fe200078e0a06 */
[----:B------:R-:W-:-:S02]  /*6af0*/  SHF.R.S32.HI R3, RZ, 0x5, R4 ;  /* 0x00000005ff037819 */ /* 0x000fc40000011404 */
[----:B------:R-:W-:Y:S02]  /*6b00*/  FSETP.NE.FTZ.AND P3, PT, R8, RZ, PT ;  /* 0x000000ff0800720b */ /* 0x000fe40003f75000 */
[----:B------:R-:W-:Y:S02]  /*6b10*/  LEA R3, R3, R6, 0x8 ;  /* 0x0000000603037211 */ /* 0x000fe400078e40ff */
[----:B------:R-:W-:Y:S02]  /*6b20*/  SHF.R.S32.HI R6, RZ, 0x1f, R5 ;  /* 0x0000001fff067819 */ /* 0x000fe40000011405 */
[----:B------:R-:W-:Y:S02]  /*6b30*/  LOP3.LUT R4, R4, 0xffffffe0, RZ, 0xc0, !PT ;  /* 0xffffffe004047812 */ /* 0x000fe400078ec0ff */
[----:B------:R-:W-:Y:S01]  /*6b40*/  LEA.HI R6, R6, R5, RZ, 0x3 ;  /* 0x0000000506067211 */ /* 0x000fe200078f18ff */
[----:B------:R-:W1:Y:S02]  /*6b50*/  @P4 MUFU.RCP R10, R9 ;  /* 0x00000009000a4308 */ /* 0x000e640000001000 */
[----:B------:R-:W-:Y:S01]  /*6b60*/  IMAD.IADD R4, R7, 0x1, -R4 ;  /* 0x0000000107047824 */ /* 0x000fe200078e0a04 */
[----:B------:R-:W-:-:S05]  /*6b70*/  LOP3.LUT R6, R6, 0xfffffff8, RZ, 0xc0, !PT ;  /* 0xfffffff806067812 */ /* 0x000fca00078ec0ff */
[----:B------:R-:W2:Y:S01]  /*6b80*/  @P3 MUFU.RCP R11, R8 ;  /* 0x00000008000b3308 */ /* 0x000ea20000001000 */
[----:B------:R-:W-:-:S05]  /*6b90*/  IMAD.IADD R6, R5, 0x1, -R6 ;  /* 0x0000000105067824 */ /* 0x000fca00078e0a06 */
[----:B------:R-:W-:Y:S01]  /*6ba0*/  LEA.HI R5, R6, R6, RZ, 0x1 ;  /* 0x0000000606057211 */ /* 0x000fe200078f08ff */
[C---:B-1----:R-:W-:Y:S01]  /*6bb0*/  FMUL.FTZ R36, R10.reuse, R36 ;  /* 0x000000240a247220 */ /* 0x042fe20000410000 */
[----:B------:R-:W1:Y:S01]  /*6bc0*/  @P4 MUFU.LG2 R9, R9 ;  /* 0x0000000900094308 */ /* 0x000e620000000c00 */
[C---:B------:R-:W-:Y:S02]  /*6bd0*/  FMUL.FTZ R37, R10.reuse, R37 ;  /* 0x000000250a257220 */ /* 0x040fe40000410000 */
[C---:B------:R-:W-:Y:S02]  /*6be0*/  FMUL.FTZ R40, R10.reuse, R40 ;  /* 0x000000280a287220 */ /* 0x040fe40000410000 */
[C---:B------:R-:W-:Y:S01]  /*6bf0*/  FMUL.FTZ R41, R10.reuse, R41 ;  /* 0x000000290a297220 */ /* 0x040fe20000410000 */
[----:B------:R-:W-:Y:S01]  /*6c00*/  F2FP.PACK_AB R36, R37, R36 ;  /* 0x000000242524723e */ /* 0x000fe200000000ff */
[C---:B------:R-:W-:Y:S01]  /*6c10*/  FMUL.FTZ R44, R10.reuse, R44 ;  /* 0x0000002c0a2c7220 */ /* 0x040fe20000410000 */
[----:B------:R-:W3:Y:S01]  /*6c20*/  @P3 MUFU.LG2 R8, R8 ;  /* 0x0000000800083308 */ /* 0x000ee20000000c00 */
        /* <DEDUP_REMOVED lines=28> */
[----:B------:R-:W-:Y:S01]  /*6df0*/  SHF.R.S32.HI R10, RZ, 0x1, R5 ;  /* 0x00000001ff0a7819 */ /* 0x000fe20000011405 */
[----:B--2---:R-:W-:Y:S01]  /*6e00*/  FMUL.FTZ R39, R11, R39 ;  /* 0x000000270b277220 */ /* 0x004fe20000410000 */
[----:B------:R-:W-:Y:S01]  /*6e10*/  LOP3.LUT R5, R5, 0x3fffffe, RZ, 0xc0, !PT ;  /* 0x03fffffe05057812 */ /* 0x000fe200078ec0ff */
[C---:B------:R-:W-:Y:S01]  /*6e20*/  FMUL.FTZ R38, R11.reuse, R38 ;  /* 0x000000260b267220 */ /* 0x040fe20000410000 */
[----:B------:R-:W-:Y:S01]  /*6e30*/  LOP3.LUT P0, RZ, R10, 0x2, RZ, 0xc0, !PT ;  /* 0x000000020aff7812 */ /* 0x000fe2000780c0ff */
[----:B------:R-:W-:Y:S01]  /*6e40*/  FMUL.FTZ R43, R11, R43 ;  /* 0x0000002b0b2b7220 */ /* 0x000fe20000410000 */
[----:B------:R-:W-:Y:S01]  /*6e50*/  F2FP.PACK_AB R76, R77, R76 ;  /* 0x0000004c4d4c723e */ /* 0x000fe200000000ff */
[----:B------:R-:W-:Y:S01]  /*6e60*/  FMUL.FTZ R42, R11, R42 ;  /* 0x0000002a0b2a7220 */ /* 0x000fe20000410000 */
[----:B------:R-:W-:Y:S01]  /*6e70*/  F2FP.PACK_AB R38, R39, R38 ;  /* 0x000000262726723e */ /* 0x000fe200000000ff */
[----:B------:R-:W-:Y:S01]  /*6e80*/  FMUL.FTZ R47, R11, R47 ;  /* 0x0000002f0b2f7220 */ /* 0x000fe20000410000 */
[----:B------:R-:W-:Y:S01]  /*6e90*/  F2FP.PACK_AB R80, R81, R80 ;  /* 0x000000505150723e */ /* 0x000fe200000000ff */
        /* <DEDUP_REMOVED lines=28> */
[----:B------:R-:W-:Y:S01]  /*7060*/  SHF.L.U32 R11, R10, 0x6, RZ ;  /* 0x000000060a0b7819 */ /* 0x000fe200000006ff */
[----:B------:R-:W-:Y:S01]  /*7070*/  IMAD.IADD R6, R6, 0x1, -R5 ;  /* 0x0000000106067824 */ /* 0x000fe200078e0a05 */
[----:B------:R-:W-:Y:S01]  /*7080*/  LOP3.LUT R5, R10, 0x1, RZ, 0xc0, !PT ;  /* 0x000000010a057812 */ /* 0x000fe200078ec0ff */
[----:B-1----:R-:W-:Y:S01]  /*7090*/  @P4 FMUL.FTZ R9, R9, 0.69314718246459960938 ;  /* 0x3f31721809094820 */ /* 0x002fe20000410000 */
[----:B------:R-:W-:-:S02]  /*70a0*/  LOP3.LUT R11, R11, 0xc0, RZ, 0xc0, !PT ;  /* 0x000000c00b0b7812 */ /* 0x000fc400078ec0ff */
[----:B------:R-:W-:Y:S02]  /*70b0*/  LEA R3, R6, R3, 0x4 ;  /* 0x0000000306037211 */ /* 0x000fe400078e20ff */
[----:B------:R-:W-:Y:S02]  /*70c0*/  LEA.HI R6, R11, R11, RZ, 0x1d ;  /* 0x0000000b0b067211 */ /* 0x000fe400078fe8ff */
[----:B------:R-:W-:Y:S02]  /*70d0*/  ISETP.NE.U32.AND P1, PT, R5, 0x1, PT ;  /* 0x000000010500780c */ /* 0x000fe40003f25070 */
[----:B------:R-:W1:Y:S01]  /*70e0*/  LDC.U8 R5, c[0x0][0x329] ;  /* 0x0000ca40ff057b82 */ /* 0x000e620000000000 */
[----:B------:R-:W-:Y:S01]  /*70f0*/  IMAD.U32 R3, R3, 0x2, R6 ;  /* 0x0000000203037824 */ /* 0x000fe200078e0006 */
[----:B------:R-:W-:Y:S02]  /*7100*/  F2FP.PACK_AB R78, R79, R78 ;  /* 0x0000004e4f4e723e */ /* 0x000fe400000000ff */
[----:B------:R-:W-:-:S02]  /*7110*/  F2FP.PACK_AB R82, R83, R82 ;  /* 0x000000525352723e */ /* 0x000fc400000000ff */
[----:B------:R-:W-:Y:S02]  /*7120*/  SHF.L.U32 R11, R3, 0x1, RZ ;  /* 0x00000001030b7819 */ /* 0x000fe400000006ff */
[----:B------:R-:W-:Y:S01]  /*7130*/  MOV R3, 0x20 ;  /* 0x0000002000037802 */ /* 0x000fe20000000f00 */
[----:B------:R-:W2:Y:S01]  /*7140*/  LDC.U8 R6, c[0x0][0x328] ;  /* 0x0000ca00ff067b82 */ /* 0x000ea20000000000 */
[----:B------:R-:W-:Y:S01]  /*7150*/  IADD3 R15, R11, -0x10, RZ ;  /* 0xfffffff00b0f7810 */ /* 0x000fe20007ffe0ff */
[----:B------:R-:W-:Y:S01]  /*7160*/  STS [R11], R36 ;  /* 0x000000240b007388 */ /* 0x000fe20000000800 */
[----:B------:R-:W-:Y:S02]  /*7170*/  SEL R10, R3, 0xffffffe0, !P0 ;  /* 0xffffffe0030a7807 */ /* 0x000fe40004000000 */
[----:B------:R-:W-:Y:S01]  /*7180*/  @P1 IADD3 R15, R11, 0x10, RZ ;  /* 0x000000100b0f1810 */ /* 0x000fe20007ffe0ff */
[----:B------:R-:W-:Y:S01]  /*7190*/  STS [R11+0x200], R38 ;  /* 0x000200260b007388 */ /* 0x000fe20000000800 */
[----:B------:R-:W-:Y:S01]  /*71a0*/  ISETP.NE.AND P0, PT, R121, -0x1, PT ;  /* 0xffffffff7900780c */ /* 0x000fe20003f05270 */
[----:B------:R-:W-:Y:S01]  /*71b0*/  IMAD.IADD R19, R11, 0x1, R10 ;  /* 0x000000010b137824 */ /* 0x000fe200078e020a */
[----:B------:R-:W-:Y:S01]  /*71c0*/  IADD3 R17, R10, R15, RZ ;  /* 0x0000000f0a117210 */ /* 0x000fe20007ffe0ff */
[----:B------:R4:W-:Y:S04]  /*71d0*/  STS [R15], R40 ;  /* 0x000000280f007388 */ /* 0x0009e80000000800 */
[----:B------:R5:W-:Y:S01]  /*71e0*/  STS [R15+0x200], R42 ;  /* 0x0002002a0f007388 */ /* 0x000be20000000800 */
[----:B-1----:R-:W-:-:S03]  /*71f0*/  ISETP.NE.AND P2, PT, R5, RZ, PT ;  /* 0x000000ff0500720c */ /* 0x002fc60003f45270 */
[----:B------:R-:W-:Y:S04]  /*7200*/  STS [R19], R44 ;  /* 0x0000002c13007388 */ /* 0x000fe80000000800 */
[----:B------:R-:W-:Y:S01]  /*7210*/  STS [R19+0x200], R46 ;  /* 0x0002002e13007388 */ /* 0x000fe20000000800 */
[----:B--2---:R-:W-:-:S03]  /*7220*/  ISETP.NE.AND P5, PT, R6, RZ, PT ;  /* 0x000000ff0600720c */ /* 0x004fc60003fa5270 */
[----:B------:R-:W-:Y:S02]  /*7230*/  STS [R17], R48 ;  /* 0x0000003011007388 */ /* 0x000fe40000000800 */
[----:B------:R-:W-:Y:S02]  /*7240*/  @P2 MOV R13, c[0x0][0x210] ;  /* 0x00008400000d2a02 */ /* 0x000fe40000000f00 */
[----:B------:R-:W-:Y:S01]  /*7250*/  STS [R17+0x200], R50 ;  /* 0x0002003211007388 */ /* 0x000fe20000000800 */
[----:B------:R-:W-:Y:S01]  /*7260*/  ISETP.NE.OR P1, PT, R5, RZ, !P5 ;  /* 0x000000ff0500720c */ /* 0x000fe20006f25670 */
[----:B------:R-:W-:Y:S01]  /*7270*/  @!P2 IMAD.MOV.U32 R5, RZ, RZ, c[0x0][0x214] ;  /* 0x00008500ff05a624 */ /* 0x000fe200078e00ff */
[----:B------:R-:W-:Y:S01]  /*7280*/  @P2 MOV R10, 0x1 ;  /* 0x00000001000a2802 */ /* 0x000fe20000000f00 */
[----:B------:R-:W-:Y:S01]  /*7290*/  STS [R11+0x1000], R52 ;  /* 0x001000340b007388 */ /* 0x000fe20000000800 */
[----:B------:R-:W-:Y:S02]  /*72a0*/  @P2 IMAD R13, R13, c[0x0][0x214], RZ ;  /* 0x000085000d0d2a24 */ /* 0x000fe400078e02ff */
[----:B------:R-:W-:Y:S01]  /*72b0*/  @!P2 SEL R13, R5, c[0x0][0x234], !P5 ;  /* 0x00008d00050daa07 */ /* 0x000fe20006800000 */
[----:B------:R-:W-:Y:S01]  /*72c0*/  STS [R11+0x1200], R54 ;  /* 0x001200360b007388 */ /* 0x000fe20000000800 */
[----:B----4-:R-:W-:Y:S01]  /*72d0*/  @P0 IMAD.WIDE.U32 R40, R121, c[0x0][0x1e8], RZ ;  /* 0x00007a0079280a25 */ /* 0x010fe200078e00ff */
[----:B------:R-:W-:Y:S01]  /*72e0*/  LOP3.LUT P5, RZ, R4, 0x3, RZ, 0xc0, !PT ;  /* 0x0000000304ff7812 */ /* 0x000fe200078ac0ff */
[----:B-----5:R-:W-:Y:S01]  /*72f0*/  CS2R R42, SRZ ;  /* 0x00000000002a7805 */ /* 0x020fe2000001ff00 */
[----:B------:R-:W-:Y:S01]  /*7300*/  STS [R15+0x1000], R56 ;  /* 0x001000380f007388 */ /* 0x000fe20000000800 */
[----:B------:R-:W-:-:S03]  /*7310*/  @!P2 IMAD R10, R13, c[0x0][0x1c0], RZ ;  /* 0x000070000d0aaa24 */ /* 0x000fc600078e02ff */
        /* <DEDUP_REMOVED lines=9> */
[----:B------:R4:W-:Y:S04]  /*73b0*/  STS [R19+0x2000], R76 ;  /* 0x0020004c13007388 */ /* 0x0009e80000000800 */
[----:B------:R4:W-:Y:S04]  /*73c0*/  STS [R19+0x2200], R78 ;  /* 0x0022004e13007388 */ /* 0x0009e80000000800 */
[----:B------:R4:W-:Y:S04]  /*73d0*/  STS [R17+0x2000], R80 ;  /* 0x0020005011007388 */ /* 0x0009e80000000800 */
[----:B------:R4:W-:Y:S01]  /*73e0*/  STS [R17+0x2200], R82 ;  /* 0x0022005211007388 */ /* 0x0009e20000000800 */
[----:B-1----:R-:W-:-:S02]  /*73f0*/  @P0 IMAD R11, R121, c[0x0][0x1ec], R41 ;  /* 0x00007b00790b0a24 */ /* 0x002fc400078e0229 */
[----:B---3--:R-:W-:Y:S01]  /*7400*/  @P3 FMUL.FTZ R41, R8, 0.69314718246459960938 ;  /* 0x3f31721808293820 */ /* 0x008fe20000410000 */
[----:B------:R-:W-:Y:S01]  /*7410*/  BAR.SYNC.DEFER_BLOCKING 0x0 ;  /* 0x0000000000007b1d */ /* 0x000fe20000010000 */
[----:B--2---:R-:W-:-:S05]  /*7420*/  @P0 MOV R15, R40 ;  /* 0x00000028000f0202 */ /* 0x004fca0000000f00 */
[----:B------:R-:W1:Y:S04]  /*7430*/  S2R R3, SR_CTAID.Y ;  /* 0x0000000000037919 */ /* 0x000e680000002600 */
[----:B------:R-:W2:Y:S04]  /*7440*/  S2R R5, SR_CTAID.X ;  /* 0x0000000000057919 */ /* 0x000ea80000002500 */
[----:B------:R-:W3:Y:S04]  /*7450*/  S2R R6, SR_CTAID.Z ;  /* 0x0000000000067919 */ /* 0x000ee80000002700 */
[----:B------:R4:W4:Y:S04]  /*7460*/  LDS.128 R32, [R122] ;  /* 0x000000007a207984 */ /* 0x0009280000000c00 */
[----:B------:R4:W4:Y:S01]  /*7470*/  LDS.128 R28, [R122+0x800] ;  /* 0x000800007a1c7984 */ /* 0x0009220000000c00 */
[----:B-1----:R-:W-:Y:S01]  /*7480*/  @!P1 IMAD R14, R3, c[0x0][0x214], RZ ;  /* 0x00008500030e9a24 */ /* 0x002fe200078e02ff */
[----:B------:R-:W-:-:S02]  /*7490*/  @!P0 SHF.R.S32.HI R7, RZ, 0x1f, R3 ;  /* 0x0000001fff078819 */ /* 0x000fc40000011403 */
[----:B------:R1:W1:Y:S01]  /*74a0*/  LDS.128 R24, [R122+0x1000] ;  /* 0x001000007a187984 */ /* 0x0002620000000c00 */
[----:B------:R-:W-:Y:S01]  /*74b0*/  IMAD R10, R3, R10, RZ ;  /* 0x0000000a030a7224 */ /* 0x000fe200078e02ff */
[----:B------:R-:W-:Y:S02]  /*74c0*/  @!P1 SEL R121, R14, R121, !P0 ;  /* 0x000000790e799207 */ /* 0x000fe40004000000 */
[----:B------:R1:W1:Y:S01]  /*74d0*/  LDS.128 R20, [R122+0x1800] ;  /* 0x001800007a147984 */ /* 0x0002620000000c00 */
[----:B------:R-:W-:Y:S01]  /*74e0*/  @P2 MOV R14, c[0x0][0x210] ;  /* 0x00008400000e2a02 */ /* 0x000fe20000000f00 */
[----:B------:R-:W-:Y:S01]  /*74f0*/  @!P0 IMAD R40, R7, c[0x0][0x1e0], RZ ;  /* 0x0000780007288a24 */ /* 0x000fe200078e02ff */
[----:B------:R-:W-:Y:S01]  /*7500*/  @!P2 MOV R14, 0x1 ;  /* 0x00000001000ea802 */ /* 0x000fe20000000f00 */
[----:B------:R1:W1:Y:S01]  /*7510*/  LDS.128 R16, [R122+0x2000] ;  /* 0x002000007a107984 */ /* 0x0002620000000c00 */
[----:B------:R-:W-:Y:S01]  /*7520*/  SEL R10, R10, RZ, P1 ;  /* 0x000000ff0a0a7207 */ /* 0x000fe20000800000 */
[--C-:B------:R-:W-:Y:S01]  /*7530*/  @!P1 IMAD.MOV.U32 R42, RZ, RZ, R121.reuse ;  /* 0x000000ffff2a9224 */ /* 0x100fe200078e0079 */
[----:B------:R-:W-:Y:S01]  /*7540*/  @!P1 SHF.R.S32.HI R43, RZ, 0x1f, R121 ;  /* 0x0000001fff2b9819 */ /* 0x000fe20000011479 */
[----:B------:R1:W1:Y:S01]  /*7550*/  LDS.128 R36, [R122+0x2800] ;  /* 0x002800007a247984 */ /* 0x0002620000000c00 */
[----:B--2---:R-:W-:Y:S01]  /*7560*/  IMAD R4, R5, R14, RZ ;  /* 0x0000000e05047224 */ /* 0x004fe200078e02ff */
[----:B------:R-:W-:Y:S01]  /*7570*/  MOV R7, 0x7f800000 ;  /* 0x7f80000000077802 */ /* 0x000fe20000000f00 */
[----:B---3--:R-:W-:-:S02]  /*7580*/  IMAD R10, R6, R13, R10 ;  /* 0x0000000d060a7224 */ /* 0x008fc400078e020a */
[----:B------:R-:W-:Y:S02]  /*7590*/  IMAD.SHL.U32 R13, R4, 0x40, RZ ;  /* 0x00000040040d7824 */ /* 0x000fe400078e00ff */
[----:B------:R-:W-:Y:S02]  /*75a0*/  @!P0 IMAD R40, R3, c[0x0][0x1e4], R40 ;  /* 0x0000790003288a24 */ /* 0x000fe400078e0228 */
[----:B------:R-:W-:Y:S01]  /*75b0*/  @!P0 IMAD.WIDE.U32 R44, R3, c[0x0][0x1e0], RZ ;  /* 0x00007800032c8a25 */ /* 0x000fe200078e00ff */
[--C-:B------:R-:W-:Y:S02]  /*75c0*/  IADD3 R4, P2, P1, R13, R42, R10.reuse ;  /* 0x0000002a0d047210 */ /* 0x100fe4000795e00a */
[----:B------:R-:W-:Y:S01]  /*75d0*/  SHF.R.S32.HI R13, RZ, 0x1f, R13 ;  /* 0x0000001fff0d7819 */ /* 0x000fe2000001140d */
[----:B------:R-:W-:Y:S01]  /*75e0*/  @P3 FFMA.FTZ R7, R0, c[0x0][0x238], R41 ;  /* 0x00008e0000073a23 */ /* 0x000fe20000010029 */
[----:B------:R-:W-:Y:S02]  /*75f0*/  SHF.R.S32.HI R10, RZ, 0x1f, R10 ;  /* 0x0000001fff0a7819 */ /* 0x000fe4000001140a */
[----:B------:R-:W-:Y:S01]  /*7600*/  MOV R3, 0x7f800000 ;  /* 0x7f80000000037802 */ /* 0x000fe20000000f00 */
[----:B------:R-:W-:Y:S01]  /*7610*/  @P4 FFMA.FTZ R3, R2, c[0x0][0x238], R9 ;  /* 0x00008e0002034a23 */ /* 0x000fe20000010009 */
[----:B------:R-:W-:-:S02]  /*7620*/  @!P0 MOV R15, R44 ;  /* 0x0000002c000f8202 */ /* 0x000fc40000000f00 */
[----:B------:R-:W-:Y:S02]  /*7630*/  @!P0 IADD3 R11, R45, R40, RZ ;  /* 0x000000282d0b8210 */ /* 0x000fe40007ffe0ff */
[----:B------:R-:W-:Y:S01]  /*7640*/  IADD3.X R10, R13, R43, R10, P2, P1 ;  /* 0x0000002b0d0a7210 */ /* 0x000fe200017e240a */
[----:B------:R-:W-:Y:S05]  /*7650*/  @P5 BRA `(.L_x_172) ;  /* 0x0000010000005947 */ /* 0x000fea0003800000 */
        /* <DEDUP_REMOVED lines=16> */
.L_x_172:
[----:B------:R-:W-:Y:S05]  /*7760*/  BSYNC B0 ;  /* 0x0000000000007941 */ /* 0x000fea0003800000 */
.L_x_171:
[----:B------:R-:W-:Y:S01]  /*7770*/  IADD3 R4, P0, R136, R15, RZ ;  /* 0x0000000f88047210 */ /* 0x000fe20007f1e0ff */
[----:B------:R-:W-:Y:S01]  /*7780*/  BSSY B0, `(.L_x_173) ;  /* 0x0000013000007945 */ /* 0x000fe20003800000 */
[----:B------:R-:W-:Y:S02]  /*7790*/  SHF.R.S32.HI R0, RZ, 0x1f, R6 ;  /* 0x0000001fff007819 */ /* 0x000fe40000011406 */
[----:B------:R-:W-:Y:S02]  /*77a0*/  IADD3.X R5, R137, R11, RZ, P0, !PT ;  /* 0x0000000b89057210 */ /* 0x000fe400007fe4ff */
[----:B------:R-:W-:Y:S01]  /*77b0*/  ISETP.GE.AND P0, PT, R134, R118, PT ;  /* 0x000000768600720c */ /* 0x000fe20003f06270 */
[----:B--2---:R-:W-:-:S02]  /*77c0*/  IMAD R3, R0, c[0x0][0x1f0], RZ ;  /* 0x00007c0000037a24 */ /* 0x004fc400078e02ff */
        /* <DEDUP_REMOVED lines=11> */
[----:B----4-:R2:W-:Y:S04]  /*7880*/  STG.E.128 [R2.64], R32 ;  /* 0x0000002002007986 */ /* 0x0105e8000c101d08 */
[----:B-1----:R2:W-:Y:S04]  /*7890*/  STG.E.128 [R2.64+0x40], R24 ;  /* 0x0000401802007986 */ /* 0x0025e8000c101d08 */
[----:B------:R2:W-:Y:S02]  /*78a0*/  STG.E.128 [R2.64+0x80], R16 ;  /* 0x0000801002007986 */ /* 0x0005e4000c101d08 */
.L_x_174:
[----:B------:R-:W-:Y:S05]  /*78b0*/  BSYNC B0 ;  /* 0x0000000000007941 */ /* 0x000fea0003800000 */
.L_x_173:
[----:B------:R-:W-:-:S13]  /*78c0*/  ISETP.GE.AND P0, PT, R123, R118, PT ;  /* 0x000000767b00720c */ /* 0x000fda0003f06270 */
[----:B------:R-:W-:Y:S05]  /*78d0*/  @P0 EXIT ;  /* 0x000000000000094d */ /* 0x000fea0003800000 */
[----:B------:R-:W-:Y:S02]  /*78e0*/  IADD3 R0, P0, R140, 0x20, RZ ;  /* 0x000000208c007810 */ /* 0x000fe40007f1e0ff */
[----:B------:R-:W-:Y:S02]  /*78f0*/  MOV R5, R7 ;  /* 0x0000000700057202 */ /* 0x000fe40000000f00 */
[----:B------:R-:W-:-:S03]  /*7900*/  IADD3.X R140, RZ, R141, RZ, P0, !PT ;  /* 0x0000008dff8c7210 */ /* 0x000fc600007fe4ff */
[----:B------:R-:W-:-:S04]  /*7910*/  IMAD.WIDE.U32 R4, R0, c[0x0][0x1e8], R4 ;  /* 0x00007a0000047a25 */ /* 0x000fc800078e0004 */
[----:B--2---:R-:W-:Y:S01]  /*7920*/  IMAD R3, R140, c[0x0][0x1e8], RZ ;  /* 0x00007a008c037a24 */ /* 0x004fe200078e02ff */
[----:B------:R-:W-:-:S03]  /*7930*/  LEA R2, P0, R4, c[0x0][0x1d0], 0x1 ;  /* 0x0000740004027a11 */ /* 0x000fc600078008ff */
[----:B------:R-:W-:-:S05]  /*7940*/  IMAD R3, R0, c[0x0][0x1ec], R3 ;  /* 0x00007b0000037a24 */ /* 0x000fca00078e0203 */
[----:B------:R-:W-:-:S04]  /*7950*/  IADD3 R3, R5, R3, RZ ;  /* 0x0000000305037210 */ /* 0x000fc80007ffe0ff */
[----:B------:R-:W-:-:S05]  /*7960*/  LEA.HI.X R3, R4, c[0x0][0x1d4], R3, 0x1, P0 ;  /* 0x0000750004037a11 */ /* 0x000fca00000f0c03 */
[----:B----4-:R-:W-:Y:S04]  /*7970*/  STG.E.128 [R2.64], R28 ;  /* 0x0000001c02007986 */ /* 0x010fe8000c101d08 */
[----:B-1----:R-:W-:Y:S04]  /*7980*/  STG.E.128 [R2.64+0x40], R20 ;  /* 0x0000401402007986 */ /* 0x002fe8000c101d08 */
[----:B------:R-:W-:Y:S01]  /*7990*/  STG.E.128 [R2.64+0x80], R36 ;  /* 0x0000802402007986 */ /* 0x000fe2000c101d08 */
[----:B------:R-:W-:Y:S05]  /*79a0*/  EXIT ;  /* 0x000000000000794d */ /* 0x000fea0003800000 */
.L_x_160:
[----:B-1----:R-:W1:Y:S01]  /*79b0*/  LDC.U8 R3, c[0x0][0x329] ;  /* 0x0000ca40ff037b82 */ /* 0x002e620000000000 */
[C---:B------:R-:W-:Y:S01]  /*79c0*/  ISETP.NE.AND P4, PT, R121.reuse, -0x1, PT ;  /* 0xffffffff7900780c */ /* 0x040fe20003f85270 */
[----:B------:R-:W-:Y:S01]  /*79d0*/  IMAD.IADD R124, R124, 0x1, -R89 ;  /* 0x000000017c7c7824 */ /* 0x000fe200078e0a59 */
[----:B------:R-:W-:Y:S01]  /*79e0*/  SHF.R.S32.HI R5, RZ, 0x1f, R82 ;  /* 0x0000001fff057819 */ /* 0x000fe20000011452 */
[----:B------:R-:W-:Y:S04]  /*79f0*/  BSSY B0, `(.L_x_175) ;  /* 0x000003c000007945 */ /* 0x000fe80003800000 */
[----:B------:R-:W2:Y:S06]  /*7a00*/  LDC.U8 R2, c[0x0][0x328] ;  /* 0x0000ca00ff027b82 */ /* 0x000eac0000000000 */
[----:B------:R-:W-:-:S04]  /*7a10*/  @P4 IMAD.WIDE.U32 R8, R121, c[0x0][0x1e8], RZ ;  /* 0x00007a0079084a25 */ /* 0x000fc800078e00ff */
[----:B------:R-:W-:Y:S02]  /*7a20*/  @P4 IMAD R6, R121, c[0x0][0x1ec], R9 ;  /* 0x00007b0079064a24 */ /* 0x000fe400078e0209 */
[----:B------:R-:W-:Y:S01]  /*7a30*/  @!P4 IMAD.WIDE.U32 R10, R0, c[0x0][0x1e0], RZ ;  /* 0x00007800000aca25 */ /* 0x000fe200078e00ff */
[----:B-1----:R-:W-:-:S04]  /*7a40*/  ISETP.NE.AND P1, PT, R3, RZ, PT ;  /* 0x000000ff0300720c */ /* 0x002fc80003f25270 */
[----:B------:R-:W-:Y:S02]  /*7a50*/  @!P4 MOV R8, R10 ;  /* 0x0000000a0008c202 */ /* 0x000fe40000000f00 */
[----:B--2---:R-:W-:Y:S02]  /*7a60*/  ISETP.NE.AND P3, PT, R2, RZ, PT ;  /* 0x000000ff0200720c */ /* 0x004fe40003f65270 */
[----:B------:R-:W-:Y:S02]  /*7a70*/  LEA.HI R2, R5, R82, RZ, 0x2 ;  /* 0x0000005205027211 */ /* 0x000fe400078f10ff */
[----:B------:R-:W-:-:S03]  /*7a80*/  ISETP.NE.OR P2, PT, R3, RZ, !P3 ;  /* 0x000000ff0300720c */ /* 0x000fc60005f45670 */
        /* <DEDUP_REMOVED lines=10> */
[----:B------:R-:W-:-:S02]  /*7b30*/  IMAD.IADD R7, R82, 0x1, -R7 ;  /* 0x0000000152077824 */ /* 0x000fc400078e0a07 */
[----:B------:R-:W-:Y:S02]  /*7b40*/  @!P1 IMAD R3, R9, c[0x0][0x1c0], RZ ;  /* 0x0000700009039a24 */ /* 0x000fe400078e02ff */
[C---:B------:R-:W-:Y:S02]  /*7b50*/  @!P4 IMAD R5, R0.reuse, c[0x0][0x1e4], R5 ;  /* 0x000079000005ca24 */ /* 0x040fe400078e0205 */
[----:B------:R-:W-:Y:S02]  /*7b60*/  IMAD.SHL.U32 R7, R7, 0x8, RZ ;  /* 0x0000000807077824 */ /* 0x000fe400078e00ff */
[C---:B------:R-:W-:Y:S01]  /*7b70*/  @!P0 IMAD R121, R0.reuse, c[0x0][0x214], RZ ;  /* 0x0000850000798a24 */ /* 0x040fe200078e02ff */
[----:B------:R-:W-:Y:S01]  /*7b80*/  @!P4 IADD3 R6, R11, R5, RZ ;  /* 0x000000050b06c210 */ /* 0x000fe20007ffe0ff */
[----:B------:R-:W-:Y:S01]  /*7b90*/  IMAD R3, R0, R3, RZ ;  /* 0x0000000300037224 */ /* 0x000fe200078e02ff */
[----:B------:R-:W-:Y:S01]  /*7ba0*/  IADD3 R4, P3, R7, R8, RZ ;  /* 0x0000000807047210 */ /* 0x000fe20007f7e0ff */
[----:B------:R-:W-:Y:S01]  /*7bb0*/  @P1 IMAD.MOV.U32 R0, RZ, RZ, c[0x0][0x210] ;  /* 0x00008400ff001624 */ /* 0x000fe200078e00ff */
[----:B------:R-:W-:Y:S01]  /*7bc0*/  CS2R R10, SRZ ;  /* 0x00000000000a7805 */ /* 0x000fe2000001ff00 */
[----:B------:R-:W-:Y:S01]  /*7bd0*/  @!P1 MOV R0, 0x1 ;  /* 0x0000000100009802 */ /* 0x000fe20000000f00 */
[----:B------:R-:W-:Y:S01]  /*7be0*/  @!P2 IMAD.MOV.U32 R10, RZ, RZ, R121 ;  /* 0x000000ffff0aa224 */ /* 0x000fe200078e0079 */
[----:B------:R-:W-:-:S02]  /*7bf0*/  SEL R3, R3, RZ, P2 ;  /* 0x000000ff03037207 */ /* 0x000fc40001000000 */
[----:B------:R-:W-:Y:S01]  /*7c00*/  @!P2 SHF.R.S32.HI R11, RZ, 0x1f, R121 ;  /* 0x0000001fff0ba819 */ /* 0x000fe20000011479 */
[----:B------:R-:W-:Y:S01]  /*7c10*/  IMAD R89, R89, R0, RZ ;  /* 0x0000000059597224 */ /* 0x000fe200078e02ff */
[----:B------:R-:W-:Y:S01]  /*7c20*/  LEA.HI.X.SX32 R5, R7, R6, 0x1, P3 ;  /* 0x0000000607057211 */ /* 0x000fe200018f0eff */
[----:B------:R-:W-:Y:S01]  /*7c30*/  IMAD R9, R20, R9, R3 ;  /* 0x0000000914097224 */ /* 0x000fe200078e0203 */
[----:B------:R-:W-:Y:S02]  /*7c40*/  ISETP.GE.AND P2, PT, R2, R124, PT ;  /* 0x0000007c0200720c */ /* 0x000fe40003f46270 */
[----:B------:R-:W-:Y:S01]  /*7c50*/  SHF.R.S32.HI R6, RZ, 0x1f, R20 ;  /* 0x0000001fff067819 */ /* 0x000fe20000011414 */
[----:B------:R-:W-:Y:S01]  /*7c60*/  IMAD.WIDE.U32 R4, R20, c[0x0][0x1f0], R4 ;  /* 0x00007c0014047a25 */ /* 0x000fe200078e0004 */
[----:B------:R-:W-:Y:S02]  /*7c70*/  SHF.R.S32.HI R13, RZ, 0x1f, R89 ;  /* 0x0000001fff0d7819 */ /* 0x000fe40000011459 */
[----:B------:R-:W-:Y:S01]  /*7c80*/  IADD3 R89, P1, P0, R89, R10, R9 ;  /* 0x0000000a59597210 */ /* 0x000fe2000783e009 */
[----:B------:R-:W-:Y:S01]  /*7c90*/  IMAD R7, R6, c[0x0][0x1f0], RZ ;  /* 0x00007c0006077a24 */ /* 0x000fe200078e02ff */
[----:B------:R-:W-:-:S02]  /*7ca0*/  SHF.R.S32.HI R3, RZ, 0x1f, R2 ;  /* 0x0000001fff037819 */ /* 0x000fc40000011402 */
[----:B------:R-:W-:Y:S01]  /*7cb0*/  SHF.R.S32.HI R10, RZ, 0x1f, R9 ;  /* 0x0000001fff0a7819 */ /* 0x000fe20000011409 */
[----:B------:R-:W-:Y:S02]  /*7cc0*/  IMAD R7, R20, c[0x0][0x1f4], R7 ;  /* 0x00007d0014077a24 */ /* 0x000fe400078e0207 */
[----:B------:R-:W-:Y:S01]  /*7cd0*/  IMAD.WIDE R8, R141, 0x40, R2 ;  /* 0x000000408d087825 */ /* 0x000fe200078e0202 */
        /* <DEDUP_REMOVED lines=13> */
.L_x_176:
[----:B------:R-:W-:Y:S05]  /*7db0*/  BSYNC B0 ;  /* 0x0000000000007941 */ /* 0x000fea0003800000 */
.L_x_175:
        /* <DEDUP_REMOVED lines=17> */
.L_x_178:
[----:B------:R-:W-:Y:S05]  /*7ed0*/  BSYNC B0 ;  /* 0x0000000000007941 */ /* 0x000fea0003800000 */
.L_x_177:
[----:B------:R-:W-:-:S04]  /*7ee0*/  LOP3.LUT P2, RZ, R82, 0x3, RZ, 0xc0, !PT ;  /* 0x0000000352ff7812 */ /* 0x000fc8000784c0ff */
[-C--:B------:R-:W-:Y:S02]  /*7ef0*/  ISETP.GE.OR P1, PT, R2, R124.reuse, P2 ;  /* 0x0000007c0200720c */ /* 0x080fe40001726670 */
[----:B------:R-:W-:-:S11]  /*7f00*/  ISETP.GE.OR P2, PT, R7, R124, P2 ;  /* 0x0000007c0700720c */ /* 0x000fd60001746670 */
[----:B------:R-:W-:-:S05]  /*7f10*/  @!P1 IMAD R2, R2, R0, RZ ;  /* 0x0000000002029224 */ /* 0x000fca00078e02ff */
[----:B------:R-:W-:-:S04]  /*7f20*/  @!P1 IADD3 R3, P0, R2, R89, RZ ;  /* 0x0000005902039210 */ /* 0x000fc80007f1e0ff */
[----:B------:R-:W-:Y:S02]  /*7f30*/  @!P1 LEA.HI.X.SX32 R2, R2, R10, 0x1, P0 ;  /* 0x0000000a02029211 */ /* 0x000fe400000f0eff */
[----:B--2---:R-:W-:-:S04]  /*7f40*/  @!P1 LEA R4, P0, R3, c[0x0][0x200], 0x2 ;  /* 0x0000800003049a11 */ /* 0x004fc800078010ff */
[----:B------:R-:W-:Y:S01]  /*7f50*/  @!P1 LEA.HI.X R5, R3, c[0x0][0x204], R2, 0x2, P0 ;  /* 0x0000810003059a11 */ /* 0x000fe200000f1402 */
[----:B------:R-:W-:-:S05]  /*7f60*/  @!P1 IMAD.MOV.U32 R3, RZ, RZ, 0x7f800000 ;  /* 0x7f800000ff039424 */ /* 0x000fca00078e00ff */
        /* <DEDUP_REMOVED lines=10> */
.L_x_179:
        /* <DEDUP_REMOVED lines=15> */
.L_x_983:


//--------------------- .text._ZN5flash16flash_fwd_kernelI23Flash_fwd_kernel_traitsILi96ELi64ELi64ELi4ELb0ELb0EN7cutlass6half_tE19Flash_kernel_traitsILi96ELi64ELi64ELi4ES3_EELb0ELb1ELb0ELb0ELb0ELb0ELb0ELb0EEEvNS_16Flash_fwd_paramsE --------------------------
	.section	.text._ZN5flash16flash_fwd_kernelI23Flash_fwd_kernel_traitsILi96ELi64ELi64ELi4ELb0ELb0EN7cutlass6half_tE19Flash_kernel_traitsILi96ELi64ELi64ELi4ES3_EELb0ELb1ELb0ELb0ELb0ELb0ELb0ELb0EEEvNS_16Flash_fwd_paramsE,"ax",@progbits
	.sectioninfo	@"SHI_REGISTERS=166"
	.align	128
        .global         _ZN5flash16flash_fwd_kernelI23Flash_fwd_kernel_traitsILi96ELi64ELi64ELi4ELb0ELb0EN7cutlass6half_tE19Flash_kernel_traitsILi96ELi64ELi64ELi4ES3_EELb0ELb1ELb0ELb0ELb0ELb0ELb0ELb0EEEvNS_16Flash_fwd_paramsE
        .type           _ZN5flash16flash_fwd_kernelI23Flash_fwd_kernel_traitsILi96ELi64ELi64ELi4ELb0ELb0EN7cutlass6half_tE19Flash_kernel_traitsILi96ELi64ELi64ELi4ES3_EELb0ELb1ELb0ELb0ELb0ELb0ELb0ELb0EEEvNS_16Flash_fwd_paramsE,@function
        .size           _ZN5flash16flash_fwd_kernelI23Flash_fwd_kernel_traitsILi96ELi64ELi64ELi4ELb0ELb0EN7cutlass6half_tE19Flash_kernel_traitsILi96ELi64ELi64ELi4ES3_EELb0ELb1ELb0ELb0ELb0ELb0ELb0ELb0EEEvNS_16Flash_fwd_paramsE,(.L_x_984 - _ZN5flash16flash_fwd_kernelI23Flash_fwd_kernel_traitsILi96ELi64ELi64ELi4ELb0ELb0EN7cutlass6half_tE19Flash_kernel_traitsILi96ELi64ELi64ELi4ES3_EELb0ELb1ELb0ELb0ELb0ELb0ELb0ELb0EEEvNS_16Flash_fwd_paramsE)
        .other          _ZN5flash16flash_fwd_kernelI23Flash_fwd_kernel_traitsILi96ELi64ELi64ELi4ELb0ELb0EN7cutlass6half_tE19Flash_kernel_traitsILi96ELi64ELi64ELi4ES3_EELb0ELb1ELb0ELb0ELb0ELb0ELb0ELb0EEEvNS_16Flash_fwd_paramsE,@"STO_CUDA_ENTRY STV_DEFAULT"
_ZN5flash16flash_fwd_kernelI23Flash_fwd_kernel_traitsILi96ELi64ELi64ELi4ELb0ELb0EN7cutlass6half_tE19Flash_kernel_traitsILi96ELi64ELi64ELi4ES3_EELb0ELb1ELb0ELb0ELb0ELb0ELb0ELb0EEEvNS_16Flash_fwd_paramsE:
.text._ZN5flash16flash_fwd_kernelI23Flash_fwd_kernel_traitsILi96ELi64ELi64ELi4ELb0ELb0EN7cutlass6half_tE19Flash_kernel_traitsILi96ELi64ELi64ELi4ES3_EELb0ELb1ELb0ELb0ELb0ELb0ELb0ELb0EEEvNS_16Flash_fwd_paramsE:
        /* <DEDUP_REMOVED lines=33> */
.L_x_180:
[----:B-1-34-:R-:W-:Y:S02]  /*0210*/  MOV R4, c[0x0][0x218] ;  /* 0x0000860000047a02 */ /* 0x01afe40000000f00 */
.L_x_181:
[----:B------:R-:W-:-:S04]  /*0220*/  ISETP.NE.U32.AND P2, PT, RZ, c[0x0][0x258], PT ;  /* 0x00009600ff007a0c */ /* 0x000fc80003f45070 */
[----:B------:R-:W-:-:S13]  /*0230*/  ISETP.NE.AND.EX P2, PT, RZ, c[0x0][0x25c], PT, P2 ;  /* 0x00009700ff007a0c */ /* 0x000fda0003f45320 */
[----:B------:R-:W-:-:S05]  /*0240*/  @P2 IMAD.WIDE R6, R3, R0, c[0x0][0x258] ;  /* 0x0000960003062625 */ /* 0x000fca00078e0200 */
        /* <DEDUP_REMOVED lines=9> */
[----:B------:R-:W-:Y:S02]  /*02e0*/  IADD3 R7, -R127, 0x7f, R18 ;  /* 0x0000007f7f077810 */ /* 0x000fe40007ffe112 */
[----:B-1----:R-:W-:Y:S02]  /*02f0*/  IADD3 R9, R0, 0x3f, RZ ;  /* 0x0000003f00097810 */ /* 0x002fe40007ffe0ff */
[----:B------:R-:W-:Y:S02]  /*0300*/  IADD3 R7, R7, c[0x0][0x2e8], R0 ;  /* 0x0000ba0007077a10 */ /* 0x000fe40007ffe000 */
[----:B------:R-:W-:Y:S02]  /*0310*/  SHF.R.S32.HI R4, RZ, 0x1f, R9 ;  /* 0x0000001fff047819 */ /* 0x000fe40000011409 */
[----:B------:R-:W-:Y:S02]  /*0320*/  SHF.R.S32.HI R2, RZ, 0x1f, R7 ;  /* 0x0000001fff027819 */ /* 0x000fe40000011407 */
[----:B------:R-:W-:-:S02]  /*0330*/  LEA.HI R4, R4, R9, RZ, 0x6 ;  /* 0x0000000904047211 */ /* 0x000fc400078f30ff */
[----:B------:R-:W-:Y:S02]  /*0340*/  LEA.HI R7, R2, R7, RZ, 0x6 ;  /* 0x0000000702077211 */ /* 0x000fe400078f30ff */
[----:B------:R-:W-:Y:S01]  /*0350*/  SHF.R.S32.HI R4, RZ, 0x6, R4 ;  /* 0x00000006ff047819 */ /* 0x000fe20000011404 */
[----:B------:R-:W1:Y:S01]  /*0360*/  S2R R2, SR_TID.X ;  /* 0x0000000000027919 */ /* 0x000e620000002100 */
[----:B------:R-:W-:-:S04]  /*0370*/  SHF.R.S32.HI R7, RZ, 0x6, R7 ;  /* 0x00000006ff077819 */ /* 0x000fc80000011407 */
[----:B------:R-:W-:-:S04]  /*0380*/  IMNMX R96, R4, R7, PT ;  /* 0x0000000704607217 */ /* 0x000fc80003800200 */
[----:B------:R-:W-:-:S13]  /*0390*/  ISETP.GE.AND P0, PT, R96, 0x1, PT ;  /* 0x000000016000780c */ /* 0x000fda0003f06270 */
[----:B------:R-:W-:Y:S05]  /*03a0*/  @!P0 BRA `(.L_x_182) ;  /* 0x000089e000008947 */ /* 0x000fea0003800000 */
[----:B------:R-:W-:Y:S02]  /*03b0*/  ISETP.NE.AND P1, PT, R122, -0x1, PT ;  /* 0xffffffff7a00780c */ /* 0x000fe40003f25270 */
        /* <DEDUP_REMOVED lines=23> */
.L_x_183:
[----:B------:R-:W-:Y:S02]  /*0530*/  IABS R8, c[0x0][0x1c8] ;  /* 0x0000720000087a13 */ /* 0x000fe40000000000 */
[----:B------:R-:W-:Y:S02]  /*0540*/  SHF.R.S32.HI R25, RZ, 0x1f, R22 ;  /* 0x0000001fff197819 */ /* 0x000fe40000011416 */
[----:B------:R-:W2:Y:S08]  /*0550*/  I2F.RP R9, R8 ;  /* 0x0000000800097306 */ /* 0x000eb00000209400 */
[----:B--2---:R-:W2:Y:S02]  /*0560*/  MUFU.RCP R12, R9 ;  /* 0x00000009000c7308 */ /* 0x004ea40000001000 */
[----:B--2---:R-:W-:-:S06]  /*0570*/  IADD3 R12, R12, 0xffffffe, RZ ;  /* 0x0ffffffe0c0c7810 */ /* 0x004fcc0007ffe0ff */
[----:B------:R-:W2:Y:S02]  /*0580*/  F2I.FTZ.U32.TRUNC.NTZ R13, R12 ;  /* 0x0000000c000d7305 */ /* 0x000ea4000021f000 */
[----:B--2---:R-:W-:Y:S02]  /*0590*/  IMAD.MOV R4, RZ, RZ, -R13 ;  /* 0x000000ffff047224 */ /* 0x004fe400078e0a0d */
        /* <DEDUP_REMOVED lines=13> */
[----:B------:R-:W-:Y:S01]  /*0670*/  @P0 IMAD.IADD R8, R5, 0x1, R10 ;  /* 0x0000000105080824 */ /* 0x000fe200078e020a */
[----:B------:R-:W-:-:S03]  /*0680*/  ISETP.NE.AND P2, PT, RZ, c[0x0][0x1c8], PT ;  /* 0x00007200ff007a0c */ /* 0x000fc60003f45270 */
[----:B------:R-:W-:-:S04]  /*0690*/  @P0 IMAD.WIDE.U32 R10, R8, c[0x0][0x1a0], RZ ;  /* 0x00006800080a0a25 */ /* 0x000fc800078e00ff */
[----:B------:R-:W-:Y:S01]  /*06a0*/  @P0 IMAD R8, R8, c[0x0][0x1a4], R11 ;  /* 0x0000690008080a24 */ /* 0x000fe200078e020b */
[----:B------:R-:W-:-:S03]  /*06b0*/  @P0 MOV R4, R10 ;  /* 0x0000000a00040202 */ /* 0x000fc60000000f00 */
        /* <DEDUP_REMOVED lines=15> */
.L_x_184:
[----:B-1----:R-:W-:Y:S01]  /*07b0*/  SHF.R.S32.HI R11, RZ, 0x1f, R2 ;  /* 0x0000001fff0b7819 */ /* 0x002fe20000011402 */
[----:B------:R-:W-:Y:S01]  /*07c0*/  IMAD R25, R25, c[0x0][0x1a8], RZ ;  /* 0x00006a0019197a24 */ /* 0x000fe200078e02ff */
[----:B------:R-:W-:Y:S02]  /*07d0*/  BSSY B0, `(.L_x_185) ;  /* 0x0000063000007945 */ /* 0x000fe40003800000 */
[CC--:B------:R-:W-:Y:S01]  /*07e0*/  LEA.HI R9, R11.reuse, R2.reuse, RZ, 0x2 ;  /* 0x000000020b097211 */ /* 0x0c0fe200078f10ff */
[----:B------:R-:W-:Y:S01]  /*07f0*/  IMAD R25, R22, c[0x0][0x1ac], R25 ;  /* 0x00006b0016197a24 */ /* 0x000fe200078e0219 */
[----:B------:R-:W-:Y:S02]  /*0800*/  LEA.HI R17, R11, R2, RZ, 0x3 ;  /* 0x000000020b117211 */ /* 0x000fe400078f18ff */
[----:B------:R-:W-:-:S02]  /*0810*/  LOP3.LUT R3, R9, 0xfffffffc, RZ, 0xc0, !PT ;  /* 0xfffffffc09037812 */ /* 0x000fc400078ec0ff */
[----:B------:R-:W-:Y:S02]  /*0820*/  SHF.R.S32.HI R16, RZ, 0x3, R17 ;  /* 0x00000003ff107819 */ /* 0x000fe40000011411 */
[----:B------:R-:W-:Y:S01]  /*0830*/  SHF.R.S32.HI R20, RZ, 0x2, R9 ;  /* 0x00000002ff147819 */ /* 0x000fe20000011409 */
[----:B------:R-:W-:Y:S01]  /*0840*/  IMAD.IADD R132, R2, 0x1, -R3 ;  /* 0x0000000102847824 */ /* 0x000fe200078e0a03 */
[----:B------:R-:W-:Y:S01]  /*0850*/  LEA.HI R12, R11, R2, RZ, 0x4 ;  /* 0x000000020b0c7211 */ /* 0x000fe200078f20ff */
[----:B------:R-:W-:Y:S01]  /*0860*/  IMAD.SHL.U32 R5, R16, 0x40, RZ ;  /* 0x0000004010057824 */ /* 0x000fe200078e00ff */
[----:B------:R-:W-:Y:S01]  /*0870*/  LEA.HI R9, R9, R20, RZ, 0x1 ;  /* 0x0000001409097211 */ /* 0x000fe200078f08ff */
[----:B------:R-:W-:Y:S01]  /*0880*/  IMAD.SHL.U32 R132, R132, 0x8, RZ ;  /* 0x0000000884847824 */ /* 0x000fe200078e00ff */
[----:B------:R-:W-:Y:S02]  /*0890*/  LEA.HI R3, R11, R2, RZ, 0x5 ;  /* 0x000000020b037211 */ /* 0x000fe400078f28ff */
[----:B------:R-:W-:-:S02]  /*08a0*/  LOP3.LUT R9, R9, 0x7fffffe, RZ, 0xc0, !PT ;  /* 0x07fffffe09097812 */ /* 0x000fc400078ec0ff */
[----:B------:R-:W-:Y:S02]  /*08b0*/  LOP3.LUT R5, R5, 0xc0, RZ, 0xc0, !PT ;  /* 0x000000c005057812 */ /* 0x000fe400078ec0ff */
[----:B------:R-:W-:Y:S01]  /*08c0*/  SHF.R.S32.HI R21, RZ, 0x1f, R20 ;  /* 0x0000001fff157819 */ /* 0x000fe20000011414 */
[----:B------:R-:W-:Y:S01]  /*08d0*/  IMAD.IADD R124, R20, 0x1, -R9 ;  /* 0x00000001147c7824 */ /* 0x000fe200078e0a09 */
[----:B------:R-:W-:Y:S02]  /*08e0*/  LOP3.LUT R6, R5, 0x18, R132, 0xf8, !PT ;  /* 0x0000001805067812 */ /* 0x000fe400078ef884 */
[----:B------:R-:W-:Y:S01]  /*08f0*/  LOP3.LUT R9, R12, 0xfffffff0, RZ, 0xc0, !PT ;  /* 0xfffffff00c097812 */ /* 0x000fe200078ec0ff */
[----:B------:R-:W-:Y:S01]  /*0900*/  IMAD R23, R21, c[0x0][0x198], RZ ;  /* 0x0000660015177a24 */ /* 0x000fe200078e02ff */
[----:B------:R-:W-:Y:S01]  /*0910*/  SHF.R.U32.HI R5, RZ, 0x3, R5 ;  /* 0x00000003ff057819 */ /* 0x000fe20000011605 */
[----:B------:R-:W-:Y:S01]  /*0920*/  IMAD.WIDE R134, R135, 0x40, R20 ;  /* 0x0000004087867825 */ /* 0x000fe200078e0214 */
[----:B------:R-:W-:-:S02]  /*0930*/  SHF.R.S32.HI R15, RZ, 0x5, R3 ;  /* 0x00000005ff0f7819 */ /* 0x000fc40000011403 */
[----:B------:R-:W-:Y:S01]  /*0940*/  SHF.R.S32.HI R133, RZ, 0x1f, R132 ;  /* 0x0000001fff857819 */ /* 0x000fe20000011484 */
[----:B------:R-:W-:Y:S01]  /*0950*/  IMAD.IADD R10, R2, 0x1, -R9 ;  /* 0x00000001020a7824 */ /* 0x000fe200078e0a09 */
[----:B------:R-:W-:Y:S01]  /*0960*/  LOP3.LUT R5, R6, R5, RZ, 0x3c, !PT ;  /* 0x0000000506057212 */ /* 0x000fe200078e3cff */
[----:B------:R-:W-:Y:S01]  /*0970*/  IMAD R124, R15, 0x8, R124 ;  /* 0x000000080f7c7824 */ /* 0x000fe200078e027c */
[----:B------:R-:W-:Y:S01]  /*0980*/  IADD3 R28, P0, R132, R28, RZ ;  /* 0x0000001c841c7210 */ /* 0x000fe20007f1e0ff */
[----:B------:R-:W-:Y:S01]  /*0990*/  IMAD.WIDE.U32 R30, R20, c[0x0][0x198], R132 ;  /* 0x00006600141e7a25 */ /* 0x000fe200078e0084 */
[----:B------:R-:W-:Y:S02]  /*09a0*/  LEA.HI R13, R10, R10, RZ, 0x1 ;  /* 0x0000000a0a0d7211 */ /* 0x000fe400078f08ff */
[----:B------:R-:W-:Y:S01]  /*09b0*/  SHF.R.S32.HI R9, RZ, 0x1f, R98 ;  /* 0x0000001fff097819 */ /* 0x000fe20000011462 */
[----:B------:R-:W-:Y:S01]  /*09c0*/  IMAD.U32 R124, R124, 0x20, R5 ;  /* 0x000000207c7c7824 */ /* 0x000fe200078e0005 */
[----:B------:R-:W-:Y:S01]  /*09d0*/  IADD3 R128, P1, R128, R30, RZ ;  /* 0x0000001e80807210 */ /* 0x000fe20007f3e0ff */
[C---:B------:R-:W-:Y:S01]  /*09e0*/  IMAD R6, R20.reuse, c[0x0][0x19c], R23 ;  /* 0x0000670014067a24 */ /* 0x040fe200078e0217 */
[--C-:B------:R-:W-:Y:S01]  /*09f0*/  SHF.R.S32.HI R11, RZ, 0x1, R13.reuse ;  /* 0x00000001ff0b7819 */ /* 0x100fe2000001140d */
[----:B------:R-:W-:Y:S01]  /*0a00*/  IMAD R5, R21, c[0x0][0x1a0], RZ ;  /* 0x0000680015057a24 */ /* 0x000fe200078e02ff */
[----:B------:R-:W-:Y:S01]  /*0a10*/  SHF.R.S32.HI R14, RZ, 0x1f, R13 ;  /* 0x0000001fff0e7819 */ /* 0x000fe2000001140d */
[----:B------:R-:W-:Y:S01]  /*0a20*/  IMAD.WIDE.U32 R26, R20, c[0x0][0x1a0], R132 ;  /* 0x00006800141a7a25 */ /* 0x000fe200078e0084 */
[----:B------:R-:W-:-:S02]  /*0a30*/  IADD3.X R129, R7, R31, R6, P1, !PT ;  /* 0x0000001f07817210 */ /* 0x000fc40000ffe406 */
[----:B------:R-:W-:Y:S01]  /*0a40*/  LEA.HI R14, R14, R11, RZ, 0x2 ;  /* 0x0000000b0e0e7211 */ /* 0x000fe200078f10ff */
[----:B------:R-:W-:Y:S01]  /*0a50*/  IMAD.X R29, R133, 0x1, R19, P0 ;  /* 0x00000001851d7824 */ /* 0x000fe200000e0613 */
[----:B------:R-:W-:Y:S01]  /*0a60*/  IADD3 R4, P0, R4, R26, RZ ;  /* 0x0000001a04047210 */ /* 0x000fe20007f1e0ff */
[----:B------:R-:W-:Y:S01]  /*0a70*/  IMAD R5, R20, c[0x0][0x1a4], R5 ;  /* 0x0000690014057a24 */ /* 0x000fe200078e0205 */
[----:B------:R-:W-:Y:S01]  /*0a80*/  LOP3.LUT R14, R14, 0xfffffffc, RZ, 0xc0, !PT ;  /* 0xfffffffc0e0e7812 */ /* 0x000fe200078ec0ff */
[----:B------:R-:W-:Y:S01]  /*0a90*/  IMAD.IADD R6, R127, 0x1, -R18 ;  /* 0x000000017f067824 */ /* 0x000fe200078e0a12 */
[----:B------:R-:W-:Y:S01]  /*0aa0*/  LOP3.LUT R3, R3, 0xffffffe0, RZ, 0xc0, !PT ;  /* 0xffffffe003037812 */ /* 0x000fe200078ec0ff */
[C---:B------:R-:W-:Y:S01]  /*0ab0*/  IMAD R131, R9.reuse, c[0x0][0x1b0], RZ ;  /* 0x00006c0009837a24 */ /* 0x040fe200078e02ff */
[----:B------:R-:W-:Y:S01]  /*0ac0*/  IADD3.X R5, R8, R27, R5, P0, !PT ;  /* 0x0000001b08057210 */ /* 0x000fe200007fe405 */
[----:B------:R-:W-:Y:S01]  /*0ad0*/  IMAD R101, R9, c[0x0][0x1b8], RZ ;  /* 0x00006e0009657a24 */ /* 0x000fe200078e02ff */
[----:B------:R-:W-:Y:S01]  /*0ae0*/  ISETP.GE.AND P0, PT, R20, R6, PT ;  /* 0x000000061400720c */ /* 0x000fe20003f06270 */
[----:B------:R-:W-:Y:S01]  /*0af0*/  IMAD.IADD R14, R11, 0x1, -R14 ;  /* 0x000000010b0e7824 */ /* 0x000fe200078e0a0e */
[----:B------:R-:W-:Y:S01]  /*0b00*/  IADD3 R126, R132, 0x20, RZ ;  /* 0x00000020847e7810 */ /* 0x000fe20007ffe0ff */
[----:B------:R-:W-:Y:S01]  /*0b10*/  IMAD R131, R98, c[0x0][0x1b4], R131 ;  /* 0x00006d0062837a24 */ /* 0x000fe200078e0283 */
[----:B------:R-:W-:Y:S01]  /*0b20*/  IADD3 R125, R132, 0x40, RZ ;  /* 0x00000040847d7810 */ /* 0x000fe20007ffe0ff */
[----:B------:R-:W-:Y:S01]  /*0b30*/  IMAD R101, R98, c[0x0][0x1bc], R101 ;  /* 0x00006f0062657a24 */ /* 0x000fe200078e0265 */
[----:B------:R-:W-:Y:S01]  /*0b40*/  LOP3.LUT P1, RZ, R14, 0x2, RZ, 0xc0, !PT ;  /* 0x000000020eff7812 */ /* 0x000fe2000782c0ff */
[----:B------:R-:W-:-:S04]  /*0b50*/  IMAD.WIDE.U32 R128, R98, c[0x0][0x1b0], R128 ;  /* 0x00006c0062807a25 */ /* 0x000fc800078e0080 */
[----:B------:R-:W-:-:S04]  /*0b60*/  IMAD.WIDE.U32 R98, R98, c[0x0][0x1b8], R4 ;  /* 0x00006e0062627a25 */ /* 0x000fc800078e0004 */
[----:B------:R-:W-:Y:S02]  /*0b70*/  IMAD.MOV.U32 R5, RZ, RZ, 0x10 ;  /* 0x00000010ff057424 */ /* 0x000fe400078e00ff */
[----:B------:R-:W-:-:S04]  /*0b80*/  IMAD.WIDE.U32 R22, R22, c[0x0][0x1a8], R28 ;  /* 0x00006a0016167a25 */ /* 0x000fc800078e001c */
[----:B------:R-:W-:Y:S01]  /*0b90*/  IMAD.IADD R4, R2, 0x1, -R3 ;  /* 0x0000000102047824 */ /* 0x000fe200078e0a03 */
[----:B------:R-:W-:Y:S01]  /*0ba0*/  SEL R3, R5, 0xfffffff0, !P1 ;  /* 0xfffffff005037807 */ /* 0x000fe20004800000 */
[----:B------:R-:W-:Y:S02]  /*0bb0*/  IMAD.SHL.U32 R124, R124, 0x2, RZ ;  /* 0x000000027c7c7824 */ /* 0x000fe400078e00ff */
[----:B------:R-:W-:Y:S02]  /*0bc0*/  IMAD.IADD R25, R23, 0x1, R25 ;  /* 0x0000000117197824 */ /* 0x000fe400078e0219 */
        /* <DEDUP_REMOVED lines=35> */
.L_x_186:
[----:B------:R-:W-:Y:S05]  /*0e00*/  BSYNC B0 ;  /* 0x0000000000007941 */ /* 0x000fea0003800000 */
.L_x_185:
[----:B------:R-:W-:Y:S01]  /*0e10*/  IADD3 R9, R20, 0x20, RZ ;  /* 0x0000002014097810 */ /* 0x000fe20007ffe0ff */
[----:B------:R-:W-:Y:S01]  /*0e20*/  UMOV UR8, 0x6 ;  /* 0x0000000600087882 */ /* 0x000fe20000000000 */
[----:B------:R-:W-:Y:S01]  /*0e30*/  BSSY B0, `(.L_x_187) ;  /* 0x0000026000007945 */ /* 0x000fe20003800000 */
[----:B------:R-:W-:Y:S01]  /*0e40*/  ULDC.64 UR6, c[0x0][0x198] ;  /* 0x0000660000067ab9 */ /* 0x000fe20000000a00 */
[----:B------:R-:W-:Y:S01]  /*0e50*/  ISETP.GE.AND P0, PT, R9, R6, PT ;  /* 0x000000060900720c */ /* 0x000fe20003f06270 */
[----:B------:R-:W-:Y:S02]  /*0e60*/  USHF.L.U64.HI UR9, UR6, UR8, UR7 ;  /* 0x0000000806097299 */ /* 0x000fe40008010207 */
[----:B------:R-:W-:-:S10]  /*0e70*/  USHF.L.U32 UR10, UR6, 0x6, URZ ;  /* 0x00000006060a7899 */ /* 0x000fd4000800063f */
[----:B------:R-:W-:Y:S05]  /*0e80*/  @P0 BRA `(.L_x_188) ;  /* 0x0000020000000947 */ /* 0x000fea0003800000 */
[----:B------:R-:W-:Y:S01]  /*0e90*/  IADD3 R7, P0, R134, 0x20, RZ ;  /* 0x0000002086077810 */ /* 0x000fe20007f1e0ff */
        /* <DEDUP_REMOVED lines=10> */
[----:B-1----:R-:W-:Y:S01]  /*0f40*/  @!P2 LEA R26, P1, R22, c[0x0][0x160], 0x1 ;  /* 0x00005800161aaa11 */ /* 0x002fe200078208ff */
        /* <DEDUP_REMOVED lines=20> */
.L_x_188:
[----:B------:R-:W-:Y:S05]  /*1090*/  BSYNC B0 ;  /* 0x0000000000007941 */ /* 0x000fea0003800000 */
.L_x_187:
[----:B------:R-:W-:Y:S01]  /*10a0*/  IADD3 R88, R96, -0x1, RZ ;  /* 0xffffffff60587810 */ /* 0x000fe20007ffe0ff */
[----:B------:R-:W-:Y:S01]  /*10b0*/  BSSY B0, `(.L_x_189) ;  /* 0x0000025000007945 */ /* 0x000fe20003800000 */
[----:B------:R-:W-:Y:S02]  /*10c0*/  MOV R130, R128 ;  /* 0x0000008000827202 */ /* 0x000fe40000000f00 */
[----:B------:R-:W-:Y:S01]  /*10d0*/  SHF.R.S32.HI R7, RZ, 0x1f, R88 ;  /* 0x0000001fff077819 */ /* 0x000fe20000011458 */
[C---:B------:R-:W-:Y:S02]  /*10e0*/  IMAD R6, R88.reuse, -0x40, R0 ;  /* 0xffffffc058067824 */ /* 0x040fe400078e0200 */
[C---:B------:R-:W-:Y:S02]  /*10f0*/  IMAD R8, R88.reuse, UR9, RZ ;  /* 0x0000000958087c24 */ /* 0x040fe4000f8e02ff */
[----:B------:R-:W-:Y:S01]  /*1100*/  IMAD.WIDE.U32 R22, R88, UR10, R130 ;  /* 0x0000000a58167c25 */ /* 0x000fe2000f8e0082 */
[----:B------:R-:W-:-:S03]  /*1110*/  ISETP.GE.AND P0, PT, R20, R6, PT ;  /* 0x000000061400720c */ /* 0x000fc60003f06270 */
[----:B------:R-:W-:-:S05]  /*1120*/  IMAD R8, R7, UR10, R8 ;  /* 0x0000000a07087c24 */ /* 0x000fca000f8e0208 */
[----:B------:R-:W-:-:S05]  /*1130*/  IADD3 R8, R23, R8, RZ ;  /* 0x0000000817087210 */ /* 0x000fca0007ffe0ff */
[----:B------:R-:W-:Y:S05]  /*1140*/  @P0 BRA `(.L_x_190) ;  /* 0x000001b000000947 */ /* 0x000fea0003800000 */
[----:B------:R-:W-:Y:S02]  /*1150*/  ISETP.GE.AND P3, PT, R132, c[0x0][0x220], PT ;  /* 0x0000880084007a0c */ /* 0x000fe40003f66270 */
[----:B------:R-:W-:Y:S02]  /*1160*/  ISETP.GE.AND P2, PT, R126, c[0x0][0x220], PT ;  /* 0x000088007e007a0c */ /* 0x000fe40003f46270 */
[----:B------:R-:W-:-:S09]  /*1170*/  ISETP.GE.AND P0, PT, R125, c[0x0][0x220], PT ;  /* 0x000088007d007a0c */ /* 0x000fd20003f06270 */
[C---:B-12---:R-:W-:Y:S01]  /*1180*/  @!P3 LEA R26, P4, R22.reuse, c[0x0][0x168], 0x1 ;  /* 0x00005a00161aba11 */ /* 0x046fe200078808ff */
        /* <DEDUP_REMOVED lines=23> */
.L_x_190:
[----:B------:R-:W-:Y:S05]  /*1300*/  BSYNC B0 ;  /* 0x0000000000007941 */ /* 0x000fea0003800000 */
.L_x_189:
[----:B------:R-:W-:Y:S01]  /*1310*/  ISETP.GE.AND P0, PT, R9, R6, PT ;  /* 0x000000060900720c */ /* 0x000fe20003f06270 */
        /* <DEDUP_REMOVED lines=11> */
[----:B------:R-:W-:Y:S02]  /*13d0*/  IADD3 R11, P1, R22, UR11, RZ ;  /* 0x0000000b160b7c10 */ /* 0x000fe4000ff3e0ff */
[----:B------:R-:W-:Y:S02]  /*13e0*/  ISETP.GE.AND P0, PT, R125, c[0x0][0x220], PT ;  /* 0x000088007d007a0c */ /* 0x000fe40003f06270 */
[----:B------:R-:W-:-:S05]  /*13f0*/  IADD3.X R8, R8, UR6, RZ, P1, !PT ;  /* 0x0000000608087c10 */ /* 0x000fca0008ffe4ff */
[C---:B-12---:R-:W-:Y:S01]  /*1400*/  @!P3 LEA R24, P4, R11.reuse, c[0x0][0x168], 0x1 ;  /* 0x00005a000b18ba11 */ /* 0x046fe200078808ff */
        /* <DEDUP_REMOVED lines=21> */
.L_x_192:
[----:B------:R-:W-:Y:S05]  /*1560*/  BSYNC B0 ;  /* 0x0000000000007941 */ /* 0x000fea0003800000 */
.L_x_191:
[----:B------:R-:W0:Y:S01]  /*1570*/  LDGDEPBAR ;  /* 0x00000000000079af */ /* 0x000e220000000000 */
[----:B------:R-:W-:Y:S01]  /*1580*/  LOP3.LUT R11, R13, 0x7fffffe, RZ, 0xc0, !PT ;  /* 0x07fffffe0d0b7812 */ /* 0x000fe200078ec0ff */
[----:B------:R-:W-:Y:S01]  /*1590*/  IMAD.SHL.U32 R14, R14, 0x40, RZ ;  /* 0x000000400e0e7824 */ /* 0x000fe200078e00ff */
[----:B------:R-:W-:Y:S01]  /*15a0*/  SHF.R.S32.HI R13, RZ, 0x1f, R10 ;  /* 0x0000001fff0d7819 */ /* 0x000fe2000001140a */
[----:B------:R-:W-:Y:S01]  /*15b0*/  IMAD R18, R15, 0x10, R18 ;  /* 0x000000100f127824 */ /* 0x000fe200078e0212 */
[----:B------:R-:W-:Y:S01]  /*15c0*/  LOP3.LUT R17, R17, 0xfffffff8, RZ, 0xc0, !PT ;  /* 0xfffffff811117812 */ /* 0x000fe200078ec0ff */
[----:B------:R-:W-:Y:S01]  /*15d0*/  IMAD.IADD R11, R10, 0x1, -R11 ;  /* 0x000000010a0b7824 */ /* 0x000fe200078e0a0b */
[----:B------:R-:W-:Y:S01]  /*15e0*/  LEA.HI R10, R13, R10, RZ, 0x3 ;  /* 0x0000000a0d0a7211 */ /* 0x000fe200078f18ff */
[----:B------:R-:W-:Y:S01]  /*15f0*/  IMAD.MOV.U32 R100, RZ, RZ, R98 ;  /* 0x000000ffff647224 */ /* 0x000fe200078e0062 */
[----:B------:R-:W-:Y:S01]  /*1600*/  SHF.R.S32.HI R13, RZ, 0x4, R12 ;  /* 0x00000004ff0d7819 */ /* 0x000fe2000001140c */
[----:B------:R-:W-:Y:S01]  /*1610*/  IMAD.IADD R8, R2, 0x1, -R17 ;  /* 0x0000000102087824 */ /* 0x000fe200078e0a11 */
[----:B------:R-:W-:Y:S01]  /*1620*/  SHF.R.S32.HI R123, RZ, 0x1f, R4 ;  /* 0x0000001fff7b7819 */ /* 0x000fe20000011404 */
[----:B------:R-:W-:Y:S01]  /*1630*/  IMAD.SHL.U32 R10, R10, 0x20, RZ ;  /* 0x000000200a0a7824 */ /* 0x000fe200078e00ff */
[----:B------:R-:W-:Y:S01]  /*1640*/  ISETP.GE.AND P0, PT, R20, R6, PT ;  /* 0x000000061400720c */ /* 0x000fe20003f06270 */
[----:B------:R-:W-:Y:S01]  /*1650*/  IMAD R20, R88, UR8, RZ ;  /* 0x0000000858147c24 */ /* 0x000fe2000f8e02ff */
[----:B------:R-:W-:Y:S01]  /*1660*/  LEA.HI R12, R12, R13, RZ, 0x1 ;  /* 0x0000000d0c0c7211 */ /* 0x000fe200078f08ff */
[----:B------:R-:W-:Y:S01]  /*1670*/  IMAD.SHL.U32 R2, R2, 0x2, RZ ;  /* 0x0000000202027824 */ /* 0x000fe200078e00ff */
[----:B------:R-:W-:Y:S01]  /*1680*/  LEA.HI R123, R123, R4, RZ, 0x2 ;  /* 0x000000047b7b7211 */ /* 0x000fe200078f10ff */
[----:B------:R-:W-:Y:S01]  /*1690*/  IMAD R7, R7, UR14, R20 ;  /* 0x0000000e07077c24 */ /* 0x000fe2000f8e0214 */
[----:B------:R-:W-:Y:S01]  /*16a0*/  LEA.HI R4, R8, R8, RZ, 0x1 ;  /* 0x0000000808047211 */ /* 0x000fe200078f08ff */
[----:B------:R-:W-:Y:S01]  /*16b0*/  BSSY B0, `(.L_x_193) ;  /* 0x0000046000007945 */ /* 0x000fe20003800000 */
[----:B------:R-:W-:-:S02]  /*16c0*/  LOP3.LUT R12, R12, 0xfffffffe, RZ, 0xc0, !PT ;  /* 0xfffffffe0c0c7812 */ /* 0x000fc400078ec0ff */
[----:B------:R-:W-:Y:S01]  /*16d0*/  LOP3.LUT R10, R10, 0xffffff00, RZ, 0xc0, !PT ;  /* 0xffffff000a0a7812 */ /* 0x000fe200078ec0ff */
[----:B------:R-:W-:-:S04]  /*16e0*/  DEPBAR.LE SB0, 0x0 ;  /* 0x000080000000791a */ /* 0x000fc80000000000 */
[----:B------:R-:W-:Y:S01]  /*16f0*/  BAR.SYNC.DEFER_BLOCKING 0x0 ;  /* 0x0000000000007b1d */ /* 0x000fe20000010000 */
[----:B------:R-:W-:Y:S01]  /*1700*/  LOP3.LUT R17, R4, 0x7fffffe, RZ, 0xc0, !PT ;  /* 0x07fffffe04117812 */ /* 0x000fe200078ec0ff */
[----:B------:R-:W-:Y:S01]  /*1710*/  IMAD.IADD R12, R13, 0x1, -R12 ;  /* 0x000000010d0c7824 */ /* 0x000fe200078e0a0c */
[----:B------:R-:W-:Y:S01]  /*1720*/  SHF.R.S32.HI R4, RZ, 0x1, R4 ;  /* 0x00000001ff047819 */ /* 0x000fe20000011404 */
[--C-:B------:R-:W-:Y:S01]  /*1730*/  IMAD R20, R15, 0x200, R10.reuse ;  /* 0x000002000f147824 */ /* 0x100fe200078e020a */
[----:B------:R-:W-:Y:S01]  /*1740*/  LOP3.LUT R14, R14, 0xc0, RZ, 0xc0, !PT ;  /* 0x000000c00e0e7812 */ /* 0x000fe200078ec0ff */
[----:B------:R-:W-:Y:S01]  /*1750*/  IMAD.SHL.U32 R13, R12, 0x8, RZ ;  /* 0x000000080c0d7824 */ /* 0x000fe200078e00ff */
[C---:B------:R-:W-:Y:S01]  /*1760*/  LOP3.LUT P1, RZ, R4.reuse, 0x2, RZ, 0xc0, !PT ;  /* 0x0000000204ff7812 */ /* 0x040fe2000782c0ff */
[----:B------:R-:W-:Y:S01]  /*1770*/  IMAD.SHL.U32 R4, R4, 0x40, RZ ;  /* 0x0000004004047824 */ /* 0x000fe200078e00ff */
[----:B------:R-:W-:Y:S01]  /*1780*/  SHF.R.S32.HI R123, RZ, 0x2, R123 ;  /* 0x00000002ff7b7819 */ /* 0x000fe2000001147b */
[C---:B------:R-:W-:Y:S01]  /*1790*/  IMAD R10, R11.reuse, 0x20, R10 ;  /* 0x000000200b0a7824 */ /* 0x040fe200078e020a */
[----:B------:R-:W-:Y:S01]  /*17a0*/  LOP3.LUT R13, R14, 0x8, R13, 0xf8, !PT ;  /* 0x000000080e0d7812 */ /* 0x000fe200078ef80d */
[----:B------:R-:W-:Y:S01]  /*17b0*/  IMAD R20, R11, 0x20, R20 ;  /* 0x000000200b147824 */ /* 0x000fe200078e0214 */
[----:B------:R-:W-:Y:S01]  /*17c0*/  LOP3.LUT R4, R4, 0xc0, RZ, 0xc0, !PT ;  /* 0x000000c004047812 */ /* 0x000fe200078ec0ff */
[----:B------:R-:W-:Y:S01]  /*17d0*/  IMAD.SHL.U32 R11, R16, 0x8, RZ ;  /* 0x00000008100b7824 */ /* 0x000fe200078e00ff */
[----:B------:R-:W-:Y:S01]  /*17e0*/  IADD3 R18, R18, 0x1, R123 ;  /* 0x0000000112127810 */ /* 0x000fe20007ffe07b */
[----:B------:R-:W-:Y:S01]  /*17f0*/  IMAD.IADD R17, R8, 0x1, -R17 ;  /* 0x0000000108117824 */ /* 0x000fe200078e0a11 */
[----:B------:R-:W-:Y:S01]  /*1800*/  SHF.R.U32.HI R8, RZ, 0x3, R14 ;  /* 0x00000003ff087819 */ /* 0x000fe2000001160e */
[----:B------:R-:W-:Y:S01]  /*1810*/  IMAD.WIDE.U32 R14, R88, UR14, R100 ;  /* 0x0000000e580e7c25 */ /* 0x000fe2000f8e0064 */
[----:B------:R-:W-:-:S02]  /*1820*/  LOP3.LUT R11, R4, 0x8, R11, 0xf8, !PT ;  /* 0x00000008040b7812 */ /* 0x000fc400078ef80b */
[----:B------:R-:W-:Y:S01]  /*1830*/  SHF.R.U32.HI R4, RZ, 0x3, R4 ;  /* 0x00000003ff047819 */ /* 0x000fe20000011604 */
[----:B------:R-:W-:Y:S01]  /*1840*/  IMAD R17, R12, 0x8, R17 ;  /* 0x000000080c117824 */ /* 0x000fe200078e0211 */
[----:B------:R-:W-:Y:S01]  /*1850*/  LOP3.LUT R13, R13, R8, RZ, 0x3c, !PT ;  /* 0x000000080d0d7212 */ /* 0x000fe200078e3cff */
[----:B------:R3:W-:Y:S01]  /*1860*/  @P0 STS [R124+0x6000], RZ ;  /* 0x006000ff7c000388 */ /* 0x0007e20000000800 */
[----:B------:R-:W-:Y:S01]  /*1870*/  LOP3.LUT R120, R11, R4, RZ, 0x3c, !PT ;  /* 0x000000040b787212 */ /* 0x000fe200078e3cff */
[----:B------:R-:W-:Y:S01]  /*1880*/  IMAD.IADD R11, R15, 0x1, R7 ;  /* 0x000000010f0b7824 */ /* 0x000fe200078e0207 */
[----:B------:R-:W-:Y:S01]  /*1890*/  IADD3 R18, R0, R18, -R127 ;  /* 0x0000001200127210 */ /* 0x000fe20007ffe87f */
[----:B------:R3:W-:Y:S01]  /*18a0*/  @P0 STS [R124+0x6004], RZ ;  /* 0x006004ff7c000388 */ /* 0x0007e20000000800 */
[C---:B------:R-:W-:Y:S01]  /*18b0*/  IMAD.IADD R121, R13.reuse, 0x1, R20 ;  /* 0x000000010d797824 */ /* 0x040fe200078e0214 */
[----:B------:R-:W-:Y:S01]  /*18c0*/  LOP3.LUT R2, R2, 0x6, RZ, 0xc0, !PT ;  /* 0x0000000602027812 */ /* 0x000fe200078ec0ff */
[----:B------:R-:W-:Y:S01]  /*18d0*/  IMAD.IADD R4, R13, 0x1, R10 ;  /* 0x000000010d047824 */ /* 0x000fe200078e020a */
[----:B------:R3:W-:Y:S01]  /*18e0*/  @P0 STS.64 [R124+0x6008], RZ ;  /* 0x006008ff7c000388 */ /* 0x0007e20000000a00 */
[----:B------:R-:W-:Y:S01]  /*18f0*/  IMAD.U32 R120, R17, 0x20, R120 ;  /* 0x0000002011787824 */ /* 0x000fe200078e0078 */
[----:B------:R-:W-:Y:S01]  /*1900*/  SEL R5, R5, 0xfffffff0, !P1 ;  /* 0xfffffff005057807 */ /* 0x000fe20004800000 */
[----:B------:R-:W-:Y:S01]  /*1910*/  IMAD.SHL.U32 R121, R121, 0x2, RZ ;  /* 0x0000000279797824 */ /* 0x000fe200078e00ff */
[----:B------:R3:W-:Y:S01]  /*1920*/  @P0 STS.128 [R124+0x7000], RZ ;  /* 0x007000ff7c000388 */ /* 0x0007e20000000c00 */
[----:B------:R-:W-:-:S03]  /*1930*/  IADD3 R7, R18, c[0x0][0x2e8], RZ ;  /* 0x0000ba0012077a10 */ /* 0x000fc60007ffe0ff */
[----:B------:R3:W-:Y:S01]  /*1940*/  @P0 STS.128 [R124+0x8000], RZ ;  /* 0x008000ff7c000388 */ /* 0x0007e20000000c00 */
[----:B------:R-:W-:Y:S05]  /*1950*/  @P0 BRA `(.L_x_194) ;  /* 0x000001b000000947 */ /* 0x000fea0003800000 */
[----:B------:R-:W-:Y:S02]  /*1960*/  ISETP.GE.AND P3, PT, R132, c[0x0][0x220], PT ;  /* 0x0000880084007a0c */ /* 0x000fe40003f66270 */
        /* <DEDUP_REMOVED lines=20> */
[----:B----4-:R-:W-:-:S04]  /*1ab0*/  LEA R12, P0, R14, c[0x0][0x170], 0x1 ;  /* 0x00005c000e0c7a11 */ /* 0x010fc800078008ff */
[----:B------:R-:W-:-:S05]  /*1ac0*/  LEA.HI.X R13, R14, c[0x0][0x174], R11, 0x1, P0 ;  /* 0x00005d000e0d7a11 */ /* 0x000fca00000f0c0b */
[----:B------:R-:W-:Y:S01]  /*1ad0*/  @!PT LDS RZ, [RZ] ;  /* 0x00000000fffff984 */ /* 0x000fe20000000800 */
[----:B------:R-:W-:Y:S01]  /*1ae0*/  @!PT LDS RZ, [RZ] ;  /* 0x00000000fffff984 */ /* 0x000fe20000000800 */
[----:B------:R-:W-:Y:S01]  /*1af0*/  @!PT LDS RZ, [RZ] ;  /* 0x00000000fffff984 */ /* 0x000fe20000000800 */
[----:B------:R4:W-:Y:S04]  /*1b00*/  LDGSTS.E.BYPASS.LTC128B.128 [R124+0x8000], [R12.64+0x80] ;  /* 0x080000800c7c7fae */ /* 0x0009e8000b901d4c */
.L_x_194:
[----:B------:R-:W-:Y:S05]  /*1b10*/  BSYNC B0 ;  /* 0x0000000000007941 */ /* 0x000fea0003800000 */
.L_x_193:
[----:B------:R-:W-:Y:S01]  /*1b20*/  ISETP.GE.AND P0, PT, R9, R6, PT ;  /* 0x000000060900720c */ /* 0x000fe20003f06270 */
        /* <DEDUP_REMOVED lines=13> */
[C---:B----4-:R-:W-:Y:S01]  /*1c00*/  @!P3 LEA R12, P4, R14.reuse, c[0x0][0x170], 0x1 ;  /* 0x00005c000e0cba11 */ /* 0x050fe200078808ff */
        /* <DEDUP_REMOVED lines=21> */
.L_x_196:
[----:B------:R-:W-:Y:S05]  /*1d60*/  BSYNC B0 ;  /* 0x0000000000007941 */ /* 0x000fea0003800000 */
.L_x_195:
[----:B------:R-:W-:Y:S01]  /*1d70*/  IMAD.SHL.U32 R120, R120, 0x2, RZ ;  /* 0x0000000278787824 */ /* 0x000fe200078e00ff */
[----:B------:R-:W-:Y:S01]  /*1d80*/  LDSM.16.M88.4 R44, [R121] ;  /* 0x00000000792c783b */ /* 0x000fe20000000200 */
[----:B------:R-:W-:Y:S01]  /*1d90*/  IMAD R119, R3, 0x2, R121 ;  /* 0x0000000203777824 */ /* 0x000fe200078e0279 */
[----:B------:R-:W-:Y:S01]  /*1da0*/  IADD3 R97, R7, 0x8, RZ ;  /* 0x0000000807617810 */ /* 0x000fe20007ffe0ff */
[----:B------:R-:W-:Y:S01]  /*1db0*/  IMAD R117, R5, 0x2, R120 ;  /* 0x0000000205757824 */ /* 0x000fe200078e0278 */
[----:B----4-:R-:W4:Y:S01]  /*1dc0*/  LDSM.16.M88.4 R16, [R120+0x3000] ;  /* 0x003000007810783b */ /* 0x010f220000000200 */
[----:B------:R-:W-:Y:S01]  /*1dd0*/  IMAD R2, R88, 0x40, R2 ;  /* 0x0000004058027824 */ /* 0x000fe200078e0202 */
[-C--:B------:R-:W-:Y:S02]  /*1de0*/  IMNMX R102, R7, R0.reuse, PT ;  /* 0x0000000007667217 */ /* 0x080fe40003800200 */
[----:B------:R-:W5:Y:S01]  /*1df0*/  LDSM.16.M88.4 R60, [R120+0x3400] ;  /* 0x00340000783c783b */ /* 0x000f620000000200 */
[----:B------:R-:W-:-:S02]  /*1e00*/  IMNMX R97, R97, R0, PT ;  /* 0x0000000061617217 */ /* 0x000fc40003800200 */
[C---:B------:R-:W-:Y:S01]  /*1e10*/  IADD3 R0, R2.reuse, 0x8, RZ ;  /* 0x0000000802007810 */ /* 0x040fe20007ffe0ff */
[----:B------:R-:W1:Y:S01]  /*1e20*/  LDSM.16.M88.4 R52, [R120+0x3800] ;  /* 0x003800007834783b */ /* 0x000e620000000200 */
[C---:B------:R-:W-:Y:S02]  /*1e30*/  IADD3 R5, R2.reuse, 0x1, RZ ;  /* 0x0000000102057810 */ /* 0x040fe40007ffe0ff */
[----:B------:R-:W-:Y:S01]  /*1e40*/  IADD3 R6, R2, 0x9, RZ ;  /* 0x0000000902067810 */ /* 0x000fe20007ffe0ff */
[----:B------:R-:W2:Y:S01]  /*1e50*/  LDSM.16.M88.4 R12, [R120+0x3c00] ;  /* 0x003c0000780c783b */ /* 0x000ea20000000200 */
[-C--:B------:R-:W-:Y:S02]  /*1e60*/  ISETP.GE.AND P0, PT, R0, R97.reuse, PT ;  /* 0x000000610000720c */ /* 0x080fe40003f06270 */
[C---:B------:R-:W-:Y:S01]  /*1e70*/  ISETP.GE.AND P5, PT, R5.reuse, R102, PT ;  /* 0x000000660500720c */ /* 0x040fe20003fa6270 */
[----:B------:R-:W-:Y:S01]  /*1e80*/  LDSM.16.M88.4 R36, [R119] ;  /* 0x000000007724783b */ /* 0x000fe20000000200 */
[----:B------:R-:W-:-:S02]  /*1e90*/  ISETP.GE.AND P3, PT, R5, R97, PT ;  /* 0x000000610500720c */ /* 0x000fc40003f66270 */
[CC--:B------:R-:W-:Y:S01]  /*1ea0*/  ISETP.GE.AND P2, PT, R6.reuse, R102.reuse, PT ;  /* 0x000000660600720c */ /* 0x0c0fe20003f46270 */
[----:B------:R-:W3:Y:S01]  /*1eb0*/  LDSM.16.M88.4 R76, [R117+0x3000] ;  /* 0x00300000754c783b */ /* 0x000ee20000000200 */
[----:B------:R-:W-:Y:S02]  /*1ec0*/  ISETP.GE.AND P6, PT, R6, R97, PT ;  /* 0x000000610600720c */ /* 0x000fe40003fc6270 */
[C---:B------:R-:W-:Y:S01]  /*1ed0*/  IADD3 R5, R2.reuse, 0x10, RZ ;  /* 0x0000001002057810 */ /* 0x040fe20007ffe0ff */
[----:B------:R-:W1:Y:S01]  /*1ee0*/  LDSM.16.M88.4 R40, [R117+0x3c00] ;  /* 0x003c00007528783b */ /* 0x000e620000000200 */
[----:B------:R-:W-:Y:S02]  /*1ef0*/  IADD3 R6, R2, 0x18, RZ ;  /* 0x0000001802067810 */ /* 0x000fe40007ffe0ff */
[-C--:B------:R-:W-:Y:S01]  /*1f00*/  ISETP.GE.AND P4, PT, R0, R102.reuse, PT ;  /* 0x000000660000720c */ /* 0x080fe20003f86270 */
[----:B------:R-:W2:Y:S01]  /*1f10*/  LDSM.16.M88.4 R68, [R117+0x3800] ;  /* 0x003800007544783b */ /* 0x000ea20000000200 */
[----:B------:R-:W-:-:S03]  /*1f20*/  ISETP.GE.AND P1, PT, R5, R102, PT ;  /* 0x000000660500720c */ /* 0x000fc60003f26270 */
[----:B------:R-:W2:Y:S04]  /*1f30*/  LDSM.16.M88.4 R72, [R117+0x3400] ;  /* 0x003400007548783b */ /* 0x000ea80000000200 */
[----:B------:R-:W-:Y:S01]  /*1f40*/  LDSM.16.M88.4 R8, [R121+0x1000] ;  /* 0x001000007908783b */ /* 0x000fe20000000200 */
[C---:B-1--4-:R-:W-:Y:S03]  /*1f50*/  HMMA.16816.F32 R20, R44.reuse, R16, RZ ;  /* 0x000000102c14723c */ /* 0x052fe600000018ff */
[----:B------:R-:W1:Y:S04]  /*1f60*/  LDSM.16.M88.4 R32, [R120+0x4000] ;  /* 0x004000007820783b */ /* 0x000e680000000200 */
[----:B--2---:R-:W-:Y:S01]  /*1f70*/  LDSM.16.M88.4 R24, [R120+0x4800] ;  /* 0x004800007818783b */ /* 0x004fe20000000200 */
[C---:B------:R-:W-:Y:S03]  /*1f80*/  HMMA.16816.F32 R16, R44.reuse, R18, RZ ;  /* 0x000000122c10723c */ /* 0x040fe600000018ff */
[----:B------:R-:W-:Y:S04]  /*1f90*/  LDSM.16.M88.4 R28, [R120+0x4400] ;  /* 0x00440000781c783b */ /* 0x000fe80000000200 */
[----:B------:R-:W-:Y:S01]  /*1fa0*/  LDSM.16.M88.4 R80, [R119+0x1000] ;  /* 0x001000007750783b */ /* 0x000fe20000000200 */
[C---:B-----5:R-:W-:Y:S03]  /*1fb0*/  HMMA.16816.F32 R64, R44.reuse, R60, RZ ;  /* 0x0000003c2c40723c */ /* 0x060fe600000018ff */
[----:B------:R-:W-:Y:S04]  /*1fc0*/  LDSM.16.M88.4 R84, [R117+0x4000] ;  /* 0x004000007554783b */ /* 0x000fe80000000200 */
[----:B------:R-:W0:Y:S01]  /*1fd0*/  LDGDEPBAR ;  /* 0x00000000000079af */ /* 0x000e220000000000 */
[C---:B------:R-:W-:Y:S08]  /*1fe0*/  HMMA.16816.F32 R56, R44.reuse, R52, RZ ;  /* 0x000000342c38723c */ /* 0x040ff000000018ff */
[C---:B------:R-:W-:Y:S08]  /*1ff0*/  HMMA.16816.F32 R60, R44.reuse, R62, RZ ;  /* 0x0000003e2c3c723c */ /* 0x040ff000000018ff */
[C---:B------:R-:W-:Y:S08]  /*2000*/  HMMA.16816.F32 R52, R44.reuse, R54, RZ ;  /* 0x000000362c34723c */ /* 0x040ff000000018ff */
[C---:B------:R-:W-:Y:S08]  /*2010*/  HMMA.16816.F32 R48, R44.reuse, R12, RZ ;  /* 0x0000000c2c30723c */ /* 0x040ff000000018ff */
[----:B------:R-:W-:Y:S01]  /*2020*/  HMMA.16816.F32 R44, R44, R14, RZ ;  /* 0x0000000e2c2c723c */ /* 0x000fe200000018ff */
[----:B------:R-:W2:Y:S07]  /*2030*/  LDSM.16.M88.4 R12, [R120+0x4c00] ;  /* 0x004c0000780c783b */ /* 0x000eae0000000200 */
        /* <DEDUP_REMOVED lines=8> */
[----:B------:R-:W3:Y:S07]  /*20c0*/  LDSM.16.M88.4 R68, [R117+0x4c00] ;  /* 0x004c00007544783b */ /* 0x000eee0000000200 */
[----:B------:R-:W-:Y:S08]  /*20d0*/  HMMA.16816.F32 R64, R36, R72, R64 ;  /* 0x000000482440723c */ /* 0x000ff00000001840 */
[C---:B-1----:R-:W-:Y:S08]  /*20e0*/  HMMA.16816.F32 R20, R8.reuse, R32, R20 ;  /* 0x000000200814723c */ /* 0x042ff00000001814 */
[----:B------:R-:W-:Y:S01]  /*20f0*/  HMMA.16816.F32 R16, R8, R34, R16 ;  /* 0x000000220810723c */ /* 0x000fe20000001810 */
[----:B------:R-:W-:Y:S07]  /*2100*/  LDSM.16.M88.4 R32, [R120+0x5400] ;  /* 0x005400007820783b */ /* 0x000fee0000000200 */
[----:B------:R-:W-:Y:S01]  /*2110*/  HMMA.16816.F32 R60, R36, R74, R60 ;  /* 0x0000004a243c723c */ /* 0x000fe2000000183c */
[----:B------:R-:W1:Y:S04]  /*2120*/  LDSM.16.M88.4 R72, [R117+0x4800] ;  /* 0x004800007548783b */ /* 0x000e680000000200 */
[----:B------:R-:W4:Y:S03]  /*2130*/  LDSM.16.M88.4 R36, [R120+0x5000] ;  /* 0x005000007824783b */ /* 0x000f260000000200 */
[C---:B--2---:R-:W-:Y:S08]  /*2140*/  HMMA.16816.F32 R48, R8.reuse, R12, R48 ;  /* 0x0000000c0830723c */ /* 0x044ff00000001830 */
[C---:B------:R-:W-:Y:S01]  /*2150*/  HMMA.16816.F32 R44, R8.reuse, R14, R44 ;  /* 0x0000000e082c723c */ /* 0x040fe2000000182c */
[----:B------:R-:W-:Y:S07]  /*2160*/  LDSM.16.M88.4 R12, [R119+0x2000] ;  /* 0x00200000770c783b */ /* 0x000fee0000000200 */
[C---:B------:R-:W-:Y:S08]  /*2170*/  HMMA.16816.F32 R56, R8.reuse, R24, R56 ;  /* 0x000000180838723c */ /* 0x040ff00000001838 */
[C---:B------:R-:W-:Y:S01]  /*2180*/  HMMA.16816.F32 R52, R8.reuse, R26, R52 ;  /* 0x0000001a0834723c */ /* 0x040fe20000001834 */
[----:B------:R-:W2:Y:S07]  /*2190*/  LDSM.16.M88.4 R24, [R120+0x5c00] ;  /* 0x005c00007818783b */ /* 0x000eae0000000200 */
[----:B------:R-:W-:Y:S08]  /*21a0*/  HMMA.16816.F32 R64, R8, R28, R64 ;  /* 0x0000001c0840723c */ /* 0x000ff00000001840 */
[C---:B------:R-:W-:Y:S08]  /*21b0*/  HMMA.16816.F32 R20, R80.reuse, R84, R20 ;  /* 0x000000545014723c */ /* 0x040ff00000001814 */
[----:B------:R-:W-:Y:S08]  /*21c0*/  HMMA.16816.F32 R16, R80, R86, R16 ;  /* 0x000000565010723c */ /* 0x000ff00000001810 */
[----:B------:R-:W-:Y:S01]  /*21d0*/  HMMA.16816.F32 R60, R8, R30, R60 ;  /* 0x0000001e083c723c */ /* 0x000fe2000000183c */
[----:B------:R-:W5:Y:S04]  /*21e0*/  LDSM.16.M88.4 R28, [R120+0x5800] ;  /* 0x00580000781c783b */ /* 0x000f680000000200 */
[----:B------:R-:W2:Y:S03]  /*21f0*/  LDSM.16.M88.4 R8, [R117+0x5000] ;  /* 0x005000007508783b */ /* 0x000ea60000000200 */
[C---:B---3--:R-:W-:Y:S08]  /*2200*/  HMMA.16816.F32 R48, R80.reuse, R68, R48 ;  /* 0x000000445030723c */ /* 0x048ff00000001830 */
[C---:B------:R-:W-:Y:S08]  /*2210*/  HMMA.16816.F32 R44, R80.reuse, R70, R44 ;  /* 0x00000046502c723c */ /* 0x040ff0000000182c */
[C---:B------:R-:W-:Y:S08]  /*2220*/  HMMA.16816.F32 R64, R80.reuse, R76, R64 ;  /* 0x0000004c5040723c */ /* 0x040ff00000001840 */
[----:B-1----:R-:W-:Y:S08]  /*2230*/  HMMA.16816.F32 R56, R80, R72, R56 ;  /* 0x000000485038723c */ /* 0x002ff00000001838 */
[C---:B----4-:R-:W-:Y:S01]  /*2240*/  HMMA.16816.F32 R68, R40.reuse, R36, R20 ;  /* 0x000000242844723c */ /* 0x050fe20000001814 */
[----:B------:R-:W1:Y:S07]  /*2250*/  LDSM.16.M88.4 R20, [R117+0x5400] ;  /* 0x005400007514783b */ /* 0x000e6e0000000200 */
[----:B------:R-:W-:Y:S08]  /*2260*/  HMMA.16816.F32 R16, R40, R38, R16 ;  /* 0x000000262810723c */ /* 0x000ff00000001810 */
[----:B------:R-:W-:Y:S08]  /*2270*/  HMMA.16816.F32 R52, R80, R74, R52 ;  /* 0x0000004a5034723c */ /* 0x000ff00000001834 */
[C---:B--2---:R-:W-:Y:S08]  /*2280*/  HMMA.16816.F32 R48, R40.reuse, R24, R48 ;  /* 0x000000182830723c */ /* 0x044ff00000001830 */
[----:B------:R-:W-:Y:S01]  /*2290*/  HMMA.16816.F32 R44, R40, R26, R44 ;  /* 0x0000001a282c723c */ /* 0x000fe2000000182c */
[----:B------:R-:W2:Y:S07]  /*22a0*/  LDSM.16.M88.4 R24, [R117+0x5800] ;  /* 0x005800007518783b */ /* 0x000eae0000000200 */
[----:B------:R-:W-:Y:S08]  /*22b0*/  HMMA.16816.F32 R60, R80, R78, R60 ;  /* 0x0000004e503c723c */ /* 0x000ff0000000183c */
[C---:B------:R-:W-:Y:S08]  /*22c0*/  HMMA.16816.F32 R64, R40.reuse, R32, R64 ;  /* 0x000000202840723c */ /* 0x040ff00000001840 */
[----:B-----5:R-:W-:Y:S08]  /*22d0*/  HMMA.16816.F32 R56, R40, R28, R56 ;  /* 0x0000001c2838723c */ /* 0x020ff00000001838 */
[C---:B------:R-:W-:Y:S08]  /*22e0*/  HMMA.16816.F32 R68, R12.reuse, R8, R68 ;  /* 0x000000080c44723c */ /* 0x040ff00000001844 */
[----:B------:R-:W-:Y:S01]  /*22f0*/  HMMA.16816.F32 R16, R12, R10, R16 ;  /* 0x0000000a0c10723c */ /* 0x000fe20000001810 */
[----:B------:R-:W3:Y:S01]  /*2300*/  LDSM.16.M88.4 R8, [R117+0x5c00] ;  /* 0x005c00007508783b */ /* 0x000ee20000000200 */
[----:B------:R-:W-:-:S06]  /*2310*/  DEPBAR.LE SB0, 0x0 ;  /* 0x000080000000791a */ /* 0x000fcc0000000000 */
[C---:B------:R-:W-:Y:S08]  /*2320*/  HMMA.16816.F32 R52, R40.reuse, R30, R52 ;  /* 0x0000001e2834723c */ /* 0x040ff00000001834 */
[----:B------:R-:W-:Y:S01]  /*2330*/  HMMA.16816.F32 R60, R40, R34, R60 ;  /* 0x00000022283c723c */ /* 0x000fe2000000183c */
[----:B------:R-:W-:Y:S02]  /*2340*/  FSEL R0, R69, -INF , !P5 ;  /* 0xff80000045007808 */ /* 0x000fe40006800000 */
[----:B------:R-:W-:-:S02]  /*2350*/  ISETP.GE.AND P5, PT, R5, R97, PT ;  /* 0x000000610500720c */ /* 0x000fc40003fa6270 */
[----:B------:R-:W-:Y:S02]  /*2360*/  IADD3 R5, R2, 0x11, RZ ;  /* 0x0000001102057810 */ /* 0x000fe40007ffe0ff */
[----:B------:R-:W-:Y:S01]  /*2370*/  FSEL R71, R71, -INF , !P3 ;  /* 0xff80000047477808 */ /* 0x000fe20005800000 */
[----:B-1----:R-:W-:Y:S01]  /*2380*/  HMMA.16816.F32 R64, R12, R20, R64 ;  /* 0x000000140c40723c */ /* 0x002fe20000001840 */
[----:B------:R-:W-:Y:S02]  /*2390*/  ISETP.GE.AND P3, PT, R5, R102, PT ;  /* 0x000000660500720c */ /* 0x000fe40003f66270 */
[----:B------:R-:W-:-:S04]  /*23a0*/  FSEL R19, R19, -INF , !P6 ;  /* 0xff80000013137808 */ /* 0x000fc80007000000 */
[----:B------:R-:W-:Y:S01]  /*23b0*/  FSEL R21, R18, -INF , !P0 ;  /* 0xff80000012157808 */ /* 0x000fe20004000000 */
[C---:B--2---:R-:W-:Y:S01]  /*23c0*/  HMMA.16816.F32 R56, R12.reuse, R24, R56 ;  /* 0x000000180c38723c */ /* 0x044fe20000001838 */
[----:B------:R-:W-:Y:S02]  /*23d0*/  FSEL R18, R17, -INF , !P2 ;  /* 0xff80000011127808 */ /* 0x000fe40005000000 */
[C---:B------:R-:W-:Y:S02]  /*23e0*/  ISETP.GE.AND P0, PT, R6.reuse, R102, PT ;  /* 0x000000660600720c */ /* 0x040fe40003f06270 */
[----:B------:R-:W-:Y:S02]  /*23f0*/  ISETP.GE.AND P2, PT, R6, R97, PT ;  /* 0x000000610600720c */ /* 0x000fe40003f46270 */
[----:B------:R-:W-:Y:S01]  /*2400*/  IADD3 R6, R2, 0x20, RZ ;  /* 0x0000002002067810 */ /* 0x000fe20007ffe0ff */
[----:B------:R-:W-:Y:S01]  /*2410*/  HMMA.16816.F32 R52, R12, R26, R52 ;  /* 0x0000001a0c34723c */ /* 0x000fe20000001834 */
[----:B------:R-:W-:-:S02]  /*2420*/  FSEL R20, R16, -INF , !P4 ;  /* 0xff80000010147808 */ /* 0x000fc40006000000 */
[----:B------:R-:W-:Y:S02]  /*2430*/  ISETP.GE.AND P4, PT, R5, R97, PT ;  /* 0x000000610500720c */ /* 0x000fe40003f86270 */
[C---:B------:R-:W-:Y:S02]  /*2440*/  IADD3 R5, R2.reuse, 0x19, RZ ;  /* 0x0000001902057810 */ /* 0x040fe40007ffe0ff */
[----:B------:R-:W-:Y:S01]  /*2450*/  IADD3 R17, R2, 0x28, RZ ;  /* 0x0000002802117810 */ /* 0x000fe20007ffe0ff */
[----:B------:R-:W-:Y:S01]  /*2460*/  HMMA.16816.F32 R60, R12, R22, R60 ;  /* 0x000000160c3c723c */ /* 0x000fe2000000183c */
[----:B------:R-:W-:Y:S02]  /*2470*/  FSEL R7, R66, -INF , !P5 ;  /* 0xff80000042077808 */ /* 0x000fe40006800000 */
[----:B------:R-:W-:Y:S02]  /*2480*/  ISETP.GE.AND P5, PT, R6, R102, PT ;  /* 0x000000660600720c */ /* 0x000fe40003fa6270 */
[----:B------:R-:W-:-:S02]  /*2490*/  FSEL R64, R64, -INF , !P1 ;  /* 0xff80000040407808 */ /* 0x000fc40004800000 */
[C---:B------:R-:W-:Y:S01]  /*24a0*/  ISETP.GE.AND P6, PT, R5.reuse, R102, PT ;  /* 0x000000660500720c */ /* 0x040fe20003fc6270 */
[C---:B---3--:R-:W-:Y:S01]  /*24b0*/  HMMA.16816.F32 R48, R12.reuse, R8, R48 ;  /* 0x000000080c30723c */ /* 0x048fe20000001830 */
[----:B------:R-:W-:Y:S01]  /*24c0*/  FSEL R94, R56, -INF , !P5 ;  /* 0xff800000385e7808 */ /* 0x000fe20006800000 */
[----:B------:R-:W-:Y:S01]  /*24d0*/  BAR.SYNC.DEFER_BLOCKING 0x0 ;  /* 0x0000000000007b1d */ /* 0x000fe20000010000 */
[----:B------:R-:W-:Y:S02]  /*24e0*/  ISETP.GE.AND P1, PT, R5, R97, PT ;  /* 0x000000610500720c */ /* 0x000fe40003f26270 */
[C---:B------:R-:W-:Y:S02]  /*24f0*/  IADD3 R5, R2.reuse, 0x21, RZ ;  /* 0x0000002102057810 */ /* 0x040fe40007ffe0ff */
[----:B------:R-:W-:Y:S01]  /*2500*/  IADD3 R9, R2, 0x29, RZ ;  /* 0x0000002902097810 */ /* 0x000fe20007ffe0ff */
[----:B------:R-:W-:Y:S01]  /*2510*/  HMMA.16816.F32 R44, R12, R10, R44 ;  /* 0x0000000a0c2c723c */ /* 0x000fe2000000182c */
[----:B------:R-:W-:-:S02]  /*2520*/  FSEL R16, R65, -INF , !P3 ;  /* 0xff80000041107808 */ /* 0x000fc40005800000 */
[-C--:B------:R-:W-:Y:S02]  /*2530*/  ISETP.GE.AND P5, PT, R9, R97.reuse, PT ;  /* 0x000000610900720c */ /* 0x080fe40003fa6270 */
[----:B------:R-:W-:Y:S02]  /*2540*/  FSEL R67, R67, -INF , !P4 ;  /* 0xff80000043437808 */ /* 0x000fe40006000000 */
[----:B------:R-:W-:Y:S02]  /*2550*/  FSEL R109, R55, -INF , !P5 ;  /* 0xff800000376d7808 */ /* 0x000fe40006800000 */
[-C--:B------:R-:W-:Y:S02]  /*2560*/  ISETP.GE.AND P5, PT, R2, R102.reuse, PT ;  /* 0x000000660200720c */ /* 0x080fe40003fa6270 */
[----:B------:R-:W-:Y:S02]  /*2570*/  ISETP.GE.AND P3, PT, R6, R97, PT ;  /* 0x000000610600720c */ /* 0x000fe40003f66270 */
[----:B------:R-:W-:-:S02]  /*2580*/  ISETP.GE.AND P4, PT, R5, R102, PT ;  /* 0x000000660500720c */ /* 0x000fc40003f86270 */
[----:B------:R-:W-:Y:S02]  /*2590*/  IADD3 R8, R2, 0x30, RZ ;  /* 0x0000003002087810 */ /* 0x000fe40007ffe0ff */
[----:B------:R-:W-:Y:S02]  /*25a0*/  FSEL R60, R60, -INF , !P0 ;  /* 0xff8000003c3c7808 */ /* 0x000fe40004000000 */
[----:B------:R-:W-:Y:S02]  /*25b0*/  ISETP.GE.AND P0, PT, R5, R97, PT ;  /* 0x000000610500720c */ /* 0x000fe40003f06270 */
[----:B------:R-:W-:Y:S02]  /*25c0*/  FSEL R68, R68, -INF , !P5 ;  /* 0xff80000044447808 */ /* 0x000fe40006800000 */
[----:B------:R-:W-:Y:S02]  /*25d0*/  FSEL R5, R62, -INF , !P2 ;  /* 0xff8000003e057808 */ /* 0x000fe40005000000 */
[----:B------:R-:W-:-:S02]  /*25e0*/  FSEL R103, R58, -INF , !P3 ;  /* 0xff8000003a677808 */ /* 0x000fc40005800000 */
[----:B------:R-:W-:Y:S02]  /*25f0*/  FSEL R104, R57, -INF , !P4 ;  /* 0xff80000039687808 */ /* 0x000fe40006000000 */
[----:B------:R-:W-:Y:S02]  /*2600*/  ISETP.GE.AND P5, PT, R96, 0x2, PT ;  /* 0x000000026000780c */ /* 0x000fe40003fa6270 */
[-C--:B------:R-:W-:Y:S02]  /*2610*/  ISETP.GE.AND P2, PT, R17, R102.reuse, PT ;  /* 0x000000661100720c */ /* 0x080fe40003f46270 */
[C---:B------:R-:W-:Y:S02]  /*2620*/  ISETP.GE.AND P3, PT, R8.reuse, R102, PT ;  /* 0x000000660800720c */ /* 0x040fe40003f66270 */
[----:B------:R-:W-:Y:S02]  /*2630*/  ISETP.GE.AND P4, PT, R8, R97, PT ;  /* 0x000000610800720c */ /* 0x000fe40003f86270 */
[----:B------:R-:W-:-:S02]  /*2640*/  IADD3 R8, R2, 0x31, RZ ;  /* 0x0000003102087810 */ /* 0x000fc40007ffe0ff */
[----:B------:R-:W-:Y:S02]  /*2650*/  FSEL R6, R61, -INF , !P6 ;  /* 0xff8000003d067808 */ /* 0x000fe40007000000 */
[----:B------:R-:W-:Y:S02]  /*2660*/  FSEL R63, R63, -INF , !P1 ;  /* 0xff8000003f3f7808 */ /* 0x000fe40004800000 */
[----:B------:R-:W-:Y:S02]  /*2670*/  FSEL R111, R59, -INF , !P0 ;  /* 0xff8000003b6f7808 */ /* 0x000fe40004000000 */
[----:B------:R-:W-:Y:S02]  /*2680*/  FSEL R106, R52, -INF , !P2 ;  /* 0xff800000346a7808 */ /* 0x000fe40005000000 */
[----:B------:R-:W-:Y:S02]  /*2690*/  ISETP.GE.AND P6, PT, R17, R97, PT ;  /* 0x000000611100720c */ /* 0x000fe40003fc6270 */
        /* <DEDUP_REMOVED lines=10> */
[C---:B------:R-:W-:Y:S02]  /*2740*/  ISETP.GE.AND P6, PT, R9.reuse, R102, PT ;  /* 0x000000660900720c */ /* 0x040fe40003fc6270 */
[-C--:B------:R-:W-:Y:S02]  /*2750*/  ISETP.GE.AND P1, PT, R9, R97.reuse, PT ;  /* 0x000000610900720c */ /* 0x080fe40003f26270 */
[----:B------:R-:W-:-:S02]  /*2760*/  ISETP.GE.AND P3, PT, R2, R97, PT ;  /* 0x000000610200720c */ /* 0x000fc40003f66270 */
[C---:B------:R-:W-:Y:S02]  /*2770*/  ISETP.GE.AND P4, PT, R8.reuse, R102, PT ;  /* 0x000000660800720c */ /* 0x040fe40003f86270 */
[----:B------:R-:W-:Y:S02]  /*2780*/  ISETP.GE.AND P0, PT, R8, R97, PT ;  /* 0x000000610800720c */ /* 0x000fe40003f06270 */
[----:B------:R-:W-:Y:S02]  /*2790*/  FSEL R70, R70, -INF , !P3 ;  /* 0xff80000046467808 */ /* 0x000fe40005800000 */
[----:B------:R-:W-:Y:S02]  /*27a0*/  FSEL R31, R51, -INF , !P2 ;  /* 0xff800000331f7808 */ /* 0x000fe40005000000 */
[----:B------:R-:W-:Y:S02]  /*27b0*/  FSEL R92, R44, -INF , !P6 ;  /* 0xff8000002c5c7808 */ /* 0x000fe40007000000 */
[----:B------:R-:W-:-:S02]  /*27c0*/  FSEL R30, R46, -INF , !P1 ;  /* 0xff8000002e1e7808 */ /* 0x000fc40004800000 */
[----:B------:R-:W-:Y:S02]  /*27d0*/  FSEL R91, R45, -INF , !P4 ;  /* 0xff8000002d5b7808 */ /* 0x000fe40006000000 */
[----:B------:R-:W-:Y:S01]  /*27e0*/  FSEL R29, R47, -INF , !P0 ;  /* 0xff8000002f1d7808 */ /* 0x000fe20004000000 */
[----:B------:R-:W-:Y:S05]  /*27f0*/  @!P5 BRA `(.L_x_197) ;  /* 0x000003b00000d947 */ /* 0x000fea0003800000 */
[----:B------:R-:W-:Y:S01]  /*2800*/  IADD3 R11, R96, -0x2, RZ ;  /* 0xfffffffe600b7810 */ /* 0x000fe20007ffe0ff */
[----:B------:R-:W-:Y:S01]  /*2810*/  BSSY B0, `(.L_x_198) ;  /* 0x0000038000007945 */ /* 0x000fe20003800000 */
[----:B------:R-:W-:Y:S02]  /*2820*/  ISETP.GE.AND P4, PT, R132, c[0x0][0x220], PT ;  /* 0x0000880084007a0c */ /* 0x000fe40003f86270 */
[----:B------:R-:W-:Y:S01]  /*2830*/  SHF.R.S32.HI R9, RZ, 0x1f, R11 ;  /* 0x0000001fff097819 */ /* 0x000fe2000001140b */
[C---:B------:R-:W-:Y:S01]  /*2840*/  IMAD R2, R11.reuse, UR9, RZ ;  /* 0x000000090b027c24 */ /* 0x040fe2000f8e02ff */
[----:B------:R-:W-:Y:S01]  /*2850*/  ISETP.GE.AND P3, PT, R126, c[0x0][0x220], PT ;  /* 0x000088007e007a0c */ /* 0x000fe20003f66270 */
[----:B------:R-:W-:Y:S01]  /*2860*/  IMAD.WIDE.U32 R10, R11, UR10, R130 ;  /* 0x0000000a0b0a7c25 */ /* 0x000fe2000f8e0082 */
[----:B------:R-:W-:-:S03]  /*2870*/  ISETP.GE.AND P1, PT, R125, c[0x0][0x220], PT ;  /* 0x000088007d007a0c */ /* 0x000fc60003f26270 */
[----:B------:R-:W-:-:S04]  /*2880*/  IMAD R2, R9, UR10, R2 ;  /* 0x0000000a09027c24 */ /* 0x000fc8000f8e0202 */
[----:B------:R-:W-:Y:S01]  /*2890*/  IMAD.IADD R2, R11, 0x1, R2 ;  /* 0x000000010b027824 */ /* 0x000fe200078e0202 */
[C---:B------:R-:W-:Y:S01]  /*28a0*/  @!P4 LEA R12, P6, R10.reuse, c[0x0][0x168], 0x1 ;  /* 0x00005a000a0cca11 */ /* 0x040fe200078c08ff */
[----:B------:R1:W-:Y:S02]  /*28b0*/  @P4 STS [R124+0x3000], RZ ;  /* 0x003000ff7c004388 */ /* 0x0003e40000000800 */
[C---:B------:R-:W-:Y:S02]  /*28c0*/  @!P3 LEA R22, P2, R10.reuse, c[0x0][0x168], 0x1 ;  /* 0x00005a000a16ba11 */ /* 0x040fe400078408ff */
[C---:B------:R-:W-:Y:S01]  /*28d0*/  @!P1 LEA R14, P0, R10.reuse, c[0x0][0x168], 0x1 ;  /* 0x00005a000a0e9a11 */ /* 0x040fe200078008ff */
[----:B------:R1:W-:Y:S01]  /*28e0*/  @P4 STS [R124+0x3004], RZ ;  /* 0x003004ff7c004388 */ /* 0x0003e20000000800 */
[C-C-:B------:R-:W-:Y:S02]  /*28f0*/  @!P4 LEA.HI.X R13, R10.reuse, c[0x0][0x16c], R2.reuse, 0x1, P6 ;  /* 0x00005b000a0dca11 */ /* 0x140fe400030f0c02 */
[C---:B------:R-:W-:Y:S01]  /*2900*/  IADD3 R9, P6, R10.reuse, UR11, RZ ;  /* 0x0000000b0a097c10 */ /* 0x040fe2000ffde0ff */
[----:B------:R1:W-:Y:S01]  /*2910*/  @P4 STS.64 [R124+0x3008], RZ ;  /* 0x003008ff7c004388 */ /* 0x0003e20000000a00 */
[----:B------:R-:W-:-:S02]  /*2920*/  @!P3 LEA.HI.X R23, R10, c[0x0][0x16c], R2, 0x1, P2 ;  /* 0x00005b000a17ba11 */ /* 0x000fc400010f0c02 */
        /* <DEDUP_REMOVED lines=38> */
.L_x_199:
[----:B------:R-:W-:Y:S05]  /*2b90*/  BSYNC B0 ;  /* 0x0000000000007941 */ /* 0x000fea0003800000 */
.L_x_198:
[----:B------:R-:W0:Y:S02]  /*2ba0*/  LDGDEPBAR ;  /* 0x00000000000079af */ /* 0x000e240000000000 */
.L_x_197:
[----:B--2---:R-:W-:Y:S02]  /*2bb0*/  FMNMX.FTZ R9, R68, R0, !PT ;  /* 0x0000000044097209 */ /* 0x004fe40007810000 */
        /* <DEDUP_REMOVED lines=24> */
[----:B------:R-:W-:Y:S02]  /*2d40*/  SHF.L.U32 R118, R4, 0x1, RZ ;  /* 0x0000000104767819 */ /* 0x000fe400000006ff */
[----:B------:R-:W-:Y:S02]  /*2d50*/  FMNMX.FTZ R8, R92, R9, !PT ;  /* 0x000000095c087209 */ /* 0x000fe40007810000 */
[----:B------:R-:W-:Y:S01]  /*2d60*/  FMNMX.FTZ R9, R31, R2, !PT ;  /* 0x000000021f097209 */ /* 0x000fe20007810000 */
[----:B------:R-:W-:Y:S01]  /*2d70*/  LDSM.16.MT88.4 R56, [R118+0x7000] ;  /* 0x007000007638783b */ /* 0x000fe20000004200 */
[----:B------:R-:W-:Y:S02]  /*2d80*/  FMNMX.FTZ R8, R91, R8, !PT ;  /* 0x000000085b087209 */ /* 0x000fe40007810000 */
[----:B-1----:R-:W-:Y:S01]  /*2d90*/  FMNMX.FTZ R10, R30, R9, !PT ;  /* 0x000000091e0a7209 */ /* 0x002fe20007810000 */
[----:B------:R-:W-:Y:S01]  /*2da0*/  LDSM.16.MT88.4 R40, [R118+0x6000] ;  /* 0x006000007628783b */ /* 0x000fe20000004200 */
[----:B------:R-:W-:-:S02]  /*2db0*/  LEA R116, R3, R118, 0x1 ;  /* 0x0000007603747211 */ /* 0x000fc400078e08ff */
[----:B------:R-:W-:Y:S01]  /*2dc0*/  FMNMX.FTZ R10, R29, R10, !PT ;  /* 0x0000000a1d0a7209 */ /* 0x000fe20007810000 */
[----:B------:R-:W1:Y:S04]  /*2dd0*/  SHFL.BFLY PT, R11, R8, 0x2, 0x1f ;  /* 0x0c401f00080b7f89 */ /* 0x000e6800000e0000 */
[----:B------:R-:W2:Y:S04]  /*2de0*/  SHFL.BFLY PT, R9, R10, 0x2, 0x1f ;  /* 0x0c401f000a097f89 */ /* 0x000ea800000e0000 */
[----:B------:R-:W-:Y:S04]  /*2df0*/  LDSM.16.MT88.4 R48, [R116+0x6000] ;  /* 0x006000007430783b */ /* 0x000fe80000004200 */
[----:B------:R-:W-:Y:S04]  /*2e00*/  LDSM.16.MT88.4 R72, [R118+0x8000] ;  /* 0x008000007648783b */ /* 0x000fe80000004200 */
[----:B------:R-:W-:Y:S01]  /*2e10*/  LDSM.16.MT88.4 R12, [R118+0x7400] ;  /* 0x00740000760c783b */ /* 0x000fe20000004200 */
[----:B-1----:R-:W-:-:S02]  /*2e20*/  FMNMX.FTZ R11, R8, R11, !PT ;  /* 0x0000000b080b7209 */ /* 0x002fc40007810000 */
[----:B--2---:R-:W-:-:S03]  /*2e30*/  FMNMX.FTZ R9, R10, R9, !PT ;  /* 0x000000090a097209 */ /* 0x004fc60007810000 */
[----:B------:R-:W1:Y:S04]  /*2e40*/  SHFL.BFLY PT, R2, R11, 0x1, 0x1f ;  /* 0x0c201f000b027f89 */ /* 0x000e6800000e0000 */
[----:B------:R-:W2:Y:S01]  /*2e50*/  SHFL.BFLY PT, R8, R9, 0x1, 0x1f ;  /* 0x0c201f0009087f89 */ /* 0x000ea200000e0000 */
[----:B-1----:R-:W-:-:S04]  /*2e60*/  FMNMX.FTZ R2, R11, R2, !PT ;  /* 0x000000020b027209 */ /* 0x002fc80007810000 */
[C---:B------:R-:W-:Y:S01]  /*2e70*/  FSETP.NEU.FTZ.AND P0, PT, R2.reuse, -INF , PT ;  /* 0xff8000000200780b */ /* 0x040fe20003f1d000 */
[----:B------:R-:W-:-:S05]  /*2e80*/  FMUL.FTZ R93, R2, c[0x0][0x23c] ;  /* 0x00008f00025d7a20 */ /* 0x000fca0000410000 */
[----:B------:R-:W-:-:S05]  /*2e90*/  FSEL R93, R93, RZ, P0 ;  /* 0x000000ff5d5d7208 */ /* 0x000fca0000000000 */
[--C-:B------:R-:W-:Y:S01]  /*2ea0*/  FFMA.FTZ R34, R0, c[0x0][0x23c], -R93.reuse ;  /* 0x00008f0000227a23 */ /* 0x100fe2000001085d */
[----:B--2---:R-:W-:Y:S01]  /*2eb0*/  FMNMX.FTZ R0, R9, R8, !PT ;  /* 0x0000000809007209 */ /* 0x004fe20007810000 */
[--C-:B------:R-:W-:Y:S01]  /*2ec0*/  FFMA.FTZ R35, R68, c[0x0][0x23c], -R93.reuse ;  /* 0x00008f0044237a23 */ /* 0x100fe2000001085d */
[----:B------:R-:W-:Y:S01]  /*2ed0*/  LDSM.16.MT88.4 R8, [R116+0x6400] ;  /* 0x006400007408783b */ /* 0x000fe20000004200 */
[--C-:B------:R-:W-:Y:S01]  /*2ee0*/  FFMA.FTZ R33, R20, c[0x0][0x23c], -R93.reuse ;  /* 0x00008f0014217a23 */ /* 0x100fe2000001085d */
[C---:B------:R-:W-:Y:S01]  /*2ef0*/  FSETP.NEU.FTZ.AND P0, PT, R0.reuse, -INF , PT ;  /* 0xff8000000000780b */ /* 0x040fe20003f1d000 */
[----:B------:R-:W-:Y:S01]  /*2f00*/  FMUL.FTZ R32, R0, c[0x0][0x23c] ;  /* 0x00008f0000207a20 */ /* 0x000fe20000410000 */
[----:B------:R-:W-:Y:S01]  /*2f10*/  MUFU.EX2 R34, R34 ;  /* 0x0000002200227308 */ /* 0x000fe20000000800 */
[--C-:B------:R-:W-:Y:S02]  /*2f20*/  FFMA.FTZ R26, R18, c[0x0][0x23c], -R93.reuse ;  /* 0x00008f00121a7a23 */ /* 0x100fe4000001085d */
[--C-:B------:R-:W-:Y:S01]  /*2f30*/  FFMA.FTZ R25, R64, c[0x0][0x23c], -R93.reuse ;  /* 0x00008f0040197a23 */ /* 0x100fe2000001085d */
[----:B------:R-:W-:Y:S01]  /*2f40*/  FSEL R32, R32, RZ, P0 ;  /* 0x000000ff20207208 */ /* 0x000fe20000000000 */
[----:B------:R-:W-:-:S02]  /*2f50*/  FFMA.FTZ R24, R16, c[0x0][0x23c], -R93 ;  /* 0x00008f0010187a23 */ /* 0x000fc4000001085d */
[--C-:B------:R-:W-:Y:S01]  /*2f60*/  FFMA.FTZ R23, R60, c[0x0][0x23c], -R93.reuse ;  /* 0x00008f003c177a23 */ /* 0x100fe2000001085d */
[----:B------:R-:W1:Y:S01]  /*2f70*/  MUFU.EX2 R35, R35 ;  /* 0x0000002300237308 */ /* 0x000e620000000800 */
[--C-:B------:R-:W-:Y:S02]  /*2f80*/  FFMA.FTZ R85, R70, c[0x0][0x23c], -R32.reuse ;  /* 0x00008f0046557a23 */ /* 0x100fe40000010820 */
[--C-:B------:R-:W-:Y:S02]  /*2f90*/  FFMA.FTZ R84, R71, c[0x0][0x23c], -R32.reuse ;  /* 0x00008f0047547a23 */ /* 0x100fe40000010820 */
[--C-:B------:R-:W-:Y:S02]  /*2fa0*/  FFMA.FTZ R90, R21, c[0x0][0x23c], -R32.reuse ;  /* 0x00008f00155a7a23 */ /* 0x100fe40000010820 */
[--C-:B------:R-:W-:Y:S01]  /*2fb0*/  FFMA.FTZ R27, R19, c[0x0][0x23c], -R32.reuse ;  /* 0x00008f00131b7a23 */ /* 0x100fe20000010820 */
[----:B------:R-:W-:Y:S01]  /*2fc0*/  MUFU.EX2 R33, R33 ;  /* 0x0000002100217308 */ /* 0x000fe20000000800 */
[----:B------:R-:W-:Y:S01]  /*2fd0*/  FFMA.FTZ R20, R6, c[0x0][0x23c], -R93 ;  /* 0x00008f0006147a23 */ /* 0x000fe2000001085d */
[----:B------:R-:W-:Y:S01]  /*2fe0*/  LDSM.16.MT88.4 R16, [R118+0x6400] ;  /* 0x006400007610783b */ /* 0x000fe20000004200 */
[----:B------:R-:W-:-:S02]  /*2ff0*/  FFMA.FTZ R28, R7, c[0x0][0x23c], -R32 ;  /* 0x00008f00071c7a23 */ /* 0x000fc40000010820 */
[--C-:B------:R-:W-:Y:S02]  /*3000*/  FFMA.FTZ R21, R67, c[0x0][0x23c], -R32.reuse ;  /* 0x00008f0043157a23 */ /* 0x100fe40000010820 */
[--C-:B------:R-:W-:Y:S01]  /*3010*/  FFMA.FTZ R22, R5, c[0x0][0x23c], -R32.reuse ;  /* 0x00008f0005167a23 */ /* 0x100fe20000010820 */
[----:B------:R-:W2:Y:S01]  /*3020*/  MUFU.EX2 R26, R26 ;  /* 0x0000001a001a7308 */ /* 0x000ea20000000800 */
[----:B-1----:R-:W-:Y:S01]  /*3030*/  F2FP.PACK_AB R80, R34, R35 ;  /* 0x000000232250723e */ /* 0x002fe200000000ff */
[--C-:B------:R-:W-:Y:S01]  /*3040*/  FFMA.FTZ R3, R63, c[0x0][0x23c], -R32.reuse ;  /* 0x00008f003f037a23 */ /* 0x100fe20000010820 */
[----:B------:R-:W1:Y:S01]  /*3050*/  LDSM.16.MT88.4 R64, [R116+0x7000] ;  /* 0x007000007440783b */ /* 0x000e620000004200 */
[--C-:B------:R-:W-:Y:S02]  /*3060*/  FFMA.FTZ R108, R94, c[0x0][0x23c], -R93.reuse ;  /* 0x00008f005e6c7a23 */ /* 0x100fe4000001085d */
[----:B------:R-:W-:Y:S02]  /*3070*/  FFMA.FTZ R105, R104, c[0x0][0x23c], -R93 ;  /* 0x00008f0068697a23 */ /* 0x000fe4000001085d */
[----:B------:R-:W-:Y:S01]  /*3080*/  MUFU.EX2 R85, R85 ;  /* 0x0000005500557308 */ /* 0x000fe20000000800 */
[----:B------:R-:W-:-:S02]  /*3090*/  FFMA.FTZ R107, R103, c[0x0][0x23c], -R32 ;  /* 0x00008f00676b7a23 */ /* 0x000fc40000010820 */
[--C-:B------:R-:W-:Y:S02]  /*30a0*/  FFMA.FTZ R106, R106, c[0x0][0x23c], -R93.reuse ;  /* 0x00008f006a6a7a23 */ /* 0x100fe4000001085d */
[--C-:B------:R-:W-:Y:S02]  /*30b0*/  FFMA.FTZ R95, R110, c[0x0][0x23c], -R93.reuse ;  /* 0x00008f006e5f7a23 */ /* 0x100fe4000001085d */
[--C-:B------:R-:W-:Y:S01]  /*30c0*/  FFMA.FTZ R104, R111, c[0x0][0x23c], -R32.reuse ;  /* 0x00008f006f687a23 */ /* 0x100fe20000010820 */
[----:B------:R-:W3:Y:S01]  /*30d0*/  MUFU.EX2 R84, R84 ;  /* 0x0000005400547308 */ /* 0x000ee20000000800 */
[----:B--2---:R-:W-:Y:S01]  /*30e0*/  F2FP.PACK_AB R82, R26, R33 ;  /* 0x000000211a52723e */ /* 0x004fe200000000ff */
[--C-:B------:R-:W-:Y:S02]  /*30f0*/  FFMA.FTZ R103, R113, c[0x0][0x23c], -R32.reuse ;  /* 0x00008f0071677a23 */ /* 0x100fe40000010820 */
[----:B------:R-:W-:Y:S02]  /*3100*/  FFMA.FTZ R94, R109, c[0x0][0x23c], -R32 ;  /* 0x00008f006d5e7a23 */ /* 0x000fe40000010820 */
[----:B------:R-:W-:-:S02]  /*3110*/  FFMA.FTZ R89, R89, c[0x0][0x23c], -R93 ;  /* 0x00008f0059597a23 */ /* 0x000fc4000001085d */
[----:B------:R-:W-:Y:S01]  /*3120*/  MUFU.EX2 R90, R90 ;  /* 0x0000005a005a7308 */ /* 0x000fe20000000800 */
[--C-:B------:R-:W-:Y:S02]  /*3130*/  FFMA.FTZ R86, R86, c[0x0][0x23c], -R93.reuse ;  /* 0x00008f0056567a23 */ /* 0x100fe4000001085d */
[--C-:B------:R-:W-:Y:S02]  /*3140*/  FFMA.FTZ R92, R92, c[0x0][0x23c], -R93.reuse ;  /* 0x00008f005c5c7a23 */ /* 0x100fe4000001085d */
[----:B------:R-:W-:Y:S02]  /*3150*/  FFMA.FTZ R137, R91, c[0x0][0x23c], -R93 ;  /* 0x00008f005b897a23 */ /* 0x000fe4000001085d */
[--C-:B------:R-:W-:Y:S01]  /*3160*/  FFMA.FTZ R87, R87, c[0x0][0x23c], -R32.reuse ;  /* 0x00008f0057577a23 */ /* 0x100fe20000010820 */
[----:B------:R-:W2:Y:S01]  /*3170*/  MUFU.EX2 R27, R27 ;  /* 0x0000001b001b7308 */ /* 0x000ea20000000800 */
[----:B---3--:R-:W-:Y:S01]  /*3180*/  F2FP.PACK_AB R81, R84, R85 ;  /* 0x000000555451723e */ /* 0x008fe200000000ff */
[----:B------:R-:W-:-:S02]  /*3190*/  FFMA.FTZ R110, R31, c[0x0][0x23c], -R32 ;  /* 0x00008f001f6e7a23 */ /* 0x000fc40000010820 */
[--C-:B------:R-:W-:Y:S02]  /*31a0*/  FFMA.FTZ R30, R30, c[0x0][0x23c], -R32.reuse ;  /* 0x00008f001e1e7a23 */ /* 0x100fe40000010820 */
[----:B------:R-:W-:Y:S02]  /*31b0*/  FFMA.FTZ R29, R29, c[0x0][0x23c], -R32 ;  /* 0x00008f001d1d7a23 */ /* 0x000fe40000010820 */
[----:B------:R-:W-:Y:S01]  /*31c0*/  MUFU.EX2 R25, R25 ;  /* 0x0000001900197308 */ /* 0x000fe20000000800 */
[----:B------:R-:W-:Y:S02]  /*31d0*/  FADD.FTZ R34, R35, R34 ;  /* 0x0000002223227221 */ /* 0x000fe40000010000 */
[----:B------:R-:W-:Y:S02]  /*31e0*/  FADD.FTZ R85, R85, R84 ;  /* 0x0000005455557221 */ /* 0x000fe40000010000 */
[----:B------:R-:W-:Y:S01]  /*31f0*/  FADD.FTZ R33, R33, R34 ;  /* 0x0000002221217221 */ /* 0x000fe20000010000 */
[----:B--2---:R-:W-:-:S02]  /*3200*/  F2FP.PACK_AB R83, R27, R90 ;  /* 0x0000005a1b53723e */ /* 0x004fc400000000ff */
[----:B------:R-:W2:Y:S01]  /*3210*/  MUFU.EX2 R24, R24 ;  /* 0x0000001800187308 */ /* 0x000ea20000000800 */
[----:B------:R-:W-:Y:S02]  /*3220*/  FADD.FTZ R90, R90, R85 ;  /* 0x000000555a5a7221 */ /* 0x000fe40000010000 */
[----:B------:R-:W-:Y:S02]  /*3230*/  FADD.FTZ R26, R26, R33 ;  /* 0x000000211a1a7221 */ /* 0x000fe40000010000 */
[----:B------:R-:W-:Y:S01]  /*3240*/  FADD.FTZ R27, R27, R90 ;  /* 0x0000005a1b1b7221 */ /* 0x000fe20000010000 */
[C---:B------:R-:W-:Y:S02]  /*3250*/  HMMA.16816.F32 R44, R80.reuse, R48, RZ ;  /* 0x00000030502c723c */ /* 0x040fe400000018ff */
[----:B------:R-:W-:Y:S06]  /*3260*/  MUFU.EX2 R23, R23 ;  /* 0x0000001700177308 */ /* 0x000fec0000000800 */
[----:B------:R-:W-:Y:S02]  /*3270*/  HMMA.16816.F32 R48, R80, R50, RZ ;  /* 0x000000325030723c */ /* 0x000fe400000018ff */
[----:B------:R-:W3:Y:S01]  /*3280*/  MUFU.EX2 R20, R20 ;  /* 0x0000001400147308 */ /* 0x000ee20000000800 */
[----:B--2---:R-:W-:Y:S01]  /*3290*/  F2FP.PACK_AB R4, R24, R25 ;  /* 0x000000191804723e */ /* 0x004fe200000000ff */
[----:B------:R-:W-:-:S04]  /*32a0*/  FADD.FTZ R25, R25, R26 ;  /* 0x0000001a19197221 */ /* 0x000fc80000010000 */
[C---:B------:R-:W-:Y:S01]  /*32b0*/  HMMA.16816.F32 R52, R80.reuse, R56, RZ ;  /* 0x000000385034723c */ /* 0x040fe200000018ff */
[----:B------:R-:W-:Y:S01]  /*32c0*/  FADD.FTZ R24, R24, R25 ;  /* 0x0000001918187221 */ /* 0x000fe20000010000 */
[----:B------:R-:W-:Y:S06]  /*32d0*/  MUFU.EX2 R28, R28 ;  /* 0x0000001c001c7308 */ /* 0x000fec0000000800 */
[----:B------:R-:W-:Y:S02]  /*32e0*/  HMMA.16816.F32 R56, R80, R58, RZ ;  /* 0x0000003a5038723c */ /* 0x000fe400000018ff */
[----:B------:R-:W2:Y:S01]  /*32f0*/  MUFU.EX2 R21, R21 ;  /* 0x0000001500157308 */ /* 0x000ea20000000800 */
[----:B---3--:R-:W-:Y:S01]  /*3300*/  F2FP.PACK_AB R6, R20, R23 ;  /* 0x000000171406723e */ /* 0x008fe200000000ff */
[----:B------:R-:W-:-:S04]  /*3310*/  FADD.FTZ R23, R23, R24 ;  /* 0x0000001817177221 */ /* 0x000fc80000010000 */
[C---:B------:R-:W-:Y:S01]  /*3320*/  HMMA.16816.F32 R36, R80.reuse, R40, RZ ;  /* 0x000000285024723c */ /* 0x040fe200000018ff */
[----:B------:R-:W-:Y:S01]  /*3330*/  FADD.FTZ R23, R20, R23 ;  /* 0x0000001714177221 */ /* 0x000fe20000010000 */
[----:B------:R-:W-:Y:S06]  /*3340*/  MUFU.EX2 R22, R22 ;  /* 0x0000001600167308 */ /* 0x000fec0000000800 */
[----:B-1----:R-:W-:Y:S02]  /*3350*/  HMMA.16816.F32 R60, R80, R64, RZ ;  /* 0x00000040503c723c */ /* 0x002fe400000018ff */
[----:B------:R-:W1:Y:S01]  /*3360*/  MUFU.EX2 R3, R3 ;  /* 0x0000000300037308 */ /* 0x000e620000000800 */
[----:B--2---:R-:W-:Y:S01]  /*3370*/  F2FP.PACK_AB R5, R21, R28 ;  /* 0x0000001c1505723e */ /* 0x004fe200000000ff */
[----:B------:R-:W-:-:S04]  /*3380*/  FADD.FTZ R28, R28, R27 ;  /* 0x0000001b1c1c7221 */ /* 0x000fc80000010000 */
[C---:B------:R-:W-:Y:S01]  /*3390*/  HMMA.16816.F32 R68, R80.reuse, R72, RZ ;  /* 0x000000485044723c */ /* 0x040fe200000018ff */
[----:B------:R-:W-:Y:S01]  /*33a0*/  FADD.FTZ R21, R21, R28 ;  /* 0x0000001c15157221 */ /* 0x000fe20000010000 */
[----:B------:R-:W-:Y:S06]  /*33b0*/  MUFU.EX2 R108, R108 ;  /* 0x0000006c006c7308 */ /* 0x000fec0000000800 */
[----:B------:R-:W-:Y:S01]  /*33c0*/  HMMA.16816.F32 R40, R80, R42, RZ ;  /* 0x0000002a5028723c */ /* 0x000fe200000018ff */
[----:B-1----:R-:W-:Y:S01]  /*33d0*/  F2FP.PACK_AB R7, R3, R22 ;  /* 0x000000160307723e */ /* 0x002fe200000000ff */
[----:B------:R-:W1:Y:S01]  /*33e0*/  MUFU.EX2 R105, R105 ;  /* 0x0000006900697308 */ /* 0x000e620000000800 */
[----:B------:R-:W-:-:S05]  /*33f0*/  FADD.FTZ R22, R22, R21 ;  /* 0x0000001516167221 */ /* 0x000fca0000010000 */
[----:B------:R-:W-:Y:S01]  /*3400*/  HMMA.16816.F32 R64, R80, R66, RZ ;  /* 0x000000425040723c */ /* 0x000fe200000018ff */
[----:B------:R-:W-:Y:S01]  /*3410*/  FADD.FTZ R22, R3, R22 ;  /* 0x0000001603167221 */ /* 0x000fe20000010000 */
[----:B------:R-:W-:Y:S06]  /*3420*/  MUFU.EX2 R106, R106 ;  /* 0x0000006a006a7308 */ /* 0x000fec0000000800 */
[C---:B------:R-:W-:Y:S02]  /*3430*/  HMMA.16816.F32 R44, R4.reuse, R8, R44 ;  /* 0x00000008042c723c */ /* 0x040fe4000000182c */
[----:B------:R-:W-:Y:S06]  /*3440*/  MUFU.EX2 R95, R95 ;  /* 0x0000005f005f7308 */ /* 0x000fec0000000800 */
[----:B------:R-:W-:Y:S01]  /*3450*/  HMMA.16816.F32 R48, R4, R10, R48 ;  /* 0x0000000a0430723c */ /* 0x000fe20000001830 */
[----:B------:R-:W2:Y:S01]  /*3460*/  LDSM.16.MT88.4 R8, [R116+0x8000] ;  /* 0x008000007408783b */ /* 0x000ea20000004200 */
[----:B------:R-:W-:Y:S06]  /*3470*/  MUFU.EX2 R107, R107 ;  /* 0x0000006b006b7308 */ /* 0x000fec0000000800 */
[----:B------:R-:W-:Y:S02]  /*3480*/  HMMA.16816.F32 R72, R80, R74, RZ ;  /* 0x0000004a5048723c */ /* 0x000fe400000018ff */
[----:B------:R-:W3:Y:S06]  /*3490*/  MUFU.EX2 R104, R104 ;  /* 0x0000006800687308 */ /* 0x000eec0000000800 */
[C---:B------:R-:W-:Y:S02]  /*34a0*/  HMMA.16816.F32 R52, R4.reuse, R12, R52 ;  /* 0x0000000c0434723c */ /* 0x040fe40000001834 */
[----:B------:R-:W-:Y:S06]  /*34b0*/  MUFU.EX2 R103, R103 ;  /* 0x0000006700677308 */ /* 0x000fec0000000800 */
[C---:B------:R-:W-:Y:S01]  /*34c0*/  HMMA.16816.F32 R56, R4.reuse, R14, R56 ;  /* 0x0000000e0438723c */ /* 0x040fe20000001838 */
[----:B------:R-:W4:Y:S01]  /*34d0*/  LDSM.16.MT88.4 R12, [R118+0x8400] ;  /* 0x00840000760c783b */ /* 0x000f220000004200 */
[----:B------:R-:W5:Y:S06]  /*34e0*/  MUFU.EX2 R94, R94 ;  /* 0x0000005e005e7308 */ /* 0x000f6c0000000800 */
[C---:B------:R-:W-:Y:S02]  /*34f0*/  HMMA.16816.F32 R36, R4.reuse, R16, R36 ;  /* 0x000000100424723c */ /* 0x040fe40000001824 */
[----:B------:R-:W-:Y:S06]  /*3500*/  MUFU.EX2 R89, R89 ;  /* 0x0000005900597308 */ /* 0x000fec0000000800 */
[----:B------:R-:W-:Y:S01]  /*3510*/  HMMA.16816.F32 R40, R4, R18, R40 ;  /* 0x000000120428723c */ /* 0x000fe20000001828 */
[----:B------:R-:W1:Y:S01]  /*3520*/  LDSM.16.MT88.4 R16, [R116+0x7400] ;  /* 0x007400007410783b */ /* 0x000e620000004200 */
[----:B------:R-:W1:Y:S06]  /*3530*/  MUFU.EX2 R86, R86 ;  /* 0x0000005600567308 */ /* 0x000e6c0000000800 */
[C---:B--2---:R-:W-:Y:S02]  /*3540*/  HMMA.16816.F32 R76, R80.reuse, R8, RZ ;  /* 0x00000008504c723c */ /* 0x044fe400000018ff */
[----:B------:R-:W-:Y:S06]  /*3550*/  MUFU.EX2 R92, R92 ;  /* 0x0000005c005c7308 */ /* 0x000fec0000000800 */
[----:B------:R-:W-:Y:S01]  /*3560*/  HMMA.16816.F32 R80, R80, R10, RZ ;  /* 0x0000000a5050723c */ /* 0x000fe200000018ff */
[----:B------:R-:W2:Y:S01]  /*3570*/  LDSM.16.MT88.4 R8, [R116+0x8400] ;  /* 0x008400007408783b */ /* 0x000ea20000004200 */
[----:B------:R-:W-:Y:S06]  /*3580*/  MUFU.EX2 R137, R137 ;  /* 0x0000008900897308 */ /* 0x000fec0000000800 */
[C---:B----4-:R-:W-:Y:S02]  /*3590*/  HMMA.16816.F32 R68, R4.reuse, R12, R68 ;  /* 0x0000000c0444723c */ /* 0x050fe40000001844 */
[----:B------:R-:W-:Y:S06]  /*35a0*/  MUFU.EX2 R87, R87 ;  /* 0x0000005700577308 */ /* 0x000fec0000000800 */
[C---:B------:R-:W-:Y:S01]  /*35b0*/  HMMA.16816.F32 R72, R4.reuse, R14, R72 ;  /* 0x0000000e0448723c */ /* 0x040fe20000001848 */
[----:B------:R-:W4:Y:S01]  /*35c0*/  LDSM.16.MT88.4 R12, [R118+0x6800] ;  /* 0x00680000760c783b */ /* 0x000f220000004200 */
[----:B------:R-:W2:Y:S06]  /*35d0*/  MUFU.EX2 R110, R110 ;  /* 0x0000006e006e7308 */ /* 0x000eac0000000800 */
[C---:B-1----:R-:W-:Y:S02]  /*35e0*/  HMMA.16816.F32 R60, R4.reuse, R16, R60 ;  /* 0x00000010043c723c */ /* 0x042fe4000000183c */
[----:B------:R-:W-:Y:S06]  /*35f0*/  MUFU.EX2 R30, R30 ;  /* 0x0000001e001e7308 */ /* 0x000fec0000000800 */
[C---:B------:R-:W-:Y:S01]  /*3600*/  HMMA.16816.F32 R64, R4.reuse, R18, R64 ;  /* 0x000000120440723c */ /* 0x040fe20000001840 */
[----:B------:R-:W-:Y:S01]  /*3610*/  LDSM.16.MT88.4 R16, [R118+0x6c00] ;  /* 0x006c00007610783b */ /* 0x000fe20000004200 */
[----:B------:R-:W1:Y:S06]  /*3620*/  MUFU.EX2 R29, R29 ;  /* 0x0000001d001d7308 */ /* 0x000e6c0000000800 */
[C---:B--2---:R-:W-:Y:S08]  /*3630*/  HMMA.16816.F32 R76, R4.reuse, R8, R76 ;  /* 0x00000008044c723c */ /* 0x044ff0000000184c */
[----:B------:R-:W-:Y:S01]  /*3640*/  HMMA.16816.F32 R80, R4, R10, R80 ;  /* 0x0000000a0450723c */ /* 0x000fe20000001850 */
[----:B------:R-:W2:Y:S06]  /*3650*/  LDSM.16.MT88.4 R8, [R116+0x6800] ;  /* 0x006800007408783b */ /* 0x000eac0000004200 */
        /* <DEDUP_REMOVED lines=10> */
[----:B----4-:R-:W-:Y:S01]  /*3700*/  HMMA.16816.F32 R36, R4, R12, R36 ;  /* 0x0000000c0424723c */ /* 0x010fe20000001824 */
[----:B------:R-:W-:Y:S02]  /*3710*/  FADD.FTZ R106, R95, R106 ;  /* 0x0000006a5f6a7221 */ /* 0x000fe40000010000 */
[----:B------:R-:W-:-:S05]  /*3720*/  FADD.FTZ R94, R94, R103 ;  /* 0x000000675e5e7221 */ /* 0x000fca0000010000 */
[C---:B------:R-:W-:Y:S01]  /*3730*/  HMMA.16816.F32 R40, R4.reuse, R14, R40 ;  /* 0x0000000e0428723c */ /* 0x040fe20000001828 */
[----:B------:R-:W3:Y:S07]  /*3740*/  LDSM.16.MT88.4 R12, [R118+0x7800] ;  /* 0x00780000760c783b */ /* 0x000eee0000004200 */
[C---:B--2---:R-:W-:Y:S08]  /*3750*/  HMMA.16816.F32 R44, R4.reuse, R8, R44 ;  /* 0x00000008042c723c */ /* 0x044ff0000000182c */
[C---:B------:R-:W-:Y:S01]  /*3760*/  HMMA.16816.F32 R48, R4.reuse, R10, R48 ;  /* 0x0000000a0430723c */ /* 0x040fe20000001830 */
[----:B------:R-:W2:Y:S07]  /*3770*/  LDSM.16.MT88.4 R8, [R116+0x7800] ;  /* 0x007800007408783b */ /* 0x000eae0000004200 */
[C---:B---3--:R-:W-:Y:S08]  /*3780*/  HMMA.16816.F32 R52, R4.reuse, R12, R52 ;  /* 0x0000000c0434723c */ /* 0x048ff00000001834 */
        /* <DEDUP_REMOVED lines=9> */
[----:B------:R-:W-:Y:S01]  /*3820*/  HMMA.16816.F32 R80, R4, R10, R80 ;  /* 0x0000000a0450723c */ /* 0x000fe20000001850 */
[----:B------:R-:W2:Y:S06]  /*3830*/  LDSM.16.MT88.4 R8, [R118+0x7c00] ;  /* 0x007c00007608783b */ /* 0x000eac0000004200 */
[----:B------:R-:W-:Y:S01]  /*3840*/  F2FP.PACK_AB R4, R86, R89 ;  /* 0x000000595604723e */ /* 0x000fe200000000ff */
[----:B------:R-:W-:Y:S01]  /*3850*/  FADD.FTZ R89, R89, R106 ;  /* 0x0000006a59597221 */ /* 0x000fe20000010000 */
[----:B------:R-:W-:Y:S01]  /*3860*/  F2FP.PACK_AB R5, R110, R87 ;  /* 0x000000576e05723e */ /* 0x000fe200000000ff */
[----:B------:R-:W-:Y:S01]  /*3870*/  FADD.FTZ R87, R87, R94 ;  /* 0x0000005e57577221 */ /* 0x000fe20000010000 */
[----:B------:R-:W-:Y:S01]  /*3880*/  F2FP.PACK_AB R6, R137, R92 ;  /* 0x0000005c8906723e */ /* 0x000fe200000000ff */
        /* <DEDUP_REMOVED lines=10> */
[C---:B---3--:R-:W-:Y:S08]  /*3930*/  HMMA.16816.F32 R44, R4.reuse, R12, R44 ;  /* 0x0000000c042c723c */ /* 0x048ff0000000182c */
[C---:B------:R-:W-:Y:S01]  /*3940*/  HMMA.16816.F32 R48, R4.reuse, R14, R48 ;  /* 0x0000000e0430723c */ /* 0x040fe20000001830 */
[----:B------:R-:W3:Y:S07]  /*3950*/  LDSM.16.MT88.4 R12, [R118+0x8c00] ;  /* 0x008c0000760c783b */ /* 0x000eee0000004200 */
[C---:B--2---:R-:W-:Y:S08]  /*3960*/  HMMA.16816.F32 R52, R4.reuse, R8, R52 ;  /* 0x000000080434723c */ /* 0x044ff00000001834 */
[C---:B------:R-:W-:Y:S01]  /*3970*/  HMMA.16816.F32 R56, R4.reuse, R10, R56 ;  /* 0x0000000a0438723c */ /* 0x040fe20000001838 */
[----:B------:R-:W2:Y:S07]  /*3980*/  LDSM.16.MT88.4 R8, [R116+0x8c00] ;  /* 0x008c00007408783b */ /* 0x000eae0000004200 */
[C---:B-1----:R-:W-:Y:S08]  /*3990*/  HMMA.16816.F32 R60, R4.reuse, R16, R60 ;  /* 0x00000010043c723c */ /* 0x042ff0000000183c */
[C---:B------:R-:W-:Y:S08]  /*39a0*/  HMMA.16816.F32 R64, R4.reuse, R18, R64 ;  /* 0x000000120440723c */ /* 0x040ff00000001840 */
[C---:B---3--:R-:W-:Y:S08]  /*39b0*/  HMMA.16816.F32 R68, R4.reuse, R12, R68 ;  /* 0x0000000c0444723c */ /* 0x048ff00000001844 */
[C---:B------:R-:W-:Y:S08]  /*39c0*/  HMMA.16816.F32 R72, R4.reuse, R14, R72 ;  /* 0x0000000e0448723c */ /* 0x040ff00000001848 */
[C---:B--2---:R-:W-:Y:S08]  /*39d0*/  HMMA.16816.F32 R76, R4.reuse, R8, R76 ;  /* 0x00000008044c723c */ /* 0x044ff0000000184c */
[----:B------:R-:W-:Y:S01]  /*39e0*/  HMMA.16816.F32 R80, R4, R10, R80 ;  /* 0x0000000a0450723c */ /* 0x000fe20000001850 */
[----:B------:R-:W-:Y:S05]  /*39f0*/  @!UPT UIADD3 URZ, URZ, URZ, URZ ;  /* 0x0000003f3f3ff290 */ /* 0x000fea000fffe03f */
[----:B------:R-:W-:Y:S11]  /*3a00*/  @!P5 BRA `(.L_x_200) ;  /* 0x000023f00000d947 */ /* 0x000ff60003800000 */
[----:B------:R-:W-:-:S04]  /*3a10*/  DEPBAR.LE SB0, 0x0 ;  /* 0x000080000000791a */ /* 0x000fc80000000000 */
[----:B------:R-:W-:Y:S01]  /*3a20*/  IADD3 R3, R96, -0x2, RZ ;  /* 0xfffffffe60037810 */ /* 0x000fe20007ffe0ff */
[----:B------:R-:W-:Y:S01]  /*3a30*/  BAR.SYNC.DEFER_BLOCKING 0x0 ;  /* 0x0000000000007b1d */ /* 0x000fe20000010000 */
[----:B------:R-:W-:Y:S02]  /*3a40*/  ISETP.GE.AND P3, PT, R132, c[0x0][0x220], PT ;  /* 0x0000880084007a0c */ /* 0x000fe40003f66270 */
[----:B------:R-:W-:Y:S01]  /*3a50*/  ISETP.GE.AND P2, PT, R126, c[0x0][0x220], PT ;  /* 0x000088007e007a0c */ /* 0x000fe20003f46270 */
[----:B------:R-:W-:Y:S01]  /*3a60*/  IMAD R4, R3, UR8, RZ ;  /* 0x0000000803047c24 */ /* 0x000fe2000f8e02ff */
[----:B------:R-:W-:Y:S01]  /*3a70*/  ISETP.GE.AND P1, PT, R125, c[0x0][0x220], PT ;  /* 0x000088007d007a0c */ /* 0x000fe20003f26270 */
[----:B------:R-:W-:Y:S01]  /*3a80*/  IMAD.WIDE.U32 R6, R3, UR14, R100 ;  /* 0x0000000e03067c25 */ /* 0x000fe2000f8e0064 */
[----:B------:R-:W-:-:S05]  /*3a90*/  SHF.R.S32.HI R5, RZ, 0x1f, R3 ;  /* 0x0000001fff057819 */ /* 0x000fca0000011403 */
[----:B------:R-:W-:Y:S01]  /*3aa0*/  IMAD R4, R5, UR14, R4 ;  /* 0x0000000e05047c24 */ /* 0x000fe2000f8e0204 */
[C---:B------:R-:W-:Y:S02]  /*3ab0*/  IADD3 R5, P5, R6.reuse, UR15, RZ ;  /* 0x0000000f06057c10 */ /* 0x040fe4000ffbe0ff */
[C---:B------:R-:W-:Y:S01]  /*3ac0*/  @!P3 LEA R8, P6, R6.reuse, c[0x0][0x170], 0x1 ;  /* 0x00005c000608ba11 */ /* 0x040fe200078c08ff */
[----:B------:R-:W-:Y:S01]  /*3ad0*/  IMAD.IADD R4, R7, 0x1, R4 ;  /* 0x0000000107047824 */ /* 0x000fe200078e0204 */
[C---:B------:R-:W-:Y:S02]  /*3ae0*/  @!P2 LEA R16, P4, R6.reuse, c[0x0][0x170], 0x1 ;  /* 0x00005c000610aa11 */ /* 0x040fe400078808ff */
[C---:B------:R-:W-:Y:S02]  /*3af0*/  @!P1 LEA R10, P0, R6.reuse, c[0x0][0x170], 0x1 ;  /* 0x00005c00060a9a11 */ /* 0x040fe400078008ff */
[C-C-:B------:R-:W-:Y:S02]  /*3b00*/  @!P3 LEA.HI.X R9, R6.reuse, c[0x0][0x174], R4.reuse, 0x1, P6 ;  /* 0x00005d000609ba11 */ /* 0x140fe400030f0c04 */
[C-C-:B------:R-:W-:Y:S01]  /*3b10*/  @!P2 LEA.HI.X R17, R6.reuse, c[0x0][0x174], R4.reuse, 0x1, P4 ;  /* 0x00005d000611aa11 */ /* 0x140fe200020f0c04 */
[----:B------:R-:W-:Y:S01]  /*3b20*/  @P3 STS [R124+0x6000], RZ ;  /* 0x006000ff7c003388 */ /* 0x000fe20000000800 */
[----:B------:R-:W-:-:S02]  /*3b30*/  @!P1 LEA.HI.X R11, R6, c[0x0][0x174], R4, 0x1, P0 ;  /* 0x00005d00060b9a11 */ /* 0x000fc400000f0c04 */
[C---:B------:R-:W-:Y:S01]  /*3b40*/  @!P3 LEA R18, P0, R5.reuse, c[0x0][0x170], 0x1 ;  /* 0x00005c000512ba11 */ /* 0x040fe200078008ff */
[----:B------:R-:W-:Y:S01]  /*3b50*/  @P3 STS [R124+0x6004], RZ ;  /* 0x006004ff7c003388 */ /* 0x000fe20000000800 */
[----:B------:R-:W-:Y:S02]  /*3b60*/  IADD3.X R4, R4, UR5, RZ, P5, !PT ;  /* 0x0000000504047c10 */ /* 0x000fe4000affe4ff */
[C---:B------:R-:W-:Y:S01]  /*3b70*/  @!P2 LEA R26, P5, R5.reuse, c[0x0][0x170], 0x1 ;  /* 0x00005c00051aaa11 */ /* 0x040fe200078a08ff */
[----:B------:R-:W-:Y:S01]  /*3b80*/  @P3 STS.64 [R124+0x6008], RZ ;  /* 0x006008ff7c003388 */ /* 0x000fe20000000a00 */
[C---:B------:R-:W-:Y:S02]  /*3b90*/  @!P1 LEA R24, P4, R5.reuse, c[0x0][0x170], 0x1 ;  /* 0x00005c0005189a11 */ /* 0x040fe400078808ff */
[C-C-:B------:R-:W-:Y:S01]  /*3ba0*/  @!P3 LEA.HI.X R19, R5.reuse, c[0x0][0x174], R4.reuse, 0x1, P0 ;  /* 0x00005d000513ba11 */ /* 0x140fe200000f0c04 */
[----:B------:R-:W-:Y:S01]  /*3bb0*/  @!PT LDS RZ, [RZ] ;  /* 0x00000000fffff984 */ /* 0x000fe20000000800 */
[----:B------:R-:W-:Y:S01]  /*3bc0*/  @!PT LDS RZ, [RZ] ;  /* 0x00000000fffff984 */ /* 0x000fe20000000800 */
[----:B------:R-:W-:Y:S01]  /*3bd0*/  @!PT LDS RZ, [RZ] ;  /* 0x00000000fffff984 */ /* 0x000fe20000000800 */
[----:B------:R1:W-:Y:S01]  /*3be0*/  @!P3 LDGSTS.E.BYPASS.LTC128B.128 [R124+0x6000], [R8.64] ;  /* 0x06000000087cbfae */ /* 0x0003e2000b901d4c */
[----:B------:R-:W-:-:S02]  /*3bf0*/  @!P2 LEA.HI.X R27, R5, c[0x0][0x174], R4, 0x1, P5 ;  /* 0x00005d00051baa11 */ /* 0x000fc400028f0c04 */
        /* <DEDUP_REMOVED lines=28> */
[----:B------:R-:W1:Y:S04]  /*3dc0*/  LDSM.16.M88.4 R4, [R120+0x3000] ;  /* 0x003000007804783b */ /* 0x000e680000000200 */
[----:B------:R-:W3:Y:S04]  /*3dd0*/  LDSM.16.M88.4 R20, [R120+0x3800] ;  /* 0x003800007814783b */ /* 0x000ee80000000200 */
[----:B------:R-:W2:Y:S04]  /*3de0*/  LDSM.16.M88.4 R92, [R120+0x3c00] ;  /* 0x003c0000785c783b */ /* 0x000ea80000000200 */
[----:B------:R-:W-:Y:S04]  /*3df0*/  LDSM.16.M88.4 R84, [R119] ;  /* 0x000000007754783b */ /* 0x000fe80000000200 */
[----:B------:R-:W5:Y:S04]  /*3e00*/  LDSM.16.M88.4 R88, [R117+0x3400] ;  /* 0x003400007558783b */ /* 0x000f680000000200 */
[----:B------:R-:W2:Y:S04]  /*3e10*/  LDSM.16.M88.4 R104, [R117+0x3000] ;  /* 0x003000007568783b */ /* 0x000ea80000000200 */
[----:B------:R-:W0:Y:S01]  /*3e20*/  LDGDEPBAR ;  /* 0x00000000000079af */ /* 0x000e220000000000 */
[C---:B----4-:R-:W-:Y:S08]  /*3e30*/  HMMA.16816.F32 R32, R12.reuse, R28, RZ ;  /* 0x0000001c0c20723c */ /* 0x050ff000000018ff */
[C---:B------:R-:W-:Y:S08]  /*3e40*/  HMMA.16816.F32 R28, R12.reuse, R30, RZ ;  /* 0x0000001e0c1c723c */ /* 0x040ff000000018ff */
[C---:B-1----:R-:W-:Y:S08]  /*3e50*/  HMMA.16816.F32 R8, R12.reuse, R4, RZ ;  /* 0x000000040c08723c */ /* 0x042ff000000018ff */
[C---:B---3--:R-:W-:Y:S08]  /*3e60*/  HMMA.16816.F32 R24, R12.reuse, R20, RZ ;  /* 0x000000140c18723c */ /* 0x048ff000000018ff */
[C---:B------:R-:W-:Y:S08]  /*3e70*/  HMMA.16816.F32 R4, R12.reuse, R6, RZ ;  /* 0x000000060c04723c */ /* 0x040ff000000018ff */
[C---:B------:R-:W-:Y:S08]  /*3e80*/  HMMA.16816.F32 R20, R12.reuse, R22, RZ ;  /* 0x000000160c14723c */ /* 0x040ff000000018ff */
[C---:B--2---:R-:W-:Y:S08]  /*3e90*/  HMMA.16816.F32 R16, R12.reuse, R92, RZ ;  /* 0x0000005c0c10723c */ /* 0x044ff000000018ff */
[----:B------:R-:W-:Y:S01]  /*3ea0*/  HMMA.16816.F32 R12, R12, R94, RZ ;  /* 0x0000005e0c0c723c */ /* 0x000fe200000018ff */
[----:B------:R-:W1:Y:S07]  /*3eb0*/  LDSM.16.M88.4 R92, [R117+0x3800] ;  /* 0x00380000755c783b */ /* 0x000e6e0000000200 */
[C---:B-----5:R-:W-:Y:S08]  /*3ec0*/  HMMA.16816.F32 R32, R84.reuse, R88, R32 ;  /* 0x000000585420723c */ /* 0x060ff00000001820 */
[C---:B------:R-:W-:Y:S01]  /*3ed0*/  HMMA.16816.F32 R28, R84.reuse, R90, R28 ;  /* 0x0000005a541c723c */ /* 0x040fe2000000181c */
[----:B------:R-:W2:Y:S07]  /*3ee0*/  LDSM.16.M88.4 R88, [R117+0x3c00] ;  /* 0x003c00007558783b */ /* 0x000eae0000000200 */
[C---:B------:R-:W-:Y:S08]  /*3ef0*/  HMMA.16816.F32 R8, R84.reuse, R104, R8 ;  /* 0x000000685408723c */ /* 0x040ff00000001808 */
[C---:B------:R-:W-:Y:S08]  /*3f00*/  HMMA.16816.F32 R4, R84.reuse, R106, R4 ;  /* 0x0000006a5404723c */ /* 0x040ff00000001804 */
[C---:B-1----:R-:W-:Y:S08]  /*3f10*/  HMMA.16816.F32 R24, R84.reuse, R92, R24 ;  /* 0x0000005c5418723c */ /* 0x042ff00000001818 */
[C---:B------:R-:W-:Y:S01]  /*3f20*/  HMMA.16816.F32 R20, R84.reuse, R94, R20 ;  /* 0x0000005e5414723c */ /* 0x040fe20000001814 */
[----:B------:R-:W-:Y:S07]  /*3f30*/  LDSM.16.M88.4 R92, [R120+0x4000] ;  /* 0x00400000785c783b */ /* 0x000fee0000000200 */
[C---:B--2---:R-:W-:Y:S08]  /*3f40*/  HMMA.16816.F32 R16, R84.reuse, R88, R16 ;  /* 0x000000585410723c */ /* 0x044ff00000001810 */
[----:B------:R-:W-:Y:S01]  /*3f50*/  HMMA.16816.F32 R12, R84, R90, R12 ;  /* 0x0000005a540c723c */ /* 0x000fe2000000180c */
[----:B------:R-:W1:Y:S04]  /*3f60*/  LDSM.16.M88.4 R84, [R121+0x1000] ;  /* 0x001000007954783b */ /* 0x000e680000000200 */
[----:B------:R-:W2:Y:S03]  /*3f70*/  LDSM.16.M88.4 R88, [R120+0x4400] ;  /* 0x004400007858783b */ /* 0x000ea60000000200 */
[C---:B-1----:R-:W-:Y:S08]  /*3f80*/  HMMA.16816.F32 R8, R84.reuse, R92, R8 ;  /* 0x0000005c5408723c */ /* 0x042ff00000001808 */
[C---:B------:R-:W-:Y:S01]  /*3f90*/  HMMA.16816.F32 R4, R84.reuse, R94, R4 ;  /* 0x0000005e5404723c */ /* 0x040fe20000001804 */
[----:B------:R-:W1:Y:S07]  /*3fa0*/  LDSM.16.M88.4 R92, [R120+0x4800] ;  /* 0x00480000785c783b */ /* 0x000e6e0000000200 */
[C---:B--2---:R-:W-:Y:S08]  /*3fb0*/  HMMA.16816.F32 R32, R84.reuse, R88, R32 ;  /* 0x000000585420723c */ /* 0x044ff00000001820 */
[C---:B------:R-:W-:Y:S01]  /*3fc0*/  HMMA.16816.F32 R28, R84.reuse, R90, R28 ;  /* 0x0000005a541c723c */ /* 0x040fe2000000181c */
[----:B------:R-:W2:Y:S07]  /*3fd0*/  LDSM.16.M88.4 R88, [R120+0x4c00] ;  /* 0x004c00007858783b */ /* 0x000eae0000000200 */
        /* <DEDUP_REMOVED lines=37> */
[----:B------:R-:W-:Y:S01]  /*4230*/  HMMA.16816.F32 R28, R92, R90, R28 ;  /* 0x0000005a5c1c723c */ /* 0x000fe2000000181c */
[----:B------:R-:W2:Y:S01]  /*4240*/  LDSM.16.M88.4 R88, [R117+0x5c00] ;  /* 0x005c00007558783b */ /* 0x000ea20000000200 */
[----:B------:R-:W-:-:S06]  /*4250*/  DEPBAR.LE SB0, 0x0 ;  /* 0x000080000000791a */ /* 0x000fcc0000000000 */
[C---:B-1----:R-:W-:Y:S01]  /*4260*/  HMMA.16816.F32 R24, R92.reuse, R84, R24 ;  /* 0x000000545c18723c */ /* 0x042fe20000001818 */
[----:B------:R-:W1:Y:S07]  /*4270*/  S2R R84, SR_TID.X ;  /* 0x0000000000547919 */ /* 0x000e6e0000002100 */
[C---:B------:R-:W-:Y:S08]  /*4280*/  HMMA.16816.F32 R20, R92.reuse, R86, R20 ;  /* 0x000000565c14723c */ /* 0x040ff00000001814 */
[C---:B--2---:R-:W-:Y:S08]  /*4290*/  HMMA.16816.F32 R16, R92.reuse, R88, R16 ;  /* 0x000000585c10723c */ /* 0x044ff00000001810 */
[----:B------:R-:W-:Y:S01]  /*42a0*/  HMMA.16816.F32 R12, R92, R90, R12 ;  /* 0x0000005a5c0c723c */ /* 0x000fe2000000180c */
[----:B-1----:R-:W-:-:S05]  /*42b0*/  IMAD.SHL.U32 R84, R84, 0x2, RZ ;  /* 0x0000000254547824 */ /* 0x002fca00078e00ff */
[----:B------:R-:W-:-:S05]  /*42c0*/  LOP3.LUT R84, R84, 0x6, RZ, 0xc0, !PT ;  /* 0x0000000654547812 */ /* 0x000fca00078ec0ff */
[----:B------:R-:W-:-:S05]  /*42d0*/  IMAD R84, R3, 0x40, R84 ;  /* 0x0000004003547824 */ /* 0x000fca00078e0254 */
[C---:B------:R-:W-:Y:S02]  /*42e0*/  IADD3 R86, R84.reuse, 0x1, RZ ;  /* 0x0000000154567810 */ /* 0x040fe40007ffe0ff */
[----:B------:R-:W-:Y:S01]  /*42f0*/  IADD3 R85, R84, 0x8, RZ ;  /* 0x0000000854557810 */ /* 0x000fe20007ffe0ff */
[----:B------:R-:W-:Y:S01]  /*4300*/  BAR.SYNC.DEFER_BLOCKING 0x0 ;  /* 0x0000000000007b1d */ /* 0x000fe20000010000 */
[-C--:B------:R-:W-:Y:S02]  /*4310*/  ISETP.GE.AND P4, PT, R86, R102.reuse, PT ;  /* 0x000000665600720c */ /* 0x080fe40003f86270 */
[----:B------:R-:W-:Y:S02]  /*4320*/  IADD3 R87, R84, 0x9, RZ ;  /* 0x0000000954577810 */ /* 0x000fe40007ffe0ff */
[----:B------:R-:W-:Y:S02]  /*4330*/  ISETP.GE.AND P5, PT, R86, R97, PT ;  /* 0x000000615600720c */ /* 0x000fe40003fa6270 */
[----:B------:R-:W-:-:S02]  /*4340*/  ISETP.GE.AND P6, PT, R85, R102, PT ;  /* 0x000000665500720c */ /* 0x000fc40003fc6270 */
[----:B------:R-:W-:Y:S02]  /*4350*/  ISETP.GE.AND P0, PT, R85, R97, PT ;  /* 0x000000615500720c */ /* 0x000fe40003f06270 */
[----:B------:R-:W-:Y:S02]  /*4360*/  IADD3 R86, R84, 0x10, RZ ;  /* 0x0000001054567810 */ /* 0x000fe40007ffe0ff */
[----:B------:R-:W-:Y:S02]  /*4370*/  FSEL R85, R9, -INF , !P4 ;  /* 0xff80000009557808 */ /* 0x000fe40006000000 */
[----:B------:R-:W-:Y:S02]  /*4380*/  ISETP.GE.AND P4, PT, R87, R102, PT ;  /* 0x000000665700720c */ /* 0x000fe40003f86270 */
[----:B------:R-:W-:Y:S02]  /*4390*/  FSEL R9, R4, -INF , !P6 ;  /* 0xff80000004097808 */ /* 0x000fe40007000000 */
[----:B------:R-:W-:-:S02]  /*43a0*/  FSEL R6, R6, -INF , !P0 ;  /* 0xff80000006067808 */ /* 0x000fc40004000000 */
[-C--:B------:R-:W-:Y:S02]  /*43b0*/  ISETP.GE.AND P6, PT, R87, R97.reuse, PT ;  /* 0x000000615700720c */ /* 0x080fe40003fc6270 */
[----:B------:R-:W-:Y:S02]  /*43c0*/  ISETP.GE.AND P0, PT, R86, R102, PT ;  /* 0x000000665600720c */ /* 0x000fe40003f06270 */
[----:B------:R-:W-:Y:S02]  /*43d0*/  IADD3 R87, R84, 0x11, RZ ;  /* 0x0000001154577810 */ /* 0x000fe40007ffe0ff */
[----:B------:R-:W-:Y:S02]  /*43e0*/  FSEL R5, R5, -INF , !P4 ;  /* 0xff80000005057808 */ /* 0x000fe40006000000 */
        /* <DEDUP_REMOVED lines=8> */
[CC--:B------:R-:W-:Y:S02]  /*4470*/  ISETP.GE.AND P4, PT, R86.reuse, R102.reuse, PT ;  /* 0x000000665600720c */ /* 0x0c0fe40003f86270 */
[----:B------:R-:W-:Y:S02]  /*4480*/  FSEL R141, R33, -INF , !P6 ;  /* 0xff800000218d7808 */ /* 0x000fe40007000000 */
[----:B------:R-:W-:Y:S02]  /*4490*/  FSEL R152, R35, -INF , !P0 ;  /* 0xff80000023987808 */ /* 0x000fe40004000000 */
[----:B------:R-:W-:Y:S02]  /*44a0*/  ISETP.GE.AND P6, PT, R86, R97, PT ;  /* 0x000000615600720c */ /* 0x000fe40003fc6270 */
[----:B------:R-:W-:Y:S02]  /*44b0*/  ISETP.GE.AND P0, PT, R7, R102, PT ;  /* 0x000000660700720c */ /* 0x000fe40003f06270 */
[----:B------:R-:W-:-:S02]  /*44c0*/  IADD3 R32, R84, 0x20, RZ ;  /* 0x0000002054207810 */ /* 0x000fc40007ffe0ff */
[----:B------:R-:W-:Y:S02]  /*44d0*/  FSEL R143, R28, -INF , !P4 ;  /* 0xff8000001c8f7808 */ /* 0x000fe40006000000 */
[----:B------:R-:W-:Y:S02]  /*44e0*/  ISETP.GE.AND P4, PT, R7, R97, PT ;  /* 0x000000610700720c */ /* 0x000fe40003f86270 */
[----:B------:R-:W-:Y:S02]  /*44f0*/  IADD3 R7, R84, 0x21, RZ ;  /* 0x0000002154077810 */ /* 0x000fe40007ffe0ff */
[----:B------:R-:W-:Y:S02]  /*4500*/  FSEL R154, R30, -INF , !P6 ;  /* 0xff8000001e9a7808 */ /* 0x000fe40007000000 */
[----:B------:R-:W-:Y:S02]  /*4510*/  FSEL R151, R29, -INF , !P0 ;  /* 0xff8000001d977808 */ /* 0x000fe40004000000 */
[----:B------:R-:W-:-:S02]  /*4520*/  ISETP.GE.AND P6, PT, R32, R102, PT ;  /* 0x000000662000720c */ /* 0x000fc40003fc6270 */
[----:B------:R-:W-:Y:S02]  /*4530*/  ISETP.GE.AND P0, PT, R32, R97, PT ;  /* 0x000000612000720c */ /* 0x000fe40003f06270 */
[----:B------:R-:W-:Y:S02]  /*4540*/  FSEL R136, R31, -INF , !P4 ;  /* 0xff8000001f887808 */ /* 0x000fe40006000000 */
[----:B------:R-:W-:Y:S02]  /*4550*/  IADD3 R28, R84, 0x28, RZ ;  /* 0x00000028541c7810 */ /* 0x000fe40007ffe0ff */
        /* <DEDUP_REMOVED lines=22> */
[-C--:B------:R-:W-:Y:S02]  /*46c0*/  ISETP.GE.AND P4, PT, R7, R97.reuse, PT ;  /* 0x000000610700720c */ /* 0x080fe40003f86270 */
[----:B------:R-:W-:Y:S02]  /*46d0*/  FSEL R106, R18, -INF , !P6 ;  /* 0xff800000126a7808 */ /* 0x000fe40007000000 */
[----:B------:R-:W-:Y:S02]  /*46e0*/  FSEL R108, R17, -INF , !P0 ;  /* 0xff800000116c7808 */ /* 0x000fe40004000000 */
[C---:B------:R-:W-:Y:S02]  /*46f0*/  ISETP.GE.AND P6, PT, R20.reuse, R102, PT ;  /* 0x000000661400720c */ /* 0x040fe40003fc6270 */
[----:B------:R-:W-:-:S02]  /*4700*/  ISETP.GE.AND P0, PT, R20, R97, PT ;  /* 0x000000611400720c */ /* 0x000fc40003f06270 */
[----:B------:R-:W-:Y:S02]  /*4710*/  FSEL R110, R19, -INF , !P4 ;  /* 0xff800000136e7808 */ /* 0x000fe40006000000 */
[C---:B------:R-:W-:Y:S02]  /*4720*/  IADD3 R7, R84.reuse, 0x39, RZ ;  /* 0x0000003954077810 */ /* 0x040fe40007ffe0ff */
[-C--:B------:R-:W-:Y:S02]  /*4730*/  ISETP.GE.AND P4, PT, R84, R102.reuse, PT ;  /* 0x000000665400720c */ /* 0x080fe40003f86270 */
[----:B------:R-:W-:Y:S02]  /*4740*/  FSEL R114, R12, -INF , !P6 ;  /* 0xff8000000c727808 */ /* 0x000fe40007000000 */
[----:B------:R-:W-:Y:S02]  /*4750*/  FSEL R142, R14, -INF , !P0 ;  /* 0xff8000000e8e7808 */ /* 0x000fe40004000000 */
[----:B------:R-:W-:-:S02]  /*4760*/  ISETP.GE.AND P6, PT, R7, R102, PT ;  /* 0x000000660700720c */ /* 0x000fc40003fc6270 */
[-C--:B------:R-:W-:Y:S02]  /*4770*/  ISETP.GE.AND P0, PT, R7, R97.reuse, PT ;  /* 0x000000610700720c */ /* 0x080fe40003f06270 */
[----:B------:R-:W-:Y:S02]  /*4780*/  FSEL R7, R8, -INF , !P4 ;  /* 0xff80000008077808 */ /* 0x000fe40006000000 */
[----:B------:R-:W-:Y:S02]  /*4790*/  ISETP.GE.AND P4, PT, R96, 0x3, PT ;  /* 0x000000036000780c */ /* 0x000fe40003f86270 */
[----:B------:R-:W-:Y:S02]  /*47a0*/  FSEL R16, R11, -INF , !P5 ;  /* 0xff8000000b107808 */ /* 0x000fe40006800000 */
[----:B------:R-:W-:Y:S02]  /*47b0*/  ISETP.GE.AND P5, PT, R84, R97, PT ;  /* 0x000000615400720c */ /* 0x000fe40003fa6270 */
[----:B------:R-:W-:-:S02]  /*47c0*/  FSEL R147, R13, -INF , !P6 ;  /* 0xff8000000d937808 */ /* 0x000fc40007000000 */
[----:B------:R-:W-:Y:S02]  /*47d0*/  FSEL R10, R10, -INF , !P5 ;  /* 0xff8000000a0a7808 */ /* 0x000fe40006800000 */
[----:B------:R-:W-:-:S03]  /*47e0*/  FSEL R148, R15, -INF , !P0 ;  /* 0xff8000000f947808 */ /* 0x000fc60004000000 */
[----:B------:R-:W-:Y:S05]  /*47f0*/  @!P4 BRA `(.L_x_201) ;  /* 0x000003a00000c947 */ /* 0x000fea0003800000 */
[----:B------:R-:W-:Y:S01]  /*4800*/  IADD3 R11, R96, -0x3, RZ ;  /* 0xfffffffd600b7810 */ /* 0x000fe20007ffe0ff */
[----:B------:R1:W-:Y:S01]  /*4810*/  @P3 STS [R124+0x3000], RZ ;  /* 0x003000ff7c003388 */ /* 0x0003e20000000800 */
[----:B------:R-:W-:Y:S02]  /*4820*/  BSSY B0, `(.L_x_202) ;  /* 0x0000036000007945 */ /* 0x000fe40003800000 */
[----:B------:R-:W-:Y:S01]  /*4830*/  SHF.R.S32.HI R8, RZ, 0x1f, R11 ;  /* 0x0000001fff087819 */ /* 0x000fe2000001140b */
[C---:B------:R-:W-:Y:S01]  /*4840*/  IMAD.WIDE.U32 R14, R11.reuse, c[0x0][0x198], RZ ;  /* 0x000066000b0e7a25 */ /* 0x040fe200078e00ff */
[----:B------:R1:W-:Y:S03]  /*4850*/  @P3 STS [R124+0x3004], RZ ;  /* 0x003004ff7c003388 */ /* 0x0003e60000000800 */
[----:B------:R-:W-:Y:S01]  /*4860*/  IMAD R8, R8, c[0x0][0x198], RZ ;  /* 0x0000660008087a24 */ /* 0x000fe200078e02ff */
[----:B------:R-:W-:Y:S01]  /*4870*/  LEA R12, P5, R14, R128, 0x6 ;  /* 0x000000800e0c7211 */ /* 0x000fe200078a30ff */
[----:B------:R1:W-:Y:S02]  /*4880*/  @P3 STS.64 [R124+0x3008], RZ ;  /* 0x003008ff7c003388 */ /* 0x0003e40000000a00 */
[----:B------:R-:W-:Y:S01]  /*4890*/  IMAD R8, R11, c[0x0][0x19c], R8 ;  /* 0x000067000b087a24 */ /* 0x000fe200078e0208 */
[----:B------:R-:W-:-:S03]  /*48a0*/  @!P3 LEA R18, P0, R12, c[0x0][0x168], 0x1 ;  /* 0x00005a000c12ba11 */ /* 0x000fc600078008ff */
[----:B------:R-:W-:Y:S01]  /*48b0*/  IMAD.IADD R11, R15, 0x1, R8 ;  /* 0x000000010f0b7824 */ /* 0x000fe200078e0208 */
[----:B------:R-:W-:-:S04]  /*48c0*/  IADD3 R8, P6, R12, UR11, RZ ;  /* 0x0000000b0c087c10 */ /* 0x000fc8000ffde0ff */
[----:B------:R-:W-:Y:S02]  /*48d0*/  LEA.HI.X R11, R14, R131, R11, 0x6, P5 ;  /* 0x000000830e0b7211 */ /* 0x000fe400028f340b */
[C---:B------:R-:W-:Y:S02]  /*48e0*/  @!P2 LEA R20, P5, R12.reuse, c[0x0][0x168], 0x1 ;  /* 0x00005a000c14aa11 */ /* 0x040fe400078a08ff */
        /* <DEDUP_REMOVED lines=41> */
.L_x_203:
[----:B------:R-:W-:Y:S05]  /*4b80*/  BSYNC B0 ;  /* 0x0000000000007941 */ /* 0x000fea0003800000 */
.L_x_202:
[----:B------:R-:W0:Y:S02]  /*4b90*/  LDGDEPBAR ;  /* 0x00000000000079af */ /* 0x000e240000000000 */
.L_x_201:
[----:B------:R-:W-:Y:S01]  /*4ba0*/  FMNMX.FTZ R8, R2, R7, !PT ;  /* 0x0000000702087209 */ /* 0x000fe20007810000 */
[----:B------:R-:W-:Y:S01]  /*4bb0*/  LDSM.16.MT88.4 R24, [R118+0x7000] ;  /* 0x007000007618783b */ /* 0x000fe20000004200 */
[----:B-1----:R-:W-:Y:S02]  /*4bc0*/  FMNMX.FTZ R13, R0, R10, !PT ;  /* 0x0000000a000d7209 */ /* 0x002fe40007810000 */
        /* <DEDUP_REMOVED lines=21> */
[----:B------:R-:W-:-:S04]  /*4d20*/  FMNMX.FTZ R11, R115, R8, !PT ;  /* 0x00000008730b7209 */ /* 0x000fc80007810000 */
[----:B------:R-:W-:-:S04]  /*4d30*/  FMNMX.FTZ R11, R104, R11, !PT ;  /* 0x0000000b680b7209 */ /* 0x000fc80007810000 */
[----:B------:R-:W-:-:S04]  /*4d40*/  FMNMX.FTZ R11, R108, R11, !PT ;  /* 0x0000000b6c0b7209 */ /* 0x000fc80007810000 */
[----:B------:R-:W-:Y:S02]  /*4d50*/  FMNMX.FTZ R8, R114, R11, !PT ;  /* 0x0000000b72087209 */ /* 0x000fe40007810000 */
[----:B------:R-:W-:Y:S02]  /*4d60*/  FMNMX.FTZ R11, R103, R12, !PT ;  /* 0x0000000c670b7209 */ /* 0x000fe40007810000 */
[----:B------:R-:W-:Y:S02]  /*4d70*/  FMNMX.FTZ R13, R147, R8, !PT ;  /* 0x00000008930d7209 */ /* 0x000fe40007810000 */
[----:B------:R-:W-:-:S03]  /*4d80*/  FMNMX.FTZ R11, R106, R11, !PT ;  /* 0x0000000b6a0b7209 */ /* 0x000fc60007810000 */
[----:B------:R-:W1:Y:S01]  /*4d90*/  SHFL.BFLY PT, R8, R13, 0x2, 0x1f ;  /* 0x0c401f000d087f89 */ /* 0x000e6200000e0000 */
        /* <DEDUP_REMOVED lines=11> */
[----:B------:R-:W-:Y:S02]  /*4e50*/  FSEL R150, R150, RZ, P1 ;  /* 0x000000ff96967208 */ /* 0x000fe40000800000 */
[----:B--2---:R-:W-:-:S03]  /*4e60*/  FMNMX.FTZ R88, R11, R88, !PT ;  /* 0x000000580b587209 */ /* 0x004fc60007810000 */
[--C-:B------:R-:W-:Y:S02]  /*4e70*/  FFMA.FTZ R97, R7, c[0x0][0x23c], -R150.reuse ;  /* 0x00008f0007617a23 */ /* 0x100fe40000010896 */
[--C-:B------:R-:W-:Y:S01]  /*4e80*/  FFMA.FTZ R90, R5, c[0x0][0x23c], -R150.reuse ;  /* 0x00008f00055a7a23 */ /* 0x100fe20000010896 */
[C---:B------:R-:W-:Y:S01]  /*4e90*/  FSETP.NEU.FTZ.AND P0, PT, R88.reuse, -INF , PT ;  /* 0xff8000005800780b */ /* 0x040fe20003f1d000 */
[C---:B------:R-:W-:Y:S01]  /*4ea0*/  FMUL.FTZ R149, R88.reuse, c[0x0][0x23c] ;  /* 0x00008f0058957a20 */ /* 0x040fe20000410000 */
[----:B------:R-:W-:Y:S01]  /*4eb0*/  FSEL R5, R89, RZ, P1 ;  /* 0x000000ff59057208 */ /* 0x000fe20000800000 */
[--C-:B------:R-:W-:Y:S01]  /*4ec0*/  FFMA.FTZ R92, R85, c[0x0][0x23c], -R150.reuse ;  /* 0x00008f00555c7a23 */ /* 0x100fe20000010896 */
[----:B------:R-:W-:Y:S01]  /*4ed0*/  FSEL R7, R88, RZ, P0 ;  /* 0x000000ff58077208 */ /* 0x000fe20000000000 */
[----:B------:R-:W-:Y:S01]  /*4ee0*/  FFMA.FTZ R93, R9, c[0x0][0x23c], -R150 ;  /* 0x00008f00095d7a23 */ /* 0x000fe20000010896 */
[----:B------:R-:W-:Y:S01]  /*4ef0*/  FSEL R149, R149, RZ, P0 ;  /* 0x000000ff95957208 */ /* 0x000fe20000000000 */
[----:B------:R-:W-:Y:S01]  /*4f00*/  FADD.FTZ R5, R2, -R5 ;  /* 0x8000000502057221 */ /* 0x000fe20000010000 */
[----:B------:R-:W-:Y:S01]  /*4f10*/  MUFU.EX2 R97, R97 ;  /* 0x0000006100617308 */ /* 0x000fe20000000800 */
[----:B------:R-:W-:-:S02]  /*4f20*/  FADD.FTZ R7, R0, -R7 ;  /* 0x8000000700077221 */ /* 0x000fc40000010000 */
[--C-:B------:R-:W-:Y:S02]  /*4f30*/  FFMA.FTZ R91, R10, c[0x0][0x23c], -R149.reuse ;  /* 0x00008f000a5b7a23 */ /* 0x100fe40000010895 */
[--C-:B------:R-:W-:Y:S01]  /*4f40*/  FFMA.FTZ R2, R16, c[0x0][0x23c], -R149.reuse ;  /* 0x00008f0010027a23 */ /* 0x100fe20000010895 */
[----:B------:R-:W1:Y:S01]  /*4f50*/  LDSM.16.MT88.4 R8, [R118+0x6000] ;  /* 0x006000007608783b */ /* 0x000e620000004200 */
[----:B------:R-:W-:Y:S01]  /*4f60*/  FMUL.FTZ R102, R5, c[0x0][0x23c] ;  /* 0x00008f0005667a20 */ /* 0x000fe20000410000 */
[----:B------:R-:W2:Y:S01]  /*4f70*/  MUFU.EX2 R92, R92 ;  /* 0x0000005c005c7308 */ /* 0x000ea20000000800 */
[----:B------:R-:W-:Y:S01]  /*4f80*/  FMUL.FTZ R94, R7, c[0x0][0x23c] ;  /* 0x00008f00075e7a20 */ /* 0x000fe20000410000 */
[----:B------:R-:W3:Y:S01]  /*4f90*/  LDSM.16.MT88.4 R16, [R116+0x6000] ;  /* 0x006000007410783b */ /* 0x000ee20000004200 */
[--C-:B------:R-:W-:Y:S02]  /*4fa0*/  FFMA.FTZ R95, R6, c[0x0][0x23c], -R149.reuse ;  /* 0x00008f00065f7a23 */ /* 0x100fe40000010895 */
[----:B------:R-:W-:-:S02]  /*4fb0*/  FFMA.FTZ R0, R4, c[0x0][0x23c], -R149 ;  /* 0x00008f0004007a23 */ /* 0x000fc40000010895 */
[--C-:B------:R-:W-:Y:S01]  /*4fc0*/  FFMA.FTZ R145, R141, c[0x0][0x23c], -R150.reuse ;  /* 0x00008f008d917a23 */ /* 0x100fe20000010896 */
[----:B------:R-:W-:Y:S01]  /*4fd0*/  MUFU.EX2 R93, R93 ;  /* 0x0000005d005d7308 */ /* 0x000fe20000000800 */
[--C-:B------:R-:W-:Y:S02]  /*4fe0*/  FFMA.FTZ R146, R139, c[0x0][0x23c], -R150.reuse ;  /* 0x00008f008b927a23 */ /* 0x100fe40000010896 */
[--C-:B------:R-:W-:Y:S02]  /*4ff0*/  FFMA.FTZ R141, R143, c[0x0][0x23c], -R150.reuse ;  /* 0x00008f008f8d7a23 */ /* 0x100fe40000010896 */
[----:B------:R-:W-:Y:S02]  /*5000*/  FFMA.FTZ R138, R151, c[0x0][0x23c], -R150 ;  /* 0x00008f00978a7a23 */ /* 0x000fe40000010896 */
[--C-:B------:R-:W-:Y:S01]  /*5010*/  FFMA.FTZ R144, R144, c[0x0][0x23c], -R149.reuse ;  /* 0x00008f0090907a23 */ /* 0x100fe20000010895 */
[----:B------:R-:W4:Y:S01]  /*5020*/  MUFU.EX2 R90, R90 ;  /* 0x0000005a005a7308 */ /* 0x000f220000000800 */
[----:B--2---:R-:W-:Y:S01]  /*5030*/  F2FP.PACK_AB R84, R92, R97 ;  /* 0x000000615c54723e */ /* 0x004fe200000000ff */
[----:B------:R-:W-:-:S02]  /*5040*/  FFMA.FTZ R143, R152, c[0x0][0x23c], -R149 ;  /* 0x00008f00988f7a23 */ /* 0x000fc40000010895 */
[--C-:B------:R-:W-:Y:S02]  /*5050*/  FFMA.FTZ R139, R154, c[0x0][0x23c], -R149.reuse ;  /* 0x00008f009a8b7a23 */ /* 0x100fe40000010895 */
[--C-:B------:R-:W-:Y:S02]  /*5060*/  FFMA.FTZ R136, R136, c[0x0][0x23c], -R149.reuse ;  /* 0x00008f0088887a23 */ /* 0x100fe40000010895 */
[----:B------:R-:W-:Y:S01]  /*5070*/  MUFU.EX2 R91, R91 ;  /* 0x0000005b005b7308 */ /* 0x000fe20000000800 */
[--C-:B------:R-:W-:Y:S02]  /*5080*/  FFMA.FTZ R151, R105, c[0x0][0x23c], -R150.reuse ;  /* 0x00008f0069977a23 */ /* 0x100fe40000010896 */
[--C-:B------:R-:W-:Y:S02]  /*5090*/  FFMA.FTZ R152, R109, c[0x0][0x23c], -R150.reuse ;  /* 0x00008f006d987a23 */ /* 0x100fe40000010896 */
[--C-:B------:R-:W-:Y:S02]  /*50a0*/  FFMA.FTZ R105, R112, c[0x0][0x23c], -R150.reuse ;  /* 0x00008f0070697a23 */ /* 0x100fe40000010896 */
[----:B------:R-:W-:Y:S01]  /*50b0*/  FFMA.FTZ R109, R107, c[0x0][0x23c], -R149 ;  /* 0x00008f006b6d7a23 */ /* 0x000fe20000010895 */
[----:B------:R-:W2:Y:S01]  /*50c0*/  MUFU.EX2 R2, R2 ;  /* 0x0000000200027308 */ /* 0x000ea20000000800 */
[----:B----4-:R-:W-:Y:S01]  /*50d0*/  F2FP.PACK_AB R86, R90, R93 ;  /* 0x0000005d5a56723e */ /* 0x010fe200000000ff */
[----:B------:R-:W-:-:S02]  /*50e0*/  FFMA.FTZ R112, R115, c[0x0][0x23c], -R150 ;  /* 0x00008f0073707a23 */ /* 0x000fc40000010896 */
[--C-:B------:R-:W-:Y:S02]  /*50f0*/  FFMA.FTZ R156, R111, c[0x0][0x23c], -R149.reuse ;  /* 0x00008f006f9c7a23 */ /* 0x100fe40000010895 */
[--C-:B------:R-:W-:Y:S02]  /*5100*/  FFMA.FTZ R107, R113, c[0x0][0x23c], -R149.reuse ;  /* 0x00008f00716b7a23 */ /* 0x100fe40000010895 */
[----:B------:R-:W4:Y:S01]  /*5110*/  MUFU.EX2 R102, R102 ;  /* 0x0000006600667308 */ /* 0x000f220000000800 */
[--C-:B------:R-:W-:Y:S02]  /*5120*/  FFMA.FTZ R154, R103, c[0x0][0x23c], -R149.reuse ;  /* 0x00008f00679a7a23 */ /* 0x100fe40000010895 */
[--C-:B------:R-:W-:Y:S02]  /*5130*/  FFMA.FTZ R104, R104, c[0x0][0x23c], -R150.reuse ;  /* 0x00008f0068687a23 */ /* 0x100fe40000010896 */
[--C-:B------:R-:W-:Y:S02]  /*5140*/  FFMA.FTZ R114, R114, c[0x0][0x23c], -R150.reuse ;  /* 0x00008f0072727a23 */ /* 0x100fe40000010896 */
[----:B------:R-:W-:Y:S01]  /*5150*/  FFMA.FTZ R147, R147, c[0x0][0x23c], -R150 ;  /* 0x00008f0093937a23 */ /* 0x000fe20000010896 */
[----:B------:R-:W5:Y:S01]  /*5160*/  MUFU.EX2 R94, R94 ;  /* 0x0000005e005e7308 */ /* 0x000f620000000800 */
[----:B--2---:R-:W-:Y:S01]  /*5170*/  F2FP.PACK_AB R85, R2, R91 ;  /* 0x0000005b0255723e */ /* 0x004fe200000000ff */
[----:B------:R-:W-:-:S02]  /*5180*/  FFMA.FTZ R106, R106, c[0x0][0x23c], -R149 ;  /* 0x00008f006a6a7a23 */ /* 0x000fc40000010895 */
[----:B------:R-:W-:Y:S02]  /*5190*/  FFMA.FTZ R142, R142, c[0x0][0x23c], -R149 ;  /* 0x00008f008e8e7a23 */ /* 0x000fe40000010895 */
[----:B------:R-:W-:Y:S02]  /*51a0*/  FFMA.FTZ R108, R108, c[0x0][0x23c], -R150 ;  /* 0x00008f006c6c7a23 */ /* 0x000fe40000010896 */
[----:B------:R-:W-:Y:S01]  /*51b0*/  MUFU.EX2 R95, R95 ;  /* 0x0000005f005f7308 */ /* 0x000fe20000000800 */
[-C--:B----4-:R-:W-:Y:S02]  /*51c0*/  FMUL.FTZ R20, R52, R102.reuse ;  /* 0x0000006634147220 */ /* 0x090fe40000410000 */
[-C--:B------:R-:W-:Y:S02]  /*51d0*/  FMUL.FTZ R21, R53, R102.reuse ;  /* 0x0000006635157220 */ /* 0x080fe40000410000 */
[-C--:B------:R-:W-:Y:S02]  /*51e0*/  FMUL.FTZ R56, R56, R102.reuse ;  /* 0x0000006638387220 */ /* 0x080fe40000410000 */
[----:B------:R-:W-:Y:S01]  /*51f0*/  FMUL.FTZ R57, R57, R102 ;  /* 0x0000006639397220 */ /* 0x000fe20000410000 */
[----:B------:R-:W2:Y:S01]  /*5200*/  MUFU.EX2 R0, R0 ;  /* 0x0000000000007308 */ /* 0x000ea20000000800 */
[----:B-----5:R-:W-:-:S02]  /*5210*/  FMUL.FTZ R22, R54, R94 ;  /* 0x0000005e36167220 */ /* 0x020fc40000410000 */
[-C--:B------:R-:W-:Y:S02]  /*5220*/  FMUL.FTZ R23, R55, R94.reuse ;  /* 0x0000005e37177220 */ /* 0x080fe40000410000 */
[-C--:B------:R-:W-:Y:S02]  /*5230*/  FMUL.FTZ R58, R58, R94.reuse ;  /* 0x0000005e3a3a7220 */ /* 0x080fe40000410000 */
[----:B------:R-:W-:Y:S01]  /*5240*/  FMUL.FTZ R59, R59, R94 ;  /* 0x0000005e3b3b7220 */ /* 0x000fe20000410000 */
[----:B------:R-:W-:Y:S01]  /*5250*/  MUFU.EX2 R146, R146 ;  /* 0x0000009200927308 */ /* 0x000fe20000000800 */
[-C--:B------:R-:W-:Y:S02]  /*5260*/  FMUL.FTZ R28, R60, R102.reuse ;  /* 0x000000663c1c7220 */ /* 0x080fe40000410000 */
[----:B------:R-:W-:Y:S02]  /*5270*/  FMUL.FTZ R29, R61, R102 ;  /* 0x000000663d1d7220 */ /* 0x000fe40000410000 */
[----:B------:R-:W-:-:S02]  /*5280*/  FMUL.FTZ R30, R62, R94 ;  /* 0x0000005e3e1e7220 */ /* 0x000fc40000410000 */
[----:B------:R-:W-:Y:S01]  /*5290*/  FMUL.FTZ R31, R63, R94 ;  /* 0x0000005e3f1f7220 */ /* 0x000fe20000410000 */
[----:B--2---:R-:W-:Y:S01]  /*52a0*/  F2FP.PACK_AB R87, R0, R95 ;  /* 0x0000005f0057723e */ /* 0x004fe200000000ff */
[----:B------:R-:W-:Y:S01]  /*52b0*/  LDSM.16.MT88.4 R60, [R118+0x6400] ;  /* 0x00640000763c783b */ /* 0x000fe20000004200 */
[-C--:B------:R-:W-:Y:S01]  /*52c0*/  FMUL.FTZ R4, R36, R102.reuse ;  /* 0x0000006624047220 */ /* 0x080fe20000410000 */
[----:B------:R-:W2:Y:S01]  /*52d0*/  MUFU.EX2 R145, R145 ;  /* 0x0000009100917308 */ /* 0x000ea20000000800 */
[----:B------:R-:W-:Y:S02]  /*52e0*/  FMUL.FTZ R5, R37, R102 ;  /* 0x0000006625057220 */ /* 0x000fe40000410000 */
[-C--:B------:R-:W-:Y:S01]  /*52f0*/  FMUL.FTZ R6, R38, R94.reuse ;  /* 0x0000005e26067220 */ /* 0x080fe20000410000 */
[----:B------:R-:W-:Y:S01]  /*5300*/  HMMA.16816.F32 R20, R84, R24, R20 ;  /* 0x000000185414723c */ /* 0x000fe20000001814 */
[----:B------:R-:W-:Y:S02]  /*5310*/  FMUL.FTZ R7, R39, R94 ;  /* 0x0000005e27077220 */ /* 0x000fe40000410000 */
[-C--:B------:R-:W-:Y:S01]  /*5320*/  FMUL.FTZ R40, R40, R102.reuse ;  /* 0x0000006628287220 */ /* 0x080fe20000410000 */
[----:B------:R-:W-:Y:S01]  /*5330*/  MUFU.EX2 R141, R141 ;  /* 0x0000008d008d7308 */ /* 0x000fe20000000800 */
[----:B------:R-:W-:-:S02]  /*5340*/  FMUL.FTZ R41, R41, R102 ;  /* 0x0000006629297220 */ /* 0x000fc40000410000 */
[-C--:B------:R-:W-:Y:S01]  /*5350*/  FMUL.FTZ R42, R42, R94.reuse ;  /* 0x0000005e2a2a7220 */ /* 0x080fe20000410000 */
[C---:B------:R-:W-:Y:S01]  /*5360*/  HMMA.16816.F32 R24, R84.reuse, R26, R56 ;  /* 0x0000001a5418723c */ /* 0x040fe20000001838 */
[----:B------:R-:W-:Y:S01]  /*5370*/  LDSM.16.MT88.4 R56, [R116+0x6400] ;  /* 0x006400007438783b */ /* 0x000fe20000004200 */
[----:B------:R-:W-:Y:S02]  /*5380*/  FMUL.FTZ R43, R43, R94 ;  /* 0x0000005e2b2b7220 */ /* 0x000fe40000410000 */
[-C--:B------:R-:W-:Y:S01]  /*5390*/  FMUL.FTZ R12, R44, R102.reuse ;  /* 0x000000662c0c7220 */ /* 0x080fe20000410000 */
[----:B------:R-:W4:Y:S01]  /*53a0*/  MUFU.EX2 R138, R138 ;  /* 0x0000008a008a7308 */ /* 0x000f220000000800 */
[----:B------:R-:W-:Y:S01]  /*53b0*/  FMUL.FTZ R13, R45, R102 ;  /* 0x000000662d0d7220 */ /* 0x000fe20000410000 */
[----:B--2---:R-:W-:Y:S01]  /*53c0*/  F2FP.PACK_AB R52, R145, R146 ;  /* 0x000000929134723e */ /* 0x004fe200000000ff */
[-C--:B------:R-:W-:Y:S01]  /*53d0*/  FMUL.FTZ R14, R46, R94.reuse ;  /* 0x0000005e2e0e7220 */ /* 0x080fe20000410000 */
[----:B-1----:R-:W-:Y:S01]  /*53e0*/  HMMA.16816.F32 R4, R84, R8, R4 ;  /* 0x000000085404723c */ /* 0x002fe20000001804 */
[----:B------:R-:W-:-:S02]  /*53f0*/  FMUL.FTZ R15, R47, R94 ;  /* 0x0000005e2f0f7220 */ /* 0x000fc40000410000 */
[-C--:B------:R-:W-:Y:S01]  /*5400*/  FMUL.FTZ R48, R48, R102.reuse ;  /* 0x0000006630307220 */ /* 0x080fe20000410000 */
[----:B------:R-:W-:Y:S01]  /*5410*/  MUFU.EX2 R144, R144 ;  /* 0x0000009000907308 */ /* 0x000fe20000000800 */
[----:B------:R-:W-:Y:S02]  /*5420*/  FMUL.FTZ R49, R49, R102 ;  /* 0x0000006631317220 */ /* 0x000fe40000410000 */
[-C--:B------:R-:W-:Y:S01]  /*5430*/  FMUL.FTZ R50, R50, R94.reuse ;  /* 0x0000005e32327220 */ /* 0x080fe20000410000 */
[----:B------:R-:W-:Y:S01]  /*5440*/  HMMA.16816.F32 R8, R84, R10, R40 ;  /* 0x0000000a5408723c */ /* 0x000fe20000001828 */
[----:B------:R-:W-:Y:S01]  /*5450*/  FMUL.FTZ R51, R51, R94 ;  /* 0x0000005e33337220 */ /* 0x000fe20000410000 */
[----:B------:R-:W1:Y:S01]  /*5460*/  LDSM.16.MT88.4 R40, [R118+0x8000] ;  /* 0x008000007628783b */ /* 0x000e620000004200 */
[-C--:B------:R-:W-:Y:S01]  /*5470*/  FMUL.FTZ R64, R64, R102.reuse ;  /* 0x0000006640407220 */ /* 0x080fe20000410000 */
[----:B------:R-:W2:Y:S01]  /*5480*/  MUFU.EX2 R143, R143 ;  /* 0x0000008f008f7308 */ /* 0x000ea20000000800 */
[----:B----4-:R-:W-:Y:S01]  /*5490*/  F2FP.PACK_AB R54, R138, R141 ;  /* 0x0000008d8a36723e */ /* 0x010fe200000000ff */
[----:B------:R-:W-:-:S02]  /*54a0*/  FMUL.FTZ R65, R65, R102 ;  /* 0x0000006641417220 */ /* 0x000fc40000410000 */
[C---:B---3--:R-:W-:Y:S01]  /*54b0*/  HMMA.16816.F32 R12, R84.reuse, R16, R12 ;  /* 0x00000010540c723c */ /* 0x048fe2000000180c */
[-C--:B------:R-:W-:Y:S02]  /*54c0*/  FMUL.FTZ R66, R66, R94.reuse ;  /* 0x0000005e42427220 */ /* 0x080fe40000410000 */
[----:B------:R-:W-:Y:S01]  /*54d0*/  FMUL.FTZ R67, R67, R94 ;  /* 0x0000005e43437220 */ /* 0x000fe20000410000 */
[----:B------:R-:W-:Y:S01]  /*54e0*/  MUFU.EX2 R139, R139 ;  /* 0x0000008b008b7308 */ /* 0x000fe20000000800 */
[-C--:B------:R-:W-:Y:S02]  /*54f0*/  FMUL.FTZ R36, R68, R102.reuse ;  /* 0x0000006644247220 */ /* 0x080fe40000410000 */
[----:B------:R-:W-:Y:S01]  /*5500*/  FMUL.FTZ R37, R69, R102 ;  /* 0x0000006645257220 */ /* 0x000fe20000410000 */
[----:B------:R-:W-:Y:S01]  /*5510*/  HMMA.16816.F32 R16, R84, R18, R48 ;  /* 0x000000125410723c */ /* 0x000fe20000001830 */
[----:B------:R-:W3:Y:S01]  /*5520*/  LDSM.16.MT88.4 R48, [R116+0x8000] ;  /* 0x008000007430783b */ /* 0x000ee20000004200 */
[----:B------:R-:W-:-:S02]  /*5530*/  FMUL.FTZ R38, R70, R94 ;  /* 0x0000005e46267220 */ /* 0x000fc40000410000 */
[----:B------:R-:W4:Y:S01]  /*5540*/  MUFU.EX2 R136, R136 ;  /* 0x0000008800887308 */ /* 0x000f220000000800 */
[----:B--2---:R-:W-:Y:S01]  /*5550*/  F2FP.PACK_AB R53, R143, R144 ;  /* 0x000000908f35723e */ /* 0x004fe200000000ff */
[----:B------:R-:W-:Y:S02]  /*5560*/  FMUL.FTZ R39, R71, R94 ;  /* 0x0000005e47277220 */ /* 0x000fe40000410000 */
[C---:B------:R-:W-:Y:S01]  /*5570*/  HMMA.16816.F32 R28, R84.reuse, R32, R28 ;  /* 0x00000020541c723c */ /* 0x040fe2000000181c */
[-C--:B------:R-:W-:Y:S02]  /*5580*/  FMUL.FTZ R72, R72, R102.reuse ;  /* 0x0000006648487220 */ /* 0x080fe40000410000 */
[----:B------:R-:W-:Y:S01]  /*5590*/  FMUL.FTZ R73, R73, R102 ;  /* 0x0000006649497220 */ /* 0x000fe20000410000 */
[----:B------:R-:W-:Y:S01]  /*55a0*/  MUFU.EX2 R151, R151 ;  /* 0x0000009700977308 */ /* 0x000fe20000000800 */
[-C--:B------:R-:W-:Y:S02]  /*55b0*/  FMUL.FTZ R74, R74, R94.reuse ;  /* 0x0000005e4a4a7220 */ /* 0x080fe40000410000 */
[----:B------:R-:W-:Y:S01]  /*55c0*/  FMUL.FTZ R75, R75, R94 ;  /* 0x0000005e4b4b7220 */ /* 0x000fe20000410000 */
[----:B------:R-:W-:Y:S01]  /*55d0*/  HMMA.16816.F32 R32, R84, R34, R64 ;  /* 0x000000225420723c */ /* 0x000fe20000001840 */
[-C--:B------:R-:W-:Y:S01]  /*55e0*/  FMUL.FTZ R44, R76, R102.reuse ;  /* 0x000000664c2c7220 */ /* 0x080fe20000410000 */
[----:B------:R-:W-:Y:S01]  /*55f0*/  LDSM.16.MT88.4 R64, [R116+0x7c00] ;  /* 0x007c00007440783b */ /* 0x000fe20000004200 */
[----:B------:R-:W-:Y:S01]  /*5600*/  FMUL.FTZ R45, R77, R102 ;  /* 0x000000664d2d7220 */ /* 0x000fe20000410000 */
[----:B----4-:R-:W-:Y:S01]  /*5610*/  F2FP.PACK_AB R55, R136, R139 ;  /* 0x0000008b8837723e */ /* 0x010fe200000000ff */
[-C--:B------:R-:W-:Y:S01]  /*5620*/  FMUL.FTZ R46, R78, R94.reuse ;  /* 0x0000005e4e2e7220 */ /* 0x080fe20000410000 */
[----:B------:R-:W-:Y:S01]  /*5630*/  MUFU.EX2 R152, R152 ;  /* 0x0000009800987308 */ /* 0x000fe20000000800 */
[----:B------:R-:W-:-:S02]  /*5640*/  FMUL.FTZ R47, R79, R94 ;  /* 0x0000005e4f2f7220 */ /* 0x000fc40000410000 */
[-C--:B------:R-:W-:Y:S01]  /*5650*/  FMUL.FTZ R80, R80, R102.reuse ;  /* 0x0000006650507220 */ /* 0x080fe20000410000 */
[----:B-1----:R-:W-:Y:S01]  /*5660*/  HMMA.16816.F32 R36, R84, R40, R36 ;  /* 0x000000285424723c */ /* 0x002fe20000001824 */
[----:B------:R-:W-:Y:S02]  /*5670*/  FMUL.FTZ R81, R81, R102 ;  /* 0x0000006651517220 */ /* 0x000fe40000410000 */
[-C--:B------:R-:W-:Y:S01]  /*5680*/  FMUL.FTZ R82, R82, R94.reuse ;  /* 0x0000005e52527220 */ /* 0x080fe20000410000 */
[----:B------:R-:W-:Y:S01]  /*5690*/  MUFU.EX2 R105, R105 ;  /* 0x0000006900697308 */ /* 0x000fe20000000800 */
[----:B------:R-:W-:Y:S02]  /*56a0*/  FMUL.FTZ R83, R83, R94 ;  /* 0x0000005e53537220 */ /* 0x000fe40000410000 */
[--C-:B------:R-:W-:Y:S01]  /*56b0*/  FFMA.FTZ R110, R110, c[0x0][0x23c], -R149.reuse ;  /* 0x00008f006e6e7a23 */ /* 0x100fe20000010895 */
[----:B------:R-:W-:Y:S01]  /*56c0*/  HMMA.16816.F32 R4, R52, R60, R4 ;  /* 0x0000003c3404723c */ /* 0x000fe20000001804 */
[----:B------:R-:W-:-:S02]  /*56d0*/  FFMA.FTZ R148, R148, c[0x0][0x23c], -R149 ;  /* 0x00008f0094947a23 */ /* 0x000fc40000010895 */
[----:B------:R-:W-:Y:S01]  /*56e0*/  FFMA.FTZ R137, R137, R102, R97 ;  /* 0x0000006689897223 */ /* 0x000fe20000010061 */
[----:B------:R-:W-:Y:S01]  /*56f0*/  MUFU.EX2 R112, R112 ;  /* 0x0000007000707308 */ /* 0x000fe20000000800 */
[----:B------:R-:W-:Y:S02]  /*5700*/  FFMA.FTZ R91, R140, R94, R91 ;  /* 0x0000005e8c5b7223 */ /* 0x000fe4000001005b */
[----:B------:R-:W-:Y:S01]  /*5710*/  FADD.FTZ R92, R92, R137 ;  /* 0x000000895c5c7221 */ /* 0x000fe20000010000 */
[----:B------:R-:W-:Y:S01]  /*5720*/  HMMA.16816.F32 R8, R52, R62, R8 ;  /* 0x0000003e3408723c */ /* 0x000fe20000001808 */
[----:B------:R-:W1:Y:S01]  /*5730*/  LDSM.16.MT88.4 R60, [R118+0x7400] ;  /* 0x00740000763c783b */ /* 0x000e620000004200 */
[----:B------:R-:W-:Y:S02]  /*5740*/  FADD.FTZ R2, R2, R91 ;  /* 0x0000005b02027221 */ /* 0x000fe40000010000 */
[----:B------:R-:W-:Y:S01]  /*5750*/  MUFU.EX2 R109, R109 ;  /* 0x0000006d006d7308 */ /* 0x000fe20000000800 */
[----:B------:R-:W-:-:S02]  /*5760*/  FADD.FTZ R93, R93, R92 ;  /* 0x0000005c5d5d7221 */ /* 0x000fc40000010000 */
[----:B------:R-:W-:Y:S01]  /*5770*/  FADD.FTZ R95, R95, R2 ;  /* 0x000000025f5f7221 */ /* 0x000fe20000010000 */
[C---:B------:R-:W-:Y:S01]  /*5780*/  HMMA.16816.F32 R12, R52.reuse, R56, R12 ;  /* 0x00000038340c723c */ /* 0x040fe2000000180c */
[----:B------:R-:W-:Y:S02]  /*5790*/  FADD.FTZ R93, R90, R93 ;  /* 0x0000005d5a5d7221 */ /* 0x000fe40000010000 */
[----:B------:R-:W-:Y:S01]  /*57a0*/  FADD.FTZ R95, R0, R95 ;  /* 0x0000005f005f7221 */ /* 0x000fe20000010000 */
[----:B------:R-:W-:Y:S01]  /*57b0*/  MUFU.EX2 R156, R156 ;  /* 0x0000009c009c7308 */ /* 0x000fe20000000800 */
[----:B------:R-:W-:Y:S02]  /*57c0*/  FADD.FTZ R0, R146, R93 ;  /* 0x0000005d92007221 */ /* 0x000fe40000010000 */
[----:B------:R-:W-:Y:S01]  /*57d0*/  FADD.FTZ R2, R144, R95 ;  /* 0x0000005f90027221 */ /* 0x000fe20000010000 */
[----:B------:R-:W-:Y:S01]  /*57e0*/  HMMA.16816.F32 R16, R52, R58, R16 ;  /* 0x0000003a3410723c */ /* 0x000fe20000001810 */
[----:B------:R-:W2:Y:S01]  /*57f0*/  LDSM.16.MT88.4 R56, [R116+0x7400] ;  /* 0x007400007438783b */ /* 0x000ea20000004200 */
[----:B------:R-:W-:-:S02]  /*5800*/  FADD.FTZ R0, R145, R0 ;  /* 0x0000000091007221 */ /* 0x000fc40000010000 */
[----:B------:R-:W-:Y:S01]  /*5810*/  MUFU.EX2 R107, R107 ;  /* 0x0000006b006b7308 */ /* 0x000fe20000000800 */
[----:B------:R-:W-:Y:S02]  /*5820*/  FADD.FTZ R2, R143, R2 ;  /* 0x000000028f027221 */ /* 0x000fe40000010000 */
[----:B------:R-:W-:Y:S01]  /*5830*/  FADD.FTZ R141, R141, R0 ;  /* 0x000000008d8d7221 */ /* 0x000fe20000010000 */
[C---:B------:R-:W-:Y:S01]  /*5840*/  HMMA.16816.F32 R40, R84.reuse, R42, R72 ;  /* 0x0000002a5428723c */ /* 0x040fe20000001848 */
[----:B------:R-:W-:Y:S01]  /*5850*/  LDSM.16.MT88.4 R72, [R118+0x8800] ;  /* 0x008800007648783b */ /* 0x000fe20000004200 */
[----:B------:R-:W-:Y:S01]  /*5860*/  FADD.FTZ R139, R139, R2 ;  /* 0x000000028b8b7221 */ /* 0x000fe20000010000 */
[-C--:B------:R-:W-:Y:S01]  /*5870*/  MOV R0, R88.reuse ;  /* 0x0000005800007202 */ /* 0x080fe20000000f00 */
[----:B------:R-:W-:Y:S01]  /*5880*/  MUFU.EX2 R154, R154 ;  /* 0x0000009a009a7308 */ /* 0x000fe20000000800 */
[----:B------:R-:W-:Y:S01]  /*5890*/  FADD.FTZ R138, R138, R141 ;  /* 0x0000008d8a8a7221 */ /* 0x000fe20000010000 */
[----:B------:R-:W-:Y:S01]  /*58a0*/  MOV R2, R89 ;  /* 0x0000005900027202 */ /* 0x000fe20000000f00 */
[----:B------:R-:W-:Y:S01]  /*58b0*/  FADD.FTZ R136, R136, R139 ;  /* 0x0000008b88887221 */ /* 0x000fe20000010000 */
[----:B---3--:R-:W-:Y:S01]  /*58c0*/  HMMA.16816.F32 R44, R84, R48, R44 ;  /* 0x00000030542c723c */ /* 0x008fe2000000182c */
[----:B------:R-:W-:-:S02]  /*58d0*/  @P4 MOV R0, R88 ;  /* 0x0000005800004202 */ /* 0x000fc40000000f00 */
[----:B------:R-:W-:Y:S01]  /*58e0*/  @P4 MOV R2, R89 ;  /* 0x0000005900024202 */ /* 0x000fe20000000f00 */
[----:B------:R-:W-:Y:S01]  /*58f0*/  MUFU.EX2 R104, R104 ;  /* 0x0000006800687308 */ /* 0x000fe20000000800 */
[----:B------:R-:W-:-:S03]  /*5900*/  MOV R88, R3 ;  /* 0x0000000300587202 */ /* 0x000fc60000000f00 */
[----:B------:R-:W-:Y:S01]  /*5910*/  HMMA.16816.F32 R48, R84, R50, R80 ;  /* 0x000000325430723c */ /* 0x000fe20000001850 */
[----:B------:R-:W-:Y:S03]  /*5920*/  LDSM.16.MT88.4 R80, [R116+0x8800] ;  /* 0x008800007450783b */ /* 0x000fe60000004200 */
[----:B------:R-:W3:Y:S04]  /*5930*/  MUFU.EX2 R103, R108 ;  /* 0x0000006c00677308 */ /* 0x000ee80000000800 */
[C---:B-1----:R-:W-:Y:S04]  /*5940*/  HMMA.16816.F32 R20, R52.reuse, R60, R20 ;  /* 0x0000003c3414723c */ /* 0x042fe80000001814 */
[----:B------:R-:W-:Y:S04]  /*5950*/  MUFU.EX2 R114, R114 ;  /* 0x0000007200727308 */ /* 0x000fe80000000800 */
[----:B------:R-:W-:Y:S01]  /*5960*/  HMMA.16816.F32 R24, R52, R62, R24 ;  /* 0x0000003e3418723c */ /* 0x000fe20000001818 */
[----:B------:R-:W1:Y:S03]  /*5970*/  LDSM.16.MT88.4 R60, [R118+0x8400] ;  /* 0x00840000763c783b */ /* 0x000e660000004200 */
[----:B------:R-:W4:Y:S01]  /*5980*/  MUFU.EX2 R147, R147 ;  /* 0x0000009300937308 */ /* 0x000f220000000800 */
[----:B---3--:R-:W-:-:S03]  /*5990*/  F2FP.PACK_AB R84, R103, R104 ;  /* 0x000000686754723e */ /* 0x008fc600000000ff */
[C---:B--2---:R-:W-:Y:S04]  /*59a0*/  HMMA.16816.F32 R28, R52.reuse, R56, R28 ;  /* 0x00000038341c723c */ /* 0x044fe8000000181c */
[----:B------:R-:W-:Y:S04]  /*59b0*/  MUFU.EX2 R106, R106 ;  /* 0x0000006a006a7308 */ /* 0x000fe80000000800 */
[----:B------:R-:W-:Y:S01]  /*59c0*/  HMMA.16816.F32 R32, R52, R58, R32 ;  /* 0x0000003a3420723c */ /* 0x000fe20000001820 */
[----:B------:R-:W2:Y:S03]  /*59d0*/  LDSM.16.MT88.4 R56, [R116+0x8400] ;  /* 0x008400007438783b */ /* 0x000ea60000004200 */
[----:B------:R-:W3:Y:S01]  /*59e0*/  MUFU.EX2 R111, R110 ;  /* 0x0000006e006f7308 */ /* 0x000ee20000000800 */
[----:B----4-:R-:W-:-:S07]  /*59f0*/  F2FP.PACK_AB R86, R147, R114 ;  /* 0x000000729356723e */ /* 0x010fce00000000ff */
[----:B------:R-:W-:Y:S08]  /*5a00*/  MUFU.EX2 R142, R142 ;  /* 0x0000008e008e7308 */ /* 0x000ff00000000800 */
[----:B------:R-:W4:Y:S01]  /*5a10*/  MUFU.EX2 R97, R148 ;  /* 0x0000009400617308 */ /* 0x000f220000000800 */
[----:B---3--:R-:W-:Y:S01]  /*5a20*/  F2FP.PACK_AB R85, R111, R106 ;  /* 0x0000006a6f55723e */ /* 0x008fe200000000ff */
[C---:B-1----:R-:W-:Y:S08]  /*5a30*/  HMMA.16816.F32 R36, R52.reuse, R60, R36 ;  /* 0x0000003c3424723c */ /* 0x042ff00000001824 */
[----:B------:R-:W-:Y:S01]  /*5a40*/  HMMA.16816.F32 R40, R52, R62, R40 ;  /* 0x0000003e3428723c */ /* 0x000fe20000001828 */
[----:B------:R-:W1:Y:S01]  /*5a50*/  LDSM.16.MT88.4 R60, [R118+0x6800] ;  /* 0x00680000763c783b */ /* 0x000e620000004200 */
[----:B----4-:R-:W-:-:S06]  /*5a60*/  F2FP.PACK_AB R87, R97, R142 ;  /* 0x0000008e6157723e */ /* 0x010fcc00000000ff */
        /* <DEDUP_REMOVED lines=11> */
[----:B------:R-:W-:-:S05]  /*5b20*/  @P4 IADD3 R136, R96, -0x3, RZ ;  /* 0xfffffffd60884810 */ /* 0x000fca0007ffe0ff */
[C---:B------:R-:W-:Y:S08]  /*5b30*/  HMMA.16816.F32 R68, R52.reuse, R72, R36 ;  /* 0x000000483444723c */ /* 0x040ff00000001824 */
        /* <DEDUP_REMOVED lines=8> */
[----:B------:R-:W-:Y:S08]  /*5bc0*/  HMMA.16816.F32 R76, R52, R80, R44 ;  /* 0x00000050344c723c */ /* 0x000ff0000000182c */
[C---:B---3--:R-:W-:Y:S01]  /*5bd0*/  HMMA.16816.F32 R36, R84.reuse, R40, R4 ;  /* 0x000000285424723c */ /* 0x048fe20000001804 */
[----:B------:R-:W-:Y:S07]  /*5be0*/  LDSM.16.MT88.4 R4, [R116+0x8c00] ;  /* 0x008c00007404783b */ /* 0x000fee0000004200 */
[----:B------:R-:W-:Y:S01]  /*5bf0*/  HMMA.16816.F32 R40, R84, R42, R8 ;  /* 0x0000002a5428723c */ /* 0x000fe20000001808 */
[----:B------:R-:W3:Y:S07]  /*5c00*/  LDSM.16.MT88.4 R8, [R118+0x8c00] ;  /* 0x008c00007608783b */ /* 0x000eee0000004200 */
[C---:B------:R-:W-:Y:S01]  /*5c10*/  HMMA.16816.F32 R80, R52.reuse, R82, R48 ;  /* 0x000000523450723c */ /* 0x040fe20000001830 */
[----:B------:R-:W4:Y:S07]  /*5c20*/  LDSM.16.MT88.4 R48, [R116+0x6c00] ;  /* 0x006c00007430783b */ /* 0x000f2e0000004200 */
[C---:B-1----:R-:W-:Y:S08]  /*5c30*/  HMMA.16816.F32 R20, R52.reuse, R60, R20 ;  /* 0x0000003c3414723c */ /* 0x042ff00000001814 */
[C---:B--2---:R-:W-:Y:S08]  /*5c40*/  HMMA.16816.F32 R28, R52.reuse, R56, R28 ;  /* 0x00000038341c723c */ /* 0x044ff0000000181c */
[C---:B------:R-:W-:Y:S01]  /*5c50*/  HMMA.16816.F32 R32, R52.reuse, R58, R32 ;  /* 0x0000003a3420723c */ /* 0x040fe20000001820 */
[----:B------:R-:W1:Y:S07]  /*5c60*/  LDSM.16.MT88.4 R56, [R118+0x7c00] ;  /* 0x007c00007638783b */ /* 0x000e6e0000004200 */
[----:B------:R-:W-:Y:S08]  /*5c70*/  HMMA.16816.F32 R24, R52, R62, R24 ;  /* 0x0000003e3418723c */ /* 0x000ff00000001818 */
[C---:B---3--:R-:W-:Y:S07]  /*5c80*/  HMMA.16816.F32 R68, R84.reuse, R8, R68 ;  /* 0x000000085444723c */ /* 0x048fee0000001844 */
[----:B------:R-:W-:Y:S01]  /*5c90*/  FADD.FTZ R9, R107, R156 ;  /* 0x0000009c6b097221 */ /* 0x000fe20000010000 */
[----:B------:R-:W-:Y:S03]  /*5ca0*/  HMMA.16816.F32 R76, R84, R4, R76 ;  /* 0x00000004544c723c */ /* 0x000fe6000000184c */
[----:B------:R-:W-:-:S04]  /*5cb0*/  FADD.FTZ R9, R154, R9 ;  /* 0x000000099a097221 */ /* 0x000fc80000010000 */
[----:B------:R-:W-:Y:S01]  /*5cc0*/  FADD.FTZ R5, R105, R152 ;  /* 0x0000009869057221 */ /* 0x000fe20000010000 */
[C---:B----4-:R-:W-:Y:S01]  /*5cd0*/  HMMA.16816.F32 R44, R84.reuse, R48, R12 ;  /* 0x00000030542c723c */ /* 0x050fe2000000180c */
[----:B------:R-:W-:Y:S02]  /*5ce0*/  FADD.FTZ R106, R106, R9 ;  /* 0x000000096a6a7221 */ /* 0x000fe40000010000 */
[----:B------:R-:W-:Y:S02]  /*5cf0*/  FADD.FTZ R5, R112, R5 ;  /* 0x0000000570057221 */ /* 0x000fe40000010000 */
[----:B------:R-:W-:Y:S02]  /*5d00*/  FADD.FTZ R111, R111, R106 ;  /* 0x0000006a6f6f7221 */ /* 0x000fe40000010000 */
[----:B------:R-:W-:Y:S01]  /*5d10*/  FADD.FTZ R104, R104, R5 ;  /* 0x0000000568687221 */ /* 0x000fe20000010000 */
[----:B------:R-:W-:Y:S01]  /*5d20*/  HMMA.16816.F32 R60, R84, R64, R28 ;  /* 0x00000040543c723c */ /* 0x000fe2000000181c */
[----:B------:R-:W-:-:S02]  /*5d30*/  FADD.FTZ R140, R142, R111 ;  /* 0x0000006f8e8c7221 */ /* 0x000fc40000010000 */
[----:B------:R-:W-:Y:S02]  /*5d40*/  FADD.FTZ R103, R103, R104 ;  /* 0x0000006867677221 */ /* 0x000fe40000010000 */
[----:B------:R-:W-:Y:S02]  /*5d50*/  FADD.FTZ R140, R97, R140 ;  /* 0x0000008c618c7221 */ /* 0x000fe40000010000 */
[----:B------:R-:W-:Y:S01]  /*5d60*/  FADD.FTZ R114, R114, R103 ;  /* 0x0000006772727221 */ /* 0x000fe20000010000 */
[----:B-1----:R-:W-:Y:S03]  /*5d70*/  HMMA.16816.F32 R52, R84, R56, R20 ;  /* 0x000000385434723c */ /* 0x002fe60000001814 */
[----:B------:R-:W-:-:S05]  /*5d80*/  FADD.FTZ R137, R147, R114 ;  /* 0x0000007293897221 */ /* 0x000fca0000010000 */
[C---:B------:R-:W-:Y:S08]  /*5d90*/  HMMA.16816.F32 R48, R84.reuse, R50, R16 ;  /* 0x000000325430723c */ /* 0x040ff00000001810 */
[C---:B------:R-:W-:Y:S08]  /*5da0*/  HMMA.16816.F32 R56, R84.reuse, R58, R24 ;  /* 0x0000003a5438723c */ /* 0x040ff00000001818 */
[C---:B------:R-:W-:Y:S08]  /*5db0*/  HMMA.16816.F32 R64, R84.reuse, R66, R32 ;  /* 0x000000425440723c */ /* 0x040ff00000001820 */
[C---:B------:R-:W-:Y:S08]  /*5dc0*/  HMMA.16816.F32 R72, R84.reuse, R10, R72 ;  /* 0x0000000a5448723c */ /* 0x040ff00000001848 */
[----:B------:R-:W-:Y:S01]  /*5dd0*/  HMMA.16816.F32 R80, R84, R6, R80 ;  /* 0x000000065450723c */ /* 0x000fe20000001850 */
[----:B------:R-:W-:Y:S05]  /*5de0*/  @!UPT UIADD3 URZ, URZ, URZ, URZ ;  /* 0x0000003f3f3ff290 */ /* 0x000fea000fffe03f */
[----:B------:R-:W-:Y:S11]  /*5df0*/  @P4 BRA `(.L_x_204) ;  /* 0x0000001000004947 */ /* 0x000ff60003800000 */
.L_x_200:
[----:B------:R-:W-:-:S07]  /*5e00*/  IADD3 R136, R88, -0x1, RZ ;  /* 0xffffffff58887810 */ /* 0x000fce0007ffe0ff */
.L_x_204:
[----:B------:R-:W-:-:S13]  /*5e10*/  ISETP.GE.AND P0, PT, R136, RZ, PT ;  /* 0x000000ff8800720c */ /* 0x000fda0003f06270 */
[----:B------:R-:W-:Y:S05]  /*5e20*/  @!P0 BRA `(.L_x_205) ;  /* 0x00001e8000008947 */ /* 0x000fea0003800000 */
[----:B------:R-:W-:Y:S01]  /*5e30*/  IMAD.MOV.U32 R3, RZ, RZ, R0 ;  /* 0x000000ffff037224 */ /* 0x000fe200078e0000 */
[----:B------:R-:W-:Y:S01]  /*5e40*/  ISETP.GE.AND P4, PT, R132, c[0x0][0x220], PT ;  /* 0x0000880084007a0c */ /* 0x000fe20003f86270 */
[----:B------:R-:W-:Y:S01]  /*5e50*/  IMAD.MOV.U32 R85, RZ, RZ, R2 ;  /* 0x000000ffff557224 */ /* 0x000fe200078e0002 */
[----:B------:R-:W-:Y:S01]  /*5e60*/  ISETP.GE.AND P3, PT, R126, c[0x0][0x220], PT ;  /* 0x000088007e007a0c */ /* 0x000fe20003f66270 */
[----:B------:R-:W-:Y:S01]  /*5e70*/  IMAD.MOV.U32 R139, RZ, RZ, R101 ;  /* 0x000000ffff8b7224 */ /* 0x000fe200078e0065 */
[----:B------:R-:W-:Y:S02]  /*5e80*/  ISETP.GE.AND P2, PT, R125, c[0x0][0x220], PT ;  /* 0x000088007d007a0c */ /* 0x000fe40003f46270 */
[----:B------:R-:W-:Y:S01]  /*5e90*/  MOV R138, R98 ;  /* 0x00000062008a7202 */ /* 0x000fe20000000f00 */
[----:B------:R-:W-:Y:S05]  /*5ea0*/  BRA `(.L_x_206) ;  /* 0x0000038000007947 */ /* 0x000fea0003800000 */
.L_x_208:
[----:B------:R1:W-:Y:S01]  /*5eb0*/  @P4 STS [R124+0x3000], RZ ;  /* 0x003000ff7c004388 */ /* 0x0003e20000000800 */
[----:B------:R-:W-:Y:S03]  /*5ec0*/  IADD3 R0, R136, -0x1, RZ ;  /* 0xffffffff88007810 */ /* 0x000fe60007ffe0ff */
[----:B------:R1:W-:Y:S01]  /*5ed0*/  @P4 STS [R124+0x3004], RZ ;  /* 0x003004ff7c004388 */ /* 0x0003e20000000800 */
[----:B------:R-:W-:Y:S01]  /*5ee0*/  SHF.R.S32.HI R89, RZ, 0x1f, R0 ;  /* 0x0000001fff597819 */ /* 0x000fe20000011400 */
[----:B------:R-:W-:Y:S02]  /*5ef0*/  IMAD.WIDE.U32 R90, R0, c[0x0][0x198], RZ ;  /* 0x00006600005a7a25 */ /* 0x000fe400078e00ff */
[----:B------:R1:W-:Y:S02]  /*5f00*/  @P4 STS.64 [R124+0x3008], RZ ;  /* 0x003008ff7c004388 */ /* 0x0003e40000000a00 */
[----:B------:R-:W-:Y:S01]  /*5f10*/  IMAD R89, R89, c[0x0][0x198], RZ ;  /* 0x0000660059597a24 */ /* 0x000fe200078e02ff */
[----:B------:R-:W-:Y:S03]  /*5f20*/  LEA R87, P1, R90, R128, 0x6 ;  /* 0x000000805a577211 */ /* 0x000fe600078230ff */
[----:B------:R-:W-:Y:S01]  /*5f30*/  IMAD R89, R0, c[0x0][0x19c], R89 ;  /* 0x0000670000597a24 */ /* 0x000fe200078e0259 */
[C---:B------:R-:W-:Y:S02]  /*5f40*/  @!P4 LEA R88, P0, R87.reuse, c[0x0][0x168], 0x1 ;  /* 0x00005a005758ca11 */ /* 0x040fe400078008ff */
[----:B------:R-:W-:Y:S01]  /*5f50*/  @!P3 LEA R92, P6, R87, c[0x0][0x168], 0x1 ;  /* 0x00005a00575cba11 */ /* 0x000fe200078c08ff */
[----:B------:R-:W-:Y:S05]  /*5f60*/  IMAD.IADD R89, R91, 0x1, R89 ;  /* 0x000000015b597824 */ /* 0x000fea00078e0259 */
[----:B------:R-:W-:Y:S02]  /*5f70*/  LEA.HI.X R2, R90, R131, R89, 0x6, P1 ;  /* 0x000000835a027211 */ /* 0x000fe400008f3459 */
[C---:B------:R-:W-:Y:S02]  /*5f80*/  IADD3 R0, P1, R87.reuse, UR11, RZ ;  /* 0x0000000b57007c10 */ /* 0x040fe4000ff3e0ff */
[C-C-:B------:R-:W-:Y:S02]  /*5f90*/  @!P4 LEA.HI.X R89, R87.reuse, c[0x0][0x16c], R2.reuse, 0x1, P0 ;  /* 0x00005b005759ca11 */ /* 0x140fe400000f0c02 */
[C-C-:B------:R-:W-:Y:S02]  /*5fa0*/  @!P3 LEA.HI.X R93, R87.reuse, c[0x0][0x16c], R2.reuse, 0x1, P6 ;  /* 0x00005b00575dba11 */ /* 0x140fe400030f0c02 */
[C---:B------:R-:W-:Y:S01]  /*5fb0*/  @!P2 LEA R90, P0, R87.reuse, c[0x0][0x168], 0x1 ;  /* 0x00005a00575aaa11 */ /* 0x040fe200078008ff */
[----:B------:R-:W-:Y:S01]  /*5fc0*/  @!PT LDS RZ, [RZ] ;  /* 0x00000000fffff984 */ /* 0x000fe20000000800 */
[----:B------:R-:W-:Y:S01]  /*5fd0*/  @!PT LDS RZ, [RZ] ;  /* 0x00000000fffff984 */ /* 0x000fe20000000800 */
[----:B------:R-:W-:Y:S01]  /*5fe0*/  @!PT LDS RZ, [RZ] ;  /* 0x00000000fffff984 */ /* 0x000fe20000000800 */
[----:B------:R1:W-:Y:S01]  /*5ff0*/  @!P4 LDGSTS.E.BYPASS.LTC128B.128 [R124+0x3000], [R88.64] ;  /* 0x03000000587ccfae */ /* 0x0003e2000b901d4c */
[C---:B------:R-:W-:Y:S02]  /*6000*/  @!P4 LEA R94, P6, R0.reuse, c[0x0][0x168], 0x1 ;  /* 0x00005a00005eca11 */ /* 0x040fe400078c08ff */
[----:B------:R-:W-:Y:S01]  /*6010*/  @!P2 LEA.HI.X R91, R87, c[0x0][0x16c], R2, 0x1, P0 ;  /* 0x00005b00575baa11 */ /* 0x000fe200000f0c02 */
[----:B------:R1:W-:Y:S01]  /*6020*/  @P3 STS.128 [R124+0x4000], RZ ;  /* 0x004000ff7c003388 */ /* 0x0003e20000000c00 */
[----:B------:R-:W-:Y:S02]  /*6030*/  @!P2 LEA R86, P0, R0, c[0x0][0x168], 0x1 ;  /* 0x00005a000056aa11 */ /* 0x000fe400078008ff */
        /* <DEDUP_REMOVED lines=31> */
.L_x_206:
[----:B------:R-:W-:Y:S04]  /*6230*/  DEPBAR.LE SB0, 0x0 ;  /* 0x000080000000791a */ /* 0x000fe80000000000 */
[----:B------:R-:W-:Y:S01]  /*6240*/  BAR.SYNC.DEFER_BLOCKING 0x0 ;  /* 0x0000000000007b1d */ /* 0x000fe20000010000 */
[----:B------:R-:W-:Y:S01]  /*6250*/  SHF.R.S32.HI R0, RZ, 0x1f, R136 ;  /* 0x0000001fff007819 */ /* 0x000fe20000011488 */
[C---:B------:R-:W-:Y:S02]  /*6260*/  IMAD R141, R136.reuse, UR8, RZ ;  /* 0x00000008888d7c24 */ /* 0x040fe4000f8e02ff */
[----:B------:R-:W-:Y:S04]  /*6270*/  IMAD.WIDE.U32 R148, R136, UR14, R138 ;  /* 0x0000000e88947c25 */ /* 0x000fe8000f8e008a */
[----:B------:R-:W-:Y:S01]  /*6280*/  IMAD R141, R0, UR14, R141 ;  /* 0x0000000e008d7c24 */ /* 0x000fe2000f8e028d */
[C---:B------:R-:W-:Y:S02]  /*6290*/  @!P4 LEA R152, P1, R148.reuse, c[0x0][0x170], 0x1 ;  /* 0x00005c009498ca11 */ /* 0x040fe400078208ff */
[C---:B------:R-:W-:Y:S01]  /*62a0*/  @!P3 LEA R146, P0, R148.reuse, c[0x0][0x170], 0x1 ;  /* 0x00005c009492ba11 */ /* 0x040fe200078008ff */
[----:B------:R-:W-:Y:S01]  /*62b0*/  IMAD.IADD R2, R149, 0x1, R141 ;  /* 0x0000000195027824 */ /* 0x000fe200078e028d */
[C---:B------:R-:W-:Y:S02]  /*62c0*/  @!P2 LEA R144, P5, R148.reuse, c[0x0][0x170], 0x1 ;  /* 0x00005c009490aa11 */ /* 0x040fe400078a08ff */
[C---:B------:R-:W-:Y:S02]  /*62d0*/  IADD3 R87, P6, R148.reuse, UR15, RZ ;  /* 0x0000000f94577c10 */ /* 0x040fe4000ffde0ff */
[C-C-:B------:R-:W-:Y:S02]  /*62e0*/  @!P4 LEA.HI.X R153, R148.reuse, c[0x0][0x174], R2.reuse, 0x1, P1 ;  /* 0x00005d009499ca11 */ /* 0x140fe400008f0c02 */
[C-C-:B------:R-:W-:Y:S02]  /*62f0*/  @!P3 LEA.HI.X R147, R148.reuse, c[0x0][0x174], R2.reuse, 0x1, P0 ;  /* 0x00005d009493ba11 */ /* 0x140fe400000f0c02 */
[----:B------:R-:W-:Y:S02]  /*6300*/  @!P2 LEA.HI.X R145, R148, c[0x0][0x174], R2, 0x1, P5 ;  /* 0x00005d009491aa11 */ /* 0x000fe400028f0c02 */
[----:B------:R-:W-:Y:S01]  /*6310*/  IADD3.X R0, R2, UR5, RZ, P6, !PT ;  /* 0x0000000502007c10 */ /* 0x000fe2000b7fe4ff */
[----:B------:R-:W-:Y:S01]  /*6320*/  @P4 STS [R124+0x6000], RZ ;  /* 0x006000ff7c004388 */ /* 0x000fe20000000800 */
[C---:B------:R-:W-:Y:S02]  /*6330*/  @!P4 LEA R150, P6, R87.reuse, c[0x0][0x170], 0x1 ;  /* 0x00005c005796ca11 */ /* 0x040fe400078c08ff */
[C---:B------:R-:W-:Y:S01]  /*6340*/  @!P3 LEA R142, P1, R87.reuse, c[0x0][0x170], 0x1 ;  /* 0x00005c00578eba11 */ /* 0x040fe200078208ff */
[----:B------:R-:W-:Y:S01]  /*6350*/  @P4 STS [R124+0x6004], RZ ;  /* 0x006004ff7c004388 */ /* 0x000fe20000000800 */
[C-C-:B------:R-:W-:Y:S02]  /*6360*/  @!P4 LEA.HI.X R151, R87.reuse, c[0x0][0x174], R0.reuse, 0x1, P6 ;  /* 0x00005d005797ca11 */ /* 0x140fe400030f0c00 */
[C-C-:B------:R-:W-:Y:S01]  /*6370*/  @!P3 LEA.HI.X R143, R87.reuse, c[0x0][0x174], R0.reuse, 0x1, P1 ;  /* 0x00005d00578fba11 */ /* 0x140fe200008f0c00 */
[----:B------:R-:W-:Y:S01]  /*6380*/  @P4 STS.64 [R124+0x6008], RZ ;  /* 0x006008ff7c004388 */ /* 0x000fe20000000a00 */
[C---:B------:R-:W-:Y:S02]  /*6390*/  @!P2 LEA R86, P0, R87.reuse, c[0x0][0x170], 0x1 ;  /* 0x00005c005756aa11 */ /* 0x040fe400078008ff */
[----:B------:R-:W-:Y:S01]  /*63a0*/  ISETP.GT.AND P5, PT, R136, RZ, PT ;  /* 0x000000ff8800720c */ /* 0x000fe20003fa4270 */
[----:B------:R-:W-:Y:S01]  /*63b0*/  @!PT LDS RZ, [RZ] ;  /* 0x00000000fffff984 */ /* 0x000fe20000000800 */
[----:B------:R-:W-:Y:S01]  /*63c0*/  @!PT LDS RZ, [RZ] ;  /* 0x00000000fffff984 */ /* 0x000fe20000000800 */
[----:B------:R-:W-:Y:S01]  /*63d0*/  @!PT LDS RZ, [RZ] ;  /* 0x00000000fffff984 */ /* 0x000fe20000000800 */
[----:B------:R1:W-:Y:S01]  /*63e0*/  @!P4 LDGSTS.E.BYPASS.LTC128B.128 [R124+0x6000], [R152.64] ;  /* 0x06000000987ccfae */ /* 0x0003e2000b901d4c */
[----:B------:R-:W-:Y:S03]  /*63f0*/  @!P2 LEA.HI.X R87, R87, c[0x0][0x174], R0, 0x1, P0 ;  /* 0x00005d005757aa11 */ /* 0x000fe600000f0c00 */
        /* <DEDUP_REMOVED lines=26> */
[----:B------:R-:W2:Y:S04]  /*65a0*/  LDSM.16.M88.4 R92, [R120+0x3000] ;  /* 0x00300000785c783b */ /* 0x000ea80000000200 */
[----:B------:R-:W3:Y:S04]  /*65b0*/  LDSM.16.M88.4 R96, [R120+0x3400] ;  /* 0x003400007860783b */ /* 0x000ee80000000200 */
[----:B------:R-:W4:Y:S04]  /*65c0*/  LDSM.16.M88.4 R100, [R120+0x3800] ;  /* 0x003800007864783b */ /* 0x000f280000000200 */
[----:B------:R-:W0:Y:S04]  /*65d0*/  LDGDEPBAR ;  /* 0x00000000000079af */ /* 0x000e280000000000 */
[----:B------:R-:W5:Y:S04]  /*65e0*/  LDSM.16.M88.4 R104, [R120+0x3c00] ;  /* 0x003c00007868783b */ /* 0x000f680000000200 */
[----:B------:R-:W-:Y:S04]  /*65f0*/  LDSM.16.M88.4 R108, [R119] ;  /* 0x00000000776c783b */ /* 0x000fe80000000200 */
        /* <DEDUP_REMOVED lines=15> */
[C---:B--2---:R-:W-:Y:S08]  /*66f0*/  HMMA.16816.F32 R12, R108.reuse, R88, R12 ;  /* 0x000000586c0c723c */ /* 0x044ff0000000180c */
[C---:B------:R-:W-:Y:S01]  /*6700*/  HMMA.16816.F32 R16, R108.reuse, R90, R16 ;  /* 0x0000005a6c10723c */ /* 0x040fe20000001810 */
[----:B------:R-:W-:Y:S07]  /*6710*/  LDSM.16.M88.4 R88, [R121+0x1000] ;  /* 0x001000007958783b */ /* 0x000fee0000000200 */
[C---:B------:R-:W-:Y:S08]  /*6720*/  HMMA.16816.F32 R20, R108.reuse, R92, R20 ;  /* 0x0000005c6c14723c */ /* 0x040ff00000001814 */
        /* <DEDUP_REMOVED lines=11> */
[C---:B------:R-:W-:Y:S08]  /*67e0*/  HMMA.16816.F32 R20, R88.reuse, R100, R20 ;  /* 0x000000645814723c */ /* 0x040ff00000001814 */
[C---:B------:R-:W-:Y:S01]  /*67f0*/  HMMA.16816.F32 R24, R88.reuse, R102, R24 ;  /* 0x000000665818723c */ /* 0x040fe20000001818 */
[----:B------:R-:W2:Y:S07]  /*6800*/  LDSM.16.M88.4 R100, [R117+0x4000] ;  /* 0x004000007564783b */ /* 0x000eae0000000200 */
[C---:B-1----:R-:W-:Y:S08]  /*6810*/  HMMA.16816.F32 R28, R88.reuse, R92, R28 ;  /* 0x0000005c581c723c */ /* 0x042ff0000000181c */
[----:B------:R-:W-:Y:S01]  /*6820*/  HMMA.16816.F32 R32, R88, R94, R32 ;  /* 0x0000005e5820723c */ /* 0x000fe20000001820 */
[----:B------:R-:W1:Y:S04]  /*6830*/  LDSM.16.M88.4 R88, [R117+0x4400] ;  /* 0x004400007558783b */ /* 0x000e680000000200 */
[----:B------:R-:W3:Y:S03]  /*6840*/  LDSM.16.M88.4 R92, [R117+0x4800] ;  /* 0x00480000755c783b */ /* 0x000ee60000000200 */
[C---:B--2---:R-:W-:Y:S08]  /*6850*/  HMMA.16816.F32 R4, R96.reuse, R100, R4 ;  /* 0x000000646004723c */ /* 0x044ff00000001804 */
[C---:B------:R-:W-:Y:S01]  /*6860*/  HMMA.16816.F32 R8, R96.reuse, R102, R8 ;  /* 0x000000666008723c */ /* 0x040fe20000001808 */
[----:B------:R-:W2:Y:S07]  /*6870*/  LDSM.16.M88.4 R100, [R117+0x4c00] ;  /* 0x004c00007564783b */ /* 0x000eae0000000200 */
[C---:B-1----:R-:W-:Y:S08]  /*6880*/  HMMA.16816.F32 R12, R96.reuse, R88, R12 ;  /* 0x00000058600c723c */ /* 0x042ff0000000180c */
[C---:B------:R-:W-:Y:S01]  /*6890*/  HMMA.16816.F32 R16, R96.reuse, R90, R16 ;  /* 0x0000005a6010723c */ /* 0x040fe20000001810 */
[----:B------:R-:W-:Y:S07]  /*68a0*/  LDSM.16.M88.4 R88, [R121+0x2000] ;  /* 0x002000007958783b */ /* 0x000fee0000000200 */
[C---:B---3--:R-:W-:Y:S08]  /*68b0*/  HMMA.16816.F32 R20, R96.reuse, R92, R20 ;  /* 0x0000005c6014723c */ /* 0x048ff00000001814 */
[C---:B------:R-:W-:Y:S01]  /*68c0*/  HMMA.16816.F32 R24, R96.reuse, R94, R24 ;  /* 0x0000005e6018723c */ /* 0x040fe20000001818 */
[----:B------:R-:W1:Y:S07]  /*68d0*/  LDSM.16.M88.4 R92, [R120+0x5000] ;  /* 0x00500000785c783b */ /* 0x000e6e0000000200 */
[C---:B--2---:R-:W-:Y:S08]  /*68e0*/  HMMA.16816.F32 R28, R96.reuse, R100, R28 ;  /* 0x00000064601c723c */ /* 0x044ff0000000181c */
[----:B------:R-:W-:Y:S01]  /*68f0*/  HMMA.16816.F32 R32, R96, R102, R32 ;  /* 0x000000666020723c */ /* 0x000fe20000001820 */
[----:B------:R-:W2:Y:S04]  /*6900*/  LDSM.16.M88.4 R96, [R120+0x5400] ;  /* 0x005400007860783b */ /* 0x000ea80000000200 */
[----:B------:R-:W3:Y:S03]  /*6910*/  LDSM.16.M88.4 R100, [R120+0x5800] ;  /* 0x005800007864783b */ /* 0x000ee60000000200 */
[C---:B-1----:R-:W-:Y:S08]  /*6920*/  HMMA.16816.F32 R4, R88.reuse, R92, R4 ;  /* 0x0000005c5804723c */ /* 0x042ff00000001804 */
[C---:B------:R-:W-:Y:S01]  /*6930*/  HMMA.16816.F32 R8, R88.reuse, R94, R8 ;  /* 0x0000005e5808723c */ /* 0x040fe20000001808 */
[----:B------:R-:W1:Y:S07]  /*6940*/  LDSM.16.M88.4 R92, [R120+0x5c00] ;  /* 0x005c0000785c783b */ /* 0x000e6e0000000200 */
[C---:B--2---:R-:W-:Y:S08]  /*6950*/  HMMA.16816.F32 R12, R88.reuse, R96, R12 ;  /* 0x00000060580c723c */ /* 0x044ff0000000180c */
[C---:B------:R-:W-:Y:S01]  /*6960*/  HMMA.16816.F32 R16, R88.reuse, R98, R16 ;  /* 0x000000625810723c */ /* 0x040fe20000001810 */
[----:B------:R-:W-:Y:S07]  /*6970*/  LDSM.16.M88.4 R96, [R119+0x2000] ;  /* 0x002000007760783b */ /* 0x000fee0000000200 */
[C---:B---3--:R-:W-:Y:S08]  /*6980*/  HMMA.16816.F32 R20, R88.reuse, R100, R20 ;  /* 0x000000645814723c */ /* 0x048ff00000001814 */
        /* <DEDUP_REMOVED lines=8> */
[----:B------:R-:W2:Y:S01]  /*6a10*/  LDSM.16.M88.4 R100, [R117+0x5c00] ;  /* 0x005c00007564783b */ /* 0x000ea20000000200 */
[----:B------:R-:W-:Y:S04]  /*6a20*/  DEPBAR.LE SB0, 0x0 ;  /* 0x000080000000791a */ /* 0x000fe80000000000 */
[----:B------:R-:W-:Y:S02]  /*6a30*/  BAR.SYNC.DEFER_BLOCKING 0x0 ;  /* 0x0000000000007b1d */ /* 0x000fe40000010000 */
[C---:B-1----:R-:W-:Y:S08]  /*6a40*/  HMMA.16816.F32 R12, R96.reuse, R88, R12 ;  /* 0x00000058600c723c */ /* 0x042ff0000000180c */
[C---:B------:R-:W-:Y:S08]  /*6a50*/  HMMA.16816.F32 R16, R96.reuse, R90, R16 ;  /* 0x0000005a6010723c */ /* 0x040ff00000001810 */
[C---:B---3--:R-:W-:Y:S08]  /*6a60*/  HMMA.16816.F32 R20, R96.reuse, R92, R20 ;  /* 0x0000005c6014723c */ /* 0x048ff00000001814 */
[C---:B------:R-:W-:Y:S08]  /*6a70*/  HMMA.16816.F32 R24, R96.reuse, R94, R24 ;  /* 0x0000005e6018723c */ /* 0x040ff00000001818 */
[C---:B--2---:R-:W-:Y:S08]  /*6a80*/  HMMA.16816.F32 R28, R96.reuse, R100, R28 ;  /* 0x00000064601c723c */ /* 0x044ff0000000181c */
[----:B------:R-:W-:Y:S01]  /*6a90*/  HMMA.16816.F32 R32, R96, R102, R32 ;  /* 0x000000666020723c */ /* 0x000fe20000001820 */
[----:B------:R-:W-:-:S07]  /*6aa0*/  @P5 BRA `(.L_x_208) ;  /* 0xfffff40000005947 */ /* 0x000fce000383ffff */
.L_x_207:
[----:B------:R-:W-:Y:S01]  /*6ab0*/  FMNMX.FTZ R0, R4, R85, !PT ;  /* 0x0000005504007209 */ /* 0x000fe20007810000 */
[----:B-1----:R-:W-:Y:S01]  /*6ac0*/  LDSM.16.MT88.4 R96, [R118+0x6000] ;  /* 0x006000007660783b */ /* 0x002fe20000004200 */
        /* <DEDUP_REMOVED lines=55> */
[--C-:B------:R-:W-:Y:S02]  /*6e40*/  FFMA.FTZ R87, R9, c[0x0][0x23c], -R104.reuse ;  /* 0x00008f0009577a23 */ /* 0x100fe40000010868 */
[--C-:B------:R-:W-:Y:S01]  /*6e50*/  FFMA.FTZ R111, R6, c[0x0][0x23c], -R105.reuse ;  /* 0x00008f00066f7a23 */ /* 0x100fe20000010869 */
[----:B------:R-:W-:Y:S01]  /*6e60*/  MUFU.EX2 R109, R109 ;  /* 0x0000006d006d7308 */ /* 0x000fe20000000800 */
[--C-:B------:R-:W-:Y:S02]  /*6e70*/  FFMA.FTZ R112, R7, c[0x0][0x23c], -R105.reuse ;  /* 0x00008f0007707a23 */ /* 0x100fe40000010869 */
[--C-:B------:R-:W-:Y:S02]  /*6e80*/  FFMA.FTZ R88, R10, c[0x0][0x23c], -R105.reuse ;  /* 0x00008f000a587a23 */ /* 0x100fe40000010869 */
[--C-:B------:R-:W-:Y:S02]  /*6e90*/  FFMA.FTZ R113, R11, c[0x0][0x23c], -R105.reuse ;  /* 0x00008f000b717a23 */ /* 0x100fe40000010869 */
[--C-:B------:R-:W-:Y:S02]  /*6ea0*/  FFMA.FTZ R141, R14, c[0x0][0x23c], -R105.reuse ;  /* 0x00008f000e8d7a23 */ /* 0x100fe40000010869 */
[--C-:B------:R-:W-:Y:S01]  /*6eb0*/  FFMA.FTZ R142, R15, c[0x0][0x23c], -R105.reuse ;  /* 0x00008f000f8e7a23 */ /* 0x100fe20000010869 */
[----:B------:R-:W-:Y:S01]  /*6ec0*/  MUFU.EX2 R111, R111 ;  /* 0x0000006f006f7308 */ /* 0x000fe20000000800 */
[--C-:B------:R-:W-:Y:S02]  /*6ed0*/  FFMA.FTZ R145, R18, c[0x0][0x23c], -R105.reuse ;  /* 0x00008f0012917a23 */ /* 0x100fe40000010869 */
[--C-:B-1----:R-:W-:Y:S02]  /*6ee0*/  FFMA.FTZ R86, R8, c[0x0][0x23c], -R104.reuse ;  /* 0x00008f0008567a23 */ /* 0x102fe40000010868 */
[C---:B--2---:R-:W-:Y:S02]  /*6ef0*/  FMUL.FTZ R36, R84.reuse, R36 ;  /* 0x0000002454247220 */ /* 0x044fe40000410000 */
        /* <DEDUP_REMOVED lines=20> */
[----:B------:R-:W-:Y:S01]  /*7040*/  MUFU.EX2 R86, R86 ;  /* 0x0000005600567308 */ /* 0x000fe20000000800 */
[C---:B------:R-:W-:Y:S02]  /*7050*/  FMUL.FTZ R43, R3.reuse, R43 ;  /* 0x0000002b032b7220 */ /* 0x040fe40000410000 */
[C---:B------:R-:W-:Y:S01]  /*7060*/  FMUL.FTZ R46, R3.reuse, R46 ;  /* 0x0000002e032e7220 */ /* 0x040fe20000410000 */
[----:B--2---:R-:W-:Y:S01]  /*7070*/  F2FP.PACK_AB R92, R90, R109 ;  /* 0x0000006d5a5c723e */ /* 0x004fe200000000ff */
[C---:B------:R-:W-:Y:S02]  /*7080*/  FMUL.FTZ R47, R3.reuse, R47 ;  /* 0x0000002f032f7220 */ /* 0x040fe40000410000 */
[C---:B------:R-:W-:Y:S02]  /*7090*/  FMUL.FTZ R50, R3.reuse, R50 ;  /* 0x0000003203327220 */ /* 0x040fe40000410000 */
[C---:B------:R-:W-:Y:S01]  /*70a0*/  FMUL.FTZ R51, R3.reuse, R51 ;  /* 0x0000003303337220 */ /* 0x040fe20000410000 */
[----:B------:R-:W1:Y:S01]  /*70b0*/  MUFU.EX2 R87, R87 ;  /* 0x0000005700577308 */ /* 0x000e620000000800 */
[C---:B------:R-:W-:Y:S02]  /*70c0*/  FMUL.FTZ R54, R3.reuse, R54 ;  /* 0x0000003603367220 */ /* 0x040fe40000410000 */
[C---:B------:R-:W-:Y:S01]  /*70d0*/  FMUL.FTZ R55, R3.reuse, R55 ;  /* 0x0000003703377220 */ /* 0x040fe20000410000 */
[----:B---3--:R-:W-:Y:S01]  /*70e0*/  F2FP.PACK_AB R93, R112, R111 ;  /* 0x0000006f705d723e */ /* 0x008fe200000000ff */
        /* <DEDUP_REMOVED lines=10> */
[C---:B------:R-:W-:Y:S02]  /*7190*/  FMUL.FTZ R69, R84.reuse, R69 ;  /* 0x0000004554457220 */ /* 0x040fe40000410000 */
[----:B------:R-:W-:Y:S01]  /*71a0*/  FMUL.FTZ R70, R3, R70 ;  /* 0x0000004603467220 */ /* 0x000fe20000410000 */
[----:B-1----:R-:W-:Y:S01]  /*71b0*/  F2FP.PACK_AB R94, R87, R86 ;  /* 0x00000056575e723e */ /* 0x002fe200000000ff */
[C---:B------:R-:W-:Y:S02]  /*71c0*/  FMUL.FTZ R71, R3.reuse, R71 ;  /* 0x0000004703477220 */ /* 0x040fe40000410000 */
[C---:B------:R-:W-:Y:S02]  /*71d0*/  FMUL.FTZ R72, R84.reuse, R72 ;  /* 0x0000004854487220 */ /* 0x040fe40000410000 */
[C---:B------:R-:W-:Y:S01]  /*71e0*/  FMUL.FTZ R73, R84.reuse, R73 ;  /* 0x0000004954497220 */ /* 0x040fe20000410000 */
[----:B------:R-:W-:Y:S01]  /*71f0*/  MUFU.EX2 R141, R141 ;  /* 0x0000008d008d7308 */ /* 0x000fe20000000800 */
[C---:B------:R-:W-:Y:S02]  /*7200*/  FMUL.FTZ R74, R3.reuse, R74 ;  /* 0x0000004a034a7220 */ /* 0x040fe40000410000 */
[C---:B------:R-:W-:Y:S02]  /*7210*/  FMUL.FTZ R75, R3.reuse, R75 ;  /* 0x0000004b034b7220 */ /* 0x040fe40000410000 */
[C---:B------:R-:W-:Y:S02]  /*7220*/  FMUL.FTZ R76, R84.reuse, R76 ;  /* 0x0000004c544c7220 */ /* 0x040fe40000410000 */
[----:B------:R-:W-:Y:S02]  /*7230*/  FMUL.FTZ R77, R84, R77 ;  /* 0x0000004d544d7220 */ /* 0x000fe40000410000 */
[C---:B------:R-:W-:Y:S01]  /*7240*/  FMUL.FTZ R78, R3.reuse, R78 ;  /* 0x0000004e034e7220 */ /* 0x040fe20000410000 */
[----:B------:R-:W-:Y:S01]  /*7250*/  MUFU.EX2 R142, R142 ;  /* 0x0000008e008e7308 */ /* 0x000fe20000000800 */
[----:B------:R-:W-:Y:S02]  /*7260*/  FMUL.FTZ R79, R3, R79 ;  /* 0x0000004f034f7220 */ /* 0x000fe40000410000 */
[--C-:B------:R-:W-:Y:S01]  /*7270*/  FFMA.FTZ R146, R19, c[0x0][0x23c], -R105.reuse ;  /* 0x00008f0013927a23 */ /* 0x100fe20000010869 */
[----:B--2---:R-:W-:Y:S01]  /*7280*/  F2FP.PACK_AB R95, R113, R88 ;  /* 0x00000058715f723e */ /* 0x004fe200000000ff */
        /* <DEDUP_REMOVED lines=8> */
[----:B------:R-:W1:Y:S01]  /*7310*/  LDSM.16.MT88.4 R96, [R118+0x7000] ;  /* 0x007000007660783b */ /* 0x000e620000004200 */
[----:B------:R-:W-:Y:S02]  /*7320*/  MUFU.EX2 R146, R146 ;  /* 0x0000009200927308 */ /* 0x000fe40000000800 */
[--C-:B------:R-:W-:Y:S02]  /*7330*/  FFMA.FTZ R158, R31, c[0x0][0x23c], -R105.reuse ;  /* 0x00008f001f9e7a23 */ /* 0x100fe40000010869 */
[--C-:B------:R-:W-:Y:S02]  /*7340*/  FFMA.FTZ R161, R34, c[0x0][0x23c], -R105.reuse ;  /* 0x00008f0022a17a23 */ /* 0x100fe40000010869 */
[C---:B------:R-:W-:Y:S04]  /*7350*/  HMMA.16816.F32 R44, R92.reuse, R100, R44 ;  /* 0x000000645c2c723c */ /* 0x040fe8000000182c */
[----:B------:R-:W-:Y:S01]  /*7360*/  FFMA.FTZ R162, R35, c[0x0][0x23c], -R105 ;  /* 0x00008f0023a27a23 */ /* 0x000fe20000010869 */
[----:B------:R-:W-:Y:S01]  /*7370*/  MUFU.EX2 R149, R149 ;  /* 0x0000009500957308 */ /* 0x000fe20000000800 */
[----:B------:R-:W-:Y:S02]  /*7380*/  FFMA.FTZ R163, R84, R137, R109 ;  /* 0x0000008954a37223 */ /* 0x000fe4000001006d */
[C---:B------:R-:W-:Y:S01]  /*7390*/  HMMA.16816.F32 R48, R92.reuse, R102, R48 ;  /* 0x000000665c30723c */ /* 0x040fe20000001830 */
[----:B------:R-:W2:Y:S03]  /*73a0*/  LDSM.16.MT88.4 R100, [R116+0x7000] ;  /* 0x007000007464783b */ /* 0x000ea60000004200 */
[----:B------:R-:W-:Y:S02]  /*73b0*/  FFMA.FTZ R137, R3, R140, R111 ;  /* 0x0000008c03897223 */ /* 0x000fe4000001006f */
[--C-:B------:R-:W-:Y:S01]  /*73c0*/  FFMA.FTZ R114, R12, c[0x0][0x23c], -R104.reuse ;  /* 0x00008f000c727a23 */ /* 0x100fe20000010868 */
[----:B------:R-:W-:Y:S01]  /*73d0*/  MUFU.EX2 R152, R152 ;  /* 0x0000009800987308 */ /* 0x000fe20000000800 */
[--C-:B------:R-:W-:Y:S01]  /*73e0*/  FFMA.FTZ R115, R13, c[0x0][0x23c], -R104.reuse ;  /* 0x00008f000d737a23 */ /* 0x100fe20000010868 */
[----:B------:R-:W-:Y:S03]  /*73f0*/  LDSM.16.MT88.4 R108, [R118+0x7c00] ;  /* 0x007c0000766c783b */ /* 0x000fe60000004200 */
[--C-:B------:R-:W-:Y:S02]  /*7400*/  FFMA.FTZ R143, R16, c[0x0][0x23c], -R104.reuse ;  /* 0x00008f00108f7a23 */ /* 0x100fe40000010868 */
[--C-:B------:R-:W-:Y:S02]  /*7410*/  FFMA.FTZ R144, R17, c[0x0][0x23c], -R104.reuse ;  /* 0x00008f0011907a23 */ /* 0x100fe40000010868 */
[C---:B------:R-:W-:Y:S01]  /*7420*/  FMUL.FTZ R80, R84.reuse, R80 ;  /* 0x0000005054507220 */ /* 0x040fe20000410000 */
[----:B------:R-:W-:Y:S01]  /*7430*/  MUFU.EX2 R114, R114 ;  /* 0x0000007200727308 */ /* 0x000fe20000000800 */
[----:B------:R-:W-:Y:S02]  /*7440*/  FMUL.FTZ R81, R84, R81 ;  /* 0x0000005154517220 */ /* 0x000fe40000410000 */
[C---:B------:R-:W-:Y:S02]  /*7450*/  FMUL.FTZ R82, R3.reuse, R82 ;  /* 0x0000005203527220 */ /* 0x040fe40000410000 */
[----:B------:R-:W-:Y:S01]  /*7460*/  FMUL.FTZ R83, R3, R83 ;  /* 0x0000005303537220 */ /* 0x000fe20000410000 */
[----:B------:R-:W-:Y:S01]  /*7470*/  MOV R3, R0 ;  /* 0x0000000000037202 */ /* 0x000fe20000000f00 */
[--C-:B------:R-:W-:Y:S01]  /*7480*/  FFMA.FTZ R147, R20, c[0x0][0x23c], -R104.reuse ;  /* 0x00008f0014937a23 */ /* 0x100fe20000010868 */
[C---:B-1----:R-:W-:Y:S02]  /*7490*/  HMMA.16816.F32 R52, R92.reuse, R96, R52 ;  /* 0x000000605c34723c */ /* 0x042fe40000001834 */
[----:B------:R-:W1:Y:S01]  /*74a0*/  MUFU.EX2 R115, R115 ;  /* 0x0000007300737308 */ /* 0x000e620000000800 */
[--C-:B------:R-:W-:Y:S02]  /*74b0*/  FFMA.FTZ R150, R21, c[0x0][0x23c], -R104.reuse ;  /* 0x00008f0015967a23 */ /* 0x100fe40000010868 */
[--C-:B------:R-:W-:Y:S02]  /*74c0*/  FFMA.FTZ R151, R24, c[0x0][0x23c], -R104.reuse ;  /* 0x00008f0018977a23 */ /* 0x100fe40000010868 */
[--C-:B------:R-:W-:Y:S01]  /*74d0*/  FFMA.FTZ R148, R25, c[0x0][0x23c], -R104.reuse ;  /* 0x00008f0019947a23 */ /* 0x100fe20000010868 */
[C---:B------:R-:W-:Y:S01]  /*74e0*/  HMMA.16816.F32 R56, R92.reuse, R98, R56 ;  /* 0x000000625c38723c */ /* 0x040fe20000001838 */
[----:B------:R-:W3:Y:S03]  /*74f0*/  LDSM.16.MT88.4 R96, [R118+0x8000] ;  /* 0x008000007660783b */ /* 0x000ee60000004200 */
[--C-:B------:R-:W-:Y:S01]  /*7500*/  FFMA.FTZ R156, R28, c[0x0][0x23c], -R104.reuse ;  /* 0x00008f001c9c7a23 */ /* 0x100fe20000010868 */
[----:B------:R-:W-:Y:S01]  /*7510*/  MUFU.EX2 R143, R143 ;  /* 0x0000008f008f7308 */ /* 0x000fe20000000800 */
[--C-:B------:R-:W-:Y:S02]  /*7520*/  FFMA.FTZ R155, R29, c[0x0][0x23c], -R104.reuse ;  /* 0x00008f001d9b7a23 */ /* 0x100fe40000010868 */
[C---:B--2---:R-:W-:Y:S04]  /*7530*/  HMMA.16816.F32 R60, R92.reuse, R100, R60 ;  /* 0x000000645c3c723c */ /* 0x044fe8000000183c */
[--C-:B------:R-:W-:Y:S02]  /*7540*/  FFMA.FTZ R159, R32, c[0x0][0x23c], -R104.reuse ;  /* 0x00008f00209f7a23 */ /* 0x100fe40000010868 */
[----:B------:R-:W-:Y:S01]  /*7550*/  FFMA.FTZ R104, R33, c[0x0][0x23c], -R104 ;  /* 0x00008f0021687a23 */ /* 0x000fe20000010868 */
[----:B------:R-:W2:Y:S01]  /*7560*/  MUFU.EX2 R144, R144 ;  /* 0x0000009000907308 */ /* 0x000ea20000000800 */
[C---:B------:R-:W-:Y:S01]  /*7570*/  HMMA.16816.F32 R64, R92.reuse, R102, R64 ;  /* 0x000000665c40723c */ /* 0x040fe20000001840 */
[----:B------:R-:W4:Y:S03]  /*7580*/  LDSM.16.MT88.4 R100, [R116+0x8000] ;  /* 0x008000007464783b */ /* 0x000f260000004200 */
[----:B------:R-:W-:Y:S02]  /*7590*/  FADD.FTZ R163, R90, R163 ;  /* 0x000000a35aa37221 */ /* 0x000fe40000010000 */
[----:B------:R-:W-:Y:S02]  /*75a0*/  FADD.FTZ R137, R112, R137 ;  /* 0x0000008970897221 */ /* 0x000fe40000010000 */
[----:B------:R-:W-:Y:S01]  /*75b0*/  FADD.FTZ R86, R86, R163 ;  /* 0x000000a356567221 */ /* 0x000fe20000010000 */
[----:B------:R5:W-:Y:S03]  /*75c0*/  MUFU.EX2 R160, R104 ;  /* 0x0000006800a07308 */ /* 0x000be60000000800 */
[----:B------:R-:W-:Y:S02]  /*75d0*/  FADD.FTZ R84, R88, R137 ;  /* 0x0000008958547221 */ /* 0x000fe40000010000 */
[----:B------:R-:W-:Y:S02]  /*75e0*/  FADD.FTZ R87, R87, R86 ;  /* 0x0000005657577221 */ /* 0x000fe40000010000 */
[----:B------:R-:W-:Y:S03]  /*75f0*/  FADD.FTZ R84, R113, R84 ;  /* 0x0000005471547221 */ /* 0x000fe60000010000 */
[----:B------:R-:W-:Y:S01]  /*7600*/  MUFU.EX2 R147, R147 ;  /* 0x0000009300937308 */ /* 0x000fe20000000800 */
[C---:B---3--:R-:W-:Y:S09]  /*7610*/  HMMA.16816.F32 R68, R92.reuse, R96, R68 ;  /* 0x000000605c44723c */ /* 0x048ff20000001844 */
[----:B------:R-:W3:Y:S01]  /*7620*/  MUFU.EX2 R150, R150 ;  /* 0x0000009600967308 */ /* 0x000ee20000000800 */
[C---:B------:R-:W-:Y:S01]  /*7630*/  HMMA.16816.F32 R72, R92.reuse, R98, R72 ;  /* 0x000000625c48723c */ /* 0x040fe20000001848 */
[----:B------:R-:W3:Y:S08]  /*7640*/  LDSM.16.MT88.4 R96, [R118+0x6400] ;  /* 0x006400007660783b */ /* 0x000ef00000004200 */
[----:B------:R-:W-:Y:S01]  /*7650*/  MUFU.EX2 R151, R151 ;  /* 0x0000009700977308 */ /* 0x000fe20000000800 */
[C---:B----4-:R-:W-:Y:S01]  /*7660*/  HMMA.16816.F32 R76, R92.reuse, R100, R76 ;  /* 0x000000645c4c723c */ /* 0x050fe2000000184c */
[----:B-----5:R-:W-:Y:S07]  /*7670*/  LDSM.16.MT88.4 R104, [R118+0x6c00] ;  /* 0x006c00007668783b */ /* 0x020fee0000004200 */
[----:B------:R-:W-:Y:S01]  /*7680*/  HMMA.16816.F32 R80, R92, R102, R80 ;  /* 0x000000665c50723c */ /* 0x000fe20000001850 */
[----:B------:R-:W4:Y:S01]  /*7690*/  LDSM.16.MT88.4 R100, [R116+0x6400] ;  /* 0x006400007464783b */ /* 0x000f220000004200 */
[----:B------:R-:W5:Y:S05]  /*76a0*/  MUFU.EX2 R148, R148 ;  /* 0x0000009400947308 */ /* 0x000f6a0000000800 */
[----:B-1----:R-:W-:Y:S01]  /*76b0*/  F2FP.PACK_AB R92, R115, R114 ;  /* 0x00000072735c723e */ /* 0x002fe200000000ff */
[----:B------:R-:W-:Y:S01]  /*76c0*/  FADD.FTZ R114, R114, R87 ;  /* 0x0000005772727221 */ /* 0x000fe20000010000 */
[----:B------:R-:W-:Y:S03]  /*76d0*/  F2FP.PACK_AB R93, R142, R141 ;  /* 0x0000008d8e5d723e */ /* 0x000fe600000000ff */
[----:B--2---:R-:W-:Y:S01]  /*76e0*/  F2FP.PACK_AB R94, R144, R143 ;  /* 0x0000008f905e723e */ /* 0x004fe200000000ff */
[----:B------:R-:W-:Y:S01]  /*76f0*/  MUFU.EX2 R153, R153 ;  /* 0x0000009900997308 */ /* 0x000fe20000000800 */
[----:B------:R-:W-:Y:S01]  /*7700*/  F2FP.PACK_AB R95, R146, R145 ;  /* 0x00000091925f723e */ /* 0x000fe200000000ff */
[----:B------:R-:W-:Y:S02]  /*7710*/  FADD.FTZ R141, R141, R84 ;  /* 0x000000548d8d7221 */ /* 0x000fe40000010000 */
[----:B------:R-:W-:Y:S02]  /*7720*/  FADD.FTZ R114, R115, R114 ;  /* 0x0000007273727221 */ /* 0x000fe40000010000 */
[----:B------:R-:W-:Y:S02]  /*7730*/  FADD.FTZ R142, R142, R141 ;  /* 0x0000008d8e8e7221 */ /* 0x000fe40000010000 */
[----:B------:R-:W-:Y:S02]  /*7740*/  FADD.FTZ R143, R143, R114 ;  /* 0x000000728f8f7221 */ /* 0x000fe40000010000 */
[----:B------:R-:W1:Y:S01]  /*7750*/  MUFU.EX2 R154, R154 ;  /* 0x0000009a009a7308 */ /* 0x000e620000000800 */
[----:B------:R-:W-:Y:S01]  /*7760*/  FADD.FTZ R145, R145, R142 ;  /* 0x0000008e91917221 */ /* 0x000fe20000010000 */
[C---:B---3--:R-:W-:Y:S03]  /*7770*/  HMMA.16816.F32 R36, R92.reuse, R96, R36 ;  /* 0x000000605c24723c */ /* 0x048fe60000001824 */
[----:B------:R-:W-:Y:S02]  /*7780*/  FADD.FTZ R144, R144, R143 ;  /* 0x0000008f90907221 */ /* 0x000fe40000010000 */
[----:B------:R-:W-:Y:S03]  /*7790*/  FADD.FTZ R146, R146, R145 ;  /* 0x0000009192927221 */ /* 0x000fe60000010000 */
[C---:B------:R-:W-:Y:S01]  /*77a0*/  HMMA.16816.F32 R40, R92.reuse, R98, R40 ;  /* 0x000000625c28723c */ /* 0x040fe20000001828 */
[----:B------:R-:W2:Y:S01]  /*77b0*/  LDSM.16.MT88.4 R96, [R118+0x7400] ;  /* 0x007400007660783b */ /* 0x000ea20000004200 */
[----:B------:R-:W-:Y:S06]  /*77c0*/  MUFU.EX2 R156, R156 ;  /* 0x0000009c009c7308 */ /* 0x000fec0000000800 */
[C---:B----4-:R-:W-:Y:S04]  /*77d0*/  HMMA.16816.F32 R44, R92.reuse, R100, R44 ;  /* 0x000000645c2c723c */ /* 0x050fe8000000182c */
[----:B------:R-:W3:Y:S04]  /*77e0*/  MUFU.EX2 R155, R155 ;  /* 0x0000009b009b7308 */ /* 0x000ee80000000800 */
[C---:B------:R-:W-:Y:S01]  /*77f0*/  HMMA.16816.F32 R48, R92.reuse, R102, R48 ;  /* 0x000000665c30723c */ /* 0x040fe20000001830 */
[----:B------:R-:W4:Y:S05]  /*7800*/  LDSM.16.MT88.4 R100, [R116+0x7400] ;  /* 0x007400007464783b */ /* 0x000f2a0000004200 */
[----:B------:R-:W-:Y:S10]  /*7810*/  MUFU.EX2 R157, R157 ;  /* 0x0000009d009d7308 */ /* 0x000ff40000000800 */
[----:B------:R-:W1:Y:S01]  /*7820*/  MUFU.EX2 R158, R158 ;  /* 0x0000009e009e7308 */ /* 0x000e620000000800 */
[C---:B--2---:R-:W-:Y:S09]  /*7830*/  HMMA.16816.F32 R52, R92.reuse, R96, R52 ;  /* 0x000000605c34723c */ /* 0x044ff20000001834 */
[----:B------:R-:W2:Y:S01]  /*7840*/  MUFU.EX2 R159, R159 ;  /* 0x0000009f009f7308 */ /* 0x000ea20000000800 */
[C---:B------:R-:W-:Y:S01]  /*7850*/  HMMA.16816.F32 R56, R92.reuse, R98, R56 ;  /* 0x000000625c38723c */ /* 0x040fe20000001838 */
[----:B------:R-:W1:Y:S08]  /*7860*/  LDSM.16.MT88.4 R96, [R118+0x8400] ;  /* 0x008400007660783b */ /* 0x000e700000004200 */
[----:B------:R-:W-:Y:S01]  /*7870*/  MUFU.EX2 R161, R161 ;  /* 0x000000a100a17308 */ /* 0x000fe20000000800 */
[C---:B----4-:R-:W-:Y:S09]  /*7880*/  HMMA.16816.F32 R60, R92.reuse, R100, R60 ;  /* 0x000000645c3c723c */ /* 0x050ff2000000183c */
[----:B------:R-:W4:Y:S01]  /*7890*/  MUFU.EX2 R162, R162 ;  /* 0x000000a200a27308 */ /* 0x000f220000000800 */
        /* <DEDUP_REMOVED lines=11> */
[----:B-----5:R-:W-:Y:S01]  /*7950*/  F2FP.PACK_AB R94, R148, R151 ;  /* 0x00000097945e723e */ /* 0x020fe200000000ff */
        /* <DEDUP_REMOVED lines=26> */
[----:B---3--:R-:W-:Y:S01]  /*7b00*/  F2FP.PACK_AB R92, R155, R156 ;  /* 0x0000009c9b5c723e */ /* 0x008fe200000000ff */
[----:B------:R-:W-:Y:S01]  /*7b10*/  FADD.FTZ R156, R156, R151 ;  /* 0x000000979c9c7221 */ /* 0x000fe20000010000 */
[----:B------:R-:W-:Y:S03]  /*7b20*/  F2FP.PACK_AB R93, R158, R157 ;  /* 0x0000009d9e5d723e */ /* 0x000fe600000000ff */
[----:B------:R-:W-:Y:S01]  /*7b30*/  F2FP.PACK_AB R94, R160, R159 ;  /* 0x0000009fa05e723e */ /* 0x000fe200000000ff */
[----:B------:R-:W-:Y:S01]  /*7b40*/  FADD.FTZ R157, R157, R154 ;  /* 0x0000009a9d9d7221 */ /* 0x000fe20000010000 */
[----:B----4-:R-:W-:Y:S01]  /*7b50*/  F2FP.PACK_AB R95, R162, R161 ;  /* 0x000000a1a25f723e */ /* 0x010fe200000000ff */
[----:B------:R-:W-:Y:S02]  /*7b60*/  FADD.FTZ R156, R155, R156 ;  /* 0x0000009c9b9c7221 */ /* 0x000fe40000010000 */
[----:B------:R-:W-:Y:S02]  /*7b70*/  FADD.FTZ R158, R158, R157 ;  /* 0x0000009d9e9e7221 */ /* 0x000fe40000010000 */
[----:B------:R-:W-:Y:S02]  /*7b80*/  FADD.FTZ R137, R159, R156 ;  /* 0x0000009c9f897221 */ /* 0x000fe40000010000 */
[C---:B------:R-:W-:Y:S03]  /*7b90*/  HMMA.16816.F32 R36, R92.reuse, R104, R36 ;  /* 0x000000685c24723c */ /* 0x040fe60000001824 */
[----:B------:R-:W-:Y:S02]  /*7ba0*/  FADD.FTZ R161, R161, R158 ;  /* 0x0000009ea1a17221 */ /* 0x000fe40000010000 */
[----:B------:R-:W-:Y:S02]  /*7bb0*/  FADD.FTZ R137, R160, R137 ;  /* 0x00000089a0897221 */ /* 0x000fe40000010000 */
[----:B------:R-:W-:Y:S01]  /*7bc0*/  FADD.FTZ R140, R162, R161 ;  /* 0x000000a1a28c7221 */ /* 0x000fe20000010000 */
[C---:B------:R-:W-:Y:S01]  /*7bd0*/  HMMA.16816.F32 R40, R92.reuse, R106, R40 ;  /* 0x0000006a5c28723c */ /* 0x040fe20000001828 */
[----:B------:R-:W3:Y:S07]  /*7be0*/  LDSM.16.MT88.4 R104, [R118+0x8c00] ;  /* 0x008c00007668783b */ /* 0x000eee0000004200 */
[C---:B-1----:R-:W-:Y:S08]  /*7bf0*/  HMMA.16816.F32 R44, R92.reuse, R96, R44 ;  /* 0x000000605c2c723c */ /* 0x042ff0000000182c */
[C---:B------:R-:W-:Y:S01]  /*7c00*/  HMMA.16816.F32 R48, R92.reuse, R98, R48 ;  /* 0x000000625c30723c */ /* 0x040fe20000001830 */
[----:B------:R-:W1:Y:S07]  /*7c10*/  LDSM.16.MT88.4 R96, [R116+0x8c00] ;  /* 0x008c00007460783b */ /* 0x000e6e0000004200 */
[C---:B------:R-:W-:Y:S08]  /*7c20*/  HMMA.16816.F32 R52, R92.reuse, R108, R52 ;  /* 0x0000006c5c34723c */ /* 0x040ff00000001834 */
[C---:B------:R-:W-:Y:S08]  /*7c30*/  HMMA.16816.F32 R56, R92.reuse, R110, R56 ;  /* 0x0000006e5c38723c */ /* 0x040ff00000001838 */
[C---:B--2---:R-:W-:Y:S08]  /*7c40*/  HMMA.16816.F32 R60, R92.reuse, R100, R60 ;  /* 0x000000645c3c723c */ /* 0x044ff0000000183c */
[C---:B------:R-:W-:Y:S08]  /*7c50*/  HMMA.16816.F32 R64, R92.reuse, R102, R64 ;  /* 0x000000665c40723c */ /* 0x040ff00000001840 */
[C---:B---3--:R-:W-:Y:S08]  /*7c60*/  HMMA.16816.F32 R68, R92.reuse, R104, R68 ;  /* 0x000000685c44723c */ /* 0x048ff00000001844 */
[C---:B------:R-:W-:Y:S08]  /*7c70*/  HMMA.16816.F32 R72, R92.reuse, R106, R72 ;  /* 0x0000006a5c48723c */ /* 0x040ff00000001848 */
[C---:B-1----:R-:W-:Y:S08]  /*7c80*/  HMMA.16816.F32 R76, R92.reuse, R96, R76 ;  /* 0x000000605c4c723c */ /* 0x042ff0000000184c */
[----:B------:R-:W-:Y:S01]  /*7c90*/  HMMA.16816.F32 R80, R92, R98, R80 ;  /* 0x000000625c50723c */ /* 0x000fe20000001850 */
[----:B------:R-:W-:-:S07]  /*7ca0*/  @P5 BRA `(.L_x_206) ;  /* 0xffffe58000005947 */ /* 0x000fce000383ffff */
.L_x_205:
[----:B------:R-:W1:Y:S01]  /*7cb0*/  SHFL.BFLY PT, R6, R137, 0x2, 0x1f ;  /* 0x0c401f0089067f89 */ /* 0x000e6200000e0000 */
[----:B------:R-:W-:Y:S01]  /*7cc0*/  MOV R8, 0x3f800000 ;  /* 0x3f80000000087802 */ /* 0x000fe20000000f00 */
[----:B------:R-:W-:Y:S01]  /*7cd0*/  IMAD.MOV.U32 R9, RZ, RZ, 0x3f800000 ;  /* 0x3f800000ff097424 */ /* 0x000fe200078e00ff */
[C---:B------:R-:W-:Y:S01]  /*7ce0*/  ISETP.NE.AND P0, PT, R122.reuse, -0x1, PT ;  /* 0xffffffff7a00780c */ /* 0x040fe20003f05270 */
[----:B------:R-:W2:Y:S01]  /*7cf0*/  SHFL.BFLY PT, R3, R140, 0x2, 0x1f ;  /* 0x0c401f008c037f89 */ /* 0x000ea200000e0000 */
[----:B------:R-:W-:Y:S11]  /*7d00*/  BSSY B0, `(.L_x_209) ;  /* 0x00000da000007945 */ /* 0x000ff60003800000 */
[----:B------:R-:W-:-:S05]  /*7d10*/  @P0 IMAD.WIDE.U32 R10, R122, c[0x0][0x1e8], RZ ;  /* 0x00007a007a0a0a25 */ /* 0x000fca00078e00ff */
[----:B------:R-:W-:Y:S01]  /*7d20*/  @P0 MOV R7, R10 ;  /* 0x0000000a00070202 */ /* 0x000fe20000000f00 */
[----:B-1----:R-:W-:Y:S02]  /*7d30*/  FADD.FTZ R6, R6, R137 ;  /* 0x0000008906067221 */ /* 0x002fe40000010000 */
[----:B--2---:R-:W-:-:S03]  /*7d40*/  FADD.FTZ R3, R3, R140 ;  /* 0x0000008c03037221 */ /* 0x004fc60000010000 */
[----:B------:R-:W1:Y:S04]  /*7d50*/  SHFL.BFLY PT, R5, R6, 0x1, 0x1f ;  /* 0x0c201f0006057f89 */ /* 0x000e6800000e0000 */
[----:B------:R-:W2:Y:S01]  /*7d60*/  SHFL.BFLY PT, R4, R3, 0x1, 0x1f ;  /* 0x0c201f0003047f89 */ /* 0x000ea200000e0000 */
[----:B-1----:R-:W-:Y:S02]  /*7d70*/  FADD.FTZ R5, R6, R5 ;  /* 0x0000000506057221 */ /* 0x002fe40000010000 */
[----:B------:R-:W-:Y:S02]  /*7d80*/  @P0 IMAD R6, R122, c[0x0][0x1ec], R11 ;  /* 0x00007b007a060a24 */ /* 0x000fe400078e020b */
[----:B--2---:R-:W-:Y:S01]  /*7d90*/  FADD.FTZ R4, R3, R4 ;  /* 0x0000000403047221 */ /* 0x004fe20000010000 */
[----:B------:R-:W-:Y:S01]  /*7da0*/  FSETP.NE.FTZ.AND P4, PT, R5, RZ, PT ;  /* 0x000000ff0500720b */ /* 0x000fe20003f95000 */
[----:B------:R-:W1:Y:S03]  /*7db0*/  S2R R3, SR_TID.X ;  /* 0x0000000000037919 */ /* 0x000e660000002100 */
[----:B------:R-:W-:-:S09]  /*7dc0*/  FSETP.NE.FTZ.AND P3, PT, R4, RZ, PT ;  /* 0x000000ff0400720b */ /* 0x000fd20003f75000 */
[----:B------:R-:W2:Y:S08]  /*7dd0*/  @P4 MUFU.RCP R8, R5 ;  /* 0x0000000500084308 */ /* 0x000eb00000001000 */
[----:B------:R-:W3:Y:S01]  /*7de0*/  @P3 MUFU.RCP R9, R4 ;  /* 0x0000000400093308 */ /* 0x000ee20000001000 */
[----:B--2---:R-:W-:-:S07]  /*7df0*/  FMUL.FTZ R36, R8, R36 ;  /* 0x0000002408247220 */ /* 0x004fce0000410000 */
[----:B------:R-:W-:Y:S01]  /*7e00*/  @P3 MUFU.LG2 R4, R4 ;  /* 0x0000000400043308 */ /* 0x000fe20000000c00 */
[C---:B------:R-:W-:Y:S02]  /*7e10*/  FMUL.FTZ R37, R8.reuse, R37 ;  /* 0x0000002508257220 */ /* 0x040fe40000410000 */
[C---:B------:R-:W-:Y:S02]  /*7e20*/  FMUL.FTZ R40, R8.reuse, R40 ;  /* 0x0000002808287220 */ /* 0x040fe40000410000 */
[C---:B------:R-:W-:Y:S01]  /*7e30*/  FMUL.FTZ R41, R8.reuse, R41 ;  /* 0x0000002908297220 */ /* 0x040fe20000410000 */
[----:B------:R-:W-:Y:S01]  /*7e40*/  F2FP.PACK_AB R36, R37, R36 ;  /* 0x000000242524723e */ /* 0x000fe200000000ff */
[C---:B------:R-:W-:Y:S01]  /*7e50*/  FMUL.FTZ R44, R8.reuse, R44 ;  /* 0x0000002c082c7220 */ /* 0x040fe20000410000 */
[----:B------:R-:W2:Y:S01]  /*7e60*/  @P4 MUFU.LG2 R5, R5 ;  /* 0x0000000500054308 */ /* 0x000ea20000000c00 */
        /* <DEDUP_REMOVED lines=28> */
[----:B-1----:R-:W-:Y:S01]  /*8030*/  SHF.R.S32.HI R8, RZ, 0x1f, R3 ;  /* 0x0000001fff087819 */ /* 0x002fe20000011403 */
[----:B---3--:R-:W-:Y:S01]  /*8040*/  FMUL.FTZ R39, R9, R39 ;  /* 0x0000002709277220 */ /* 0x008fe20000410000 */
[----:B------:R-:W-:Y:S01]  /*8050*/  F2FP.PACK_AB R76, R77, R76 ;  /* 0x0000004c4d4c723e */ /* 0x000fe200000000ff */
[C---:B------:R-:W-:Y:S01]  /*8060*/  FMUL.FTZ R38, R9.reuse, R38 ;  /* 0x0000002609267220 */ /* 0x040fe20000410000 */
[C---:B------:R-:W-:Y:S01]  /*8070*/  LEA.HI R10, R8.reuse, R3, RZ, 0x2 ;  /* 0x00000003080a7211 */ /* 0x040fe200078f10ff */
[C---:B------:R-:W-:Y:S01]  /*8080*/  FMUL.FTZ R43, R9.reuse, R43 ;  /* 0x0000002b092b7220 */ /* 0x040fe20000410000 */
        /* <DEDUP_REMOVED lines=15> */
[----:B------:R-:W-:Y:S01]  /*8180*/  FMUL.FTZ R59, R9, R59 ;  /* 0x0000003b093b7220 */ /* 0x000fe20000410000 */
[----:B------:R-:W-:Y:S01]  /*8190*/  F2FP.PACK_AB R38, R39, R38 ;  /* 0x000000262726723e */ /* 0x000fe200000000ff */
[----:B------:R-:W-:Y:S01]  /*81a0*/  FMUL.FTZ R58, R9, R58 ;  /* 0x0000003a093a7220 */ /* 0x000fe20000410000 */
[----:B------:R-:W-:Y:S01]  /*81b0*/  F2FP.PACK_AB R42, R43, R42 ;  /* 0x0000002a2b2a723e */ /* 0x000fe200000000ff */
[----:B------:R-:W-:Y:S01]  /*81c0*/  IMAD.IADD R12, R11, 0x1, -R12 ;  /* 0x000000010b0c7824 */ /* 0x000fe200078e0a0c */
[----:B------:R-:W-:Y:S01]  /*81d0*/  F2FP.PACK_AB R46, R47, R46 ;  /* 0x0000002e2f2e723e */ /* 0x000fe200000000ff */
        /* <DEDUP_REMOVED lines=12> */
[C---:B------:R-:W-:Y:S01]  /*82a0*/  FMUL.FTZ R75, R9.reuse, R75 ;  /* 0x0000004b094b7220 */ /* 0x040fe20000410000 */
[----:B------:R-:W-:Y:S01]  /*82b0*/  LOP3.LUT R8, R8, 0xffffffe0, RZ, 0xc0, !PT ;  /* 0xffffffe008087812 */ /* 0x000fe200078ec0ff */
[----:B------:R-:W-:Y:S01]  /*82c0*/  FMUL.FTZ R74, R9, R74 ;  /* 0x0000004a094a7220 */ /* 0x000fe20000410000 */
[----:B------:R-:W-:Y:S01]  /*82d0*/  F2FP.PACK_AB R70, R71, R70 ;  /* 0x000000464746723e */ /* 0x000fe200000000ff */
[----:B------:R-:W-:-:S02]  /*82e0*/  FMUL.FTZ R79, R9, R79 ;  /* 0x0000004f094f7220 */ /* 0x000fc40000410000 */
[----:B------:R-:W-:Y:S01]  /*82f0*/  FMUL.FTZ R78, R9, R78 ;  /* 0x0000004e094e7220 */ /* 0x000fe20000410000 */
[----:B------:R-:W-:Y:S01]  /*8300*/  F2FP.PACK_AB R74, R75, R74 ;  /* 0x0000004a4b4a723e */ /* 0x000fe200000000ff */
[C---:B------:R-:W-:Y:S02]  /*8310*/  FMUL.FTZ R83, R9.reuse, R83 ;  /* 0x0000005309537220 */ /* 0x040fe40000410000 */
[----:B------:R-:W-:Y:S01]  /*8320*/  FMUL.FTZ R82, R9, R82 ;  /* 0x0000005209527220 */ /* 0x000fe20000410000 */
[----:B------:R-:W-:Y:S01]  /*8330*/  LEA.HI R9, R12, R12, RZ, 0x1 ;  /* 0x0000000c0c097211 */ /* 0x000fe200078f08ff */
[----:B------:R-:W-:Y:S01]  /*8340*/  IMAD R14, R13, 0x100, R14 ;  /* 0x000001000d0e7824 */ /* 0x000fe200078e020e */
[----:B------:R-:W-:Y:S01]  /*8350*/  F2FP.PACK_AB R78, R79, R78 ;  /* 0x0000004e4f4e723e */ /* 0x000fe200000000ff */
[----:B------:R-:W-:Y:S01]  /*8360*/  IMAD.IADD R8, R3, 0x1, -R8 ;  /* 0x0000000103087824 */ /* 0x000fe200078e0a08 */
[----:B------:R-:W-:Y:S01]  /*8370*/  SHF.R.S32.HI R15, RZ, 0x1, R9 ;  /* 0x00000001ff0f7819 */ /* 0x000fe20000011409 */
[----:B--2---:R-:W-:Y:S01]  /*8380*/  @P4 FMUL.FTZ R5, R5, 0.69314718246459960938 ;  /* 0x3f31721805054820 */ /* 0x004fe20000410000 */
[----:B------:R-:W-:-:S02]  /*8390*/  LOP3.LUT R9, R9, 0x3fffffe, RZ, 0xc0, !PT ;  /* 0x03fffffe09097812 */ /* 0x000fc400078ec0ff */
[C---:B------:R-:W-:Y:S01]  /*83a0*/  LOP3.LUT P1, RZ, R15.reuse, 0x2, RZ, 0xc0, !PT ;  /* 0x000000020fff7812 */ /* 0x040fe2000782c0ff */
[C---:B------:R-:W-:Y:S01]  /*83b0*/  IMAD.SHL.U32 R16, R15.reuse, 0x40, RZ ;  /* 0x000000400f107824 */ /* 0x040fe200078e00ff */
[----:B------:R-:W-:Y:S02]  /*83c0*/  IADD3 R9, R12, -R9, RZ ;  /* 0x800000090c097210 */ /* 0x000fe40007ffe0ff */
[----:B------:R-:W-:Y:S02]  /*83d0*/  LOP3.LUT R12, R15, 0x1, RZ, 0xc0, !PT ;  /* 0x000000010f0c7812 */ /* 0x000fe400078ec0ff */
[----:B------:R-:W-:Y:S02]  /*83e0*/  LOP3.LUT R16, R16, 0xc0, RZ, 0xc0, !PT ;  /* 0x000000c010107812 */ /* 0x000fe400078ec0ff */
[----:B------:R-:W-:Y:S02]  /*83f0*/  LEA R9, R9, R14, 0x4 ;  /* 0x0000000e09097211 */ /* 0x000fe400078e20ff */
[----:B------:R-:W-:-:S02]  /*8400*/  LEA.HI R16, R16, R16, RZ, 0x1d ;  /* 0x0000001010107211 */ /* 0x000fc400078fe8ff */
[----:B------:R-:W-:Y:S02]  /*8410*/  ISETP.NE.U32.AND P2, PT, R12, 0x1, PT ;  /* 0x000000010c00780c */ /* 0x000fe40003f45070 */
[----:B------:R-:W1:Y:S01]  /*8420*/  LDC.U8 R12, c[0x0][0x329] ;  /* 0x0000ca40ff0c7b82 */ /* 0x000e620000000000 */
[----:B------:R-:W-:Y:S01]  /*8430*/  IMAD.U32 R9, R9, 0x2, R16 ;  /* 0x0000000209097824 */ /* 0x000fe200078e0010 */
[----:B------:R-:W-:-:S04]  /*8440*/  F2FP.PACK_AB R82, R83, R82 ;  /* 0x000000525352723e */ /* 0x000fc800000000ff */
[----:B------:R-:W-:Y:S01]  /*8450*/  SHF.L.U32 R17, R9, 0x1, RZ ;  /* 0x0000000109117819 */ /* 0x000fe200000006ff */
[----:B------:R-:W-:Y:S01]  /*8460*/  IMAD.MOV.U32 R9, RZ, RZ, 0x20 ;  /* 0x00000020ff097424 */ /* 0x000fe200078e00ff */
[----:B------:R-:W2:Y:S02]  /*8470*/  LDC.U8 R16, c[0x0][0x328] ;  /* 0x0000ca00ff107b82 */ /* 0x000ea40000000000 */
[----:B------:R-:W-:Y:S01]  /*8480*/  IADD3 R15, R17, -0x10, RZ ;  /* 0xfffffff0110f7810 */ /* 0x000fe20007ffe0ff */
[----:B------:R-:W-:Y:S01]  /*8490*/  STS [R17], R36 ;  /* 0x0000002411007388 */ /* 0x000fe20000000800 */
[----:B------:R-:W-:Y:S02]  /*84a0*/  SEL R14, R9, 0xffffffe0, !P1 ;  /* 0xffffffe0090e7807 */ /* 0x000fe40004800000 */
[C---:B------:R-:W-:Y:S01]  /*84b0*/  @P2 IADD3 R15, R17.reuse, 0x10, RZ ;  /* 0x00000010110f2810 */ /* 0x040fe20007ffe0ff */
[----:B------:R-:W-:Y:S01]  /*84c0*/  STS [R17+0x200], R38 ;  /* 0x0002002611007388 */ /* 0x000fe20000000800 */
[----:B------:R-:W-:-:S03]  /*84d0*/  IADD3 R19, R17, R14, RZ ;  /* 0x0000000e11137210 */ /* 0x000fc60007ffe0ff */
[----:B------:R-:W-:Y:S01]  /*84e0*/  IMAD.IADD R21, R14, 0x1, R15 ;  /* 0x000000010e157824 */ /* 0x000fe200078e020f */
[----:B------:R3:W-:Y:S04]  /*84f0*/  STS [R15], R40 ;  /* 0x000000280f007388 */ /* 0x0007e80000000800 */
[----:B------:R4:W-:Y:S01]  /*8500*/  STS [R15+0x200], R42 ;  /* 0x0002002a0f007388 */ /* 0x0009e20000000800 */
[----:B-1----:R-:W-:-:S03]  /*8510*/  ISETP.NE.AND P1, PT, R12, RZ, PT ;  /* 0x000000ff0c00720c */ /* 0x002fc60003f25270 */
[----:B------:R-:W1:Y:S04]  /*8520*/  S2R R9, SR_CTAID.Y ;  /* 0x0000000000097919 */ /* 0x000e680000002600 */
[----:B------:R5:W-:Y:S01]  /*8530*/  STS [R19], R44 ;  /* 0x0000002c13007388 */ /* 0x000be20000000800 */
[----:B--2---:R-:W-:-:S03]  /*8540*/  ISETP.NE.AND P2, PT, R16, RZ, PT ;  /* 0x000000ff1000720c */ /* 0x004fc60003f45270 */
[----:B------:R-:W-:Y:S01]  /*8550*/  STS [R19+0x200], R46 ;  /* 0x0002002e13007388 */ /* 0x000fe20000000800 */
[----:B------:R-:W-:Y:S01]  /*8560*/  ISETP.NE.OR P5, PT, R12, RZ, !P2 ;  /* 0x000000ff0c00720c */ /* 0x000fe200057a5670 */
[----:B------:R-:W-:Y:S01]  /*8570*/  @!P1 IMAD.MOV.U32 R18, RZ, RZ, c[0x0][0x214] ;  /* 0x00008500ff129624 */ /* 0x000fe200078e00ff */
[----:B------:R-:W-:Y:S01]  /*8580*/  @P1 MOV R14, c[0x0][0x210] ;  /* 0x00008400000e1a02 */ /* 0x000fe20000000f00 */
[----:B------:R-:W-:Y:S01]  /*8590*/  STS [R21], R48 ;  /* 0x0000003015007388 */ /* 0x000fe20000000800 */
[----:B------:R-:W-:Y:S02]  /*85a0*/  @P1 MOV R3, c[0x0][0x210] ;  /* 0x0000840000031a02 */ /* 0x000fe40000000f00 */
[----:B------:R-:W-:Y:S01]  /*85b0*/  @!P1 MOV R3, 0x1 ;  /* 0x0000000100039802 */ /* 0x000fe20000000f00 */
[----:B------:R-:W-:Y:S01]  /*85c0*/  STS [R21+0x200], R50 ;  /* 0x0002003215007388 */ /* 0x000fe20000000800 */
[----:B------:R-:W-:Y:S01]  /*85d0*/  @P1 IMAD R14, R14, c[0x0][0x214], RZ ;  /* 0x000085000e0e1a24 */ /* 0x000fe200078e02ff */
[----:B------:R-:W-:-:S02]  /*85e0*/  @!P1 SEL R14, R18, c[0x0][0x234], !P2 ;  /* 0x00008d00120e9a07 */ /* 0x000fc40005000000 */
[----:B------:R-:W-:Y:S01]  /*85f0*/  STS [R17+0x1000], R52 ;  /* 0x0010003411007388 */ /* 0x000fe20000000800 */
[----:B---3--:R-:W-:Y:S02]  /*8600*/  @P1 MOV R40, 0x1 ;  /* 0x0000000100281802 */ /* 0x008fe40000000f00 */
[----:B------:R-:W-:Y:S01]  /*8610*/  @!P1 IMAD R40, R14, c[0x0][0x1c0], RZ ;  /* 0x000070000e289a24 */ /* 0x000fe200078e02ff */
[----:B------:R-:W-:Y:S01]  /*8620*/  STS [R17+0x1200], R54 ;  /* 0x0012003611007388 */ /* 0x000fe20000000800 */
[----:B-1----:R-:W-:Y:S01]  /*8630*/  @!P0 SHF.R.S32.HI R16, RZ, 0x1f, R9 ;  /* 0x0000001fff108819 */ /* 0x002fe20000011409 */
[C---:B------:R-:W-:Y:S01]  /*8640*/  @!P5 IMAD R43, R9.reuse, c[0x0][0x214], RZ ;  /* 0x00008500092bda24 */ /* 0x040fe200078e02ff */
[----:B----4-:R-:W-:Y:S01]  /*8650*/  SHF.R.S32.HI R42, RZ, 0x1f, R13 ;  /* 0x0000001fff2a7819 */ /* 0x010fe2000001140d */
[----:B------:R-:W-:Y:S01]  /*8660*/  STS [R15+0x1000], R56 ;  /* 0x001000380f007388 */ /* 0x000fe20000000800 */
[----:B-----5:R-:W-:Y:S02]  /*8670*/  @!P0 IMAD.WIDE.U32 R44, R9, c[0x0][0x1e0], RZ ;  /* 0x00007800092c8a25 */ /* 0x020fe400078e00ff */
[----:B------:R-:W-:Y:S01]  /*8680*/  LEA.HI R42, R42, R13, RZ, 0x2 ;  /* 0x0000000d2a2a7211 */ /* 0x000fe200078f10ff */
[----:B------:R-:W-:Y:S01]  /*8690*/  STS [R15+0x1200], R58 ;  /* 0x0012003a0f007388 */ /* 0x000fe20000000800 */
[----:B------:R-:W-:Y:S01]  /*86a0*/  @!P0 IMAD R16, R16, c[0x0][0x1e0], RZ ;  /* 0x0000780010108a24 */ /* 0x000fe200078e02ff */
[----:B------:R-:W-:Y:S01]  /*86b0*/  @!P5 SEL R43, R43, R122, !P0 ;  /* 0x0000007a2b2bd207 */ /* 0x000fe20004000000 */
[C---:B------:R-:W-:Y:S01]  /*86c0*/  IMAD R40, R9.reuse, R40, RZ ;  /* 0x0000002809287224 */ /* 0x040fe200078e02ff */
[----:B------:R-:W-:Y:S01]  /*86d0*/  STS [R19+0x1000], R60 ;  /* 0x0010003c13007388 */ /* 0x000fe20000000800 */
[----:B------:R-:W-:Y:S01]  /*86e0*/  @!P0 IMAD R41, R9, c[0x0][0x1e4], R16 ;  /* 0x0000790009298a24 */ /* 0x000fe200078e0210 */
[----:B------:R-:W-:Y:S01]  /*86f0*/  LOP3.LUT R42, R42, 0xffffffc, RZ, 0xc0, !PT ;  /* 0x0ffffffc2a2a7812 */ /* 0x000fe200078ec0ff */
[----:B------:R-:W-:Y:S01]  /*8700*/  @!P0 IMAD.MOV.U32 R7, RZ, RZ, R44 ;  /* 0x000000ffff078224 */ /* 0x000fe200078e002c */
[----:B------:R-:W-:Y:S01]  /*8710*/  STS [R19+0x1200], R62 ;  /* 0x0012003e13007388 */ /* 0x000fe20000000800 */
[----:B------:R-:W-:-:S02]  /*8720*/  SEL R40, R40, RZ, P5 ;  /* 0x000000ff28287207 */ /* 0x000fc40002800000 */
[----:B------:R-:W-:Y:S01]  /*8730*/  @!P0 IADD3 R6, R45, R41, RZ ;  /* 0x000000292d068210 */ /* 0x000fe20007ffe0ff */
[----:B------:R-:W-:Y:S01]  /*8740*/  STS [R21+0x1000], R64 ;  /* 0x0010004015007388 */ /* 0x000fe20000000800 */
[----:B------:R-:W-:Y:S01]  /*8750*/  LOP3.LUT P0, RZ, R8, 0x3, RZ, 0xc0, !PT ;  /* 0x0000000308ff7812 */ /* 0x000fe2000780c0ff */
[----:B------:R-:W-:Y:S01]  /*8760*/  CS2R R44, SRZ ;  /* 0x00000000002c7805 */ /* 0x000fe2000001ff00 */
[----:B------:R-:W-:Y:S01]  /*8770*/  IMAD.IADD R42, R13, 0x1, -R42 ;  /* 0x000000010d2a7824 */ /* 0x000fe200078e0a2a */
[----:B------:R-:W-:Y:S01]  /*8780*/  STS [R21+0x1200], R66 ;  /* 0x0012004215007388 */ /* 0x000fe20000000800 */
[----:B------:R-:W-:Y:S01]  /*8790*/  @!P5 MOV R44, R43 ;  /* 0x0000002b002cd202 */ /* 0x000fe20000000f00 */
[----:B------:R-:W-:Y:S01]  /*87a0*/  @P3 FMUL.FTZ R41, R4, 0.69314718246459960938 ;  /* 0x3f31721804293820 */ /* 0x000fe20000410000 */
[----:B------:R-:W-:Y:S01]  /*87b0*/  @!P5 SHF.R.S32.HI R45, RZ, 0x1f, R43 ;  /* 0x0000001fff2dd819 */ /* 0x000fe2000001142b */
[----:B------:R-:W-:Y:S01]  /*87c0*/  STS [R17+0x2000], R68 ;  /* 0x0020004411007388 */ /* 0x000fe20000000800 */
[----:B------:R-:W-:Y:S01]  /*87d0*/  MOV R9, 0x7f800000 ;  /* 0x7f80000000097802 */ /* 0x000fe20000000f00 */
[----:B------:R-:W-:Y:S01]  /*87e0*/  @P4 FFMA.FTZ R9, R2, c[0x0][0x238], R5 ;  /* 0x00008e0002094a23 */ /* 0x000fe20000010005 */
[----:B------:R-:W-:Y:S01]  /*87f0*/  LEA R42, R42, R123, 0x4 ;  /* 0x0000007b2a2a7211 */ /* 0x000fe200078e20ff */
        /* <DEDUP_REMOVED lines=8> */
[----:B------:R-:W3:Y:S04]  /*8880*/  S2R R12, SR_CTAID.X ;  /* 0x00000000000c7919 */ /* 0x000ee80000002500 */
[----:B-1----:R-:W1:Y:S04]  /*8890*/  S2R R15, SR_CTAID.Z ;  /* 0x00000000000f7919 */ /* 0x002e680000002700 */
[----:B------:R2:W4:Y:S04]  /*88a0*/  LDS.128 R32, [R124] ;  /* 0x000000007c207984 */ /* 0x0005280000000c00 */
[----:B------:R2:W2:Y:S01]  /*88b0*/  LDS.128 R28, [R124+0x800] ;  /* 0x000800007c1c7984 */ /* 0x0004a20000000c00 */
[----:B---3--:R-:W-:-:S03]  /*88c0*/  IMAD R8, R12, R3, RZ ;  /* 0x000000030c087224 */ /* 0x008fc600078e02ff */
[----:B------:R3:W2:Y:S01]  /*88d0*/  LDS.128 R24, [R124+0x1000] ;  /* 0x001000007c187984 */ /* 0x0006a20000000c00 */
[----:B-1----:R-:W-:-:S03]  /*88e0*/  IMAD R40, R15, R14, R40 ;  /* 0x0000000e0f287224 */ /* 0x002fc600078e0228 */
[----:B------:R3:W1:Y:S01]  /*88f0*/  LDS.128 R20, [R124+0x1800] ;  /* 0x001800007c147984 */ /* 0x0006620000000c00 */
[----:B------:R-:W-:Y:S01]  /*8900*/  IMAD.SHL.U32 R13, R8, 0x40, RZ ;  /* 0x00000040080d7824 */ /* 0x000fe200078e00ff */
[----:B------:R-:W-:Y:S01]  /*8910*/  MOV R8, 0x7f800000 ;  /* 0x7f80000000087802 */ /* 0x000fe20000000f00 */
[----:B------:R-:W-:Y:S01]  /*8920*/  @P3 FFMA.FTZ R8, R0, c[0x0][0x238], R41 ;  /* 0x00008e0000083a23 */ /* 0x000fe20000010029 */
[----:B------:R3:W1:Y:S02]  /*8930*/  LDS.128 R16, [R124+0x2000] ;  /* 0x002000007c107984 */ /* 0x0006640000000c00 */
[--C-:B------:R-:W-:Y:S02]  /*8940*/  IADD3 R4, P2, P1, R13, R44, R40.reuse ;  /* 0x0000002c0d047210 */ /* 0x100fe4000795e028 */
[----:B------:R3:W1:Y:S01]  /*8950*/  LDS.128 R36, [R124+0x2800] ;  /* 0x002800007c247984 */ /* 0x0006620000000c00 */
[----:B------:R-:W-:Y:S02]  /*8960*/  SHF.R.S32.HI R13, RZ, 0x1f, R13 ;  /* 0x0000001fff0d7819 */ /* 0x000fe4000001140d */
[----:B------:R-:W-:-:S04]  /*8970*/  SHF.R.S32.HI R40, RZ, 0x1f, R40 ;  /* 0x0000001fff287819 */ /* 0x000fc80000011428 */
        /* <DEDUP_REMOVED lines=8> */
[CC--:B------:R-:W-:Y:S02]  /*8a00*/  @!P3 IADD3 R0, P1, R42.reuse, R4.reuse, RZ ;  /* 0x000000042a00b210 */ /* 0x0c0fe40007f3e0ff */
[C---:B------:R-:W-:Y:S02]  /*8a10*/  @!P2 IADD3 R4, P0, R3.reuse, R4, RZ ;  /* 0x000000040304a210 */ /* 0x040fe40007f1e0ff */
        /* <DEDUP_REMOVED lines=8> */
.L_x_210:
[----:B------:R-:W-:Y:S05]  /*8aa0*/  BSYNC B0 ;  /* 0x0000000000007941 */ /* 0x000fea0003800000 */
.L_x_209:
[----:B---3--:R-:W-:Y:S01]  /*8ab0*/  IADD3 R2, P0, R132, R7, RZ ;  /* 0x0000000784027210 */ /* 0x008fe20007f1e0ff */
[----:B------:R-:W-:Y:S01]  /*8ac0*/  IMAD R12, R12, -0x40, R127 ;  /* 0xffffffc00c0c7824 */ /* 0x000fe200078e027f */
[----:B------:R-:W-:Y:S01]  /*8ad0*/  SHF.R.S32.HI R3, RZ, 0x1f, R132 ;  /* 0x0000001fff037819 */ /* 0x000fe20000011484 */
[----:B------:R-:W-:Y:S01]  /*8ae0*/  BSSY B0, `(.L_x_211) ;  /* 0x0000016000007945 */ /* 0x000fe20003800000 */
[----:B------:R-:W-:Y:S02]  /*8af0*/  SHF.R.S32.HI R0, RZ, 0x1f, R15 ;  /* 0x0000001fff007819 */ /* 0x000fe4000001140f */
[----:B------:R-:W-:-:S02]  /*8b00*/  IADD3.X R3, R3, R6, RZ, P0, !PT ;  /* 0x0000000603037210 */ /* 0x000fc400007fe4ff */
[----:B------:R-:W-:Y:S01]  /*8b10*/  ISETP.GE.AND P0, PT, R11, R12, PT ;  /* 0x0000000c0b00720c */ /* 0x000fe20003f06270 */
[----:B------:R-:W-:Y:S02]  /*8b20*/  IMAD R0, R0, c[0x0][0x1f0], RZ ;  /* 0x00007c0000007a24 */ /* 0x000fe400078e02ff */
[----:B------:R-:W-:-:S04]  /*8b30*/  IMAD.WIDE.U32 R4, R15, c[0x0][0x1f0], R2 ;  /* 0x00007c000f047a25 */ /* 0x000fc800078e0002 */
[----:B------:R-:W-:-:S05]  /*8b40*/  IMAD R0, R15, c[0x0][0x1f4], R0 ;  /* 0x00007d000f007a24 */ /* 0x000fca00078e0200 */
[----:B------:R-:W-:Y:S01]  /*8b50*/  IADD3 R7, R5, R0, RZ ;  /* 0x0000000005077210 */ /* 0x000fe20007ffe0ff */
        /* <DEDUP_REMOVED lines=11> */
[----:B----4-:R3:W-:Y:S04]  /*8c10*/  @!P3 STG.E.128 [R2.64], R32 ;  /* 0x000000200200b986 */ /* 0x0107e8000c101d0c */
[----:B--2---:R3:W-:Y:S04]  /*8c20*/  @!P2 STG.E.128 [R2.64+0x40], R24 ;  /* 0x000040180200a986 */ /* 0x0047e8000c101d0c */
[----:B-1----:R3:W-:Y:S02]  /*8c30*/  @!P1 STG.E.128 [R2.64+0x80], R16 ;  /* 0x0000801002009986 */ /* 0x0027e4000c101d0c */
.L_x_212:
[----:B------:R-:W-:Y:S05]  /*8c40*/  BSYNC B0 ;  /* 0x0000000000007941 */ /* 0x000fea0003800000 */
.L_x_211:
[----:B---3--:R-:W-:-:S04]  /*8c50*/  LEA.HI.SX32 R3, R10, 0x20, 0x1e ;  /* 0x000000200a037811 */ /* 0x008fc800078ff2ff */
[----:B------:R-:W-:-:S13]  /*8c60*/  ISETP.GE.AND P0, PT, R3, R12, PT ;  /* 0x0000000c0300720c */ /* 0x000fda0003f06270 */
[----:B------:R-:W-:Y:S05]  /*8c70*/  @P0 EXIT ;  /* 0x000000000000094d */ /* 0x000fea0003800000 */
[----:B------:R-:W-:Y:S01]  /*8c80*/  IADD3 R0, P0, R134, 0x20, RZ ;  /* 0x0000002086007810 */ /* 0x000fe20007f1e0ff */
[----:B------:R-:W-:Y:S01]  /*8c90*/  IMAD.MOV.U32 R5, RZ, RZ, R7 ;  /* 0x000000ffff057224 */ /* 0x000fe200078e0007 */
[----:B------:R-:W-:-:S03]  /*8ca0*/  ISETP.GE.AND P1, PT, R132, c[0x0][0x220], PT ;  /* 0x0000880084007a0c */ /* 0x000fc60003f26270 */
        /* <DEDUP_REMOVED lines=8> */
[----:B-1----:R1:W-:Y:S01]  /*8d30*/  @!P0 STG.E.128 [R2.64+0x40], R20 ;  /* 0x0000401402008986 */ /* 0x0023e2000c101d0c */
[----:B------:R-:W-:-:S03]  /*8d40*/  ISETP.GE.AND P0, PT, R125, c[0x0][0x220], PT ;  /* 0x000088007d007a0c */ /* 0x000fc60003f06270 */
[----:B--2---:R1:W-:Y:S10]  /*8d50*/  @!P1 STG.E.128 [R2.64], R28 ;  /* 0x0000001c02009986 */ /* 0x0043f4000c101d0c */
[----:B------:R-:W-:Y:S05]  /*8d60*/  @P0 EXIT ;  /* 0x000000000000094d */ /* 0x000fea0003800000 */
[----:B------:R-:W-:Y:S01]  /*8d70*/  STG.E.128 [R2.64+0x80], R36 ;  /* 0x0000802402007986 */ /* 0x000fe2000c101d0c */
[----:B------:R-:W-:Y:S05]  /*8d80*/  EXIT ;  /* 0x000000000000794d */ /* 0x000fea0003800000 */
.L_x_182:
[----:B------:R-:W2:Y:S01]  /*8d90*/  LDC.U8 R4, c[0x0][0x329] ;  /* 0x0000ca40ff047b82 */ /* 0x000ea20000000000 */
[----:B------:R-:W-:Y:S01]  /*8da0*/  ISETP.NE.AND P3, PT, R122, -0x1, PT ;  /* 0xffffffff7a00780c */ /* 0x000fe20003f65270 */
[----:B------:R-:W-:Y:S01]  /*8db0*/  BSSY B0, `(.L_x_213) ;  /* 0x0000043000007945 */ /* 0x000fe20003800000 */
[----:B-1----:R-:W-:-:S02]  /*8dc0*/  SHF.R.S32.HI R5, RZ, 0x1f, R2 ;  /* 0x0000001fff057819 */ /* 0x002fc40000011402 */
[----:B------:R-:W-:-:S03]  /*8dd0*/  IADD3 R127, -R18, R127, RZ ;  /* 0x0000007f127f7210 */ /* 0x000fc60007ffe1ff */
[----:B------:R-:W1:Y:S06]  /*8de0*/  LDC.U8 R0, c[0x0][0x328] ;  /* 0x0000ca00ff007b82 */ /* 0x000e6c0000000000 */
[----:B------:R-:W-:Y:S01]  /*8df0*/  @P3 IMAD.WIDE.U32 R8, R122, c[0x0][0x1e8], RZ ;  /* 0x00007a007a083a25 */ /* 0x000fe200078e00ff */
[----:B------:R-:W-:-:S05]  /*8e00*/  @!P3 SHF.R.S32.HI R12, RZ, 0x1f, R3 ;  /* 0x0000001fff0cb819 */ /* 0x000fca0000011403 */
[----:B------:R-:W-:Y:S01]  /*8e10*/  @!P3 IMAD R12, R12, c[0x0][0x1e0], RZ ;  /* 0x000078000c0cba24 */ /* 0x000fe200078e02ff */
[----:B--2---:R-:W-:Y:S02]  /*8e20*/  ISETP.NE.AND P1, PT, R4, RZ, PT ;  /* 0x000000ff0400720c */ /* 0x004fe40003f25270 */
[----:B-1----:R-:W-:-:S04]  /*8e30*/  ISETP.NE.AND P0, PT, R0, RZ, PT ;  /* 0x000000ff0000720c */ /* 0x002fc80003f05270 */
[----:B------:R-:W-:-:S07]  /*8e40*/  ISETP.NE.OR P2, PT, R4, RZ, !P0 ;  /* 0x000000ff0400720c */ /* 0x000fce0004745670 */
[----:B------:R-:W-:Y:S02]  /*8e50*/  @P1 IMAD.MOV.U32 R6, RZ, RZ, c[0x0][0x210] ;  /* 0x00008400ff061624 */ /* 0x000fe400078e00ff */
[----:B------:R-:W-:Y:S02]  /*8e60*/  @!P1 IMAD.MOV.U32 R0, RZ, RZ, c[0x0][0x214] ;  /* 0x00008500ff009624 */ /* 0x000fe400078e00ff */
[----:B------:R-:W-:Y:S02]  /*8e70*/  @P1 IMAD R6, R6, c[0x0][0x214], RZ ;  /* 0x0000850006061a24 */ /* 0x000fe400078e02ff */
[----:B------:R-:W-:Y:S01]  /*8e80*/  @P1 IMAD.MOV.U32 R10, RZ, RZ, 0x1 ;  /* 0x00000001ff0a1424 */ /* 0x000fe200078e00ff */
[----:B------:R-:W-:Y:S01]  /*8e90*/  @!P1 SEL R6, R0, c[0x0][0x234], !P0 ;  /* 0x00008d0000069a07 */ /* 0x000fe20004000000 */
[C---:B------:R-:W-:Y:S01]  /*8ea0*/  @P3 IMAD R4, R122.reuse, c[0x0][0x1ec], R9 ;  /* 0x00007b007a043a24 */ /* 0x040fe200078e0209 */
[----:B------:R-:W-:Y:S01]  /*8eb0*/  LEA.HI R0, R5, R2, RZ, 0x2 ;  /* 0x0000000205007211 */ /* 0x000fe200078f10ff */
[----:B------:R-:W-:Y:S01]  /*8ec0*/  @!P3 IMAD R5, R3, c[0x0][0x1e4], R12 ;  /* 0x000079000305ba24 */ /* 0x000fe200078e020c */
[----:B------:R-:W-:Y:S01]  /*8ed0*/  ISETP.NE.OR P0, PT, R122, -0x1, P2 ;  /* 0xffffffff7a00780c */ /* 0x000fe20001705670 */
[----:B------:R-:W-:Y:S01]  /*8ee0*/  @!P1 IMAD R10, R6, c[0x0][0x1c0], RZ ;  /* 0x00007000060a9a24 */ /* 0x000fe200078e02ff */
[----:B------:R-:W-:-:S02]  /*8ef0*/  LOP3.LUT R9, R0, 0xfffffffc, RZ, 0xc0, !PT ;  /* 0xfffffffc00097812 */ /* 0x000fc400078ec0ff */
[----:B------:R-:W-:Y:S01]  /*8f00*/  SHF.R.S32.HI R14, RZ, 0x2, R0 ;  /* 0x00000002ff0e7819 */ /* 0x000fe20000011400 */
[C---:B------:R-:W-:Y:S02]  /*8f10*/  IMAD R7, R3.reuse, R10, RZ ;  /* 0x0000000a03077224 */ /* 0x040fe400078e02ff */
[----:B------:R-:W-:Y:S01]  /*8f20*/  @!P3 IMAD.WIDE.U32 R10, R3, c[0x0][0x1e0], RZ ;  /* 0x00007800030aba25 */ /* 0x000fe200078e00ff */
[----:B------:R-:W-:Y:S02]  /*8f30*/  SHF.R.S32.HI R15, RZ, 0x1f, R14 ;  /* 0x0000001fff0f7819 */ /* 0x000fe4000001140e */
[----:B------:R-:W-:Y:S01]  /*8f40*/  SEL R7, R7, RZ, P2 ;  /* 0x000000ff07077207 */ /* 0x000fe20001000000 */
[----:B------:R-:W-:Y:S01]  /*8f50*/  IMAD.IADD R2, R2, 0x1, -R9 ;  /* 0x0000000102027824 */ /* 0x000fe200078e0a09 */
[----:B------:R-:W-:Y:S01]  /*8f60*/  @!P3 MOV R8, R10 ;  /* 0x0000000a0008b202 */ /* 0x000fe20000000f00 */
[----:B------:R-:W-:Y:S02]  /*8f70*/  @!P3 IMAD.IADD R4, R11, 0x1, R5 ;  /* 0x000000010b04b824 */ /* 0x000fe400078e0205 */
[----:B------:R-:W-:Y:S01]  /*8f80*/  IMAD.SHL.U32 R5, R2, 0x8, RZ ;  /* 0x0000000802057824 */ /* 0x000fe200078e00ff */
[----:B------:R-:W-:Y:S01]  /*8f90*/  CS2R R10, SRZ ;  /* 0x00000000000a7805 */ /* 0x000fe2000001ff00 */
[----:B------:R-:W-:Y:S01]  /*8fa0*/  @!P0 IMAD R122, R3, c[0x0][0x214], RZ ;  /* 0x00008500037a8a24 */ /* 0x000fe200078e02ff */
[----:B------:R-:W-:Y:S01]  /*8fb0*/  SHF.R.S32.HI R3, RZ, 0x1f, R22 ;  /* 0x0000001fff037819 */ /* 0x000fe20000011416 */
[----:B------:R-:W-:Y:S01]  /*8fc0*/  IMAD R6, R22, R6, R7 ;  /* 0x0000000616067224 */ /* 0x000fe200078e0207 */
[----:B------:R-:W-:Y:S01]  /*8fd0*/  IADD3 R8, P0, R5, R8, RZ ;  /* 0x0000000805087210 */ /* 0x000fe20007f1e0ff */
[----:B------:R-:W-:Y:S01]  /*8fe0*/  @P1 IMAD.MOV.U32 R7, RZ, RZ, c[0x0][0x210] ;  /* 0x00008400ff071624 */ /* 0x000fe200078e00ff */
[----:B------:R-:W-:Y:S01]  /*8ff0*/  @!P2 SHF.R.S32.HI R11, RZ, 0x1f, R122 ;  /* 0x0000001fff0ba819 */ /* 0x000fe2000001147a */
[----:B------:R-:W-:Y:S01]  /*9000*/  @!P1 IMAD.MOV.U32 R7, RZ, RZ, 0x1 ;  /* 0x00000001ff079424 */ /* 0x000fe200078e00ff */
[----:B------:R-:W-:Y:S01]  /*9010*/  @!P2 MOV R10, R122 ;  /* 0x0000007a000aa202 */ /* 0x000fe20000000f00 */
[----:B------:R-:W-:Y:S01]  /*9020*/  IMAD R3, R3, c[0x0][0x1f0], RZ ;  /* 0x00007c0003037a24 */ /* 0x000fe200078e02ff */
[----:B------:R-:W-:Y:S01]  /*9030*/  ISETP.GE.AND P2, PT, R14, R127, PT ;  /* 0x0000007f0e00720c */ /* 0x000fe20003f46270 */
[----:B------:R-:W-:Y:S01]  /*9040*/  IMAD R13, R18, R7, RZ ;  /* 0x00000007120d7224 */ /* 0x000fe200078e02ff */
[C---:B------:R-:W-:Y:S01]  /*9050*/  LEA.HI.X.SX32 R9, R5.reuse, R4, 0x1, P0 ;  /* 0x0000000405097211 */ /* 0x040fe200000f0eff */
[----:B------:R-:W-:Y:S01]  /*9060*/  IMAD R3, R22, c[0x0][0x1f4], R3 ;  /* 0x00007d0016037a24 */ /* 0x000fe200078e0203 */
[----:B------:R-:W-:Y:S01]  /*9070*/  IADD3 R4, R5, 0x20, RZ ;  /* 0x0000002005047810 */ /* 0x000fe20007ffe0ff */
[----:B------:R-:W-:Y:S01]  /*9080*/  IMAD.WIDE R16, R135, 0x40, R14 ;  /* 0x0000004087107825 */ /* 0x000fe200078e020e */
[----:B------:R-:W-:-:S03]  /*9090*/  IADD3 R0, R5, 0x40, RZ ;  /* 0x0000004005007810 */ /* 0x000fc60007ffe0ff */
[----:B------:R-:W-:Y:S01]  /*90a0*/  IMAD.WIDE.U32 R22, R22, c[0x0][0x1f0], R8 ;  /* 0x00007c0016167a25 */ /* 0x000fe200078e0008 */
[----:B------:R-:W-:Y:S02]  /*90b0*/  SHF.R.S32.HI R9, RZ, 0x1f, R13 ;  /* 0x0000001fff097819 */ /* 0x000fe4000001140d */
[--C-:B------:R-:W-:Y:S02]  /*90c0*/  IADD3 R13, P1, P0, R13, R10, R6.reuse ;  /* 0x0000000a0d0d7210 */ /* 0x100fe4000783e006 */
[----:B------:R-:W-:-:S04]  /*90d0*/  SHF.R.S32.HI R10, RZ, 0x1f, R6 ;  /* 0x0000001fff0a7819 */ /* 0x000fc80000011406 */
[----:B------:R-:W-:Y:S01]  /*90e0*/  IADD3.X R9, R9, R11, R10, P1, P0 ;  /* 0x0000000b09097210 */ /* 0x000fe20000fe040a */
[----:B------:R-:W-:Y:S01]  /*90f0*/  IMAD.IADD R11, R3, 0x1, R23 ;  /* 0x00000001030b7824 */ /* 0x000fe200078e0217 */
        /* <DEDUP_REMOVED lines=14> */
.L_x_214:
[----:B------:R-:W-:Y:S05]  /*91e0*/  BSYNC B0 ;  /* 0x0000000000007941 */ /* 0x000fea0003800000 */
.L_x_213:
[----:B------:R-:W-:Y:S01]  /*91f0*/  IADD3 R6, R14, 0x20, RZ ;  /* 0x000000200e067810 */ /* 0x000fe20007ffe0ff */
[----:B------:R-:W-:Y:S03]  /*9200*/  BSSY B0, `(.L_x_215) ;  /* 0x0000012000007945 */ /* 0x000fe60003800000 */
[----:B------:R-:W-:-:S13]  /*9210*/  ISETP.GE.AND P0, PT, R6, R127, PT ;  /* 0x0000007f0600720c */ /* 0x000fda0003f06270 */
        /* <DEDUP_REMOVED lines=16> */
.L_x_216:
[----:B------:R-:W-:Y:S05]  /*9320*/  BSYNC B0 ;  /* 0x0000000000007941 */ /* 0x000fea0003800000 */
.L_x_215:
[----:B------:R-:W-:-:S04]  /*9330*/  ISETP.NE.AND P2, PT, R2, RZ, PT ;  /* 0x000000ff0200720c */ /* 0x000fc80003f45270 */
[-C--:B------:R-:W-:Y:S02]  /*9340*/  ISETP.GE.OR P1, PT, R14, R127.reuse, P2 ;  /* 0x0000007f0e00720c */ /* 0x080fe40001726670 */
[----:B------:R-:W-:-:S11]  /*9350*/  ISETP.GE.OR P2, PT, R6, R127, P2 ;  /* 0x0000007f0600720c */ /* 0x000fd60001746670 */
[----:B------:R-:W-:Y:S02]  /*9360*/  @!P1 IMAD R0, R14, R7, RZ ;  /* 0x000000070e009224 */ /* 0x000fe400078e02ff */
[----:B--2---:R-:W-:-:S03]  /*9370*/  @!P1 IMAD.MOV.U32 R5, RZ, RZ, 0x7f800000 ;  /* 0x7f800000ff059424 */ /* 0x004fc600078e00ff */
[----:B------:R-:W-:-:S04]  /*9380*/  @!P1 IADD3 R3, P0, R0, R13, RZ ;  /* 0x0000000d00039210 */ /* 0x000fc80007f1e0ff */
[----:B------:R-:W-:Y:S02]  /*9390*/  @!P1 LEA.HI.X.SX32 R0, R0, R9, 0x1, P0 ;  /* 0x0000000900009211 */ /* 0x000fe400000f0eff */
[----:B------:R-:W-:-:S04]  /*93a0*/  @!P1 LEA R2, P0, R3, c[0x0][0x200], 0x2 ;  /* 0x0000800003029a11 */ /* 0x000fc800078010ff */
[----:B------:R-:W-:-:S05]  /*93b0*/  @!P1 LEA.HI.X R3, R3, c[0x0][0x204], R0, 0x2, P0 ;  /* 0x0000810003039a11 */ /* 0x000fca00000f1400 */
        /* <DEDUP_REMOVED lines=10> */
.L_x_217:
        /* <DEDUP_REMOVED lines=10> */
.L_x_984:


//--------------------- .text._ZN5flash16flash_fwd_kernelI23Flash_fwd_kernel_traitsILi96ELi64ELi64ELi4ELb0ELb0EN7cutlass6half_tE19Flash_kernel_traitsILi96ELi64ELi64ELi4ES3_EELb0ELb1ELb0ELb1ELb0ELb0ELb0ELb0EEEvNS_16Flash_fwd_paramsE --------------------------
	.section	.text._ZN5flash16flash_fwd_kernelI23Flash_fwd_kernel_traitsILi96ELi64ELi64ELi4ELb0ELb0EN7cutlass6half_tE19Flash_kernel_traitsILi96ELi64ELi64ELi4ES3_EELb0ELb1ELb0ELb1ELb0ELb0ELb0ELb0EEEvNS_16Flash_fwd_paramsE,"ax",@progbits
	.sectioninfo	@"SHI_REGISTERS=159"
	.align	128
        .global         _ZN5flash16flash_fwd_kernelI23Flash_fwd_kernel_traitsILi96ELi64ELi64ELi4ELb0ELb0EN7cutlass6half_tE19Flash_kernel_traitsILi96ELi64ELi64ELi4ES3_EELb0ELb1ELb0ELb1ELb0ELb0ELb0ELb0EEEvNS_16Flash_fwd_paramsE
        .type           _ZN5flash16flash_fwd_kernelI23Flash_fwd_kernel_traitsILi96ELi64ELi64ELi4ELb0ELb0EN7cutlass6half_tE19Flash_kernel_traitsILi96ELi64ELi64ELi4ES3_EELb0ELb1ELb0ELb1ELb0ELb0ELb0ELb0EEEvNS_16Flash_fwd_paramsE,@function
        .size           _ZN5flash16flash_fwd_kernelI23Flash_fwd_kernel_traitsILi96ELi64ELi64ELi4ELb0ELb0EN7cutlass6half_tE19Flash_kernel_traitsILi96ELi64ELi64ELi4ES3_EELb0ELb1ELb0ELb1ELb0ELb0ELb0ELb0EEEvNS_16Flash_fwd_paramsE,(.L_x_985 - _ZN5flash16flash_fwd_kernelI23Flash_fwd_kernel_traitsILi96ELi64ELi64ELi4ELb0ELb0EN7cutlass6half_tE19Flash_kernel_traitsILi96ELi64ELi64ELi4ES3_EELb0ELb1ELb0ELb1ELb0ELb0ELb0ELb0EEEvNS_16Flash_fwd_paramsE)
        .other          _ZN5flash16flash_fwd_kernelI23Flash_fwd_kernel_traitsILi96ELi64ELi64ELi4ELb0ELb0EN7cutlass6half_tE19Flash_kernel_traitsILi96ELi64ELi64ELi4ES3_EELb0ELb1ELb0ELb1ELb0ELb0ELb0ELb0EEEvNS_16Flash_fwd_paramsE,@"STO_CUDA_ENTRY STV_DEFAULT"
_ZN5flash16flash_fwd_kernelI23Flash_fwd_kernel_traitsILi96ELi64ELi64ELi4ELb0ELb0EN7cutlass6half_tE19Flash_kernel_traitsILi96ELi64ELi64ELi4ES3_EELb0ELb1ELb0ELb1ELb0ELb0ELb0ELb0EEEvNS_16Flash_fwd_paramsE:
.text._ZN5flash16flash_fwd_kernelI23Flash_fwd_kernel_traitsILi96ELi64ELi64ELi4ELb0ELb0EN7cutlass6half_tE19Flash_kernel_traitsILi96ELi64ELi64ELi4ES3_EELb0ELb1ELb0ELb1ELb0ELb0ELb0ELb0EEEvNS_16Flash_fwd_paramsE:
        /* <DEDUP_REMOVED lines=33> */
.L_x_218:
[----:B-1-34-:R-:W-:Y:S02]  /*0210*/  MOV R4, c[0x0][0x218] ;  /* 0x0000860000047a02 */ /* 0x01afe40000000f00 */
.L_x_219:
        /* <DEDUP_REMOVED lines=13> */
[----:B------:R-:W-:Y:S02]  /*02f0*/  IADD3 R7, R2, 0x3f, RZ ;  /* 0x0000003f02077810 */ /* 0x000fe40007ffe0ff */
[----:B------:R-:W-:Y:S02]  /*0300*/  IADD3 R5, R5, c[0x0][0x2e8], R2 ;  /* 0x0000ba0005057a10 */ /* 0x000fe40007ffe002 */
[----:B------:R-:W-:Y:S02]  /*0310*/  SHF.R.S32.HI R4, RZ, 0x1f, R7 ;  /* 0x0000001fff047819 */ /* 0x000fe40000011407 */
[----:B------:R-:W-:Y:S02]  /*0320*/  SHF.R.S32.HI R0, RZ, 0x1f, R5 ;  /* 0x0000001fff007819 */ /* 0x000fe40000011405 */
[----:B------:R-:W-:-:S02]  /*0330*/  LEA.HI R4, R4, R7, RZ, 0x6 ;  /* 0x0000000704047211 */ /* 0x000fc400078f30ff */
[----:B------:R-:W-:Y:S02]  /*0340*/  LEA.HI R5, R0, R5, RZ, 0x6 ;  /* 0x0000000500057211 */ /* 0x000fe400078f30ff */
[----:B------:R-:W-:Y:S01]  /*0350*/  SHF.R.S32.HI R4, RZ, 0x6, R4 ;  /* 0x00000006ff047819 */ /* 0x000fe20000011404 */
[----:B------:R-:W2:Y:S01]  /*0360*/  S2R R0, SR_TID.X ;  /* 0x0000000000007919 */ /* 0x000ea20000002100 */
[----:B------:R-:W-:-:S04]  /*0370*/  SHF.R.S32.HI R5, RZ, 0x6, R5 ;  /* 0x00000006ff057819 */ /* 0x000fc80000011405 */
[----:B------:R-:W-:-:S04]  /*0380*/  IMNMX R96, R4, R5, PT ;  /* 0x0000000504607217 */ /* 0x000fc80003800200 */
[----:B------:R-:W-:-:S13]  /*0390*/  ISETP.GE.AND P0, PT, R96, 0x1, PT ;  /* 0x000000016000780c */ /* 0x000fda0003f06270 */
[----:B------:R-:W-:Y:S05]  /*03a0*/  @!P0 BRA `(.L_x_220) ;  /* 0x0000947000008947 */ /* 0x000fea0003800000 */
[----:B------:R-:W-:Y:S02]  /*03b0*/  ISETP.NE.AND P1, PT, R114, -0x1, PT ;  /* 0xffffffff7200780c */ /* 0x000fe40003f25270 */
[----:B------:R-:W-:Y:S02]  /*03c0*/  ISETP.NE.AND P0, PT, R8, -0x1, PT ;  /* 0xffffffff0800780c */ /* 0x000fe40003f05270 */
[----:B------:R-:W-:-:S09]  /*03d0*/  SHF.R.S32.HI R25, RZ, 0x1f, R24 ;  /* 0x0000001fff197819 */ /* 0x000fd20000011418 */
[----:B------:R-:W-:Y:S01]  /*03e0*/  @!P1 SHF.R.S32.HI R5, RZ, 0x1f, R14 ;  /* 0x0000001fff059819 */ /* 0x000fe2000001140e */
[----:B------:R-:W-:Y:S01]  /*03f0*/  @P1 IMAD.WIDE.U32 R26, R114, c[0x0][0x190], RZ ;  /* 0x00006400721a1a25 */ /* 0x000fe200078e00ff */
[----:B------:R-:W-:-:S03]  /*0400*/  @P0 IADD3 R9, R3, R8, RZ ;  /* 0x0000000803090210 */ /* 0x000fc60007ffe0ff */
[----:B------:R-:W-:Y:S02]  /*0410*/  @!P1 IMAD R5, R5, c[0x0][0x178], RZ ;  /* 0x00005e0005059a24 */ /* 0x000fe400078e02ff */
[----:B-1----:R-:W-:-:S04]  /*0420*/  @!P1 IMAD.WIDE.U32 R10, R14, c[0x0][0x178], RZ ;  /* 0x00005e000e0a9a25 */ /* 0x002fc800078e00ff */
        /* <DEDUP_REMOVED lines=17> */
.L_x_221:
[----:B------:R-:W-:-:S04]  /*0540*/  IABS R6, c[0x0][0x1c8] ;  /* 0x0000720000067a13 */ /* 0x000fc80000000000 */
        /* <DEDUP_REMOVED lines=30> */
[----:B------:R-:W-:-:S04]  /*0730*/  IMAD R6, R6, c[0x0][0x1a0], RZ ;  /* 0x0000680006067a24 */ /* 0x000fc800078e02ff */
[----:B------:R-:W-:Y:S02]  /*0740*/  IMAD R6, R3, c[0x0][0x1a4], R6 ;  /* 0x0000690003067a24 */ /* 0x000fe400078e0206 */
[----:B------:R-:W-:-:S03]  /*0750*/  IMAD R3, R4, c[0x0][0x188], RZ ;  /* 0x0000620004037a24 */ /* 0x000fc600078e02ff */
[----:B------:R-:W-:Y:S01]  /*0760*/  IADD3 R11, R11, R6, RZ ;  /* 0x000000060b0b7210 */ /* 0x000fe20007ffe0ff */
[----:B------:R-:W-:-:S04]  /*0770*/  IMAD R3, R14, c[0x0][0x18c], R3 ;  /* 0x000063000e037a24 */ /* 0x000fc800078e0203 */
[----:B------:R-:W-:-:S05]  /*0780*/  IMAD.WIDE.U32 R10, R14, c[0x0][0x188], R10 ;  /* 0x000062000e0a7a25 */ /* 0x000fca00078e000a */
[----:B------:R-:W-:Y:S02]  /*0790*/  IADD3 R6, R11, R3, RZ ;  /* 0x000000030b067210 */ /* 0x000fe40007ffe0ff */
[----:B------:R-:W-:Y:S02]  /*07a0*/  MOV R8, R10 ;  /* 0x0000000a00087202 */ /* 0x000fe40000000f00 */
.L_x_222:
[----:B--2---:R-:W-:Y:S01]  /*07b0*/  SHF.R.S32.HI R5, RZ, 0x1f, R0 ;  /* 0x0000001fff057819 */ /* 0x004fe20000011400 */
[----:B------:R-:W-:Y:S03]  /*07c0*/  BSSY B0, `(.L_x_223) ;  /* 0x0000064000007945 */ /* 0x000fe60003800000 */
[CC--:B------:R-:W-:Y:S02]  /*07d0*/  LEA.HI R19, R5.reuse, R0.reuse, RZ, 0x2 ;  /* 0x0000000005137211 */ /* 0x0c0fe400078f10ff */
        /* <DEDUP_REMOVED lines=9> */
[----:B------:R-:W-:Y:S02]  /*0870*/  SHF.R.S32.HI R12, RZ, 0x5, R3 ;  /* 0x00000005ff0c7819 */ /* 0x000fe40000011403 */
[----:B------:R-:W-:-:S02]  /*0880*/  LOP3.LUT R15, R15, 0xc0, RZ, 0xc0, !PT ;  /* 0x000000c00f0f7812 */ /* 0x000fc400078ec0ff */
[----:B------:R-:W-:Y:S02]  /*0890*/  LOP3.LUT R19, R19, 0x7fffffe, RZ, 0xc0, !PT ;  /* 0x07fffffe13137812 */ /* 0x000fe400078ec0ff */
[----:B------:R-:W-:Y:S02]  /*08a0*/  LOP3.LUT R4, R15, 0x18, R126, 0xf8, !PT ;  /* 0x000000180f047812 */ /* 0x000fe400078ef87e */
[----:B------:R-:W-:Y:S01]  /*08b0*/  SHF.R.U32.HI R15, RZ, 0x3, R15 ;  /* 0x00000003ff0f7819 */ /* 0x000fe2000001160f */
[----:B------:R-:W-:Y:S01]  /*08c0*/  IMAD.IADD R19, R22, 0x1, -R19 ;  /* 0x0000000116137824 */ /* 0x000fe200078e0a13 */
[----:B------:R-:W-:Y:S02]  /*08d0*/  LEA.HI R5, R5, R0, RZ, 0x4 ;  /* 0x0000000005057211 */ /* 0x000fe400078f20ff */
[----:B------:R-:W-:Y:S01]  /*08e0*/  LOP3.LUT R15, R4, R15, RZ, 0x3c, !PT ;  /* 0x0000000f040f7212 */ /* 0x000fe200078e3cff */
[----:B------:R-:W-:Y:S01]  /*08f0*/  IMAD R118, R12, 0x8, R19 ;  /* 0x000000080c767824 */ /* 0x000fe200078e0213 */
[----:B------:R-:W-:-:S02]  /*0900*/  SHF.R.S32.HI R23, RZ, 0x1f, R22 ;  /* 0x0000001fff177819 */ /* 0x000fc40000011416 */
[--C-:B------:R-:W-:Y:S01]  /*0910*/  SHF.R.S32.HI R127, RZ, 0x1f, R126.reuse ;  /* 0x0000001fff7f7819 */ /* 0x100fe2000001147e */
[----:B------:R-:W-:Y:S01]  /*0920*/  IMAD.U32 R118, R118, 0x20, R15 ;  /* 0x0000002076767824 */ /* 0x000fe200078e000f */
[----:B------:R-:W-:Y:S01]  /*0930*/  LOP3.LUT R17, R5, 0xfffffff0, RZ, 0xc0, !PT ;  /* 0xfffffff005117812 */ /* 0x000fe200078ec0ff */
[----:B------:R-:W-:Y:S01]  /*0940*/  IMAD R15, R23, c[0x0][0x198], RZ ;  /* 0x00006600170f7a24 */ /* 0x000fe200078e02ff */
[----:B------:R-:W-:Y:S01]  /*0950*/  IADD3 R26, P0, R126, R26, RZ ;  /* 0x0000001a7e1a7210 */ /* 0x000fe20007f1e0ff */
[----:B------:R-:W-:Y:S01]  /*0960*/  IMAD.WIDE.U32 R30, R22, c[0x0][0x198], R126 ;  /* 0x00006600161e7a25 */ /* 0x000fe200078e007e */
[C---:B------:R-:W-:Y:S02]  /*0970*/  IADD3 R120, R126.reuse, 0x20, RZ ;  /* 0x000000207e787810 */ /* 0x040fe40007ffe0ff */
[----:B------:R-:W-:Y:S01]  /*0980*/  IADD3 R119, R126, 0x40, RZ ;  /* 0x000000407e777810 */ /* 0x000fe20007ffe0ff */
[----:B------:R-:W-:Y:S02]  /*0990*/  IMAD.IADD R16, R0, 0x1, -R17 ;  /* 0x0000000100107824 */ /* 0x000fe400078e0a11 */
[----:B------:R-:W-:Y:S01]  /*09a0*/  IMAD.X R27, R127, 0x1, R7, P0 ;  /* 0x000000017f1b7824 */ /* 0x000fe200000e0607 */
[----:B------:R-:W-:Y:S01]  /*09b0*/  IADD3 R122, P0, R122, R30, RZ ;  /* 0x0000001e7a7a7210 */ /* 0x000fe20007f1e0ff */
[----:B------:R-:W-:Y:S01]  /*09c0*/  IMAD R4, R22, c[0x0][0x19c], R15 ;  /* 0x0000670016047a24 */ /* 0x000fe200078e020f */
[----:B------:R-:W-:Y:S01]  /*09d0*/  LEA.HI R10, R16, R16, RZ, 0x1 ;  /* 0x00000010100a7211 */ /* 0x000fe200078f08ff */
[----:B------:R-:W-:Y:S01]  /*09e0*/  IMAD R7, R23, c[0x0][0x1a0], RZ ;  /* 0x0000680017077a24 */ /* 0x000fe200078e02ff */
[----:B------:R-:W-:Y:S01]  /*09f0*/  SHF.R.S32.HI R15, RZ, 0x1f, R98 ;  /* 0x0000001fff0f7819 */ /* 0x000fe20000011462 */
[----:B------:R-:W-:Y:S01]  /*0a00*/  IMAD.WIDE.U32 R28, R22, c[0x0][0x1a0], R126 ;  /* 0x00006800161c7a25 */ /* 0x000fe200078e007e */
[----:B------:R-:W-:-:S02]  /*0a10*/  IADD3.X R123, R9, R31, R4, P0, !PT ;  /* 0x0000001f097b7210 */ /* 0x000fc400007fe404 */
[--C-:B------:R-:W-:Y:S01]  /*0a20*/  SHF.R.S32.HI R18, RZ, 0x1, R10.reuse ;  /* 0x00000001ff127819 */ /* 0x100fe2000001140a */
[----:B------:R-:W-:Y:S01]  /*0a30*/  IMAD R7, R22, c[0x0][0x1a4], R7 ;  /* 0x0000690016077a24 */ /* 0x000fe200078e0207 */
[----:B------:R-:W-:Y:S01]  /*0a40*/  IADD3 R8, P0, R8, R28, RZ ;  /* 0x0000001c08087210 */ /* 0x000fe20007f1e0ff */
[C---:B------:R-:W-:Y:S01]  /*0a50*/  IMAD R125, R15.reuse, c[0x0][0x1b0], RZ ;  /* 0x00006c000f7d7a24 */ /* 0x040fe200078e02ff */
[----:B------:R-:W-:Y:S01]  /*0a60*/  SHF.R.S32.HI R17, RZ, 0x1f, R10 ;  /* 0x0000001fff117819 */ /* 0x000fe2000001140a */
[----:B------:R-:W-:Y:S01]  /*0a70*/  IMAD R101, R15, c[0x0][0x1b8], RZ ;  /* 0x00006e000f657a24 */ /* 0x000fe200078e02ff */
[----:B------:R-:W-:Y:S01]  /*0a80*/  IADD3.X R9, R6, R29, R7, P0, !PT ;  /* 0x0000001d06097210 */ /* 0x000fe200007fe407 */
[----:B------:R-:W-:Y:S01]  /*0a90*/  IMAD.IADD R6, R121, 0x1, -R20 ;  /* 0x0000000179067824 */ /* 0x000fe200078e0a14 */
[----:B------:R-:W-:Y:S01]  /*0aa0*/  LEA.HI R17, R17, R18, RZ, 0x2 ;  /* 0x0000001211117211 */ /* 0x000fe200078f10ff */
[----:B------:R-:W-:Y:S01]  /*0ab0*/  IMAD R29, R25, c[0x0][0x1a8], RZ ;  /* 0x00006a00191d7a24 */ /* 0x000fe200078e02ff */
[----:B------:R-:W-:Y:S01]  /*0ac0*/  LOP3.LUT R7, R3, 0xffffffe0, RZ, 0xc0, !PT ;  /* 0xffffffe003077812 */ /* 0x000fe200078ec0ff */
[----:B------:R-:W-:Y:S01]  /*0ad0*/  IMAD R125, R98, c[0x0][0x1b4], R125 ;  /* 0x00006d00627d7a24 */ /* 0x000fe200078e027d */
[----:B------:R-:W-:Y:S01]  /*0ae0*/  ISETP.GE.AND P0, PT, R22, R6, PT ;  /* 0x000000061600720c */ /* 0x000fe20003f06270 */
[C---:B------:R-:W-:Y:S01]  /*0af0*/  IMAD R101, R98.reuse, c[0x0][0x1bc], R101 ;  /* 0x00006f0062657a24 */ /* 0x040fe200078e0265 */
[----:B------:R-:W-:Y:S01]  /*0b00*/  LOP3.LUT R17, R17, 0xfffffffc, RZ, 0xc0, !PT ;  /* 0xfffffffc11117812 */ /* 0x000fe200078ec0ff */
[----:B------:R-:W-:-:S04]  /*0b10*/  IMAD.WIDE.U32 R122, R98, c[0x0][0x1b0], R122 ;  /* 0x00006c00627a7a25 */ /* 0x000fc800078e007a */
[----:B------:R-:W-:Y:S02]  /*0b20*/  IMAD.IADD R18, R18, 0x1, -R17 ;  /* 0x0000000112127824 */ /* 0x000fe400078e0a11 */
[----:B------:R-:W-:Y:S02]  /*0b30*/  IMAD.MOV.U32 R3, RZ, RZ, 0x10 ;  /* 0x00000010ff037424 */ /* 0x000fe400078e00ff */
[----:B------:R-:W-:Y:S01]  /*0b40*/  IMAD.WIDE.U32 R98, R98, c[0x0][0x1b8], R8 ;  /* 0x00006e0062627a25 */ /* 0x000fe200078e0008 */
[----:B------:R-:W-:-:S03]  /*0b50*/  LOP3.LUT P1, RZ, R18, 0x2, RZ, 0xc0, !PT ;  /* 0x0000000212ff7812 */ /* 0x000fc6000782c0ff */
[C---:B------:R-:W-:Y:S01]  /*0b60*/  IMAD R29, R24.reuse, c[0x0][0x1ac], R29 ;  /* 0x00006b00181d7a24 */ /* 0x040fe200078e021d */
[----:B------:R-:W-:Y:S01]  /*0b70*/  SEL R4, R3, 0xfffffff0, !P1 ;  /* 0xfffffff003047807 */ /* 0x000fe20004800000 */
[----:B------:R-:W-:-:S04]  /*0b80*/  IMAD.WIDE.U32 R26, R24, c[0x0][0x1a8], R26 ;  /* 0x00006a00181a7a25 */ /* 0x000fc800078e001a */
[----:B------:R-:W-:-:S04]  /*0b90*/  IMAD.WIDE R128, R129, 0x40, R22 ;  /* 0x0000004081807825 */ /* 0x000fc800078e0216 */
[----:B------:R-:W-:Y:S02]  /*0ba0*/  IMAD.IADD R116, R0, 0x1, -R7 ;  /* 0x0000000100747824 */ /* 0x000fe400078e0a07 */
        /* <DEDUP_REMOVED lines=37> */
.L_x_224:
[----:B------:R-:W-:Y:S05]  /*0e00*/  BSYNC B0 ;  /* 0x0000000000007941 */ /* 0x000fea0003800000 */
.L_x_223:
        /* <DEDUP_REMOVED lines=40> */
.L_x_226:
[----:B------:R-:W-:Y:S05]  /*1090*/  BSYNC B0 ;  /* 0x0000000000007941 */ /* 0x000fea0003800000 */
.L_x_225:
        /* <DEDUP_REMOVED lines=38> */
.L_x_228:
[----:B------:R-:W-:Y:S05]  /*1300*/  BSYNC B0 ;  /* 0x0000000000007941 */ /* 0x000fea0003800000 */
.L_x_227:
[----:B------:R-:W-:Y:S01]  /*1310*/  ISETP.GE.AND P0, PT, R9, R6, PT ;  /* 0x000000060900720c */ /* 0x000fe20003f06270 */
        /* <DEDUP_REMOVED lines=33> */
.L_x_230:
[----:B------:R-:W-:Y:S05]  /*1530*/  BSYNC B0 ;  /* 0x0000000000007941 */ /* 0x000fea0003800000 */
.L_x_229:
[----:B------:R-:W-:Y:S01]  /*1540*/  ISETP.NE.U32.AND P2, PT, RZ, c[0x0][0x318], PT ;  /* 0x0000c600ff007a0c */ /* 0x000fe20003f45070 */
[----:B------:R-:W0:Y:S01]  /*1550*/  LDGDEPBAR ;  /* 0x00000000000079af */ /* 0x000e220000000000 */
[----:B------:R-:W-:Y:S01]  /*1560*/  LOP3.LUT R17, R10, 0x7fffffe, RZ, 0xc0, !PT ;  /* 0x07fffffe0a117812 */ /* 0x000fe200078ec0ff */
[----:B------:R-:W-:Y:S01]  /*1570*/  ULDC.64 UR4, c[0x0][0x1a0] ;  /* 0x0000680000047ab9 */ /* 0x000fe20000000a00 */
[----:B------:R-:W-:-:S13]  /*1580*/  ISETP.NE.AND.EX P2, PT, RZ, c[0x0][0x31c], PT, P2 ;  /* 0x0000c700ff007a0c */ /* 0x000fda0003f45320 */
[----:B------:R-:W-:Y:S01]  /*1590*/  @P2 SHF.R.S32.HI R8, RZ, 0x1f, R14 ;  /* 0x0000001fff082819 */ /* 0x000fe2000001140e */
[----:B------:R-:W-:-:S04]  /*15a0*/  @P2 IMAD.WIDE.U32 R24, R14, c[0x0][0x320], R24 ;  /* 0x0000c8000e182a25 */ /* 0x000fc800078e0018 */
[----:B------:R-:W-:Y:S01]  /*15b0*/  @P2 IMAD R15, R8, c[0x0][0x320], RZ ;  /* 0x0000c800080f2a24 */ /* 0x000fe200078e02ff */
[----:B-1----:R-:W-:Y:S01]  /*15c0*/  @P2 LEA R26, P0, R24, c[0x0][0x318], 0x2 ;  /* 0x0000c600181a2a11 */ /* 0x002fe200078010ff */
[----:B------:R-:W-:-:S04]  /*15d0*/  DEPBAR.LE SB0, 0x0 ;  /* 0x000080000000791a */ /* 0x000fc80000000000 */
[----:B------:R-:W-:-:S04]  /*15e0*/  @P2 IMAD R15, R14, c[0x0][0x324], R15 ;  /* 0x0000c9000e0f2a24 */ /* 0x000fc800078e020f */
[----:B------:R-:W-:-:S05]  /*15f0*/  @P2 IMAD.IADD R15, R25, 0x1, R15 ;  /* 0x00000001190f2824 */ /* 0x000fca00078e020f */
[----:B------:R-:W-:-:S05]  /*1600*/  @P2 LEA.HI.X R27, R24, c[0x0][0x31c], R15, 0x2, P0 ;  /* 0x0000c700181b2a11 */ /* 0x000fca00000f140f */
[----:B------:R-:W3:Y:S01]  /*1610*/  @P2 LDG.E R8, [R26.64] ;  /* 0x0000000c1a082981 */ /* 0x000ee2000c1e1900 */
[----:B------:R-:W-:Y:S01]  /*1620*/  IMAD.IADD R10, R16, 0x1, -R17 ;  /* 0x00000001100a7824 */ /* 0x000fe200078e0a11 */
[----:B------:R-:W-:Y:S01]  /*1630*/  LOP3.LUT R17, R11, 0xfffffff8, RZ, 0xc0, !PT ;  /* 0xfffffff80b117812 */ /* 0x000fe200078ec0ff */
[----:B------:R-:W-:Y:S01]  /*1640*/  IMAD.SHL.U32 R18, R18, 0x40, RZ ;  /* 0x0000004012127824 */ /* 0x000fe200078e00ff */
[----:B------:R-:W-:Y:S01]  /*1650*/  SHF.R.S32.HI R14, RZ, 0x4, R5 ;  /* 0x00000004ff0e7819 */ /* 0x000fe20000011405 */
[----:B------:R-:W-:Y:S01]  /*1660*/  USHF.L.U64.HI UR6, UR4, UR6, UR5 ;  /* 0x0000000604067299 */ /* 0x000fe20008010205 */
[----:B------:R-:W-:Y:S01]  /*1670*/  SHF.R.S32.HI R11, RZ, 0x1f, R116 ;  /* 0x0000001fff0b7819 */ /* 0x000fe20000011474 */
[C---:B------:R-:W-:Y:S01]  /*1680*/  IMAD.IADD R17, R0.reuse, 0x1, -R17 ;  /* 0x0000000100117824 */ /* 0x040fe200078e0a11 */
[----:B------:R-:W-:Y:S01]  /*1690*/  LEA.HI R5, R5, R14, RZ, 0x1 ;  /* 0x0000000e05057211 */ /* 0x000fe200078f08ff */
[----:B------:R-:W-:Y:S01]  /*16a0*/  USHF.L.U32 UR14, UR4, 0x6, URZ ;  /* 0x00000006040e7899 */ /* 0x000fe2000800063f */
[----:B------:R-:W-:Y:S01]  /*16b0*/  SHF.R.S32.HI R15, RZ, 0x1f, R16 ;  /* 0x0000001fff0f7819 */ /* 0x000fe20000011410 */
[----:B------:R-:W-:Y:S01]  /*16c0*/  IMAD.MOV.U32 R100, RZ, RZ, R98 ;  /* 0x000000ffff647224 */ /* 0x000fe200078e0062 */
[----:B------:R-:W-:Y:S01]  /*16d0*/  LEA.HI R116, R11, R116, RZ, 0x2 ;  /* 0x000000740b747211 */ /* 0x000fe200078f10ff */
[----:B------:R-:W-:Y:S01]  /*16e0*/  IMAD.SHL.U32 R117, R0, 0x2, RZ ;  /* 0x0000000200757824 */ /* 0x000fe200078e00ff */
[----:B------:R-:W-:Y:S01]  /*16f0*/  LOP3.LUT R11, R5, 0xfffffffe, RZ, 0xc0, !PT ;  /* 0xfffffffe050b7812 */ /* 0x000fe200078ec0ff */
[----:B------:R-:W-:Y:S01]  /*1700*/  IMAD.MOV.U32 R0, RZ, RZ, RZ ;  /* 0x000000ffff007224 */ /* 0x000fe200078e00ff */
[----:B------:R-:W-:Y:S01]  /*1710*/  LEA.HI R16, R15, R16, RZ, 0x3 ;  /* 0x000000100f107211 */ /* 0x000fe200078f18ff */
[----:B------:R-:W-:Y:S01]  /*1720*/  BSSY B0, `(.L_x_231) ;  /* 0x0000050000007945 */ /* 0x000fe20003800000 */
[----:B------:R-:W-:Y:S01]  /*1730*/  LEA.HI R5, R17, R17, RZ, 0x1 ;  /* 0x0000001111057211 */ /* 0x000fe200078f08ff */
[----:B------:R-:W-:Y:S01]  /*1740*/  IMAD.IADD R11, R14, 0x1, -R11 ;  /* 0x000000010e0b7824 */ /* 0x000fe200078e0a0b */
[----:B------:R-:W-:Y:S01]  /*1750*/  SHF.R.S32.HI R15, RZ, 0x1f, R12 ;  /* 0x0000001fff0f7819 */ /* 0x000fe2000001140c */
[----:B------:R-:W-:Y:S01]  /*1760*/  IMAD.SHL.U32 R16, R16, 0x20, RZ ;  /* 0x0000002010107824 */ /* 0x000fe200078e00ff */
[----:B------:R-:W-:Y:S01]  /*1770*/  LOP3.LUT R14, R5, 0x7fffffe, RZ, 0xc0, !PT ;  /* 0x07fffffe050e7812 */ /* 0x000fe200078ec0ff */
[----:B------:R-:W-:Y:S01]  /*1780*/  IMAD.SHL.U32 R21, R11, 0x8, RZ ;  /* 0x000000080b157824 */ /* 0x000fe200078e00ff */
[----:B------:R-:W-:Y:S01]  /*1790*/  LEA.HI R15, R15, R12, RZ, 0x2 ;  /* 0x0000000c0f0f7211 */ /* 0x000fe200078f10ff */
[----:B------:R-:W-:Y:S01]  /*17a0*/  BAR.SYNC.DEFER_BLOCKING 0x0 ;  /* 0x0000000000007b1d */ /* 0x000fe20000010000 */
[----:B------:R-:W-:Y:S01]  /*17b0*/  ISETP.GE.AND P0, PT, R22, R6, PT ;  /* 0x000000061600720c */ /* 0x000fe20003f06270 */
[----:B------:R-:W-:Y:S01]  /*17c0*/  IMAD.IADD R14, R17, 0x1, -R14 ;  /* 0x00000001110e7824 */ /* 0x000fe200078e0a0e */
[----:B------:R-:W-:Y:S01]  /*17d0*/  LOP3.LUT R115, R15, 0xfffffffc, RZ, 0xc0, !PT ;  /* 0xfffffffc0f737812 */ /* 0x000fe200078ec0ff */
[----:B------:R-:W-:Y:S01]  /*17e0*/  IMAD R15, R12, 0x10, R20 ;  /* 0x000000100c0f7824 */ /* 0x000fe200078e0214 */
[----:B------:R-:W-:Y:S01]  /*17f0*/  LOP3.LUT R17, R16, 0xffffff00, RZ, 0xc0, !PT ;  /* 0xffffff0010117812 */ /* 0x000fe200078ec0ff */
[----:B------:R-:W-:Y:S01]  /*1800*/  IMAD R14, R11, 0x8, R14 ;  /* 0x000000080b0e7824 */ /* 0x000fe200078e020e */
[----:B------:R-:W-:Y:S01]  /*1810*/  LOP3.LUT R18, R18, 0xc0, RZ, 0xc0, !PT ;  /* 0x000000c012127812 */ /* 0x000fe200078ec0ff */
[C---:B------:R-:W-:Y:S01]  /*1820*/  IMAD.IADD R115, R12.reuse, 0x1, -R115 ;  /* 0x000000010c737824 */ /* 0x040fe200078e0a73 */
[----:B------:R-:W3:Y:S01]  /*1830*/  @P2 MUFU.RCP R11, c[0x0][0x238] ;  /* 0x00008e00000b2b08 */ /* 0x000ee20000001000 */
[----:B------:R-:W-:Y:S01]  /*1840*/  IMAD R19, R12, 0x200, R17 ;  /* 0x000002000c137824 */ /* 0x000fe200078e0211 */
[----:B------:R-:W-:Y:S01]  /*1850*/  SHF.R.S32.HI R12, RZ, 0x1, R5 ;  /* 0x00000001ff0c7819 */ /* 0x000fe20000011405 */
[----:B------:R-:W-:Y:S01]  /*1860*/  IMAD R5, R10, 0x20, R17 ;  /* 0x000000200a057824 */ /* 0x000fe200078e0211 */
[----:B------:R-:W-:Y:S01]  /*1870*/  LOP3.LUT R21, R18, 0x8, R21, 0xf8, !PT ;  /* 0x0000000812157812 */ /* 0x000fe200078ef815 */
[----:B------:R-:W-:Y:S01]  /*1880*/  IMAD R19, R10, 0x20, R19 ;  /* 0x000000200a137824 */ /* 0x000fe200078e0213 */
[C---:B------:R-:W-:Y:S01]  /*1890*/  LOP3.LUT P1, RZ, R12.reuse, 0x2, RZ, 0xc0, !PT ;  /* 0x000000020cff7812 */ /* 0x040fe2000782c0ff */
[----:B------:R-:W-:Y:S01]  /*18a0*/  IMAD.SHL.U32 R12, R12, 0x40, RZ ;  /* 0x000000400c0c7824 */ /* 0x000fe200078e00ff */
[----:B------:R-:W-:Y:S01]  /*18b0*/  SHF.R.U32.HI R18, RZ, 0x3, R18 ;  /* 0x00000003ff127819 */ /* 0x000fe20000011612 */
[----:B------:R-:W-:Y:S01]  /*18c0*/  IMAD.SHL.U32 R10, R13, 0x8, RZ ;  /* 0x000000080d0a7824 */ /* 0x000fe200078e00ff */
[----:B------:R-:W-:Y:S01]  /*18d0*/  SHF.R.S32.HI R116, RZ, 0x2, R116 ;  /* 0x00000002ff747819 */ /* 0x000fe20000011474 */
[C---:B------:R-:W-:Y:S01]  /*18e0*/  IMAD R22, R97.reuse, UR6, RZ ;  /* 0x0000000661167c24 */ /* 0x040fe2000f8e02ff */
[----:B------:R-:W-:Y:S01]  /*18f0*/  LOP3.LUT R13, R12, 0xc0, RZ, 0xc0, !PT ;  /* 0x000000c00c0d7812 */ /* 0x000fe200078ec0ff */
[----:B------:R-:W-:Y:S01]  /*1900*/  IMAD.WIDE.U32 R16, R97, UR14, R100 ;  /* 0x0000000e61107c25 */ /* 0x000fe2000f8e0064 */
[----:B------:R-:W-:Y:S01]  /*1910*/  LOP3.LUT R18, R21, R18, RZ, 0x3c, !PT ;  /* 0x0000001215127212 */ /* 0x000fe200078e3cff */
[----:B------:R1:W-:Y:S01]  /*1920*/  @P0 STS [R118+0x6000], RZ ;  /* 0x006000ff76000388 */ /* 0x0003e20000000800 */
[----:B------:R-:W-:Y:S01]  /*1930*/  LOP3.LUT R10, R13, 0x8, R10, 0xf8, !PT ;  /* 0x000000080d0a7812 */ /* 0x000fe200078ef80a */
[----:B------:R-:W-:Y:S01]  /*1940*/  IMAD R7, R7, UR14, R22 ;  /* 0x0000000e07077c24 */ /* 0x000fe2000f8e0216 */
[----:B------:R-:W-:Y:S01]  /*1950*/  SHF.R.U32.HI R13, RZ, 0x3, R13 ;  /* 0x00000003ff0d7819 */ /* 0x000fe2000001160d */
[----:B------:R1:W-:Y:S01]  /*1960*/  @P0 STS [R118+0x6004], RZ ;  /* 0x006004ff76000388 */ /* 0x0003e20000000800 */
[----:B------:R-:W-:Y:S01]  /*1970*/  IADD3 R15, R15, 0x1, R116 ;  /* 0x000000010f0f7810 */ /* 0x000fe20007ffe074 */
[----:B------:R-:W-:Y:S01]  /*1980*/  IMAD.IADD R113, R18, 0x1, R19 ;  /* 0x0000000112717824 */ /* 0x000fe200078e0213 */
[----:B------:R-:W-:Y:S01]  /*1990*/  LOP3.LUT R13, R10, R13, RZ, 0x3c, !PT ;  /* 0x0000000d0a0d7212 */ /* 0x000fe200078e3cff */
[----:B------:R1:W-:Y:S01]  /*19a0*/  @P0 STS.64 [R118+0x6008], RZ ;  /* 0x006008ff76000388 */ /* 0x0003e20000000a00 */
[----:B------:R-:W-:Y:S01]  /*19b0*/  IADD3 R15, R2, R15, -R121 ;  /* 0x0000000f020f7210 */ /* 0x000fe20007ffe879 */
[----:B------:R-:W-:Y:S01]  /*19c0*/  IMAD.IADD R5, R18, 0x1, R5 ;  /* 0x0000000112057824 */ /* 0x000fe200078e0205 */
[----:B------:R-:W-:Y:S01]  /*19d0*/  LOP3.LUT R117, R117, 0x6, RZ, 0xc0, !PT ;  /* 0x0000000675757812 */ /* 0x000fe200078ec0ff */
[----:B------:R1:W-:Y:S01]  /*19e0*/  @P0 STS.128 [R118+0x7000], RZ ;  /* 0x007000ff76000388 */ /* 0x0003e20000000c00 */
[----:B------:R-:W-:Y:S01]  /*19f0*/  IMAD.U32 R112, R14, 0x20, R13 ;  /* 0x000000200e707824 */ /* 0x000fe200078e000d */
[----:B------:R-:W-:Y:S01]  /*1a00*/  SEL R3, R3, 0xfffffff0, !P1 ;  /* 0xfffffff003037807 */ /* 0x000fe20004800000 */
[----:B------:R-:W-:Y:S01]  /*1a10*/  IMAD.SHL.U32 R113, R113, 0x2, RZ ;  /* 0x0000000271717824 */ /* 0x000fe200078e00ff */
[----:B------:R1:W-:Y:S01]  /*1a20*/  @P0 STS.128 [R118+0x8000], RZ ;  /* 0x008000ff76000388 */ /* 0x0003e20000000c00 */
[----:B---3--:R-:W-:-:S02]  /*1a30*/  @P2 FMUL.FTZ R0, R8, R11 ;  /* 0x0000000b08002220 */ /* 0x008fc40000410000 */
[----:B------:R-:W-:Y:S01]  /*1a40*/  IMAD.IADD R8, R17, 0x1, R7 ;  /* 0x0000000111087824 */ /* 0x000fe200078e0207 */
[----:B------:R-:W-:Y:S01]  /*1a50*/  IADD3 R7, R15, c[0x0][0x2e8], RZ ;  /* 0x0000ba000f077a10 */ /* 0x000fe20007ffe0ff */
[----:B------:R-:W-:Y:S05]  /*1a60*/  @P0 BRA `(.L_x_232) ;  /* 0x000001b000000947 */ /* 0x000fea0003800000 */
[----:B-1----:R-:W-:Y:S02]  /*1a70*/  ISETP.GE.AND P3, PT, R126, c[0x0][0x220], PT ;  /* 0x000088007e007a0c */ /* 0x002fe40003f66270 */
        /* <DEDUP_REMOVED lines=26> */
.L_x_232:
[----:B-1----:R-:W-:Y:S05]  /*1c20*/  BSYNC B0 ;  /* 0x0000000000007941 */ /* 0x002fea0003800000 */
.L_x_231:
        /* <DEDUP_REMOVED lines=36> */
.L_x_234:
[----:B------:R-:W-:Y:S05]  /*1e70*/  BSYNC B0 ;  /* 0x0000000000007941 */ /* 0x000fea0003800000 */
.L_x_233:
[----:B------:R-:W-:Y:S01]  /*1e80*/  IMAD.SHL.U32 R112, R112, 0x2, RZ ;  /* 0x0000000270707824 */ /* 0x000fe200078e00ff */
[----:B------:R-:W-:Y:S01]  /*1e90*/  LDSM.16.M88.4 R72, [R113] ;  /* 0x000000007148783b */ /* 0x000fe20000000200 */
[----:B------:R-:W-:Y:S01]  /*1ea0*/  IMAD R111, R4, 0x2, R113 ;  /* 0x00000002046f7824 */ /* 0x000fe200078e0271 */
[----:B------:R-:W-:Y:S01]  /*1eb0*/  IMNMX R103, R7, R2, PT ;  /* 0x0000000207677217 */ /* 0x000fe20003800200 */
[----:B------:R-:W-:Y:S01]  /*1ec0*/  IMAD R109, R3, 0x2, R112 ;  /* 0x00000002036d7824 */ /* 0x000fe200078e0270 */
[----:B------:R-:W5:Y:S01]  /*1ed0*/  LDSM.16.M88.4 R16, [R112+0x3000] ;  /* 0x003000007010783b */ /* 0x000f620000000200 */
[----:B------:R-:W-:-:S03]  /*1ee0*/  IMAD R3, R97, 0x40, R117 ;  /* 0x0000004061037824 */ /* 0x000fc600078e0275 */
[----:B------:R-:W-:Y:S04]  /*1ef0*/  LDSM.16.M88.4 R32, [R111] ;  /* 0x000000006f20783b */ /* 0x000fe80000000200 */
[----:B---34-:R-:W-:Y:S04]  /*1f00*/  LDSM.16.M88.4 R8, [R109+0x3000] ;  /* 0x003000006d08783b */ /* 0x018fe80000000200 */
[----:B------:R-:W3:Y:S04]  /*1f10*/  LDSM.16.M88.4 R48, [R112+0x3400] ;  /* 0x003400007030783b */ /* 0x000ee80000000200 */
[----:B------:R-:W4:Y:S04]  /*1f20*/  LDSM.16.M88.4 R40, [R112+0x3800] ;  /* 0x003800007028783b */ /* 0x000f280000000200 */
[----:B------:R-:W1:Y:S04]  /*1f30*/  LDSM.16.M88.4 R12, [R112+0x3c00] ;  /* 0x003c0000700c783b */ /* 0x000e680000000200 */
[----:B------:R-:W-:Y:S04]  /*1f40*/  LDSM.16.M88.4 R84, [R113+0x1000] ;  /* 0x001000007154783b */ /* 0x000fe80000000200 */
[----:B--2---:R-:W2:Y:S04]  /*1f50*/  LDSM.16.M88.4 R28, [R112+0x4000] ;  /* 0x00400000701c783b */ /* 0x004ea80000000200 */
[----:B------:R-:W1:Y:S04]  /*1f60*/  LDSM.16.M88.4 R60, [R109+0x3400] ;  /* 0x003400006d3c783b */ /* 0x000e680000000200 */
[----:B------:R-:W1:Y:S01]  /*1f70*/  LDSM.16.M88.4 R56, [R109+0x3800] ;  /* 0x003800006d38783b */ /* 0x000e620000000200 */
[C---:B-----5:R-:W-:Y:S03]  /*1f80*/  HMMA.16816.F32 R20, R72.reuse, R16, RZ ;  /* 0x000000104814723c */ /* 0x060fe600000018ff */
[----:B------:R-:W5:Y:S04]  /*1f90*/  LDSM.16.M88.4 R36, [R109+0x3c00] ;  /* 0x003c00006d24783b */ /* 0x000f680000000200 */
[----:B------:R-:W-:Y:S01]  /*1fa0*/  LDSM.16.M88.4 R68, [R111+0x1000] ;  /* 0x001000006f44783b */ /* 0x000fe20000000200 */
[C---:B------:R-:W-:Y:S03]  /*1fb0*/  HMMA.16816.F32 R16, R72.reuse, R18, RZ ;  /* 0x000000124810723c */ /* 0x040fe600000018ff */
[----:B------:R-:W-:Y:S04]  /*1fc0*/  LDSM.16.M88.4 R24, [R112+0x4400] ;  /* 0x004400007018783b */ /* 0x000fe80000000200 */
[----:B------:R-:W-:Y:S01]  /*1fd0*/  LDSM.16.M88.4 R80, [R112+0x4c00] ;  /* 0x004c00007050783b */ /* 0x000fe20000000200 */
[----:B---3--:R-:W-:Y:S03]  /*1fe0*/  HMMA.16816.F32 R52, R72, R48, RZ ;  /* 0x000000304834723c */ /* 0x008fe600000018ff */
[----:B------:R-:W-:Y:S04]  /*1ff0*/  LDSM.16.M88.4 R64, [R109+0x4400] ;  /* 0x004400006d40783b */ /* 0x000fe80000000200 */
[----:B------:R-:W0:Y:S01]  /*2000*/  LDGDEPBAR ;  /* 0x00000000000079af */ /* 0x000e220000000000 */
[----:B------:R-:W-:Y:S08]  /*2010*/  HMMA.16816.F32 R20, R32, R8, R20 ;  /* 0x000000082014723c */ /* 0x000ff00000001814 */
[C---:B----4-:R-:W-:Y:S08]  /*2020*/  HMMA.16816.F32 R44, R72.reuse, R40, RZ ;  /* 0x00000028482c723c */ /* 0x050ff000000018ff */
[C---:B------:R-:W-:Y:S08]  /*2030*/  HMMA.16816.F32 R48, R72.reuse, R50, RZ ;  /* 0x000000324830723c */ /* 0x040ff000000018ff */
[C---:B------:R-:W-:Y:S08]  /*2040*/  HMMA.16816.F32 R40, R72.reuse, R42, RZ ;  /* 0x0000002a4828723c */ /* 0x040ff000000018ff */
[C---:B-1----:R-:W-:Y:S08]  /*2050*/  HMMA.16816.F32 R76, R72.reuse, R12, RZ ;  /* 0x0000000c484c723c */ /* 0x042ff000000018ff */
[----:B------:R-:W-:Y:S01]  /*2060*/  HMMA.16816.F32 R72, R72, R14, RZ ;  /* 0x0000000e4848723c */ /* 0x000fe200000018ff */
[----:B------:R-:W-:Y:S07]  /*2070*/  LDSM.16.M88.4 R12, [R112+0x4800] ;  /* 0x00480000700c783b */ /* 0x000fee0000000200 */
[----:B------:R-:W-:Y:S01]  /*2080*/  HMMA.16816.F32 R16, R32, R10, R16 ;  /* 0x0000000a2010723c */ /* 0x000fe20000001810 */
[----:B------:R-:W1:Y:S07]  /*2090*/  LDSM.16.M88.4 R8, [R109+0x4000] ;  /* 0x004000006d08783b */ /* 0x000e6e0000000200 */
[----:B--2---:R-:W-:Y:S08]  /*20a0*/  HMMA.16816.F32 R20, R84, R28, R20 ;  /* 0x0000001c5414723c */ /* 0x004ff00000001814 */
[C---:B------:R-:W-:Y:S08]  /*20b0*/  HMMA.16816.F32 R52, R32.reuse, R60, R52 ;  /* 0x0000003c2034723c */ /* 0x040ff00000001834 */
[C---:B------:R-:W-:Y:S01]  /*20c0*/  HMMA.16816.F32 R48, R32.reuse, R62, R48 ;  /* 0x0000003e2030723c */ /* 0x040fe20000001830 */
[----:B------:R-:W-:Y:S07]  /*20d0*/  LDSM.16.M88.4 R60, [R109+0x4800] ;  /* 0x004800006d3c783b */ /* 0x000fee0000000200 */
[C---:B------:R-:W-:Y:S08]  /*20e0*/  HMMA.16816.F32 R44, R32.reuse, R56, R44 ;  /* 0x00000038202c723c */ /* 0x040ff0000000182c */
[C---:B------:R-:W-:Y:S01]  /*20f0*/  HMMA.16816.F32 R40, R32.reuse, R58, R40 ;  /* 0x0000003a2028723c */ /* 0x040fe20000001828 */
[----:B------:R-:W-:Y:S07]  /*2100*/  LDSM.16.M88.4 R56, [R109+0x4c00] ;  /* 0x004c00006d38783b */ /* 0x000fee0000000200 */
[C---:B-----5:R-:W-:Y:S08]  /*2110*/  HMMA.16816.F32 R76, R32.reuse, R36, R76 ;  /* 0x00000024204c723c */ /* 0x060ff0000000184c */
[----:B------:R-:W-:Y:S01]  /*2120*/  HMMA.16816.F32 R72, R32, R38, R72 ;  /* 0x000000262048723c */ /* 0x000fe20000001848 */
[----:B------:R-:W-:Y:S04]  /*2130*/  LDSM.16.M88.4 R36, [R113+0x2000] ;  /* 0x002000007124783b */ /* 0x000fe80000000200 */
[----:B------:R-:W2:Y:S03]  /*2140*/  LDSM.16.M88.4 R32, [R112+0x5000] ;  /* 0x005000007020783b */ /* 0x000ea60000000200 */
[----:B------:R-:W-:Y:S01]  /*2150*/  HMMA.16816.F32 R16, R84, R30, R16 ;  /* 0x0000001e5410723c */ /* 0x000fe20000001810 */
[----:B------:R-:W-:Y:S07]  /*2160*/  LDSM.16.M88.4 R28, [R112+0x5400] ;  /* 0x00540000701c783b */ /* 0x000fee0000000200 */
[----:B-1----:R-:W-:Y:S08]  /*2170*/  HMMA.16816.F32 R20, R68, R8, R20 ;  /* 0x000000084414723c */ /* 0x002ff00000001814 */
[C---:B------:R-:W-:Y:S08]  /*2180*/  HMMA.16816.F32 R52, R84.reuse, R24, R52 ;  /* 0x000000185434723c */ /* 0x040ff00000001834 */
[C---:B------:R-:W-:Y:S08]  /*2190*/  HMMA.16816.F32 R44, R84.reuse, R12, R44 ;  /* 0x0000000c542c723c */ /* 0x040ff0000000182c */
[----:B------:R-:W-:Y:S01]  /*21a0*/  HMMA.16816.F32 R40, R84, R14, R40 ;  /* 0x0000000e5428723c */ /* 0x000fe20000001828 */
[----:B------:R-:W-:Y:S07]  /*21b0*/  LDSM.16.M88.4 R12, [R111+0x2000] ;  /* 0x002000006f0c783b */ /* 0x000fee0000000200 */
[----:B------:R-:W-:Y:S01]  /*21c0*/  HMMA.16816.F32 R16, R68, R10, R16 ;  /* 0x0000000a4410723c */ /* 0x000fe20000001810 */
[----:B------:R-:W1:Y:S07]  /*21d0*/  LDSM.16.M88.4 R8, [R109+0x5000] ;  /* 0x005000006d08783b */ /* 0x000e6e0000000200 */
[----:B------:R-:W-:Y:S01]  /*21e0*/  HMMA.16816.F32 R48, R84, R26, R48 ;  /* 0x0000001a5430723c */ /* 0x000fe20000001830 */
[----:B------:R-:W3:Y:S07]  /*21f0*/  LDSM.16.M88.4 R24, [R112+0x5800] ;  /* 0x005800007018783b */ /* 0x000eee0000000200 */
[----:B--2---:R-:W-:Y:S08]  /*2200*/  HMMA.16816.F32 R20, R36, R32, R20 ;  /* 0x000000202414723c */ /* 0x004ff00000001814 */
[----:B------:R-:W-:Y:S08]  /*2210*/  HMMA.16816.F32 R76, R84, R80, R76 ;  /* 0x00000050544c723c */ /* 0x000ff0000000184c */
[----:B------:R-:W-:Y:S08]  /*2220*/  HMMA.16816.F32 R52, R68, R64, R52 ;  /* 0x000000404434723c */ /* 0x000ff00000001834 */
[----:B------:R-:W-:Y:S01]  /*2230*/  HMMA.16816.F32 R32, R36, R34, R16 ;  /* 0x000000222420723c */ /* 0x000fe20000001810 */
[----:B------:R-:W2:Y:S07]  /*2240*/  LDSM.16.M88.4 R16, [R112+0x5c00] ;  /* 0x005c00007010783b */ /* 0x000eae0000000200 */
[C---:B------:R-:W-:Y:S08]  /*2250*/  HMMA.16816.F32 R44, R68.reuse, R60, R44 ;  /* 0x0000003c442c723c */ /* 0x040ff0000000182c */
[C---:B------:R-:W-:Y:S01]  /*2260*/  HMMA.16816.F32 R40, R68.reuse, R62, R40 ;  /* 0x0000003e4428723c */ /* 0x040fe20000001828 */
[----:B------:R-:W4:Y:S07]  /*2270*/  LDSM.16.M88.4 R60, [R109+0x5400] ;  /* 0x005400006d3c783b */ /* 0x000f2e0000000200 */
[----:B------:R-:W-:Y:S08]  /*2280*/  HMMA.16816.F32 R48, R68, R66, R48 ;  /* 0x000000424430723c */ /* 0x000ff00000001830 */
[----:B-1----:R-:W-:Y:S07]  /*2290*/  HMMA.16816.F32 R20, R12, R8, R20 ;  /* 0x000000080c14723c */ /* 0x002fee0000001814 */
[----:B------:R-:W-:Y:S01]  /*22a0*/  IADD3 R9, R7, 0x8, RZ ;  /* 0x0000000807097810 */ /* 0x000fe20007ffe0ff */
[----:B------:R-:W-:Y:S01]  /*22b0*/  HMMA.16816.F32 R76, R68, R56, R76 ;  /* 0x00000038444c723c */ /* 0x000fe2000000184c */
[----:B------:R-:W-:-:S02]  /*22c0*/  IADD3 R8, R3, 0x1, RZ ;  /* 0x0000000103087810 */ /* 0x000fc40007ffe0ff */
[----:B------:R-:W-:Y:S02]  /*22d0*/  IMNMX R102, R9, R2, PT ;  /* 0x0000000209667217 */ /* 0x000fe40003800200 */
[----:B------:R1:W5:Y:S01]  /*22e0*/  I2F R6, R8 ;  /* 0x0000000800067306 */ /* 0x0003620000201400 */
[C---:B------:R-:W-:Y:S02]  /*22f0*/  ISETP.GE.AND P6, PT, R8.reuse, R103, PT ;  /* 0x000000670800720c */ /* 0x040fe40003fc6270 */
[----:B------:R-:W-:Y:S01]  /*2300*/  HMMA.16816.F32 R52, R36, R28, R52 ;  /* 0x0000001c2434723c */ /* 0x000fe20000001834 */
[----:B------:R-:W-:Y:S02]  /*2310*/  ISETP.GE.AND P2, PT, R8, R102, PT ;  /* 0x000000660800720c */ /* 0x000fe40003f46270 */
[----:B------:R-:W-:-:S04]  /*2320*/  IADD3 R2, R3, 0x9, RZ ;  /* 0x0000000903027810 */ /* 0x000fc80007ffe0ff */
[C---:B------:R-:W-:Y:S01]  /*2330*/  ISETP.GE.AND P5, PT, R2.reuse, R103, PT ;  /* 0x000000670200720c */ /* 0x040fe20003fa6270 */
[----:B------:R-:W-:Y:S01]  /*2340*/  HMMA.16816.F32 R32, R12, R10, R32 ;  /* 0x0000000a0c20723c */ /* 0x000fe20000001820 */
[----:B------:R-:W-:Y:S02]  /*2350*/  ISETP.GE.AND P4, PT, R2, R102, PT ;  /* 0x000000660200720c */ /* 0x000fe40003f86270 */
[----:B------:R-:W-:Y:S01]  /*2360*/  IADD3 R28, R3, 0x11, RZ ;  /* 0x00000011031c7810 */ /* 0x000fe20007ffe0ff */
[----:B-1----:R-:W1:Y:S01]  /*2370*/  LDSM.16.M88.4 R8, [R109+0x5800] ;  /* 0x005800006d08783b */ /* 0x002e620000000200 */
[----:B-----5:R-:W-:-:S03]  /*2380*/  FFMA.FTZ R7, R6, R0, R21 ;  /* 0x0000000006077223 */ /* 0x020fc60000010015 */
[----:B---3--:R-:W-:Y:S01]  /*2390*/  HMMA.16816.F32 R44, R36, R24, R44 ;  /* 0x00000018242c723c */ /* 0x008fe2000000182c */
[----:B------:R-:W-:Y:S01]  /*23a0*/  FFMA.FTZ R23, R6, R0, R23 ;  /* 0x0000000006177223 */ /* 0x000fe20000010017 */
[----:B------:R-:W-:-:S04]  /*23b0*/  FSEL R6, R7, -INF , !P6 ;  /* 0xff80000007067808 */ /* 0x000fc80007000000 */
[----:B------:R-:W-:Y:S02]  /*23c0*/  FSEL R7, R23, -INF , !P2 ;  /* 0xff80000017077808 */ /* 0x000fe40005000000 */
[----:B------:R-:W-:Y:S01]  /*23d0*/  HMMA.16816.F32 R72, R84, R82, R72 ;  /* 0x000000525448723c */ /* 0x000fe20000001848 */
[C---:B------:R-:W-:Y:S01]  /*23e0*/  IADD3 R24, R3.reuse, 0x8, RZ ;  /* 0x0000000803187810 */ /* 0x040fe20007ffe0ff */
[----:B------:R-:W-:Y:S01]  /*23f0*/  I2F R23, R28 ;  /* 0x0000001c00177306 */ /* 0x000fe20000201400 */
[-C--:B------:R-:W-:Y:S02]  /*2400*/  ISETP.GE.AND P2, PT, R28, R103.reuse, PT ;  /* 0x000000671c00720c */ /* 0x080fe40003f46270 */
[CC--:B------:R-:W-:Y:S02]  /*2410*/  ISETP.GE.AND P3, PT, R24.reuse, R103.reuse, PT ;  /* 0x000000671800720c */ /* 0x0c0fe40003f66270 */
[----:B------:R-:W-:Y:S01]  /*2420*/  ISETP.GE.AND P0, PT, R24, R102, PT ;  /* 0x000000661800720c */ /* 0x000fe20003f06270 */
[C---:B------:R-:W-:Y:S02]  /*2430*/  HMMA.16816.F32 R48, R36.reuse, R30, R48 ;  /* 0x0000001e2430723c */ /* 0x040fe40000001830 */
[----:B------:R-:W3:Y:S05]  /*2440*/  I2F R25, R24 ;  /* 0x0000001800197306 */ /* 0x000eea0000201400 */
[C---:B------:R-:W-:Y:S01]  /*2450*/  IADD3 R31, R3.reuse, 0x18, RZ ;  /* 0x00000018031f7810 */ /* 0x040fe20007ffe0ff */
[----:B--2---:R-:W-:Y:S01]  /*2460*/  HMMA.16816.F32 R76, R36, R16, R76 ;  /* 0x00000010244c723c */ /* 0x004fe2000000184c */
[C---:B------:R-:W-:Y:S01]  /*2470*/  IADD3 R30, R3.reuse, 0x19, RZ ;  /* 0x00000019031e7810 */ /* 0x040fe20007ffe0ff */
[----:B------:R3:W2:Y:S05]  /*2480*/  I2F R16, R2 ;  /* 0x0000000200107306 */ /* 0x0006aa0000201400 */
[----:B------:R-:W-:Y:S01]  /*2490*/  IADD3 R17, R3, 0x10, RZ ;  /* 0x0000001003117810 */ /* 0x000fe20007ffe0ff */
[----:B----4-:R-:W-:Y:S02]  /*24a0*/  HMMA.16816.F32 R52, R12, R60, R52 ;  /* 0x0000003c0c34723c */ /* 0x010fe40000001834 */
[----:B------:R-:W-:Y:S01]  /*24b0*/  I2F R29, R31 ;  /* 0x0000001f001d7306 */ /* 0x000fe20000201400 */
[----:B------:R-:W-:-:S02]  /*24c0*/  ISETP.GE.AND P1, PT, R17, R103, PT ;  /* 0x000000671100720c */ /* 0x000fc40003f26270 */
[----:B------:R-:W-:-:S03]  /*24d0*/  ISETP.GE.AND P6, PT, R17, R102, PT ;  /* 0x000000661100720c */ /* 0x000fc60003fc6270 */
[----:B------:R-:W-:Y:S02]  /*24e0*/  HMMA.16816.F32 R40, R36, R26, R40 ;  /* 0x0000001a2428723c */ /* 0x000fe40000001828 */
[----:B------:R4:W5:Y:S01]  /*24f0*/  I2F R21, R17 ;  /* 0x0000001100157306 */ /* 0x0009620000201400 */
[-C--:B---3--:R-:W-:Y:S01]  /*2500*/  FFMA.FTZ R2, R25, R0.reuse, R32 ;  /* 0x0000000019027223 */ /* 0x088fe20000010020 */
[----:B------:R-:W-:Y:S01]  /*2510*/  IADD3 R32, R3, 0x20, RZ ;  /* 0x0000002003207810 */ /* 0x000fe20007ffe0ff */
[CC--:B--2---:R-:W-:Y:S02]  /*2520*/  FFMA.FTZ R33, R16.reuse, R0.reuse, R33 ;  /* 0x0000000010217223 */ /* 0x0c4fe40000010021 */
[----:B------:R-:W-:Y:S01]  /*2530*/  FFMA.FTZ R35, R16, R0, R35 ;  /* 0x0000000010237223 */ /* 0x000fe20000010023 */
[----:B------:R-:W-:Y:S01]  /*2540*/  HMMA.16816.F32 R72, R68, R58, R72 ;  /* 0x0000003a4448723c */ /* 0x000fe20000001848 */
[----:B------:R-:W-:Y:S02]  /*2550*/  FSEL R2, R2, -INF , !P3 ;  /* 0xff80000002027808 */ /* 0x000fe40005800000 */
[----:B------:R-:W-:-:S02]  /*2560*/  FSEL R16, R33, -INF , !P5 ;  /* 0xff80000021107808 */ /* 0x000fc40006800000 */
[-C--:B------:R-:W-:Y:S02]  /*2570*/  ISETP.GE.AND P3, PT, R28, R102.reuse, PT ;  /* 0x000000661c00720c */ /* 0x080fe40003f66270 */
[----:B------:R-:W-:Y:S01]  /*2580*/  ISETP.GE.AND P5, PT, R31, R102, PT ;  /* 0x000000661f00720c */ /* 0x000fe20003fa6270 */
[----:B------:R-:W-:Y:S01]  /*2590*/  HMMA.16816.F32 R48, R12, R62, R48 ;  /* 0x0000003e0c30723c */ /* 0x000fe20000001830 */
[----:B------:R-:W2:Y:S01]  /*25a0*/  I2F R28, R30 ;  /* 0x0000001e001c7306 */ /* 0x000ea20000201400 */
[-C--:B----4-:R-:W-:Y:S01]  /*25b0*/  FFMA.FTZ R17, R25, R0.reuse, R34 ;  /* 0x0000000019117223 */ /* 0x090fe20000010022 */
[----:B------:R-:W-:Y:S01]  /*25c0*/  IADD3 R33, R3, 0x21, RZ ;  /* 0x0000002103217810 */ /* 0x000fe20007ffe0ff */
[----:B------:R-:W3:Y:S01]  /*25d0*/  LDSM.16.M88.4 R24, [R109+0x5c00] ;  /* 0x005c00006d18783b */ /* 0x000ee20000000200 */
[----:B-----5:R-:W-:Y:S01]  /*25e0*/  FFMA.FTZ R52, R21, R0, R52 ;  /* 0x0000000015347223 */ /* 0x020fe20000010034 */
[----:B------:R-:W-:-:S04]  /*25f0*/  DEPBAR.LE SB0, 0x0 ;  /* 0x000080000000791a */ /* 0x000fc80000000000 */
[C---:B-1----:R-:W-:Y:S01]  /*2600*/  HMMA.16816.F32 R44, R12.reuse, R8, R44 ;  /* 0x000000080c2c723c */ /* 0x042fe2000000182c */
[-C--:B------:R-:W-:Y:S01]  /*2610*/  FFMA.FTZ R21, R21, R0.reuse, R54 ;  /* 0x0000000015157223 */ /* 0x080fe20000010036 */
[----:B------:R-:W-:Y:S02]  /*2620*/  FSEL R17, R17, -INF , !P0 ;  /* 0xff80000011117808 */ /* 0x000fe40004000000 */
[-C--:B------:R-:W-:Y:S02]  /*2630*/  ISETP.GE.AND P0, PT, R31, R103.reuse, PT ;  /* 0x000000671f00720c */ /* 0x080fe40003f06270 */
[----:B------:R1:W4:Y:S01]  /*2640*/  I2F R31, R32 ;  /* 0x00000020001f7306 */ /* 0x0003220000201400 */
[----:B------:R-:W-:Y:S01]  /*2650*/  FFMA.FTZ R8, R23, R0, R53 ;  /* 0x0000000017087223 */ /* 0x000fe20000010035 */
[----:B------:R-:W-:Y:S01]  /*2660*/  HMMA.16816.F32 R40, R12, R10, R40 ;  /* 0x0000000a0c28723c */ /* 0x000fe20000001828 */
[----:B------:R-:W-:Y:S02]  /*2670*/  FSEL R21, R21, -INF , !P6 ;  /* 0xff80000015157808 */ /* 0x000fe40007000000 */
[----:B------:R-:W-:-:S02]  /*2680*/  ISETP.GE.AND P6, PT, R32, R103, PT ;  /* 0x000000672000720c */ /* 0x000fc40003fc6270 */
[----:B------:R-:W-:Y:S01]  /*2690*/  FSEL R8, R8, -INF , !P2 ;  /* 0xff80000008087808 */ /* 0x000fe20005000000 */
[----:B------:R-:W5:Y:S01]  /*26a0*/  I2F R11, R33 ;  /* 0x00000021000b7306 */ /* 0x000f620000201400 */
[----:B------:R-:W-:Y:S01]  /*26b0*/  ISETP.GE.AND P2, PT, R32, R102, PT ;  /* 0x000000662000720c */ /* 0x000fe20003f46270 */
[----:B------:R-:W-:Y:S01]  /*26c0*/  HMMA.16816.F32 R72, R36, R18, R72 ;  /* 0x000000122448723c */ /* 0x000fe20000001848 */
[-C--:B------:R-:W-:Y:S02]  /*26d0*/  FFMA.FTZ R9, R29, R0.reuse, R50 ;  /* 0x000000001d097223 */ /* 0x080fe40000010032 */
[CC--:B--2---:R-:W-:Y:S02]  /*26e0*/  FFMA.FTZ R51, R28.reuse, R0.reuse, R51 ;  /* 0x000000001c337223 */ /* 0x0c4fe40000010033 */
[-C--:B------:R-:W-:Y:S01]  /*26f0*/  FFMA.FTZ R10, R28, R0.reuse, R49 ;  /* 0x000000001c0a7223 */ /* 0x080fe20000010031 */
[----:B-1----:R-:W-:Y:S01]  /*2700*/  IADD3 R32, R3, 0x28, RZ ;  /* 0x0000002803207810 */ /* 0x002fe20007ffe0ff */
[-C--:B------:R-:W-:Y:S01]  /*2710*/  FFMA.FTZ R37, R23, R0.reuse, R55 ;  /* 0x0000000017257223 */ /* 0x080fe20000010037 */
[----:B------:R-:W-:Y:S01]  /*2720*/  FSEL R19, R35, -INF , !P4 ;  /* 0xff80000023137808 */ /* 0x000fe20006000000 */
[CC--:B----4-:R-:W-:Y:S01]  /*2730*/  FFMA.FTZ R44, R31.reuse, R0.reuse, R44 ;  /* 0x000000001f2c7223 */ /* 0x0d0fe2000001002c */
[----:B------:R-:W-:Y:S01]  /*2740*/  FSEL R18, R52, -INF , !P1 ;  /* 0xff80000034127808 */ /* 0x000fe20004800000 */
[----:B------:R-:W-:Y:S01]  /*2750*/  FFMA.FTZ R46, R31, R0, R46 ;  /* 0x000000001f2e7223 */ /* 0x000fe2000001002e */
[C---:B------:R-:W-:Y:S01]  /*2760*/  ISETP.GE.AND P4, PT, R30.reuse, R103, PT ;  /* 0x000000671e00720c */ /* 0x040fe20003f86270 */
[----:B------:R-:W1:Y:S01]  /*2770*/  I2F R23, R3 ;  /* 0x0000000300177306 */ /* 0x000e620000201400 */
[----:B------:R-:W-:Y:S01]  /*2780*/  ISETP.GE.AND P1, PT, R30, R102, PT ;  /* 0x000000661e00720c */ /* 0x000fe20003f26270 */
[-C--:B------:R-:W-:Y:S01]  /*2790*/  FFMA.FTZ R30, R29, R0.reuse, R48 ;  /* 0x000000001d1e7223 */ /* 0x080fe20000010030 */
[----:B------:R-:W-:Y:S01]  /*27a0*/  IADD3 R31, R3, 0x30, RZ ;  /* 0x00000030031f7810 */ /* 0x000fe20007ffe0ff */
[CC--:B-----5:R-:W-:Y:S01]  /*27b0*/  FFMA.FTZ R45, R11.reuse, R0.reuse, R45 ;  /* 0x000000000b2d7223 */ /* 0x0e0fe2000001002d */
[----:B---3--:R-:W-:Y:S01]  /*27c0*/  HMMA.16816.F32 R76, R12, R24, R76 ;  /* 0x000000180c4c723c */ /* 0x008fe2000000184c */
[----:B------:R-:W-:Y:S01]  /*27d0*/  FFMA.FTZ R47, R11, R0, R47 ;  /* 0x000000000b2f7223 */ /* 0x000fe2000001002f */
[----:B------:R-:W-:Y:S01]  /*27e0*/  FSEL R11, R51, -INF , !P1 ;  /* 0xff800000330b7808 */ /* 0x000fe20004800000 */
[----:B------:R-:W2:Y:S01]  /*27f0*/  I2F R29, R32 ;  /* 0x00000020001d7306 */ /* 0x000ea20000201400 */
[----:B------:R-:W-:-:S02]  /*2800*/  FSEL R92, R44, -INF , !P6 ;  /* 0xff8000002c5c7808 */ /* 0x000fc40007000000 */
[----:B------:R-:W-:Y:S02]  /*2810*/  FSEL R30, R30, -INF , !P0 ;  /* 0xff8000001e1e7808 */ /* 0x000fe40004000000 */
[----:B------:R-:W-:Y:S01]  /*2820*/  IADD3 R25, R3, 0x29, RZ ;  /* 0x0000002903197810 */ /* 0x000fe20007ffe0ff */
[----:B------:R-:W-:Y:S01]  /*2830*/  HMMA.16816.F32 R72, R12, R26, R72 ;  /* 0x0000001a0c48723c */ /* 0x000fe20000001848 */
[----:B------:R-:W-:Y:S01]  /*2840*/  FSEL R9, R9, -INF , !P5 ;  /* 0xff80000009097808 */ /* 0x000fe20006800000 */
[----:B-1----:R-:W-:Y:S01]  /*2850*/  FFMA.FTZ R20, R23, R0, R20 ;  /* 0x0000000017147223 */ /* 0x002fe20000010014 */
[CC--:B------:R-:W-:Y:S02]  /*2860*/  ISETP.GE.AND P1, PT, R25.reuse, R103.reuse, PT ;  /* 0x000000671900720c */ /* 0x0c0fe40003f26270 */
[-C--:B------:R-:W-:Y:S02]  /*2870*/  ISETP.GE.AND P6, PT, R25, R102.reuse, PT ;  /* 0x000000661900720c */ /* 0x080fe40003fc6270 */
[----:B------:R-:W1:Y:S01]  /*2880*/  I2F R25, R25 ;  /* 0x0000001900197306 */ /* 0x000e620000201400 */
[----:B------:R-:W-:Y:S01]  /*2890*/  ISETP.GE.AND P0, PT, R33, R102, PT ;  /* 0x000000662100720c */ /* 0x000fe20003f06270 */
[CC--:B--2---:R-:W-:Y:S01]  /*28a0*/  FFMA.FTZ R40, R29.reuse, R0.reuse, R40 ;  /* 0x000000001d287223 */ /* 0x0c4fe20000010028 */
[----:B------:R-:W-:Y:S01]  /*28b0*/  ISETP.GE.AND P5, PT, R32, R103, PT ;  /* 0x000000672000720c */ /* 0x000fe20003fa6270 */
[----:B------:R-:W-:Y:S01]  /*28c0*/  FFMA.FTZ R42, R29, R0, R42 ;  /* 0x000000001d2a7223 */ /* 0x000fe2000001002a */
[----:B------:R-:W-:-:S03]  /*28d0*/  IADD3 R24, R3, 0x31, RZ ;  /* 0x0000003103187810 */ /* 0x000fc60007ffe0ff */
[----:B------:R-:W2:Y:S01]  /*28e0*/  I2F R29, R31 ;  /* 0x0000001f001d7306 */ /* 0x000ea20000201400 */
[----:B------:R-:W-:Y:S02]  /*28f0*/  FSEL R89, R47, -INF , !P0 ;  /* 0xff8000002f597808 */ /* 0x000fe40004000000 */
[----:B------:R-:W-:Y:S02]  /*2900*/  FSEL R90, R40, -INF , !P5 ;  /* 0xff800000285a7808 */ /* 0x000fe40006800000 */
[CC--:B------:R-:W-:Y:S02]  /*2910*/  ISETP.GE.AND P0, PT, R24.reuse, R103.reuse, PT ;  /* 0x000000671800720c */ /* 0x0c0fe40003f06270 */
[----:B------:R-:W-:Y:S01]  /*2920*/  ISETP.GE.AND P5, PT, R24, R102, PT ;  /* 0x000000661800720c */ /* 0x000fe20003fa6270 */
[CC--:B-1----:R-:W-:Y:S01]  /*2930*/  FFMA.FTZ R43, R25.reuse, R0.reuse, R43 ;  /* 0x00000000192b7223 */ /* 0x0c2fe2000001002b */
[----:B------:R-:W1:Y:S01]  /*2940*/  I2F R24, R24 ;  /* 0x0000001800187306 */ /* 0x000e620000201400 */
[----:B------:R-:W-:Y:S01]  /*2950*/  FSEL R91, R46, -INF , !P2 ;  /* 0xff8000002e5b7808 */ /* 0x000fe20005000000 */
[----:B------:R-:W-:Y:S01]  /*2960*/  FFMA.FTZ R41, R25, R0, R41 ;  /* 0x0000000019297223 */ /* 0x000fe20000010029 */
[----:B------:R-:W-:-:S02]  /*2970*/  ISETP.GE.AND P2, PT, R31, R103, PT ;  /* 0x000000671f00720c */ /* 0x000fc40003f46270 */
[----:B------:R-:W-:Y:S01]  /*2980*/  IADD3 R28, R3, 0x38, RZ ;  /* 0x00000038031c7810 */ /* 0x000fe20007ffe0ff */
[----:B--2---:R-:W-:Y:S01]  /*2990*/  FFMA.FTZ R76, R29, R0, R76 ;  /* 0x000000001d4c7223 */ /* 0x004fe2000001004c */
[----:B------:R-:W-:Y:S02]  /*29a0*/  IADD3 R12, R3, 0x39, RZ ;  /* 0x00000039030c7810 */ /* 0x000fe40007ffe0ff */
        /* <DEDUP_REMOVED lines=10> */
[----:B------:R-:W-:Y:S02]  /*2a50*/  FSEL R34, R34, -INF , !P5 ;  /* 0xff80000022227808 */ /* 0x000fe40006800000 */
[----:B------:R-:W-:Y:S01]  /*2a60*/  ISETP.GE.AND P5, PT, R96, 0x2, PT ;  /* 0x000000026000780c */ /* 0x000fe20003fa6270 */
[-C--:B--2---:R-:W-:Y:S01]  /*2a70*/  FFMA.FTZ R72, R13, R0.reuse, R72 ;  /* 0x000000000d487223 */ /* 0x084fe20000010048 */
[----:B------:R-:W-:Y:S01]  /*2a80*/  FSEL R93, R45, -INF , !P3 ;  /* 0xff8000002d5d7808 */ /* 0x000fe20005800000 */
[----:B------:R-:W-:Y:S01]  /*2a90*/  FFMA.FTZ R33, R13, R0, R74 ;  /* 0x000000000d217223 */ /* 0x000fe2000001004a */
[----:B------:R-:W-:Y:S01]  /*2aa0*/  BAR.SYNC.DEFER_BLOCKING 0x0 ;  /* 0x0000000000007b1d */ /* 0x000fe20000010000 */
[----:B------:R-:W-:Y:S01]  /*2ab0*/  ISETP.GE.AND P3, PT, R31, R102, PT ;  /* 0x000000661f00720c */ /* 0x000fe20003f66270 */
[----:B------:R-:W-:Y:S01]  /*2ac0*/  FFMA.FTZ R31, R29, R0, R78 ;  /* 0x000000001d1f7223 */ /* 0x000fe2000001004e */
[----:B------:R-:W-:Y:S02]  /*2ad0*/  FSEL R10, R10, -INF , !P4 ;  /* 0xff8000000a0a7808 */ /* 0x000fe40006000000 */
[----:B------:R-:W-:Y:S01]  /*2ae0*/  ISETP.GE.AND P4, PT, R32, R102, PT ;  /* 0x000000662000720c */ /* 0x000fe20003f86270 */
[-C--:B-1----:R-:W-:Y:S01]  /*2af0*/  FFMA.FTZ R73, R3, R0.reuse, R73 ;  /* 0x0000000003497223 */ /* 0x082fe20000010049 */
[----:B------:R-:W-:Y:S01]  /*2b00*/  FSEL R31, R31, -INF , !P3 ;  /* 0xff8000001f1f7808 */ /* 0x000fe20005800000 */
[----:B------:R-:W-:Y:S01]  /*2b10*/  FFMA.FTZ R32, R3, R0, R75 ;  /* 0x0000000003207223 */ /* 0x000fe2000001004b */
[----:B------:R-:W-:-:S02]  /*2b20*/  FSEL R130, R77, -INF , !P0 ;  /* 0xff8000004d827808 */ /* 0x000fc40004000000 */
[CC--:B------:R-:W-:Y:S02]  /*2b30*/  ISETP.GE.AND P3, PT, R12.reuse, R103.reuse, PT ;  /* 0x000000670c00720c */ /* 0x0c0fe40003f66270 */
[----:B------:R-:W-:Y:S01]  /*2b40*/  ISETP.GE.AND P0, PT, R12, R102, PT ;  /* 0x000000660c00720c */ /* 0x000fe20003f06270 */
[----:B------:R-:W-:Y:S01]  /*2b50*/  FFMA.FTZ R12, R23, R0, R22 ;  /* 0x00000000170c7223 */ /* 0x000fe20000010016 */
[----:B------:R-:W-:Y:S02]  /*2b60*/  FSEL R105, R42, -INF , !P4 ;  /* 0xff8000002a697808 */ /* 0x000fe40006000000 */
[----:B------:R-:W-:Y:S02]  /*2b70*/  FSEL R104, R41, -INF , !P1 ;  /* 0xff80000029687808 */ /* 0x000fe40004800000 */
        /* <DEDUP_REMOVED lines=9> */
[----:B------:R-:W-:Y:S01]  /*2c10*/  IADD3 R13, R96, -0x2, RZ ;  /* 0xfffffffe600d7810 */ /* 0x000fe20007ffe0ff */
[----:B------:R-:W-:Y:S01]  /*2c20*/  BSSY B0, `(.L_x_236) ;  /* 0x0000038000007945 */ /* 0x000fe20003800000 */
[----:B------:R-:W-:-:S02]  /*2c30*/  ISETP.GE.AND P4, PT, R126, c[0x0][0x220], PT ;  /* 0x000088007e007a0c */ /* 0x000fc40003f86270 */
        /* <DEDUP_REMOVED lines=54> */
.L_x_237:
[----:B------:R-:W-:Y:S05]  /*2fa0*/  BSYNC B0 ;  /* 0x0000000000007941 */ /* 0x000fea0003800000 */
.L_x_236:
[----:B------:R-:W0:Y:S02]  /*2fb0*/  LDGDEPBAR ;  /* 0x00000000000079af */ /* 0x000e240000000000 */
.L_x_235:
[----:B------:R-:W-:Y:S02]  /*2fc0*/  FMNMX.FTZ R3, R20, R6, !PT ;  /* 0x0000000614037209 */ /* 0x000fe40007810000 */
[----:B------:R-:W-:Y:S02]  /*2fd0*/  SHF.L.U32 R110, R5, 0x1, RZ ;  /* 0x00000001056e7819 */ /* 0x000fe400000006ff */
        /* <DEDUP_REMOVED lines=26> */
[----:B------:R-:W-:-:S03]  /*3180*/  FMNMX.FTZ R14, R11, R14, !PT ;  /* 0x0000000e0b0e7209 */ /* 0x000fc60007810000 */
[----:B------:R-:W1:Y:S01]  /*3190*/  SHFL.BFLY PT, R22, R13, 0x2, 0x1f ;  /* 0x0c401f000d167f89 */ /* 0x000e6200000e0000 */
[----:B------:R-:W-:-:S04]  /*31a0*/  FMNMX.FTZ R14, R91, R14, !PT ;  /* 0x0000000e5b0e7209 */ /* 0x000fc80007810000 */
[----:B------:R-:W-:-:S04]  /*31b0*/  FMNMX.FTZ R14, R89, R14, !PT ;  /* 0x0000000e590e7209 */ /* 0x000fc80007810000 */
[----:B------:R-:W-:-:S04]  /*31c0*/  FMNMX.FTZ R14, R105, R14, !PT ;  /* 0x0000000e690e7209 */ /* 0x000fc80007810000 */
[----:B------:R-:W-:-:S04]  /*31d0*/  FMNMX.FTZ R14, R107, R14, !PT ;  /* 0x0000000e6b0e7209 */ /* 0x000fc80007810000 */
[----:B------:R-:W-:-:S04]  /*31e0*/  FMNMX.FTZ R3, R31, R14, !PT ;  /* 0x0000000e1f037209 */ /* 0x000fc80007810000 */
[----:B------:R-:W-:Y:S02]  /*31f0*/  FMNMX.FTZ R14, R34, R3, !PT ;  /* 0x00000003220e7209 */ /* 0x000fe40007810000 */
[----:B-1----:R-:W-:Y:S02]  /*3200*/  FMNMX.FTZ R22, R13, R22, !PT ;  /* 0x000000160d167209 */ /* 0x002fe40007810000 */
[----:B------:R-:W-:-:S03]  /*3210*/  FMNMX.FTZ R15, R33, R14, !PT ;  /* 0x0000000e210f7209 */ /* 0x000fc60007810000 */
[----:B------:R-:W1:Y:S01]  /*3220*/  SHFL.BFLY PT, R3, R22, 0x1, 0x1f ;  /* 0x0c201f0016037f89 */ /* 0x000e6200000e0000 */
[----:B------:R-:W-:-:S05]  /*3230*/  FMNMX.FTZ R15, R32, R15, !PT ;  /* 0x0000000f200f7209 */ /* 0x000fca0007810000 */
[----:B------:R-:W2:Y:S01]  /*3240*/  SHFL.BFLY PT, R14, R15, 0x2, 0x1f ;  /* 0x0c401f000f0e7f89 */ /* 0x000ea200000e0000 */
[----:B-1----:R-:W-:-:S04]  /*3250*/  FMNMX.FTZ R3, R22, R3, !PT ;  /* 0x0000000316037209 */ /* 0x002fc80007810000 */
[C---:B------:R-:W-:Y:S01]  /*3260*/  FSETP.NEU.FTZ.AND P0, PT, R3.reuse, -INF , PT ;  /* 0xff8000000300780b */ /* 0x040fe20003f1d000 */
[----:B------:R-:W-:Y:S01]  /*3270*/  FMUL.FTZ R133, R3, c[0x0][0x23c] ;  /* 0x00008f0003857a20 */ /* 0x000fe20000410000 */
[----:B--2---:R-:W-:-:S04]  /*3280*/  FMNMX.FTZ R14, R15, R14, !PT ;  /* 0x0000000e0f0e7209 */ /* 0x004fc80007810000 */
[----:B------:R-:W-:Y:S01]  /*3290*/  FSEL R133, R133, RZ, P0 ;  /* 0x000000ff85857208 */ /* 0x000fe20000000000 */
[----:B------:R-:W1:Y:S04]  /*32a0*/  SHFL.BFLY PT, R13, R14, 0x1, 0x1f ;  /* 0x0c201f000e0d7f89 */ /* 0x000e6800000e0000 */
[--C-:B------:R-:W-:Y:S02]  /*32b0*/  FFMA.FTZ R85, R2, c[0x0][0x23c], -R133.reuse ;  /* 0x00008f0002557a23 */ /* 0x100fe40000010885 */
[--C-:B------:R-:W-:Y:S02]  /*32c0*/  FFMA.FTZ R23, R30, c[0x0][0x23c], -R133.reuse ;  /* 0x00008f001e177a23 */ /* 0x100fe40000010885 */
[--C-:B------:R-:W-:Y:S02]  /*32d0*/  FFMA.FTZ R87, R20, c[0x0][0x23c], -R133.reuse ;  /* 0x00008f0014577a23 */ /* 0x100fe40000010885 */
[--C-:B------:R-:W-:Y:S01]  /*32e0*/  FFMA.FTZ R86, R6, c[0x0][0x23c], -R133.reuse ;  /* 0x00008f0006567a23 */ /* 0x100fe20000010885 */
[----:B------:R-:W-:Y:S01]  /*32f0*/  MUFU.EX2 R85, R85 ;  /* 0x0000005500557308 */ /* 0x000fe20000000800 */
[----:B------:R-:W-:-:S02]  /*3300*/  FFMA.FTZ R28, R16, c[0x0][0x23c], -R133 ;  /* 0x00008f00101c7a23 */ /* 0x000fc40000010885 */
[--C-:B------:R-:W-:Y:S02]  /*3310*/  FFMA.FTZ R22, R8, c[0x0][0x23c], -R133.reuse ;  /* 0x00008f0008167a23 */ /* 0x100fe40000010885 */
[--C-:B------:R-:W-:Y:S02]  /*3320*/  FFMA.FTZ R20, R10, c[0x0][0x23c], -R133.reuse ;  /* 0x00008f000a147a23 */ /* 0x100fe40000010885 */
[--C-:B------:R-:W-:Y:S01]  /*3330*/  FFMA.FTZ R27, R18, c[0x0][0x23c], -R133.reuse ;  /* 0x00008f00121b7a23 */ /* 0x100fe20000010885 */
[----:B------:R-:W-:Y:S01]  /*3340*/  MUFU.EX2 R87, R87 ;  /* 0x0000005700577308 */ /* 0x000fe20000000800 */
[--C-:B------:R-:W-:Y:S02]  /*3350*/  FFMA.FTZ R94, R93, c[0x0][0x23c], -R133.reuse ;  /* 0x00008f005d5e7a23 */ /* 0x100fe40000010885 */
[--C-:B------:R-:W-:Y:S01]  /*3360*/  FFMA.FTZ R93, R90, c[0x0][0x23c], -R133.reuse ;  /* 0x00008f005a5d7a23 */ /* 0x100fe20000010885 */
[----:B-1----:R-:W-:Y:S01]  /*3370*/  FMNMX.FTZ R2, R14, R13, !PT ;  /* 0x0000000d0e027209 */ /* 0x002fe20007810000 */
[----:B------:R-:W-:-:S03]  /*3380*/  FFMA.FTZ R90, R104, c[0x0][0x23c], -R133 ;  /* 0x00008f00685a7a23 */ /* 0x000fc60000010885 */
[----:B------:R-:W1:Y:S01]  /*3390*/  MUFU.EX2 R86, R86 ;  /* 0x0000005600567308 */ /* 0x000e620000000800 */
[C---:B------:R-:W-:Y:S01]  /*33a0*/  FSETP.NEU.FTZ.AND P0, PT, R2.reuse, -INF , PT ;  /* 0xff8000000200780b */ /* 0x040fe20003f1d000 */
[----:B------:R-:W-:Y:S02]  /*33b0*/  FMUL.FTZ R84, R2, c[0x0][0x23c] ;  /* 0x00008f0002547a20 */ /* 0x000fe40000410000 */
[--C-:B------:R-:W-:Y:S02]  /*33c0*/  FFMA.FTZ R95, R92, c[0x0][0x23c], -R133.reuse ;  /* 0x00008f005c5f7a23 */ /* 0x100fe40000010885 */
[--C-:B------:R-:W-:Y:S01]  /*33d0*/  FFMA.FTZ R106, R106, c[0x0][0x23c], -R133.reuse ;  /* 0x00008f006a6a7a23 */ /* 0x100fe20000010885 */
[----:B------:R-:W-:Y:S01]  /*33e0*/  FSEL R84, R84, RZ, P0 ;  /* 0x000000ff54547208 */ /* 0x000fe20000000000 */
[----:B------:R-:W2:Y:S01]  /*33f0*/  MUFU.EX2 R28, R28 ;  /* 0x0000001c001c7308 */ /* 0x000ea20000000800 */
[--C-:B------:R-:W-:Y:S02]  /*3400*/  FFMA.FTZ R132, R132, c[0x0][0x23c], -R133.reuse ;  /* 0x00008f0084847a23 */ /* 0x100fe40000010885 */
[----:B------:R-:W-:-:S02]  /*3410*/  FFMA.FTZ R131, R131, c[0x0][0x23c], -R133 ;  /* 0x00008f0083837a23 */ /* 0x000fc40000010885 */
[--C-:B------:R-:W-:Y:S02]  /*3420*/  FFMA.FTZ R35, R12, c[0x0][0x23c], -R84.reuse ;  /* 0x00008f000c237a23 */ /* 0x100fe40000010854 */
[--C-:B------:R-:W-:Y:S01]  /*3430*/  FFMA.FTZ R88, R7, c[0x0][0x23c], -R84.reuse ;  /* 0x00008f0007587a23 */ /* 0x100fe20000010854 */
[----:B-1----:R-:W-:Y:S01]  /*3440*/  F2FP.PACK_AB R80, R86, R87 ;  /* 0x000000575650723e */ /* 0x002fe200000000ff */
[--C-:B------:R-:W-:Y:S01]  /*3450*/  FFMA.FTZ R30, R17, c[0x0][0x23c], -R84.reuse ;  /* 0x00008f00111e7a23 */ /* 0x100fe20000010854 */
[----:B------:R-:W-:Y:S01]  /*3460*/  MUFU.EX2 R27, R27 ;  /* 0x0000001b001b7308 */ /* 0x000fe20000000800 */
[--C-:B------:R-:W-:Y:S01]  /*3470*/  FFMA.FTZ R29, R19, c[0x0][0x23c], -R84.reuse ;  /* 0x00008f00131d7a23 */ /* 0x100fe20000010854 */
[----:B------:R-:W-:Y:S01]  /*3480*/  LDSM.16.MT88.4 R12, [R110+0x6400] ;  /* 0x006400006e0c783b */ /* 0x000fe20000004200 */
[--C-:B------:R-:W-:Y:S02]  /*3490*/  FFMA.FTZ R26, R21, c[0x0][0x23c], -R84.reuse ;  /* 0x00008f00151a7a23 */ /* 0x100fe40000010854 */
[--C-:B------:R-:W-:Y:S01]  /*34a0*/  FFMA.FTZ R24, R9, c[0x0][0x23c], -R84.reuse ;  /* 0x00008f0009187a23 */ /* 0x100fe20000010854 */
[----:B--2---:R-:W-:Y:S01]  /*34b0*/  F2FP.PACK_AB R82, R28, R85 ;  /* 0x000000551c52723e */ /* 0x004fe200000000ff */
[--C-:B------:R-:W-:Y:S01]  /*34c0*/  FFMA.FTZ R21, R11, c[0x0][0x23c], -R84.reuse ;  /* 0x00008f000b157a23 */ /* 0x100fe20000010854 */
[----:B------:R-:W-:Y:S01]  /*34d0*/  MUFU.EX2 R35, R35 ;  /* 0x0000002300237308 */ /* 0x000fe20000000800 */
[----:B------:R-:W1:Y:S01]  /*34e0*/  LDSM.16.MT88.4 R8, [R108+0x6400] ;  /* 0x006400006c08783b */ /* 0x000e620000004200 */
[----:B------:R-:W-:-:S02]  /*34f0*/  FFMA.FTZ R25, R37, c[0x0][0x23c], -R84 ;  /* 0x00008f0025197a23 */ /* 0x000fc40000010854 */
[--C-:B------:R-:W-:Y:S01]  /*3500*/  FFMA.FTZ R104, R91, c[0x0][0x23c], -R84.reuse ;  /* 0x00008f005b687a23 */ /* 0x100fe20000010854 */
[----:B------:R-:W2:Y:S01]  /*3510*/  LDSM.16.MT88.4 R16, [R110+0x7400] ;  /* 0x007400006e10783b */ /* 0x000ea20000004200 */
[--C-:B------:R-:W-:Y:S02]  /*3520*/  FFMA.FTZ R91, R89, c[0x0][0x23c], -R84.reuse ;  /* 0x00008f00595b7a23 */ /* 0x100fe40000010854 */
[----:B------:R-:W3:Y:S01]  /*3530*/  MUFU.EX2 R88, R88 ;  /* 0x0000005800587308 */ /* 0x000ee20000000800 */
[--C-:B------:R-:W-:Y:S02]  /*3540*/  FFMA.FTZ R92, R105, c[0x0][0x23c], -R84.reuse ;  /* 0x00008f00695c7a23 */ /* 0x100fe40000010854 */
[--C-:B------:R-:W-:Y:S02]  /*3550*/  FFMA.FTZ R89, R107, c[0x0][0x23c], -R84.reuse ;  /* 0x00008f006b597a23 */ /* 0x100fe40000010854 */
[--C-:B------:R-:W-:Y:S02]  /*3560*/  FFMA.FTZ R31, R31, c[0x0][0x23c], -R84.reuse ;  /* 0x00008f001f1f7a23 */ /* 0x100fe40000010854 */
[--C-:B------:R-:W-:Y:S01]  /*3570*/  FFMA.FTZ R34, R34, c[0x0][0x23c], -R84.reuse ;  /* 0x00008f0022227a23 */ /* 0x100fe20000010854 */
[----:B------:R-:W-:Y:S01]  /*3580*/  MUFU.EX2 R30, R30 ;  /* 0x0000001e001e7308 */ /* 0x000fe20000000800 */
[----:B------:R-:W-:-:S02]  /*3590*/  FFMA.FTZ R33, R33, c[0x0][0x23c], -R84 ;  /* 0x00008f0021217a23 */ /* 0x000fc40000010854 */
[----:B------:R-:W-:Y:S02]  /*35a0*/  FFMA.FTZ R134, R32, c[0x0][0x23c], -R84 ;  /* 0x00008f0020867a23 */ /* 0x000fe40000010854 */
[----:B------:R-:W-:Y:S02]  /*35b0*/  FFMA.FTZ R130, R130, c[0x0][0x23c], -R133 ;  /* 0x00008f0082827a23 */ /* 0x000fe40000010885 */
[----:B------:R-:W-:Y:S01]  /*35c0*/  FADD.FTZ R86, R87, R86 ;  /* 0x0000005657567221 */ /* 0x000fe20000010000 */
[----:B------:R-:W4:Y:S01]  /*35d0*/  MUFU.EX2 R29, R29 ;  /* 0x0000001d001d7308 */ /* 0x000f220000000800 */
[----:B---3--:R-:W-:Y:S01]  /*35e0*/  F2FP.PACK_AB R81, R88, R35 ;  /* 0x000000235851723e */ /* 0x008fe200000000ff */
[----:B------:R-:W-:Y:S02]  /*35f0*/  FADD.FTZ R35, R35, R88 ;  /* 0x0000005823237221 */ /* 0x000fe40000010000 */
[----:B------:R-:W-:-:S04]  /*3600*/  FADD.FTZ R85, R85, R86 ;  /* 0x0000005655557221 */ /* 0x000fc80000010000 */
[----:B------:R-:W3:Y:S01]  /*3610*/  MUFU.EX2 R22, R22 ;  /* 0x0000001600167308 */ /* 0x000ee20000000800 */
[----:B------:R-:W-:Y:S01]  /*3620*/  FADD.FTZ R28, R28, R85 ;  /* 0x000000551c1c7221 */ /* 0x000fe20000010000 */
[----:B----4-:R-:W-:-:S06]  /*3630*/  F2FP.PACK_AB R83, R29, R30 ;  /* 0x0000001e1d53723e */ /* 0x010fcc00000000ff */
[----:B------:R-:W-:Y:S01]  /*3640*/  MUFU.EX2 R23, R23 ;  /* 0x0000001700177308 */ /* 0x000fe20000000800 */
[----:B------:R-:W-:-:S04]  /*3650*/  FADD.FTZ R30, R30, R35 ;  /* 0x000000231e1e7221 */ /* 0x000fc80000010000 */
[----:B------:R-:W-:Y:S01]  /*3660*/  FADD.FTZ R29, R29, R30 ;  /* 0x0000001e1d1d7221 */ /* 0x000fe20000010000 */
[----:B------:R-:W-:Y:S01]  /*3670*/  HMMA.16816.F32 R44, R80, R48, RZ ;  /* 0x00000030502c723c */ /* 0x000fe200000018ff */
[----:B---3--:R-:W-:Y:S01]  /*3680*/  F2FP.PACK_AB R4, R22, R27 ;  /* 0x0000001b1604723e */ /* 0x008fe200000000ff */
[----:B------:R-:W3:Y:S01]  /*3690*/  MUFU.EX2 R20, R20 ;  /* 0x0000001400147308 */ /* 0x000ee20000000800 */
[----:B------:R-:W-:-:S04]  /*36a0*/  FADD.FTZ R27, R27, R28 ;  /* 0x0000001c1b1b7221 */ /* 0x000fc80000010000 */
[----:B------:R-:W-:Y:S01]  /*36b0*/  FADD.FTZ R22, R22, R27 ;  /* 0x0000001b16167221 */ /* 0x000fe20000010000 */
[C---:B------:R-:W-:Y:S02]  /*36c0*/  HMMA.16816.F32 R48, R80.reuse, R50, RZ ;  /* 0x000000325030723c */ /* 0x040fe400000018ff */
[----:B------:R-:W-:Y:S06]  /*36d0*/  MUFU.EX2 R26, R26 ;  /* 0x0000001a001a7308 */ /* 0x000fec0000000800 */
[----:B------:R-:W-:Y:S02]  /*36e0*/  HMMA.16816.F32 R60, R80, R64, RZ ;  /* 0x00000040503c723c */ /* 0x000fe400000018ff */
[----:B------:R-:W4:Y:S01]  /*36f0*/  MUFU.EX2 R25, R25 ;  /* 0x0000001900197308 */ /* 0x000f220000000800 */
[----:B---3--:R-:W-:Y:S01]  /*3700*/  F2FP.PACK_AB R6, R20, R23 ;  /* 0x000000171406723e */ /* 0x008fe200000000ff */
[----:B------:R-:W-:-:S04]  /*3710*/  FADD.FTZ R23, R23, R22 ;  /* 0x0000001617177221 */ /* 0x000fc80000010000 */
[C---:B------:R-:W-:Y:S01]  /*3720*/  HMMA.16816.F32 R64, R80.reuse, R66, RZ ;  /* 0x000000425040723c */ /* 0x040fe200000018ff */
[----:B------:R-:W-:Y:S01]  /*3730*/  FADD.FTZ R20, R20, R23 ;  /* 0x0000001714147221 */ /* 0x000fe20000010000 */
[----:B------:R-:W-:Y:S06]  /*3740*/  MUFU.EX2 R24, R24 ;  /* 0x0000001800187308 */ /* 0x000fec0000000800 */
[----:B------:R-:W-:Y:S02]  /*3750*/  HMMA.16816.F32 R36, R80, R40, RZ ;  /* 0x000000285024723c */ /* 0x000fe400000018ff */
[----:B------:R-:W3:Y:S01]  /*3760*/  MUFU.EX2 R21, R21 ;  /* 0x0000001500157308 */ /* 0x000ee20000000800 */
[----:B----4-:R-:W-:Y:S01]  /*3770*/  F2FP.PACK_AB R5, R25, R26 ;  /* 0x0000001a1905723e */ /* 0x010fe200000000ff */
[----:B------:R-:W-:-:S04]  /*3780*/  FADD.FTZ R26, R26, R29 ;  /* 0x0000001d1a1a7221 */ /* 0x000fc80000010000 */
[C---:B------:R-:W-:Y:S01]  /*3790*/  HMMA.16816.F32 R52, R80.reuse, R56, RZ ;  /* 0x000000385034723c */ /* 0x040fe200000018ff */
[----:B------:R-:W-:Y:S01]  /*37a0*/  FADD.FTZ R25, R25, R26 ;  /* 0x0000001a19197221 */ /* 0x000fe20000010000 */
[----:B------:R-:W-:Y:S06]  /*37b0*/  MUFU.EX2 R95, R95 ;  /* 0x0000005f005f7308 */ /* 0x000fec0000000800 */
[----:B------:R-:W-:Y:S01]  /*37c0*/  HMMA.16816.F32 R68, R80, R72, RZ ;  /* 0x000000485044723c */ /* 0x000fe200000018ff */
[----:B---3--:R-:W-:Y:S01]  /*37d0*/  F2FP.PACK_AB R7, R21, R24 ;  /* 0x000000181507723e */ /* 0x008fe200000000ff */
[----:B------:R-:W3:Y:S01]  /*37e0*/  MUFU.EX2 R94, R94 ;  /* 0x0000005e005e7308 */ /* 0x000ee20000000800 */
[----:B------:R-:W-:-:S05]  /*37f0*/  FADD.FTZ R24, R24, R25 ;  /* 0x0000001918187221 */ /* 0x000fca0000010000 */
[----:B------:R-:W-:Y:S01]  /*3800*/  HMMA.16816.F32 R40, R80, R42, RZ ;  /* 0x0000002a5028723c */ /* 0x000fe200000018ff */
[----:B------:R-:W-:Y:S01]  /*3810*/  FADD.FTZ R21, R21, R24 ;  /* 0x0000001815157221 */ /* 0x000fe20000010000 */
[----:B------:R-:W-:Y:S06]  /*3820*/  MUFU.EX2 R93, R93 ;  /* 0x0000005d005d7308 */ /* 0x000fec0000000800 */
[C---:B-1----:R-:W-:Y:S02]  /*3830*/  HMMA.16816.F32 R44, R4.reuse, R8, R44 ;  /* 0x00000008042c723c */ /* 0x042fe4000000182c */
[----:B------:R-:W-:Y:S06]  /*3840*/  MUFU.EX2 R90, R90 ;  /* 0x0000005a005a7308 */ /* 0x000fec0000000800 */
[----:B------:R-:W-:Y:S01]  /*3850*/  HMMA.16816.F32 R48, R4, R10, R48 ;  /* 0x0000000a0430723c */ /* 0x000fe20000001830 */
[----:B------:R-:W1:Y:S01]  /*3860*/  LDSM.16.MT88.4 R8, [R108+0x7400] ;  /* 0x007400006c08783b */ /* 0x000e620000004200 */
[----:B------:R-:W-:Y:S06]  /*3870*/  MUFU.EX2 R104, R104 ;  /* 0x0000006800687308 */ /* 0x000fec0000000800 */
[C---:B------:R-:W-:Y:S02]  /*3880*/  HMMA.16816.F32 R56, R80.reuse, R58, RZ ;  /* 0x0000003a5038723c */ /* 0x040fe400000018ff */
[----:B------:R-:W4:Y:S06]  /*3890*/  MUFU.EX2 R91, R91 ;  /* 0x0000005b005b7308 */ /* 0x000f2c0000000800 */
[----:B------:R-:W-:Y:S02]  /*38a0*/  HMMA.16816.F32 R72, R80, R74, RZ ;  /* 0x0000004a5048723c */ /* 0x000fe400000018ff */
[----:B------:R-:W-:Y:S06]  /*38b0*/  MUFU.EX2 R92, R92 ;  /* 0x0000005c005c7308 */ /* 0x000fec0000000800 */
[C---:B------:R-:W-:Y:S02]  /*38c0*/  HMMA.16816.F32 R36, R4.reuse, R12, R36 ;  /* 0x0000000c0424723c */ /* 0x040fe40000001824 */
[----:B------:R-:W5:Y:S06]  /*38d0*/  MUFU.EX2 R89, R89 ;  /* 0x0000005900597308 */ /* 0x000f6c0000000800 */
[C---:B------:R-:W-:Y:S01]  /*38e0*/  HMMA.16816.F32 R40, R4.reuse, R14, R40 ;  /* 0x0000000e0428723c */ /* 0x040fe20000001828 */
[----:B------:R-:W3:Y:S01]  /*38f0*/  LDSM.16.MT88.4 R12, [R110+0x8400] ;  /* 0x008400006e0c783b */ /* 0x000ee20000004200 */
[----:B------:R-:W-:Y:S06]  /*3900*/  MUFU.EX2 R106, R106 ;  /* 0x0000006a006a7308 */ /* 0x000fec0000000800 */
[C---:B--2---:R-:W-:Y:S02]  /*3910*/  HMMA.16816.F32 R52, R4.reuse, R16, R52 ;  /* 0x000000100434723c */ /* 0x044fe40000001834 */
[----:B------:R-:W2:Y:S06]  /*3920*/  MUFU.EX2 R105, R130 ;  /* 0x0000008200697308 */ /* 0x000eac0000000800 */
[C---:B-1----:R-:W-:Y:S02]  /*3930*/  HMMA.16816.F32 R60, R4.reuse, R8, R60 ;  /* 0x00000008043c723c */ /* 0x042fe4000000183c */
[----:B------:R-:W-:Y:S06]  /*3940*/  MUFU.EX2 R132, R132 ;  /* 0x0000008400847308 */ /* 0x000fec0000000800 */
[C---:B------:R-:W-:Y:S01]  /*3950*/  HMMA.16816.F32 R64, R4.reuse, R10, R64 ;  /* 0x0000000a0440723c */ /* 0x040fe20000001840 */
[----:B------:R-:W1:Y:S01]  /*3960*/  LDSM.16.MT88.4 R8, [R108+0x8000] ;  /* 0x008000006c08783b */ /* 0x000e620000004200 */
[----:B------:R-:W-:Y:S06]  /*3970*/  MUFU.EX2 R131, R131 ;  /* 0x0000008300837308 */ /* 0x000fec0000000800 */
[C---:B------:R-:W-:Y:S01]  /*3980*/  HMMA.16816.F32 R56, R4.reuse, R18, R56 ;  /* 0x000000120438723c */ /* 0x040fe20000001838 */
[----:B------:R-:W-:Y:S01]  /*3990*/  LDSM.16.MT88.4 R16, [R110+0x6c00] ;  /* 0x006c00006e10783b */ /* 0x000fe20000004200 */
[----:B------:R-:W-:Y:S06]  /*39a0*/  MUFU.EX2 R31, R31 ;  /* 0x0000001f001f7308 */ /* 0x000fec0000000800 */
[C---:B---3--:R-:W-:Y:S02]  /*39b0*/  HMMA.16816.F32 R68, R4.reuse, R12, R68 ;  /* 0x0000000c0444723c */ /* 0x048fe40000001844 */
[----:B------:R-:W3:Y:S06]  /*39c0*/  MUFU.EX2 R34, R34 ;  /* 0x0000002200227308 */ /* 0x000eec0000000800 */
[----:B------:R-:W-:Y:S01]  /*39d0*/  HMMA.16816.F32 R72, R4, R14, R72 ;  /* 0x0000000e0448723c */ /* 0x000fe20000001848 */
[----:B------:R-:W-:Y:S01]  /*39e0*/  LDSM.16.MT88.4 R12, [R108+0x6c00] ;  /* 0x006c00006c0c783b */ /* 0x000fe20000004200 */
        /* <DEDUP_REMOVED lines=11> */
[----:B----4-:R-:W-:Y:S01]  /*3aa0*/  F2FP.PACK_AB R5, R91, R104 ;  /* 0x000000685b05723e */ /* 0x010fe200000000ff */
        /* <DEDUP_REMOVED lines=27> */
[----:B--2---:R-:W-:Y:S01]  /*3c60*/  F2FP.PACK_AB R4, R105, R106 ;  /* 0x0000006a6904723e */ /* 0x004fe200000000ff */
        /* <DEDUP_REMOVED lines=86> */
[----:B-1----:R-:W2:Y:S04]  /*41d0*/  LDSM.16.M88.4 R8, [R112+0x3400] ;  /* 0x003400007008783b */ /* 0x002ea80000000200 */
[----:B------:R-:W1:Y:S04]  /*41e0*/  LDSM.16.M88.4 R16, [R112+0x3000] ;  /* 0x003000007010783b */ /* 0x000e680000000200 */
[----:B------:R-:W-:Y:S04]  /*41f0*/  LDSM.16.M88.4 R32, [R111] ;  /* 0x000000006f20783b */ /* 0x000fe80000000200 */
[----:B------:R-:W4:Y:S04]  /*4200*/  LDSM.16.M88.4 R4, [R109+0x3400] ;  /* 0x003400006d04783b */ /* 0x000f280000000200 */
[----:B------:R-:W5:Y:S04]  /*4210*/  LDSM.16.M88.4 R24, [R109+0x3000] ;  /* 0x003000006d18783b */ /* 0x000f680000000200 */
[----:B---3--:R-:W3:Y:S04]  /*4220*/  LDSM.16.M88.4 R28, [R112+0x3800] ;  /* 0x00380000701c783b */ /* 0x008ee80000000200 */
[----:B------:R-:W3:Y:S04]  /*4230*/  LDSM.16.M88.4 R88, [R112+0x3c00] ;  /* 0x003c00007058783b */ /* 0x000ee80000000200 */
[----:B------:R-:W3:Y:S04]  /*4240*/  LDSM.16.M88.4 R92, [R109+0x3800] ;  /* 0x003800006d5c783b */ /* 0x000ee80000000200 */
[----:B------:R-:W0:Y:S01]  /*4250*/  LDGDEPBAR ;  /* 0x00000000000079af */ /* 0x000e220000000000 */
[C---:B--2---:R-:W-:Y:S08]  /*4260*/  HMMA.16816.F32 R12, R84.reuse, R8, RZ ;  /* 0x00000008540c723c */ /* 0x044ff000000018ff */
[C---:B-1----:R-:W-:Y:S08]  /*4270*/  HMMA.16816.F32 R20, R84.reuse, R16, RZ ;  /* 0x000000105414723c */ /* 0x042ff000000018ff */
[C---:B------:R-:W-:Y:S08]  /*4280*/  HMMA.16816.F32 R8, R84.reuse, R10, RZ ;  /* 0x0000000a5408723c */ /* 0x040ff000000018ff */
[----:B------:R-:W-:Y:S08]  /*4290*/  HMMA.16816.F32 R16, R84, R18, RZ ;  /* 0x000000125410723c */ /* 0x000ff000000018ff */
[C---:B----4-:R-:W-:Y:S08]  /*42a0*/  HMMA.16816.F32 R12, R32.reuse, R4, R12 ;  /* 0x00000004200c723c */ /* 0x050ff0000000180c */
[C---:B------:R-:W-:Y:S08]  /*42b0*/  HMMA.16816.F32 R8, R32.reuse, R6, R8 ;  /* 0x000000062008723c */ /* 0x040ff00000001808 */
[C---:B-----5:R-:W-:Y:S08]  /*42c0*/  HMMA.16816.F32 R20, R32.reuse, R24, R20 ;  /* 0x000000182014723c */ /* 0x060ff00000001814 */
[----:B------:R-:W-:Y:S08]  /*42d0*/  HMMA.16816.F32 R16, R32, R26, R16 ;  /* 0x0000001a2010723c */ /* 0x000ff00000001810 */
[C---:B---3--:R-:W-:Y:S08]  /*42e0*/  HMMA.16816.F32 R4, R84.reuse, R28, RZ ;  /* 0x0000001c5404723c */ /* 0x048ff000000018ff */
[C---:B------:R-:W-:Y:S08]  /*42f0*/  HMMA.16816.F32 R28, R84.reuse, R30, RZ ;  /* 0x0000001e541c723c */ /* 0x040ff000000018ff */
[C---:B------:R-:W-:Y:S08]  /*4300*/  HMMA.16816.F32 R24, R84.reuse, R88, RZ ;  /* 0x000000585418723c */ /* 0x040ff000000018ff */
[----:B------:R-:W-:Y:S01]  /*4310*/  HMMA.16816.F32 R84, R84, R90, RZ ;  /* 0x0000005a5454723c */ /* 0x000fe200000018ff */
[----:B------:R-:W1:Y:S07]  /*4320*/  LDSM.16.M88.4 R88, [R109+0x3c00] ;  /* 0x003c00006d58783b */ /* 0x000e6e0000000200 */
[C---:B------:R-:W-:Y:S08]  /*4330*/  HMMA.16816.F32 R4, R32.reuse, R92, R4 ;  /* 0x0000005c2004723c */ /* 0x040ff00000001804 */
[C---:B------:R-:W-:Y:S08]  /*4340*/  HMMA.16816.F32 R28, R32.reuse, R94, R28 ;  /* 0x0000005e201c723c */ /* 0x040ff0000000181c */
        /* <DEDUP_REMOVED lines=55> */
[----:B------:R-:W-:Y:S07]  /*46c0*/  HMMA.16816.F32 R84, R88, R34, R84 ;  /* 0x000000225854723c */ /* 0x000fee0000001854 */
[----:B------:R-:W-:-:S02]  /*46d0*/  IADD3 R89, R33, 0x8, RZ ;  /* 0x0000000821597810 */ /* 0x000fc40007ffe0ff */
[----:B------:R-:W-:Y:S02]  /*46e0*/  IADD3 R34, R33, 0x1, RZ ;  /* 0x0000000121227810 */ /* 0x000fe40007ffe0ff */
[----:B------:R1:W2:Y:S01]  /*46f0*/  I2F R35, R89 ;  /* 0x0000005900237306 */ /* 0x0002a20000201400 */
[CC--:B------:R-:W-:Y:S01]  /*4700*/  ISETP.GE.AND P5, PT, R89.reuse, R103.reuse, PT ;  /* 0x000000675900720c */ /* 0x0c0fe20003fa6270 */
[----:B------:R-:W-:Y:S01]  /*4710*/  BAR.SYNC.DEFER_BLOCKING 0x0 ;  /* 0x0000000000007b1d */ /* 0x000fe20000010000 */
[-C--:B------:R-:W-:Y:S02]  /*4720*/  ISETP.GE.AND P2, PT, R89, R102.reuse, PT ;  /* 0x000000665900720c */ /* 0x080fe40003f46270 */
[----:B------:R-:W-:Y:S02]  /*4730*/  IADD3 R88, R33, 0x9, RZ ;  /* 0x0000000921587810 */ /* 0x000fe40007ffe0ff */
[C---:B------:R-:W-:Y:S01]  /*4740*/  ISETP.GE.AND P0, PT, R34.reuse, R103, PT ;  /* 0x000000672200720c */ /* 0x040fe20003f06270 */
[----:B------:R-:W3:Y:S01]  /*4750*/  I2F R32, R34 ;  /* 0x0000002200207306 */ /* 0x000ee20000201400 */
[----:B------:R-:W-:-:S02]  /*4760*/  ISETP.GE.AND P6, PT, R34, R102, PT ;  /* 0x000000662200720c */ /* 0x000fc40003fc6270 */
[----:B-1----:R-:W-:Y:S01]  /*4770*/  IADD3 R89, R33, 0x10, RZ ;  /* 0x0000001021597810 */ /* 0x002fe20007ffe0ff */
[----:B--2---:R-:W-:-:S04]  /*4780*/  FFMA.FTZ R16, R35, R0, R16 ;  /* 0x0000000023107223 */ /* 0x004fc80000010010 */
[----:B------:R-:W1:Y:S01]  /*4790*/  I2F R34, R88 ;  /* 0x0000005800227306 */ /* 0x000e620000201400 */
[-C--:B------:R-:W-:Y:S02]  /*47a0*/  FFMA.FTZ R18, R35, R0.reuse, R18 ;  /* 0x0000000023127223 */ /* 0x080fe40000010012 */
[----:B---3--:R-:W-:-:S03]  /*47b0*/  FFMA.FTZ R21, R32, R0, R21 ;  /* 0x0000000020157223 */ /* 0x008fc60000010015 */
[----:B------:R-:W-:Y:S02]  /*47c0*/  FSEL R18, R18, -INF , !P2 ;  /* 0xff80000012127808 */ /* 0x000fe40005000000 */
[----:B------:R-:W2:Y:S01]  /*47d0*/  I2F R35, R89 ;  /* 0x0000005900237306 */ /* 0x000ea20000201400 */
[----:B------:R-:W-:Y:S01]  /*47e0*/  FFMA.FTZ R32, R32, R0, R23 ;  /* 0x0000000020207223 */ /* 0x000fe20000010017 */
[----:B------:R-:W-:Y:S02]  /*47f0*/  ISETP.GE.AND P2, PT, R89, R102, PT ;  /* 0x000000665900720c */ /* 0x000fe40003f46270 */
[----:B------:R-:W-:Y:S02]  /*4800*/  FSEL R23, R21, -INF , !P0 ;  /* 0xff80000015177808 */ /* 0x000fe40004000000 */
[----:B------:R-:W-:Y:S02]  /*4810*/  FSEL R32, R32, -INF , !P6 ;  /* 0xff80000020207808 */ /* 0x000fe40007000000 */
[----:B------:R-:W-:Y:S01]  /*4820*/  ISETP.GE.AND P0, PT, R88, R103, PT ;  /* 0x000000675800720c */ /* 0x000fe20003f06270 */
[----:B-1----:R-:W-:Y:S01]  /*4830*/  FFMA.FTZ R17, R34, R0, R17 ;  /* 0x0000000022117223 */ /* 0x002fe20000010011 */
[----:B------:R-:W-:-:S02]  /*4840*/  ISETP.GE.AND P6, PT, R88, R102, PT ;  /* 0x000000665800720c */ /* 0x000fc40003fc6270 */
[----:B------:R-:W-:Y:S02]  /*4850*/  IADD3 R88, R33, 0x11, RZ ;  /* 0x0000001121587810 */ /* 0x000fe40007ffe0ff */
[----:B------:R-:W-:Y:S01]  /*4860*/  FSEL R21, R16, -INF , !P5 ;  /* 0xff80000010157808 */ /* 0x000fe20006800000 */
[-C--:B------:R-:W-:Y:S01]  /*4870*/  FFMA.FTZ R16, R34, R0.reuse, R19 ;  /* 0x0000000022107223 */ /* 0x080fe20000010013 */
[----:B------:R-:W-:Y:S01]  /*4880*/  ISETP.GE.AND P5, PT, R89, R103, PT ;  /* 0x000000675900720c */ /* 0x000fe20003fa6270 */
[CC--:B--2---:R-:W-:Y:S01]  /*4890*/  FFMA.FTZ R12, R35.reuse, R0.reuse, R12 ;  /* 0x00000000230c7223 */ /* 0x0c4fe2000001000c */
[----:B------:R-:W1:Y:S01]  /*48a0*/  I2F R34, R88 ;  /* 0x0000005800227306 */ /* 0x000e620000201400 */
[----:B------:R-:W-:Y:S01]  /*48b0*/  FFMA.FTZ R14, R35, R0, R14 ;  /* 0x00000000230e7223 */ /* 0x000fe2000001000e */
[----:B------:R-:W-:Y:S02]  /*48c0*/  IADD3 R35, R33, 0x18, RZ ;  /* 0x0000001821237810 */ /* 0x000fe40007ffe0ff */
[----:B------:R-:W-:-:S02]  /*48d0*/  FSEL R17, R17, -INF , !P0 ;  /* 0xff80000011117808 */ /* 0x000fc40004000000 */
[----:B------:R-:W-:Y:S02]  /*48e0*/  FSEL R140, R14, -INF , !P2 ;  /* 0xff8000000e8c7808 */ /* 0x000fe40005000000 */
[----:B------:R-:W2:Y:S01]  /*48f0*/  I2F R19, R35 ;  /* 0x0000002300137306 */ /* 0x000ea20000201400 */
[----:B------:R-:W-:Y:S02]  /*4900*/  IADD3 R14, R33, 0x19, RZ ;  /* 0x00000019210e7810 */ /* 0x000fe40007ffe0ff */
[----:B------:R-:W-:Y:S02]  /*4910*/  FSEL R141, R12, -INF , !P5 ;  /* 0xff8000000c8d7808 */ /* 0x000fe40006800000 */
[-C--:B------:R-:W-:Y:S02]  /*4920*/  ISETP.GE.AND P0, PT, R88, R103.reuse, PT ;  /* 0x000000675800720c */ /* 0x080fe40003f06270 */
[C---:B------:R-:W-:Y:S01]  /*4930*/  ISETP.GE.AND P5, PT, R35.reuse, R103, PT ;  /* 0x000000672300720c */ /* 0x040fe20003fa6270 */
[C---:B-1----:R-:W-:Y:S01]  /*4940*/  FFMA.FTZ R13, R34.reuse, R0, R13 ;  /* 0x00000000220d7223 */ /* 0x042fe2000001000d */
[----:B------:R-:W1:Y:S01]  /*4950*/  I2F R12, R14 ;  /* 0x0000000e000c7306 */ /* 0x000e620000201400 */
[----:B------:R-:W-:Y:S01]  /*4960*/  ISETP.GE.AND P2, PT, R35, R102, PT ;  /* 0x000000662300720c */ /* 0x000fe20003f46270 */
[----:B------:R-:W-:Y:S01]  /*4970*/  FFMA.FTZ R15, R34, R0, R15 ;  /* 0x00000000220f7223 */ /* 0x000fe2000001000f */
[----:B------:R-:W-:-:S02]  /*4980*/  FSEL R16, R16, -INF , !P6 ;  /* 0xff80000010107808 */ /* 0x000fc40007000000 */
[----:B------:R-:W-:Y:S01]  /*4990*/  FSEL R147, R13, -INF , !P0 ;  /* 0xff8000000d937808 */ /* 0x000fe20004000000 */
[-C--:B--2---:R-:W-:Y:S01]  /*49a0*/  FFMA.FTZ R148, R19, R0.reuse, R10 ;  /* 0x0000000013947223 */ /* 0x084fe2000001000a */
[----:B------:R-:W-:Y:S01]  /*49b0*/  IADD3 R10, R33, 0x20, RZ ;  /* 0x00000020210a7810 */ /* 0x000fe20007ffe0ff */
[-C--:B------:R-:W-:Y:S01]  /*49c0*/  FFMA.FTZ R8, R19, R0.reuse, R8 ;  /* 0x0000000013087223 */ /* 0x080fe20000010008 */
[-C--:B------:R-:W-:Y:S02]  /*49d0*/  ISETP.GE.AND P0, PT, R14, R103.reuse, PT ;  /* 0x000000670e00720c */ /* 0x080fe40003f06270 */
[----:B------:R-:W2:Y:S01]  /*49e0*/  I2F R13, R10 ;  /* 0x0000000a000d7306 */ /* 0x000ea20000201400 */
[----:B------:R-:W-:Y:S02]  /*49f0*/  FSEL R148, R148, -INF , !P2 ;  /* 0xff80000094947808 */ /* 0x000fe40005000000 */
[----:B------:R-:W-:Y:S01]  /*4a00*/  FSEL R149, R8, -INF , !P5 ;  /* 0xff80000008957808 */ /* 0x000fe20006800000 */
[CC--:B-1----:R-:W-:Y:S01]  /*4a10*/  FFMA.FTZ R9, R12.reuse, R0.reuse, R9 ;  /* 0x000000000c097223 */ /* 0x0c2fe20000010009 */
[----:B------:R-:W-:Y:S01]  /*4a20*/  IADD3 R8, R33, 0x21, RZ ;  /* 0x0000002121087810 */ /* 0x000fe20007ffe0ff */
[----:B------:R-:W-:Y:S01]  /*4a30*/  FFMA.FTZ R11, R12, R0, R11 ;  /* 0x000000000c0b7223 */ /* 0x000fe2000001000b */
[----:B------:R-:W-:-:S02]  /*4a40*/  ISETP.GE.AND P5, PT, R10, R103, PT ;  /* 0x000000670a00720c */ /* 0x000fc40003fa6270 */
[----:B------:R-:W1:Y:S01]  /*4a50*/  I2F R136, R8 ;  /* 0x0000000800887306 */ /* 0x000e620000201400 */
[----:B------:R-:W-:Y:S02]  /*4a60*/  FSEL R151, R9, -INF , !P0 ;  /* 0xff80000009977808 */ /* 0x000fe40004000000 */
[----:B------:R-:W-:Y:S02]  /*4a70*/  ISETP.GE.AND P2, PT, R10, R102, PT ;  /* 0x000000660a00720c */ /* 0x000fe40003f46270 */
[----:B------:R-:W-:Y:S01]  /*4a80*/  IADD3 R9, R33, 0x28, RZ ;  /* 0x0000002821097810 */ /* 0x000fe20007ffe0ff */
[C---:B--2---:R-:W-:Y:S01]  /*4a90*/  FFMA.FTZ R4, R13.reuse, R0, R4 ;  /* 0x000000000d047223 */ /* 0x044fe20000010004 */
[----:B------:R-:W-:Y:S01]  /*4aa0*/  ISETP.GE.AND P6, PT, R88, R102, PT ;  /* 0x000000665800720c */ /* 0x000fe20003fc6270 */
[----:B------:R-:W-:Y:S01]  /*4ab0*/  FFMA.FTZ R6, R13, R0, R6 ;  /* 0x000000000d067223 */ /* 0x000fe20000010006 */
[----:B------:R-:W-:Y:S02]  /*4ac0*/  ISETP.GE.AND P0, PT, R8, R103, PT ;  /* 0x000000670800720c */ /* 0x000fe40003f06270 */
[----:B------:R-:W-:-:S02]  /*4ad0*/  FSEL R107, R4, -INF , !P5 ;  /* 0xff800000046b7808 */ /* 0x000fc40006800000 */
[----:B------:R-:W-:Y:S02]  /*4ae0*/  FSEL R130, R6, -INF , !P2 ;  /* 0xff80000006827808 */ /* 0x000fe40005000000 */
[C---:B------:R-:W-:Y:S01]  /*4af0*/  ISETP.GE.AND P5, PT, R9.reuse, R103, PT ;  /* 0x000000670900720c */ /* 0x040fe20003fa6270 */
[C---:B-1----:R-:W-:Y:S01]  /*4b00*/  FFMA.FTZ R137, R136.reuse, R0, R5 ;  /* 0x0000000088897223 */ /* 0x042fe20000010005 */
[----:B------:R-:W-:Y:S01]  /*4b10*/  ISETP.GE.AND P2, PT, R9, R102, PT ;  /* 0x000000660900720c */ /* 0x000fe20003f46270 */
[----:B------:R-:W-:Y:S01]  /*4b20*/  FFMA.FTZ R136, R136, R0, R7 ;  /* 0x0000000088887223 */ /* 0x000fe20000010007 */
[----:B------:R-:W1:Y:S01]  /*4b30*/  I2F R9, R9 ;  /* 0x0000000900097306 */ /* 0x000e620000201400 */
[C---:B------:R-:W-:Y:S02]  /*4b40*/  IADD3 R4, R33.reuse, 0x30, RZ ;  /* 0x0000003021047810 */ /* 0x040fe40007ffe0ff */
[----:B------:R-:W-:Y:S02]  /*4b50*/  IADD3 R7, R33, 0x29, RZ ;  /* 0x0000002921077810 */ /* 0x000fe40007ffe0ff */
[----:B------:R-:W-:-:S02]  /*4b60*/  FSEL R152, R15, -INF , !P6 ;  /* 0xff8000000f987808 */ /* 0x000fc40007000000 */
[-C--:B------:R-:W-:Y:S01]  /*4b70*/  ISETP.GE.AND P6, PT, R14, R102.reuse, PT ;  /* 0x000000660e00720c */ /* 0x080fe20003fc6270 */
[----:B------:R-:W2:Y:S01]  /*4b80*/  I2F R5, R4 ;  /* 0x0000000400057306 */ /* 0x000ea20000201400 */
[----:B------:R-:W-:Y:S02]  /*4b90*/  FSEL R137, R137, -INF , !P0 ;  /* 0xff80000089897808 */ /* 0x000fe40004000000 */
[----:B------:R-:W-:Y:S02]  /*4ba0*/  FSEL R150, R11, -INF , !P6 ;  /* 0xff8000000b967808 */ /* 0x000fe40007000000 */
[----:B------:R-:W-:Y:S02]  /*4bb0*/  ISETP.GE.AND P6, PT, R8, R102, PT ;  /* 0x000000660800720c */ /* 0x000fe40003fc6270 */
[----:B------:R-:W-:Y:S01]  /*4bc0*/  ISETP.GE.AND P0, PT, R7, R103, PT ;  /* 0x000000670700720c */ /* 0x000fe20003f06270 */
[CC--:B-1----:R-:W-:Y:S01]  /*4bd0*/  FFMA.FTZ R28, R9.reuse, R0.reuse, R28 ;  /* 0x00000000091c7223 */ /* 0x0c2fe2000001001c */
[----:B------:R1:W3:Y:S01]  /*4be0*/  I2F R6, R7 ;  /* 0x0000000700067306 */ /* 0x0002e20000201400 */
[----:B------:R-:W-:Y:S01]  /*4bf0*/  FFMA.FTZ R30, R9, R0, R30 ;  /* 0x00000000091e7223 */ /* 0x000fe2000001001e */
[----:B------:R-:W-:-:S02]  /*4c00*/  FSEL R136, R136, -INF , !P6 ;  /* 0xff80000088887808 */ /* 0x000fc40007000000 */
[----:B------:R-:W-:Y:S02]  /*4c10*/  FSEL R135, R28, -INF , !P5 ;  /* 0xff8000001c877808 */ /* 0x000fe40006800000 */
[----:B------:R-:W-:Y:S01]  /*4c20*/  FSEL R132, R30, -INF , !P2 ;  /* 0xff8000001e847808 */ /* 0x000fe20005000000 */
[CC--:B--2---:R-:W-:Y:S01]  /*4c30*/  FFMA.FTZ R24, R5.reuse, R0.reuse, R24 ;  /* 0x0000000005187223 */ /* 0x0c4fe20000010018 */
[C---:B------:R-:W-:Y:S01]  /*4c40*/  ISETP.GE.AND P5, PT, R4.reuse, R103, PT ;  /* 0x000000670400720c */ /* 0x040fe20003fa6270 */
[----:B------:R-:W-:Y:S01]  /*4c50*/  FFMA.FTZ R26, R5, R0, R26 ;  /* 0x00000000051a7223 */ /* 0x000fe2000001001a */
[-C--:B------:R-:W-:Y:S02]  /*4c60*/  ISETP.GE.AND P2, PT, R4, R102.reuse, PT ;  /* 0x000000660400720c */ /* 0x080fe40003f46270 */
[----:B------:R-:W-:Y:S02]  /*4c70*/  IADD3 R4, R33, 0x38, RZ ;  /* 0x0000003821047810 */ /* 0x000fe40007ffe0ff */
[----:B------:R-:W-:-:S02]  /*4c80*/  ISETP.GE.AND P6, PT, R7, R102, PT ;  /* 0x000000660700720c */ /* 0x000fc40003fc6270 */
[----:B------:R-:W2:Y:S01]  /*4c90*/  I2F R5, R4 ;  /* 0x0000000400057306 */ /* 0x000ea20000201400 */
[----:B-1----:R-:W-:Y:S01]  /*4ca0*/  IADD3 R7, R33, 0x31, RZ ;  /* 0x0000003121077810 */ /* 0x002fe20007ffe0ff */
[-C--:B---3--:R-:W-:Y:S01]  /*4cb0*/  FFMA.FTZ R29, R6, R0.reuse, R29 ;  /* 0x00000000061d7223 */ /* 0x088fe2000001001d */
[----:B------:R-:W-:Y:S01]  /*4cc0*/  FSEL R105, R24, -INF , !P5 ;  /* 0xff80000018697808 */ /* 0x000fe20006800000 */
[----:B------:R-:W-:Y:S01]  /*4cd0*/  FFMA.FTZ R31, R6, R0, R31 ;  /* 0x00000000061f7223 */ /* 0x000fe2000001001f */
[----:B------:R-:W-:Y:S02]  /*4ce0*/  FSEL R90, R26, -INF , !P2 ;  /* 0xff8000001a5a7808 */ /* 0x000fe40005000000 */
[----:B------:R-:W-:Y:S01]  /*4cf0*/  FSEL R139, R29, -INF , !P0 ;  /* 0xff8000001d8b7808 */ /* 0x000fe20004000000 */
[----:B------:R-:W1:Y:S01]  /*4d00*/  I2F R6, R7 ;  /* 0x0000000700067306 */ /* 0x000e620000201400 */
[C---:B------:R-:W-:Y:S02]  /*4d10*/  ISETP.GE.AND P5, PT, R4.reuse, R103, PT ;  /* 0x000000670400720c */ /* 0x040fe40003fa6270 */
[----:B------:R-:W-:-:S02]  /*4d20*/  ISETP.GE.AND P2, PT, R4, R102, PT ;  /* 0x000000660400720c */ /* 0x000fc40003f46270 */
[----:B------:R-:W-:Y:S02]  /*4d30*/  ISETP.GE.AND P0, PT, R7, R103, PT ;  /* 0x000000670700720c */ /* 0x000fe40003f06270 */
[----:B------:R-:W-:Y:S01]  /*4d40*/  FSEL R106, R31, -INF , !P6 ;  /* 0xff8000001f6a7808 */ /* 0x000fe20007000000 */
[-C--:B--2---:R-:W-:Y:S01]  /*4d50*/  FFMA.FTZ R84, R5, R0.reuse, R84 ;  /* 0x0000000005547223 */ /* 0x084fe20000010054 */
[----:B------:R-:W-:Y:S01]  /*4d60*/  IADD3 R4, R33, 0x39, RZ ;  /* 0x0000003921047810 */ /* 0x000fe20007ffe0ff */
[----:B------:R-:W-:Y:S01]  /*4d70*/  FFMA.FTZ R86, R5, R0, R86 ;  /* 0x0000000005567223 */ /* 0x000fe20000010056 */
[----:B------:R-:W-:Y:S01]  /*4d80*/  ISETP.GE.AND P6, PT, R7, R102, PT ;  /* 0x000000660700720c */ /* 0x000fe20003fc6270 */
[----:B------:R-:W2:Y:S01]  /*4d90*/  I2F R5, R33 ;  /* 0x0000002100057306 */ /* 0x000ea20000201400 */
[----:B------:R-:W-:Y:S02]  /*4da0*/  FSEL R138, R84, -INF , !P5 ;  /* 0xff800000548a7808 */ /* 0x000fe40006800000 */
[----:B------:R-:W-:Y:S01]  /*4db0*/  FSEL R92, R86, -INF , !P2 ;  /* 0xff800000565c7808 */ /* 0x000fe20005000000 */
[C---:B-1----:R-:W-:Y:S01]  /*4dc0*/  FFMA.FTZ R25, R6.reuse, R0, R25 ;  /* 0x0000000006197223 */ /* 0x042fe20000010019 */
[----:B------:R-:W-:Y:S01]  /*4dd0*/  ISETP.GE.AND P5, PT, R33, R102, PT ;  /* 0x000000662100720c */ /* 0x000fe20003fa6270 */
[----:B------:R-:W-:Y:S01]  /*4de0*/  FFMA.FTZ R27, R6, R0, R27 ;  /* 0x00000000061b7223 */ /* 0x000fe2000001001b */
[----:B------:R-:W-:Y:S01]  /*4df0*/  ISETP.GE.AND P2, PT, R4, R102, PT ;  /* 0x000000660400720c */ /* 0x000fe20003f46270 */
[----:B------:R-:W1:Y:S01]  /*4e00*/  I2F R6, R4 ;  /* 0x0000000400067306 */ /* 0x000e620000201400 */
[----:B------:R-:W-:-:S02]  /*4e10*/  FSEL R133, R25, -INF , !P0 ;  /* 0xff80000019857808 */ /* 0x000fc40004000000 */
[-C--:B------:R-:W-:Y:S02]  /*4e20*/  ISETP.GE.AND P0, PT, R33, R103.reuse, PT ;  /* 0x000000672100720c */ /* 0x080fe40003f06270 */
[----:B------:R-:W-:Y:S02]  /*4e30*/  FSEL R104, R27, -INF , !P6 ;  /* 0xff8000001b687808 */ /* 0x000fe40007000000 */
[----:B------:R-:W-:Y:S01]  /*4e40*/  ISETP.GE.AND P6, PT, R4, R103, PT ;  /* 0x000000670400720c */ /* 0x000fe20003fc6270 */
[CC--:B--2---:R-:W-:Y:S02]  /*4e50*/  FFMA.FTZ R20, R5.reuse, R0.reuse, R20 ;  /* 0x0000000005147223 */ /* 0x0c4fe40000010014 */
[----:B------:R-:W-:-:S03]  /*4e60*/  FFMA.FTZ R22, R5, R0, R22 ;  /* 0x0000000005167223 */ /* 0x000fc60000010016 */
[----:B------:R-:W-:Y:S02]  /*4e70*/  FSEL R5, R20, -INF , !P0 ;  /* 0xff80000014057808 */ /* 0x000fe40004000000 */
[----:B------:R-:W-:Y:S01]  /*4e80*/  ISETP.GE.AND P0, PT, R96, 0x3, PT ;  /* 0x000000036000780c */ /* 0x000fe20003f06270 */
[-C--:B-1----:R-:W-:Y:S01]  /*4e90*/  FFMA.FTZ R85, R6, R0.reuse, R85 ;  /* 0x0000000006557223 */ /* 0x082fe20000010055 */
[----:B------:R-:W-:Y:S01]  /*4ea0*/  FSEL R4, R22, -INF , !P5 ;  /* 0xff80000016047808 */ /* 0x000fe20006800000 */
[----:B------:R-:W-:-:S03]  /*4eb0*/  FFMA.FTZ R87, R6, R0, R87 ;  /* 0x0000000006577223 */ /* 0x000fc60000010057 */
[----:B------:R-:W-:Y:S02]  /*4ec0*/  FSEL R143, R85, -INF , !P6 ;  /* 0xff800000558f7808 */ /* 0x000fe40007000000 */
[----:B------:R-:W-:-:S05]  /*4ed0*/  FSEL R91, R87, -INF , !P2 ;  /* 0xff800000575b7808 */ /* 0x000fca0005000000 */
        /* <DEDUP_REMOVED lines=8> */
[----:B------:R1:W-:Y:S03]  /*4f60*/  @P4 STS.64 [R118+0x3008], RZ ;  /* 0x003008ff76004388 */ /* 0x0003e60000000a00 */
[----:B------:R-:W-:Y:S01]  /*4f70*/  IMAD R6, R7, c[0x0][0x19c], R6 ;  /* 0x0000670007067a24 */ /* 0x000fe200078e0206 */
[----:B------:R-:W-:-:S03]  /*4f80*/  LEA R7, P2, R8, R122, 0x6 ;  /* 0x0000007a08077211 */ /* 0x000fc600078430ff */
[----:B------:R-:W-:-:S05]  /*4f90*/  IMAD.IADD R9, R9, 0x1, R6 ;  /* 0x0000000109097824 */ /* 0x000fca00078e0206 */
[----:B------:R-:W-:Y:S02]  /*4fa0*/  LEA.HI.X R6, R8, R125, R9, 0x6, P2 ;  /* 0x0000007d08067211 */ /* 0x000fe400010f3409 */
[----:B------:R-:W-:-:S04]  /*4fb0*/  @!P4 LEA R14, P2, R7, c[0x0][0x168], 0x1 ;  /* 0x00005a00070eca11 */ /* 0x000fc800078408ff */
[C---:B------:R-:W-:Y:S02]  /*4fc0*/  @!P4 LEA.HI.X R15, R7.reuse, c[0x0][0x16c], R6, 0x1, P2 ;  /* 0x00005b00070fca11 */ /* 0x040fe400010f0c06 */
[----:B------:R-:W-:-:S03]  /*4fd0*/  @!P3 LEA R12, P2, R7, c[0x0][0x168], 0x1 ;  /* 0x00005a00070cba11 */ /* 0x000fc600078408ff */
[----:B------:R-:W-:Y:S01]  /*4fe0*/  @!PT LDS RZ, [RZ] ;  /* 0x00000000fffff984 */ /* 0x000fe20000000800 */
[----:B------:R-:W-:Y:S01]  /*4ff0*/  @!PT LDS RZ, [RZ] ;  /* 0x00000000fffff984 */ /* 0x000fe20000000800 */
[----:B------:R-:W-:Y:S01]  /*5000*/  @!PT LDS RZ, [RZ] ;  /* 0x00000000fffff984 */ /* 0x000fe20000000800 */
[----:B------:R1:W-:Y:S01]  /*5010*/  @!P4 LDGSTS.E.BYPASS.LTC128B.128 [R118+0x3000], [R14.64] ;  /* 0x030000000e76cfae */ /* 0x0003e2000b901d4c */
[C-C-:B------:R-:W-:Y:S02]  /*5020*/  @!P3 LEA.HI.X R13, R7.reuse, c[0x0][0x16c], R6.reuse, 0x1, P2 ;  /* 0x00005b00070dba11 */ /* 0x140fe400010f0c06 */
[C---:B------:R-:W-:Y:S01]  /*5030*/  @!P1 LEA R8, P2, R7.reuse, c[0x0][0x168], 0x1 ;  /* 0x00005a0007089a11 */ /* 0x040fe200078408ff */
[----:B------:R1:W-:Y:S03]  /*5040*/  @P3 STS.128 [R118+0x4000], RZ ;  /* 0x004000ff76003388 */ /* 0x0003e60000000c00 */
[C---:B------:R-:W-:Y:S01]  /*5050*/  @!P1 LEA.HI.X R9, R7.reuse, c[0x0][0x16c], R6, 0x1, P2 ;  /* 0x00005b0007099a11 */ /* 0x040fe200010f0c06 */
[----:B------:R-:W-:Y:S01]  /*5060*/  @!PT LDS RZ, [RZ] ;  /* 0x00000000fffff984 */ /* 0x000fe20000000800 */
[----:B------:R-:W-:Y:S01]  /*5070*/  @!PT LDS RZ, [RZ] ;  /* 0x00000000fffff984 */ /* 0x000fe20000000800 */
[----:B------:R-:W-:Y:S01]  /*5080*/  @!PT LDS RZ, [RZ] ;  /* 0x00000000fffff984 */ /* 0x000fe20000000800 */
[----:B------:R2:W-:Y:S01]  /*5090*/  @!P3 LDGSTS.E.BYPASS.LTC128B.128 [R118+0x4000], [R12.64+0x40] ;  /* 0x040000400c76bfae */ /* 0x0005e2000b901d4c */
[----:B------:R-:W-:-:S03]  /*50a0*/  IADD3 R7, P5, R7, UR10, RZ ;  /* 0x0000000a07077c10 */ /* 0x000fc6000ffbe0ff */
[----:B------:R1:W-:Y:S01]  /*50b0*/  @P1 STS.128 [R118+0x5000], RZ ;  /* 0x005000ff76001388 */ /* 0x0003e20000000c00 */
[C---:B------:R-:W-:Y:S02]  /*50c0*/  @!P4 LEA R10, P2, R7.reuse, c[0x0][0x168], 0x1 ;  /* 0x00005a00070aca11 */ /* 0x040fe400078408ff */
[----:B------:R-:W-:Y:S01]  /*50d0*/  IADD3.X R6, R6, UR11, RZ, P5, !PT ;  /* 0x0000000b06067c10 */ /* 0x000fe2000affe4ff */
[----:B------:R-:W-:Y:S01]  /*50e0*/  @!PT LDS RZ, [RZ] ;  /* 0x00000000fffff984 */ /* 0x000fe20000000800 */
[----:B------:R-:W-:Y:S01]  /*50f0*/  @!PT LDS RZ, [RZ] ;  /* 0x00000000fffff984 */ /* 0x000fe20000000800 */
[----:B------:R-:W-:Y:S01]  /*5100*/  @!PT LDS RZ, [RZ] ;  /* 0x00000000fffff984 */ /* 0x000fe20000000800 */
[----:B------:R1:W-:Y:S03]  /*5110*/  @!P1 LDGSTS.E.BYPASS.LTC128B.128 [R118+0x5000], [R8.64+0x80] ;  /* 0x0500008008769fae */ /* 0x0003e6000b901d4c */
[C---:B------:R-:W-:Y:S01]  /*5120*/  @!P4 LEA.HI.X R11, R7.reuse, c[0x0][0x16c], R6, 0x1, P2 ;  /* 0x00005b00070bca11 */ /* 0x040fe200010f0c06 */
[----:B------:R1:W-:Y:S04]  /*5130*/  @P4 STS.128 [R118+0x3800], RZ ;  /* 0x003800ff76004388 */ /* 0x0003e80000000c00 */
[----:B------:R-:W-:Y:S01]  /*5140*/  @!PT LDS RZ, [RZ] ;  /* 0x00000000fffff984 */ /* 0x000fe20000000800 */
[----:B------:R-:W-:Y:S01]  /*5150*/  @!PT LDS RZ, [RZ] ;  /* 0x00000000fffff984 */ /* 0x000fe20000000800 */
[----:B------:R-:W-:Y:S01]  /*5160*/  @!PT LDS RZ, [RZ] ;  /* 0x00000000fffff984 */ /* 0x000fe20000000800 */
[----:B------:R1:W-:Y:S04]  /*5170*/  @!P4 LDGSTS.E.BYPASS.LTC128B.128 [R118+0x3800], [R10.64] ;  /* 0x038000000a76cfae */ /* 0x0003e8000b901d4c */
[----:B------:R1:W-:Y:S01]  /*5180*/  @P3 STS.128 [R118+0x4800], RZ ;  /* 0x004800ff76003388 */ /* 0x0003e20000000c00 */
[----:B--2---:R-:W-:-:S04]  /*5190*/  @!P3 LEA R12, P2, R7, c[0x0][0x168], 0x1 ;  /* 0x00005a00070cba11 */ /* 0x004fc800078408ff */
[----:B------:R-:W-:-:S05]  /*51a0*/  @!P3 LEA.HI.X R13, R7, c[0x0][0x16c], R6, 0x1, P2 ;  /* 0x00005b00070dba11 */ /* 0x000fca00010f0c06 */
        /* <DEDUP_REMOVED lines=12> */
.L_x_241:
[----:B------:R-:W-:Y:S05]  /*5270*/  BSYNC B0 ;  /* 0x0000000000007941 */ /* 0x000fea0003800000 */
.L_x_240:
[----:B------:R-:W0:Y:S02]  /*5280*/  LDGDEPBAR ;  /* 0x00000000000079af */ /* 0x000e240000000000 */
.L_x_239:
        /* <DEDUP_REMOVED lines=29> */
[----:B------:R-:W-:Y:S02]  /*5460*/  FMNMX.FTZ R8, R92, R7, !PT ;  /* 0x000000075c087209 */ /* 0x000fe40007810000 */
[----:B------:R-:W-:-:S02]  /*5470*/  FMNMX.FTZ R6, R138, R9, !PT ;  /* 0x000000098a067209 */ /* 0x000fc40007810000 */
[----:B------:R-:W-:Y:S02]  /*5480*/  FMNMX.FTZ R8, R91, R8, !PT ;  /* 0x000000085b087209 */ /* 0x000fe40007810000 */
[----:B------:R-:W-:-:S03]  /*5490*/  FMNMX.FTZ R9, R143, R6, !PT ;  /* 0x000000068f097209 */ /* 0x000fc60007810000 */
[----:B------:R-:W1:Y:S04]  /*54a0*/  SHFL.BFLY PT, R7, R8, 0x2, 0x1f ;  /* 0x0c401f0008077f89 */ /* 0x000e6800000e0000 */
[----:B------:R-:W2:Y:S01]  /*54b0*/  SHFL.BFLY PT, R6, R9, 0x2, 0x1f ;  /* 0x0c401f0009067f89 */ /* 0x000ea200000e0000 */
[----:B-1----:R-:W-:Y:S02]  /*54c0*/  FMNMX.FTZ R7, R8, R7, !PT ;  /* 0x0000000708077209 */ /* 0x002fe40007810000 */
[----:B--2---:R-:W-:-:S03]  /*54d0*/  FMNMX.FTZ R6, R9, R6, !PT ;  /* 0x0000000609067209 */ /* 0x004fc60007810000 */
[----:B------:R-:W1:Y:S04]  /*54e0*/  SHFL.BFLY PT, R88, R7, 0x1, 0x1f ;  /* 0x0c201f0007587f89 */ /* 0x000e6800000e0000 */
[----:B------:R-:W2:Y:S04]  /*54f0*/  SHFL.BFLY PT, R89, R6, 0x1, 0x1f ;  /* 0x0c201f0006597f89 */ /* 0x000ea800000e0000 */
[----:B------:R-:W3:Y:S01]  /*5500*/  LDSM.16.MT88.4 R8, [R110+0x6000] ;  /* 0x006000006e08783b */ /* 0x000ee20000004200 */
[----:B-1----:R-:W-:Y:S02]  /*5510*/  FMNMX.FTZ R88, R7, R88, !PT ;  /* 0x0000005807587209 */ /* 0x002fe40007810000 */
[----:B--2---:R-:W-:-:S03]  /*5520*/  FMNMX.FTZ R89, R6, R89, !PT ;  /* 0x0000005906597209 */ /* 0x004fc60007810000 */
[C---:B------:R-:W-:Y:S01]  /*5530*/  FMUL.FTZ R95, R88.reuse, c[0x0][0x23c] ;  /* 0x00008f00585f7a20 */ /* 0x040fe20000410000 */
[C---:B------:R-:W-:Y:S02]  /*5540*/  FSETP.NEU.FTZ.AND P1, PT, R88.reuse, -INF , PT ;  /* 0xff8000005800780b */ /* 0x040fe40003f3d000 */
[C---:B------:R-:W-:Y:S01]  /*5550*/  FSETP.NEU.FTZ.AND P2, PT, R89.reuse, -INF , PT ;  /* 0xff8000005900780b */ /* 0x040fe20003f5d000 */
[----:B------:R-:W-:Y:S01]  /*5560*/  FMUL.FTZ R146, R89, c[0x0][0x23c] ;  /* 0x00008f0059927a20 */ /* 0x000fe20000410000 */
[----:B------:R-:W-:Y:S02]  /*5570*/  FSEL R95, R95, RZ, P1 ;  /* 0x000000ff5f5f7208 */ /* 0x000fe40000800000 */
[----:B------:R-:W-:Y:S02]  /*5580*/  FSEL R154, R89, RZ, P2 ;  /* 0x000000ff599a7208 */ /* 0x000fe40001000000 */
[----:B------:R-:W-:Y:S01]  /*5590*/  FSEL R145, R88, RZ, P1 ;  /* 0x000000ff58917208 */ /* 0x000fe20000800000 */
[----:B------:R-:W-:Y:S01]  /*55a0*/  FFMA.FTZ R18, R18, c[0x0][0x23c], -R95 ;  /* 0x00008f0012127a23 */ /* 0x000fe2000001085f */
[----:B------:R-:W-:Y:S01]  /*55b0*/  FSEL R146, R146, RZ, P2 ;  /* 0x000000ff92927208 */ /* 0x000fe20001000000 */
[----:B------:R-:W-:-:S02]  /*55c0*/  FADD.FTZ R154, R3, -R154 ;  /* 0x8000009a039a7221 */ /* 0x000fc40000010000 */
[----:B------:R-:W-:Y:S01]  /*55d0*/  FADD.FTZ R145, R2, -R145 ;  /* 0x8000009102917221 */ /* 0x000fe20000010000 */
[----:B------:R1:W-:Y:S01]  /*55e0*/  MUFU.EX2 R3, R18 ;  /* 0x0000001200037308 */ /* 0x0003e20000000800 */
[--C-:B------:R-:W-:Y:S02]  /*55f0*/  FFMA.FTZ R94, R17, c[0x0][0x23c], -R146.reuse ;  /* 0x00008f00115e7a23 */ /* 0x100fe40000010892 */
[----:B------:R-:W-:Y:S02]  /*5600*/  FFMA.FTZ R2, R16, c[0x0][0x23c], -R95 ;  /* 0x00008f0010027a23 */ /* 0x000fe4000001085f */
[--C-:B------:R-:W-:Y:S02]  /*5610*/  FFMA.FTZ R153, R5, c[0x0][0x23c], -R146.reuse ;  /* 0x00008f0005997a23 */ /* 0x100fe40000010892 */
[--C-:B------:R-:W-:Y:S01]  /*5620*/  FFMA.FTZ R102, R23, c[0x0][0x23c], -R146.reuse ;  /* 0x00008f0017667a23 */ /* 0x100fe20000010892 */
[----:B------:R-:W-:Y:S01]  /*5630*/  MUFU.EX2 R94, R94 ;  /* 0x0000005e005e7308 */ /* 0x000fe20000000800 */
[----:B------:R-:W-:-:S02]  /*5640*/  FFMA.FTZ R103, R21, c[0x0][0x23c], -R146 ;  /* 0x00008f0015677a23 */ /* 0x000fc40000010892 */
[--C-:B------:R-:W-:Y:S02]  /*5650*/  FFMA.FTZ R144, R4, c[0x0][0x23c], -R95.reuse ;  /* 0x00008f0004907a23 */ /* 0x100fe4000001085f */
[----:B------:R-:W-:Y:S02]  /*5660*/  FFMA.FTZ R93, R32, c[0x0][0x23c], -R95 ;  /* 0x00008f00205d7a23 */ /* 0x000fe4000001085f */
[----:B------:R-:W-:Y:S01]  /*5670*/  FMUL.FTZ R154, R154, c[0x0][0x23c] ;  /* 0x00008f009a9a7a20 */ /* 0x000fe20000410000 */
[----:B-1----:R-:W1:Y:S01]  /*5680*/  LDSM.16.MT88.4 R16, [R108+0x6000] ;  /* 0x006000006c10783b */ /* 0x002e620000004200 */
[----:B------:R-:W-:Y:S01]  /*5690*/  FMUL.FTZ R145, R145, c[0x0][0x23c] ;  /* 0x00008f0091917a20 */ /* 0x000fe20000410000 */
[----:B------:R-:W-:Y:S01]  /*56a0*/  MUFU.EX2 R153, R153 ;  /* 0x0000009900997308 */ /* 0x000fe20000000800 */
[--C-:B------:R-:W-:Y:S01]  /*56b0*/  FFMA.FTZ R142, R147, c[0x0][0x23c], -R146.reuse ;  /* 0x00008f00938e7a23 */ /* 0x100fe20000010892 */
[----:B------:R-:W2:Y:S01]  /*56c0*/  LDSM.16.MT88.4 R32, [R108+0x7000] ;  /* 0x007000006c20783b */ /* 0x000ea20000004200 */
[----:B------:R-:W-:-:S02]  /*56d0*/  FFMA.FTZ R147, R107, c[0x0][0x23c], -R146 ;  /* 0x00008f006b937a23 */ /* 0x000fc40000010892 */
[--C-:B------:R-:W-:Y:S02]  /*56e0*/  FFMA.FTZ R107, R135, c[0x0][0x23c], -R146.reuse ;  /* 0x00008f00876b7a23 */ /* 0x100fe40000010892 */
[--C-:B------:R-:W-:Y:S01]  /*56f0*/  FFMA.FTZ R136, R136, c[0x0][0x23c], -R95.reuse ;  /* 0x00008f0088887a23 */ /* 0x100fe2000001085f */
[----:B------:R-:W4:Y:S01]  /*5700*/  MUFU.EX2 R102, R102 ;  /* 0x0000006600667308 */ /* 0x000f220000000800 */
[--C-:B------:R-:W-:Y:S02]  /*5710*/  FFMA.FTZ R135, R106, c[0x0][0x23c], -R95.reuse ;  /* 0x00008f006a877a23 */ /* 0x100fe4000001085f */
[----:B------:R-:W-:Y:S02]  /*5720*/  FFMA.FTZ R106, R133, c[0x0][0x23c], -R146 ;  /* 0x00008f00856a7a23 */ /* 0x000fe40000010892 */
[----:B------:R-:W-:-:S03]  /*5730*/  FFMA.FTZ R91, R91, c[0x0][0x23c], -R95 ;  /* 0x00008f005b5b7a23 */ /* 0x000fc6000001085f */
[----:B------:R-:W5:Y:S08]  /*5740*/  MUFU.EX2 R103, R103 ;  /* 0x0000006700677308 */ /* 0x000f700000000800 */
[----:B------:R-:W-:Y:S01]  /*5750*/  MUFU.EX2 R144, R144 ;  /* 0x0000009000907308 */ /* 0x000fe20000000800 */
[----:B----4-:R-:W-:-:S07]  /*5760*/  F2FP.PACK_AB R84, R102, R153 ;  /* 0x000000996654723e */ /* 0x010fce00000000ff */
[----:B------:R-:W4:Y:S01]  /*5770*/  MUFU.EX2 R93, R93 ;  /* 0x0000005d005d7308 */ /* 0x000f220000000800 */
[----:B-----5:R-:W-:-:S07]  /*5780*/  F2FP.PACK_AB R86, R94, R103 ;  /* 0x000000675e56723e */ /* 0x020fce00000000ff */
[----:B------:R-:W5:Y:S08]  /*5790*/  MUFU.EX2 R154, R154 ;  /* 0x0000009a009a7308 */ /* 0x000f700000000800 */
[----:B------:R-:W1:Y:S01]  /*57a0*/  MUFU.EX2 R145, R145 ;  /* 0x0000009100917308 */ /* 0x000e620000000800 */
[----:B----4-:R-:W-:-:S07]  /*57b0*/  F2FP.PACK_AB R85, R93, R144 ;  /* 0x000000905d55723e */ /* 0x010fce00000000ff */
[----:B------:R-:W4:Y:S01]  /*57c0*/  MUFU.EX2 R2, R2 ;  /* 0x0000000200027308 */ /* 0x000f220000000800 */
[-C--:B-----5:R-:W-:Y:S02]  /*57d0*/  FMUL.FTZ R4, R36, R154.reuse ;  /* 0x0000009a24047220 */ /* 0x0a0fe40000410000 */
[-C--:B------:R-:W-:Y:S02]  /*57e0*/  FMUL.FTZ R5, R37, R154.reuse ;  /* 0x0000009a25057220 */ /* 0x080fe40000410000 */
[-C--:B------:R-:W-:Y:S02]  /*57f0*/  FMUL.FTZ R12, R44, R154.reuse ;  /* 0x0000009a2c0c7220 */ /* 0x080fe40000410000 */
[----:B------:R-:W-:Y:S01]  /*5800*/  FMUL.FTZ R13, R45, R154 ;  /* 0x0000009a2d0d7220 */ /* 0x000fe20000410000 */
[----:B------:R-:W-:Y:S01]  /*5810*/  MUFU.EX2 R142, R142 ;  /* 0x0000008e008e7308 */ /* 0x000fe20000000800 */
[-C--:B-1----:R-:W-:Y:S02]  /*5820*/  FMUL.FTZ R6, R38, R145.reuse ;  /* 0x0000009126067220 */ /* 0x082fe40000410000 */
[----:B------:R-:W-:-:S02]  /*5830*/  FMUL.FTZ R7, R39, R145 ;  /* 0x0000009127077220 */ /* 0x000fc40000410000 */
[-C--:B------:R-:W-:Y:S02]  /*5840*/  FMUL.FTZ R14, R46, R145.reuse ;  /* 0x000000912e0e7220 */ /* 0x080fe40000410000 */
[----:B------:R-:W-:Y:S01]  /*5850*/  FMUL.FTZ R15, R47, R145 ;  /* 0x000000912f0f7220 */ /* 0x000fe20000410000 */
[----:B----4-:R-:W-:Y:S01]  /*5860*/  F2FP.PACK_AB R87, R2, R3 ;  /* 0x000000030257723e */ /* 0x010fe200000000ff */
[-C--:B------:R-:W-:Y:S01]  /*5870*/  FMUL.FTZ R40, R40, R154.reuse ;  /* 0x0000009a28287220 */ /* 0x080fe20000410000 */
[----:B------:R-:W-:Y:S01]  /*5880*/  MUFU.EX2 R147, R147 ;  /* 0x0000009300937308 */ /* 0x000fe20000000800 */
[-C--:B------:R-:W-:Y:S02]  /*5890*/  FMUL.FTZ R41, R41, R154.reuse ;  /* 0x0000009a29297220 */ /* 0x080fe40000410000 */
[-C--:B------:R-:W-:Y:S02]  /*58a0*/  FMUL.FTZ R42, R42, R145.reuse ;  /* 0x000000912a2a7220 */ /* 0x080fe40000410000 */
[----:B------:R-:W-:Y:S01]  /*58b0*/  FMUL.FTZ R43, R43, R145 ;  /* 0x000000912b2b7220 */ /* 0x000fe20000410000 */
[----:B---3--:R-:W-:Y:S01]  /*58c0*/  HMMA.16816.F32 R4, R84, R8, R4 ;  /* 0x000000085404723c */ /* 0x008fe20000001804 */
[-C--:B------:R-:W-:Y:S01]  /*58d0*/  FMUL.FTZ R48, R48, R154.reuse ;  /* 0x0000009a30307220 */ /* 0x080fe20000410000 */
        /* <DEDUP_REMOVED lines=9> */
[----:B------:R-:W-:Y:S01]  /*5970*/  FMUL.FTZ R23, R55, R145 ;  /* 0x0000009137177220 */ /* 0x000fe20000410000 */
[----:B------:R-:W-:Y:S01]  /*5980*/  HMMA.16816.F32 R8, R84, R10, R40 ;  /* 0x0000000a5408723c */ /* 0x000fe20000001828 */
[----:B------:R-:W1:Y:S01]  /*5990*/  LDSM.16.MT88.4 R40, [R110+0x8000] ;  /* 0x008000006e28783b */ /* 0x000e620000004200 */
[-C--:B------:R-:W-:Y:S01]  /*59a0*/  FMUL.FTZ R56, R56, R154.reuse ;  /* 0x0000009a38387220 */ /* 0x080fe20000410000 */
[----:B------:R-:W-:Y:S01]  /*59b0*/  MUFU.EX2 R135, R135 ;  /* 0x0000008700877308 */ /* 0x000fe20000000800 */
[----:B------:R-:W-:-:S02]  /*59c0*/  FMUL.FTZ R57, R57, R154 ;  /* 0x0000009a39397220 */ /* 0x000fc40000410000 */
[-C--:B------:R-:W-:Y:S02]  /*59d0*/  FMUL.FTZ R58, R58, R145.reuse ;  /* 0x000000913a3a7220 */ /* 0x080fe40000410000 */
[C---:B------:R-:W-:Y:S01]  /*59e0*/  HMMA.16816.F32 R16, R84.reuse, R18, R48 ;  /* 0x000000125410723c */ /* 0x040fe20000001830 */
[----:B------:R-:W3:Y:S01]  /*59f0*/  LDSM.16.MT88.4 R48, [R108+0x8000] ;  /* 0x008000006c30783b */ /* 0x000ee20000004200 */
[-C--:B------:R-:W-:Y:S01]  /*5a00*/  FMUL.FTZ R59, R59, R145.reuse ;  /* 0x000000913b3b7220 */ /* 0x080fe20000410000 */
[----:B------:R-:W-:Y:S01]  /*5a10*/  MUFU.EX2 R106, R106 ;  /* 0x0000006a006a7308 */ /* 0x000fe20000000800 */
[-C--:B------:R-:W-:Y:S02]  /*5a20*/  FMUL.FTZ R28, R60, R154.reuse ;  /* 0x0000009a3c1c7220 */ /* 0x080fe40000410000 */
[----:B------:R-:W-:Y:S02]  /*5a30*/  FMUL.FTZ R29, R61, R154 ;  /* 0x0000009a3d1d7220 */ /* 0x000fe40000410000 */
[----:B------:R-:W-:Y:S01]  /*5a40*/  HMMA.16816.F32 R20, R84, R24, R20 ;  /* 0x000000185414723c */ /* 0x000fe20000001814 */
[----:B------:R-:W-:-:S02]  /*5a50*/  FMUL.FTZ R30, R62, R145 ;  /* 0x000000913e1e7220 */ /* 0x000fc40000410000 */
[-C--:B------:R-:W-:Y:S01]  /*5a60*/  FMUL.FTZ R31, R63, R145.reuse ;  /* 0x000000913f1f7220 */ /* 0x080fe20000410000 */
[----:B------:R-:W-:Y:S01]  /*5a70*/  MUFU.EX2 R91, R91 ;  /* 0x0000005b005b7308 */ /* 0x000fe20000000800 */
[-C--:B------:R-:W-:Y:S01]  /*5a80*/  FMUL.FTZ R64, R64, R154.reuse ;  /* 0x0000009a40407220 */ /* 0x080fe20000410000 */
[----:B------:R-:W-:Y:S01]  /*5a90*/  LDSM.16.MT88.4 R60, [R110+0x6800] ;  /* 0x006800006e3c783b */ /* 0x000fe20000004200 */
[-C--:B------:R-:W-:Y:S01]  /*5aa0*/  FMUL.FTZ R65, R65, R154.reuse ;  /* 0x0000009a41417220 */ /* 0x080fe20000410000 */
[----:B------:R-:W-:Y:S01]  /*5ab0*/  HMMA.16816.F32 R24, R84, R26, R56 ;  /* 0x0000001a5418723c */ /* 0x000fe20000001838 */
[-C--:B------:R-:W-:Y:S01]  /*5ac0*/  FMUL.FTZ R66, R66, R145.reuse ;  /* 0x0000009142427220 */ /* 0x080fe20000410000 */
[----:B------:R-:W4:Y:S01]  /*5ad0*/  LDSM.16.MT88.4 R56, [R110+0x6400] ;  /* 0x006400006e38783b */ /* 0x000f220000004200 */
[----:B------:R-:W-:Y:S02]  /*5ae0*/  FMUL.FTZ R67, R67, R145 ;  /* 0x0000009143437220 */ /* 0x000fe40000410000 */
[----:B------:R-:W-:-:S02]  /*5af0*/  FMUL.FTZ R36, R68, R154 ;  /* 0x0000009a44247220 */ /* 0x000fc40000410000 */
[-C--:B------:R-:W-:Y:S01]  /*5b00*/  FMUL.FTZ R37, R69, R154.reuse ;  /* 0x0000009a45257220 */ /* 0x080fe20000410000 */
[C---:B--2---:R-:W-:Y:S01]  /*5b10*/  HMMA.16816.F32 R28, R84.reuse, R32, R28 ;  /* 0x00000020541c723c */ /* 0x044fe2000000181c */
[-C--:B------:R-:W-:Y:S02]  /*5b20*/  FMUL.FTZ R38, R70, R145.reuse ;  /* 0x0000009146267220 */ /* 0x080fe40000410000 */
[-C--:B------:R-:W-:Y:S02]  /*5b30*/  FMUL.FTZ R39, R71, R145.reuse ;  /* 0x0000009147277220 */ /* 0x080fe40000410000 */
[-C--:B------:R-:W-:Y:S02]  /*5b40*/  FMUL.FTZ R44, R76, R154.reuse ;  /* 0x0000009a4c2c7220 */ /* 0x080fe40000410000 */
[----:B------:R-:W-:Y:S01]  /*5b50*/  FMUL.FTZ R45, R77, R154 ;  /* 0x0000009a4d2d7220 */ /* 0x000fe20000410000 */
[----:B------:R-:W-:Y:S01]  /*5b60*/  HMMA.16816.F32 R32, R84, R34, R64 ;  /* 0x000000225420723c */ /* 0x000fe20000001840 */
[----:B------:R-:W-:-:S02]  /*5b70*/  FMUL.FTZ R46, R78, R145 ;  /* 0x000000914e2e7220 */ /* 0x000fc40000410000 */
[-C--:B------:R-:W-:Y:S02]  /*5b80*/  FMUL.FTZ R47, R79, R145.reuse ;  /* 0x000000914f2f7220 */ /* 0x080fe40000410000 */
[-C--:B------:R-:W-:Y:S02]  /*5b90*/  FMUL.FTZ R72, R72, R154.reuse ;  /* 0x0000009a48487220 */ /* 0x080fe40000410000 */
[-C--:B------:R-:W-:Y:S01]  /*5ba0*/  FMUL.FTZ R73, R73, R154.reuse ;  /* 0x0000009a49497220 */ /* 0x080fe20000410000 */
[----:B-1----:R-:W-:Y:S01]  /*5bb0*/  HMMA.16816.F32 R36, R84, R40, R36 ;  /* 0x000000285424723c */ /* 0x002fe20000001824 */
[-C--:B------:R-:W-:Y:S02]  /*5bc0*/  FMUL.FTZ R74, R74, R145.reuse ;  /* 0x000000914a4a7220 */ /* 0x080fe40000410000 */
[----:B------:R-:W-:Y:S02]  /*5bd0*/  FMUL.FTZ R75, R75, R145 ;  /* 0x000000914b4b7220 */ /* 0x000fe40000410000 */
[----:B------:R-:W-:-:S02]  /*5be0*/  FMUL.FTZ R80, R80, R154 ;  /* 0x0000009a50507220 */ /* 0x000fc40000410000 */
[----:B------:R-:W-:Y:S01]  /*5bf0*/  FMUL.FTZ R81, R81, R154 ;  /* 0x0000009a51517220 */ /* 0x000fe20000410000 */
[C---:B---3--:R-:W-:Y:S01]  /*5c00*/  HMMA.16816.F32 R44, R84.reuse, R48, R44 ;  /* 0x00000030542c723c */ /* 0x048fe2000000182c */
[-C--:B------:R-:W-:Y:S02]  /*5c10*/  FMUL.FTZ R82, R82, R145.reuse ;  /* 0x0000009152527220 */ /* 0x080fe40000410000 */
[----:B------:R-:W-:Y:S02]  /*5c20*/  FMUL.FTZ R83, R83, R145 ;  /* 0x0000009153537220 */ /* 0x000fe40000410000 */
[--C-:B------:R-:W-:Y:S02]  /*5c30*/  FFMA.FTZ R65, R141, c[0x0][0x23c], -R146.reuse ;  /* 0x00008f008d417a23 */ /* 0x100fe40000010892 */
[--C-:B------:R-:W-:Y:S01]  /*5c40*/  FFMA.FTZ R141, R140, c[0x0][0x23c], -R95.reuse ;  /* 0x00008f008c8d7a23 */ /* 0x100fe2000001085f */
[----:B------:R-:W-:Y:S01]  /*5c50*/  HMMA.16816.F32 R40, R84, R42, R72 ;  /* 0x0000002a5428723c */ /* 0x000fe20000001848 */
[----:B------:R-:W-:Y:S01]  /*5c60*/  FFMA.FTZ R140, R152, c[0x0][0x23c], -R95 ;  /* 0x00008f00988c7a23 */ /* 0x000fe2000001085f */
[----:B------:R-:W-:Y:S01]  /*5c70*/  LDSM.16.MT88.4 R72, [R110+0x8800] ;  /* 0x008800006e48783b */ /* 0x000fe20000004200 */
[----:B------:R-:W1:Y:S01]  /*5c80*/  MUFU.EX2 R65, R65 ;  /* 0x0000004100417308 */ /* 0x000e620000000800 */
[----:B------:R-:W-:-:S02]  /*5c90*/  FFMA.FTZ R64, R105, c[0x0][0x23c], -R146 ;  /* 0x00008f0069407a23 */ /* 0x000fc40000010892 */
[--C-:B------:R-:W-:Y:S02]  /*5ca0*/  FFMA.FTZ R105, R138, c[0x0][0x23c], -R146.reuse ;  /* 0x00008f008a697a23 */ /* 0x100fe40000010892 */
[----:B------:R-:W-:Y:S01]  /*5cb0*/  HMMA.16816.F32 R48, R84, R50, R80 ;  /* 0x000000325430723c */ /* 0x000fe20000001850 */
[----:B------:R-:W2:Y:S01]  /*5cc0*/  LDSM.16.MT88.4 R80, [R108+0x8400] ;  /* 0x008400006c50783b */ /* 0x000ea20000004200 */
[--C-:B------:R-:W-:Y:S01]  /*5cd0*/  FFMA.FTZ R138, R90, c[0x0][0x23c], -R95.reuse ;  /* 0x00008f005a8a7a23 */ /* 0x100fe2000001085f */
[----:B------:R-:W-:Y:S01]  /*5ce0*/  MUFU.EX2 R141, R141 ;  /* 0x0000008d008d7308 */ /* 0x000fe20000000800 */
[----:B------:R-:W-:Y:S02]  /*5cf0*/  FFMA.FTZ R90, R92, c[0x0][0x23c], -R95 ;  /* 0x00008f005c5a7a23 */ /* 0x000fe4000001085f */
[----:B------:R-:W-:Y:S02]  /*5d00*/  FFMA.FTZ R131, R131, R154, R153 ;  /* 0x0000009a83837223 */ /* 0x000fe40000010099 */
[----:B------:R-:W-:-:S02]  /*5d10*/  FFMA.FTZ R87, R149, c[0x0][0x23c], -R146 ;  /* 0x00008f0095577a23 */ /* 0x000fc40000010892 */
[--C-:B------:R-:W-:Y:S01]  /*5d20*/  FFMA.FTZ R86, R151, c[0x0][0x23c], -R146.reuse ;  /* 0x00008f0097567a23 */ /* 0x100fe20000010892 */
[----:B------:R-:W3:Y:S01]  /*5d30*/  MUFU.EX2 R140, R140 ;  /* 0x0000008c008c7308 */ /* 0x000ee20000000800 */
[--C-:B------:R-:W-:Y:S01]  /*5d40*/  FFMA.FTZ R85, R148, c[0x0][0x23c], -R95.reuse ;  /* 0x00008f0094557a23 */ /* 0x100fe2000001085f */
[----:B-1----:R-:W-:Y:S01]  /*5d50*/  F2FP.PACK_AB R52, R142, R65 ;  /* 0x000000418e34723e */ /* 0x002fe200000000ff */
[--C-:B------:R-:W-:Y:S02]  /*5d60*/  FFMA.FTZ R84, R150, c[0x0][0x23c], -R95.reuse ;  /* 0x00008f0096547a23 */ /* 0x100fe4000001085f */
[--C-:B------:R-:W-:Y:S02]  /*5d70*/  FFMA.FTZ R150, R137, c[0x0][0x23c], -R146.reuse ;  /* 0x00008f0089967a23 */ /* 0x100fe40000010892 */
[----:B------:R-:W-:Y:S01]  /*5d80*/  FFMA.FTZ R137, R130, c[0x0][0x23c], -R95 ;  /* 0x00008f0082897a23 */ /* 0x000fe2000001085f */
[----:B------:R-:W-:Y:S01]  /*5d90*/  MUFU.EX2 R87, R87 ;  /* 0x0000005700577308 */ /* 0x000fe20000000800 */
[----:B------:R-:W-:-:S02]  /*5da0*/  FFMA.FTZ R148, R139, c[0x0][0x23c], -R146 ;  /* 0x00008f008b947a23 */ /* 0x000fc40000010892 */
[--C-:B------:R-:W-:Y:S02]  /*5db0*/  FFMA.FTZ R130, R132, c[0x0][0x23c], -R95.reuse ;  /* 0x00008f0084827a23 */ /* 0x100fe4000001085f */
[----:B------:R-:W-:Y:S02]  /*5dc0*/  FFMA.FTZ R132, R143, c[0x0][0x23c], -R146 ;  /* 0x00008f008f847a23 */ /* 0x000fe40000010892 */
[----:B------:R-:W-:Y:S01]  /*5dd0*/  FFMA.FTZ R139, R104, c[0x0][0x23c], -R95 ;  /* 0x00008f00688b7a23 */ /* 0x000fe2000001085f */
[----:B------:R-:W1:Y:S01]  /*5de0*/  MUFU.EX2 R86, R86 ;  /* 0x0000005600567308 */ /* 0x000e620000000800 */
[----:B---3--:R-:W-:Y:S01]  /*5df0*/  F2FP.PACK_AB R53, R140, R141 ;  /* 0x0000008d8c35723e */ /* 0x008fe200000000ff */
[----:B------:R-:W-:Y:S02]  /*5e00*/  FFMA.FTZ R134, R134, R145, R144 ;  /* 0x0000009186867223 */ /* 0x000fe40000010090 */
[----:B------:R-:W-:Y:S02]  /*5e10*/  FADD.FTZ R102, R102, R131 ;  /* 0x0000008366667221 */ /* 0x000fe40000010000 */
[----:B------:R-:W-:-:S02]  /*5e20*/  FADD.FTZ R134, R93, R134 ;  /* 0x000000865d867221 */ /* 0x000fc40000010000 */
[----:B------:R-:W-:Y:S01]  /*5e30*/  MUFU.EX2 R85, R85 ;  /* 0x0000005500557308 */ /* 0x000fe20000000800 */
[----:B------:R-:W-:Y:S02]  /*5e40*/  FADD.FTZ R103, R103, R102 ;  /* 0x0000006667677221 */ /* 0x000fe40000010000 */
[----:B------:R-:W-:Y:S02]  /*5e50*/  FADD.FTZ R3, R3, R134 ;  /* 0x0000008603037221 */ /* 0x000fe40000010000 */
[----:B------:R-:W-:Y:S02]  /*5e60*/  FADD.FTZ R94, R94, R103 ;  /* 0x000000675e5e7221 */ /* 0x000fe40000010000 */
[----:B------:R-:W-:Y:S01]  /*5e70*/  FADD.FTZ R2, R2, R3 ;  /* 0x0000000302027221 */ /* 0x000fe20000010000 */
[----:B------:R-:W3:Y:S01]  /*5e80*/  MUFU.EX2 R84, R84 ;  /* 0x0000005400547308 */ /* 0x000ee20000000800 */
[----:B-1----:R-:W-:Y:S01]  /*5e90*/  F2FP.PACK_AB R54, R86, R87 ;  /* 0x000000575636723e */ /* 0x002fe200000000ff */
[----:B------:R-:W-:-:S02]  /*5ea0*/  FADD.FTZ R3, R65, R94 ;  /* 0x0000005e41037221 */ /* 0x000fc40000010000 */
[----:B------:R-:W-:Y:S01]  /*5eb0*/  FADD.FTZ R141, R141, R2 ;  /* 0x000000028d8d7221 */ /* 0x000fe20000010000 */
[-C--:B------:R-:W-:Y:S01]  /*5ec0*/  MOV R2, R88.reuse ;  /* 0x0000005800027202 */ /* 0x080fe20000000f00 */
[----:B------:R-:W-:Y:S01]  /*5ed0*/  FADD.FTZ R142, R142, R3 ;  /* 0x000000038e8e7221 */ /* 0x000fe20000010000 */
[----:B------:R-:W-:Y:S01]  /*5ee0*/  @P0 MOV R2, R88 ;  /* 0x0000005800020202 */ /* 0x000fe20000000f00 */
[----:B------:R-:W-:Y:S01]  /*5ef0*/  MUFU.EX2 R150, R150 ;  /* 0x0000009600967308 */ /* 0x000fe20000000800 */
[----:B------:R-:W-:Y:S02]  /*5f00*/  FADD.FTZ R140, R140, R141 ;  /* 0x0000008d8c8c7221 */ /* 0x000fe40000010000 */
[----:B------:R-:W-:-:S04]  /*5f10*/  FADD.FTZ R87, R87, R142 ;  /* 0x0000008e57577221 */ /* 0x000fc80000010000 */
[----:B------:R-:W-:Y:S01]  /*5f20*/  FADD.FTZ R86, R86, R87 ;  /* 0x0000005756567221 */ /* 0x000fe20000010000 */
[----:B---3--:R-:W-:Y:S01]  /*5f30*/  F2FP.PACK_AB R55, R84, R85 ;  /* 0x000000555437723e */ /* 0x008fe200000000ff */
[----:B------:R-:W-:Y:S01]  /*5f40*/  MUFU.EX2 R148, R148 ;  /* 0x0000009400947308 */ /* 0x000fe20000000800 */
[----:B------:R-:W-:-:S04]  /*5f50*/  FADD.FTZ R85, R85, R140 ;  /* 0x0000008c55557221 */ /* 0x000fc80000010000 */
[----:B------:R-:W-:Y:S01]  /*5f60*/  FADD.FTZ R84, R84, R85 ;  /* 0x0000005554547221 */ /* 0x000fe20000010000 */
[C---:B----4-:R-:W-:Y:S02]  /*5f70*/  HMMA.16816.F32 R4, R52.reuse, R56, R4 ;  /* 0x000000383404723c */ /* 0x050fe40000001804 */
[----:B------:R-:W1:Y:S06]  /*5f80*/  MUFU.EX2 R137, R137 ;  /* 0x0000008900897308 */ /* 0x000e6c0000000800 */
[C---:B------:R-:W-:Y:S01]  /*5f90*/  HMMA.16816.F32 R8, R52.reuse, R58, R8 ;  /* 0x0000003a3408723c */ /* 0x040fe20000001808 */
[----:B------:R-:W3:Y:S01]  /*5fa0*/  LDSM.16.MT88.4 R56, [R108+0x6400] ;  /* 0x006400006c38783b */ /* 0x000ee20000004200 */
[----:B------:R-:W4:Y:S06]  /*5fb0*/  MUFU.EX2 R130, R130 ;  /* 0x0000008200827308 */ /* 0x000f2c0000000800 */
[----:B--2---:R-:W-:Y:S02]  /*5fc0*/  HMMA.16816.F32 R44, R52, R80, R44 ;  /* 0x00000050342c723c */ /* 0x004fe4000000182c */
[----:B------:R2:W5:Y:S01]  /*5fd0*/  MUFU.EX2 R133, R64 ;  /* 0x0000004000857308 */ /* 0x0005620000000800 */
[----:B-1----:R-:W-:-:S04]  /*5fe0*/  FADD.FTZ R3, R137, R84 ;  /* 0x0000005489037221 */ /* 0x002fc80000010000 */
[----:B------:R-:W-:Y:S01]  /*5ff0*/  FADD.FTZ R3, R136, R3 ;  /* 0x0000000388037221 */ /* 0x000fe20000010000 */
[C---:B------:R-:W-:Y:S02]  /*6000*/  HMMA.16816.F32 R80, R52.reuse, R82, R48 ;  /* 0x000000523450723c */ /* 0x040fe40000001830 */
[----:B------:R-:W-:Y:S08]  /*6010*/  MUFU.EX2 R105, R105 ;  /* 0x0000006900697308 */ /* 0x000ff00000000800 */
[----:B------:R-:W-:Y:S01]  /*6020*/  MUFU.EX2 R132, R132 ;  /* 0x0000008400847308 */ /* 0x000fe20000000800 */
[----:B--2---:R-:W-:Y:S07]  /*6030*/  LDSM.16.MT88.4 R64, [R108+0x7c00] ;  /* 0x007c00006c40783b */ /* 0x004fee0000004200 */
[----:B------:R-:W-:Y:S01]  /*6040*/  MUFU.EX2 R138, R138 ;  /* 0x0000008a008a7308 */ /* 0x000fe20000000800 */
[C---:B---3--:R-:W-:Y:S07]  /*6050*/  HMMA.16816.F32 R12, R52.reuse, R56, R12 ;  /* 0x00000038340c723c */ /* 0x048fee000000180c */
[----:B------:R-:W1:Y:S01]  /*6060*/  MUFU.EX2 R139, R139 ;  /* 0x0000008b008b7308 */ /* 0x000e620000000800 */
[C---:B------:R-:W-:Y:S01]  /*6070*/  HMMA.16816.F32 R16, R52.reuse, R58, R16 ;  /* 0x0000003a3410723c */ /* 0x040fe20000001810 */
[----:B------:R-:W2:Y:S06]  /*6080*/  LDSM.16.MT88.4 R56, [R110+0x7400] ;  /* 0x007400006e38783b */ /* 0x000eac0000004200 */
[----:B------:R-:W3:Y:S01]  /*6090*/  MUFU.EX2 R90, R90 ;  /* 0x0000005a005a7308 */ /* 0x000ee20000000800 */
[C---:B--2---:R-:W-:Y:S08]  /*60a0*/  HMMA.16816.F32 R20, R52.reuse, R56, R20 ;  /* 0x000000383414723c */ /* 0x044ff00000001814 */
[C---:B------:R-:W-:Y:S01]  /*60b0*/  HMMA.16816.F32 R24, R52.reuse, R58, R24 ;  /* 0x0000003a3418723c */ /* 0x040fe20000001818 */
[----:B------:R-:W2:Y:S07]  /*60c0*/  LDSM.16.MT88.4 R56, [R108+0x7400] ;  /* 0x007400006c38783b */ /* 0x000eae0000004200 */
[C---:B--2---:R-:W-:Y:S08]  /*60d0*/  HMMA.16816.F32 R28, R52.reuse, R56, R28 ;  /* 0x00000038341c723c */ /* 0x044ff0000000181c */
[C---:B------:R-:W-:Y:S01]  /*60e0*/  HMMA.16816.F32 R32, R52.reuse, R58, R32 ;  /* 0x0000003a3420723c */ /* 0x040fe20000001820 */
[----:B------:R-:W2:Y:S07]  /*60f0*/  LDSM.16.MT88.4 R56, [R110+0x8400] ;  /* 0x008400006e38783b */ /* 0x000eae0000004200 */
[C---:B--2---:R-:W-:Y:S08]  /*6100*/  HMMA.16816.F32 R36, R52.reuse, R56, R36 ;  /* 0x000000383424723c */ /* 0x044ff00000001824 */
[----:B------:R-:W-:Y:S01]  /*6110*/  HMMA.16816.F32 R40, R52, R58, R40 ;  /* 0x0000003a3428723c */ /* 0x000fe20000001828 */
[----:B------:R-:W2:Y:S06]  /*6120*/  LDSM.16.MT88.4 R56, [R108+0x6800] ;  /* 0x006800006c38783b */ /* 0x000eac0000004200 */
[----:B------:R-:W-:Y:S01]  /*6130*/  F2FP.PACK_AB R52, R150, R147 ;  /* 0x000000939634723e */ /* 0x000fe200000000ff */
[----:B------:R-:W-:Y:S01]  /*6140*/  FADD.FTZ R147, R147, R86 ;  /* 0x0000005693937221 */ /* 0x000fe20000010000 */
[----:B------:R-:W-:-:S02]  /*6150*/  F2FP.PACK_AB R53, R136, R137 ;  /* 0x000000898835723e */ /* 0x000fc400000000ff */
        /* <DEDUP_REMOVED lines=8> */
[----:B------:R-:W-:Y:S01]  /*61e0*/  @P0 IADD3 R130, R96, -0x3, RZ ;  /* 0xfffffffd60820810 */ /* 0x000fe20007ffe0ff */
[----:B------:R-:W-:Y:S01]  /*61f0*/  HMMA.16816.F32 R48, R52, R60, R4 ;  /* 0x0000003c3430723c */ /* 0x000fe20000001804 */
[----:B------:R-:W4:Y:S01]  /*6200*/  LDSM.16.MT88.4 R4, [R108+0x7800] ;  /* 0x007800006c04783b */ /* 0x000f220000004200 */
[----:B------:R-:W-:-:S06]  /*6210*/  FADD.FTZ R148, R148, R107 ;  /* 0x0000006b94947221 */ /* 0x000fcc0000010000 */
[C---:B------:R-:W-:Y:S08]  /*6220*/  HMMA.16816.F32 R68, R52.reuse, R72, R36 ;  /* 0x000000483444723c */ /* 0x040ff00000001824 */
[C---:B------:R-:W-:Y:S01]  /*6230*/  HMMA.16816.F32 R72, R52.reuse, R74, R40 ;  /* 0x0000004a3448723c */ /* 0x040fe20000001828 */
[----:B------:R-:W-:Y:S07]  /*6240*/  LDSM.16.MT88.4 R40, [R110+0x6c00] ;  /* 0x006c00006e28783b */ /* 0x000fee0000004200 */
[C---:B--2---:R-:W-:Y:S08]  /*6250*/  HMMA.16816.F32 R12, R52.reuse, R56, R12 ;  /* 0x00000038340c723c */ /* 0x044ff0000000180c */
[C---:B------:R-:W-:Y:S01]  /*6260*/  HMMA.16816.F32 R16, R52.reuse, R58, R16 ;  /* 0x0000003a3410723c */ /* 0x040fe20000001810 */
[----:B------:R-:W2:Y:S07]  /*6270*/  LDSM.16.MT88.4 R56, [R110+0x7800] ;  /* 0x007800006e38783b */ /* 0x000eae0000004200 */
[C---:B------:R-:W-:Y:S08]  /*6280*/  HMMA.16816.F32 R8, R52.reuse, R62, R8 ;  /* 0x0000003e3408723c */ /* 0x040ff00000001808 */
[C---:B----4-:R-:W-:Y:S08]  /*6290*/  HMMA.16816.F32 R28, R52.reuse, R4, R28 ;  /* 0x00000004341c723c */ /* 0x050ff0000000181c */
[C---:B------:R-:W-:Y:S01]  /*62a0*/  HMMA.16816.F32 R32, R52.reuse, R6, R32 ;  /* 0x000000063420723c */ /* 0x040fe20000001820 */
[----:B------:R-:W4:Y:S07]  /*62b0*/  LDSM.16.MT88.4 R4, [R108+0x8800] ;  /* 0x008800006c04783b */ /* 0x000f2e0000004200 */
[C---:B--2---:R-:W-:Y:S08]  /*62c0*/  HMMA.16816.F32 R20, R52.reuse, R56, R20 ;  /* 0x000000383414723c */ /* 0x044ff00000001814 */
[C---:B------:R-:W-:Y:S01]  /*62d0*/  HMMA.16816.F32 R24, R52.reuse, R58, R24 ;  /* 0x0000003a3418723c */ /* 0x040fe20000001818 */
[----:B------:R-:W-:Y:S07]  /*62e0*/  LDSM.16.MT88.4 R56, [R110+0x7c00] ;  /* 0x007c00006e38783b */ /* 0x000fee0000004200 */
[C---:B----4-:R-:W-:Y:S07]  /*62f0*/  HMMA.16816.F32 R76, R52.reuse, R4, R44 ;  /* 0x00000004344c723c */ /* 0x050fee000000182c */
[----:B-----5:R-:W-:Y:S01]  /*6300*/  F2FP.PACK_AB R4, R106, R133 ;  /* 0x000000856a04723e */ /* 0x020fe200000000ff */
[----:B------:R-:W-:Y:S01]  /*6310*/  HMMA.16816.F32 R80, R52, R6, R80 ;  /* 0x000000063450723c */ /* 0x000fe20000001850 */
[----:B------:R-:W2:Y:S01]  /*6320*/  LDSM.16.MT88.4 R52, [R108+0x6c00] ;  /* 0x006c00006c34783b */ /* 0x000ea20000004200 */
[----:B-1----:R-:W-:Y:S01]  /*6330*/  F2FP.PACK_AB R5, R139, R138 ;  /* 0x0000008a8b05723e */ /* 0x002fe200000000ff */
[----:B------:R-:W-:-:S02]  /*6340*/  FADD.FTZ R133, R133, R148 ;  /* 0x0000009485857221 */ /* 0x000fc40000010000 */
[----:B------:R-:W-:Y:S02]  /*6350*/  FADD.FTZ R138, R138, R135 ;  /* 0x000000878a8a7221 */ /* 0x000fe40000010000 */
[----:B------:R-:W-:Y:S01]  /*6360*/  F2FP.PACK_AB R6, R132, R105 ;  /* 0x000000698406723e */ /* 0x000fe200000000ff */
[----:B------:R-:W-:Y:S01]  /*6370*/  FADD.FTZ R106, R106, R133 ;  /* 0x000000856a6a7221 */ /* 0x000fe20000010000 */
[----:B---3--:R-:W-:Y:S01]  /*6380*/  F2FP.PACK_AB R7, R91, R90 ;  /* 0x0000005a5b07723e */ /* 0x008fe200000000ff */
[----:B------:R-:W-:Y:S02]  /*6390*/  FADD.FTZ R139, R139, R138 ;  /* 0x0000008a8b8b7221 */ /* 0x000fe40000010000 */
[----:B------:R-:W-:Y:S02]  /*63a0*/  FADD.FTZ R105, R105, R106 ;  /* 0x0000006a69697221 */ /* 0x000fe40000010000 */
[----:B------:R-:W-:Y:S02]  /*63b0*/  FADD.FTZ R90, R90, R139 ;  /* 0x0000008b5a5a7221 */ /* 0x000fe40000010000 */
[----:B------:R-:W-:Y:S01]  /*63c0*/  HMMA.16816.F32 R36, R4, R40, R48 ;  /* 0x000000280424723c */ /* 0x000fe20000001830 */
[----:B------:R-:W-:-:S02]  /*63d0*/  FADD.FTZ R131, R132, R105 ;  /* 0x0000006984837221 */ /* 0x000fc40000010000 */
[----:B------:R-:W-:-:S05]  /*63e0*/  FADD.FTZ R134, R91, R90 ;  /* 0x0000005a5b867221 */ /* 0x000fca0000010000 */
[C---:B------:R-:W-:Y:S01]  /*63f0*/  HMMA.16816.F32 R40, R4.reuse, R42, R8 ;  /* 0x0000002a0428723c */ /* 0x040fe20000001808 */
[----:B------:R-:W1:Y:S07]  /*6400*/  LDSM.16.MT88.4 R8, [R108+0x8c00] ;  /* 0x008c00006c08783b */ /* 0x000e6e0000004200 */
[C---:B------:R-:W-:Y:S08]  /*6410*/  HMMA.16816.F32 R60, R4.reuse, R64, R28 ;  /* 0x00000040043c723c */ /* 0x040ff0000000181c */
[C---:B------:R-:W-:Y:S08]  /*6420*/  HMMA.16816.F32 R64, R4.reuse, R66, R32 ;  /* 0x000000420440723c */ /* 0x040ff00000001820 */
[C---:B--2---:R-:W-:Y:S01]  /*6430*/  HMMA.16816.F32 R44, R4.reuse, R52, R12 ;  /* 0x00000034042c723c */ /* 0x044fe2000000180c */
[----:B------:R-:W2:Y:S07]  /*6440*/  LDSM.16.MT88.4 R12, [R110+0x8c00] ;  /* 0x008c00006e0c783b */ /* 0x000eae0000004200 */
[C---:B------:R-:W-:Y:S08]  /*6450*/  HMMA.16816.F32 R48, R4.reuse, R54, R16 ;  /* 0x000000360430723c */ /* 0x040ff00000001810 */
[C---:B------:R-:W-:Y:S08]  /*6460*/  HMMA.16816.F32 R52, R4.reuse, R56, R20 ;  /* 0x000000380434723c */ /* 0x040ff00000001814 */
[C---:B------:R-:W-:Y:S08]  /*6470*/  HMMA.16816.F32 R56, R4.reuse, R58, R24 ;  /* 0x0000003a0438723c */ /* 0x040ff00000001818 */
[C---:B-1----:R-:W-:Y:S08]  /*6480*/  HMMA.16816.F32 R76, R4.reuse, R8, R76 ;  /* 0x00000008044c723c */ /* 0x042ff0000000184c */
[C---:B------:R-:W-:Y:S08]  /*6490*/  HMMA.16816.F32 R80, R4.reuse, R10, R80 ;  /* 0x0000000a0450723c */ /* 0x040ff00000001850 */
[C---:B--2---:R-:W-:Y:S08]  /*64a0*/  HMMA.16816.F32 R68, R4.reuse, R12, R68 ;  /* 0x0000000c0444723c */ /* 0x044ff00000001844 */
[----:B------:R-:W-:Y:S01]  /*64b0*/  HMMA.16816.F32 R72, R4, R14, R72 ;  /* 0x0000000e0448723c */ /* 0x000fe20000001848 */
[----:B------:R-:W-:Y:S05]  /*64c0*/  @!UPT UIADD3 URZ, URZ, URZ, URZ ;  /* 0x0000003f3f3ff290 */ /* 0x000fea000fffe03f */
[----:B------:R-:W-:Y:S11]  /*64d0*/  @P0 BRA `(.L_x_242) ;  /* 0x0000001000000947 */ /* 0x000ff60003800000 */
.L_x_238:
[----:B------:R-:W-:-:S07]  /*64e0*/  IADD3 R130, R97, -0x1, RZ ;  /* 0xffffffff61827810 */ /* 0x000fce0007ffe0ff */
.L_x_242:
        /* <DEDUP_REMOVED lines=10> */
.L_x_246:
        /* <DEDUP_REMOVED lines=56> */
.L_x_244:
        /* <DEDUP_REMOVED lines=64> */
[C---:B------:R-:W-:Y:S01]  /*6d10*/  HMMA.16816.F32 R16, R88.reuse, R98, RZ ;  /* 0x000000625810723c */ /* 0x040fe200000018ff */
[----:B------:R-:W2:Y:S07]  /*6d20*/  LDSM.16.M88.4 R96, [R109+0x3000] ;  /* 0x003000006d60783b */ /* 0x000eae0000000200 */
[C---:B----4-:R-:W-:Y:S08]  /*6d30*/  HMMA.16816.F32 R20, R88.reuse, R100, RZ ;  /* 0x000000645814723c */ /* 0x050ff000000018ff */
[C---:B------:R-:W-:Y:S08]  /*6d40*/  HMMA.16816.F32 R24, R88.reuse, R102, RZ ;  /* 0x000000665818723c */ /* 0x040ff000000018ff */
[C---:B-----5:R-:W-:Y:S08]  /*6d50*/  HMMA.16816.F32 R28, R88.reuse, R104, RZ ;  /* 0x00000068581c723c */ /* 0x060ff000000018ff */
[----:B------:R-:W-:Y:S01]  /*6d60*/  HMMA.16816.F32 R32, R88, R106, RZ ;  /* 0x0000006a5820723c */ /* 0x000fe200000018ff */
[----:B------:R-:W3:Y:S07]  /*6d70*/  LDSM.16.M88.4 R88, [R109+0x3400] ;  /* 0x003400006d58783b */ /* 0x000eee0000000200 */
[C---:B--2---:R-:W-:Y:S08]  /*6d80*/  HMMA.16816.F32 R4, R92.reuse, R96, R4 ;  /* 0x000000605c04723c */ /* 0x044ff00000001804 */
[C---:B------:R-:W-:Y:S01]  /*6d90*/  HMMA.16816.F32 R8, R92.reuse, R98, R8 ;  /* 0x000000625c08723c */ /* 0x040fe20000001808 */
[----:B------:R-:W2:Y:S07]  /*6da0*/  LDSM.16.M88.4 R96, [R109+0x3800] ;  /* 0x003800006d60783b */ /* 0x000eae0000000200 */
[C---:B---3--:R-:W-:Y:S08]  /*6db0*/  HMMA.16816.F32 R12, R92.reuse, R88, R12 ;  /* 0x000000585c0c723c */ /* 0x048ff0000000180c */
[C---:B------:R-:W-:Y:S01]  /*6dc0*/  HMMA.16816.F32 R16, R92.reuse, R90, R16 ;  /* 0x0000005a5c10723c */ /* 0x040fe20000001810 */
[----:B------:R-:W3:Y:S07]  /*6dd0*/  LDSM.16.M88.4 R88, [R109+0x3c00] ;  /* 0x003c00006d58783b */ /* 0x000eee0000000200 */
[C---:B--2---:R-:W-:Y:S08]  /*6de0*/  HMMA.16816.F32 R20, R92.reuse, R96, R20 ;  /* 0x000000605c14723c */ /* 0x044ff00000001814 */
[C---:B------:R-:W-:Y:S01]  /*6df0*/  HMMA.16816.F32 R24, R92.reuse, R98, R24 ;  /* 0x000000625c18723c */ /* 0x040fe20000001818 */
[----:B------:R-:W-:Y:S07]  /*6e00*/  LDSM.16.M88.4 R96, [R113+0x1000] ;  /* 0x001000007160783b */ /* 0x000fee0000000200 */
[C---:B---3--:R-:W-:Y:S08]  /*6e10*/  HMMA.16816.F32 R28, R92.reuse, R88, R28 ;  /* 0x000000585c1c723c */ /* 0x048ff0000000181c */
[----:B------:R-:W-:Y:S01]  /*6e20*/  HMMA.16816.F32 R32, R92, R90, R32 ;  /* 0x0000005a5c20723c */ /* 0x000fe20000001820 */
[----:B------:R-:W2:Y:S04]  /*6e30*/  LDSM.16.M88.4 R88, [R112+0x4000] ;  /* 0x004000007058783b */ /* 0x000ea80000000200 */
[----:B------:R-:W3:Y:S03]  /*6e40*/  LDSM.16.M88.4 R92, [R112+0x4400] ;  /* 0x00440000705c783b */ /* 0x000ee60000000200 */
        /* <DEDUP_REMOVED lines=44> */
[----:B------:R-:W3:Y:S01]  /*7110*/  LDSM.16.M88.4 R96, [R109+0x5c00] ;  /* 0x005c00006d60783b */ /* 0x000ee20000000200 */
[----:B------:R-:W-:Y:S04]  /*7120*/  DEPBAR.LE SB0, 0x0 ;  /* 0x000080000000791a */ /* 0x000fe80000000000 */
[----:B------:R-:W-:Y:S02]  /*7130*/  BAR.SYNC.DEFER_BLOCKING 0x0 ;  /* 0x0000000000007b1d */ /* 0x000fe40000010000 */
[C---:B--2---:R-:W-:Y:S08]  /*7140*/  HMMA.16816.F32 R20, R88.reuse, R92, R20 ;  /* 0x0000005c5814723c */ /* 0x044ff00000001814 */
[C---:B------:R-:W-:Y:S08]  /*7150*/  HMMA.16816.F32 R24, R88.reuse, R94, R24 ;  /* 0x0000005e5818723c */ /* 0x040ff00000001818 */
[C---:B---3--:R-:W-:Y:S08]  /*7160*/  HMMA.16816.F32 R28, R88.reuse, R96, R28 ;  /* 0x00000060581c723c */ /* 0x048ff0000000181c */
[----:B------:R-:W-:Y:S01]  /*7170*/  HMMA.16816.F32 R32, R88, R98, R32 ;  /* 0x000000625820723c */ /* 0x000fe20000001820 */
[----:B-1----:R-:W-:-:S07]  /*7180*/  @P5 BRA `(.L_x_246) ;  /* 0xfffff40000005947 */ /* 0x002fce000383ffff */
.L_x_245:
[C---:B-1----:R-:W-:Y:S02]  /*7190*/  LEA R90, R130.reuse, R117, 0x6 ;  /* 0x00000075825a7211 */ /* 0x042fe400078e30ff */
[----:B------:R-:W-:Y:S02]  /*71a0*/  IADD3 R130, R130, -0x1, RZ ;  /* 0xffffffff82827810 */ /* 0x000fe40007ffe0ff */
        /* <DEDUP_REMOVED lines=14> */
[----:B------:R-:W-:Y:S07]  /*7290*/  IADD3 R2, R90, 0x29, RZ ;  /* 0x000000295a027810 */ /* 0x000fee0007ffe0ff */
        /* <DEDUP_REMOVED lines=9> */
[-C--:B-1----:R-:W-:Y:S02]  /*7330*/  FFMA.FTZ R27, R2, R0.reuse, R27 ;  /* 0x00000000021b7223 */ /* 0x082fe4000001001b */
[CC--:B------:R-:W-:Y:S02]  /*7340*/  FFMA.FTZ R7, R87.reuse, R0.reuse, R7 ;  /* 0x0000000057077223 */ /* 0x0c0fe40000010007 */
[-C--:B------:R-:W-:Y:S04]  /*7350*/  FFMA.FTZ R5, R87, R0.reuse, R5 ;  /* 0x0000000057057223 */ /* 0x080fe80000010005 */
[----:B------:R1:W2:Y:S01]  /*7360*/  I2F R87, R96 ;  /* 0x0000006000577306 */ /* 0x0002a20000201400 */
[CC--:B------:R-:W-:Y:S02]  /*7370*/  FFMA.FTZ R6, R99.reuse, R0.reuse, R6 ;  /* 0x0000000063067223 */ /* 0x0c0fe40000010006 */
[-C--:B------:R-:W-:Y:S02]  /*7380*/  FFMA.FTZ R4, R99, R0.reuse, R4 ;  /* 0x0000000063047223 */ /* 0x080fe40000010004 */
[CC--:B------:R-:W-:Y:S01]  /*7390*/  FFMA.FTZ R10, R97.reuse, R0.reuse, R10 ;  /* 0x00000000610a7223 */ /* 0x0c0fe2000001000a */
[----:B------:R-:W-:Y:S01]  /*73a0*/  FMNMX.FTZ R98, R6, R85, !PT ;  /* 0x0000005506627209 */ /* 0x000fe20007810000 */
[-C--:B------:R-:W-:Y:S02]  /*73b0*/  FFMA.FTZ R8, R97, R0.reuse, R8 ;  /* 0x0000000061087223 */ /* 0x080fe40000010008 */
[----:B------:R-:W-:Y:S01]  /*73c0*/  FFMA.FTZ R11, R88, R0, R11 ;  /* 0x00000000580b7223 */ /* 0x000fe2000001000b */
[----:B------:R-:W-:Y:S01]  /*73d0*/  FMNMX.FTZ R97, R7, R98, !PT ;  /* 0x0000006207617209 */ /* 0x000fe20007810000 */
[CC--:B------:R-:W-:Y:S02]  /*73e0*/  FFMA.FTZ R14, R95.reuse, R0.reuse, R14 ;  /* 0x000000005f0e7223 */ /* 0x0c0fe4000001000e */
[-C--:B------:R-:W-:Y:S01]  /*73f0*/  FFMA.FTZ R12, R95, R0.reuse, R12 ;  /* 0x000000005f0c7223 */ /* 0x080fe2000001000c */
[----:B------:R-:W-:Y:S01]  /*7400*/  FMNMX.FTZ R98, R10, R97, !PT ;  /* 0x000000610a627209 */ /* 0x000fe20007810000 */
[CC--:B------:R-:W-:Y:S01]  /*7410*/  FFMA.FTZ R16, R91.reuse, R0.reuse, R16 ;  /* 0x000000005b107223 */ /* 0x0c0fe20000010010 */
[----:B------:R-:W-:Y:S01]  /*7420*/  IADD3 R95, R90, 0x38, RZ ;  /* 0x000000385a5f7810 */ /* 0x000fe20007ffe0ff */
[----:B------:R-:W-:Y:S01]  /*7430*/  FFMA.FTZ R18, R91, R0, R18 ;  /* 0x000000005b127223 */ /* 0x000fe20000010012 */
[----:B------:R-:W-:Y:S01]  /*7440*/  FMNMX.FTZ R97, R11, R98, !PT ;  /* 0x000000620b617209 */ /* 0x000fe20007810000 */
[-C--:B------:R-:W-:Y:S01]  /*7450*/  FFMA.FTZ R9, R88, R0.reuse, R9 ;  /* 0x0000000058097223 */ /* 0x080fe20000010009 */
[----:B------:R3:W4:Y:S01]  /*7460*/  I2F R91, R95 ;  /* 0x0000005f005b7306 */ /* 0x0007220000201400 */
[----:B------:R-:W-:Y:S01]  /*7470*/  IADD3 R88, R90, 0x31, RZ ;  /* 0x000000315a587810 */ /* 0x000fe20007ffe0ff */
[-C--:B------:R-:W-:Y:S01]  /*7480*/  FFMA.FTZ R15, R94, R0.reuse, R15 ;  /* 0x000000005e0f7223 */ /* 0x080fe2000001000f */
[----:B------:R-:W-:Y:S01]  /*7490*/  IADD3 R90, R90, 0x39, RZ ;  /* 0x000000395a5a7810 */ /* 0x000fe20007ffe0ff */
[----:B------:R-:W-:Y:S01]  /*74a0*/  FFMA.FTZ R13, R94, R0, R13 ;  /* 0x000000005e0d7223 */ /* 0x000fe2000001000d */
[----:B-1----:R-:W-:Y:S01]  /*74b0*/  FMNMX.FTZ R96, R4, R84, !PT ;  /* 0x0000005404607209 */ /* 0x002fe20007810000 */
[-C--:B------:R-:W-:Y:S01]  /*74c0*/  FFMA.FTZ R19, R92, R0.reuse, R19 ;  /* 0x000000005c137223 */ /* 0x080fe20000010013 */
[----:B------:R-:W-:Y:S01]  /*74d0*/  FMNMX.FTZ R94, R14, R97, !PT ;  /* 0x000000610e5e7209 */ /* 0x000fe20007810000 */
[----:B------:R-:W-:Y:S01]  /*74e0*/  FFMA.FTZ R17, R92, R0, R17 ;  /* 0x000000005c117223 */ /* 0x000fe20000010011 */
[----:B------:R-:W-:Y:S01]  /*74f0*/  FMNMX.FTZ R99, R5, R96, !PT ;  /* 0x0000006005637209 */ /* 0x000fe20007810000 */
[----:B------:R1:W5:Y:S01]  /*7500*/  I2F R3, R90 ;  /* 0x0000005a00037306 */ /* 0x0003620000201400 */
[-C--:B------:R-:W-:Y:S02]  /*7510*/  FFMA.FTZ R22, R93, R0.reuse, R22 ;  /* 0x000000005d167223 */ /* 0x080fe40000010016 */
[----:B------:R-:W-:Y:S01]  /*7520*/  FMNMX.FTZ R96, R8, R99, !PT ;  /* 0x0000006308607209 */ /* 0x000fe20007810000 */
[----:B------:R-:W-:Y:S01]  /*7530*/  FFMA.FTZ R23, R86, R0, R23 ;  /* 0x0000000056177223 */ /* 0x000fe20000010017 */
[----:B------:R-:W-:Y:S01]  /*7540*/  FMNMX.FTZ R99, R15, R94, !PT ;  /* 0x0000005e0f637209 */ /* 0x000fe20007810000 */
[----:B------:R-:W-:Y:S01]  /*7550*/  FFMA.FTZ R20, R93, R0, R20 ;  /* 0x000000005d147223 */ /* 0x000fe20000010014 */
[----:B------:R-:W-:Y:S01]  /*7560*/  FMNMX.FTZ R97, R9, R96, !PT ;  /* 0x0000006009617209 */ /* 0x000fe20007810000 */
[-C--:B------:R-:W-:Y:S01]  /*7570*/  FFMA.FTZ R26, R89, R0.reuse, R26 ;  /* 0x00000000591a7223 */ /* 0x080fe2000001001a */
[----:B------:R-:W-:Y:S01]  /*7580*/  FMNMX.FTZ R94, R18, R99, !PT ;  /* 0x00000063125e7209 */ /* 0x000fe20007810000 */
[----:B------:R-:W5:Y:S01]  /*7590*/  I2F R88, R88 ;  /* 0x0000005800587306 */ /* 0x000f620000201400 */
[----:B------:R-:W-:Y:S01]  /*75a0*/  FMNMX.FTZ R92, R12, R97, !PT ;  /* 0x000000610c5c7209 */ /* 0x000fe20007810000 */
[----:B------:R-:W-:Y:S01]  /*75b0*/  FFMA.FTZ R21, R86, R0, R21 ;  /* 0x0000000056157223 */ /* 0x000fe20000010015 */
[----:B------:R-:W-:Y:S01]  /*75c0*/  FMNMX.FTZ R99, R19, R94, !PT ;  /* 0x0000005e13637209 */ /* 0x000fe20007810000 */
[----:B------:R-:W-:Y:S01]  /*75d0*/  FFMA.FTZ R24, R89, R0, R24 ;  /* 0x0000000059187223 */ /* 0x000fe20000010018 */
[----:B------:R-:W-:Y:S01]  /*75e0*/  FMNMX.FTZ R97, R13, R92, !PT ;  /* 0x0000005c0d617209 */ /* 0x000fe20007810000 */
[CC--:B--2---:R-:W-:Y:S01]  /*75f0*/  FFMA.FTZ R30, R87.reuse, R0.reuse, R30 ;  /* 0x00000000571e7223 */ /* 0x0c4fe2000001001e */
[----:B------:R-:W-:Y:S01]  /*7600*/  FMNMX.FTZ R94, R22, R99, !PT ;  /* 0x00000063165e7209 */ /* 0x000fe20007810000 */
[-C--:B------:R-:W-:Y:S01]  /*7610*/  FFMA.FTZ R25, R2, R0.reuse, R25 ;  /* 0x0000000002197223 */ /* 0x080fe20000010019 */
[----:B------:R-:W-:Y:S01]  /*7620*/  FMNMX.FTZ R92, R16, R97, !PT ;  /* 0x00000061105c7209 */ /* 0x000fe20007810000 */
[----:B------:R-:W-:Y:S01]  /*7630*/  FFMA.FTZ R28, R87, R0, R28 ;  /* 0x00000000571c7223 */ /* 0x000fe2000001001c */
[----:B---3--:R-:W-:Y:S01]  /*7640*/  FMNMX.FTZ R95, R23, R94, !PT ;  /* 0x0000005e175f7209 */ /* 0x008fe20007810000 */
[----:B----4-:R-:W-:Y:S01]  /*7650*/  FFMA.FTZ R34, R91, R0, R34 ;  /* 0x000000005b227223 */ /* 0x010fe20000010022 */
[----:B------:R-:W-:Y:S01]  /*7660*/  FMNMX.FTZ R93, R17, R92, !PT ;  /* 0x0000005c115d7209 */ /* 0x000fe20007810000 */
[-C--:B------:R-:W-:Y:S01]  /*7670*/  FFMA.FTZ R32, R91, R0.reuse, R32 ;  /* 0x000000005b207223 */ /* 0x080fe20000010020 */
[----:B-1----:R-:W-:Y:S01]  /*7680*/  FMNMX.FTZ R90, R26, R95, !PT ;  /* 0x0000005f1a5a7209 */ /* 0x002fe20007810000 */
[CC--:B-----5:R-:W-:Y:S01]  /*7690*/  FFMA.FTZ R35, R3.reuse, R0.reuse, R35 ;  /* 0x0000000003237223 */ /* 0x0e0fe20000010023 */
[----:B------:R-:W-:Y:S01]  /*76a0*/  FMNMX.FTZ R86, R20, R93, !PT ;  /* 0x0000005d14567209 */ /* 0x000fe20007810000 */
[----:B------:R-:W-:Y:S01]  /*76b0*/  FFMA.FTZ R33, R3, R0, R33 ;  /* 0x0000000003217223 */ /* 0x000fe20000010021 */
[----:B------:R-:W-:Y:S01]  /*76c0*/  FMNMX.FTZ R93, R27, R90, !PT ;  /* 0x0000005a1b5d7209 */ /* 0x000fe20007810000 */
[----:B------:R-:W-:Y:S01]  /*76d0*/  LDSM.16.MT88.4 R96, [R108+0x6800] ;  /* 0x006800006c60783b */ /* 0x000fe20000004200 */
[----:B------:R-:W-:Y:S02]  /*76e0*/  FMNMX.FTZ R89, R21, R86, !PT ;  /* 0x0000005615597209 */ /* 0x000fe40007810000 */
[----:B------:R-:W-:Y:S01]  /*76f0*/  FMNMX.FTZ R86, R30, R93, !PT ;  /* 0x0000005d1e567209 */ /* 0x000fe20007810000 */
[-C--:B------:R-:W-:Y:S01]  /*7700*/  FFMA.FTZ R31, R88, R0.reuse, R31 ;  /* 0x00000000581f7223 */ /* 0x080fe2000001001f */
[----:B------:R-:W-:Y:S01]  /*7710*/  FMNMX.FTZ R2, R24, R89, !PT ;  /* 0x0000005918027209 */ /* 0x000fe20007810000 */
[----:B------:R-:W-:Y:S03]  /*7720*/  FFMA.FTZ R29, R88, R0, R29 ;  /* 0x00000000581d7223 */ /* 0x000fe6000001001d */
[----:B------:R-:W-:Y:S02]  /*7730*/  FMNMX.FTZ R89, R25, R2, !PT ;  /* 0x0000000219597209 */ /* 0x000fe40007810000 */
[----:B------:R-:W-:Y:S02]  /*7740*/  FMNMX.FTZ R87, R31, R86, !PT ;  /* 0x000000561f577209 */ /* 0x000fe40007810000 */
[----:B------:R-:W-:Y:S02]  /*7750*/  FMNMX.FTZ R86, R28, R89, !PT ;  /* 0x000000591c567209 */ /* 0x000fe40007810000 */
[----:B------:R-:W-:Y:S02]  /*7760*/  FMNMX.FTZ R2, R34, R87, !PT ;  /* 0x0000005722027209 */ /* 0x000fe40007810000 */
[----:B------:R-:W-:Y:S02]  /*7770*/  FMNMX.FTZ R95, R29, R86, !PT ;  /* 0x000000561d5f7209 */ /* 0x000fe40007810000 */
[----:B------:R-:W-:Y:S02]  /*7780*/  FMNMX.FTZ R89, R35, R2, !PT ;  /* 0x0000000223597209 */ /* 0x000fe40007810000 */
[----:B------:R-:W-:Y:S03]  /*7790*/  FMNMX.FTZ R86, R32, R95, !PT ;  /* 0x0000005f20567209 */ /* 0x000fe60007810000 */
[----:B------:R-:W1:Y:S01]  /*77a0*/  SHFL.BFLY PT, R2, R89, 0x2, 0x1f ;  /* 0x0c401f0059027f89 */ /* 0x000e6200000e0000 */
[----:B------:R-:W-:Y:S07]  /*77b0*/  FMNMX.FTZ R93, R33, R86, !PT ;  /* 0x00000056215d7209 */ /* 0x000fee0007810000 */
[----:B------:R-:W2:Y:S01]  /*77c0*/  SHFL.BFLY PT, R86, R93, 0x2, 0x1f ;  /* 0x0c401f005d567f89 */ /* 0x000ea200000e0000 */
[----:B-1----:R-:W-:Y:S07]  /*77d0*/  FMNMX.FTZ R87, R89, R2, !PT ;  /* 0x0000000259577209 */ /* 0x002fee0007810000 */
[----:B------:R-:W1:Y:S01]  /*77e0*/  SHFL.BFLY PT, R2, R87, 0x1, 0x1f ;  /* 0x0c201f0057027f89 */ /* 0x000e6200000e0000 */
[----:B--2---:R-:W-:Y:S07]  /*77f0*/  FMNMX.FTZ R91, R93, R86, !PT ;  /* 0x000000565d5b7209 */ /* 0x004fee0007810000 */
[----:B------:R-:W2:Y:S08]  /*7800*/  SHFL.BFLY PT, R88, R91, 0x1, 0x1f ;  /* 0x0c201f005b587f89 */ /* 0x000eb000000e0000 */
[----:B------:R-:W3:Y:S01]  /*7810*/  LDSM.16.MT88.4 R92, [R110+0x6000] ;  /* 0x006000006e5c783b */ /* 0x000ee20000004200 */
[----:B-1----:R-:W-:Y:S04]  /*7820*/  FMNMX.FTZ R2, R87, R2, !PT ;  /* 0x0000000257027209 */ /* 0x002fe80007810000 */
[C---:B------:R-:W-:Y:S01]  /*7830*/  FSETP.NEU.FTZ.AND P0, PT, R2.reuse, -INF , PT ;  /* 0xff8000000200780b */ /* 0x040fe20003f1d000 */
[C---:B------:R-:W-:Y:S02]  /*7840*/  FMUL.FTZ R141, R2.reuse, c[0x0][0x23c] ;  /* 0x00008f00028d7a20 */ /* 0x040fe40000410000 */
[----:B------:R-:W-:Y:S01]  /*7850*/  FADD.FTZ R86, -R2, R85 ;  /* 0x0000005502567221 */ /* 0x000fe20000010100 */
[----:B--2---:R-:W-:Y:S02]  /*7860*/  FMNMX.FTZ R3, R91, R88, !PT ;  /* 0x000000585b037209 */ /* 0x004fe40007810000 */
[----:B------:R-:W-:Y:S01]  /*7870*/  FSEL R141, R141, RZ, P0 ;  /* 0x000000ff8d8d7208 */ /* 0x000fe20000000000 */
[----:B------:R-:W-:Y:S01]  /*7880*/  FMUL.FTZ R85, R86, c[0x0][0x23c] ;  /* 0x00008f0056557a20 */ /* 0x000fe20000410000 */
[C---:B------:R-:W-:Y:S01]  /*7890*/  FSETP.NEU.FTZ.AND P0, PT, R3.reuse, -INF , PT ;  /* 0xff8000000300780b */ /* 0x040fe20003f1d000 */
[C---:B------:R-:W-:Y:S02]  /*78a0*/  FMUL.FTZ R102, R3.reuse, c[0x0][0x23c] ;  /* 0x00008f0003667a20 */ /* 0x040fe40000410000 */
[----:B------:R-:W-:Y:S02]  /*78b0*/  FADD.FTZ R86, -R3, R84 ;  /* 0x0000005403567221 */ /* 0x000fe40000010100 */
[--C-:B------:R-:W-:Y:S01]  /*78c0*/  FFMA.FTZ R100, R7, c[0x0][0x23c], -R141.reuse ;  /* 0x00008f0007647a23 */ /* 0x100fe2000001088d */
[----:B------:R-:W-:Y:S01]  /*78d0*/  FSEL R102, R102, RZ, P0 ;  /* 0x000000ff66667208 */ /* 0x000fe20000000000 */
[----:B------:R-:W-:Y:S01]  /*78e0*/  FMUL.FTZ R84, R86, c[0x0][0x23c] ;  /* 0x00008f0056547a20 */ /* 0x000fe20000410000 */
[----:B------:R-:W1:Y:S01]  /*78f0*/  MUFU.EX2 R85, R85 ;  /* 0x0000005500557308 */ /* 0x000e620000000800 */
[--C-:B------:R-:W-:Y:S02]  /*7900*/  FFMA.FTZ R103, R6, c[0x0][0x23c], -R141.reuse ;  /* 0x00008f0006677a23 */ /* 0x100fe4000001088d */
[--C-:B------:R-:W-:Y:S02]  /*7910*/  FFMA.FTZ R101, R4, c[0x0][0x23c], -R102.reuse ;  /* 0x00008f0004657a23 */ /* 0x100fe40000010866 */
        /* <DEDUP_REMOVED lines=11> */
[----:B------:R-:W-:Y:S02]  /*79d0*/  FFMA.FTZ R138, R14, c[0x0][0x23c], -R141 ;  /* 0x00008f000e8a7a23 */ /* 0x000fe4000001088d */
        /* <DEDUP_REMOVED lines=15> */
[----:B------:R-:W4:Y:S01]  /*7ad0*/  MUFU.EX2 R106, R106 ;  /* 0x0000006a006a7308 */ /* 0x000f220000000800 */
[C---:B------:R-:W-:Y:S02]  /*7ae0*/  FMUL.FTZ R63, R85.reuse, R63 ;  /* 0x0000003f553f7220 */ /* 0x040fe40000410000 */
[C---:B------:R-:W-:Y:S02]  /*7af0*/  FMUL.FTZ R66, R85.reuse, R66 ;  /* 0x0000004255427220 */ /* 0x040fe40000410000 */
[C---:B-1----:R-:W-:Y:S02]  /*7b00*/  FMUL.FTZ R36, R84.reuse, R36 ;  /* 0x0000002454247220 */ /* 0x042fe40000410000 */
[C---:B------:R-:W-:Y:S02]  /*7b10*/  FMUL.FTZ R37, R84.reuse, R37 ;  /* 0x0000002554257220 */ /* 0x040fe40000410000 */
[C---:B------:R-:W-:Y:S01]  /*7b20*/  FMUL.FTZ R40, R84.reuse, R40 ;  /* 0x0000002854287220 */ /* 0x040fe20000410000 */
[----:B------:R-:W-:Y:S01]  /*7b30*/  MUFU.EX2 R104, R104 ;  /* 0x0000006800687308 */ /* 0x000fe20000000800 */
[C---:B------:R-:W-:Y:S02]  /*7b40*/  FMUL.FTZ R41, R84.reuse, R41 ;  /* 0x0000002954297220 */ /* 0x040fe40000410000 */
[----:B------:R-:W-:Y:S01]  /*7b50*/  FMUL.FTZ R44, R84, R44 ;  /* 0x0000002c542c7220 */ /* 0x000fe20000410000 */
[----:B--2---:R-:W-:Y:S01]  /*7b60*/  F2FP.PACK_AB R89, R100, R103 ;  /* 0x000000676459723e */ /* 0x004fe200000000ff */
[C---:B------:R-:W-:Y:S02]  /*7b70*/  FMUL.FTZ R45, R84.reuse, R45 ;  /* 0x0000002d542d7220 */ /* 0x040fe40000410000 */
[C---:B------:R-:W-:Y:S02]  /*7b80*/  FMUL.FTZ R48, R84.reuse, R48 ;  /* 0x0000003054307220 */ /* 0x040fe40000410000 */
[C---:B------:R-:W-:Y:S01]  /*7b90*/  FMUL.FTZ R49, R84.reuse, R49 ;  /* 0x0000003154317220 */ /* 0x040fe20000410000 */
[----:B------:R-:W1:Y:S01]  /*7ba0*/  MUFU.EX2 R87, R87 ;  /* 0x0000005700577308 */ /* 0x000e620000000800 */
[C---:B------:R-:W-:Y:S02]  /*7bb0*/  FMUL.FTZ R52, R84.reuse, R52 ;  /* 0x0000003454347220 */ /* 0x040fe40000410000 */
[----:B------:R-:W-:Y:S01]  /*7bc0*/  FMUL.FTZ R53, R84, R53 ;  /* 0x0000003554357220 */ /* 0x000fe20000410000 */
[----:B----4-:R-:W-:Y:S01]  /*7bd0*/  F2FP.PACK_AB R88, R106, R101 ;  /* 0x000000656a58723e */ /* 0x010fe200000000ff */
        /* <DEDUP_REMOVED lines=11> */
[C---:B------:R-:W-:Y:S01]  /*7c90*/  FMUL.FTZ R68, R84.reuse, R68 ;  /* 0x0000004454447220 */ /* 0x040fe20000410000 */
        /* <DEDUP_REMOVED lines=11> */
[----:B------:R-:W-:Y:S02]  /*7d50*/  FMUL.FTZ R77, R84, R77 ;  /* 0x0000004d544d7220 */ /* 0x000fe40000410000 */
[C---:B------:R-:W-:Y:S01]  /*7d60*/  FMUL.FTZ R82, R85.reuse, R82 ;  /* 0x0000005255527220 */ /* 0x040fe20000410000 */
[----:B--2---:R-:W-:Y:S01]  /*7d70*/  F2FP.PACK_AB R90, R86, R105 ;  /* 0x00000069565a723e */ /* 0x004fe200000000ff */
[C---:B------:R-:W-:Y:S02]  /*7d80*/  FFMA.FTZ R103, R85.reuse, R134, R103 ;  /* 0x0000008655677223 */ /* 0x040fe40000010067 */
[C---:B------:R-:W-:Y:S02]  /*7d90*/  FFMA.FTZ R131, R84.reuse, R131, R101 ;  /* 0x0000008354837223 */ /* 0x040fe40000010065 */
[----:B------:R-:W-:Y:S01]  /*7da0*/  FMUL.FTZ R83, R85, R83 ;  /* 0x0000005355537220 */ /* 0x000fe20000410000 */
[----:B------:R-:W-:Y:S01]  /*7db0*/  MUFU.EX2 R140, R140 ;  /* 0x0000008c008c7308 */ /* 0x000fe20000000800 */
[C---:B---3--:R-:W-:Y:S05]  /*7dc0*/  HMMA.16816.F32 R36, R88.reuse, R92, R36 ;  /* 0x0000005c5824723c */ /* 0x048fea0000001824 */
[C---:B------:R-:W-:Y:S01]  /*7dd0*/  FMUL.FTZ R80, R84.reuse, R80 ;  /* 0x0000005054507220 */ /* 0x040fe20000410000 */
[----:B------:R-:W-:Y:S01]  /*7de0*/  MOV R85, R2 ;  /* 0x0000000200557202 */ /* 0x000fe20000000f00 */
[----:B------:R-:W-:Y:S01]  /*7df0*/  FMUL.FTZ R81, R84, R81 ;  /* 0x0000005154517220 */ /* 0x000fe20000410000 */
[C---:B------:R-:W-:Y:S01]  /*7e00*/  HMMA.16816.F32 R40, R88.reuse, R94, R40 ;  /* 0x0000005e5828723c */ /* 0x040fe20000001828 */
[----:B------:R-:W1:Y:S01]  /*7e10*/  LDSM.16.MT88.4 R92, [R108+0x6000] ;  /* 0x006000006c5c783b */ /* 0x000e620000004200 */
[----:B------:R-:W-:Y:S02]  /*7e20*/  MUFU.EX2 R142, R142 ;  /* 0x0000008e008e7308 */ /* 0x000fe40000000800 */
[--C-:B------:R-:W-:Y:S01]  /*7e30*/  FFMA.FTZ R147, R20, c[0x0][0x23c], -R102.reuse ;  /* 0x00008f0014937a23 */ /* 0x100fe20000010866 */
[----:B------:R-:W-:Y:S01]  /*7e40*/  MOV R84, R3 ;  /* 0x0000000300547202 */ /* 0x000fe20000000f00 */
[--C-:B------:R-:W-:Y:S02]  /*7e50*/  FFMA.FTZ R148, R21, c[0x0][0x23c], -R102.reuse ;  /* 0x00008f0015947a23 */ /* 0x100fe40000010866 */
[--C-:B------:R-:W-:Y:S04]  /*7e60*/  FFMA.FTZ R149, R24, c[0x0][0x23c], -R102.reuse ;  /* 0x00008f0018957a23 */ /* 0x100fe80000010866 */
[--C-:B------:R-:W-:Y:S01]  /*7e70*/  FFMA.FTZ R150, R25, c[0x0][0x23c], -R102.reuse ;  /* 0x00008f0019967a23 */ /* 0x100fe20000010866 */
[----:B------:R-:W-:Y:S01]  /*7e80*/  MUFU.EX2 R147, R147 ;  /* 0x0000009300937308 */ /* 0x000fe20000000800 */
[--C-:B------:R-:W-:Y:S02]  /*7e90*/  FFMA.FTZ R153, R28, c[0x0][0x23c], -R102.reuse ;  /* 0x00008f001c997a23 */ /* 0x100fe40000010866 */
[--C-:B------:R-:W-:Y:S02]  /*7ea0*/  FFMA.FTZ R154, R29, c[0x0][0x23c], -R102.reuse ;  /* 0x00008f001d9a7a23 */ /* 0x100fe40000010866 */
[--C-:B------:R-:W-:Y:S02]  /*7eb0*/  FFMA.FTZ R29, R32, c[0x0][0x23c], -R102.reuse ;  /* 0x00008f00201d7a23 */ /* 0x100fe40000010866 */
[----:B------:R-:W-:Y:S02]  /*7ec0*/  FFMA.FTZ R102, R33, c[0x0][0x23c], -R102 ;  /* 0x00008f0021667a23 */ /* 0x000fe40000010866 */
[----:B------:R-:W-:Y:S01]  /*7ed0*/  FADD.FTZ R33, R100, R103 ;  /* 0x0000006764217221 */ /* 0x000fe20000010000 */
[----:B------:R-:W-:Y:S01]  /*7ee0*/  MUFU.EX2 R148, R148 ;  /* 0x0000009400947308 */ /* 0x000fe20000000800 */
[--C-:B------:R-:W-:Y:S02]  /*7ef0*/  FFMA.FTZ R145, R22, c[0x0][0x23c], -R141.reuse ;  /* 0x00008f0016917a23 */ /* 0x100fe4000001088d */
[--C-:B------:R-:W-:Y:S02]  /*7f00*/  FFMA.FTZ R144, R23, c[0x0][0x23c], -R141.reuse ;  /* 0x00008f0017907a23 */ /* 0x100fe4000001088d */
[--C-:B------:R-:W-:Y:S02]  /*7f10*/  FFMA.FTZ R146, R26, c[0x0][0x23c], -R141.reuse ;  /* 0x00008f001a927a23 */ /* 0x100fe4000001088d */
[--C-:B------:R-:W-:Y:S02]  /*7f20*/  FFMA.FTZ R143, R27, c[0x0][0x23c], -R141.reuse ;  /* 0x00008f001b8f7a23 */ /* 0x100fe4000001088d */
[----:B------:R-:W-:Y:S01]  /*7f30*/  FFMA.FTZ R34, R34, c[0x0][0x23c], -R141 ;  /* 0x00008f0022227a23 */ /* 0x000fe2000001088d */
[----:B------:R2:W-:Y:S01]  /*7f40*/  MUFU.EX2 R156, R102 ;  /* 0x00000066009c7308 */ /* 0x0005e20000000800 */
[----:B------:R-:W-:Y:S02]  /*7f50*/  FADD.FTZ R104, R104, R33 ;  /* 0x0000002168687221 */ /* 0x000fe40000010000 */
[--C-:B------:R-:W-:Y:S02]  /*7f60*/  FFMA.FTZ R135, R15, c[0x0][0x23c], -R141.reuse ;  /* 0x00008f000f877a23 */ /* 0x100fe4000001088d */
[--C-:B------:R-:W-:Y:S02]  /*7f70*/  FFMA.FTZ R136, R18, c[0x0][0x23c], -R141.reuse ;  /* 0x00008f0012887a23 */ /* 0x100fe4000001088d */
[--C-:B------:R-:W-:Y:S01]  /*7f80*/  FFMA.FTZ R107, R19, c[0x0][0x23c], -R141.reuse ;  /* 0x00008f00136b7a23 */ /* 0x100fe2000001088d */
[C---:B-1----:R-:W-:Y:S02]  /*7f90*/  HMMA.16816.F32 R44, R88.reuse, R92, R44 ;  /* 0x0000005c582c723c */ /* 0x042fe4000000182c */
[----:B------:R-:W-:Y:S01]  /*7fa0*/  MUFU.EX2 R145, R145 ;  /* 0x0000009100917308 */ /* 0x000fe20000000800 */
[--C-:B------:R-:W-:Y:S02]  /*7fb0*/  FFMA.FTZ R152, R30, c[0x0][0x23c], -R141.reuse ;  /* 0x00008f001e987a23 */ /* 0x100fe4000001088d */
[--C-:B------:R-:W-:Y:S02]  /*7fc0*/  FFMA.FTZ R151, R31, c[0x0][0x23c], -R141.reuse ;  /* 0x00008f001f977a23 */ /* 0x100fe4000001088d */
[----:B------:R-:W-:Y:S01]  /*7fd0*/  FFMA.FTZ R141, R35, c[0x0][0x23c], -R141 ;  /* 0x00008f00238d7a23 */ /* 0x000fe2000001088d */
[C---:B------:R-:W-:Y:S01]  /*7fe0*/  HMMA.16816.F32 R48, R88.reuse, R94, R48 ;  /* 0x0000005e5830723c */ /* 0x040fe20000001830 */
[----:B------:R-:W1:Y:S03]  /*7ff0*/  LDSM.16.MT88.4 R92, [R110+0x7000] ;  /* 0x007000006e5c783b */ /* 0x000e660000004200 */
[----:B------:R-:W-:Y:S01]  /*8000*/  MUFU.EX2 R144, R144 ;  /* 0x0000009000907308 */ /* 0x000fe20000000800 */
[----:B------:R-:W-:Y:S02]  /*8010*/  FADD.FTZ R106, R106, R131 ;  /* 0x000000836a6a7221 */ /* 0x000fe40000010000 */
[----:B------:R-:W-:Y:S02]  /*8020*/  FADD.FTZ R87, R87, R104 ;  /* 0x0000006857577221 */ /* 0x000fe40000010000 */
[----:B--2---:R-:W-:Y:S03]  /*8030*/  LDSM.16.MT88.4 R100, [R108+0x6c00] ;  /* 0x006c00006c64783b */ /* 0x004fe60000004200 */
[----:B------:R-:W-:Y:S02]  /*8040*/  FADD.FTZ R105, R105, R106 ;  /* 0x0000006a69697221 */ /* 0x000fe40000010000 */
[----:B------:R-:W-:Y:S02]  /*8050*/  MUFU.EX2 R146, R146 ;  /* 0x0000009200927308 */ /* 0x000fe40000000800 */
[----:B------:R-:W-:Y:S08]  /*8060*/  FADD.FTZ R86, R86, R105 ;  /* 0x0000006956567221 */ /* 0x000ff00000010000 */
[----:B------:R-:W-:Y:S10]  /*8070*/  MUFU.EX2 R143, R143 ;  /* 0x0000008f008f7308 */ /* 0x000ff40000000800 */
[----:B------:R-:W-:Y:S01]  /*8080*/  MUFU.EX2 R149, R149 ;  /* 0x0000009500957308 */ /* 0x000fe20000000800 */
[C---:B-1----:R-:W-:Y:S09]  /*8090*/  HMMA.16816.F32 R52, R88.reuse, R92, R52 ;  /* 0x0000005c5834723c */ /* 0x042ff20000001834 */
[----:B------:R-:W-:Y:S01]  /*80a0*/  MUFU.EX2 R150, R150 ;  /* 0x0000009600967308 */ /* 0x000fe20000000800 */
[C---:B------:R-:W-:Y:S01]  /*80b0*/  HMMA.16816.F32 R56, R88.reuse, R94, R56 ;  /* 0x0000005e5838723c */ /* 0x040fe20000001838 */
[----:B------:R-:W1:Y:S08]  /*80c0*/  LDSM.16.MT88.4 R92, [R108+0x7000] ;  /* 0x007000006c5c783b */ /* 0x000e700000004200 */
[----:B------:R-:W-:Y:S10]  /*80d0*/  MUFU.EX2 R135, R135 ;  /* 0x0000008700877308 */ /* 0x000ff40000000800 */
[----:B------:R-:W-:Y:S10]  /*80e0*/  MUFU.EX2 R136, R136 ;  /* 0x0000008800887308 */ /* 0x000ff40000000800 */
[----:B------:R-:W-:Y:S10]  /*80f0*/  MUFU.EX2 R107, R107 ;  /* 0x0000006b006b7308 */ /* 0x000ff40000000800 */
[----:B------:R-:W-:Y:S01]  /*8100*/  MUFU.EX2 R139, R139 ;  /* 0x0000008b008b7308 */ /* 0x000fe20000000800 */
[C---:B-1----:R-:W-:Y:S09]  /*8110*/  HMMA.16816.F32 R60, R88.reuse, R92, R60 ;  /* 0x0000005c583c723c */ /* 0x042ff2000000183c */
[----:B------:R-:W-:Y:S01]  /*8120*/  MUFU.EX2 R152, R152 ;  /* 0x0000009800987308 */ /* 0x000fe20000000800 */
[C---:B------:R-:W-:Y:S01]  /*8130*/  HMMA.16816.F32 R64, R88.reuse, R94, R64 ;  /* 0x0000005e5840723c */ /* 0x040fe20000001840 */
[----:B------:R-:W1:Y:S08]  /*8140*/  LDSM.16.MT88.4 R92, [R110+0x8000] ;  /* 0x008000006e5c783b */ /* 0x000e700000004200 */
[----:B------:R-:W2:Y:S10]  /*8150*/  MUFU.EX2 R151, R151 ;  /* 0x0000009700977308 */ /* 0x000eb40000000800 */
[----:B------:R-:W-:Y:S10]  /*8160*/  MUFU.EX2 R134, R34 ;  /* 0x0000002200867308 */ /* 0x000ff40000000800 */
[----:B------:R-:W3:Y:S01]  /*8170*/  MUFU.EX2 R141, R141 ;  /* 0x0000008d008d7308 */ /* 0x000ee20000000800 */
[----:B--2---:R-:W-:Y:S09]  /*8180*/  F2FP.PACK_AB R33, R151, R152 ;  /* 0x000000989721723e */ /* 0x004ff200000000ff */
[----:B------:R-:W-:Y:S01]  /*8190*/  MUFU.EX2 R153, R153 ;  /* 0x0000009900997308 */ /* 0x000fe20000000800 */
[C---:B-1----:R-:W-:Y:S09]  /*81a0*/  HMMA.16816.F32 R68, R88.reuse, R92, R68 ;  /* 0x0000005c5844723c */ /* 0x042ff20000001844 */
[----:B------:R-:W1:Y:S01]  /*81b0*/  MUFU.EX2 R154, R154 ;  /* 0x0000009a009a7308 */ /* 0x000e620000000800 */
[C---:B------:R-:W-:Y:S01]  /*81c0*/  HMMA.16816.F32 R72, R88.reuse, R94, R72 ;  /* 0x0000005e5848723c */ /* 0x040fe20000001848 */
[----:B------:R-:W2:Y:S02]  /*81d0*/  LDSM.16.MT88.4 R92, [R108+0x8000] ;  /* 0x008000006c5c783b */ /* 0x000ea40000004200 */
[----:B---3--:R-:W-:Y:S06]  /*81e0*/  F2FP.PACK_AB R35, R141, R134 ;  /* 0x000000868d23723e */ /* 0x008fec00000000ff */
[----:B------:R-:W3:Y:S03]  /*81f0*/  MUFU.EX2 R29, R29 ;  /* 0x0000001d001d7308 */ /* 0x000ee60000000800 */
[----:B-1----:R-:W-:Y:S02]  /*8200*/  F2FP.PACK_AB R32, R154, R153 ;  /* 0x000000999a20723e */ /* 0x002fe400000000ff */
[----:B---3--:R-:W-:Y:S01]  /*8210*/  F2FP.PACK_AB R34, R156, R29 ;  /* 0x0000001d9c22723e */ /* 0x008fe200000000ff */
[C---:B--2---:R-:W-:Y:S08]  /*8220*/  HMMA.16816.F32 R76, R88.reuse, R92, R76 ;  /* 0x0000005c584c723c */ /* 0x044ff0000000184c */
[----:B------:R-:W-:Y:S01]  /*8230*/  HMMA.16816.F32 R80, R88, R94, R80 ;  /* 0x0000005e5850723c */ /* 0x000fe20000001850 */
[----:B------:R-:W1:Y:S06]  /*8240*/  LDSM.16.MT88.4 R92, [R110+0x6400] ;  /* 0x006400006e5c783b */ /* 0x000e6c0000004200 */
[----:B------:R-:W-:Y:S01]  /*8250*/  F2FP.PACK_AB R89, R135, R138 ;  /* 0x0000008a8759723e */ /* 0x000fe200000000ff */
[----:B------:R-:W-:Y:S01]  /*8260*/  FADD.FTZ R138, R138, R87 ;  /* 0x000000578a8a7221 */ /* 0x000fe20000010000 */
[----:B------:R-:W-:Y:S03]  /*8270*/  F2FP.PACK_AB R91, R107, R136 ;  /* 0x000000886b5b723e */ /* 0x000fe600000000ff */
[C---:B------:R-:W-:Y:S01]  /*8280*/  F2FP.PACK_AB R88, R140.reuse, R137 ;  /* 0x000000898c58723e */ /* 0x040fe200000000ff */
[----:B------:R-:W-:Y:S01]  /*8290*/  FADD.FTZ R87, R137, R86 ;  /* 0x0000005689577221 */ /* 0x000fe20000010000 */
[----:B------:R-:W-:Y:S01]  /*82a0*/  F2FP.PACK_AB R90, R139, R142 ;  /* 0x0000008e8b5a723e */ /* 0x000fe200000000ff */
[----:B------:R-:W-:Y:S02]  /*82b0*/  FADD.FTZ R135, R135, R138 ;  /* 0x0000008a87877221 */ /* 0x000fe40000010000 */
[----:B------:R-:W-:Y:S02]  /*82c0*/  FADD.FTZ R87, R140, R87 ;  /* 0x000000578c577221 */ /* 0x000fe40000010000 */
        /* <DEDUP_REMOVED lines=59> */
[----:B------:R-:W2:Y:S08]  /*8680*/  LDSM.16.MT88.4 R88, [R110+0x7c00] ;  /* 0x007c00006e58783b */ /* 0x000eb00000004200 */
[----:B------:R-:W3:Y:S01]  /*8690*/  LDSM.16.MT88.4 R96, [R108+0x7c00] ;  /* 0x007c00006c60783b */ /* 0x000ee20000004200 */
[C---:B-1----:R-:W-:Y:S08]  /*86a0*/  HMMA.16816.F32 R36, R32.reuse, R92, R36 ;  /* 0x0000005c2024723c */ /* 0x042ff00000001824 */
[C---:B------:R-:W-:Y:S01]  /*86b0*/  HMMA.16816.F32 R40, R32.reuse, R94, R40 ;  /* 0x0000005e2028723c */ /* 0x040fe20000001828 */
[----:B------:R-:W1:Y:S07]  /*86c0*/  LDSM.16.MT88.4 R92, [R110+0x8c00] ;  /* 0x008c00006e5c783b */ /* 0x000e6e0000004200 */
[C---:B------:R-:W-:Y:S08]  /*86d0*/  HMMA.16816.F32 R44, R32.reuse, R100, R44 ;  /* 0x00000064202c723c */ /* 0x040ff0000000182c */
[C---:B------:R-:W-:Y:S01]  /*86e0*/  HMMA.16816.F32 R48, R32.reuse, R102, R48 ;  /* 0x000000662030723c */ /* 0x040fe20000001830 */
[----:B------:R-:W4:Y:S07]  /*86f0*/  LDSM.16.MT88.4 R100, [R108+0x8c00] ;  /* 0x008c00006c64783b */ /* 0x000f2e0000004200 */
[C---:B--2---:R-:W-:Y:S08]  /*8700*/  HMMA.16816.F32 R52, R32.reuse, R88, R52 ;  /* 0x000000582034723c */ /* 0x044ff00000001834 */
[C---:B------:R-:W-:Y:S08]  /*8710*/  HMMA.16816.F32 R56, R32.reuse, R90, R56 ;  /* 0x0000005a2038723c */ /* 0x040ff00000001838 */
[C---:B---3--:R-:W-:Y:S08]  /*8720*/  HMMA.16816.F32 R60, R32.reuse, R96, R60 ;  /* 0x00000060203c723c */ /* 0x048ff0000000183c */
[C---:B------:R-:W-:Y:S08]  /*8730*/  HMMA.16816.F32 R64, R32.reuse, R98, R64 ;  /* 0x000000622040723c */ /* 0x040ff00000001840 */
[C---:B-1----:R-:W-:Y:S08]  /*8740*/  HMMA.16816.F32 R68, R32.reuse, R92, R68 ;  /* 0x0000005c2044723c */ /* 0x042ff00000001844 */
[C---:B------:R-:W-:Y:S08]  /*8750*/  HMMA.16816.F32 R72, R32.reuse, R94, R72 ;  /* 0x0000005e2048723c */ /* 0x040ff00000001848 */
[C---:B----4-:R-:W-:Y:S08]  /*8760*/  HMMA.16816.F32 R76, R32.reuse, R100, R76 ;  /* 0x00000064204c723c */ /* 0x050ff0000000184c */
[----:B------:R-:W-:Y:S01]  /*8770*/  HMMA.16816.F32 R80, R32, R102, R80 ;  /* 0x000000662050723c */ /* 0x000fe20000001850 */
[----:B------:R-:W-:-:S07]  /*8780*/  @P5 BRA `(.L_x_244) ;  /* 0xffffe18000005947 */ /* 0x000fce000383ffff */
.L_x_243:
[----:B------:R-:W1:Y:S01]  /*8790*/  SHFL.BFLY PT, R0, R131, 0x2, 0x1f ;  /* 0x0c401f0083007f89 */ /* 0x000e6200000e0000 */
[----:B------:R-:W-:Y:S01]  /*87a0*/  MOV R10, 0x3f800000 ;  /* 0x3f800000000a7802 */ /* 0x000fe20000000f00 */
[----:B------:R-:W-:Y:S01]  /*87b0*/  BSSY B0, `(.L_x_247) ;  /* 0x00000d8000007945 */ /* 0x000fe20003800000 */
[----:B------:R-:W-:Y:S01]  /*87c0*/  MOV R11, 0x3f800000 ;  /* 0x3f800000000b7802 */ /* 0x000fe20000000f00 */
[----:B------:R-:W2:Y:S04]  /*87d0*/  SHFL.BFLY PT, R5, R134, 0x2, 0x1f ;  /* 0x0c401f0086057f89 */ /* 0x000ea800000e0000 */
[----:B------:R-:W3:Y:S01]  /*87e0*/  S2R R7, SR_TID.X ;  /* 0x0000000000077919 */ /* 0x000ee20000002100 */
[----:B-1----:R-:W-:-:S02]  /*87f0*/  FADD.FTZ R0, R0, R131 ;  /* 0x0000008300007221 */ /* 0x002fc40000010000 */
[----:B--2---:R-:W-:-:S03]  /*8800*/  FADD.FTZ R5, R5, R134 ;  /* 0x0000008605057221 */ /* 0x004fc60000010000 */
[----:B------:R-:W1:Y:S01]  /*8810*/  SHFL.BFLY PT, R9, R0, 0x1, 0x1f ;  /* 0x0c201f0000097f89 */ /* 0x000e6200000e0000 */
[----:B---3--:R-:W-:-:S03]  /*8820*/  SHF.R.S32.HI R4, RZ, 0x1f, R7 ;  /* 0x0000001fff047819 */ /* 0x008fc60000011407 */
[----:B------:R-:W2:Y:S01]  /*8830*/  SHFL.BFLY PT, R8, R5, 0x1, 0x1f ;  /* 0x0c201f0005087f89 */ /* 0x000ea200000e0000 */
[CC--:B------:R-:W-:Y:S02]  /*8840*/  LEA.HI R6, R4.reuse, R7.reuse, RZ, 0x2 ;  /* 0x0000000704067211 */ /* 0x0c0fe400078f10ff */
[----:B------:R-:W-:Y:S02]  /*8850*/  LEA.HI R4, R4, R7, RZ, 0x5 ;  /* 0x0000000704047211 */ /* 0x000fe400078f28ff */
[----:B------:R-:W-:Y:S01]  /*8860*/  LOP3.LUT R12, R6, 0xfffffffc, RZ, 0xc0, !PT ;  /* 0xfffffffc060c7812 */ /* 0x000fe200078ec0ff */
[----:B-1----:R-:W-:Y:S01]  /*8870*/  FADD.FTZ R9, R0, R9 ;  /* 0x0000000900097221 */ /* 0x002fe20000010000 */
[----:B------:R-:W-:Y:S02]  /*8880*/  SHF.R.S32.HI R0, RZ, 0x5, R4 ;  /* 0x00000005ff007819 */ /* 0x000fe40000011404 */
[----:B------:R-:W-:Y:S01]  /*8890*/  LOP3.LUT R4, R4, 0xffffffe0, RZ, 0xc0, !PT ;  /* 0xffffffe004047812 */ /* 0x000fe200078ec0ff */
[----:B--2---:R-:W-:Y:S01]  /*88a0*/  FADD.FTZ R8, R5, R8 ;  /* 0x0000000805087221 */ /* 0x004fe20000010000 */
[----:B------:R-:W-:Y:S01]  /*88b0*/  FSETP.NE.FTZ.AND P4, PT, R9, RZ, PT ;  /* 0x000000ff0900720b */ /* 0x000fe20003f95000 */
[----:B------:R-:W-:-:S02]  /*88c0*/  IMAD.IADD R5, R7, 0x1, -R12 ;  /* 0x0000000107057824 */ /* 0x000fc400078e0a0c */
[----:B------:R-:W-:Y:S01]  /*88d0*/  IMAD.IADD R4, R7, 0x1, -R4 ;  /* 0x0000000107047824 */ /* 0x000fe200078e0a04 */
[----:B------:R-:W-:Y:S01]  /*88e0*/  FSETP.NE.FTZ.AND P3, PT, R8, RZ, PT ;  /* 0x000000ff0800720b */ /* 0x000fe20003f75000 */
[----:B------:R-:W-:Y:S01]  /*88f0*/  IMAD R12, R115, 0x10, R116 ;  /* 0x00000010730c7824 */ /* 0x000fe200078e0274 */
[----:B------:R-:W-:Y:S02]  /*8900*/  LEA R0, R0, R5, 0x8 ;  /* 0x0000000500007211 */ /* 0x000fe400078e40ff */
[----:B------:R-:W-:-:S05]  /*8910*/  SHF.R.S32.HI R5, RZ, 0x2, R6 ;  /* 0x00000002ff057819 */ /* 0x000fca0000011406 */
[----:B------:R-:W1:Y:S08]  /*8920*/  @P4 MUFU.RCP R10, R9 ;  /* 0x00000009000a4308 */ /* 0x000e700000001000 */
[----:B------:R-:W2:Y:S01]  /*8930*/  @P3 MUFU.RCP R11, R8 ;  /* 0x00000008000b3308 */ /* 0x000ea20000001000 */
[----:B-1----:R-:W-:-:S07]  /*8940*/  FMUL.FTZ R36, R10, R36 ;  /* 0x000000240a247220 */ /* 0x002fce0000410000 */
        /* <DEDUP_REMOVED lines=37> */
[----:B------:R-:W-:Y:S01]  /*8ba0*/  F2FP.PACK_AB R76, R77, R76 ;  /* 0x0000004c4d4c723e */ /* 0x000fe200000000ff */
[C---:B------:R-:W-:Y:S01]  /*8bb0*/  FMUL.FTZ R38, R11.reuse, R38 ;  /* 0x000000260b267220 */ /* 0x040fe20000410000 */
[----:B------:R-:W-:Y:S01]  /*8bc0*/  LEA.HI R10, R10, R5, RZ, 0x3 ;  /* 0x000000050a0a7211 */ /* 0x000fe200078f18ff */
[----:B------:R-:W-:Y:S01]  /*8bd0*/  FMUL.FTZ R43, R11, R43 ;  /* 0x0000002b0b2b7220 */ /* 0x000fe20000410000 */
[----:B------:R-:W-:Y:S01]  /*8be0*/  F2FP.PACK_AB R80, R81, R80 ;  /* 0x000000505150723e */ /* 0x000fe200000000ff */
[C---:B------:R-:W-:Y:S01]  /*8bf0*/  FMUL.FTZ R42, R11.reuse, R42 ;  /* 0x0000002a0b2a7220 */ /* 0x040fe20000410000 */
[----:B------:R-:W-:Y:S01]  /*8c00*/  LOP3.LUT R10, R10, 0xfffffff8, RZ, 0xc0, !PT ;  /* 0xfffffff80a0a7812 */ /* 0x000fe200078ec0ff */
[----:B------:R-:W-:Y:S01]  /*8c10*/  FMUL.FTZ R47, R11, R47 ;  /* 0x0000002f0b2f7220 */ /* 0x000fe20000410000 */
[----:B------:R-:W-:Y:S01]  /*8c20*/  F2FP.PACK_AB R38, R39, R38 ;  /* 0x000000262726723e */ /* 0x000fe200000000ff */
[----:B------:R-:W-:Y:S01]  /*8c30*/  FMUL.FTZ R46, R11, R46 ;  /* 0x0000002e0b2e7220 */ /* 0x000fe20000410000 */
[----:B------:R-:W-:Y:S01]  /*8c40*/  F2FP.PACK_AB R42, R43, R42 ;  /* 0x0000002a2b2a723e */ /* 0x000fe200000000ff */
[----:B------:R-:W-:-:S02]  /*8c50*/  IMAD.IADD R10, R5, 0x1, -R10 ;  /* 0x00000001050a7824 */ /* 0x000fc400078e0a0a */
[----:B------:R-:W-:Y:S01]  /*8c60*/  FMUL.FTZ R51, R11, R51 ;  /* 0x000000330b337220 */ /* 0x000fe20000410000 */
[----:B------:R-:W-:Y:S01]  /*8c70*/  F2FP.PACK_AB R46, R47, R46 ;  /* 0x0000002e2f2e723e */ /* 0x000fe200000000ff */
[C---:B------:R-:W-:Y:S02]  /*8c80*/  FMUL.FTZ R50, R11.reuse, R50 ;  /* 0x000000320b327220 */ /* 0x040fe40000410000 */
        /* <DEDUP_REMOVED lines=23> */
[----:B------:R-:W-:Y:S02]  /*8e00*/  LEA.HI R11, R10, R10, RZ, 0x1 ;  /* 0x0000000a0a0b7211 */ /* 0x000fe400078f08ff */
[----:B------:R-:W-:-:S02]  /*8e10*/  F2FP.PACK_AB R78, R79, R78 ;  /* 0x0000004e4f4e723e */ /* 0x000fc400000000ff */
[----:B------:R-:W-:Y:S02]  /*8e20*/  SHF.R.S32.HI R13, RZ, 0x1, R11 ;  /* 0x00000001ff0d7819 */ /* 0x000fe4000001140b */
[----:B------:R-:W-:Y:S02]  /*8e30*/  LOP3.LUT R11, R11, 0x3fffffe, RZ, 0xc0, !PT ;  /* 0x03fffffe0b0b7812 */ /* 0x000fe400078ec0ff */
[C---:B------:R-:W-:Y:S02]  /*8e40*/  SHF.L.U32 R14, R13.reuse, 0x6, RZ ;  /* 0x000000060d0e7819 */ /* 0x040fe400000006ff */
[C---:B------:R-:W-:Y:S01]  /*8e50*/  LOP3.LUT P0, RZ, R13.reuse, 0x2, RZ, 0xc0, !PT ;  /* 0x000000020dff7812 */ /* 0x040fe2000780c0ff */
[----:B------:R-:W-:Y:S01]  /*8e60*/  IMAD.IADD R11, R10, 0x1, -R11 ;  /* 0x000000010a0b7824 */ /* 0x000fe200078e0a0b */
[----:B------:R-:W-:Y:S02]  /*8e70*/  LOP3.LUT R14, R14, 0xc0, RZ, 0xc0, !PT ;  /* 0x000000c00e0e7812 */ /* 0x000fe400078ec0ff */
[----:B------:R-:W-:-:S02]  /*8e80*/  LOP3.LUT R10, R13, 0x1, RZ, 0xc0, !PT ;  /* 0x000000010d0a7812 */ /* 0x000fc400078ec0ff */
[----:B------:R-:W-:Y:S02]  /*8e90*/  LEA R0, R11, R0, 0x4 ;  /* 0x000000000b007211 */ /* 0x000fe400078e20ff */
[----:B------:R-:W-:Y:S02]  /*8ea0*/  LEA.HI R11, R14, R14, RZ, 0x1d ;  /* 0x0000000e0e0b7211 */ /* 0x000fe400078fe8ff */
[----:B------:R-:W-:Y:S01]  /*8eb0*/  ISETP.NE.U32.AND P1, PT, R10, 0x1, PT ;  /* 0x000000010a00780c */ /* 0x000fe20003f25070 */
[----:B------:R-:W2:Y:S01]  /*8ec0*/  LDC.U8 R14, c[0x0][0x328] ;  /* 0x0000ca00ff0e7b82 */ /* 0x000ea20000000000 */
[----:B------:R-:W-:Y:S01]  /*8ed0*/  F2FP.PACK_AB R82, R83, R82 ;  /* 0x000000525352723e */ /* 0x000fe200000000ff */
[----:B------:R-:W-:-:S05]  /*8ee0*/  IMAD.U32 R0, R0, 0x2, R11 ;  /* 0x0000000200007824 */ /* 0x000fca00078e000b */
[----:B------:R-:W-:Y:S01]  /*8ef0*/  SHF.L.U32 R11, R0, 0x1, RZ ;  /* 0x00000001000b7819 */ /* 0x000fe200000006ff */
[----:B------:R-:W-:Y:S01]  /*8f00*/  IMAD.MOV.U32 R0, RZ, RZ, 0x20 ;  /* 0x00000020ff007424 */ /* 0x000fe200078e00ff */
[----:B------:R-:W4:Y:S02]  /*8f10*/  LDC.U8 R10, c[0x0][0x329] ;  /* 0x0000ca40ff0a7b82 */ /* 0x000f240000000000 */
[C---:B------:R-:W-:Y:S01]  /*8f20*/  IADD3 R13, R11.reuse, -0x10, RZ ;  /* 0xfffffff00b0d7810 */ /* 0x040fe20007ffe0ff */
[----:B------:R-:W-:Y:S01]  /*8f30*/  STS [R11], R36 ;  /* 0x000000240b007388 */ /* 0x000fe20000000800 */
[----:B------:R-:W-:Y:S02]  /*8f40*/  SEL R0, R0, 0xffffffe0, !P0 ;  /* 0xffffffe000007807 */ /* 0x000fe40004000000 */
[C---:B------:R-:W-:Y:S01]  /*8f50*/  @P1 IADD3 R13, R11.reuse, 0x10, RZ ;  /* 0x000000100b0d1810 */ /* 0x040fe20007ffe0ff */
[----:B------:R-:W-:Y:S01]  /*8f60*/  STS [R11+0x200], R38 ;  /* 0x000200260b007388 */ /* 0x000fe20000000800 */
[----:B------:R-:W-:-:S02]  /*8f70*/  IADD3 R19, R11, R0, RZ ;  /* 0x000000000b137210 */ /* 0x000fc40007ffe0ff */
[----:B------:R-:W-:Y:S01]  /*8f80*/  IADD3 R17, R0, R13, RZ ;  /* 0x0000000d00117210 */ /* 0x000fe20007ffe0ff */
[----:B------:R5:W-:Y:S01]  /*8f90*/  STS [R13], R40 ;  /* 0x000000280d007388 */ /* 0x000be20000000800 */
[----:B------:R-:W-:-:S03]  /*8fa0*/  ISETP.NE.AND P0, PT, R114, -0x1, PT ;  /* 0xffffffff7200780c */ /* 0x000fc60003f05270 */
[----:B------:R-:W-:Y:S01]  /*8fb0*/  STS [R13+0x200], R42 ;  /* 0x0002002a0d007388 */ /* 0x000fe20000000800 */
[----:B--2---:R-:W-:-:S03]  /*8fc0*/  ISETP.NE.AND P5, PT, R14, RZ, PT ;  /* 0x000000ff0e00720c */ /* 0x004fc60003fa5270 */
[----:B------:R2:W-:Y:S04]  /*8fd0*/  STS [R19], R44 ;  /* 0x0000002c13007388 */ /* 0x0005e80000000800 */
[----:B------:R-:W-:Y:S01]  /*8fe0*/  STS [R19+0x200], R46 ;  /* 0x0002002e13007388 */ /* 0x000fe20000000800 */
[C---:B----4-:R-:W-:Y:S02]  /*8ff0*/  ISETP.NE.AND P2, PT, R10.reuse, RZ, PT ;  /* 0x000000ff0a00720c */ /* 0x050fe40003f45270 */
[----:B------:R-:W-:Y:S01]  /*9000*/  ISETP.NE.OR P1, PT, R10, RZ, !P5 ;  /* 0x000000ff0a00720c */ /* 0x000fe20006f25670 */
[----:B------:R-:W-:Y:S04]  /*9010*/  STS [R17], R48 ;  /* 0x0000003011007388 */ /* 0x000fe80000000800 */
[----:B------:R-:W-:Y:S04]  /*9020*/  STS [R17+0x200], R50 ;  /* 0x0002003211007388 */ /* 0x000fe80000000800 */
[----:B------:R-:W-:Y:S01]  /*9030*/  STS [R11+0x1000], R52 ;  /* 0x001000340b007388 */ /* 0x000fe20000000800 */
[----:B-----5:R-:W-:Y:S01]  /*9040*/  @P0 IMAD.WIDE.U32 R40, R114, c[0x0][0x1e8], RZ ;  /* 0x00007a0072280a25 */ /* 0x020fe200078e00ff */
[----:B------:R-:W-:-:S02]  /*9050*/  @!P2 MOV R10, c[0x0][0x214] ;  /* 0x00008500000aaa02 */ /* 0x000fc40000000f00 */
[----:B------:R-:W-:Y:S01]  /*9060*/  STS [R11+0x1200], R54 ;  /* 0x001200360b007388 */ /* 0x000fe20000000800 */
[----:B------:R-:W-:Y:S01]  /*9070*/  @P2 IMAD.MOV.U32 R14, RZ, RZ, c[0x0][0x210] ;  /* 0x00008400ff0e2624 */ /* 0x000fe200078e00ff */
[----:B------:R-:W-:Y:S02]  /*9080*/  @P2 MOV R15, 0x1 ;  /* 0x00000001000f2802 */ /* 0x000fe40000000f00 */
[----:B------:R-:W-:Y:S01]  /*9090*/  STS [R13+0x1000], R56 ;  /* 0x001000380d007388 */ /* 0x000fe20000000800 */
[----:B------:R-:W-:Y:S01]  /*90a0*/  @P2 IMAD R14, R14, c[0x0][0x214], RZ ;  /* 0x000085000e0e2a24 */ /* 0x000fe200078e02ff */
[----:B------:R-:W-:Y:S01]  /*90b0*/  @!P2 SEL R14, R10, c[0x0][0x234], !P5 ;  /* 0x00008d000a0eaa07 */ /* 0x000fe20006800000 */
[----:B--2---:R-:W-:Y:S01]  /*90c0*/  CS2R R44, SRZ ;  /* 0x00000000002c7805 */ /* 0x004fe2000001ff00 */
[----:B------:R-:W-:Y:S01]  /*90d0*/  STS [R13+0x1200], R58 ;  /* 0x0012003a0d007388 */ /* 0x000fe20000000800 */
[----:B------:R-:W-:Y:S02]  /*90e0*/  LOP3.LUT P5, RZ, R4, 0x3, RZ, 0xc0, !PT ;  /* 0x0000000304ff7812 */ /* 0x000fe400078ac0ff */
[----:B------:R-:W-:Y:S01]  /*90f0*/  @!P2 IMAD R15, R14, c[0x0][0x1c0], RZ ;  /* 0x000070000e0faa24 */ /* 0x000fe200078e02ff */
        /* <DEDUP_REMOVED lines=13> */
[----:B--2---:R-:W-:-:S05]  /*91d0*/  @P0 IMAD R13, R114, c[0x0][0x1ec], R41 ;  /* 0x00007b00720d0a24 */ /* 0x004fca00078e0229 */
[----:B------:R-:W2:Y:S04]  /*91e0*/  S2R R0, SR_CTAID.Y ;  /* 0x0000000000007919 */ /* 0x000ea80000002600 */
[----:B------:R-:W5:Y:S04]  /*91f0*/  S2R R10, SR_CTAID.X ;  /* 0x00000000000a7919 */ /* 0x000f680000002500 */
[----:B------:R-:W1:Y:S04]  /*9200*/  S2R R11, SR_CTAID.Z ;  /* 0x00000000000b7919 */ /* 0x000e680000002700 */
[----:B------:R4:W4:Y:S04]  /*9210*/  LDS.128 R32, [R118] ;  /* 0x0000000076207984 */ /* 0x0009280000000c00 */
[----:B------:R3:W4:Y:S01]  /*9220*/  LDS.128 R28, [R118+0x800] ;  /* 0x00080000761c7984 */ /* 0x0007220000000c00 */
[----:B--2---:R-:W-:Y:S01]  /*9230*/  @!P1 IMAD R41, R0, c[0x0][0x214], RZ ;  /* 0x0000850000299a24 */ /* 0x004fe200078e02ff */
[----:B------:R-:W-:-:S02]  /*9240*/  @!P0 SHF.R.S32.HI R7, RZ, 0x1f, R0 ;  /* 0x0000001fff078819 */ /* 0x000fc40000011400 */
[----:B------:R2:W2:Y:S01]  /*9250*/  LDS.128 R24, [R118+0x1000] ;  /* 0x0010000076187984 */ /* 0x0004a20000000c00 */
[C---:B------:R-:W-:Y:S01]  /*9260*/  IMAD R15, R0.reuse, R15, RZ ;  /* 0x0000000f000f7224 */ /* 0x040fe200078e02ff */
[----:B------:R-:W-:Y:S02]  /*9270*/  @!P1 SEL R114, R41, R114, !P0 ;  /* 0x0000007229729207 */ /* 0x000fe40004000000 */
[----:B------:R2:W2:Y:S01]  /*9280*/  LDS.128 R20, [R118+0x1800] ;  /* 0x0018000076147984 */ /* 0x0004a20000000c00 */
[----:B------:R-:W-:Y:S01]  /*9290*/  @P2 MOV R41, c[0x0][0x210] ;  /* 0x0000840000292a02 */ /* 0x000fe20000000f00 */
[----:B------:R-:W-:Y:S01]  /*92a0*/  @!P0 IMAD.WIDE.U32 R42, R0, c[0x0][0x1e0], RZ ;  /* 0x00007800002a8a25 */ /* 0x000fe200078e00ff */
[----:B------:R-:W-:Y:S01]  /*92b0*/  @!P2 MOV R41, 0x1 ;  /* 0x000000010029a802 */ /* 0x000fe20000000f00 */
[----:B------:R2:W2:Y:S01]  /*92c0*/  LDS.128 R16, [R118+0x2000] ;  /* 0x0020000076107984 */ /* 0x0004a20000000c00 */
[----:B------:R-:W-:Y:S01]  /*92d0*/  SEL R15, R15, RZ, P1 ;  /* 0x000000ff0f0f7207 */ /* 0x000fe20000800000 */
[--C-:B------:R-:W-:Y:S01]  /*92e0*/  @!P1 IMAD.MOV.U32 R44, RZ, RZ, R114.reuse ;  /* 0x000000ffff2c9224 */ /* 0x100fe200078e0072 */
[----:B------:R-:W-:Y:S01]  /*92f0*/  @!P0 MOV R40, R42 ;  /* 0x0000002a00288202 */ /* 0x000fe20000000f00 */
[----:B------:R2:W2:Y:S01]  /*9300*/  LDS.128 R36, [R118+0x2800] ;  /* 0x0028000076247984 */ /* 0x0004a20000000c00 */
[----:B-----5:R-:W-:Y:S01]  /*9310*/  IMAD R4, R10, R41, RZ ;  /* 0x000000290a047224 */ /* 0x020fe200078e02ff */
[----:B------:R-:W-:Y:S01]  /*9320*/  @!P1 SHF.R.S32.HI R45, RZ, 0x1f, R114 ;  /* 0x0000001fff2d9819 */ /* 0x000fe20000011472 */
[----:B-1----:R-:W-:Y:S01]  /*9330*/  IMAD R15, R11, R14, R15 ;  /* 0x0000000e0b0f7224 */ /* 0x002fe200078e020f */
[----:B------:R-:W-:Y:S01]  /*9340*/  MOV R14, 0x7f800000 ;  /* 0x7f800000000e7802 */ /* 0x000fe20000000f00 */
[----:B------:R-:W-:-:S02]  /*9350*/  IMAD.SHL.U32 R4, R4, 0x40, RZ ;  /* 0x0000004004047824 */ /* 0x000fc400078e00ff */
[----:B------:R-:W-:Y:S02]  /*9360*/  @!P0 IMAD R7, R7, c[0x0][0x1e0], RZ ;  /* 0x0000780007078a24 */ /* 0x000fe400078e02ff */
[----:B------:R-:W-:Y:S02]  /*9370*/  @P4 FMUL.FTZ R42, R9, 0.69314718246459960938 ;  /* 0x3f317218092a4820 */ /* 0x000fe40000410000 */
[----:B---3--:R-:W-:Y:S01]  /*9380*/  @P3 FMUL.FTZ R9, R8, 0.69314718246459960938 ;  /* 0x3f31721808093820 */ /* 0x008fe20000410000 */
[----:B------:R-:W-:Y:S01]  /*9390*/  IADD3 R8, P2, P1, R4, R44, R15 ;  /* 0x0000002c04087210 */ /* 0x000fe2000795e00f */
[----:B------:R-:W-:Y:S01]  /*93a0*/  @!P0 IMAD R7, R0, c[0x0][0x1e4], R7 ;  /* 0x0000790000078a24 */ /* 0x000fe200078e0207 */
[----:B------:R-:W-:Y:S01]  /*93b0*/  SHF.R.S32.HI R4, RZ, 0x1f, R4 ;  /* 0x0000001fff047819 */ /* 0x000fe20000011404 */
[----:B------:R-:W-:Y:S01]  /*93c0*/  @P3 FFMA.FTZ R14, R2, c[0x0][0x238], R9 ;  /* 0x00008e00020e3a23 */ /* 0x000fe20000010009 */
[----:B------:R-:W-:Y:S02]  /*93d0*/  SHF.R.S32.HI R15, RZ, 0x1f, R15 ;  /* 0x0000001fff0f7819 */ /* 0x000fe4000001140f */
[----:B------:R-:W-:Y:S01]  /*93e0*/  MOV R0, 0x7f800000 ;  /* 0x7f80000000007802 */ /* 0x000fe20000000f00 */
[----:B------:R-:W-:Y:S01]  /*93f0*/  @P4 FFMA.FTZ R0, R3, c[0x0][0x238], R42 ;  /* 0x00008e0003004a23 */ /* 0x000fe2000001002a */
[----:B------:R-:W-:-:S02]  /*9400*/  @!P0 IADD3 R13, R43, R7, RZ ;  /* 0x000000072b0d8210 */ /* 0x000fc40007ffe0ff */
        /* <DEDUP_REMOVED lines=18> */
.L_x_248:
[----:B------:R-:W-:Y:S05]  /*9530*/  BSYNC B0 ;  /* 0x0000000000007941 */ /* 0x000fea0003800000 */
.L_x_247:
[----:B------:R-:W-:Y:S01]  /*9540*/  IADD3 R40, P0, R126, R40, RZ ;  /* 0x000000287e287210 */ /* 0x000fe20007f1e0ff */
[----:B------:R-:W-:Y:S01]  /*9550*/  IMAD R10, R10, -0x40, R121 ;  /* 0xffffffc00a0a7824 */ /* 0x000fe200078e0279 */
[----:B-1----:R-:W-:Y:S01]  /*9560*/  SHF.R.S32.HI R0, RZ, 0x1f, R126 ;  /* 0x0000001fff007819 */ /* 0x002fe2000001147e */
        /* <DEDUP_REMOVED lines=21> */
[----:B------:R1:W-:Y:S02]  /*96c0*/  @!P1 STG.E.128 [R2.64+0x80], R16 ;  /* 0x0000801002009986 */ /* 0x0003e4000c101d0c */
.L_x_250:
[----:B------:R-:W-:Y:S05]  /*96d0*/  BSYNC B0 ;  /* 0x0000000000007941 */ /* 0x000fea0003800000 */
.L_x_249:
[----:B-1----:R-:W-:-:S04]  /*96e0*/  LEA.HI.SX32 R3, R6, 0x20, 0x1e ;  /* 0x0000002006037811 */ /* 0x002fc800078ff2ff */
        /* <DEDUP_REMOVED lines=13> */
[----:B--2---:R1:W-:Y:S01]  /*97c0*/  @!P0 STG.E.128 [R2.64+0x40], R20 ;  /* 0x0000401402008986 */ /* 0x0043e2000c101d0c */
[----:B------:R-:W-:-:S03]  /*97d0*/  ISETP.GE.AND P0, PT, R119, c[0x0][0x220], PT ;  /* 0x0000880077007a0c */ /* 0x000fc60003f06270 */
[----:B----4-:R1:W-:Y:S10]  /*97e0*/  @!P1 STG.E.128 [R2.64], R28 ;  /* 0x0000001c02009986 */ /* 0x0103f4000c101d0c */
[----:B------:R-:W-:Y:S05]  /*97f0*/  @P0 EXIT ;  /* 0x000000000000094d */ /* 0x000fea0003800000 */
[----:B------:R-:W-:Y:S01]  /*9800*/  STG.E.128 [R2.64+0x80], R36 ;  /* 0x0000802402007986 */ /* 0x000fe2000c101d0c */
[----:B------:R-:W-:Y:S05]  /*9810*/  EXIT ;  /* 0x000000000000794d */ /* 0x000fea0003800000 */
.L_x_220:
[----:B------:R-:W3:Y:S01]  /*9820*/  LDC.U8 R3, c[0x0][0x329] ;  /* 0x0000ca40ff037b82 */ /* 0x000ee20000000000 */
[----:B------:R-:W-:Y:S01]  /*9830*/  ISETP.NE.AND P3, PT, R114, -0x1, PT ;  /* 0xffffffff7200780c */ /* 0x000fe20003f65270 */
[----:B------:R-:W-:Y:S01]  /*9840*/  BSSY B0, `(.L_x_251) ;  /* 0x0000044000007945 */ /* 0x000fe20003800000 */
[----:B------:R-:W-:-:S05]  /*9850*/  IADD3 R121, -R20, R121, RZ ;  /* 0x0000007914797210 */ /* 0x000fca0007ffe1ff */
[----:B------:R-:W4:Y:S06]  /*9860*/  LDC.U8 R2, c[0x0][0x328] ;  /* 0x0000ca00ff027b82 */ /* 0x000f2c0000000000 */
[----:B-1----:R-:W-:Y:S01]  /*9870*/  @!P3 SHF.R.S32.HI R11, RZ, 0x1f, R14 ;  /* 0x0000001fff0bb819 */ /* 0x002fe2000001140e */
[----:B------:R-:W-:-:S04]  /*9880*/  @P3 IMAD.WIDE.U32 R4, R114, c[0x0][0x1e8], RZ ;  /* 0x00007a0072043a25 */ /* 0x000fc800078e00ff */
[----:B------:R-:W-:Y:S02]  /*9890*/  @!P3 IMAD R11, R11, c[0x0][0x1e0], RZ ;  /* 0x000078000b0bba24 */ /* 0x000fe400078e02ff */
[----:B------:R-:W-:Y:S02]  /*98a0*/  @P3 IMAD.MOV.U32 R6, RZ, RZ, R4 ;  /* 0x000000ffff063224 */ /* 0x000fe400078e0004 */
[----:B------:R-:W-:Y:S01]  /*98b0*/  @!P3 IMAD.WIDE.U32 R12, R14, c[0x0][0x1e0], RZ ;  /* 0x000078000e0cba25 */ /* 0x000fe200078e00ff */
[----:B---3--:R-:W-:-:S03]  /*98c0*/  ISETP.NE.AND P1, PT, R3, RZ, PT ;  /* 0x000000ff0300720c */ /* 0x008fc60003f25270 */
[----:B------:R-:W-:Y:S02]  /*98d0*/  @!P3 IMAD R4, R14, c[0x0][0x1e4], R11 ;  /* 0x000079000e04ba24 */ /* 0x000fe400078e020b */
[----:B------:R-:W-:Y:S02]  /*98e0*/  @P3 IMAD R5, R114, c[0x0][0x1ec], R5 ;  /* 0x00007b0072053a24 */ /* 0x000fe400078e0205 */
[----:B------:R-:W-:Y:S01]  /*98f0*/  @!P3 IMAD.IADD R5, R13, 0x1, R4 ;  /* 0x000000010d05b824 */ /* 0x000fe200078e0204 */
[----:B----4-:R-:W-:Y:S01]  /*9900*/  ISETP.NE.AND P0, PT, R2, RZ, PT ;  /* 0x000000ff0200720c */ /* 0x010fe20003f05270 */
[----:B------:R-:W-:-:S03]  /*9910*/  @!P3 IMAD.MOV.U32 R6, RZ, RZ, R12 ;  /* 0x000000ffff06b224 */ /* 0x000fc600078e000c */
[----:B------:R-:W-:Y:S01]  /*9920*/  ISETP.NE.OR P2, PT, R3, RZ, !P0 ;  /* 0x000000ff0300720c */ /* 0x000fe20004745670 */
[----:B------:R-:W-:Y:S01]  /*9930*/  @P1 IMAD.MOV.U32 R9, RZ, RZ, c[0x0][0x210] ;  /* 0x00008400ff091624 */ /* 0x000fe200078e00ff */
[----:B--2---:R-:W-:Y:S01]  /*9940*/  SHF.R.S32.HI R3, RZ, 0x1f, R0 ;  /* 0x0000001fff037819 */ /* 0x004fe20000011400 */
[----:B------:R-:W-:Y:S02]  /*9950*/  @!P1 IMAD.MOV.U32 R2, RZ, RZ, c[0x0][0x214] ;  /* 0x00008500ff029624 */ /* 0x000fe400078e00ff */
[----:B------:R-:W-:Y:S02]  /*9960*/  @P1 IMAD R9, R9, c[0x0][0x214], RZ ;  /* 0x0000850009091a24 */ /* 0x000fe400078e02ff */
[----:B------:R-:W-:Y:S01]  /*9970*/  @P1 IMAD.MOV.U32 R7, RZ, RZ, 0x1 ;  /* 0x00000001ff071424 */ /* 0x000fe200078e00ff */
[----:B------:R-:W-:Y:S02]  /*9980*/  @!P1 SEL R9, R2, c[0x0][0x234], !P0 ;  /* 0x00008d0002099a07 */ /* 0x000fe40004000000 */
[----:B------:R-:W-:-:S02]  /*9990*/  ISETP.NE.OR P0, PT, R114, -0x1, P2 ;  /* 0xffffffff7200780c */ /* 0x000fc40001705670 */
[----:B------:R-:W-:Y:S01]  /*99a0*/  LEA.HI R2, R3, R0, RZ, 0x2 ;  /* 0x0000000003027211 */ /* 0x000fe200078f10ff */
[----:B------:R-:W-:-:S03]  /*99b0*/  @!P1 IMAD R7, R9, c[0x0][0x1c0], RZ ;  /* 0x0000700009079a24 */ /* 0x000fc600078e02ff */
[----:B------:R-:W-:Y:S01]  /*99c0*/  LOP3.LUT R3, R2, 0xfffffffc, RZ, 0xc0, !PT ;  /* 0xfffffffc02037812 */ /* 0x000fe200078ec0ff */
[C---:B------:R-:W-:Y:S01]  /*99d0*/  IMAD R7, R14.reuse, R7, RZ ;  /* 0x000000070e077224 */ /* 0x040fe200078e02ff */
[----:B------:R-:W-:Y:S02]  /*99e0*/  SHF.R.S32.HI R16, RZ, 0x2, R2 ;  /* 0x00000002ff107819 */ /* 0x000fe40000011402 */
[----:B------:R-:W-:Y:S02]  /*99f0*/  IADD3 R3, -R3, R0, RZ ;  /* 0x0000000003037210 */ /* 0x000fe40007ffe1ff */
[----:B------:R-:W-:Y:S01]  /*9a00*/  SEL R7, R7, RZ, P2 ;  /* 0x000000ff07077207 */ /* 0x000fe20001000000 */
[----:B------:R-:W-:Y:S01]  /*9a10*/  @!P0 IMAD R114, R14, c[0x0][0x214], RZ ;  /* 0x000085000e728a24 */ /* 0x000fe200078e02ff */
[----:B------:R-:W-:Y:S01]  /*9a20*/  SHF.R.S32.HI R0, RZ, 0x1f, R24 ;  /* 0x0000001fff007819 */ /* 0x000fe20000011418 */
[----:B------:R-:W-:Y:S01]  /*9a30*/  IMAD.SHL.U32 R4, R3, 0x8, RZ ;  /* 0x0000000803047824 */ /* 0x000fe200078e00ff */
[----:B------:R-:W-:Y:S01]  /*9a40*/  CS2R R14, SRZ ;  /* 0x00000000000e7805 */ /* 0x000fe2000001ff00 */
[----:B------:R-:W-:Y:S01]  /*9a50*/  IMAD R7, R24, R9, R7 ;  /* 0x0000000918077224 */ /* 0x000fe200078e0207 */
[----:B------:R-:W-:Y:S01]  /*9a60*/  @!P2 SHF.R.S32.HI R15, RZ, 0x1f, R114 ;  /* 0x0000001fff0fa819 */ /* 0x000fe20000011472 */
[----:B------:R-:W-:Y:S01]  /*9a70*/  @P1 IMAD.MOV.U32 R9, RZ, RZ, c[0x0][0x210] ;  /* 0x00008400ff091624 */ /* 0x000fe200078e00ff */
[----:B------:R-:W-:Y:S01]  /*9a80*/  @!P2 MOV R14, R114 ;  /* 0x00000072000ea202 */ /* 0x000fe20000000f00 */
[----:B------:R-:W-:Y:S01]  /*9a90*/  @!P1 IMAD.MOV.U32 R9, RZ, RZ, 0x1 ;  /* 0x00000001ff099424 */ /* 0x000fe200078e00ff */
[----:B------:R-:W-:Y:S01]  /*9aa0*/  ISETP.GE.AND P2, PT, R16, R121, PT ;  /* 0x000000791000720c */ /* 0x000fe20003f46270 */
[----:B------:R-:W-:Y:S01]  /*9ab0*/  IMAD R11, R0, c[0x0][0x1f0], RZ ;  /* 0x00007c00000b7a24 */ /* 0x000fe200078e02ff */
[----:B------:R-:W-:Y:S01]  /*9ac0*/  IADD3 R12, P0, R4, R6, RZ ;  /* 0x00000006040c7210 */ /* 0x000fe20007f1e0ff */
[----:B------:R-:W-:Y:S01]  /*9ad0*/  IMAD R20, R20, R9, RZ ;  /* 0x0000000914147224 */ /* 0x000fe200078e02ff */
[----:B------:R-:W-:Y:S01]  /*9ae0*/  SHF.R.S32.HI R17, RZ, 0x1f, R16 ;  /* 0x0000001fff117819 */ /* 0x000fe20000011410 */
[----:B------:R-:W-:Y:S01]  /*9af0*/  IMAD R11, R24, c[0x0][0x1f4], R11 ;  /* 0x00007d00180b7a24 */ /* 0x000fe200078e020b */
[----:B------:R-:W-:-:S02]  /*9b00*/  LEA.HI.X.SX32 R13, R4, R5, 0x1, P0 ;  /* 0x00000005040d7211 */ /* 0x000fc400000f0eff */
[----:B------:R-:W-:Y:S01]  /*9b10*/  SHF.R.S32.HI R5, RZ, 0x1f, R20 ;  /* 0x0000001fff057819 */ /* 0x000fe20000011414 */
[----:B------:R-:W-:Y:S01]  /*9b20*/  IMAD.WIDE R18, R129, 0x40, R16 ;  /* 0x0000004081127825 */ /* 0x000fe200078e0210 */
[--C-:B------:R-:W-:Y:S02]  /*9b30*/  IADD3 R20, P1, P0, R20, R14, R7.reuse ;  /* 0x0000000e14147210 */ /* 0x100fe4000783e007 */
[----:B------:R-:W-:Y:S01]  /*9b40*/  SHF.R.S32.HI R14, RZ, 0x1f, R7 ;  /* 0x0000001fff0e7819 */ /* 0x000fe20000011407 */
[----:B------:R-:W-:Y:S01]  /*9b50*/  IMAD.WIDE.U32 R12, R24, c[0x0][0x1f0], R12 ;  /* 0x00007c00180c7a25 */ /* 0x000fe200078e000c */
[C---:B------:R-:W-:Y:S02]  /*9b60*/  IADD3 R2, R4.reuse, 0x20, RZ ;  /* 0x0000002004027810 */ /* 0x040fe40007ffe0ff */
[----:B------:R-:W-:Y:S01]  /*9b70*/  IADD3.X R5, R5, R15, R14, P1, P0 ;  /* 0x0000000f05057210 */ /* 0x000fe20000fe040e */
[----:B------:R-:W-:Y:S01]  /*9b80*/  IMAD.IADD R11, R11, 0x1, R13 ;  /* 0x000000010b0b7824 */ /* 0x000fe200078e020d */
[----:B------:R-:W-:Y:S01]  /*9b90*/  IADD3 R0, R4, 0x40, RZ ;  /* 0x0000004004007810 */ /* 0x000fe20007ffe0ff */
        /* <DEDUP_REMOVED lines=14> */
.L_x_252:
[----:B------:R-:W-:Y:S05]  /*9c80*/  BSYNC B0 ;  /* 0x0000000000007941 */ /* 0x000fea0003800000 */
.L_x_251:
        /* <DEDUP_REMOVED lines=19> */
.L_x_254:
[----:B------:R-:W-:Y:S05]  /*9dc0*/  BSYNC B0 ;  /* 0x0000000000007941 */ /* 0x000fea0003800000 */
.L_x_253:
[----:B------:R-:W-:-:S04]  /*9dd0*/  ISETP.NE.AND P2, PT, R3, RZ, PT ;  /* 0x000000ff0300720c */ /* 0x000fc80003f45270 */
[-C--:B------:R-:W-:Y:S02]  /*9de0*/  ISETP.GE.OR P1, PT, R16, R121.reuse, P2 ;  /* 0x000000791000720c */ /* 0x080fe40001726670 */
[----:B------:R-:W-:-:S11]  /*9df0*/  ISETP.GE.OR P2, PT, R6, R121, P2 ;  /* 0x000000790600720c */ /* 0x000fd60001746670 */
[----:B------:R-:W-:Y:S02]  /*9e00*/  @!P1 IMAD R0, R16, R9, RZ ;  /* 0x0000000910009224 */ /* 0x000fe400078e02ff */
[----:B------:R-:W-:-:S03]  /*9e10*/  @!P1 IMAD.MOV.U32 R7, RZ, RZ, 0x7f800000 ;  /* 0x7f800000ff079424 */ /* 0x000fc600078e00ff */
[----:B------:R-:W-:-:S04]  /*9e20*/  @!P1 IADD3 R3, P0, R0, R20, RZ ;  /* 0x0000001400039210 */ /* 0x000fc80007f1e0ff */
[----:B------:R-:W-:Y:S02]  /*9e30*/  @!P1 LEA.HI.X.SX32 R0, R0, R5, 0x1, P0 ;  /* 0x0000000500009211 */ /* 0x000fe400000f0eff */
[----:B------:R-:W-:-:S04]  /*9e40*/  @!P1 LEA R2, P0, R3, c[0x0][0x200], 0x2 ;  /* 0x0000800003029a11 */ /* 0x000fc800078010ff */
[----:B------:R-:W-:-:S05]  /*9e50*/  @!P1 LEA.HI.X R3, R3, c[0x0][0x204], R0, 0x2, P0 ;  /* 0x0000810003039a11 */ /* 0x000fca00000f1400 */
[----:B------:R3:W-:Y:S01]  /*9e60*/  @!P1 STG.E [R2.64], R7 ;  /* 0x0000000702009986 */ /* 0x0007e2000c10190c */
[----:B------:R-:W-:Y:S05]  /*9e70*/  @P2 EXIT ;  /* 0x000000000000294d */ /* 0x000fea0003800000 */
[----:B------:R-:W-:-:S05]  /*9e80*/  IMAD R6, R6, R9, RZ ;  /* 0x0000000906067224 */ /* 0x000fca00078e02ff */
[----:B------:R-:W-:-:S04]  /*9e90*/  IADD3 R20, P0, R6, R20, RZ ;  /* 0x0000001406147210 */ /* 0x000fc80007f1e0ff */
[----:B------:R-:W-:Y:S02]  /*9ea0*/  LEA.HI.X.SX32 R5, R6, R5, 0x1, P0 ;  /* 0x0000000506057211 */ /* 0x000fe400000f0eff */
[----:B---3--:R-:W-:-:S04]  /*9eb0*/  LEA R2, P0, R20, c[0x0][0x200], 0x2 ;  /* 0x0000800014027a11 */ /* 0x008fc800078010ff */
[----:B------:R-:W-:Y:S01]  /*9ec0*/  LEA.HI.X R3, R20, c[0x0][0x204], R5, 0x2, P0 ;  /* 0x0000810014037a11 */ /* 0x000fe200000f1405 */
[----:B------:R-:W-:-:S05]  /*9ed0*/  IMAD.MOV.U32 R5, RZ, RZ, 0x7f800000 ;  /* 0x7f800000ff057424 */ /* 0x000fca00078e00ff */
[----:B------:R-:W-:Y:S01]  /*9ee0*/  STG.E [R2.64], R5 ;  /* 0x0000000502007986 */ /* 0x000fe2000c10190c */
[----:B------:R-:W-:Y:S05]  /*9ef0*/  EXIT ;  /* 0x000000000000794d */ /* 0x000fea0003800000 */
.L_x_255:
        /* <DEDUP_REMOVED lines=16> */
.L_x_985:


//--------------------- .text._ZN5flash16flash_fwd_kernelI23Flash_fwd_kernel_traitsILi96ELi128ELi64ELi4ELb0ELb0EN7cutlass6half_tE19Flash_kernel_traitsILi96ELi128ELi64ELi4ES3_EELb1ELb1ELb0ELb0ELb0ELb0ELb0ELb0EEEvNS_16Flash_fwd_paramsE --------------------------
	.section	.text._ZN5flash16flash_fwd_kernelI23Flash_fwd_kernel_traitsILi96ELi128ELi64ELi4ELb0ELb0EN7cutlass6half_tE19Flash_kernel_traitsILi96ELi128ELi64ELi4ES3_EELb1ELb1ELb0ELb0ELb0ELb0ELb0ELb0EEEvNS_16Flash_fwd_paramsE,"ax",@progbits
	.sectioninfo	@"SHI_REGISTERS=255"
	.align	128
        .global         _ZN5flash16flash_fwd_kernelI23Flash_fwd_kernel_traitsILi96ELi128ELi64ELi4ELb0ELb0EN7cutlass6half_tE19Flash_kernel_traitsILi96ELi128ELi64ELi4ES3_EELb1ELb1ELb0ELb0ELb0ELb0ELb0ELb0EEEvNS_16Flash_fwd_paramsE
        .type           _ZN5flash16flash_fwd_kernelI23Flash_fwd_kernel_traitsILi96ELi128ELi64ELi4ELb0ELb0EN7cutlass6half_tE19Flash_kernel_traitsILi96ELi128ELi64ELi4ES3_EELb1ELb1ELb0ELb0ELb0ELb0ELb0ELb0EEEvNS_16Flash_fwd_paramsE,@function
        .size           _ZN5flash16flash_fwd_kernelI23Flash_fwd_kernel_traitsILi96ELi128ELi64ELi4ELb0ELb0EN7cutlass6half_tE19Flash_kernel_traitsILi96ELi128ELi64ELi4ES3_EELb1ELb1ELb0ELb0ELb0ELb0ELb0ELb0EEEvNS_16Flash_fwd_paramsE,(.L_x_986 - _ZN5flash16flash_fwd_kernelI23Flash_fwd_kernel_traitsILi96ELi128ELi64ELi4ELb0ELb0EN7cutlass6half_tE19Flash_kernel_traitsILi96ELi128ELi64ELi4ES3_EELb1ELb1ELb0ELb0ELb0ELb0ELb0ELb0EEEvNS_16Flash_fwd_paramsE)
        .other          _ZN5flash16flash_fwd_kernelI23Flash_fwd_kernel_traitsILi96ELi128ELi64ELi4ELb0ELb0EN7cutlass6half_tE19Flash_kernel_traitsILi96ELi128ELi64ELi4ES3_EELb1ELb1ELb0ELb0ELb0ELb0ELb0ELb0EEEvNS_16Flash_fwd_paramsE,@"STO_CUDA_ENTRY STV_DEFAULT"
_ZN5flash16flash_fwd_kernelI23Flash_fwd_kernel_traitsILi96ELi128ELi64ELi4ELb0ELb0EN7cutlass6half_tE19Flash_kernel_traitsILi96ELi128ELi64ELi4ES3_EELb1ELb1ELb0ELb0ELb0ELb0ELb0ELb0EEEvNS_16Flash_fwd_paramsE:
.text._ZN5flash16flash_fwd_kernelI23Flash_fwd_kernel_traitsILi96ELi128ELi64ELi4ELb0ELb0EN7cutlass6half_tE19Flash_kernel_traitsILi96ELi128ELi64ELi4ES3_EELb1ELb1ELb0ELb0ELb0ELb0ELb0ELb0EEEvNS_16Flash_fwd_paramsE:
[----:B------:R-:W-:-:S03]  /*0000*/  MOV R1, c[0x0][0x28] ;  /* 0x00000a0000017a02 */ /* 0x000fc60000000f00 */
[----:B------:R-:W-:Y:S01]  /*0010*/  ULDC.U8 UR4, c[0x0][0x304] ;  /* 0x0000c10000047ab9 */ /* 0x000fe20000000000 */
[----:B------:R-:W-:Y:S01]  /*0020*/  IADD3 R1, R1, -0x18, RZ ;  /* 0xffffffe801017810 */ /* 0x000fe20007ffe0ff */
[----:B------:R-:W-:Y:S01]  /*0030*/  ULDC.64 UR32, c[0x0][0x2f0] ;  /* 0x0000bc0000207ab9 */ /* 0x000fe20000000a00 */
[----:B------:R-:W-:Y:S01]  /*0040*/  ISETP.NE.AND P2, PT, RZ, UR4, PT ;  /* 0x00000004ff007c0c */ /* 0x000fe2000bf45270 */
[----:B------:R-:W-:Y:S01]  /*0050*/  IMAD.U32 R6, RZ, RZ, UR32 ;  /* 0x00000020ff067e24 */ /* 0x000fe2000f8e00ff */
[----:B------:R-:W-:Y:S01]  /*0060*/  ULDC.64 UR28, c[0x0][0x118] ;  /* 0x00004600001c7ab9 */ /* 0x000fe20000000a00 */
[----:B------:R-:W-:Y:S02]  /*0070*/  IMAD.U32 R7, RZ, RZ, UR33 ;  /* 0x00000021ff077e24 */ /* 0x000fe4000f8e00ff */
[----:B------:R-:W-:Y:S02]  /*0080*/  IMAD.MOV.U32 R117, RZ, RZ, c[0x0][0x2fc] ;  /* 0x0000bf00ff757624 */ /* 0x000fe400078e00ff */
[----:B------:R-:W-:Y:S01]  /*0090*/  IMAD.MOV.U32 R233, RZ, RZ, c[0x0][0x2f8] ;  /* 0x0000be00ffe97624 */ /* 0x000fe200078e00ff */
[----:B------:R-:W1:Y:S01]  /*00a0*/  S2UR UR26, SR_CTAID.X ;  /* 0x00000000001a79c3 */ /* 0x000e620000002500 */
[----:B------:R-:W-:-:S02]  /*00b0*/  ULDC.64 UR6, c[0x0][0x240] ;  /* 0x0000900000067ab9 */ /* 0x000fc40000000a00 */
[----:B------:R-:W-:Y:S02]  /*00c0*/  ULDC.64 UR4, c[0x0][0x250] ;  /* 0x0000940000047ab9 */ /* 0x000fe40000000a00 */
[----:B------:R-:W2:Y:S01]  /*00d0*/  @P2 LDG.E.64 R6, [R6.64] ;  /* 0x0000001c06062981 */ /* 0x000ea2000c1e1b00 */
[----:B------:R-:W-:Y:S01]  /*00e0*/  @P2 IMAD.MOV.U32 R2, RZ, RZ, R233 ;  /* 0x000000ffff022224 */ /* 0x000fe200078e00e9 */
[----:B------:R-:W-:-:S05]  /*00f0*/  @P2 MOV R3, R117 ;  /* 0x0000007500032202 */ /* 0x000fca0000000f00 */
[----:B------:R3:W4:Y:S01]  /*0100*/  @P2 LDG.E.64 R4, [R2.64] ;  /* 0x0000001c02042981 */ /* 0x000722000c1e1b00 */
[----:B------:R-:W1:Y:S01]  /*0110*/  S2UR UR11, SR_CTAID.Y ;  /* 0x00000000000b79c3 */ /* 0x000e620000002600 */
[----:B------:R-:W-:Y:S02]  /*0120*/  UISETP.NE.U32.AND UP2, UPT, URZ, UR6, UPT ;  /* 0x000000063f00728c */ /* 0x000fe4000bf45070 */
[----:B------:R-:W-:Y:S02]  /*0130*/  UISETP.NE.U32.AND UP1, UPT, URZ, UR4, UPT ;  /* 0x000000043f00728c */ /* 0x000fe4000bf25070 */
[----:B------:R-:W-:Y:S02]  /*0140*/  UISETP.NE.AND.EX UP2, UPT, URZ, UR7, UPT, UP2 ;  /* 0x000000073f00728c */ /* 0x000fe4000bf45320 */
[----:B------:R-:W-:Y:S01]  /*0150*/  UISETP.NE.AND.EX UP1, UPT, URZ, UR5, UPT, UP1 ;  /* 0x000000053f00728c */ /* 0x000fe2000bf25310 */
[----:B------:R-:W1:Y:S01]  /*0160*/  S2UR UR10, SR_CTAID.Z ;  /* 0x00000000000a79c3 */ /* 0x000e620000002700 */
[----:B------:R-:W-:-:S02]  /*0170*/  UMOV UR7, 0x4 ;  /* 0x0000000400077882 */ /* 0x000fc40000000000 */
[----:B------:R-:W-:Y:S01]  /*0180*/  PLOP3.LUT P0, PT, PT, PT, UP2, 0x80, 0x0 ;  /* 0x000000000000781c */ /* 0x000fe20003f0f028 */
[----:B------:R-:W-:Y:S02]  /*0190*/  ULDC.U8 UR6, c[0x0][0x312] ;  /* 0x0000c48000067ab9 */ /* 0x000fe40000000000 */
[----:B------:R-:W-:Y:S02]  /*01a0*/  ULDC.64 UR4, c[0x0][0x248] ;  /* 0x0000920000047ab9 */ /* 0x000fe40000000a00 */
[----:B------:R-:W-:Y:S02]  /*01b0*/  UISETP.NE.AND UP3, UPT, UR6, URZ, UPT ;  /* 0x0000003f0600728c */ /* 0x000fe4000bf65270 */
[----:B------:R-:W-:-:S04]  /*01c0*/  UISETP.EQ.U32.AND UP0, UPT, URZ, UR4, UPT ;  /* 0x000000043f00728c */ /* 0x000fc8000bf02070 */
[----:B------:R-:W-:Y:S01]  /*01d0*/  UISETP.EQ.OR.EX UP0, UPT, URZ, UR5, !UP3, UP0 ;  /* 0x000000053f00728c */ /* 0x000fe2000df02700 */
[----:B---3--:R-:W3:Y:S01]  /*01e0*/  S2R R2, SR_TID.X ;  /* 0x0000000000027919 */ /* 0x008ee20000002100 */
[----:B-1----:R-:W-:-:S06]  /*01f0*/  ULOP3.LUT UR8, UR10, UR26, UR11, 0xfe, !UPT ;  /* 0x0000001a0a087292 */ /* 0x002fcc000f8efe0b */
[----:B---3--:R-:W-:Y:S01]  /*0200*/  LOP3.LUT P3, RZ, R2, UR8, RZ, 0xfc, !PT ;  /* 0x0000000802ff7c12 */ /* 0x008fe2000f86fcff */
[----:B------:R-:W-:Y:S02]  /*0210*/  ULDC.64 UR8, c[0x0][0x240] ;  /* 0x0000900000087ab9 */ /* 0x000fe40000000a00 */
[----:B------:R-:W-:-:S10]  /*0220*/  UIMAD.WIDE UR8, UR11, UR7, UR8 ;  /* 0x000000070b0872a5 */ /* 0x000fd4000f8e0208 */
[----:B------:R-:W-:Y:S02]  /*0230*/  @!P3 IMAD.MOV.U32 R8, RZ, RZ, c[0x0][0x308] ;  /* 0x0000c200ff08b624 */ /* 0x000fe400078e00ff */
[----:B------:R-:W-:Y:S01]  /*0240*/  @!P3 IMAD.MOV.U32 R9, RZ, RZ, c[0x0][0x30c] ;  /* 0x0000c300ff09b624 */ /* 0x000fe200078e00ff */
[----:B------:R-:W-:Y:S02]  /*0250*/  ULDC.64 UR4, c[0x0][0x248] ;  /* 0x0000920000047ab9 */ /* 0x000fe40000000a00 */
[----:B------:R-:W-:Y:S01]  /*0260*/  UIMAD.WIDE UR4, UR11, UR7, UR4 ;  /* 0x000000070b0472a5 */ /* 0x000fe2000f8e0204 */
[----:B--2---:R-:W1:Y:S01]  /*0270*/  @P2 R2UR UR32, R6 ;  /* 0x00000000062023c2 */ /* 0x004e6200000e0000 */
[----:B----4-:R-:W-:-:S07]  /*0280*/  @P2 IADD3 R233, P1, R4, c[0x0][0x300], RZ ;  /* 0x0000c00004e92a10 */ /* 0x010fce0007f3e0ff */
[----:B------:R-:W2:Y:S01]  /*0290*/  @P2 R2UR UR33, R7 ;  /* 0x00000000072123c2 */ /* 0x000ea200000e0000 */
[----:B------:R-:W-:Y:S02]  /*02a0*/  IMAD.U32 R4, RZ, RZ, UR8 ;  /* 0x00000008ff047e24 */ /* 0x000fe4000f8e00ff */
[----:B------:R-:W-:Y:S02]  /*02b0*/  @P2 IMAD.X R117, RZ, RZ, R5, P1 ;  /* 0x000000ffff752224 */ /* 0x000fe400008e0605 */
[----:B------:R-:W-:Y:S02]  /*02c0*/  IMAD.U32 R5, RZ, RZ, UR9 ;  /* 0x00000009ff057e24 */ /* 0x000fe4000f8e00ff */
[----:B-1----:R-:W-:Y:S01]  /*02d0*/  IMAD.U32 R6, RZ, RZ, UR32 ;  /* 0x00000020ff067e24 */ /* 0x002fe2000f8e00ff */
[----:B--2---:R-:W-:-:S05]  /*02e0*/  MOV R7, UR33 ;  /* 0x0000002100077c02 */ /* 0x004fca0008000f00 */
[----:B------:R1:W-:Y:S01]  /*02f0*/  @!P3 STG.E.64 [R8.64], R6 ;  /* 0x000000060800b986 */ /* 0x0003e2000c101b1c */
[----:B------:R-:W-:Y:S01]  /*0300*/  PLOP3.LUT P2, PT, PT, PT, UP0, 0x80, 0x0 ;  /* 0x000000000000781c */ /* 0x000fe20003f4f008 */
[----:B------:R-:W-:Y:S01]  /*0310*/  ULDC.64 UR8, c[0x0][0x250] ;  /* 0x0000940000087ab9 */ /* 0x000fe20000000a00 */
[----:B------:R-:W-:Y:S01]  /*0320*/  PLOP3.LUT P1, PT, PT, PT, UP1, 0x80, 0x0 ;  /* 0x000000000000781c */ /* 0x000fe20003f2f018 */
[----:B------:R-:W-:Y:S01]  /*0330*/  @UP1 UIMAD.WIDE UR8, UR11, UR7, UR8 ;  /* 0x000000070b0812a5 */ /* 0x000fe2000f8e0208 */
[----:B-1----:R-:W-:Y:S01]  /*0340*/  @!P3 MOV R6, R233 ;  /* 0x000000e90006b202 */ /* 0x002fe20000000f00 */
[----:B------:R-:W-:-:S05]  /*0350*/  @!P3 IMAD.MOV.U32 R7, RZ, RZ, R117 ;  /* 0x000000ffff07b224 */ /* 0x000fca00078e0075 */
[----:B------:R1:W-:Y:S04]  /*0360*/  @!P3 STG.E.64 [R8.64+0x8], R6 ;  /* 0x000008060800b986 */ /* 0x0003e8000c101b1c */
[----:B-1----:R1:W2:Y:S04]  /*0370*/  @P0 LDG.E R7, [R4.64] ;  /* 0x0000001c04070981 */ /* 0x0022a8000c1e1900 */
[----:B------:R1:W3:Y:S01]  /*0380*/  @P0 LDG.E R6, [R4.64+0x4] ;  /* 0x0000041c04060981 */ /* 0x0002e2000c1e1900 */
[----:B------:R-:W-:Y:S02]  /*0390*/  IMAD.U32 R8, RZ, RZ, UR8 ;  /* 0x00000008ff087e24 */ /* 0x000fe4000f8e00ff */
[----:B------:R-:W-:-:S05]  /*03a0*/  IMAD.U32 R9, RZ, RZ, UR9 ;  /* 0x00000009ff097e24 */ /* 0x000fca000f8e00ff */
[----:B------:R-:W4:Y:S01]  /*03b0*/  @P1 LDG.E R3, [R8.64] ;  /* 0x0000001c08031981 */ /* 0x000f22000c1e1900 */
[----:B-1----:R-:W-:Y:S01]  /*03c0*/  MOV R4, UR4 ;  /* 0x0000000400047c02 */ /* 0x002fe20008000f00 */
[----:B------:R-:W-:-:S05]  /*03d0*/  IMAD.U32 R5, RZ, RZ, UR5 ;  /* 0x00000005ff057e24 */ /* 0x000fca000f8e00ff */
[----:B------:R-:W5:Y:S01]  /*03e0*/  @!P2 LDG.E R0, [R4.64] ;  /* 0x0000001c0400a981 */ /* 0x000f62000c1e1900 */
[----:B------:R-:W-:Y:S01]  /*03f0*/  UMOV UR25, 0xffffffff ;  /* 0xffffffff00197882 */ /* 0x000fe20000000000 */
[----:B------:R-:W-:Y:S01]  /*0400*/  SHF.R.S32.HI R10, RZ, 0x1f, R2 ;  /* 0x0000001fff0a7819 */ /* 0x000fe20000011402 */
[----:B------:R-:W-:Y:S02]  /*0410*/  UMOV UR14, 0xffffffff ;  /* 0xffffffff000e7882 */ /* 0x000fe40000000000 */
[----:B------:R-:W-:Y:S02]  /*0420*/  ULDC UR4, c[0x0][0x1c0] ;  /* 0x0000700000047ab9 */ /* 0x000fe40000000800 */
[----:B------:R-:W-:Y:S02]  /*0430*/  UIMAD UR4, UR11, UR4, UR10 ;  /* 0x000000040b0472a4 */ /* 0x000fe4000f8e020a */
[----:B------:R-:W-:Y:S02]  /*0440*/  UMOV UR13, URZ ;  /* 0x0000003f000d7c82 */ /* 0x000fe40008000000 */
[----:B------:R-:W-:-:S04]  /*0450*/  USHF.L.U32 UR5, UR4, 0x5, URZ ;  /* 0x0000000504057899 */ /* 0x000fc8000800063f */
[----:B------:R-:W-:Y:S01]  /*0460*/  USHF.R.S32.HI UR4, URZ, 0x1f, UR5 ;  /* 0x0000001f3f047899 */ /* 0x000fe20008011405 */
[----:B--2---:R-:W1:Y:S08]  /*0470*/  @P0 R2UR UR25, R7 ;  /* 0x00000000071903c2 */ /* 0x004e7000000e0000 */
[----:B---3--:R2:W1:Y:S08]  /*0480*/  @P0 R2UR UR27, R6 ;  /* 0x00000000061b03c2 */ /* 0x00847000000e0000 */
[----:B----4-:R3:W4:Y:S01]  /*0490*/  @P1 R2UR UR13, R3 ;  /* 0x00000000030d13c2 */ /* 0x01072200000e0000 */
[----:B--2---:R-:W-:-:S07]  /*04a0*/  LEA.HI R6, R10, R2, RZ, 0x5 ;  /* 0x000000020a067211 */ /* 0x004fce00078f28ff */
[----:B-----5:R2:W3:Y:S01]  /*04b0*/  @!P2 R2UR UR14, R0 ;  /* 0x00000000000ea3c2 */ /* 0x0204e200000e0000 */
[----:B------:R-:W-:Y:S02]  /*04c0*/  ISETP.NE.U32.AND P2, PT, RZ, c[0x0][0x248], PT ;  /* 0x00009200ff007a0c */ /* 0x000fe40003f45070 */
[----:B------:R-:W-:Y:S02]  /*04d0*/  LOP3.LUT R12, R6, 0xffffffe0, RZ, 0xc0, !PT ;  /* 0xffffffe0060c7812 */ /* 0x000fe400078ec0ff */
[----:B------:R-:W-:Y:S01]  /*04e0*/  ISETP.NE.AND.EX P2, PT, RZ, c[0x0][0x24c], PT, P2 ;  /* 0x00009300ff007a0c */ /* 0x000fe20003f45320 */
[----:B-1----:R-:W-:Y:S02]  /*04f0*/  @UP2 UIADD3 UR27, UR27, -UR25, URZ ;  /* 0x800000191b1b2290 */ /* 0x002fe4000fffe03f */
[----:B------:R-:W-:-:S05]  /*0500*/  IMAD.IADD R12, R2, 0x1, -R12 ;  /* 0x00000001020c7824 */ /* 0x000fca00078e0a0c */
[--C-:B------:R-:W-:Y:S01]  /*0510*/  IADD3 R233, P1, P0, R233, UR5, R12.reuse ;  /* 0x00000005e9e97c10 */ /* 0x100fe2000f83e00c */
[----:B------:R-:W-:Y:S01]  /*0520*/  @!UP2 ULDC UR27, c[0x0][0x214] ;  /* 0x00008500001baab9 */ /* 0x000fe20000000800 */
[----:B--2---:R-:W-:-:S04]  /*0530*/  SHF.R.S32.HI R0, RZ, 0x1f, R12 ;  /* 0x0000001fff007819 */ /* 0x004fc8000001140c */
[----:B------:R-:W-:Y:S01]  /*0540*/  IADD3.X R117, R117, UR4, R0, P1, P0 ;  /* 0x0000000475757c10 */ /* 0x000fe20008fe0400 */
[----:B---34-:R-:W-:Y:S05]  /*0550*/  @!P2 BRA `(.L_x_256) ;  /* 0x000000700000a947 */ /* 0x018fea0003800000 */
[----:B------:R-:W-:-:S13]  /*0560*/  PLOP3.LUT P0, PT, PT, PT, UP3, 0x80, 0x0 ;  /* 0x000000000000781c */ /* 0x000fda0003f0f038 */
[----:B------:R-:W2:Y:S04]  /*0570*/  @P0 LDG.E R0, [R4.64+0x4] ;  /* 0x0000041c04000981 */ /* 0x000ea8000c1e1900 */
[----:B------:R-:W3:Y:S01]  /*0580*/  @!P0 LDG.E R4, [R4.64] ;  /* 0x0000001c04048981 */ /* 0x000ee2000c1e1900 */
[----:B--2---:R-:W1:Y:S02]  /*0590*/  @P0 R2UR UR6, R0 ;  /* 0x00000000000603c2 */ /* 0x004e6400000e0000 */
[----:B-1----:R-:W-:-:S11]  /*05a0*/  @UP3 UIADD3 UR6, UR6, -UR14, URZ ;  /* 0x8000000e06063290 */ /* 0x002fd6000fffe03f */
[----:B---3--:R1:W2:Y:S02]  /*05b0*/  @!P0 R2UR UR6, R4 ;  /* 0x00000000040683c2 */ /* 0x0082a400000e0000 */
[----:B-12---:R-:W-:Y:S05]  /*05c0*/  BRA `(.L_x_257) ;  /* 0x0000001000007947 */ /* 0x006fea0003800000 */
.L_x_256:
[----:B------:R-:W-:Y:S02]  /*05d0*/  ULDC UR6, c[0x0][0x218] ;  /* 0x0000860000067ab9 */ /* 0x000fe40000000800 */
.L_x_257:
        /* <DEDUP_REMOVED lines=21> */
[----:B------:R-:W-:Y:S02]  /*0730*/  UIADD3 UR4, -UR27, 0xbf, UR9 ;  /* 0x000000bf1b047890 */ /* 0x000fe4000fffe109 */
        /* <DEDUP_REMOVED lines=14> */
[----:B------:R-:W-:Y:S01]  /*0820*/  UISETP.NE.AND UP1, UPT, UR25, -0x1, UPT ;  /* 0xffffffff1900788c */ /* 0x000fe2000bf25270 */
[----:B------:R-:W1:Y:S01]  /*0830*/  LDC.U8 R116, c[0x0][0x2d8] ;  /* 0x0000b600ff747b82 */ /* 0x000e620000000000 */
        /* <DEDUP_REMOVED lines=8> */
[----:B------:R-:W-:Y:S02]  /*08c0*/  @!UP1 UIMAD UR15, UR15, UR6, URZ ;  /* 0x000000060f0f92a4 */ /* 0x000fe4000f8e023f */
[----:B------:R-:W-:-:S02]  /*08d0*/  ULDC.64 UR4, c[0x0][0x198] ;  /* 0x0000660000047ab9 */ /* 0x000fc40000000a00 */
[----:B------:R-:W-:Y:S02]  /*08e0*/  @!UP1 UIMAD.WIDE.U32 UR18, UR11, UR6, URZ ;  /* 0x000000060b1292a5 */ /* 0x000fe4000f8e003f */
[----:B------:R-:W-:Y:S02]  /*08f0*/  @UP0 UIMAD.WIDE.U32 UR22, UR16, UR4, URZ ;  /* 0x00000004101602a5 */ /* 0x000fe4000f8e003f */
[----:B------:R-:W-:Y:S02]  /*0900*/  @!UP1 UIMAD UR15, UR11, UR7, UR15 ;  /* 0x000000070b0f92a4 */ /* 0x000fe4000f8e020f */
[----:B------:R-:W-:Y:S02]  /*0910*/  @UP0 UIMAD UR7, UR16, UR5, UR23 ;  /* 0x00000005100702a4 */ /* 0x000fe4000f8e0217 */
[----:B------:R-:W-:Y:S02]  /*0920*/  @UP1 UMOV UR6, UR20 ;  /* 0x0000001400061c82 */ /* 0x000fe40008000000 */
[----:B------:R-:W-:-:S02]  /*0930*/  @!UP1 UIADD3 UR12, UR19, UR15, URZ ;  /* 0x0000000f130c9290 */ /* 0x000fc4000fffe03f */
[----:B------:R-:W-:Y:S02]  /*0940*/  @!UP1 UMOV UR6, UR18 ;  /* 0x0000001200069c82 */ /* 0x000fe40008000000 */
[----:B------:R-:W-:Y:S01]  /*0950*/  @UP0 UMOV UR16, UR22 ;  /* 0x0000001600100c82 */ /* 0x000fe20008000000 */
[----:B------:R-:W-:Y:S05]  /*0960*/  @P0 BRA `(.L_x_259) ;  /* 0x000000c000000947 */ /* 0x000fea0003800000 */
[----:B-1----:R-:W-:Y:S02]  /*0970*/  USHF.R.S32.HI UR15, URZ, 0x1f, UR13 ;  /* 0x0000001f3f0f7899 */ /* 0x002fe4000801140d */
        /* <DEDUP_REMOVED lines=11> */
.L_x_259:
[----:B-1----:R-:W-:Y:S01]  /*0a30*/  IABS R4, c[0x0][0x1c8] ;  /* 0x0000720000047a13 */ /* 0x002fe20000000000 */
        /* <DEDUP_REMOVED lines=10> */
[----:B------:R-:W-:Y:S02]  /*0ae0*/  USHF.R.S32.HI UR14, URZ, 0x1f, UR10 ;  /* 0x0000001f3f0e7899 */ /* 0x000fe4000801140a */
[----:B------:R-:W-:Y:S01]  /*0af0*/  @UP0 UMOV UR4, UR18 ;  /* 0x0000001200040c82 */ /* 0x000fe20008000000 */
[----:B-1----:R-:W-:Y:S02]  /*0b00*/  IABS R0, R0 ;  /* 0x0000000000007213 */ /* 0x002fe40000000000 */
[----:B--2---:R-:W-:-:S04]  /*0b10*/  IADD3 R8, R8, 0xffffffe, RZ ;  /* 0x0ffffffe08087810 */ /* 0x004fc80007ffe0ff */
[----:B------:R-:W1:Y:S02]  /*0b20*/  F2I.FTZ.U32.TRUNC.NTZ R9, R8 ;  /* 0x0000000800097305 */ /* 0x000e64000021f000 */
[----:B-1----:R-:W-:Y:S02]  /*0b30*/  IMAD.MOV R3, RZ, RZ, -R9 ;  /* 0x000000ffff037224 */ /* 0x002fe400078e0a09 */
[----:B------:R-:W-:Y:S02]  /*0b40*/  IMAD.MOV.U32 R8, RZ, RZ, RZ ;  /* 0x000000ffff087224 */ /* 0x000fe400078e00ff */
[----:B------:R-:W-:-:S04]  /*0b50*/  IMAD R3, R3, R4, RZ ;  /* 0x0000000403037224 */ /* 0x000fc800078e02ff */
[----:B------:R-:W-:-:S04]  /*0b60*/  IMAD.HI.U32 R8, R9, R3, R8 ;  /* 0x0000000309087227 */ /* 0x000fc800078e0008 */
[----:B------:R-:W-:-:S04]  /*0b70*/  IMAD.MOV.U32 R3, RZ, RZ, R0 ;  /* 0x000000ffff037224 */ /* 0x000fc800078e0000 */
        /* <DEDUP_REMOVED lines=18> */
[----:B------:R-:W-:Y:S02]  /*0ca0*/  UIADD3 UR19, UR19, UR15, URZ ;  /* 0x0000000f13137290 */ /* 0x000fe4000fffe03f */
[----:B------:R-:W-:Y:S02]  /*0cb0*/  ULDC.64 UR4, c[0x0][0x188] ;  /* 0x0000620000047ab9 */ /* 0x000fe40000000a00 */
[----:B------:R-:W-:Y:S02]  /*0cc0*/  UIMAD UR13, UR13, UR4, URZ ;  /* 0x000000040d0d72a4 */ /* 0x000fe4000f8e023f */
[----:B------:R-:W-:Y:S02]  /*0cd0*/  UIMAD.WIDE.U32 UR18, UR11, UR4, UR18 ;  /* 0x000000040b1272a5 */ /* 0x000fe4000f8e0012 */
[----:B------:R-:W-:-:S04]  /*0ce0*/  UIMAD UR5, UR11, UR5, UR13 ;  /* 0x000000050b0572a4 */ /* 0x000fc8000f8e020d */
[----:B------:R-:W-:Y:S02]  /*0cf0*/  UIADD3 UR15, UR19, UR5, URZ ;  /* 0x00000005130f7290 */ /* 0x000fe4000fffe03f */
[----:B------:R-:W-:Y:S02]  /*0d00*/  UMOV UR4, UR18 ;  /* 0x0000001200047c82 */ /* 0x000fe40008000000 */
.L_x_260:
[CC--:B------:R-:W-:Y:S01]  /*0d10*/  LEA.HI R219, R10.reuse, R2.reuse, RZ, 0x2 ;  /* 0x000000020adb7211 */ /* 0x0c0fe200078f10ff */
[----:B------:R-:W1:Y:S01]  /*0d20*/  S2R R18, SR_CTAID.Z ;  /* 0x0000000000127919 */ /* 0x000e620000002700 */
[CC--:B------:R-:W-:Y:S01]  /*0d30*/  LEA.HI R11, R10.reuse, R2.reuse, RZ, 0x3 ;  /* 0x000000020a0b7211 */ /* 0x0c0fe200078f18ff */
[----:B------:R-:W-:Y:S01]  /*0d40*/  UIADD3 UR18, -UR9, UR27, URZ ;  /* 0x0000001b09127290 */ /* 0x000fe2000fffe13f */
[----:B------:R-:W-:Y:S01]  /*0d50*/  LOP3.LUT R226, R219, 0xfffffffc, RZ, 0xc0, !PT ;  /* 0xfffffffcdbe27812 */ /* 0x000fe200078ec0ff */
[----:B------:R-:W-:Y:S01]  /*0d60*/  IMAD.U32 R22, RZ, RZ, UR26 ;  /* 0x0000001aff167e24 */ /* 0x000fe2000f8e00ff */
[----:B------:R-:W-:Y:S01]  /*0d70*/  SHF.R.S32.HI R7, RZ, 0x3, R11 ;  /* 0x00000003ff077819 */ /* 0x000fe2000001140b */
[----:B------:R-:W-:Y:S01]  /*0d80*/  BSSY B0, `(.L_x_261) ;  /* 0x000005d000007945 */ /* 0x000fe20003800000 */
[----:B------:R-:W-:Y:S01]  /*0d90*/  LEA.HI R10, R10, R2, RZ, 0x4 ;  /* 0x000000020a0a7211 */ /* 0x000fe200078f20ff */
[----:B------:R-:W-:Y:S01]  /*0da0*/  IMAD.IADD R226, R2, 0x1, -R226 ;  /* 0x0000000102e27824 */ /* 0x000fe200078e0ae2 */
[----:B------:R-:W-:Y:S01]  /*0db0*/  SHF.R.S32.HI R16, RZ, 0x2, R219 ;  /* 0x00000002ff107819 */ /* 0x000fe200000114db */
[----:B------:R-:W-:Y:S01]  /*0dc0*/  IMAD.SHL.U32 R4, R7, 0x40, RZ ;  /* 0x0000004007047824 */ /* 0x000fe200078e00ff */
[----:B------:R-:W-:Y:S01]  /*0dd0*/  LOP3.LUT R9, R10, 0xfffffff0, RZ, 0xc0, !PT ;  /* 0xfffffff00a097812 */ /* 0x000fe200078ec0ff */
[----:B------:R-:W-:Y:S01]  /*0de0*/  IMAD.SHL.U32 R226, R226, 0x8, RZ ;  /* 0x00000008e2e27824 */ /* 0x000fe200078e00ff */
[----:B------:R-:W-:-:S02]  /*0df0*/  SHF.R.S32.HI R17, RZ, 0x1f, R16 ;  /* 0x0000001fff117819 */ /* 0x000fc40000011410 */
[----:B------:R-:W-:Y:S01]  /*0e00*/  LOP3.LUT R4, R4, 0xc0, RZ, 0xc0, !PT ;  /* 0x000000c004047812 */ /* 0x000fe200078ec0ff */
[----:B------:R-:W-:Y:S01]  /*0e10*/  IMAD.IADD R9, R2, 0x1, -R9 ;  /* 0x0000000102097824 */ /* 0x000fe200078e0a09 */
[--C-:B------:R-:W-:Y:S01]  /*0e20*/  SHF.R.S32.HI R227, RZ, 0x1f, R226.reuse ;  /* 0x0000001fffe37819 */ /* 0x100fe200000114e2 */
[----:B------:R-:W-:Y:S01]  /*0e30*/  IMAD R3, R17, c[0x0][0x198], RZ ;  /* 0x0000660011037a24 */ /* 0x000fe200078e02ff */
[----:B------:R-:W-:Y:S01]  /*0e40*/  LOP3.LUT R0, R4, 0x18, R226, 0xf8, !PT ;  /* 0x0000001804007812 */ /* 0x000fe200078ef8e2 */
[----:B------:R-:W-:Y:S01]  /*0e50*/  IMAD.WIDE R22, R22, 0x80, R16 ;  /* 0x0000008016167825 */ /* 0x000fe200078e0210 */
[----:B------:R-:W-:Y:S02]  /*0e60*/  SHF.R.U32.HI R4, RZ, 0x3, R4 ;  /* 0x00000003ff047819 */ /* 0x000fe40000011604 */
[----:B------:R-:W-:Y:S01]  /*0e70*/  LEA.HI R8, R9, R9, RZ, 0x1 ;  /* 0x0000000909087211 */ /* 0x000fe200078f08ff */
[----:B------:R-:W-:Y:S01]  /*0e80*/  IMAD.WIDE.U32 R14, R16, c[0x0][0x198], R226 ;  /* 0x00006600100e7a25 */ /* 0x000fe200078e00e2 */
[----:B------:R-:W-:-:S02]  /*0e90*/  LOP3.LUT R4, R0, R4, RZ, 0x3c, !PT ;  /* 0x0000000400047212 */ /* 0x000fc400078e3cff */
[--C-:B------:R-:W-:Y:S01]  /*0ea0*/  SHF.R.S32.HI R0, RZ, 0x1, R8.reuse ;  /* 0x00000001ff007819 */ /* 0x100fe20000011408 */
[----:B------:R-:W-:Y:S01]  /*0eb0*/  IMAD R3, R16, c[0x0][0x19c], R3 ;  /* 0x0000670010037a24 */ /* 0x000fe200078e0203 */
[----:B------:R-:W-:Y:S02]  /*0ec0*/  SHF.R.S32.HI R5, RZ, 0x1f, R8 ;  /* 0x0000001fff057819 */ /* 0x000fe40000011408 */
[----:B------:R-:W-:Y:S02]  /*0ed0*/  IADD3 R20, P0, R226, UR6, RZ ;  /* 0x00000006e2147c10 */ /* 0x000fe4000ff1e0ff */
[----:B------:R-:W-:Y:S02]  /*0ee0*/  LEA.HI R5, R5, R0, RZ, 0x2 ;  /* 0x0000000005057211 */ /* 0x000fe400078f10ff */
[----:B------:R-:W-:Y:S02]  /*0ef0*/  IADD3.X R21, R227, UR12, RZ, P0, !PT ;  /* 0x0000000ce3157c10 */ /* 0x000fe400087fe4ff */
[----:B------:R-:W-:-:S02]  /*0f00*/  LOP3.LUT R5, R5, 0xfffffffc, RZ, 0xc0, !PT ;  /* 0xfffffffc05057812 */ /* 0x000fc400078ec0ff */
[----:B------:R-:W-:Y:S01]  /*0f10*/  IADD3 R222, P0, R14, UR16, RZ ;  /* 0x000000100ede7c10 */ /* 0x000fe2000ff1e0ff */
[----:B-1----:R-:W-:Y:S01]  /*0f20*/  IMAD.WIDE.U32 R18, R18, c[0x0][0x1a8], R20 ;  /* 0x00006a0012127a25 */ /* 0x002fe200078e0014 */
[----:B------:R-:W-:Y:S02]  /*0f30*/  LEA.HI R219, R219, R16, RZ, 0x1 ;  /* 0x00000010dbdb7211 */ /* 0x000fe400078f08ff */
[----:B------:R-:W-:Y:S01]  /*0f40*/  IADD3.X R223, R15, UR7, R3, P0, !PT ;  /* 0x000000070fdf7c10 */ /* 0x000fe200087fe403 */
[----:B------:R-:W-:Y:S01]  /*0f50*/  IMAD.IADD R5, R0, 0x1, -R5 ;  /* 0x0000000100057824 */ /* 0x000fe200078e0a05 */
[----:B------:R-:W-:Y:S01]  /*0f60*/  LOP3.LUT R219, R219, 0x7fffffe, RZ, 0xc0, !PT ;  /* 0x07fffffedbdb7812 */ /* 0x000fe200078ec0ff */
[----:B------:R-:W-:Y:S01]  /*0f70*/  IMAD R0, R17, c[0x0][0x1a0], RZ ;  /* 0x0000680011007a24 */ /* 0x000fe200078e02ff */
[----:B------:R-:W-:Y:S01]  /*0f80*/  SHF.R.S32.HI R246, RZ, 0x1f, R244 ;  /* 0x0000001ffff67819 */ /* 0x000fe200000114f4 */
[----:B------:R-:W-:Y:S01]  /*0f90*/  IMAD.WIDE.U32 R20, R16, c[0x0][0x1a0], R226 ;  /* 0x0000680010147a25 */ /* 0x000fe200078e00e2 */
[----:B------:R-:W-:-:S02]  /*0fa0*/  SHF.R.S32.HI R6, RZ, 0x5, R6 ;  /* 0x00000005ff067819 */ /* 0x000fc40000011406 */
[----:B------:R-:W-:Y:S01]  /*0fb0*/  LOP3.LUT P1, RZ, R5, 0x2, RZ, 0xc0, !PT ;  /* 0x0000000205ff7812 */ /* 0x000fe2000782c0ff */
[----:B------:R-:W-:Y:S01]  /*0fc0*/  IMAD R0, R16, c[0x0][0x1a4], R0 ;  /* 0x0000690010007a24 */ /* 0x000fe200078e0200 */
[----:B------:R-:W-:Y:S01]  /*0fd0*/  IADD3 R14, P0, R20, UR4, RZ ;  /* 0x00000004140e7c10 */ /* 0x000fe2000ff1e0ff */
[----:B------:R-:W-:Y:S01]  /*0fe0*/  ULDC.64 UR4, c[0x0][0x1a8] ;  /* 0x00006a0000047ab9 */ /* 0x000fe20000000a00 */
[----:B------:R-:W-:Y:S01]  /*0ff0*/  IMAD.IADD R219, R16, 0x1, -R219 ;  /* 0x0000000110db7824 */ /* 0x000fe200078e0adb */
[----:B------:R-:W-:Y:S01]  /*1000*/  UIMAD UR4, UR14, UR4, URZ ;  /* 0x000000040e0472a4 */ /* 0x000fe2000f8e023f */
[----:B------:R-:W-:Y:S01]  /*1010*/  IADD3.X R15, R21, UR15, R0, P0, !PT ;  /* 0x0000000f150f7c10 */ /* 0x000fe200087fe400 */
[----:B------:R-:W-:Y:S01]  /*1020*/  IMAD R224, R246, c[0x0][0x1b0], RZ ;  /* 0x00006c00f6e07a24 */ /* 0x000fe200078e02ff */
[----:B------:R-:W-:Y:S01]  /*1030*/  ISETP.GE.AND P0, PT, R16, UR18, PT ;  /* 0x0000001210007c0c */ /* 0x000fe2000bf06270 */
[----:B------:R-:W-:Y:S01]  /*1040*/  IMAD R246, R246, c[0x0][0x1b8], RZ ;  /* 0x00006e00f6f67a24 */ /* 0x000fe200078e02ff */
[----:B------:R-:W-:Y:S01]  /*1050*/  UIMAD UR4, UR10, UR5, UR4 ;  /* 0x000000050a0472a4 */ /* 0x000fe2000f8e0204 */
[----:B------:R-:W-:Y:S01]  /*1060*/  IMAD R219, R6, 0x8, R219 ;  /* 0x0000000806db7824 */ /* 0x000fe200078e02db */
[----:B------:R-:W-:Y:S01]  /*1070*/  IADD3 R221, R226, 0x20, RZ ;  /* 0x00000020e2dd7810 */ /* 0x000fe20007ffe0ff */
[----:B------:R-:W-:Y:S01]  /*1080*/  IMAD R224, R244, c[0x0][0x1b4], R224 ;  /* 0x00006d00f4e07a24 */ /* 0x000fe200078e02e0 */
[----:B------:R-:W-:Y:S01]  /*1090*/  IADD3 R220, R226, 0x40, RZ ;  /* 0x00000040e2dc7810 */ /* 0x000fe20007ffe0ff */
[C---:B------:R-:W-:Y:S01]  /*10a0*/  IMAD R246, R244.reuse, c[0x0][0x1bc], R246 ;  /* 0x00006f00f4f67a24 */ /* 0x040fe200078e02f6 */
[----:B------:R-:W-:Y:S01]  /*10b0*/  IADD3 R21, R19, UR4, RZ ;  /* 0x0000000413157c10 */ /* 0x000fe2000fffe0ff */
[----:B------:R-:W-:-:S04]  /*10c0*/  IMAD.WIDE.U32 R222, R244, c[0x0][0x1b0], R222 ;  /* 0x00006c00f4de7a25 */ /* 0x000fc800078e00de */
[----:B------:R-:W-:Y:S02]  /*10d0*/  IMAD.MOV.U32 R3, RZ, RZ, 0x10 ;  /* 0x00000010ff037424 */ /* 0x000fe400078e00ff */
[----:B------:R-:W-:Y:S02]  /*10e0*/  IMAD.U32 R219, R219, 0x20, R4 ;  /* 0x00000020dbdb7824 */ /* 0x000fe400078e0004 */
[----:B------:R-:W-:Y:S01]  /*10f0*/  IMAD.WIDE.U32 R244, R244, c[0x0][0x1b8], R14 ;  /* 0x00006e00f4f47a25 */ /* 0x000fe200078e000e */
[----:B------:R-:W-:-:S03]  /*1100*/  SEL R0, R3, 0xfffffff0, !P1 ;  /* 0xfffffff003007807 */ /* 0x000fc60004800000 */
        /* <DEDUP_REMOVED lines=36> */
.L_x_262:
[----:B------:R-:W-:Y:S05]  /*1350*/  BSYNC B0 ;  /* 0x0000000000007941 */ /* 0x000fea0003800000 */
.L_x_261:
        /* <DEDUP_REMOVED lines=37> */
.L_x_264:
[----:B------:R-:W-:Y:S05]  /*15b0*/  BSYNC B0 ;  /* 0x0000000000007941 */ /* 0x000fea0003800000 */
.L_x_263:
        /* <DEDUP_REMOVED lines=37> */
.L_x_266:
[----:B------:R-:W-:Y:S05]  /*1810*/  BSYNC B0 ;  /* 0x0000000000007941 */ /* 0x000fea0003800000 */
.L_x_265:
        /* <DEDUP_REMOVED lines=40> */
.L_x_268:
[----:B------:R-:W-:Y:S05]  /*1aa0*/  BSYNC B0 ;  /* 0x0000000000007941 */ /* 0x000fea0003800000 */
.L_x_267:
        /* <DEDUP_REMOVED lines=39> */
.L_x_270:
[----:B------:R-:W-:Y:S05]  /*1d20*/  BSYNC B0 ;  /* 0x0000000000007941 */ /* 0x000fea0003800000 */
.L_x_269:
[----:B------:R-:W-:Y:S01]  /*1d30*/  ISETP.GE.AND P0, PT, R4, UR11, PT ;  /* 0x0000000b04007c0c */ /* 0x000fe2000bf06270 */
[----:B------:R-:W-:Y:S01]  /*1d40*/  UMOV UR23, 0x5 ;  /* 0x0000000500177882 */ /* 0x000fe20000000000 */
[----:B------:R-:W-:Y:S01]  /*1d50*/  BSSY B0, `(.L_x_271) ;  /* 0x0000023000007945 */ /* 0x000fe20003800000 */
[----:B------:R-:W-:Y:S02]  /*1d60*/  ULDC UR21, c[0x0][0x19c] ;  /* 0x0000670000157ab9 */ /* 0x000fe40000000800 */
[----:B------:R-:W-:Y:S02]  /*1d70*/  ULDC.64 UR4, c[0x0][0x1a0] ;  /* 0x0000680000047ab9 */ /* 0x000fe40000000a00 */
[----:B------:R-:W-:Y:S02]  /*1d80*/  USHF.L.U32 UR22, UR6, 0x5, URZ ;  /* 0x0000000506167899 */ /* 0x000fe4000800063f */
        /* <DEDUP_REMOVED lines=31> */
.L_x_272:
[----:B------:R-:W-:Y:S05]  /*1f80*/  BSYNC B0 ;  /* 0x0000000000007941 */ /* 0x000fea0003800000 */
.L_x_271:
[----:B------:R-:W0:Y:S01]  /*1f90*/  LDGDEPBAR ;  /* 0x00000000000079af */ /* 0x000e220000000000 */
[----:B------:R-:W-:Y:S01]  /*1fa0*/  LOP3.LUT R8, R8, 0x7fffffe, RZ, 0xc0, !PT ;  /* 0x07fffffe08087812 */ /* 0x000fe200078ec0ff */
[----:B------:R-:W-:Y:S01]  /*1fb0*/  IMAD.SHL.U32 R5, R5, 0x40, RZ ;  /* 0x0000004005057824 */ /* 0x000fe200078e00ff */
[----:B-1----:R-:W-:Y:S01]  /*1fc0*/  SHF.R.S32.HI R15, RZ, 0x1f, R9 ;  /* 0x0000001fff0f7819 */ /* 0x002fe20000011409 */
[----:B------:R-:W-:Y:S01]  /*1fd0*/  IMAD.SHL.U32 R7, R7, 0x8, RZ ;  /* 0x0000000807077824 */ /* 0x000fe200078e00ff */
[----:B------:R-:W-:Y:S01]  /*1fe0*/  SHF.R.S32.HI R14, RZ, 0x1f, R12 ;  /* 0x0000001fff0e7819 */ /* 0x000fe2000001140c */
[----:B------:R-:W-:Y:S01]  /*1ff0*/  IMAD.IADD R8, R9, 0x1, -R8 ;  /* 0x0000000109087824 */ /* 0x000fe200078e0a08 */
[----:B------:R-:W-:Y:S01]  /*2000*/  LOP3.LUT R11, R11, 0xfffffff8, RZ, 0xc0, !PT ;  /* 0xfffffff80b0b7812 */ /* 0x000fe200078ec0ff */
[----:B------:R-:W-:Y:S01]  /*2010*/  IMAD.U32 R119, RZ, RZ, UR8 ;  /* 0x00000008ff777e24 */ /* 0x000fe2000f8e00ff */
[----:B------:R-:W-:Y:S01]  /*2020*/  SHF.R.S32.HI R13, RZ, 0x4, R10 ;  /* 0x00000004ff0d7819 */ /* 0x000fe2000001140a */
[----:B------:R-:W-:Y:S01]  /*2030*/  IMAD.U32 R235, RZ, RZ, UR26 ;  /* 0x0000001affeb7e24 */ /* 0x000fe2000f8e00ff */
[----:B------:R-:W-:Y:S01]  /*2040*/  LEA.HI R9, R15, R9, RZ, 0x3 ;  /* 0x000000090f097211 */ /* 0x000fe200078f18ff */
[----:B------:R-:W-:Y:S01]  /*2050*/  UIMAD UR5, UR19, UR31, URZ ;  /* 0x0000001f130572a4 */ /* 0x000fe2000f8e023f */
[----:B------:R-:W-:Y:S01]  /*2060*/  LEA.HI R15, R14, R12, RZ, 0x2 ;  /* 0x0000000c0e0f7211 */ /* 0x000fe200078f10ff */
[----:B------:R-:W-:Y:S01]  /*2070*/  IMAD.IADD R14, R2, 0x1, -R11 ;  /* 0x00000001020e7824 */ /* 0x000fe200078e0a0b */
[----:B------:R-:W-:Y:S01]  /*2080*/  LEA.HI R10, R10, R13, RZ, 0x1 ;  /* 0x0000000d0a0a7211 */ /* 0x000fe200078f08ff */
[----:B------:R-:W-:Y:S01]  /*2090*/  IMAD.SHL.U32 R11, R9, 0x20, RZ ;  /* 0x00000020090b7824 */ /* 0x000fe200078e00ff */
[----:B------:R-:W-:Y:S01]  /*20a0*/  ISETP.GE.AND P0, PT, R16, UR11, PT ;  /* 0x0000000b10007c0c */ /* 0x000fe2000bf06270 */
[----:B------:R-:W-:Y:S01]  /*20b0*/  IMAD.U32 R218, RZ, RZ, UR20 ;  /* 0x00000014ffda7e24 */ /* 0x000fe2000f8e00ff */
[----:B------:R-:W-:Y:S01]  /*20c0*/  LOP3.LUT R12, R10, 0xfffffffe, RZ, 0xc0, !PT ;  /* 0xfffffffe0a0c7812 */ /* 0x000fe200078ec0ff */
[----:B------:R-:W-:Y:S01]  /*20d0*/  IMAD.MOV.U32 R246, RZ, RZ, R244 ;  /* 0x000000fffff67224 */ /* 0x000fe200078e00f4 */
[----:B------:R-:W-:Y:S01]  /*20e0*/  LEA.HI R10, R14, R14, RZ, 0x1 ;  /* 0x0000000e0e0a7211 */ /* 0x000fe200078f08ff */
[----:B------:R-:W-:Y:S01]  /*20f0*/  IMAD R235, R235, 0x8, R6 ;  /* 0x00000008ebeb7824 */ /* 0x000fe200078e0206 */
[----:B------:R-:W-:Y:S01]  /*2100*/  LEA R16, R6, UR9, 0x4 ;  /* 0x0000000906107c11 */ /* 0x000fe2000f8e20ff */
[----:B------:R-:W-:-:S04]  /*2110*/  DEPBAR.LE SB0, 0x0 ;  /* 0x000080000000791a */ /* 0x000fc80000000000 */
[----:B------:R-:W-:Y:S01]  /*2120*/  BAR.SYNC.DEFER_BLOCKING 0x0 ;  /* 0x0000000000007b1d */ /* 0x000fe20000010000 */
[----:B------:R-:W-:Y:S01]  /*2130*/  LOP3.LUT R9, R10, 0x7fffffe, RZ, 0xc0, !PT ;  /* 0x07fffffe0a097812 */ /* 0x000fe200078ec0ff */
[----:B------:R-:W-:Y:S01]  /*2140*/  IMAD.IADD R12, R13, 0x1, -R12 ;  /* 0x000000010d0c7824 */ /* 0x000fe200078e0a0c */
[----:B------:R-:W-:Y:S01]  /*2150*/  SHF.R.S32.HI R10, RZ, 0x1, R10 ;  /* 0x00000001ff0a7819 */ /* 0x000fe2000001140a */
[----:B------:R-:W-:Y:S01]  /*2160*/  UIMAD UR12, UR12, UR20, UR5 ;  /* 0x000000140c0c72a4 */ /* 0x000fe2000f8e0205 */
[----:B------:R-:W-:Y:S01]  /*2170*/  SHF.R.S32.HI R15, RZ, 0x2, R15 ;  /* 0x00000002ff0f7819 */ /* 0x000fe2000001140f */
[----:B------:R-:W-:Y:S01]  /*2180*/  IMAD.SHL.U32 R217, R12, 0x8, RZ ;  /* 0x000000080cd97824 */ /* 0x000fe200078e00ff */
[----:B------:R-:W-:Y:S01]  /*2190*/  LOP3.LUT R5, R5, 0xc0, RZ, 0xc0, !PT ;  /* 0x000000c005057812 */ /* 0x000fe200078ec0ff */
[----:B------:R-:W-:Y:S01]  /*21a0*/  IMAD.SHL.U32 R216, R10, 0x40, RZ ;  /* 0x000000400ad87824 */ /* 0x000fe200078e00ff */
[----:B------:R-:W-:Y:S01]  /*21b0*/  IADD3 R13, R16, 0x1, R15 ;  /* 0x00000001100d7810 */ /* 0x000fe20007ffe00f */
[----:B------:R-:W-:Y:S01]  /*21c0*/  IMAD.IADD R9, R14, 0x1, -R9 ;  /* 0x000000010e097824 */ /* 0x000fe200078e0a09 */
[----:B------:R-:W-:Y:S01]  /*21d0*/  LOP3.LUT R11, R11, 0xffffff00, RZ, 0xc0, !PT ;  /* 0xffffff000b0b7812 */ /* 0x000fe200078ec0ff */
[----:B------:R-:W-:Y:S01]  /*21e0*/  IMAD.SHL.U32 R228, R2, 0x2, RZ ;  /* 0x0000000202e47824 */ /* 0x000fe200078e00ff */
[----:B------:R-:W-:Y:S01]  /*21f0*/  LOP3.LUT R216, R216, 0xc0, RZ, 0xc0, !PT ;  /* 0x000000c0d8d87812 */ /* 0x000fe200078ec0ff */
[----:B------:R-:W-:Y:S01]  /*2200*/  IMAD R9, R12, 0x8, R9 ;  /* 0x000000080c097824 */ /* 0x000fe200078e0209 */
[----:B------:R-:W-:Y:S01]  /*2210*/  LOP3.LUT R217, R5, 0x8, R217, 0xf8, !PT ;  /* 0x0000000805d97812 */ /* 0x000fe200078ef8d9 */
[----:B------:R-:W-:Y:S01]  /*2220*/  IMAD R6, R6, 0x200, R11 ;  /* 0x0000020006067824 */ /* 0x000fe200078e020b */
[----:B------:R-:W-:Y:S01]  /*2230*/  SHF.R.U32.HI R5, RZ, 0x3, R5 ;  /* 0x00000003ff057819 */ /* 0x000fe20000011605 */
[----:B------:R-:W-:Y:S01]  /*2240*/  IMAD R11, R8, 0x20, R11 ;  /* 0x00000020080b7824 */ /* 0x000fe200078e020b */
[----:B------:R-:W-:Y:S01]  /*2250*/  LOP3.LUT R7, R216, 0x8, R7, 0xf8, !PT ;  /* 0x00000008d8077812 */ /* 0x000fe200078ef807 */
[----:B------:R-:W-:Y:S01]  /*2260*/  IMAD R6, R8, 0x20, R6 ;  /* 0x0000002008067824 */ /* 0x000fe200078e0206 */
[----:B------:R-:W-:Y:S01]  /*2270*/  IADD3 R119, R119, -UR27, R13 ;  /* 0x8000001b77777c10 */ /* 0x000fe2000fffe00d */
[----:B------:R-:W-:Y:S01]  /*2280*/  IMAD.WIDE.U32 R12, R218, UR31, R246 ;  /* 0x0000001fda0c7c25 */ /* 0x000fe2000f8e00f6 */
[----:B------:R-:W-:Y:S01]  /*2290*/  SHF.R.U32.HI R216, RZ, 0x3, R216 ;  /* 0x00000003ffd87819 */ /* 0x000fe200000116d8 */
[----:B------:R1:W-:Y:S01]  /*22a0*/  @P0 STS [R219+0x9000], RZ ;  /* 0x009000ffdb000388 */ /* 0x0003e20000000800 */
[----:B------:R-:W-:Y:S01]  /*22b0*/  LOP3.LUT R217, R217, R5, RZ, 0x3c, !PT ;  /* 0x00000005d9d97212 */ /* 0x000fe200078e3cff */
[----:B------:R-:W-:Y:S01]  /*22c0*/  UIADD3 UR17, UR32, -0x4ab325aa, URZ ;  /* 0xb54cda5620117890 */ /* 0x000fe2000fffe03f */
[----:B------:R-:W-:Y:S01]  /*22d0*/  LOP3.LUT R216, R7, R216, RZ, 0x3c, !PT ;  /* 0x000000d807d87212 */ /* 0x000fe200078e3cff */
[----:B------:R1:W-:Y:S01]  /*22e0*/  @P0 STS [R219+0x9004], RZ ;  /* 0x009004ffdb000388 */ /* 0x0003e20000000800 */
[----:B------:R-:W-:Y:S01]  /*22f0*/  LOP3.LUT P1, RZ, R10, 0x2, RZ, 0xc0, !PT ;  /* 0x000000020aff7812 */ /* 0x000fe2000782c0ff */
[----:B------:R-:W-:Y:S01]  /*2300*/  UIADD3 UR16, UR33, 0x646e171e, URZ ;  /* 0x646e171e21107890 */ /* 0x000fe2000fffe03f */
[----:B------:R-:W-:Y:S01]  /*2310*/  IADD3 R5, R13, UR12, RZ ;  /* 0x0000000c0d057c10 */ /* 0x000fe2000fffe0ff */
[----:B------:R1:W-:Y:S01]  /*2320*/  @P0 STS.64 [R219+0x9008], RZ ;  /* 0x009008ffdb000388 */ /* 0x0003e20000000a00 */
[----:B------:R-:W-:Y:S01]  /*2330*/  BSSY B0, `(.L_x_273) ;  /* 0x0000025000007945 */ /* 0x000fe20003800000 */
[C---:B------:R-:W-:Y:S01]  /*2340*/  IMAD.IADD R2, R217.reuse, 0x1, R11 ;  /* 0x00000001d9027824 */ /* 0x040fe200078e020b */
[----:B------:R-:W-:Y:S01]  /*2350*/  LOP3.LUT R228, R228, 0x6, RZ, 0xc0, !PT ;  /* 0x00000006e4e47812 */ /* 0x000fe200078ec0ff */
[----:B------:R1:W-:Y:S01]  /*2360*/  @P0 STS.128 [R219+0xa000], RZ ;  /* 0x00a000ffdb000388 */ /* 0x0003e20000000c00 */
[----:B------:R-:W-:Y:S01]  /*2370*/  IMAD.IADD R217, R217, 0x1, R6 ;  /* 0x00000001d9d97824 */ /* 0x000fe200078e0206 */
[----:B------:R-:W-:Y:S01]  /*2380*/  SEL R3, R3, 0xfffffff0, !P1 ;  /* 0xfffffff003037807 */ /* 0x000fe20004800000 */
[----:B------:R-:W-:Y:S01]  /*2390*/  IMAD.U32 R216, R9, 0x20, R216 ;  /* 0x0000002009d87824 */ /* 0x000fe200078e00d8 */
[----:B------:R1:W-:Y:S01]  /*23a0*/  @P0 STS.128 [R219+0xb000], RZ ;  /* 0x00b000ffdb000388 */ /* 0x0003e20000000c00 */
[----:B------:R-:W-:Y:S01]  /*23b0*/  IADD3 R119, R119, c[0x0][0x2e8], RZ ;  /* 0x0000ba0077777a10 */ /* 0x000fe20007ffe0ff */
        /* <DEDUP_REMOVED lines=28> */
.L_x_274:
[----:B------:R-:W-:Y:S05]  /*2580*/  BSYNC B0 ;  /* 0x0000000000007941 */ /* 0x000fea0003800000 */
.L_x_273:
        /* <DEDUP_REMOVED lines=36> */
.L_x_276:
[----:B------:R-:W-:Y:S05]  /*27d0*/  BSYNC B0 ;  /* 0x0000000000007941 */ /* 0x000fea0003800000 */
.L_x_275:
[----:B------:R-:W-:Y:S01]  /*27e0*/  IMAD.SHL.U32 R217, R217, 0x2, RZ ;  /* 0x00000002d9d97824 */ /* 0x000fe200078e00ff */
[C---:B------:R-:W-:Y:S01]  /*27f0*/  IADD3 R241, R119.reuse, 0x8, RZ ;  /* 0x0000000877f17810 */ /* 0x040fe20007ffe0ff */
[----:B------:R-:W-:Y:S01]  /*2800*/  IMAD.SHL.U32 R216, R216, 0x2, RZ ;  /* 0x00000002d8d87824 */ /* 0x000fe200078e00ff */
[----:B------:R-:W-:Y:S01]  /*2810*/  IADD3 R240, R119, 0x40, RZ ;  /* 0x0000004077f07810 */ /* 0x000fe20007ffe0ff */
[----:B------:R-:W-:Y:S01]  /*2820*/  IMAD R215, R0, 0x2, R217 ;  /* 0x0000000200d77824 */ /* 0x000fe200078e02d9 */
[----:B------:R-:W-:Y:S01]  /*2830*/  LDSM.16.M88.4 R88, [R217] ;  /* 0x00000000d958783b */ /* 0x000fe20000000200 */
[----:B------:R-:W-:Y:S01]  /*2840*/  IMAD R213, R3, 0x2, R216 ;  /* 0x0000000203d57824 */ /* 0x000fe200078e02d8 */
[C---:B------:R-:W-:Y:S01]  /*2850*/  IADD3 R3, R119.reuse, 0x48, RZ ;  /* 0x0000004877037810 */ /* 0x040fe20007ffe0ff */
        /* <DEDUP_REMOVED lines=18> */
[----:B------:R-:W-:Y:S01]  /*2980*/  LDSM.16.M88.4 R84, [R217+0x3000] ;  /* 0x00300000d954783b */ /* 0x000fe20000000200 */
[----:B------:R-:W-:Y:S03]  /*2990*/  HMMA.16816.F32 R36, R16, R34, RZ ;  /* 0x000000221024723c */ /* 0x000fe600000018ff */
[----:B------:R-:W-:Y:S04]  /*29a0*/  LDSM.16.M88.4 R76, [R216+0x7400] ;  /* 0x00740000d84c783b */ /* 0x000fe80000000200 */
[----:B------:R-:W-:Y:S01]  /*29b0*/  LDSM.16.M88.4 R72, [R216+0x7800] ;  /* 0x00780000d848783b */ /* 0x000fe20000000200 */
[C---:B------:R-:W-:Y:S03]  /*29c0*/  HMMA.16816.F32 R44, R88.reuse, R32, RZ ;  /* 0x00000020582c723c */ /* 0x040fe600000018ff */
[----:B------:R-:W-:Y:S04]  /*29d0*/  LDSM.16.M88.4 R112, [R215+0x2000] ;  /* 0x00200000d770783b */ /* 0x000fe80000000200 */
[----:B------:R-:W0:Y:S01]  /*29e0*/  LDGDEPBAR ;  /* 0x00000000000079af */ /* 0x000e220000000000 */
[C---:B------:R-:W-:Y:S08]  /*29f0*/  HMMA.16816.F32 R32, R88.reuse, R34, RZ ;  /* 0x000000225820723c */ /* 0x040ff000000018ff */
[-C--:B-1----:R-:W-:Y:S08]  /*2a00*/  HMMA.16816.F32 R60, R88, R48.reuse, RZ ;  /* 0x00000030583c723c */ /* 0x082ff000000018ff */
[C---:B------:R-:W-:Y:S08]  /*2a10*/  HMMA.16816.F32 R56, R16.reuse, R48, RZ ;  /* 0x000000301038723c */ /* 0x040ff000000018ff */
        /* <DEDUP_REMOVED lines=14> */
[C---:B------:R-:W-:Y:S01]  /*2b00*/  HMMA.16816.F32 R32, R4.reuse, R66, R32 ;  /* 0x000000420420723c */ /* 0x040fe20000001820 */
[----:B------:R-:W1:Y:S07]  /*2b10*/  LDSM.16.M88.4 R64, [R217+0x2000] ;  /* 0x00200000d940783b */ /* 0x000e6e0000000200 */
[----:B----4-:R-:W-:Y:S08]  /*2b20*/  HMMA.16816.F32 R48, R4, R106, R48 ;  /* 0x0000006a0430723c */ /* 0x010ff00000001830 */
        /* <DEDUP_REMOVED lines=16> */
[----:B-1----:R-:W-:Y:S08]  /*2c30*/  HMMA.16816.F32 R48, R64, R82, R48 ;  /* 0x000000524030723c */ /* 0x002ff00000001830 */
        /* <DEDUP_REMOVED lines=13> */
[----:B------:R-:W4:Y:S07]  /*2d10*/  LDSM.16.M88.4 R80, [R217+0x5000] ;  /* 0x00500000d950783b */ /* 0x000f2e0000000200 */
[C---:B------:R-:W-:Y:S08]  /*2d20*/  HMMA.16816.F32 R92, R64.reuse, R68, R92 ;  /* 0x00000044405c723c */ /* 0x040ff0000000185c */
[C---:B------:R-:W-:Y:S01]  /*2d30*/  HMMA.16816.F32 R88, R64.reuse, R70, R88 ;  /* 0x000000464058723c */ /* 0x040fe20000001858 */
[----:B------:R-:W-:Y:S07]  /*2d40*/  LDSM.16.M88.4 R68, [R216+0x8800] ;  /* 0x00880000d844783b */ /* 0x000fee0000000200 */
[C---:B------:R-:W-:Y:S08]  /*2d50*/  HMMA.16816.F32 R100, R64.reuse, R72, R100 ;  /* 0x000000484064723c */ /* 0x040ff00000001864 */
[----:B------:R-:W-:Y:S01]  /*2d60*/  HMMA.16816.F32 R96, R64, R74, R96 ;  /* 0x0000004a4060723c */ /* 0x000fe20000001860 */
[----:B------:R-:W5:Y:S04]  /*2d70*/  LDSM.16.M88.4 R72, [R216+0x8400] ;  /* 0x00840000d848783b */ /* 0x000f680000000200 */
[----:B------:R-:W1:Y:S03]  /*2d80*/  LDSM.16.M88.4 R64, [R216+0x8c00] ;  /* 0x008c0000d840783b */ /* 0x000e660000000200 */
[----:B--2---:R-:W-:Y:S08]  /*2d90*/  HMMA.16816.F32 R48, R112, R6, R48 ;  /* 0x000000067030723c */ /* 0x004ff00000001830 */
[C---:B------:R-:W-:Y:S08]  /*2da0*/  HMMA.16816.F32 R56, R12.reuse, R4, R56 ;  /* 0x000000040c38723c */ /* 0x040ff00000001838 */
        /* <DEDUP_REMOVED lines=11> */
[C---:B------:R-:W-:Y:S01]  /*2e60*/  HMMA.16816.F32 R32, R112.reuse, R10, R32 ;  /* 0x0000000a7020723c */ /* 0x040fe20000001820 */
[----:B------:R-:W3:Y:S07]  /*2e70*/  LDSM.16.M88.4 R8, [R215+0x4000] ;  /* 0x00400000d708783b */ /* 0x000eee0000000200 */
[C---:B------:R-:W-:Y:S08]  /*2e80*/  HMMA.16816.F32 R92, R112.reuse, R104, R92 ;  /* 0x00000068705c723c */ /* 0x040ff0000000185c */
[----:B------:R-:W-:Y:S08]  /*2e90*/  HMMA.16816.F32 R88, R112, R106, R88 ;  /* 0x0000006a7058723c */ /* 0x000ff00000001858 */
[----:B-1----:R-:W-:Y:S01]  /*2ea0*/  HMMA.16816.F32 R104, R84, R78, R48 ;  /* 0x0000004e5468723c */ /* 0x002fe20000001830 */
[----:B------:R-:W1:Y:S07]  /*2eb0*/  LDSM.16.M88.4 R48, [R213+0x8400] ;  /* 0x00840000d530783b */ /* 0x000e6e0000000200 */
[C---:B----4-:R-:W-:Y:S08]  /*2ec0*/  HMMA.16816.F32 R56, R80.reuse, R76, R56 ;  /* 0x0000004c5038723c */ /* 0x050ff00000001838 */
[----:B------:R-:W-:Y:S08]  /*2ed0*/  HMMA.16816.F32 R52, R80, R78, R52 ;  /* 0x0000004e5034723c */ /* 0x000ff00000001834 */
[----:B------:R-:W-:Y:S08]  /*2ee0*/  HMMA.16816.F32 R100, R112, R108, R100 ;  /* 0x0000006c7064723c */ /* 0x000ff00000001864 */
[----:B-----5:R-:W-:Y:S08]  /*2ef0*/  HMMA.16816.F32 R44, R84, R72, R44 ;  /* 0x00000048542c723c */ /* 0x020ff0000000182c */
[C---:B------:R-:W-:Y:S08]  /*2f00*/  HMMA.16816.F32 R20, R80.reuse, R64, R20 ;  /* 0x000000405014723c */ /* 0x040ff00000001814 */
[----:B------:R-:W-:Y:S08]  /*2f10*/  HMMA.16816.F32 R16, R80, R66, R16 ;  /* 0x000000425010723c */ /* 0x000ff00000001810 */
[C---:B------:R-:W-:Y:S08]  /*2f20*/  HMMA.16816.F32 R92, R84.reuse, R64, R92 ;  /* 0x00000040545c723c */ /* 0x040ff0000000185c */
[----:B------:R-:W-:Y:S01]  /*2f30*/  HMMA.16816.F32 R88, R84, R66, R88 ;  /* 0x000000425458723c */ /* 0x000fe20000001858 */
[----:B------:R-:W4:Y:S07]  /*2f40*/  LDSM.16.M88.4 R64, [R213+0x8800] ;  /* 0x00880000d540783b */ /* 0x000f2e0000000200 */
[C---:B------:R-:W-:Y:S08]  /*2f50*/  HMMA.16816.F32 R40, R80.reuse, R72, R40 ;  /* 0x000000485028723c */ /* 0x040ff00000001828 */
[-C--:B------:R-:W-:Y:S08]  /*2f60*/  HMMA.16816.F32 R36, R80, R74.reuse, R36 ;  /* 0x0000004a5024723c */ /* 0x080ff00000001824 */
[----:B------:R-:W-:Y:S08]  /*2f70*/  HMMA.16816.F32 R32, R84, R74, R32 ;  /* 0x0000004a5420723c */ /* 0x000ff00000001820 */
[----:B------:R-:W-:Y:S08]  /*2f80*/  HMMA.16816.F32 R96, R112, R110, R96 ;  /* 0x0000006e7060723c */ /* 0x000ff00000001860 */
[----:B--2---:R-:W-:Y:S08]  /*2f90*/  HMMA.16816.F32 R56, R4, R12, R56 ;  /* 0x0000000c0438723c */ /* 0x004ff00000001838 */
[----:B---3--:R-:W-:Y:S08]  /*2fa0*/  HMMA.16816.F32 R104, R8, R14, R104 ;  /* 0x0000000e0868723c */ /* 0x008ff00000001868 */
[C---:B------:R-:W-:Y:S08]  /*2fb0*/  HMMA.16816.F32 R28, R80.reuse, R68, R28 ;  /* 0x00000044501c723c */ /* 0x040ff0000000181c */
[----:B------:R-:W-:Y:S07]  /*2fc0*/  HMMA.16816.F32 R24, R80, R70, R24 ;  /* 0x000000465018723c */ /* 0x000fee0000001818 */
[----:B------:R-:W-:Y:S01]  /*2fd0*/  IMAD.U32 R80, RZ, RZ, UR31 ;  /* 0x0000001fff507e24 */ /* 0x000fe2000f8e00ff */
[----:B------:R-:W-:Y:S03]  /*2fe0*/  HMMA.16816.F32 R52, R4, R14, R52 ;  /* 0x0000000e0434723c */ /* 0x000fe60000001834 */
[----:B------:R-:W-:-:S05]  /*2ff0*/  IMAD R80, R80, 0x40, R228 ;  /* 0x0000004050507824 */ /* 0x000fca00078e02e4 */
[----:B------:R-:W-:Y:S01]  /*3000*/  HMMA.16816.F32 R100, R84, R68, R100 ;  /* 0x000000445464723c */ /* 0x000fe20000001864 */
[C---:B------:R-:W-:Y:S02]  /*3010*/  IADD3 R14, R80.reuse, 0x1, RZ ;  /* 0x00000001500e7810 */ /* 0x040fe40007ffe0ff */
[----:B------:R-:W-:Y:S02]  /*3020*/  IADD3 R15, R80, 0x8, RZ ;  /* 0x00000008500f7810 */ /* 0x000fe40007ffe0ff */
[C---:B------:R-:W-:Y:S02]  /*3030*/  ISETP.GE.AND P5, PT, R14.reuse, R243, PT ;  /* 0x000000f30e00720c */ /* 0x040fe40003fa6270 */
[C---:B------:R-:W-:Y:S01]  /*3040*/  ISETP.GE.AND P1, PT, R14.reuse, R241, PT ;  /* 0x000000f10e00720c */ /* 0x040fe20003f26270 */
[----:B-1----:R-:W-:Y:S01]  /*3050*/  HMMA.16816.F32 R44, R8, R48, R44 ;  /* 0x00000030082c723c */ /* 0x002fe2000000182c */
[C---:B------:R-:W-:Y:S02]  /*3060*/  ISETP.GE.AND P2, PT, R14.reuse, R240, PT ;  /* 0x000000f00e00720c */ /* 0x040fe40003f46270 */
[----:B------:R-:W-:-:S02]  /*3070*/  ISETP.GE.AND P0, PT, R14, R3, PT ;  /* 0x000000030e00720c */ /* 0x000fc40003f06270 */
[----:B------:R-:W-:Y:S02]  /*3080*/  IADD3 R14, R80, 0x9, RZ ;  /* 0x00000009500e7810 */ /* 0x000fe40007ffe0ff */
[----:B------:R-:W-:Y:S01]  /*3090*/  FSEL R72, R59, -INF , !P0 ;  /* 0xff8000003b487808 */ /* 0x000fe20004000000 */
[C---:B------:R-:W-:Y:S01]  /*30a0*/  HMMA.16816.F32 R40, R4.reuse, R48, R40 ;  /* 0x000000300428723c */ /* 0x040fe20000001828 */
[C---:B------:R-:W-:Y:S02]  /*30b0*/  ISETP.GE.AND P6, PT, R15.reuse, R243, PT ;  /* 0x000000f30f00720c */ /* 0x040fe40003fc6270 */
[----:B------:R-:W-:Y:S02]  /*30c0*/  ISETP.GE.AND P3, PT, R15, R241, PT ;  /* 0x000000f10f00720c */ /* 0x000fe40003f66270 */
[----:B------:R-:W-:Y:S02]  /*30d0*/  ISETP.GE.AND P0, PT, R14, R243, PT ;  /* 0x000000f30e00720c */ /* 0x000fe40003f06270 */
[----:B------:R-:W-:Y:S01]  /*30e0*/  FSEL R73, R57, -INF , !P2 ;  /* 0xff80000039497808 */ /* 0x000fe20005000000 */
[----:B------:R-:W-:Y:S01]  /*30f0*/  HMMA.16816.F32 R36, R4, R50, R36 ;  /* 0x000000320424723c */ /* 0x000fe20000001824 */
[----:B------:R-:W-:-:S02]  /*3100*/  FSEL R68, R106, -INF , !P3 ;  /* 0xff8000006a447808 */ /* 0x000fc40005800000 */
[----:B------:R-:W-:Y:S02]  /*3110*/  FSEL R69, R105, -INF , !P0 ;  /* 0xff80000069457808 */ /* 0x000fe40004000000 */
[CC--:B------:R-:W-:Y:S02]  /*3120*/  ISETP.GE.AND P4, PT, R15.reuse, R240.reuse, PT ;  /* 0x000000f00f00720c */ /* 0x0c0fe40003f86270 */
[----:B------:R-:W-:Y:S01]  /*3130*/  ISETP.GE.AND P2, PT, R15, R3, PT ;  /* 0x000000030f00720c */ /* 0x000fe20003f46270 */
[----:B------:R-:W-:Y:S01]  /*3140*/  HMMA.16816.F32 R48, R8, R50, R32 ;  /* 0x000000320830723c */ /* 0x000fe20000001820 */
[----:B------:R-:W1:Y:S01]  /*3150*/  LDSM.16.M88.4 R32, [R213+0x8c00] ;  /* 0x008c0000d520783b */ /* 0x000e620000000200 */
[----:B------:R-:W-:Y:S01]  /*3160*/  ISETP.GE.AND P3, PT, R14, R240, PT ;  /* 0x000000f00e00720c */ /* 0x000fe20003f66270 */
[----:B------:R-:W-:-:S04]  /*3170*/  DEPBAR.LE SB0, 0x0 ;  /* 0x000080000000791a */ /* 0x000fc80000000000 */
[----:B------:R-:W-:Y:S01]  /*3180*/  ISETP.GE.AND P0, PT, R14, R3, PT ;  /* 0x000000030e00720c */ /* 0x000fe20003f06270 */
[----:B------:R-:W-:Y:S01]  /*3190*/  HMMA.16816.F32 R96, R84, R70, R96 ;  /* 0x000000465460723c */ /* 0x000fe20000001860 */
[----:B------:R-:W-:Y:S02]  /*31a0*/  IADD3 R15, R80, 0x10, RZ ;  /* 0x00000010500f7810 */ /* 0x000fe40007ffe0ff */
[----:B------:R-:W-:Y:S02]  /*31b0*/  FSEL R74, R54, -INF , !P2 ;  /* 0xff800000364a7808 */ /* 0x000fe40005000000 */
[----:B------:R-:W-:Y:S02]  /*31c0*/  FSEL R79, R55, -INF , !P0 ;  /* 0xff800000374f7808 */ /* 0x000fe40004000000 */
[----:B------:R-:W-:Y:S01]  /*31d0*/  FSEL R70, R104, -INF , !P6 ;  /* 0xff80000068467808 */ /* 0x000fe20007000000 */
[----:B----4-:R-:W-:Y:S01]  /*31e0*/  HMMA.16816.F32 R100, R8, R64, R100 ;  /* 0x000000400864723c */ /* 0x010fe20000001864 */
[----:B------:R-:W-:-:S02]  /*31f0*/  ISETP.GE.AND P6, PT, R14, R241, PT ;  /* 0x000000f10e00720c */ /* 0x000fc40003fc6270 */
[----:B------:R-:W-:Y:S02]  /*3200*/  IADD3 R14, R80, 0x11, RZ ;  /* 0x00000011500e7810 */ /* 0x000fe40007ffe0ff */
        /* <DEDUP_REMOVED lines=17> */
[----:B------:R-:W-:Y:S01]  /*3320*/  HMMA.16816.F32 R24, R4, R66, R24 ;  /* 0x000000420418723c */ /* 0x000fe20000001818 */
[C---:B------:R-:W-:Y:S02]  /*3330*/  IADD3 R15, R80.reuse, 0x18, RZ ;  /* 0x00000018500f7810 */ /* 0x040fe40007ffe0ff */
[----:B------:R-:W-:Y:S02]  /*3340*/  IADD3 R14, R80, 0x19, RZ ;  /* 0x00000019500e7810 */ /* 0x000fe40007ffe0ff */
[----:B------:R-:W-:-:S02]  /*3350*/  FSEL R180, R47, -INF , !P6 ;  /* 0xff8000002fb47808 */ /* 0x000fc40007000000 */
[----:B------:R-:W-:Y:S01]  /*3360*/  FSEL R53, R42, -INF , !P3 ;  /* 0xff8000002a357808 */ /* 0x000fe20005800000 */
[-C--:B-1----:R-:W-:Y:S01]  /*3370*/  HMMA.16816.F32 R92, R8, R32.reuse, R92 ;  /* 0x00000020085c723c */ /* 0x082fe2000000185c */
[----:B------:R-:W-:Y:S01]  /*3380*/  FSEL R52, R43, -INF , !P0 ;  /* 0xff8000002b347808 */ /* 0x000fe20004000000 */
[----:B------:R-:W-:Y:S01]  /*3390*/  BAR.SYNC.DEFER_BLOCKING 0x0 ;  /* 0x0000000000007b1d */ /* 0x000fe20000010000 */
[C---:B------:R-:W-:Y:S02]  /*33a0*/  ISETP.GE.AND P6, PT, R15.reuse, R243, PT ;  /* 0x000000f30f00720c */ /* 0x040fe40003fc6270 */
[----:B------:R-:W-:Y:S02]  /*33b0*/  ISETP.GE.AND P3, PT, R15, R241, PT ;  /* 0x000000f10f00720c */ /* 0x000fe40003f66270 */
[----:B------:R-:W-:Y:S01]  /*33c0*/  ISETP.GE.AND P0, PT, R14, R243, PT ;  /* 0x000000f30e00720c */ /* 0x000fe20003f06270 */
[----:B------:R-:W-:Y:S01]  /*33d0*/  HMMA.16816.F32 R20, R4, R32, R20 ;  /* 0x000000200414723c */ /* 0x000fe20000001814 */
[----:B------:R-:W-:-:S02]  /*33e0*/  FSEL R76, R40, -INF , !P4 ;  /* 0xff800000284c7808 */ /* 0x000fc40006000000 */
[----:B------:R-:W-:Y:S02]  /*33f0*/  FSEL R40, R41, -INF , !P2 ;  /* 0xff80000029287808 */ /* 0x000fe40005000000 */
        /* <DEDUP_REMOVED lines=8> */
[C---:B------:R-:W-:Y:S02]  /*3480*/  ISETP.GE.AND P3, PT, R14.reuse, R240, PT ;  /* 0x000000f00e00720c */ /* 0x040fe40003f66270 */
[----:B------:R-:W-:Y:S02]  /*3490*/  ISETP.GE.AND P0, PT, R14, R3, PT ;  /* 0x000000030e00720c */ /* 0x000fe40003f06270 */
[C---:B------:R-:W-:Y:S02]  /*34a0*/  IADD3 R15, R80.reuse, 0x20, RZ ;  /* 0x00000020500f7810 */ /* 0x040fe40007ffe0ff */
        /* <DEDUP_REMOVED lines=10> */
[----:B------:R-:W-:Y:S02]  /*3550*/  FSEL R187, R102, -INF , !P2 ;  /* 0xff80000066bb7808 */ /* 0x000fe40005000000 */
[----:B------:R-:W-:Y:S02]  /*3560*/  FSEL R188, R101, -INF , !P0 ;  /* 0xff80000065bc7808 */ /* 0x000fe40004000000 */
[C---:B------:R-:W-:Y:S02]  /*3570*/  ISETP.GE.AND P4, PT, R15.reuse, R240, PT ;  /* 0x000000f00f00720c */ /* 0x040fe40003f86270 */
[----:B------:R-:W-:-:S02]  /*3580*/  ISETP.GE.AND P3, PT, R15, R3, PT ;  /* 0x000000030f00720c */ /* 0x000fc40003f66270 */
[C---:B------:R-:W-:Y:S02]  /*3590*/  ISETP.GE.AND P6, PT, R14.reuse, R241, PT ;  /* 0x000000f10e00720c */ /* 0x040fe40003fc6270 */
        /* <DEDUP_REMOVED lines=20> */
[----:B------:R-:W-:Y:S01]  /*36e0*/  HMMA.16816.F32 R12, R8, R12, R60 ;  /* 0x0000000c080c723c */ /* 0x000fe2000000183c */
[----:B------:R-:W-:Y:S02]  /*36f0*/  IADD3 R28, R80, 0x31, RZ ;  /* 0x00000031501c7810 */ /* 0x000fe40007ffe0ff */
[----:B------:R-:W-:Y:S02]  /*3700*/  FSEL R200, R27, -INF , !P0 ;  /* 0xff8000001bc87808 */ /* 0x000fe40004000000 */
[----:B------:R-:W-:-:S02]  /*3710*/  ISETP.GE.AND P0, PT, R28, R243, PT ;  /* 0x000000f31c00720c */ /* 0x000fc40003f06270 */
[----:B------:R-:W-:Y:S02]  /*3720*/  IADD3 R29, R80, 0x30, RZ ;  /* 0x00000030501d7810 */ /* 0x000fe40007ffe0ff */
[----:B------:R-:W-:Y:S02]  /*3730*/  FSEL R64, R93, -INF , !P0 ;  /* 0xff8000005d407808 */ /* 0x000fe40004000000 */
        /* <DEDUP_REMOVED lines=8> */
[----:B------:R-:W-:Y:S02]  /*37c0*/  ISETP.GE.AND P0, PT, R80, R3, PT ;  /* 0x000000035000720c */ /* 0x000fe40003f06270 */
[----:B------:R-:W-:-:S02]  /*37d0*/  FSEL R61, R94, -INF , !P2 ;  /* 0xff8000005e3d7808 */ /* 0x000fc40005000000 */
[----:B------:R-:W-:Y:S02]  /*37e0*/  FSEL R6, R58, -INF , !P0 ;  /* 0xff8000003a067808 */ /* 0x000fe40004000000 */
[----:B------:R-:W-:Y:S02]  /*37f0*/  PLOP3.LUT P0, PT, PT, PT, UP0, 0x80, 0x0 ;  /* 0x000000000000781c */ /* 0x000fe40003f0f008 */
[----:B------:R-:W-:Y:S02]  /*3800*/  FSEL R203, R24, -INF , !P4 ;  /* 0xff80000018cb7808 */ /* 0x000fe40006000000 */
[C---:B------:R-:W-:Y:S02]  /*3810*/  ISETP.GE.AND P6, PT, R29.reuse, R243, PT ;  /* 0x000000f31d00720c */ /* 0x040fe40003fc6270 */
[----:B------:R-:W-:Y:S02]  /*3820*/  ISETP.GE.AND P3, PT, R29, R3, PT ;  /* 0x000000031d00720c */ /* 0x000fe40003f66270 */
        /* <DEDUP_REMOVED lines=8> */
[----:B------:R-:W-:Y:S02]  /*38b0*/  ISETP.GE.AND P6, PT, R28, R241, PT ;  /* 0x000000f11c00720c */ /* 0x000fe40003fc6270 */
[CC--:B------:R-:W-:Y:S02]  /*38c0*/  ISETP.GE.AND P3, PT, R24.reuse, R240.reuse, PT ;  /* 0x000000f01800720c */ /* 0x0c0fe40003f66270 */
        /* <DEDUP_REMOVED lines=80> */
.L_x_279:
[----:B------:R-:W-:Y:S05]  /*3dd0*/  BSYNC B0 ;  /* 0x0000000000007941 */ /* 0x000fea0003800000 */
.L_x_278:
[----:B------:R-:W0:Y:S02]  /*3de0*/  LDGDEPBAR ;  /* 0x00000000000079af */ /* 0x000e240000000000 */
.L_x_277:
[----:B------:R-:W-:Y:S01]  /*3df0*/  FMNMX.FTZ R4, R56, R73, !PT ;  /* 0x0000004938047209 */ /* 0x000fe20007810000 */
[----:B------:R-:W-:Y:S01]  /*3e00*/  USHF.L.U32 UR4, UR31, 0x1, URZ ;  /* 0x000000011f047899 */ /* 0x000fe2000800063f */
[----:B-1----:R-:W-:Y:S01]  /*3e10*/  FMNMX.FTZ R8, R6, R72, !PT ;  /* 0x0000004806087209 */ /* 0x002fe20007810000 */
[----:B------:R-:W-:Y:S01]  /*3e20*/  UIADD3 UR14, UR33, -0x4498517b, URZ ;  /* 0xbb67ae85210e7890 */ /* 0x000fe2000fffe03f */
[----:B------:R-:W-:Y:S01]  /*3e30*/  FMNMX.FTZ R4, R75, R4, !PT ;  /* 0x000000044b047209 */ /* 0x000fe20007810000 */
[----:B------:R-:W-:Y:S01]  /*3e40*/  IMAD.WIDE.U32 R238, R233, -0x2daee0ad, RZ ;  /* 0xd2511f53e9ee7825 */ /* 0x000fe200078e00ff */
[----:B------:R-:W-:Y:S01]  /*3e50*/  FMNMX.FTZ R8, R74, R8, !PT ;  /* 0x000000084a087209 */ /* 0x000fe20007810000 */
[----:B------:R-:W-:Y:S01]  /*3e60*/  UIADD3 UR15, UR32, -0x61c88647, URZ ;  /* 0x9e3779b9200f7890 */ /* 0x000fe2000fffe03f */
[----:B------:R-:W-:Y:S01]  /*3e70*/  FMNMX.FTZ R4, R78, R4, !PT ;  /* 0x000000044e047209 */ /* 0x000fe20007810000 */
[----:B------:R-:W-:Y:S01]  /*3e80*/  IMAD.U32 R66, RZ, RZ, UR4 ;  /* 0x00000004ff427e24 */ /* 0x000fe2000f8e00ff */
[----:B------:R-:W-:Y:S01]  /*3e90*/  FMNMX.FTZ R8, R79, R8, !PT ;  /* 0x000000084f087209 */ /* 0x000fe20007810000 */
[----:B------:R-:W-:Y:S01]  /*3ea0*/  UIADD3 UR13, UR32, 0x3c6ef372, URZ ;  /* 0x3c6ef372200d7890 */ /* 0x000fe2000fffe03f */
[----:B------:R-:W-:Y:S01]  /*3eb0*/  FMNMX.FTZ R4, R76, R4, !PT ;  /* 0x000000044c047209 */ /* 0x000fe20007810000 */
[----:B------:R-:W-:Y:S01]  /*3ec0*/  UIADD3 UR12, UR33, 0x76cf5d0a, URZ ;  /* 0x76cf5d0a210c7890 */ /* 0x000fe2000fffe03f */
[----:B------:R-:W-:Y:S01]  /*3ed0*/  FMNMX.FTZ R8, R53, R8, !PT ;  /* 0x0000000835087209 */ /* 0x000fe20007810000 */
[----:B------:R-:W-:Y:S01]  /*3ee0*/  UIADD3 UR10, UR33, 0x32370b8f, URZ ;  /* 0x32370b8f210a7890 */ /* 0x000fe2000fffe03f */
[----:B------:R-:W-:Y:S01]  /*3ef0*/  FMNMX.FTZ R4, R40, R4, !PT ;  /* 0x0000000428047209 */ /* 0x000fe20007810000 */
[----:B------:R-:W-:Y:S01]  /*3f00*/  UIADD3 UR11, UR32, -0x255992d5, URZ ;  /* 0xdaa66d2b200b7890 */ /* 0x000fe2000fffe03f */
[----:B------:R-:W-:Y:S01]  /*3f10*/  FMNMX.FTZ R8, R52, R8, !PT ;  /* 0x0000000834087209 */ /* 0x000fe20007810000 */
[----:B------:R-:W-:Y:S01]  /*3f20*/  UIADD3 UR9, UR32, 0x78dde6e4, URZ ;  /* 0x78dde6e420097890 */ /* 0x000fe2000fffe03f */
[----:B------:R-:W-:Y:S01]  /*3f30*/  FMNMX.FTZ R4, R36, R4, !PT ;  /* 0x0000000424047209 */ /* 0x000fe20007810000 */
[----:B------:R-:W-:Y:S01]  /*3f40*/  UIADD3 UR6, UR33, -0x56f99767, URZ ;  /* 0xa906689921067890 */ /* 0x000fe2000fffe03f */
[----:B------:R-:W-:Y:S01]  /*3f50*/  FMNMX.FTZ R8, R55, R8, !PT ;  /* 0x0000000837087209 */ /* 0x000fe20007810000 */
[----:B------:R-:W-:Y:S01]  /*3f60*/  UIADD3 UR8, UR33, -0x126145ec, URZ ;  /* 0xed9eba1421087890 */ /* 0x000fe2000fffe03f */
[----:B------:R-:W-:Y:S01]  /*3f70*/  FMNMX.FTZ R4, R77, R4, !PT ;  /* 0x000000044d047209 */ /* 0x000fe20007810000 */
[----:B------:R-:W-:Y:S01]  /*3f80*/  IMAD.SHL.U32 R214, R2, 0x2, RZ ;  /* 0x0000000202d67824 */ /* 0x000fe200078e00ff */
[----:B------:R-:W-:Y:S01]  /*3f90*/  FMNMX.FTZ R8, R38, R8, !PT ;  /* 0x0000000826087209 */ /* 0x000fe20007810000 */
[----:B------:R-:W-:Y:S01]  /*3fa0*/  IMAD R58, R116, 0x10000, R116 ;  /* 0x00010000743a7824 */ /* 0x000fe200078e0274 */
[----:B------:R-:W-:Y:S01]  /*3fb0*/  FMNMX.FTZ R4, R190, R4, !PT ;  /* 0x00000004be047209 */ /* 0x000fe20007810000 */
[----:B------:R-:W-:Y:S01]  /*3fc0*/  UIADD3 UR7, UR32, 0x1715609d, URZ ;  /* 0x1715609d20077890 */ /* 0x000fe2000fffe03f */
[----:B------:R-:W-:Y:S01]  /*3fd0*/  FMNMX.FTZ R8, R194, R8, !PT ;  /* 0x00000008c2087209 */ /* 0x000fe20007810000 */
[----:B------:R-:W-:Y:S01]  /*3fe0*/  IMAD.WIDE.U32 R206, R235, -0x326172a9, RZ ;  /* 0xcd9e8d57ebce7825 */ /* 0x000fe200078e00ff */
[----:B------:R-:W-:Y:S01]  /*3ff0*/  FMNMX.FTZ R4, R183, R4, !PT ;  /* 0x00000004b7047209 */ /* 0x000fe20007810000 */
[----:B------:R-:W-:Y:S01]  /*4000*/  LDSM.16.MT88.4 R148, [R214+0x9000] ;  /* 0x00900000d694783b */ /* 0x000fe20000004200 */
[----:B------:R-:W-:Y:S01]  /*4010*/  FMNMX.FTZ R8, R202, R8, !PT ;  /* 0x00000008ca087209 */ /* 0x000fe20007810000 */
[----:B------:R-:W-:Y:S01]  /*4020*/  IMAD R212, R0, 0x2, R214 ;  /* 0x0000000200d47824 */ /* 0x000fe200078e02d6 */
[----:B------:R-:W-:Y:S01]  /*4030*/  FMNMX.FTZ R4, R203, R4, !PT ;  /* 0x00000004cb047209 */ /* 0x000fe20007810000 */
[----:B------:R-:W-:Y:S01]  /*4040*/  LDSM.16.MT88.4 R96, [R214+0xa000] ;  /* 0x00a00000d660783b */ /* 0x000fe20000004200 */
[----:B------:R-:W-:Y:S01]  /*4050*/  IADD3 R242, R235, 0x4, RZ ;  /* 0x00000004ebf27810 */ /* 0x000fe20007ffe0ff */
[----:B------:R-:W-:Y:S01]  /*4060*/  UIADD3 UR4, UR4, 0x1, URZ ;  /* 0x0000000104047890 */ /* 0x000fe2000fffe03f */
[----:B------:R-:W-:Y:S01]  /*4070*/  FMNMX.FTZ R4, R195, R4, !PT ;  /* 0x00000004c3047209 */ /* 0x000fe20007810000 */
[----:B------:R-:W-:Y:S01]  /*4080*/  LDSM.16.MT88.4 R80, [R212+0x9000] ;  /* 0x00900000d450783b */ /* 0x000fe20000004200 */
[----:B------:R-:W-:Y:S01]  /*4090*/  FMNMX.FTZ R8, R201, R8, !PT ;  /* 0x00000008c9087209 */ /* 0x000fe20007810000 */
[----:B------:R-:W-:Y:S01]  /*40a0*/  IMAD.WIDE.U32 R248, R242, -0x326172a9, RZ ;  /* 0xcd9e8d57f2f87825 */ /* 0x000fe200078e00ff */
[----:B------:R-:W-:Y:S01]  /*40b0*/  FMNMX.FTZ R4, R192, R4, !PT ;  /* 0x00000004c0047209 */ /* 0x000fe20007810000 */
[----:B------:R-:W-:Y:S01]  /*40c0*/  LDSM.16.MT88.4 R120, [R214+0xb000] ;  /* 0x00b00000d678783b */ /* 0x000fe20000004200 */
[----:B------:R-:W-:-:S02]  /*40d0*/  LOP3.LUT R234, R117, UR32, RZ, 0x3c, !PT ;  /* 0x0000002075ea7c12 */ /* 0x000fc4000f8e3cff */
[----:B------:R-:W-:Y:S01]  /*40e0*/  FMNMX.FTZ R4, R184, R4, !PT ;  /* 0x00000004b8047209 */ /* 0x000fe20007810000 */
[----:B------:R-:W-:Y:S01]  /*40f0*/  LDSM.16.MT88.4 R108, [R212+0xa000] ;  /* 0x00a00000d46c783b */ /* 0x000fe20000004200 */
[----:B------:R-:W-:Y:S02]  /*4100*/  FMNMX.FTZ R8, R200, R8, !PT ;  /* 0x00000008c8087209 */ /* 0x000fe40007810000 */
[----:B------:R-:W-:Y:S01]  /*4110*/  FMNMX.FTZ R4, R191, R4, !PT ;  /* 0x00000004bf047209 */ /* 0x000fe20007810000 */
[----:B------:R-:W-:Y:S01]  /*4120*/  LDSM.16.MT88.4 R28, [R214+0x9400] ;  /* 0x00940000d61c783b */ /* 0x000fe20000004200 */
[----:B------:R-:W-:Y:S02]  /*4130*/  LOP3.LUT R236, R249, R234, RZ, 0x3c, !PT ;  /* 0x000000eaf9ec7212 */ /* 0x000fe400078e3cff */
[----:B------:R-:W-:Y:S01]  /*4140*/  FMNMX.FTZ R4, R185, R4, !PT ;  /* 0x00000004b9047209 */ /* 0x000fe20007810000 */
[----:B------:R-:W-:Y:S01]  /*4150*/  LDSM.16.MT88.4 R24, [R212+0x9400] ;  /* 0x00940000d418783b */ /* 0x000fe20000004200 */
[----:B------:R-:W-:Y:S01]  /*4160*/  FMNMX.FTZ R8, R179, R8, !PT ;  /* 0x00000008b3087209 */ /* 0x000fe20007810000 */
[----:B------:R-:W-:Y:S01]  /*4170*/  IMAD.WIDE.U32 R236, R236, -0x2daee0ad, RZ ;  /* 0xd2511f53ecec7825 */ /* 0x000fe200078e00ff */
[----:B------:R-:W-:Y:S01]  /*4180*/  LOP3.LUT R66, R239, UR33, R66, 0x96, !PT ;  /* 0x00000021ef427c12 */ /* 0x000fe2000f8e9642 */
[----:B------:R-:W1:Y:S01]  /*4190*/  SHFL.BFLY PT, R5, R4, 0x2, 0x1f ;  /* 0x0c401f0004057f89 */ /* 0x000e6200000e0000 */
[----:B------:R-:W-:-:S02]  /*41a0*/  FMNMX.FTZ R8, R182, R8, !PT ;  /* 0x00000008b6087209 */ /* 0x000fc40007810000 */
[----:B------:R-:W-:Y:S01]  /*41b0*/  LOP3.LUT R230, R237, UR14, R238, 0x96, !PT ;  /* 0x0000000eede67c12 */ /* 0x000fe2000f8e96ee */
[----:B------:R-:W-:Y:S01]  /*41c0*/  IMAD.WIDE.U32 R66, R66, -0x326172a9, RZ ;  /* 0xcd9e8d5742427825 */ /* 0x000fe200078e00ff */
[----:B------:R-:W-:Y:S01]  /*41d0*/  FMNMX.FTZ R8, R178, R8, !PT ;  /* 0x00000008b2087209 */ /* 0x000fe20007810000 */
[----:B------:R-:W-:Y:S01]  /*41e0*/  LDSM.16.MT88.4 R20, [R214+0xa400] ;  /* 0x00a40000d614783b */ /* 0x000fe20000004200 */
[----:B------:R-:W-:Y:S01]  /*41f0*/  FMNMX.FTZ R168, R50, R51, !PT ;  /* 0x0000003332a87209 */ /* 0x000fe20007810000 */
[----:B------:R-:W-:Y:S01]  /*4200*/  IMAD.WIDE.U32 R230, R230, -0x326172a9, RZ ;  /* 0xcd9e8d57e6e67825 */ /* 0x000fe200078e00ff */
[----:B------:R-:W-:Y:S02]  /*4210*/  FMNMX.FTZ R8, R177, R8, !PT ;  /* 0x00000008b1087209 */ /* 0x000fe40007810000 */
[----:B------:R-:W-:Y:S02]  /*4220*/  FMNMX.FTZ R168, R70, R168, !PT ;  /* 0x000000a846a87209 */ /* 0x000fe40007810000 */
[----:B------:R-:W-:Y:S01]  /*4230*/  LOP3.LUT R16, R231, UR13, R66, 0x96, !PT ;  /* 0x0000000de7107c12 */ /* 0x000fe2000f8e9642 */
[----:B------:R-:W2:Y:S01]  /*4240*/  SHFL.BFLY PT, R7, R8, 0x2, 0x1f ;  /* 0x0c401f0008077f89 */ /* 0x000ea200000e0000 */
[----:B------:R-:W-:-:S02]  /*4250*/  FMNMX.FTZ R168, R69, R168, !PT ;  /* 0x000000a845a87209 */ /* 0x000fc40007810000 */
[----:B------:R-:W-:Y:S01]  /*4260*/  LOP3.LUT R204, R207, R234, RZ, 0x3c, !PT ;  /* 0x000000eacfcc7212 */ /* 0x000fe200078e3cff */
[----:B------:R-:W-:Y:S01]  /*4270*/  IMAD.WIDE.U32 R16, R16, -0x2daee0ad, RZ ;  /* 0xd2511f5310107825 */ /* 0x000fe200078e00ff */
[----:B------:R-:W-:-:S03]  /*4280*/  FMNMX.FTZ R168, R164, R168, !PT ;  /* 0x000000a8a4a87209 */ /* 0x000fc60007810000 */
[----:B------:R-:W-:Y:S01]  /*4290*/  IMAD.WIDE.U32 R204, R204, -0x2daee0ad, RZ ;  /* 0xd2511f53cccc7825 */ /* 0x000fe200078e00ff */
[----:B------:R-:W-:Y:S02]  /*42a0*/  FMNMX.FTZ R168, R172, R168, !PT ;  /* 0x000000a8aca87209 */ /* 0x000fe40007810000 */
[----:B-1----:R-:W-:Y:S02]  /*42b0*/  FMNMX.FTZ R5, R4, R5, !PT ;  /* 0x0000000504057209 */ /* 0x002fe40007810000 */
[----:B------:R-:W-:Y:S02]  /*42c0*/  LOP3.LUT R4, R67, UR15, R248, 0x96, !PT ;  /* 0x0000000f43047c12 */ /* 0x000fe4000f8e96f8 */
[----:B------:R-:W-:Y:S01]  /*42d0*/  FMNMX.FTZ R168, R211, R168, !PT ;  /* 0x000000a8d3a87209 */ /* 0x000fe20007810000 */
[----:B------:R-:W1:Y:S01]  /*42e0*/  SHFL.BFLY PT, R166, R5, 0x1, 0x1f ;  /* 0x0c201f0005a67f89 */ /* 0x000e6200000e0000 */
[----:B------:R-:W-:Y:S01]  /*42f0*/  LOP3.LUT R208, R205, UR14, R238, 0x96, !PT ;  /* 0x0000000ecdd07c12 */ /* 0x000fe2000f8e96ee */
[----:B------:R-:W-:Y:S01]  /*4300*/  IMAD.WIDE.U32 R12, R4, -0x2daee0ad, RZ ;  /* 0xd2511f53040c7825 */ /* 0x000fe200078e00ff */
[----:B------:R-:W-:-:S03]  /*4310*/  FMNMX.FTZ R168, R229, R168, !PT ;  /* 0x000000a8e5a87209 */ /* 0x000fc60007810000 */
[----:B------:R-:W-:Y:S01]  /*4320*/  IMAD.WIDE.U32 R208, R208, -0x326172a9, RZ ;  /* 0xcd9e8d57d0d07825 */ /* 0x000fe200078e00ff */
[----:B------:R-:W-:Y:S02]  /*4330*/  LOP3.LUT R4, R13, UR12, R236, 0x96, !PT ;  /* 0x0000000c0d047c12 */ /* 0x000fe4000f8e96ec */
[----:B------:R-:W-:Y:S01]  /*4340*/  LOP3.LUT R12, R17, UR10, R12, 0x96, !PT ;  /* 0x0000000a110c7c12 */ /* 0x000fe2000f8e960c */
[----:B------:R-:W-:Y:S01]  /*4350*/  IMAD.U32 R238, RZ, RZ, UR4 ;  /* 0x00000004ffee7e24 */ /* 0x000fe2000f8e00ff */
[----:B------:R-:W-:Y:S01]  /*4360*/  FMNMX.FTZ R168, R189, R168, !PT ;  /* 0x000000a8bda87209 */ /* 0x000fe20007810000 */
[----:B------:R-:W-:Y:S01]  /*4370*/  IMAD.WIDE.U32 R10, R4, -0x326172a9, RZ ;  /* 0xcd9e8d57040a7825 */ /* 0x000fe200078e00ff */
[----:B------:R-:W-:Y:S02]  /*4380*/  LOP3.LUT R84, R209, UR13, R66, 0x96, !PT ;  /* 0x0000000dd1547c12 */ /* 0x000fe4000f8e9642 */
[----:B------:R-:W-:Y:S01]  /*4390*/  FMNMX.FTZ R168, R188, R168, !PT ;  /* 0x000000a8bca87209 */ /* 0x000fe20007810000 */
[----:B------:R-:W-:Y:S01]  /*43a0*/  IMAD.WIDE.U32 R12, R12, -0x326172a9, RZ ;  /* 0xcd9e8d570c0c7825 */ /* 0x000fe200078e00ff */
[----:B------:R-:W-:-:S02]  /*43b0*/  LOP3.LUT R4, R11, UR11, R230, 0x96, !PT ;  /* 0x0000000b0b047c12 */ /* 0x000fc4000f8e96e6 */
[----:B------:R-:W-:Y:S01]  /*43c0*/  FMNMX.FTZ R168, R198, R168, !PT ;  /* 0x000000a8c6a87209 */ /* 0x000fe20007810000 */
[----:B------:R-:W-:Y:S01]  /*43d0*/  IMAD.WIDE.U32 R84, R84, -0x2daee0ad, RZ ;  /* 0xd2511f5354547825 */ /* 0x000fe200078e00ff */
[----:B------:R-:W-:Y:S02]  /*43e0*/  LOP3.LUT R10, R13, UR9, R10, 0x96, !PT ;  /* 0x000000090d0a7c12 */ /* 0x000fe4000f8e960a */
[----:B--2---:R-:W-:Y:S02]  /*43f0*/  FMNMX.FTZ R13, R8, R7, !PT ;  /* 0x00000007080d7209 */ /* 0x004fe40007810000 */
[----:B-1----:R-:W-:Y:S01]  /*4400*/  FMNMX.FTZ R166, R5, R166, !PT ;  /* 0x000000a605a67209 */ /* 0x002fe20007810000 */
[----:B------:R-:W-:Y:S01]  /*4410*/  IMAD.WIDE.U32 R4, R4, -0x2daee0ad, RZ ;  /* 0xd2511f5304047825 */ /* 0x000fe200078e00ff */
[----:B------:R-:W-:Y:S01]  /*4420*/  FMNMX.FTZ R168, R197, R168, !PT ;  /* 0x000000a8c5a87209 */ /* 0x000fe20007810000 */
[----:B------:R-:W1:Y:S01]  /*4430*/  SHFL.BFLY PT, R165, R13, 0x1, 0x1f ;  /* 0x0c201f000da57f89 */ /* 0x000e6200000e0000 */
[----:B------:R-:W-:Y:S01]  /*4440*/  FSETP.NEU.FTZ.AND P1, PT, R166, -INF , PT ;  /* 0xff800000a600780b */ /* 0x000fe20003f3d000 */
[----:B------:R-:W-:Y:S01]  /*4450*/  IMAD.WIDE.U32 R10, R10, -0x2daee0ad, RZ ;  /* 0xd2511f530a0a7825 */ /* 0x000fe200078e00ff */
[----:B------:R-:W-:-:S02]  /*4460*/  LOP3.LUT R8, R5, UR8, R16, 0x96, !PT ;  /* 0x0000000805087c12 */ /* 0x000fc4000f8e9610 */
[----:B------:R-:W-:Y:S01]  /*4470*/  FMNMX.FTZ R168, R170, R168, !PT ;  /* 0x000000a8aaa87209 */ /* 0x000fe20007810000 */
[----:B------:R-:W-:Y:S01]  /*4480*/  FMUL.FTZ R193, R166, c[0x0][0x23c] ;  /* 0x00008f00a6c17a20 */ /* 0x000fe20000410000 */
[----:B------:R-:W-:Y:S01]  /*4490*/  LOP3.LUT R4, R11, UR6, R4, 0x96, !PT ;  /* 0x000000060b047c12 */ /* 0x000fe2000f8e9604 */
[----:B------:R-:W-:Y:S01]  /*44a0*/  IMAD.WIDE.U32 R8, R8, -0x326172a9, RZ ;  /* 0xcd9e8d5708087825 */ /* 0x000fe200078e00ff */
[----:B------:R-:W-:Y:S01]  /*44b0*/  FMNMX.FTZ R168, R64, R168, !PT ;  /* 0x000000a840a87209 */ /* 0x000fe20007810000 */
[----:B------:R-:W-:Y:S01]  /*44c0*/  LDSM.16.MT88.4 R16, [R212+0xa400] ;  /* 0x00a40000d410783b */ /* 0x000fe20000004200 */
[----:B------:R-:W-:Y:S01]  /*44d0*/  FSEL R193, R193, RZ, P1 ;  /* 0x000000ffc1c17208 */ /* 0x000fe20000800000 */
[----:B------:R-:W-:Y:S01]  /*44e0*/  IMAD.WIDE.U32 R14, R4, -0x326172a9, RZ ;  /* 0xcd9e8d57040e7825 */ /* 0x000fe200078e00ff */
[----:B------:R-:W-:Y:S02]  /*44f0*/  FMNMX.FTZ R168, R169, R168, !PT ;  /* 0x000000a8a9a87209 */ /* 0x000fe40007810000 */
[----:B------:R-:W-:Y:S01]  /*4500*/  LOP3.LUT R0, R9, UR7, R12, 0x96, !PT ;  /* 0x0000000709007c12 */ /* 0x000fe2000f8e960c */
[--C-:B------:R-:W-:Y:S01]  /*4510*/  FFMA.FTZ R47, R56, c[0x0][0x23c], -R193.reuse ;  /* 0x00008f00382f7a23 */ /* 0x100fe200000108c1 */
[C---:B------:R-:W-:Y:S01]  /*4520*/  LOP3.LUT R11, R14.reuse, 0xffff, RZ, 0xc0, !PT ;  /* 0x0000ffff0e0b7812 */ /* 0x040fe200078ec0ff */
[--C-:B------:R-:W-:Y:S01]  /*4530*/  FFMA.FTZ R46, R73, c[0x0][0x23c], -R193.reuse ;  /* 0x00008f00492e7a23 */ /* 0x100fe200000108c1 */
[----:B------:R-:W-:Y:S01]  /*4540*/  LOP3.LUT R7, R14, 0xff, RZ, 0xc0, !PT ;  /* 0x000000ff0e077812 */ /* 0x000fe200078ec0ff */
[----:B------:R-:W-:Y:S01]  /*4550*/  FFMA.FTZ R44, R75, c[0x0][0x23c], -R193 ;  /* 0x00008f004b2c7a23 */ /* 0x000fe200000108c1 */
[----:B------:R-:W-:Y:S01]  /*4560*/  SHF.R.U32.HI R11, RZ, 0x8, R11 ;  /* 0x00000008ff0b7819 */ /* 0x000fe2000001160b */
[----:B------:R-:W-:Y:S01]  /*4570*/  FFMA.FTZ R43, R78, c[0x0][0x23c], -R193 ;  /* 0x00008f004e2b7a23 */ /* 0x000fe200000108c1 */
[----:B------:R-:W-:Y:S01]  /*4580*/  LOP3.LUT R4, R15, UR17, R8, 0x96, !PT ;  /* 0x000000110f047c12 */ /* 0x000fe2000f8e9608 */
[----:B------:R-:W-:Y:S01]  /*4590*/  MUFU.EX2 R47, R47 ;  /* 0x0000002f002f7308 */ /* 0x000fe20000000800 */
[----:B------:R-:W-:Y:S01]  /*45a0*/  PRMT R7, R7, 0x5410, R11 ;  /* 0x0000541007077816 */ /* 0x000fe2000000000b */
[--C-:B------:R-:W-:Y:S01]  /*45b0*/  FFMA.FTZ R37, R36, c[0x0][0x23c], -R193.reuse ;  /* 0x00008f0024257a23 */ /* 0x100fe200000108c1 */
[----:B------:R-:W-:Y:S01]  /*45c0*/  SHF.R.U32.HI R11, RZ, 0x10, R4 ;  /* 0x00000010ff0b7819 */ /* 0x000fe20000011604 */
[--C-:B------:R-:W-:Y:S01]  /*45d0*/  FFMA.FTZ R36, R77, c[0x0][0x23c], -R193.reuse ;  /* 0x00008f004d247a23 */ /* 0x100fe200000108c1 */
[--C-:B------:R-:W-:Y:S01]  /*45e0*/  SHF.R.U32.HI R8, RZ, 0x10, R14.reuse ;  /* 0x00000010ff087819 */ /* 0x100fe2000001160e */
[--C-:B------:R-:W-:Y:S01]  /*45f0*/  FFMA.FTZ R41, R76, c[0x0][0x23c], -R193.reuse ;  /* 0x00008f004c297a23 */ /* 0x100fe200000108c1 */
[----:B------:R-:W-:Y:S01]  /*4600*/  SHF.R.U32.HI R5, RZ, 0x18, R14 ;  /* 0x00000018ff057819 */ /* 0x000fe2000001160e */
[----:B------:R-:W-:Y:S01]  /*4610*/  MUFU.EX2 R46, R46 ;  /* 0x0000002e002e7308 */ /* 0x000fe20000000800 */
[----:B-1----:R-:W-:Y:S01]  /*4620*/  FMNMX.FTZ R165, R13, R165, !PT ;  /* 0x000000a50da57209 */ /* 0x002fe20007810000 */
[--C-:B------:R-:W-:Y:S01]  /*4630*/  FFMA.FTZ R40, R40, c[0x0][0x23c], -R193.reuse ;  /* 0x00008f0028287a23 */ /* 0x100fe200000108c1 */
[C---:B------:R-:W-:Y:S01]  /*4640*/  LOP3.LUT R14, R4.reuse, 0xffff, RZ, 0xc0, !PT ;  /* 0x0000ffff040e7812 */ /* 0x040fe200078ec0ff */
[--C-:B------:R-:W-:Y:S01]  /*4650*/  HSET2.LE.AND R7, R7, R58.reuse, PT ;  /* 0x0000003a07077233 */ /* 0x100fe20003803000 */
[----:B------:R-:W-:Y:S01]  /*4660*/  LOP3.LUT R13, R4, 0xff, RZ, 0xc0, !PT ;  /* 0x000000ff040d7812 */ /* 0x000fe200078ec0ff */
[----:B------:R-:W-:Y:S01]  /*4670*/  FMUL.FTZ R181, R165, c[0x0][0x23c] ;  /* 0x00008f00a5b57a20 */ /* 0x000fe20000410000 */
[----:B------:R-:W-:Y:S01]  /*4680*/  SHF.R.U32.HI R4, RZ, 0x18, R4 ;  /* 0x00000018ff047819 */ /* 0x000fe20000011604 */
[----:B------:R-:W-:Y:S01]  /*4690*/  MUFU.EX2 R44, R44 ;  /* 0x0000002c002c7308 */ /* 0x000fe20000000800 */
[----:B------:R-:W-:Y:S01]  /*46a0*/  LOP3.LUT R11, R11, 0xff, RZ, 0xc0, !PT ;  /* 0x000000ff0b0b7812 */ /* 0x000fe200078ec0ff */
[--C-:B------:R-:W-:Y:S01]  /*46b0*/  FFMA.FTZ R183, R183, c[0x0][0x23c], -R193.reuse ;  /* 0x00008f00b7b77a23 */ /* 0x100fe200000108c1 */
[----:B------:R-:W-:Y:S01]  /*46c0*/  FSETP.NEU.FTZ.AND P1, PT, R165, -INF , PT ;  /* 0xff800000a500780b */ /* 0x000fe20003f3d000 */
[--C-:B------:R-:W-:Y:S01]  /*46d0*/  FFMA.FTZ R195, R195, c[0x0][0x23c], -R193.reuse ;  /* 0x00008f00c3c37a23 */ /* 0x100fe200000108c1 */
[----:B------:R-:W-:Y:S01]  /*46e0*/  PRMT R4, R11, 0x5410, R4 ;  /* 0x000054100b047816 */ /* 0x000fe20000000004 */
[--C-:B------:R-:W-:Y:S01]  /*46f0*/  FFMA.FTZ R192, R192, c[0x0][0x23c], -R193.reuse ;  /* 0x00008f00c0c07a23 */ /* 0x100fe200000108c1 */
[----:B------:R-:W-:Y:S01]  /*4700*/  FMNMX.FTZ R11, R54, R71, !PT ;  /* 0x00000047360b7209 */ /* 0x000fe20007810000 */
[----:B------:R-:W-:Y:S01]  /*4710*/  MUFU.EX2 R43, R43 ;  /* 0x0000002b002b7308 */ /* 0x000fe20000000800 */
[----:B------:R-:W-:Y:S01]  /*4720*/  FSEL R181, R181, RZ, P1 ;  /* 0x000000ffb5b57208 */ /* 0x000fe20000800000 */
[--C-:B------:R-:W-:Y:S01]  /*4730*/  HSET2.LE.AND R4, R4, R58.reuse, PT ;  /* 0x0000003a04047233 */ /* 0x100fe20003803000 */
[----:B------:R-:W-:Y:S01]  /*4740*/  FMNMX.FTZ R2, R68, R11, !PT ;  /* 0x0000000b44027209 */ /* 0x000fe20007810000 */
[----:B------:R-:W-:Y:S01]  /*4750*/  FFMA.FTZ R184, R184, c[0x0][0x23c], -R193 ;  /* 0x00008f00b8b87a23 */ /* 0x000fe200000108c1 */
[----:B------:R-:W-:Y:S01]  /*4760*/  LOP3.LUT R8, R8, 0xff, RZ, 0xc0, !PT ;  /* 0x000000ff08087812 */ /* 0x000fe200078ec0ff */
[--C-:B------:R-:W-:Y:S01]  /*4770*/  FFMA.FTZ R42, R74, c[0x0][0x23c], -R181.reuse ;  /* 0x00008f004a2a7a23 */ /* 0x100fe200000108b5 */
[----:B------:R-:W-:Y:S01]  /*4780*/  FMNMX.FTZ R2, R57, R2, !PT ;  /* 0x0000000239027209 */ /* 0x000fe20007810000 */
[----:B------:R-:W-:Y:S01]  /*4790*/  FFMA.FTZ R45, R79, c[0x0][0x23c], -R181 ;  /* 0x00008f004f2d7a23 */ /* 0x000fe200000108b5 */
[----:B------:R-:W-:Y:S01]  /*47a0*/  PRMT R8, R8, 0x5410, R5 ;  /* 0x0000541008087816 */ /* 0x000fe20000000005 */
[--C-:B------:R-:W-:Y:S01]  /*47b0*/  FFMA.FTZ R49, R6, c[0x0][0x23c], -R181.reuse ;  /* 0x00008f0006317a23 */ /* 0x100fe200000108b5 */
[----:B------:R-:W-:Y:S01]  /*47c0*/  FMNMX.FTZ R2, R171, R2, !PT ;  /* 0x00000002ab027209 */ /* 0x000fe20007810000 */
[----:B------:R-:W-:Y:S01]  /*47d0*/  MUFU.EX2 R42, R42 ;  /* 0x0000002a002a7308 */ /* 0x000fe20000000800 */
[----:B------:R-:W-:Y:S01]  /*47e0*/  FMNMX.FTZ R168, R63, R168, !PT ;  /* 0x000000a83fa87209 */ /* 0x000fe20007810000 */
[----:B------:R-:W-:Y:S01]  /*47f0*/  HSET2.LE.AND R8, R8, R58, PT ;  /* 0x0000003a08087233 */ /* 0x000fe20003803000 */
[----:B------:R-:W-:Y:S01]  /*4800*/  FMNMX.FTZ R2, R180, R2, !PT ;  /* 0x00000002b4027209 */ /* 0x000fe20007810000 */
[--C-:B------:R-:W-:Y:S01]  /*4810*/  FFMA.FTZ R48, R72, c[0x0][0x23c], -R181.reuse ;  /* 0x00008f0048307a23 */ /* 0x100fe200000108b5 */
[----:B------:R-:W-:Y:S01]  /*4820*/  SHF.R.U32.HI R14, RZ, 0x8, R14 ;  /* 0x00000008ff0e7819 */ /* 0x000fe2000001160e */
[----:B------:R-:W-:Y:S01]  /*4830*/  FFMA.FTZ R39, R53, c[0x0][0x23c], -R181 ;  /* 0x00008f0035277a23 */ /* 0x000fe200000108b5 */
[----:B------:R-:W-:Y:S01]  /*4840*/  FMNMX.FTZ R2, R65, R2, !PT ;  /* 0x0000000241027209 */ /* 0x000fe20007810000 */
[----:B------:R-:W1:Y:S01]  /*4850*/  MUFU.EX2 R45, R45 ;  /* 0x0000002d002d7308 */ /* 0x000e620000000800 */
[----:B------:R-:W-:Y:S01]  /*4860*/  PRMT R5, R13, 0x5410, R14 ;  /* 0x000054100d057816 */ /* 0x000fe2000000000e */
[----:B------:R-:W-:Y:S01]  /*4870*/  IMAD.WIDE.U32 R12, R0, -0x2daee0ad, RZ ;  /* 0xd2511f53000c7825 */ /* 0x000fe200078e00ff */
[----:B------:R-:W-:-:S02]  /*4880*/  FMNMX.FTZ R2, R210, R2, !PT ;  /* 0x00000002d2027209 */ /* 0x000fc40007810000 */
[----:B------:R-:W-:Y:S01]  /*4890*/  LOP3.LUT R53, R67, UR15, R206, 0x96, !PT ;  /* 0x0000000f43357c12 */ /* 0x000fe2000f8e96ce */
[--C-:B------:R-:W-:Y:S01]  /*48a0*/  HSET2.LE.AND R5, R5, R58.reuse, PT ;  /* 0x0000003a05057233 */ /* 0x100fe20003803000 */
[----:B------:R-:W-:Y:S01]  /*48b0*/  FMNMX.FTZ R2, R187, R2, !PT ;  /* 0x00000002bb027209 */ /* 0x000fe20007810000 */
[----:B------:R-:W-:Y:S01]  /*48c0*/  MUFU.EX2 R49, R49 ;  /* 0x0000003100317308 */ /* 0x000fe20000000800 */
[----:B------:R-:W-:Y:S01]  /*48d0*/  LOP3.LUT R33, R13, UR16, R10, 0x96, !PT ;  /* 0x000000100d217c12 */ /* 0x000fe2000f8e960a */
[----:B------:R-:W-:Y:S01]  /*48e0*/  IMAD.WIDE.U32 R112, R53, -0x2daee0ad, RZ ;  /* 0xd2511f5335707825 */ /* 0x000fe200078e00ff */
[----:B------:R-:W-:Y:S02]  /*48f0*/  FMNMX.FTZ R2, R186, R2, !PT ;  /* 0x00000002ba027209 */ /* 0x000fe40007810000 */
[--C-:B------:R-:W-:Y:S01]  /*4900*/  SHF.R.U32.HI R0, RZ, 0x10, R12.reuse ;  /* 0x00000010ff007819 */ /* 0x100fe2000001160c */
[--C-:B------:R-:W-:Y:S01]  /*4910*/  FFMA.FTZ R194, R194, c[0x0][0x23c], -R181.reuse ;  /* 0x00008f00c2c27a23 */ /* 0x100fe200000108b5 */
[----:B------:R-:W-:Y:S01]  /*4920*/  FMNMX.FTZ R2, R196, R2, !PT ;  /* 0x00000002c4027209 */ /* 0x000fe20007810000 */
[----:B------:R-:W2:Y:S01]  /*4930*/  MUFU.EX2 R48, R48 ;  /* 0x0000003000307308 */ /* 0x000ea20000000800 */
[----:B-1----:R-:W-:Y:S01]  /*4940*/  F2FP.PACK_AB R131, R45, R42 ;  /* 0x0000002a2d83723e */ /* 0x002fe200000000ff */
[--C-:B------:R-:W-:Y:S01]  /*4950*/  FFMA.FTZ R202, R202, c[0x0][0x23c], -R181.reuse ;  /* 0x00008f00caca7a23 */ /* 0x100fe200000108b5 */
[----:B------:R-:W-:Y:S01]  /*4960*/  FMNMX.FTZ R2, R199, R2, !PT ;  /* 0x00000002c7027209 */ /* 0x000fe20007810000 */
[--C-:B------:R-:W-:Y:S01]  /*4970*/  FFMA.FTZ R201, R201, c[0x0][0x23c], -R181.reuse ;  /* 0x00008f00c9c97a23 */ /* 0x100fe200000108b5 */
[----:B------:R-:W-:Y:S01]  /*4980*/  LOP3.LUT R131, R8, R131, RZ, 0xc0, !PT ;  /* 0x0000008308837212 */ /* 0x000fe200078ec0ff */
[----:B------:R-:W-:Y:S01]  /*4990*/  FFMA.FTZ R200, R200, c[0x0][0x23c], -R181 ;  /* 0x00008f00c8c87a23 */ /* 0x000fe200000108b5 */
[----:B------:R-:W-:Y:S01]  /*49a0*/  FMNMX.FTZ R2, R61, R2, !PT ;  /* 0x000000023d027209 */ /* 0x000fe20007810000 */
[----:B------:R-:W1:Y:S01]  /*49b0*/  SHFL.BFLY PT, R8, R168, 0x2, 0x1f ;  /* 0x0c401f00a8087f89 */ /* 0x000e6200000e0000 */
[----:B------:R-:W-:Y:S01]  /*49c0*/  LOP3.LUT R32, R33, 0xff, RZ, 0xc0, !PT ;  /* 0x000000ff21207812 */ /* 0x000fe200078ec0ff */
[----:B------:R-:W-:Y:S01]  /*49d0*/  MUFU.EX2 R37, R37 ;  /* 0x0000002500257308 */ /* 0x000fe20000000800 */
[----:B------:R-:W-:Y:S01]  /*49e0*/  FMNMX.FTZ R2, R59, R2, !PT ;  /* 0x000000023b027209 */ /* 0x000fe20007810000 */
[----:B------:R-:W-:Y:S01]  /*49f0*/  FFMA.FTZ R191, R191, c[0x0][0x23c], -R193 ;  /* 0x00008f00bfbf7a23 */ /* 0x000fe200000108c1 */
[----:B------:R-:W-:Y:S01]  /*4a00*/  SHF.R.U32.HI R35, RZ, 0x18, R12 ;  /* 0x00000018ff237819 */ /* 0x000fe2000001160c */
[--C-:B------:R-:W-:Y:S01]  /*4a10*/  FFMA.FTZ R179, R179, c[0x0][0x23c], -R181.reuse ;  /* 0x00008f00b3b37a23 */ /* 0x100fe200000108b5 */
[----:B------:R-:W-:Y:S01]  /*4a20*/  FMNMX.FTZ R2, R62, R2, !PT ;  /* 0x000000023e027209 */ /* 0x000fe20007810000 */
[--C-:B------:R-:W-:Y:S01]  /*4a30*/  FFMA.FTZ R182, R182, c[0x0][0x23c], -R181.reuse ;  /* 0x00008f00b6b67a23 */ /* 0x100fe200000108b5 */
[----:B------:R-:W-:Y:S01]  /*4a40*/  LOP3.LUT R0, R0, 0xff, RZ, 0xc0, !PT ;  /* 0x000000ff00007812 */ /* 0x000fe200078ec0ff */
[----:B------:R-:W3:Y:S01]  /*4a50*/  MUFU.EX2 R36, R36 ;  /* 0x0000002400247308 */ /* 0x000ee20000000800 */
[----:B------:R-:W-:Y:S01]  /*4a60*/  FMNMX.FTZ R2, R60, R2, !PT ;  /* 0x000000023c027209 */ /* 0x000fe20007810000 */
[----:B------:R-:W-:Y:S01]  /*4a70*/  FFMA.FTZ R178, R178, c[0x0][0x23c], -R181 ;  /* 0x00008f00b2b27a23 */ /* 0x000fe200000108b5 */
[----:B------:R-:W-:Y:S01]  /*4a80*/  PRMT R35, R0, 0x5410, R35 ;  /* 0x0000541000237816 */ /* 0x000fe20000000023 */
[--C-:B------:R-:W-:Y:S01]  /*4a90*/  FFMA.FTZ R0, R38, c[0x0][0x23c], -R181.reuse ;  /* 0x00008f0026007a23 */ /* 0x100fe200000108b5 */
[----:B------:R-:W-:Y:S01]  /*4aa0*/  F2FP.PACK_AB R130, R43, R44 ;  /* 0x0000002c2b82723e */ /* 0x000fe200000000ff */
[----:B------:R-:W4:Y:S01]  /*4ab0*/  SHFL.BFLY PT, R167, R2, 0x2, 0x1f ;  /* 0x0c401f0002a77f89 */ /* 0x000f2200000e0000 */
[--C-:B------:R-:W-:Y:S01]  /*4ac0*/  FFMA.FTZ R38, R52, c[0x0][0x23c], -R181.reuse ;  /* 0x00008f0034267a23 */ /* 0x100fe200000108b5 */
[----:B------:R-:W-:Y:S01]  /*4ad0*/  F2FP.PACK_AB R128, R46, R47 ;  /* 0x0000002f2e80723e */ /* 0x000fe200000000ff */
[----:B------:R-:W-:Y:S01]  /*4ae0*/  MUFU.EX2 R41, R41 ;  /* 0x0000002900297308 */ /* 0x000fe20000000800 */
[----:B--2---:R-:W-:Y:S01]  /*4af0*/  F2FP.PACK_AB R129, R48, R49 ;  /* 0x000000313081723e */ /* 0x004fe200000000ff */
[--C-:B------:R-:W-:Y:S01]  /*4b00*/  HSET2.LE.AND R35, R35, R58.reuse, PT ;  /* 0x0000003a23237233 */ /* 0x100fe20003803000 */
[----:B------:R-:W-:Y:S01]  /*4b10*/  LOP3.LUT R9, R12, 0xffff, RZ, 0xc0, !PT ;  /* 0x0000ffff0c097812 */ /* 0x000fe200078ec0ff */
[----:B------:R-:W-:Y:S01]  /*4b20*/  FADD.FTZ R46, R47, R46 ;  /* 0x0000002e2f2e7221 */ /* 0x000fe20000010000 */
[----:B-1----:R-:W-:Y:S01]  /*4b30*/  FMNMX.FTZ R168, R168, R8, !PT ;  /* 0x00000008a8a87209 */ /* 0x002fe20007810000 */
[----:B------:R-:W-:Y:S01]  /*4b40*/  FADD.FTZ R48, R49, R48 ;  /* 0x0000003031307221 */ /* 0x000fe20000010000 */
[----:B------:R-:W-:Y:S01]  /*4b50*/  LOP3.LUT R8, R33, 0xffff, RZ, 0xc0, !PT ;  /* 0x0000ffff21087812 */ /* 0x000fe200078ec0ff */
[----:B------:R-:W1:Y:S01]  /*4b60*/  MUFU.EX2 R40, R40 ;  /* 0x0000002800287308 */ /* 0x000e620000000800 */
[----:B------:R-:W-:Y:S01]  /*4b70*/  LOP3.LUT R53, R113, UR12, R204, 0x96, !PT ;  /* 0x0000000c71357c12 */ /* 0x000fe2000f8e96cc */
[----:B------:R-:W-:Y:S01]  /*4b80*/  FADD.FTZ R46, R44, R46 ;  /* 0x0000002e2c2e7221 */ /* 0x000fe20000010000 */
[----:B------:R-:W-:Y:S01]  /*4b90*/  SHF.R.U32.HI R8, RZ, 0x8, R8 ;  /* 0x00000008ff087819 */ /* 0x000fe20000011608 */
[----:B------:R-:W-:Y:S01]  /*4ba0*/  FADD.FTZ R48, R42, R48 ;  /* 0x000000302a307221 */ /* 0x000fe20000010000 */
[----:B------:R-:W-:Y:S01]  /*4bb0*/  LOP3.LUT R112, R85, UR10, R112, 0x96, !PT ;  /* 0x0000000a55707c12 */ /* 0x000fe2000f8e9670 */
[----:B------:R-:W-:Y:S01]  /*4bc0*/  IMAD.WIDE.U32 R66, R53, -0x326172a9, RZ ;  /* 0xcd9e8d5735427825 */ /* 0x000fe200078e00ff */
[----:B------:R-:W-:Y:S01]  /*4bd0*/  PRMT R32, R32, 0x5410, R8 ;  /* 0x0000541020207816 */ /* 0x000fe20000000008 */
[----:B------:R-:W-:Y:S01]  /*4be0*/  MUFU.EX2 R39, R39 ;  /* 0x0000002700277308 */ /* 0x000fe20000000800 */
[----:B------:R-:W2:Y:S01]  /*4bf0*/  SHFL.BFLY PT, R8, R168, 0x1, 0x1f ;  /* 0x0c201f00a8087f89 */ /* 0x000ea200000e0000 */
[----:B------:R-:W-:Y:S01]  /*4c00*/  LOP3.LUT R130, R7, R130, RZ, 0xc0, !PT ;  /* 0x0000008207827212 */ /* 0x000fe200078ec0ff */
[----:B------:R-:W-:Y:S01]  /*4c10*/  IMAD.WIDE.U32 R112, R112, -0x326172a9, RZ ;  /* 0xcd9e8d5770707825 */ /* 0x000fe200078e00ff */
[----:B------:R-:W-:Y:S01]  /*4c20*/  LOP3.LUT R128, R5, R128, RZ, 0xc0, !PT ;  /* 0x0000008005807212 */ /* 0x000fe200078ec0ff */
[--C-:B------:R-:W-:Y:S01]  /*4c30*/  HSET2.LE.AND R32, R32, R58.reuse, PT ;  /* 0x0000003a20207233 */ /* 0x100fe20003803000 */
[----:B----4-:R-:W-:Y:S01]  /*4c40*/  FMNMX.FTZ R167, R2, R167, !PT ;  /* 0x000000a702a77209 */ /* 0x010fe20007810000 */
[----:B------:R-:W-:Y:S01]  /*4c50*/  FFMA.FTZ R2, R55, c[0x0][0x23c], -R181 ;  /* 0x00008f0037027a23 */ /* 0x000fe200000108b5 */
[----:B------:R-:W-:Y:S01]  /*4c60*/  LOP3.LUT R129, R4, R129, RZ, 0xc0, !PT ;  /* 0x0000008104817212 */ /* 0x000fe200078ec0ff */
[----:B------:R-:W-:Y:S01]  /*4c70*/  MUFU.EX2 R0, R0 ;  /* 0x0000000000007308 */ /* 0x000fe20000000800 */
[----:B------:R-:W-:Y:S01]  /*4c80*/  LOP3.LUT R34, R12, 0xff, RZ, 0xc0, !PT ;  /* 0x000000ff0c227812 */ /* 0x000fe200078ec0ff */
[----:B------:R-:W4:Y:S01]  /*4c90*/  SHFL.BFLY PT, R52, R167, 0x1, 0x1f ;  /* 0x0c201f00a7347f89 */ /* 0x000f2200000e0000 */
[----:B------:R-:W-:Y:S01]  /*4ca0*/  SHF.R.U32.HI R9, RZ, 0x8, R9 ;  /* 0x00000008ff097819 */ /* 0x000fe20000011609 */
[----:B------:R-:W-:Y:S01]  /*4cb0*/  FADD.FTZ R46, R43, R46 ;  /* 0x0000002e2b2e7221 */ /* 0x000fe20000010000 */
[----:B------:R-:W-:Y:S01]  /*4cc0*/  SHF.R.U32.HI R10, RZ, 0x10, R33 ;  /* 0x00000010ff0a7819 */ /* 0x000fe20000011621 */
[----:B------:R-:W5:Y:S01]  /*4cd0*/  LDSM.16.MT88.4 R4, [R212+0xb000] ;  /* 0x00b00000d404783b */ /* 0x000f620000004200 */
[----:B------:R-:W-:Y:S01]  /*4ce0*/  PRMT R34, R34, 0x5410, R9 ;  /* 0x0000541022227816 */ /* 0x000fe20000000009 */
[----:B------:R-:W1:Y:S01]  /*4cf0*/  MUFU.EX2 R2, R2 ;  /* 0x0000000200027308 */ /* 0x000e620000000800 */
[----:B------:R-:W-:Y:S01]  /*4d00*/  LOP3.LUT R53, R67, UR11, R208, 0x96, !PT ;  /* 0x0000000b43357c12 */ /* 0x000fe2000f8e96d0 */
[----:B------:R-:W5:Y:S01]  /*4d10*/  LDSM.16.MT88.4 R12, [R214+0xb400] ;  /* 0x00b40000d60c783b */ /* 0x000f620000004200 */
[----:B------:R-:W-:Y:S01]  /*4d20*/  LOP3.LUT R66, R113, UR9, R66, 0x96, !PT ;  /* 0x0000000971427c12 */ /* 0x000fe2000f8e9642 */
[--C-:B------:R-:W-:Y:S01]  /*4d30*/  HSET2.LE.AND R34, R34, R58.reuse, PT ;  /* 0x0000003a22227233 */ /* 0x100fe20003803000 */
[----:B---3--:R-:W-:Y:S01]  /*4d40*/  F2FP.PACK_AB R9, R36, R37 ;  /* 0x000000252409723e */ /* 0x008fe200000000ff */
[----:B------:R-:W-:Y:S01]  /*4d50*/  IMAD.WIDE.U32 R114, R53, -0x2daee0ad, RZ ;  /* 0xd2511f5335727825 */ /* 0x000fe200078e00ff */
[----:B------:R-:W-:Y:S01]  /*4d60*/  SHF.R.U32.HI R33, RZ, 0x18, R33 ;  /* 0x00000018ff217819 */ /* 0x000fe20000011621 */
[----:B------:R-:W3:Y:S01]  /*4d70*/  MUFU.EX2 R38, R38 ;  /* 0x0000002600267308 */ /* 0x000ee20000000800 */
[----:B------:R-:W-:Y:S01]  /*4d80*/  LOP3.LUT R10, R10, 0xff, RZ, 0xc0, !PT ;  /* 0x000000ff0a0a7812 */ /* 0x000fe200078ec0ff */
[----:B------:R-:W-:Y:S01]  /*4d90*/  IMAD.WIDE.U32 R66, R66, -0x2daee0ad, RZ ;  /* 0xd2511f5342427825 */ /* 0x000fe200078e00ff */
[----:B--2---:R-:W-:Y:S01]  /*4da0*/  FMNMX.FTZ R168, R168, R8, !PT ;  /* 0x00000008a8a87209 */ /* 0x004fe20007810000 */
[C---:B------:R-:W-:Y:S01]  /*4db0*/  HMMA.16816.F32 R156, R128.reuse, R148, RZ ;  /* 0x00000094809c723c */ /* 0x040fe200000018ff */
[----:B------:R-:W-:Y:S01]  /*4dc0*/  LOP3.LUT R34, R34, R9, RZ, 0xc0, !PT ;  /* 0x0000000922227212 */ /* 0x000fe200078ec0ff */
[----:B------:R-:W-:Y:S01]  /*4dd0*/  FADD.FTZ R48, R45, R48 ;  /* 0x000000302d307221 */ /* 0x000fe20000010000 */
[----:B------:R-:W-:Y:S01]  /*4de0*/  PRMT R33, R10, 0x5410, R33 ;  /* 0x000054100a217816 */ /* 0x000fe20000000021 */
[----:B------:R-:W-:Y:S01]  /*4df0*/  FMUL.FTZ R176, R168, c[0x0][0x23c] ;  /* 0x00008f00a8b07a20 */ /* 0x000fe20000410000 */
[----:B-1----:R-:W-:Y:S01]  /*4e00*/  F2FP.PACK_AB R9, R40, R41 ;  /* 0x000000292809723e */ /* 0x002fe200000000ff */
[----:B------:R-:W-:Y:S01]  /*4e10*/  MUFU.EX2 R183, R183 ;  /* 0x000000b700b77308 */ /* 0x000fe20000000800 */
[----:B------:R-:W-:Y:S01]  /*4e20*/  LOP3.LUT R55, R67, UR6, R114, 0x96, !PT ;  /* 0x0000000643377c12 */ /* 0x000fe2000f8e9672 */
[----:B------:R-:W-:Y:S01]  /*4e30*/  HSET2.LE.AND R33, R33, R58, PT ;  /* 0x0000003a21217233 */ /* 0x000fe20003803000 */
[----:B----4-:R-:W-:Y:S01]  /*4e40*/  FMNMX.FTZ R167, R167, R52, !PT ;  /* 0x00000034a7a77209 */ /* 0x010fe20007810000 */
[C---:B------:R-:W-:Y:S01]  /*4e50*/  HMMA.16816.F32 R72, R128.reuse, R80, RZ ;  /* 0x000000508048723c */ /* 0x040fe200000018ff */
[----:B------:R-:W-:Y:S01]  /*4e60*/  LOP3.LUT R32, R32, R9, RZ, 0xc0, !PT ;  /* 0x0000000920207212 */ /* 0x000fe200078ec0ff */
[----:B------:R-:W-:Y:S01]  /*4e70*/  FADD.FTZ R46, R41, R46 ;  /* 0x0000002e292e7221 */ /* 0x000fe20000010000 */
[----:B------:R-:W-:Y:S01]  /*4e80*/  FSETP.NEU.FTZ.AND P1, PT, R168, -INF , PT ;  /* 0xff800000a800780b */ /* 0x000fe20003f3d000 */
[----:B------:R-:W-:Y:S01]  /*4e90*/  FMUL.FTZ R174, R167, c[0x0][0x23c] ;  /* 0x00008f00a7ae7a20 */ /* 0x000fe20000410000 */
[----:B------:R-:W-:Y:S01]  /*4ea0*/  F2FP.PACK_AB R10, R0, R2 ;  /* 0x00000002000a723e */ /* 0x000fe200000000ff */
[----:B------:R-:W-:Y:S01]  /*4eb0*/  MUFU.EX2 R194, R194 ;  /* 0x000000c200c27308 */ /* 0x000fe20000000800 */
[----:B---3--:R-:W-:Y:S01]  /*4ec0*/  F2FP.PACK_AB R9, R38, R39 ;  /* 0x000000272609723e */ /* 0x008fe200000000ff */
[----:B------:R-:W-:Y:S01]  /*4ed0*/  HMMA.16816.F32 R88, R128, R96, RZ ;  /* 0x000000608058723c */ /* 0x000fe200000018ff */
[----:B------:R-:W-:Y:S01]  /*4ee0*/  LOP3.LUT R114, R115, UR8, R84, 0x96, !PT ;  /* 0x0000000873727c12 */ /* 0x000fe2000f8e9654 */
[----:B------:R-:W-:Y:S01]  /*4ef0*/  IMAD.WIDE.U32 R84, R55, -0x326172a9, RZ ;  /* 0xcd9e8d5737547825 */ /* 0x000fe200078e00ff */
[----:B------:R-:W-:-:S02]  /*4f00*/  FSEL R176, R176, RZ, P1 ;  /* 0x000000ffb0b07208 */ /* 0x000fc40000800000 */
[----:B------:R-:W-:Y:S01]  /*4f10*/  FSETP.NEU.FTZ.AND P1, PT, R167, -INF , PT ;  /* 0xff800000a700780b */ /* 0x000fe20003f3d000 */
[----:B------:R-:W-:Y:S01]  /*4f20*/  IMAD.WIDE.U32 R114, R114, -0x326172a9, RZ ;  /* 0xcd9e8d5772727825 */ /* 0x000fe200078e00ff */
[----:B------:R-:W-:Y:S01]  /*4f30*/  LOP3.LUT R35, R35, R10, RZ, 0xc0, !PT ;  /* 0x0000000a23237212 */ /* 0x000fe200078ec0ff */
[C---:B------:R-:W-:Y:S01]  /*4f40*/  HMMA.16816.F32 R104, R128.reuse, R108, RZ ;  /* 0x0000006c8068723c */ /* 0x040fe200000018ff */
[----:B------:R-:W-:Y:S01]  /*4f50*/  LOP3.LUT R33, R33, R9, RZ, 0xc0, !PT ;  /* 0x0000000921217212 */ /* 0x000fe200078ec0ff */
[--C-:B------:R-:W-:Y:S01]  /*4f60*/  FFMA.FTZ R70, R70, c[0x0][0x23c], -R176.reuse ;  /* 0x00008f0046467a23 */ /* 0x100fe200000108b0 */
[----:B------:R-:W1:Y:S01]  /*4f70*/  LDSM.16.MT88.4 R8, [R212+0xb400] ;  /* 0x00b40000d408783b */ /* 0x000e620000004200 */
[----:B------:R-:W-:Y:S01]  /*4f80*/  LOP3.LUT R55, R84, 0xffff, RZ, 0xc0, !PT ;  /* 0x0000ffff54377812 */ /* 0x000fe200078ec0ff */
[--C-:B------:R-:W-:Y:S01]  /*4f90*/  FFMA.FTZ R50, R50, c[0x0][0x23c], -R176.reuse ;  /* 0x00008f0032327a23 */ /* 0x100fe200000108b0 */
[----:B------:R-:W-:Y:S01]  /*4fa0*/  FSEL R174, R174, RZ, P1 ;  /* 0x000000ffaeae7208 */ /* 0x000fe20000800000 */
[--C-:B------:R-:W-:Y:S01]  /*4fb0*/  FFMA.FTZ R51, R51, c[0x0][0x23c], -R176.reuse ;  /* 0x00008f0033337a23 */ /* 0x100fe200000108b0 */
[----:B------:R-:W-:Y:S01]  /*4fc0*/  SHF.R.U32.HI R55, RZ, 0x8, R55 ;  /* 0x00000008ff377819 */ /* 0x000fe20000011637 */
[----:B------:R-:W-:Y:S01]  /*4fd0*/  FFMA.FTZ R52, R69, c[0x0][0x23c], -R176 ;  /* 0x00008f0045347a23 */ /* 0x000fe200000108b0 */
[----:B------:R-:W-:Y:S01]  /*4fe0*/  LOP3.LUT R67, R84, 0xff, RZ, 0xc0, !PT ;  /* 0x000000ff54437812 */ /* 0x000fe200078ec0ff */
[--C-:B------:R-:W-:Y:S01]  /*4ff0*/  FFMA.FTZ R57, R57, c[0x0][0x23c], -R174.reuse ;  /* 0x00008f0039397a23 */ /* 0x100fe200000108ae */
[----:B------:R2:W-:Y:S01]  /*5000*/  MUFU.EX2 R53, R70 ;  /* 0x0000004600357308 */ /* 0x0005e20000000800 */
[--C-:B------:R-:W-:Y:S01]  /*5010*/  FFMA.FTZ R54, R54, c[0x0][0x23c], -R174.reuse ;  /* 0x00008f0036367a23 */ /* 0x100fe200000108ae */
[----:B------:R-:W-:Y:S01]  /*5020*/  PRMT R67, R67, 0x5410, R55 ;  /* 0x0000541043437816 */ /* 0x000fe20000000037 */
[----:B------:R-:W-:Y:S01]  /*5030*/  FFMA.FTZ R56, R68, c[0x0][0x23c], -R174 ;  /* 0x00008f0044387a23 */ /* 0x000fe200000108ae */
[C---:B------:R-:W-:Y:S01]  /*5040*/  HMMA.16816.F32 R140, R128.reuse, R120, RZ ;  /* 0x00000078808c723c */ /* 0x040fe200000018ff */
[----:B------:R-:W-:Y:S01]  /*5050*/  SHF.R.U32.HI R68, RZ, 0x10, R84 ;  /* 0x00000010ff447819 */ /* 0x000fe20000011654 */
[----:B------:R-:W-:Y:S01]  /*5060*/  FFMA.FTZ R175, R164, c[0x0][0x23c], -R176 ;  /* 0x00008f00a4af7a23 */ /* 0x000fe200000108b0 */
[----:B------:R-:W-:Y:S01]  /*5070*/  SHF.R.U32.HI R69, RZ, 0x18, R84 ;  /* 0x00000018ff457819 */ /* 0x000fe20000011654 */
[----:B------:R3:W-:Y:S01]  /*5080*/  MUFU.EX2 R55, R57 ;  /* 0x0000003900377308 */ /* 0x0007e20000000800 */
[----:B------:R-:W-:Y:S01]  /*5090*/  LOP3.LUT R68, R68, 0xff, RZ, 0xc0, !PT ;  /* 0x000000ff44447812 */ /* 0x000fe200078ec0ff */
[--C-:B------:R-:W-:Y:S01]  /*50a0*/  HSET2.LE.AND R67, R67, R58.reuse, PT ;  /* 0x0000003a43437233 */ /* 0x100fe20003803000 */
[--C-:B------:R-:W-:Y:S01]  /*50b0*/  FFMA.FTZ R164, R211, c[0x0][0x23c], -R176.reuse ;  /* 0x00008f00d3a47a23 */ /* 0x100fe200000108b0 */
[C---:B-----5:R-:W-:Y:S01]  /*50c0*/  HMMA.16816.F32 R124, R128.reuse, R4, RZ ;  /* 0x00000004807c723c */ /* 0x060fe200000018ff */
[----:B------:R-:W-:Y:S01]  /*50d0*/  PRMT R68, R68, 0x5410, R69 ;  /* 0x0000541044447816 */ /* 0x000fe20000000045 */
[----:B------:R-:W-:Y:S01]  /*50e0*/  FFMA.FTZ R173, R172, c[0x0][0x23c], -R176 ;  /* 0x00008f00acad7a23 */ /* 0x000fe200000108b0 */
[----:B------:R-:W-:Y:S01]  /*50f0*/  LOP3.LUT R238, R239, UR33, R238, 0x96, !PT ;  /* 0x00000021efee7c12 */ /* 0x000fe2000f8e96ee */
[----:B------:R-:W-:Y:S01]  /*5100*/  MUFU.EX2 R50, R50 ;  /* 0x0000003200327308 */ /* 0x000fe20000000800 */
[----:B--2---:R-:W-:Y:S01]  /*5110*/  LOP3.LUT R70, R85, UR17, R114, 0x96, !PT ;  /* 0x0000001155467c12 */ /* 0x004fe2000f8e9672 */
[----:B------:R-:W-:Y:S01]  /*5120*/  HSET2.LE.AND R68, R68, R58, PT ;  /* 0x0000003a44447233 */ /* 0x000fe20003803000 */
[--C-:B------:R-:W-:Y:S01]  /*5130*/  FFMA.FTZ R172, R171, c[0x0][0x23c], -R174.reuse ;  /* 0x00008f00abac7a23 */ /* 0x100fe200000108ae */
[C---:B------:R-:W-:Y:S01]  /*5140*/  HMMA.16816.F32 R152, R128.reuse, R150, RZ ;  /* 0x000000968098723c */ /* 0x040fe200000018ff */
[----:B------:R-:W-:Y:S01]  /*5150*/  LOP3.LUT R84, R70, 0xffff, RZ, 0xc0, !PT ;  /* 0x0000ffff46547812 */ /* 0x000fe200078ec0ff */
[----:B------:R-:W-:Y:S01]  /*5160*/  FFMA.FTZ R171, R180, c[0x0][0x23c], -R174 ;  /* 0x00008f00b4ab7a23 */ /* 0x000fe200000108ae */
[----:B------:R-:W-:Y:S01]  /*5170*/  SHF.R.U32.HI R86, RZ, 0x10, R70 ;  /* 0x00000010ff567819 */ /* 0x000fe20000011646 */
[----:B---3--:R-:W-:Y:S01]  /*5180*/  FFMA.FTZ R57, R71, c[0x0][0x23c], -R174 ;  /* 0x00008f0047397a23 */ /* 0x008fe200000108ae */
[----:B------:R-:W2:Y:S01]  /*5190*/  MUFU.EX2 R51, R51 ;  /* 0x0000003300337308 */ /* 0x000ea20000000800 */
[----:B------:R-:W-:Y:S01]  /*51a0*/  LOP3.LUT R71, R70, 0xff, RZ, 0xc0, !PT ;  /* 0x000000ff46477812 */ /* 0x000fe200078ec0ff */
[----:B------:R-:W-:Y:S01]  /*51b0*/  IMAD.WIDE.U32 R238, R238, -0x326172a9, RZ ;  /* 0xcd9e8d57eeee7825 */ /* 0x000fe200078e00ff */
[----:B------:R-:W-:Y:S01]  /*51c0*/  HMMA.16816.F32 R76, R128, R82, RZ ;  /* 0x00000052804c723c */ /* 0x000fe200000018ff */
[----:B------:R-:W-:-:S02]  /*51d0*/  SHF.R.U32.HI R85, RZ, 0x8, R84 ;  /* 0x00000008ff557819 */ /* 0x000fc40000011654 */
[----:B------:R-:W-:Y:S01]  /*51e0*/  SHF.R.U32.HI R70, RZ, 0x18, R70 ;  /* 0x00000018ff467819 */ /* 0x000fe20000011646 */
[--C-:B------:R-:W-:Y:S01]  /*51f0*/  FFMA.FTZ R180, R190, c[0x0][0x23c], -R193.reuse ;  /* 0x00008f00beb47a23 */ /* 0x100fe200000108c1 */
[----:B------:R-:W3:Y:S01]  /*5200*/  MUFU.EX2 R52, R52 ;  /* 0x0000003400347308 */ /* 0x000ee20000000800 */
[----:B------:R-:W-:Y:S01]  /*5210*/  LOP3.LUT R84, R86, 0xff, RZ, 0xc0, !PT ;  /* 0x000000ff56547812 */ /* 0x000fe200078ec0ff */
[----:B------:R-:W-:Y:S01]  /*5220*/  FFMA.FTZ R190, R203, c[0x0][0x23c], -R193 ;  /* 0x00008f00cbbe7a23 */ /* 0x000fe200000108c1 */
[C---:B------:R-:W-:Y:S01]  /*5230*/  HMMA.16816.F32 R92, R128.reuse, R98, RZ ;  /* 0x00000062805c723c */ /* 0x040fe200000018ff */
[----:B------:R-:W-:Y:S01]  /*5240*/  PRMT R71, R71, 0x5410, R85 ;  /* 0x0000541047477816 */ /* 0x000fe20000000055 */
[----:B------:R-:W-:Y:S01]  /*5250*/  FFMA.FTZ R198, R198, c[0x0][0x23c], -R176 ;  /* 0x00008f00c6c67a23 */ /* 0x000fe200000108b0 */
[----:B------:R-:W-:Y:S01]  /*5260*/  PRMT R70, R84, 0x5410, R70 ;  /* 0x0000541054467816 */ /* 0x000fe20000000046 */
[----:B------:R-:W-:Y:S01]  /*5270*/  FFMA.FTZ R197, R197, c[0x0][0x23c], -R176 ;  /* 0x00008f00c5c57a23 */ /* 0x000fe200000108b0 */
[----:B------:R-:W-:Y:S01]  /*5280*/  MUFU.EX2 R54, R54 ;  /* 0x0000003600367308 */ /* 0x000fe20000000800 */
[--C-:B------:R-:W-:Y:S01]  /*5290*/  HSET2.LE.AND R71, R71, R58.reuse, PT ;  /* 0x0000003a47477233 */ /* 0x100fe20003803000 */
[----:B--2---:R-:W-:Y:S01]  /*52a0*/  F2FP.PACK_AB R132, R51, R50 ;  /* 0x000000323384723e */ /* 0x004fe200000000ff */
[C---:B------:R-:W-:Y:S01]  /*52b0*/  HMMA.16816.F32 R144, R128.reuse, R110, RZ ;  /* 0x0000006e8090723c */ /* 0x040fe200000018ff */
[----:B------:R-:W-:Y:S01]  /*52c0*/  HSET2.LE.AND R70, R70, R58, PT ;  /* 0x0000003a46467233 */ /* 0x000fe20003803000 */
[----:B------:R-:W-:Y:S01]  /*52d0*/  LOP3.LUT R248, R239, UR15, R248, 0x96, !PT ;  /* 0x0000000feff87c12 */ /* 0x000fe2000f8e96f8 */
[----:B------:R-:W-:Y:S01]  /*52e0*/  FFMA.FTZ R196, R196, c[0x0][0x23c], -R174 ;  /* 0x00008f00c4c47a23 */ /* 0x000fe200000108ae */
[----:B------:R-:W-:Y:S01]  /*52f0*/  LOP3.LUT R132, R71, R132, RZ, 0xc0, !PT ;  /* 0x0000008447847212 */ /* 0x000fe200078ec0ff */
[----:B------:R-:W2:Y:S01]  /*5300*/  MUFU.EX2 R56, R56 ;  /* 0x0000003800387308 */ /* 0x000ea20000000800 */
[----:B---3--:R-:W-:Y:S01]  /*5310*/  F2FP.PACK_AB R134, R52, R53 ;  /* 0x000000353486723e */ /* 0x008fe200000000ff */
[----:B------:R-:W-:Y:S01]  /*5320*/  IMAD.WIDE.U32 R248, R248, -0x2daee0ad, RZ ;  /* 0xd2511f53f8f87825 */ /* 0x000fe200078e00ff */
[----:B------:R-:W-:Y:S01]  /*5330*/  HMMA.16816.F32 R116, R128, R122, RZ ;  /* 0x0000007a8074723c */ /* 0x000fe200000018ff */
[----:B------:R-:W-:-:S02]  /*5340*/  LOP3.LUT R206, R239, UR15, R206, 0x96, !PT ;  /* 0x0000000fefce7c12 */ /* 0x000fc4000f8e96ce */
[----:B------:R-:W-:Y:S01]  /*5350*/  LOP3.LUT R134, R67, R134, RZ, 0xc0, !PT ;  /* 0x0000008643867212 */ /* 0x000fe200078ec0ff */
[----:B------:R-:W-:Y:S01]  /*5360*/  FFMA.FTZ R67, R229, c[0x0][0x23c], -R176 ;  /* 0x00008f00e5437a23 */ /* 0x000fe200000108b0 */
[----:B------:R-:W3:Y:S01]  /*5370*/  MUFU.EX2 R57, R57 ;  /* 0x0000003900397308 */ /* 0x000ee20000000800 */
[----:B------:R-:W-:Y:S01]  /*5380*/  LOP3.LUT R236, R249, UR12, R236, 0x96, !PT ;  /* 0x0000000cf9ec7c12 */ /* 0x000fe2000f8e96ec */
[----:B------:R-:W-:Y:S01]  /*5390*/  IMAD.WIDE.U32 R206, R206, -0x2daee0ad, RZ ;  /* 0xd2511f53cece7825 */ /* 0x000fe200078e00ff */
[----:B------:R-:W-:Y:S03]  /*53a0*/  HMMA.16816.F32 R128, R128, R6, RZ ;  /* 0x000000068080723c */ /* 0x000fe600000018ff */
[----:B------:R-:W-:Y:S01]  /*53b0*/  IMAD.WIDE.U32 R236, R236, -0x326172a9, RZ ;  /* 0xcd9e8d57ecec7825 */ /* 0x000fe200078e00ff */
[----:B------:R-:W-:Y:S01]  /*53c0*/  LOP3.LUT R204, R207, UR12, R204, 0x96, !PT ;  /* 0x0000000ccfcc7c12 */ /* 0x000fe2000f8e96cc */
[----:B------:R-:W-:Y:S01]  /*53d0*/  MUFU.EX2 R164, R164 ;  /* 0x000000a400a47308 */ /* 0x000fe20000000800 */
[----:B--2---:R-:W-:Y:S01]  /*53e0*/  F2FP.PACK_AB R135, R55, R56 ;  /* 0x000000383787723e */ /* 0x004fe200000000ff */
[----:B------:R-:W-:Y:S01]  /*53f0*/  FFMA.FTZ R199, R199, c[0x0][0x23c], -R174 ;  /* 0x00008f00c7c77a23 */ /* 0x000fe200000108ae */
[----:B------:R-:W-:Y:S01]  /*5400*/  HMMA.16816.F32 R156, R32, R28, R156 ;  /* 0x0000001c209c723c */ /* 0x000fe2000000189c */
[----:B------:R-:W-:Y:S01]  /*5410*/  LOP3.LUT R230, R237, UR11, R230, 0x96, !PT ;  /* 0x0000000bede67c12 */ /* 0x000fe2000f8e96e6 */
[----:B------:R-:W-:Y:S01]  /*5420*/  IMAD.WIDE.U32 R204, R204, -0x326172a9, RZ ;  /* 0xcd9e8d57cccc7825 */ /* 0x000fe200078e00ff */
[----:B------:R-:W-:-:S02]  /*5430*/  LOP3.LUT R135, R68, R135, RZ, 0xc0, !PT ;  /* 0x0000008744877212 */ /* 0x000fc400078ec0ff */
[----:B---3--:R-:W-:Y:S01]  /*5440*/  F2FP.PACK_AB R133, R57, R54 ;  /* 0x000000363985723e */ /* 0x008fe200000000ff */
[----:B------:R-:W-:Y:S01]  /*5450*/  MUFU.EX2 R67, R67 ;  /* 0x0000004300437308 */ /* 0x000fe20000000800 */
[----:B------:R-:W-:Y:S01]  /*5460*/  LOP3.LUT R208, R205, UR11, R208, 0x96, !PT ;  /* 0x0000000bcdd07c12 */ /* 0x000fe2000f8e96d0 */
[C---:B------:R-:W-:Y:S01]  /*5470*/  HMMA.16816.F32 R72, R32.reuse, R24, R72 ;  /* 0x000000182048723c */ /* 0x040fe20000001848 */
[----:B------:R-:W-:Y:S01]  /*5480*/  LOP3.LUT R133, R70, R133, RZ, 0xc0, !PT ;  /* 0x0000008546857212 */ /* 0x000fe200078ec0ff */
[--C-:B------:R-:W-:Y:S02]  /*5490*/  FFMA.FTZ R189, R189, c[0x0][0x23c], -R176.reuse ;  /* 0x00008f00bdbd7a23 */ /* 0x100fe400000108b0 */
[----:B------:R-:W-:Y:S02]  /*54a0*/  FFMA.FTZ R188, R188, c[0x0][0x23c], -R176 ;  /* 0x00008f00bcbc7a23 */ /* 0x000fe400000108b0 */
[----:B------:R-:W2:Y:S01]  /*54b0*/  MUFU.EX2 R175, R175 ;  /* 0x000000af00af7308 */ /* 0x000ea20000000800 */
[--C-:B------:R-:W-:Y:S01]  /*54c0*/  FFMA.FTZ R187, R187, c[0x0][0x23c], -R174.reuse ;  /* 0x00008f00bbbb7a23 */ /* 0x100fe200000108ae */
[----:B------:R-:W-:Y:S01]  /*54d0*/  HMMA.16816.F32 R88, R32, R20, R88 ;  /* 0x000000142058723c */ /* 0x000fe20000001858 */
[----:B------:R-:W-:-:S02]  /*54e0*/  FFMA.FTZ R186, R186, c[0x0][0x23c], -R174 ;  /* 0x00008f00baba7a23 */ /* 0x000fc400000108ae */
[----:B------:R-:W-:Y:S02]  /*54f0*/  FFMA.FTZ R229, R177, c[0x0][0x23c], -R181 ;  /* 0x00008f00b1e57a23 */ /* 0x000fe400000108b5 */
[----:B------:R-:W-:Y:S01]  /*5500*/  FADD.FTZ R50, R50, R51 ;  /* 0x0000003332327221 */ /* 0x000fe20000010000 */
[----:B------:R-:W3:Y:S01]  /*5510*/  MUFU.EX2 R173, R173 ;  /* 0x000000ad00ad7308 */ /* 0x000ee20000000800 */
[----:B------:R-:W-:Y:S01]  /*5520*/  FADD.FTZ R54, R54, R57 ;  /* 0x0000003936367221 */ /* 0x000fe20000010000 */
[C---:B------:R-:W-:Y:S01]  /*5530*/  HMMA.16816.F32 R104, R32.reuse, R16, R104 ;  /* 0x000000102068723c */ /* 0x040fe20000001868 */
[----:B------:R-:W-:Y:S02]  /*5540*/  FADD.FTZ R50, R53, R50 ;  /* 0x0000003235327221 */ /* 0x000fe40000010000 */
[----:B------:R-:W-:Y:S02]  /*5550*/  FADD.FTZ R54, R56, R54 ;  /* 0x0000003638367221 */ /* 0x000fe40000010000 */
[----:B------:R-:W-:Y:S01]  /*5560*/  FADD.FTZ R50, R52, R50 ;  /* 0x0000003234327221 */ /* 0x000fe20000010000 */
[----:B------:R-:W4:Y:S01]  /*5570*/  MUFU.EX2 R172, R172 ;  /* 0x000000ac00ac7308 */ /* 0x000f220000000800 */
[----:B------:R-:W-:Y:S01]  /*5580*/  FADD.FTZ R54, R55, R54 ;  /* 0x0000003637367221 */ /* 0x000fe20000010000 */
[----:B------:R-:W-:Y:S01]  /*5590*/  HMMA.16816.F32 R140, R32, R12, R140 ;  /* 0x0000000c208c723c */ /* 0x000fe2000000188c */
[----:B--2---:R-:W-:-:S02]  /*55a0*/  FADD.FTZ R50, R175, R50 ;  /* 0x00000032af327221 */ /* 0x004fc40000010000 */
[----:B------:R-:W-:Y:S02]  /*55b0*/  FADD.FTZ R48, R39, R48 ;  /* 0x0000003027307221 */ /* 0x000fe40000010000 */
[--C-:B------:R-:W-:Y:S01]  /*55c0*/  FFMA.FTZ R170, R170, c[0x0][0x23c], -R176.reuse ;  /* 0x00008f00aaaa7a23 */ /* 0x100fe200000108b0 */
[----:B------:R-:W2:Y:S01]  /*55d0*/  MUFU.EX2 R171, R171 ;  /* 0x000000ab00ab7308 */ /* 0x000ea20000000800 */
[--C-:B------:R-:W-:Y:S01]  /*55e0*/  FFMA.FTZ R64, R64, c[0x0][0x23c], -R176.reuse ;  /* 0x00008f0040407a23 */ /* 0x100fe200000108b0 */
[C---:B-1----:R-:W-:Y:S01]  /*55f0*/  HMMA.16816.F32 R124, R32.reuse, R8, R124 ;  /* 0x00000008207c723c */ /* 0x042fe2000000187c */
[--C-:B------:R-:W-:Y:S02]  /*5600*/  FFMA.FTZ R169, R169, c[0x0][0x23c], -R176.reuse ;  /* 0x00008f00a9a97a23 */ /* 0x100fe400000108b0 */
[----:B------:R-:W-:Y:S02]  /*5610*/  FFMA.FTZ R232, R63, c[0x0][0x23c], -R176 ;  /* 0x00008f003fe87a23 */ /* 0x000fe400000108b0 */
[----:B---3--:R-:W-:Y:S01]  /*5620*/  FADD.FTZ R50, R173, R50 ;  /* 0x00000032ad327221 */ /* 0x008fe20000010000 */
[----:B------:R-:W1:Y:S01]  /*5630*/  MUFU.EX2 R180, R180 ;  /* 0x000000b400b47308 */ /* 0x000e620000000800 */
[----:B----4-:R-:W-:Y:S01]  /*5640*/  FADD.FTZ R54, R172, R54 ;  /* 0x00000036ac367221 */ /* 0x010fe20000010000 */
[----:B------:R-:W-:Y:S01]  /*5650*/  HMMA.16816.F32 R152, R32, R30, R152 ;  /* 0x0000001e2098723c */ /* 0x000fe20000001898 */
[----:B------:R-:W-:-:S02]  /*5660*/  FADD.FTZ R46, R40, R46 ;  /* 0x0000002e282e7221 */ /* 0x000fc40000010000 */
[----:B------:R-:W-:Y:S02]  /*5670*/  FADD.FTZ R48, R38, R48 ;  /* 0x0000003026307221 */ /* 0x000fe40000010000 */
[----:B------:R-:W-:Y:S01]  /*5680*/  FFMA.FTZ R61, R61, c[0x0][0x23c], -R174 ;  /* 0x00008f003d3d7a23 */ /* 0x000fe200000108ae */
[----:B------:R-:W3:Y:S01]  /*5690*/  MUFU.EX2 R202, R202 ;  /* 0x000000ca00ca7308 */ /* 0x000ee20000000800 */
[----:B--2---:R-:W-:Y:S01]  /*56a0*/  FADD.FTZ R54, R171, R54 ;  /* 0x00000036ab367221 */ /* 0x004fe20000010000 */
[C---:B------:R-:W-:Y:S01]  /*56b0*/  HMMA.16816.F32 R76, R32.reuse, R26, R76 ;  /* 0x0000001a204c723c */ /* 0x040fe2000000184c */
[--C-:B------:R-:W-:Y:S02]  /*56c0*/  FFMA.FTZ R62, R62, c[0x0][0x23c], -R174.reuse ;  /* 0x00008f003e3e7a23 */ /* 0x100fe400000108ae */
[----:B------:R-:W-:Y:S02]  /*56d0*/  FFMA.FTZ R59, R59, c[0x0][0x23c], -R174 ;  /* 0x00008f003b3b7a23 */ /* 0x000fe400000108ae */
[----:B------:R-:W-:Y:S01]  /*56e0*/  FADD.FTZ R50, R164, R50 ;  /* 0x00000032a4327221 */ /* 0x000fe20000010000 */
[----:B------:R-:W2:Y:S01]  /*56f0*/  MUFU.EX2 R190, R190 ;  /* 0x000000be00be7308 */ /* 0x000ea20000000800 */
[----:B------:R-:W-:Y:S01]  /*5700*/  FADD.FTZ R46, R37, R46 ;  /* 0x0000002e252e7221 */ /* 0x000fe20000010000 */
[----:B------:R-:W-:Y:S01]  /*5710*/  HMMA.16816.F32 R92, R32, R22, R92 ;  /* 0x00000016205c723c */ /* 0x000fe2000000185c */
[----:B------:R-:W-:-:S02]  /*5720*/  FADD.FTZ R48, R2, R48 ;  /* 0x0000003002307221 */ /* 0x000fc40000010000 */
[----:B------:R-:W-:Y:S02]  /*5730*/  FADD.FTZ R50, R67, R50 ;  /* 0x0000003243327221 */ /* 0x000fe40000010000 */
[----:B------:R-:W-:Y:S01]  /*5740*/  FADD.FTZ R46, R36, R46 ;  /* 0x0000002e242e7221 */ /* 0x000fe20000010000 */
[----:B------:R-:W4:Y:S01]  /*5750*/  MUFU.EX2 R195, R195 ;  /* 0x000000c300c37308 */ /* 0x000f220000000800 */
[----:B------:R-:W-:Y:S01]  /*5760*/  FADD.FTZ R48, R0, R48 ;  /* 0x0000003000307221 */ /* 0x000fe20000010000 */
[C---:B------:R-:W-:Y:S01]  /*5770*/  HMMA.16816.F32 R144, R32.reuse, R18, R144 ;  /* 0x000000122090723c */ /* 0x040fe20000001890 */
[----:B-1----:R-:W-:Y:S02]  /*5780*/  FADD.FTZ R46, R180, R46 ;  /* 0x0000002eb42e7221 */ /* 0x002fe40000010000 */
[----:B------:R-:W-:Y:S02]  /*5790*/  FADD.FTZ R48, R194, R48 ;  /* 0x00000030c2307221 */ /* 0x000fe40000010000 */
[----:B------:R-:W-:Y:S01]  /*57a0*/  FADD.FTZ R46, R183, R46 ;  /* 0x0000002eb72e7221 */ /* 0x000fe20000010000 */
[----:B------:R-:W1:Y:S01]  /*57b0*/  MUFU.EX2 R201, R201 ;  /* 0x000000c900c97308 */ /* 0x000e620000000800 */
[----:B---3--:R-:W-:Y:S01]  /*57c0*/  FADD.FTZ R48, R202, R48 ;  /* 0x00000030ca307221 */ /* 0x008fe20000010000 */
[----:B------:R-:W-:Y:S01]  /*57d0*/  HMMA.16816.F32 R116, R32, R14, R116 ;  /* 0x0000000e2074723c */ /* 0x000fe20000001874 */
[----:B--2---:R-:W-:-:S05]  /*57e0*/  FADD.FTZ R46, R190, R46 ;  /* 0x0000002ebe2e7221 */ /* 0x004fca0000010000 */
[----:B------:R-:W2:Y:S01]  /*57f0*/  MUFU.EX2 R200, R200 ;  /* 0x000000c800c87308 */ /* 0x000ea20000000800 */
[----:B----4-:R-:W-:Y:S01]  /*5800*/  FADD.FTZ R46, R195, R46 ;  /* 0x0000002ec32e7221 */ /* 0x010fe20000010000 */
[----:B------:R-:W-:Y:S06]  /*5810*/  HMMA.16816.F32 R128, R32, R10, R128 ;  /* 0x0000000a2080723c */ /* 0x000fec0000001880 */
[----:B------:R-:W-:Y:S01]  /*5820*/  MUFU.EX2 R198, R198 ;  /* 0x000000c600c67308 */ /* 0x000fe20000000800 */
[----:B------:R-:W-:Y:S01]  /*5830*/  LOP3.LUT R32, R115, UR7, R112, 0x96, !PT ;  /* 0x0000000773207c12 */ /* 0x000fe2000f8e9670 */
[----:B------:R-:W-:Y:S01]  /*5840*/  HMMA.16816.F32 R136, R132, R4, RZ ;  /* 0x000000048488723c */ /* 0x000fe200000018ff */
[----:B-1----:R-:W-:-:S05]  /*5850*/  FADD.FTZ R48, R201, R48 ;  /* 0x00000030c9307221 */ /* 0x002fca0000010000 */
[----:B------:R-:W-:Y:S01]  /*5860*/  MUFU.EX2 R197, R197 ;  /* 0x000000c500c57308 */ /* 0x000fe20000000800 */
[----:B------:R-:W-:Y:S01]  /*5870*/  IMAD.WIDE.U32 R4, R32, -0x2daee0ad, RZ ;  /* 0xd2511f5320047825 */ /* 0x000fe200078e00ff */
[C---:B------:R-:W-:Y:S03]  /*5880*/  HMMA.16816.F32 R160, R132.reuse, R148, RZ ;  /* 0x0000009484a0723c */ /* 0x040fe600000018ff */
[----:B--2---:R-:W-:Y:S01]  /*5890*/  FADD.FTZ R48, R200, R48 ;  /* 0x00000030c8307221 */ /* 0x004fe20000010000 */
[----:B------:R-:W-:Y:S02]  /*58a0*/  LOP3.LUT R32, R4, 0xffff, RZ, 0xc0, !PT ;  /* 0x0000ffff04207812 */ /* 0x000fe400078ec0ff */
[----:B------:R-:W-:Y:S02]  /*58b0*/  MUFU.EX2 R196, R196 ;  /* 0x000000c400c47308 */ /* 0x000fe40000000800 */
[----:B------:R-:W-:Y:S01]  /*58c0*/  HMMA.16816.F32 R68, R132, R80, RZ ;  /* 0x000000508444723c */ /* 0x000fe200000018ff */
[----:B------:R-:W-:-:S05]  /*58d0*/  SHF.R.U32.HI R32, RZ, 0x8, R32 ;  /* 0x00000008ff207819 */ /* 0x000fca0000011620 */
[----:B------:R-:W-:Y:S02]  /*58e0*/  MUFU.EX2 R199, R199 ;  /* 0x000000c700c77308 */ /* 0x000fe40000000800 */
[C---:B------:R-:W-:Y:S06]  /*58f0*/  HMMA.16816.F32 R84, R132.reuse, R96, RZ ;  /* 0x000000608454723c */ /* 0x040fec00000018ff */
[----:B------:R-:W1:Y:S02]  /*5900*/  MUFU.EX2 R189, R189 ;  /* 0x000000bd00bd7308 */ /* 0x000e640000000800 */
[C---:B------:R-:W-:Y:S06]  /*5910*/  HMMA.16816.F32 R100, R132.reuse, R108, RZ ;  /* 0x0000006c8464723c */ /* 0x040fec00000018ff */
[----:B------:R-:W2:Y:S02]  /*5920*/  MUFU.EX2 R188, R188 ;  /* 0x000000bc00bc7308 */ /* 0x000ea40000000800 */
[C---:B------:R-:W-:Y:S06]  /*5930*/  HMMA.16816.F32 R112, R132.reuse, R120, RZ ;  /* 0x000000788470723c */ /* 0x040fec00000018ff */
[----:B------:R-:W-:Y:S01]  /*5940*/  MUFU.EX2 R187, R187 ;  /* 0x000000bb00bb7308 */ /* 0x000fe20000000800 */
[----:B-1----:R-:W-:Y:S01]  /*5950*/  FADD.FTZ R50, R189, R50 ;  /* 0x00000032bd327221 */ /* 0x002fe20000010000 */
[C---:B------:R-:W-:Y:S06]  /*5960*/  HMMA.16816.F32 R148, R132.reuse, R150, RZ ;  /* 0x000000968494723c */ /* 0x040fec00000018ff */
[----:B------:R-:W-:Y:S01]  /*5970*/  MUFU.EX2 R186, R186 ;  /* 0x000000ba00ba7308 */ /* 0x000fe20000000800 */
[----:B--2---:R-:W-:Y:S01]  /*5980*/  FADD.FTZ R50, R188, R50 ;  /* 0x00000032bc327221 */ /* 0x004fe20000010000 */
[----:B------:R-:W-:Y:S03]  /*5990*/  HMMA.16816.F32 R80, R132, R82, RZ ;  /* 0x000000528450723c */ /* 0x000fe600000018ff */
[----:B------:R-:W-:-:S03]  /*59a0*/  FADD.FTZ R50, R198, R50 ;  /* 0x00000032c6327221 */ /* 0x000fc60000010000 */
[----:B------:R-:W1:Y:S01]  /*59b0*/  MUFU.EX2 R192, R192 ;  /* 0x000000c000c07308 */ /* 0x000e620000000800 */
[----:B------:R-:W-:Y:S01]  /*59c0*/  FADD.FTZ R50, R197, R50 ;  /* 0x00000032c5327221 */ /* 0x000fe20000010000 */
[C---:B------:R-:W-:Y:S06]  /*59d0*/  HMMA.16816.F32 R96, R132.reuse, R98, RZ ;  /* 0x000000628460723c */ /* 0x040fec00000018ff */
[----:B------:R-:W2:Y:S02]  /*59e0*/  MUFU.EX2 R184, R184 ;  /* 0x000000b800b87308 */ /* 0x000ea40000000800 */
[C---:B------:R-:W-:Y:S06]  /*59f0*/  HMMA.16816.F32 R108, R132.reuse, R110, RZ ;  /* 0x0000006e846c723c */ /* 0x040fec00000018ff */
[----:B------:R-:W3:Y:S01]  /*5a00*/  MUFU.EX2 R191, R191 ;  /* 0x000000bf00bf7308 */ /* 0x000ee20000000800 */
[----:B-1----:R-:W-:Y:S01]  /*5a10*/  FADD.FTZ R46, R192, R46 ;  /* 0x0000002ec02e7221 */ /* 0x002fe20000010000 */
[C---:B------:R-:W-:Y:S06]  /*5a20*/  HMMA.16816.F32 R120, R132.reuse, R122, RZ ;  /* 0x0000007a8478723c */ /* 0x040fec00000018ff */
[----:B------:R-:W1:Y:S01]  /*5a30*/  MUFU.EX2 R179, R179 ;  /* 0x000000b300b37308 */ /* 0x000e620000000800 */
[----:B--2---:R-:W-:Y:S01]  /*5a40*/  FADD.FTZ R46, R184, R46 ;  /* 0x0000002eb82e7221 */ /* 0x004fe20000010000 */
[----:B------:R-:W-:Y:S06]  /*5a50*/  HMMA.16816.F32 R132, R132, R6, RZ ;  /* 0x000000068484723c */ /* 0x000fec00000018ff */
[----:B------:R-:W2:Y:S01]  /*5a60*/  MUFU.EX2 R182, R182 ;  /* 0x000000b600b67308 */ /* 0x000ea20000000800 */
[----:B------:R-:W-:Y:S01]  /*5a70*/  LOP3.LUT R7, R5, UR16, R66, 0x96, !PT ;  /* 0x0000001005077c12 */ /* 0x000fe2000f8e9642 */
[----:B------:R-:W-:Y:S01]  /*5a80*/  FFMA.FTZ R66, R65, c[0x0][0x23c], -R174 ;  /* 0x00008f0041427a23 */ /* 0x000fe200000108ae */
[----:B------:R-:W-:Y:S01]  /*5a90*/  SHF.R.U32.HI R5, RZ, 0x10, R4 ;  /* 0x00000010ff057819 */ /* 0x000fe20000011604 */
[----:B------:R-:W-:Y:S01]  /*5aa0*/  FFMA.FTZ R65, R210, c[0x0][0x23c], -R174 ;  /* 0x00008f00d2417a23 */ /* 0x000fe200000108ae */
[----:B------:R-:W-:Y:S01]  /*5ab0*/  LOP3.LUT R6, R4, 0xff, RZ, 0xc0, !PT ;  /* 0x000000ff04067812 */ /* 0x000fe200078ec0ff */
[----:B---3--:R-:W-:Y:S01]  /*5ac0*/  FADD.FTZ R46, R191, R46 ;  /* 0x0000002ebf2e7221 */ /* 0x008fe20000010000 */
[----:B------:R-:W-:Y:S01]  /*5ad0*/  SHF.R.U32.HI R4, RZ, 0x18, R4 ;  /* 0x00000018ff047819 */ /* 0x000fe20000011604 */
[----:B------:R-:W3:Y:S01]  /*5ae0*/  MUFU.EX2 R66, R66 ;  /* 0x0000004200427308 */ /* 0x000ee20000000800 */
[----:B------:R-:W-:Y:S01]  /*5af0*/  LOP3.LUT R5, R5, 0xff, RZ, 0xc0, !PT ;  /* 0x000000ff05057812 */ /* 0x000fe200078ec0ff */
[----:B-1----:R-:W-:Y:S01]  /*5b00*/  FADD.FTZ R48, R179, R48 ;  /* 0x00000030b3307221 */ /* 0x002fe20000010000 */
[----:B------:R-:W-:-:S02]  /*5b10*/  SHF.R.U32.HI R33, RZ, 0x10, R7 ;  /* 0x00000010ff217819 */ /* 0x000fc40000011607 */
[----:B------:R-:W-:Y:S02]  /*5b20*/  PRMT R4, R5, 0x5410, R4 ;  /* 0x0000541005047816 */ /* 0x000fe40000000004 */
[C---:B------:R-:W-:Y:S01]  /*5b30*/  LOP3.LUT R5, R7.reuse, 0xffff, RZ, 0xc0, !PT ;  /* 0x0000ffff07057812 */ /* 0x040fe200078ec0ff */
[----:B------:R-:W1:Y:S01]  /*5b40*/  MUFU.EX2 R65, R65 ;  /* 0x0000004100417308 */ /* 0x000e620000000800 */
[----:B------:R-:W-:Y:S01]  /*5b50*/  PRMT R6, R6, 0x5410, R32 ;  /* 0x0000541006067816 */ /* 0x000fe20000000020 */
[--C-:B------:R-:W-:Y:S01]  /*5b60*/  HSET2.LE.AND R4, R4, R58.reuse, PT ;  /* 0x0000003a04047233 */ /* 0x100fe20003803000 */
[----:B------:R-:W-:Y:S01]  /*5b70*/  LOP3.LUT R32, R7, 0xff, RZ, 0xc0, !PT ;  /* 0x000000ff07207812 */ /* 0x000fe200078ec0ff */
[----:B--2---:R-:W-:Y:S01]  /*5b80*/  FADD.FTZ R48, R182, R48 ;  /* 0x00000030b6307221 */ /* 0x004fe20000010000 */
[----:B------:R-:W-:Y:S01]  /*5b90*/  SHF.R.U32.HI R34, RZ, 0x8, R5 ;  /* 0x00000008ff227819 */ /* 0x000fe20000011605 */
[----:B------:R-:W-:Y:S01]  /*5ba0*/  HSET2.LE.AND R6, R6, R58, PT ;  /* 0x0000003a06067233 */ /* 0x000fe20003803000 */
[----:B------:R-:W-:Y:S01]  /*5bb0*/  SHF.R.U32.HI R7, RZ, 0x18, R7 ;  /* 0x00000018ff077819 */ /* 0x000fe20000011607 */
[----:B------:R-:W2:Y:S01]  /*5bc0*/  MUFU.EX2 R178, R178 ;  /* 0x000000b200b27308 */ /* 0x000ea20000000800 */
[----:B------:R-:W-:Y:S01]  /*5bd0*/  LOP3.LUT R5, R33, 0xff, RZ, 0xc0, !PT ;  /* 0x000000ff21057812 */ /* 0x000fe200078ec0ff */
[----:B---3--:R-:W-:Y:S01]  /*5be0*/  FADD.FTZ R54, R66, R54 ;  /* 0x0000003642367221 */ /* 0x008fe20000010000 */
[----:B------:R-:W-:-:S02]  /*5bf0*/  PRMT R32, R32, 0x5410, R34 ;  /* 0x0000541020207816 */ /* 0x000fc40000000022 */
[----:B------:R-:W-:Y:S02]  /*5c00*/  PRMT R5, R5, 0x5410, R7 ;  /* 0x0000541005057816 */ /* 0x000fe40000000007 */
[----:B------:R-:W-:Y:S01]  /*5c10*/  F2FP.PACK_AB R7, R67, R164 ;  /* 0x000000a44307723e */ /* 0x000fe200000000ff */
[----:B------:R-:W-:Y:S01]  /*5c20*/  MUFU.EX2 R229, R229 ;  /* 0x000000e500e57308 */ /* 0x000fe20000000800 */
[C---:B-1----:R-:W-:Y:S01]  /*5c30*/  FADD.FTZ R54, R65.reuse, R54 ;  /* 0x0000003641367221 */ /* 0x042fe20000010000 */
[--C-:B------:R-:W-:Y:S01]  /*5c40*/  HSET2.LE.AND R5, R5, R58.reuse, PT ;  /* 0x0000003a05057233 */ /* 0x100fe20003803000 */
[----:B------:R-:W-:Y:S02]  /*5c50*/  LOP3.LUT R6, R6, R7, RZ, 0xc0, !PT ;  /* 0x0000000706067212 */ /* 0x000fe400078ec0ff */
[----:B------:R-:W-:Y:S01]  /*5c60*/  F2FP.PACK_AB R7, R65, R66 ;  /* 0x000000424107723e */ /* 0x000fe200000000ff */
[----:B------:R-:W-:Y:S02]  /*5c70*/  FADD.FTZ R54, R187, R54 ;  /* 0x00000036bb367221 */ /* 0x000fe40000010000 */
[----:B------:R-:W1:Y:S01]  /*5c80*/  MUFU.EX2 R170, R170 ;  /* 0x000000aa00aa7308 */ /* 0x000e620000000800 */
[----:B------:R-:W-:Y:S01]  /*5c90*/  LOP3.LUT R7, R4, R7, RZ, 0xc0, !PT ;  /* 0x0000000704077212 */ /* 0x000fe200078ec0ff */
[----:B------:R-:W-:Y:S01]  /*5ca0*/  HSET2.LE.AND R4, R32, R58, PT ;  /* 0x0000003a20047233 */ /* 0x000fe20003803000 */
[----:B------:R-:W-:Y:S01]  /*5cb0*/  F2FP.PACK_AB R32, R173, R175 ;  /* 0x000000afad20723e */ /* 0x000fe200000000ff */
[----:B------:R-:W-:-:S02]  /*5cc0*/  FADD.FTZ R54, R186, R54 ;  /* 0x00000036ba367221 */ /* 0x000fc40000010000 */
[----:B--2---:R-:W-:Y:S01]  /*5cd0*/  FADD.FTZ R48, R178, R48 ;  /* 0x00000030b2307221 */ /* 0x004fe20000010000 */
[----:B------:R-:W-:Y:S01]  /*5ce0*/  LOP3.LUT R4, R4, R32, RZ, 0xc0, !PT ;  /* 0x0000002004047212 */ /* 0x000fe200078ec0ff */
[----:B------:R-:W2:Y:S01]  /*5cf0*/  MUFU.EX2 R64, R64 ;  /* 0x0000004000407308 */ /* 0x000ea20000000800 */
[----:B------:R-:W-:Y:S01]  /*5d00*/  F2FP.PACK_AB R32, R171, R172 ;  /* 0x000000acab20723e */ /* 0x000fe200000000ff */
[----:B------:R-:W-:-:S03]  /*5d10*/  FADD.FTZ R54, R196, R54 ;  /* 0x00000036c4367221 */ /* 0x000fc60000010000 */
[----:B------:R-:W-:Y:S01]  /*5d20*/  LOP3.LUT R5, R5, R32, RZ, 0xc0, !PT ;  /* 0x0000002005057212 */ /* 0x000fe200078ec0ff */
[----:B------:R-:W-:Y:S02]  /*5d30*/  FADD.FTZ R54, R199, R54 ;  /* 0x00000036c7367221 */ /* 0x000fe40000010000 */
[----:B------:R-:W3:Y:S01]  /*5d40*/  MUFU.EX2 R169, R169 ;  /* 0x000000a900a97308 */ /* 0x000ee20000000800 */
[----:B-1----:R-:W-:-:S03]  /*5d50*/  FADD.FTZ R50, R170, R50 ;  /* 0x00000032aa327221 */ /* 0x002fc60000010000 */
[C---:B------:R-:W-:Y:S04]  /*5d60*/  HMMA.16816.F32 R100, R4.reuse, R16, R100 ;  /* 0x000000100464723c */ /* 0x040fe80000001864 */
[----:B------:R-:W-:Y:S01]  /*5d70*/  MUFU.EX2 R232, R232 ;  /* 0x000000e800e87308 */ /* 0x000fe20000000800 */
[----:B--2---:R-:W-:Y:S02]  /*5d80*/  FADD.FTZ R50, R64, R50 ;  /* 0x0000003240327221 */ /* 0x004fe40000010000 */
[--C-:B------:R-:W-:Y:S01]  /*5d90*/  LOP3.LUT R16, R231, UR13, R238.reuse, 0x96, !PT ;  /* 0x0000000de7107c12 */ /* 0x100fe2000f8e96ee */
[----:B------:R-:W-:Y:S01]  /*5da0*/  IMAD.WIDE.U32 R230, R230, -0x2daee0ad, RZ ;  /* 0xd2511f53e6e67825 */ /* 0x000fe200078e00ff */
[----:B------:R-:W-:Y:S01]  /*5db0*/  HMMA.16816.F32 R136, R4, R8, R136 ;  /* 0x000000080488723c */ /* 0x000fe20000001888 */
[----:B------:R-:W-:-:S02]  /*5dc0*/  LOP3.LUT R238, R209, UR13, R238, 0x96, !PT ;  /* 0x0000000dd1ee7c12 */ /* 0x000fc4000f8e96ee */
[----:B------:R-:W-:Y:S01]  /*5dd0*/  IMAD.WIDE.U32 R16, R16, -0x2daee0ad, RZ ;  /* 0xd2511f5310107825 */ /* 0x000fe200078e00ff */
[----:B------:R-:W1:Y:S03]  /*5de0*/  MUFU.EX2 R61, R61 ;  /* 0x0000003d003d7308 */ /* 0x000e660000000800 */
[----:B------:R-:W-:Y:S01]  /*5df0*/  IMAD.WIDE.U32 R238, R238, -0x2daee0ad, RZ ;  /* 0xd2511f53eeee7825 */ /* 0x000fe200078e00ff */
[----:B------:R-:W-:Y:S01]  /*5e00*/  LOP3.LUT R32, R17, UR10, R248, 0x96, !PT ;  /* 0x0000000a11207c12 */ /* 0x000fe2000f8e96f8 */
[C---:B------:R-:W-:Y:S01]  /*5e10*/  HMMA.16816.F32 R112, R4.reuse, R12, R112 ;  /* 0x0000000c0470723c */ /* 0x040fe20000001870 */
[----:B------:R-:W-:Y:S01]  /*5e20*/  LOP3.LUT R210, R231, UR8, R16, 0x96, !PT ;  /* 0x00000008e7d27c12 */ /* 0x000fe2000f8e9610 */
[----:B---3--:R-:W-:Y:S01]  /*5e30*/  FADD.FTZ R50, R169, R50 ;  /* 0x00000032a9327221 */ /* 0x008fe20000010000 */
[----:B------:R-:W-:Y:S01]  /*5e40*/  LOP3.LUT R206, R239, UR10, R206, 0x96, !PT ;  /* 0x0000000aefce7c12 */ /* 0x000fe2000f8e96ce */
[----:B------:R-:W-:Y:S01]  /*5e50*/  IMAD.WIDE.U32 R32, R32, -0x326172a9, RZ ;  /* 0xcd9e8d5720207825 */ /* 0x000fe200078e00ff */
[----:B------:R-:W-:Y:S03]  /*5e60*/  MUFU.EX2 R62, R62 ;  /* 0x0000003e003e7308 */ /* 0x000fe60000000800 */
[----:B------:R-:W-:Y:S01]  /*5e70*/  IMAD.WIDE.U32 R210, R210, -0x326172a9, RZ ;  /* 0xcd9e8d57d2d27825 */ /* 0x000fe200078e00ff */
[----:B------:R-:W-:Y:S01]  /*5e80*/  LOP3.LUT R34, R33, UR9, R236, 0x96, !PT ;  /* 0x0000000921227c12 */ /* 0x000fe2000f8e96ec */
[C---:B------:R-:W-:Y:S02]  /*5e90*/  HMMA.16816.F32 R120, R4.reuse, R14, R120 ;  /* 0x0000000e0478723c */ /* 0x040fe40000001878 */
[----:B------:R-:W-:Y:S01]  /*5ea0*/  IMAD.WIDE.U32 R206, R206, -0x326172a9, RZ ;  /* 0xcd9e8d57cece7825 */ /* 0x000fe200078e00ff */
[----:B------:R-:W2:Y:S03]  /*5eb0*/  MUFU.EX2 R59, R59 ;  /* 0x0000003b003b7308 */ /* 0x000ea60000000800 */
[----:B------:R-:W-:Y:S01]  /*5ec0*/  IMAD.WIDE.U32 R34, R34, -0x2daee0ad, RZ ;  /* 0xd2511f5322227825 */ /* 0x000fe200078e00ff */
[----:B------:R-:W-:Y:S01]  /*5ed0*/  LOP3.LUT R204, R207, UR9, R204, 0x96, !PT ;  /* 0x00000009cfcc7c12 */ /* 0x000fe2000f8e96cc */
[----:B------:R-:W-:Y:S02]  /*5ee0*/  HMMA.16816.F32 R160, R4, R28, R160 ;  /* 0x0000001c04a0723c */ /* 0x000fe400000018a0 */
[----:B-1----:R-:W-:Y:S01]  /*5ef0*/  FADD.FTZ R54, R61, R54 ;  /* 0x000000363d367221 */ /* 0x002fe20000010000 */
[----:B------:R-:W-:Y:S01]  /*5f00*/  LOP3.LUT R8, R35, UR6, R230, 0x96, !PT ;  /* 0x0000000623087c12 */ /* 0x000fe2000f8e96e6 */
[----:B------:R-:W-:-:S04]  /*5f10*/  IMAD.WIDE.U32 R230, R208, -0x2daee0ad, RZ ;  /* 0xd2511f53d0e67825 */ /* 0x000fc800078e00ff */
[----:B------:R-:W-:Y:S01]  /*5f20*/  IMAD.WIDE.U32 R16, R8, -0x326172a9, RZ ;  /* 0xcd9e8d5708107825 */ /* 0x000fe200078e00ff */
[C---:B------:R-:W-:Y:S01]  /*5f30*/  HMMA.16816.F32 R68, R4.reuse, R24, R68 ;  /* 0x000000180444723c */ /* 0x040fe20000001844 */
[----:B------:R-:W-:Y:S02]  /*5f40*/  LOP3.LUT R208, R231, UR8, R238, 0x96, !PT ;  /* 0x00000008e7d07c12 */ /* 0x000fe4000f8e96ee */
[----:B------:R-:W-:Y:S01]  /*5f50*/  IMAD.WIDE.U32 R204, R204, -0x2daee0ad, RZ ;  /* 0xd2511f53cccc7825 */ /* 0x000fe200078e00ff */
[----:B------:R-:W-:Y:S02]  /*5f60*/  LOP3.LUT R12, R17, UR17, R210, 0x96, !PT ;  /* 0x00000011110c7c12 */ /* 0x000fe4000f8e96d2 */
[----:B------:R-:W-:Y:S01]  /*5f70*/  LOP3.LUT R8, R16, 0xffff, RZ, 0xc0, !PT ;  /* 0x0000ffff10087812 */ /* 0x000fe200078ec0ff */
[----:B------:R-:W-:Y:S01]  /*5f80*/  IMAD.WIDE.U32 R208, R208, -0x326172a9, RZ ;  /* 0xcd9e8d57d0d07825 */ /* 0x000fe200078e00ff */
[C---:B------:R-:W-:Y:S01]  /*5f90*/  LOP3.LUT R14, R12.reuse, 0xffff, RZ, 0xc0, !PT ;  /* 0x0000ffff0c0e7812 */ /* 0x040fe200078ec0ff */
[----:B------:R-:W-:Y:S01]  /*5fa0*/  HMMA.16816.F32 R84, R4, R20, R84 ;  /* 0x000000140454723c */ /* 0x000fe20000001854 */
[----:B------:R-:W-:Y:S01]  /*5fb0*/  LOP3.LUT R13, R12, 0xff, RZ, 0xc0, !PT ;  /* 0x000000ff0c0d7812 */ /* 0x000fe200078ec0ff */
[----:B--2---:R-:W-:Y:S01]  /*5fc0*/  FADD.FTZ R54, R59, R54 ;  /* 0x000000363b367221 */ /* 0x004fe20000010000 */
[----:B------:R-:W-:-:S02]  /*5fd0*/  SHF.R.U32.HI R15, RZ, 0x10, R12 ;  /* 0x00000010ff0f7819 */ /* 0x000fc4000001160c */
[----:B------:R-:W-:Y:S01]  /*5fe0*/  SHF.R.U32.HI R203, RZ, 0x18, R12 ;  /* 0x00000018ffcb7819 */ /* 0x000fe2000001160c */
[----:B------:R-:W-:Y:S01]  /*5ff0*/  FADD.FTZ R54, R62, R54 ;  /* 0x000000363e367221 */ /* 0x000fe20000010000 */
[----:B------:R-:W-:Y:S01]  /*6000*/  SHF.R.U32.HI R12, RZ, 0x8, R8 ;  /* 0x00000008ff0c7819 */ /* 0x000fe20000011608 */
[C---:B------:R-:W-:Y:S01]  /*6010*/  HMMA.16816.F32 R148, R4.reuse, R30, R148 ;  /* 0x0000001e0494723c */ /* 0x040fe20000001894 */
[----:B------:R-:W-:Y:S01]  /*6020*/  SHF.R.U32.HI R9, RZ, 0x10, R16 ;  /* 0x00000010ff097819 */ /* 0x000fe20000011610 */
[----:B------:R-:W1:Y:S01]  /*6030*/  LDSM.16.MT88.4 R28, [R214+0x9800] ;  /* 0x00980000d61c783b */ /* 0x000e620000004200 */
[----:B------:R-:W-:Y:S02]  /*6040*/  SHF.R.U32.HI R8, RZ, 0x8, R14 ;  /* 0x00000008ff087819 */ /* 0x000fe4000001160e */
[----:B------:R-:W-:Y:S02]  /*6050*/  LOP3.LUT R9, R9, 0xff, RZ, 0xc0, !PT ;  /* 0x000000ff09097812 */ /* 0x000fe400078ec0ff */
[----:B------:R-:W-:Y:S01]  /*6060*/  LOP3.LUT R15, R15, 0xff, RZ, 0xc0, !PT ;  /* 0x000000ff0f0f7812 */ /* 0x000fe200078ec0ff */
[----:B------:R-:W-:Y:S01]  /*6070*/  HMMA.16816.F32 R80, R4, R26, R80 ;  /* 0x0000001a0450723c */ /* 0x000fe20000001850 */
[----:B------:R-:W-:Y:S01]  /*6080*/  PRMT R8, R13, 0x5410, R8 ;  /* 0x000054100d087816 */ /* 0x000fe20000000008 */
[----:B------:R-:W2:Y:S01]  /*6090*/  LDSM.16.MT88.4 R24, [R212+0x9800] ;  /* 0x00980000d418783b */ /* 0x000ea20000004200 */
[----:B------:R-:W-:-:S02]  /*60a0*/  LOP3.LUT R35, R16, 0xff, RZ, 0xc0, !PT ;  /* 0x000000ff10237812 */ /* 0x000fc400078ec0ff */
[----:B------:R-:W-:Y:S02]  /*60b0*/  SHF.R.U32.HI R33, RZ, 0x18, R16 ;  /* 0x00000018ff217819 */ /* 0x000fe40000011610 */
[----:B------:R-:W-:Y:S01]  /*60c0*/  PRMT R35, R35, 0x5410, R12 ;  /* 0x0000541023237816 */ /* 0x000fe2000000000c */
[C---:B------:R-:W-:Y:S01]  /*60d0*/  HMMA.16816.F32 R96, R4.reuse, R22, R96 ;  /* 0x000000160460723c */ /* 0x040fe20000001860 */
[----:B------:R-:W-:Y:S01]  /*60e0*/  PRMT R33, R9, 0x5410, R33 ;  /* 0x0000541009217816 */ /* 0x000fe20000000021 */
[----:B------:R-:W3:Y:S01]  /*60f0*/  LDSM.16.MT88.4 R20, [R214+0xa800] ;  /* 0x00a80000d614783b */ /* 0x000ee20000004200 */
[----:B------:R-:W-:Y:S02]  /*6100*/  PRMT R203, R15, 0x5410, R203 ;  /* 0x000054100fcb7816 */ /* 0x000fe400000000cb */
[----:B------:R-:W-:Y:S01]  /*6110*/  LOP3.LUT R230, R205, UR6, R230, 0x96, !PT ;  /* 0x00000006cde67c12 */ /* 0x000fe2000f8e96e6 */
[----:B------:R-:W-:Y:S01]  /*6120*/  LDSM.16.MT88.4 R12, [R214+0xb800] ;  /* 0x00b80000d60c783b */ /* 0x000fe20000004200 */
[----:B------:R-:W-:Y:S01]  /*6130*/  LOP3.LUT R176, R209, UR7, R206, 0x96, !PT ;  /* 0x00000007d1b07c12 */ /* 0x000fe2000f8e96ce */
[----:B------:R-:W-:Y:S02]  /*6140*/  HMMA.16816.F32 R108, R4, R18, R108 ;  /* 0x00000012046c723c */ /* 0x000fe4000000186c */
[----:B------:R-:W4:Y:S01]  /*6150*/  LDSM.16.MT88.4 R16, [R212+0xa800] ;  /* 0x00a80000d410783b */ /* 0x000f220000004200 */
[----:B------:R-:W-:-:S04]  /*6160*/  IMAD.WIDE.U32 R230, R230, -0x326172a9, RZ ;  /* 0xcd9e8d57e6e67825 */ /* 0x000fc800078e00ff */
[----:B------:R-:W-:Y:S01]  /*6170*/  IMAD.WIDE.U32 R176, R176, -0x2daee0ad, RZ ;  /* 0xd2511f53b0b07825 */ /* 0x000fe200078e00ff */
[----:B------:R-:W-:Y:S04]  /*6180*/  HMMA.16816.F32 R132, R4, R10, R132 ;  /* 0x0000000a0484723c */ /* 0x000fe80000001884 */
[----:B------:R-:W-:-:S03]  /*6190*/  LOP3.LUT R204, R177, UR16, R204, 0x96, !PT ;  /* 0x00000010b1cc7c12 */ /* 0x000fc6000f8e96cc */
[--C-:B------:R-:W-:Y:S01]  /*61a0*/  HSET2.LE.AND R4, R8, R58.reuse, PT ;  /* 0x0000003a08047233 */ /* 0x100fe20003803000 */
[----:B------:R-:W-:Y:S01]  /*61b0*/  F2FP.PACK_AB R5, R183, R180 ;  /* 0x000000b4b705723e */ /* 0x000fe200000000ff */
[----:B------:R-:W5:Y:S01]  /*61c0*/  LDSM.16.MT88.4 R8, [R212+0xb800] ;  /* 0x00b80000d408783b */ /* 0x000f620000004200 */
[----:B------:R-:W-:Y:S02]  /*61d0*/  F2FP.PACK_AB R6, R202, R194 ;  /* 0x000000c2ca06723e */ /* 0x000fe400000000ff */
[----:B------:R-:W-:Y:S01]  /*61e0*/  LOP3.LUT R4, R4, R5, RZ, 0xc0, !PT ;  /* 0x0000000504047212 */ /* 0x000fe200078ec0ff */
[--C-:B------:R-:W-:Y:S01]  /*61f0*/  HSET2.LE.AND R5, R203, R58.reuse, PT ;  /* 0x0000003acb057233 */ /* 0x100fe20003803000 */
[----:B------:R-:W-:Y:S02]  /*6200*/  F2FP.PACK_AB R7, R195, R190 ;  /* 0x000000bec307723e */ /* 0x000fe400000000ff */
[----:B------:R-:W-:Y:S02]  /*6210*/  LOP3.LUT R63, R204, 0xffff, RZ, 0xc0, !PT ;  /* 0x0000ffffcc3f7812 */ /* 0x000fe400078ec0ff */
[----:B------:R-:W-:Y:S01]  /*6220*/  LOP3.LUT R5, R5, R6, RZ, 0xc0, !PT ;  /* 0x0000000605057212 */ /* 0x000fe200078ec0ff */
[----:B------:R-:W-:Y:S01]  /*6230*/  HSET2.LE.AND R6, R35, R58, PT ;  /* 0x0000003a23067233 */ /* 0x000fe20003803000 */
[----:B------:R-:W-:-:S04]  /*6240*/  SHF.R.U32.HI R63, RZ, 0x8, R63 ;  /* 0x00000008ff3f7819 */ /* 0x000fc8000001163f */
[----:B------:R-:W-:Y:S01]  /*6250*/  LOP3.LUT R6, R6, R7, RZ, 0xc0, !PT ;  /* 0x0000000706067212 */ /* 0x000fe200078ec0ff */
[----:B------:R-:W-:Y:S01]  /*6260*/  HSET2.LE.AND R7, R33, R58, PT ;  /* 0x0000003a21077233 */ /* 0x000fe20003803000 */
[----:B------:R-:W-:-:S04]  /*6270*/  F2FP.PACK_AB R33, R200, R201 ;  /* 0x000000c9c821723e */ /* 0x000fc800000000ff */
[----:B------:R-:W-:-:S07]  /*6280*/  LOP3.LUT R7, R7, R33, RZ, 0xc0, !PT ;  /* 0x0000002107077212 */ /* 0x000fce00078ec0ff */
[C---:B-1----:R-:W-:Y:S08]  /*6290*/  HMMA.16816.F32 R156, R4.reuse, R28, R156 ;  /* 0x0000001c049c723c */ /* 0x042ff0000000189c */
[C---:B--2---:R-:W-:Y:S08]  /*62a0*/  HMMA.16816.F32 R72, R4.reuse, R24, R72 ;  /* 0x000000180448723c */ /* 0x044ff00000001848 */
[C---:B---3--:R-:W-:Y:S08]  /*62b0*/  HMMA.16816.F32 R88, R4.reuse, R20, R88 ;  /* 0x000000140458723c */ /* 0x048ff00000001858 */
[C---:B----4-:R-:W-:Y:S08]  /*62c0*/  HMMA.16816.F32 R104, R4.reuse, R16, R104 ;  /* 0x000000100468723c */ /* 0x050ff00000001868 */
[C---:B------:R-:W-:Y:S08]  /*62d0*/  HMMA.16816.F32 R140, R4.reuse, R12, R140 ;  /* 0x0000000c048c723c */ /* 0x040ff0000000188c */
[C---:B-----5:R-:W-:Y:S08]  /*62e0*/  HMMA.16816.F32 R124, R4.reuse, R8, R124 ;  /* 0x00000008047c723c */ /* 0x060ff0000000187c */
[C---:B------:R-:W-:Y:S08]  /*62f0*/  HMMA.16816.F32 R152, R4.reuse, R30, R152 ;  /* 0x0000001e0498723c */ /* 0x040ff00000001898 */
[C---:B------:R-:W-:Y:S08]  /*6300*/  HMMA.16816.F32 R76, R4.reuse, R26, R76 ;  /* 0x0000001a044c723c */ /* 0x040ff0000000184c */
[C---:B------:R-:W-:Y:S08]  /*6310*/  HMMA.16816.F32 R92, R4.reuse, R22, R92 ;  /* 0x00000016045c723c */ /* 0x040ff0000000185c */
[C---:B------:R-:W-:Y:S08]  /*6320*/  HMMA.16816.F32 R144, R4.reuse, R18, R144 ;  /* 0x000000120490723c */ /* 0x040ff00000001890 */
[C---:B------:R-:W-:Y:S08]  /*6330*/  HMMA.16816.F32 R116, R4.reuse, R14, R116 ;  /* 0x0000000e0474723c */ /* 0x040ff00000001874 */
[----:B------:R-:W-:Y:S07]  /*6340*/  HMMA.16816.F32 R128, R4, R10, R128 ;  /* 0x0000000a0480723c */ /* 0x000fee0000001880 */
[----:B------:R-:W-:-:S02]  /*6350*/  LOP3.LUT R4, R230, 0xffff, RZ, 0xc0, !PT ;  /* 0x0000ffffe6047812 */ /* 0x000fc400078ec0ff */
[----:B------:R-:W-:Y:S02]  /*6360*/  LOP3.LUT R6, R230, 0xff, RZ, 0xc0, !PT ;  /* 0x000000ffe6067812 */ /* 0x000fe400078ec0ff */
[----:B------:R-:W-:Y:S02]  /*6370*/  SHF.R.U32.HI R4, RZ, 0x8, R4 ;  /* 0x00000008ff047819 */ /* 0x000fe40000011604 */
[----:B------:R-:W-:Y:S02]  /*6380*/  SHF.R.U32.HI R5, RZ, 0x18, R230 ;  /* 0x00000018ff057819 */ /* 0x000fe400000116e6 */
[----:B------:R-:W-:Y:S02]  /*6390*/  PRMT R6, R6, 0x5410, R4 ;  /* 0x0000541006067816 */ /* 0x000fe40000000004 */
[----:B------:R-:W-:Y:S01]  /*63a0*/  SHF.R.U32.HI R4, RZ, 0x10, R230 ;  /* 0x00000010ff047819 */ /* 0x000fe200000116e6 */
[----:B------:R-:W-:Y:S01]  /*63b0*/  FFMA.FTZ R230, R185, c[0x0][0x23c], -R193 ;  /* 0x00008f00b9e67a23 */ /* 0x000fe200000108c1 */
[----:B------:R-:W-:Y:S01]  /*63c0*/  LOP3.LUT R7, R231, UR17, R208, 0x96, !PT ;  /* 0x00000011e7077c12 */ /* 0x000fe2000f8e96d0 */
[----:B------:R-:W-:Y:S01]  /*63d0*/  HSET2.LE.AND R6, R6, R58, PT ;  /* 0x0000003a06067233 */ /* 0x000fe20003803000 */
[----:B------:R-:W-:Y:S01]  /*63e0*/  LOP3.LUT R4, R4, 0xff, RZ, 0xc0, !PT ;  /* 0x000000ff04047812 */ /* 0x000fe200078ec0ff */
[----:B------:R-:W-:Y:S01]  /*63f0*/  FFMA.FTZ R231, R60, c[0x0][0x23c], -R174 ;  /* 0x00008f003ce77a23 */ /* 0x000fe200000108ae */
[----:B------:R-:W-:Y:S01]  /*6400*/  LOP3.LUT R35, R7, 0xffff, RZ, 0xc0, !PT ;  /* 0x0000ffff07237812 */ /* 0x000fe200078ec0ff */
[----:B------:R-:W1:Y:S01]  /*6410*/  MUFU.EX2 R230, R230 ;  /* 0x000000e600e67308 */ /* 0x000e620000000800 */
[----:B------:R-:W-:-:S02]  /*6420*/  PRMT R4, R4, 0x5410, R5 ;  /* 0x0000541004047816 */ /* 0x000fc40000000005 */
[--C-:B------:R-:W-:Y:S02]  /*6430*/  SHF.R.U32.HI R5, RZ, 0x10, R7.reuse ;  /* 0x00000010ff057819 */ /* 0x100fe40000011607 */
[----:B------:R-:W-:Y:S01]  /*6440*/  LOP3.LUT R33, R7, 0xff, RZ, 0xc0, !PT ;  /* 0x000000ff07217812 */ /* 0x000fe200078ec0ff */
[----:B------:R-:W-:Y:S01]  /*6450*/  HSET2.LE.AND R4, R4, R58, PT ;  /* 0x0000003a04047233 */ /* 0x000fe20003803000 */
[----:B------:R-:W-:Y:S01]  /*6460*/  SHF.R.U32.HI R7, RZ, 0x18, R7 ;  /* 0x00000018ff077819 */ /* 0x000fe20000011607 */
[----:B------:R-:W2:Y:S01]  /*6470*/  MUFU.EX2 R231, R231 ;  /* 0x000000e700e77308 */ /* 0x000ea20000000800 */
[----:B------:R-:W-:Y:S02]  /*6480*/  LOP3.LUT R5, R5, 0xff, RZ, 0xc0, !PT ;  /* 0x000000ff05057812 */ /* 0x000fe400078ec0ff */
[----:B------:R-:W-:Y:S02]  /*6490*/  SHF.R.U32.HI R35, RZ, 0x8, R35 ;  /* 0x00000008ff237819 */ /* 0x000fe40000011623 */
[----:B------:R-:W-:-:S02]  /*64a0*/  PRMT R5, R5, 0x5410, R7 ;  /* 0x0000541005057816 */ /* 0x000fc40000000007 */
[----:B------:R-:W-:Y:S02]  /*64b0*/  F2FP.PACK_AB R7, R197, R198 ;  /* 0x000000c6c507723e */ /* 0x000fe400000000ff */
[----:B------:R-:W-:Y:S01]  /*64c0*/  PRMT R33, R33, 0x5410, R35 ;  /* 0x0000541021217816 */ /* 0x000fe20000000023 */
[--C-:B------:R-:W-:Y:S01]  /*64d0*/  HSET2.LE.AND R5, R5, R58.reuse, PT ;  /* 0x0000003a05057233 */ /* 0x100fe20003803000 */
[----:B------:R-:W-:Y:S02]  /*64e0*/  LOP3.LUT R6, R6, R7, RZ, 0xc0, !PT ;  /* 0x0000000706067212 */ /* 0x000fe400078ec0ff */
[----:B------:R-:W-:Y:S02]  /*64f0*/  F2FP.PACK_AB R7, R199, R196 ;  /* 0x000000c4c707723e */ /* 0x000fe400000000ff */
[C---:B------:R-:W-:Y:S01]  /*6500*/  F2FP.PACK_AB R35, R229.reuse, R178 ;  /* 0x000000b2e523723e */ /* 0x040fe200000000ff */
[----:B------:R-:W-:Y:S01]  /*6510*/  FADD.FTZ R229, R229, R48 ;  /* 0x00000030e5e57221 */ /* 0x000fe20000010000 */
[----:B------:R-:W-:Y:S01]  /*6520*/  LOP3.LUT R7, R4, R7, RZ, 0xc0, !PT ;  /* 0x0000000704077212 */ /* 0x000fe200078ec0ff */
[----:B------:R-:W-:Y:S01]  /*6530*/  HSET2.LE.AND R4, R33, R58, PT ;  /* 0x0000003a21047233 */ /* 0x000fe20003803000 */
[----:B------:R-:W-:-:S02]  /*6540*/  F2FP.PACK_AB R33, R188, R189 ;  /* 0x000000bdbc21723e */ /* 0x000fc400000000ff */
[----:B------:R-:W-:Y:S02]  /*6550*/  SHF.R.U32.HI R174, RZ, 0x10, R204 ;  /* 0x00000010ffae7819 */ /* 0x000fe400000116cc */
[----:B------:R-:W-:Y:S02]  /*6560*/  LOP3.LUT R4, R4, R33, RZ, 0xc0, !PT ;  /* 0x0000002104047212 */ /* 0x000fe400078ec0ff */
[----:B------:R-:W-:Y:S02]  /*6570*/  F2FP.PACK_AB R33, R186, R187 ;  /* 0x000000bbba21723e */ /* 0x000fe400000000ff */
[----:B------:R-:W-:Y:S02]  /*6580*/  LOP3.LUT R60, R204, 0xff, RZ, 0xc0, !PT ;  /* 0x000000ffcc3c7812 */ /* 0x000fe400078ec0ff */
[----:B------:R-:W-:Y:S02]  /*6590*/  LOP3.LUT R5, R5, R33, RZ, 0xc0, !PT ;  /* 0x0000002105057212 */ /* 0x000fe400078ec0ff */
[----:B------:R-:W-:-:S02]  /*65a0*/  F2FP.PACK_AB R33, R182, R179 ;  /* 0x000000b3b621723e */ /* 0x000fc400000000ff */
[----:B------:R-:W-:Y:S02]  /*65b0*/  SHF.R.U32.HI R204, RZ, 0x18, R204 ;  /* 0x00000018ffcc7819 */ /* 0x000fe400000116cc */
[----:B------:R-:W-:Y:S01]  /*65c0*/  LOP3.LUT R174, R174, 0xff, RZ, 0xc0, !PT ;  /* 0x000000ffaeae7812 */ /* 0x000fe200078ec0ff */
[----:B------:R-:W-:Y:S01]  /*65d0*/  HMMA.16816.F32 R100, R4, R16, R100 ;  /* 0x000000100464723c */ /* 0x000fe20000001864 */
[----:B------:R-:W-:Y:S02]  /*65e0*/  PRMT R60, R60, 0x5410, R63 ;  /* 0x000054103c3c7816 */ /* 0x000fe4000000003f */
[----:B------:R-:W-:-:S04]  /*65f0*/  F2FP.PACK_AB R63, R64, R170 ;  /* 0x000000aa403f723e */ /* 0x000fc800000000ff */
[----:B------:R-:W-:Y:S01]  /*6600*/  LOP3.LUT R16, R211, UR7, R32, 0x96, !PT ;  /* 0x00000007d3107c12 */ /* 0x000fe2000f8e9620 */
[----:B------:R-:W-:Y:S04]  /*6610*/  HMMA.16816.F32 R108, R4, R18, R108 ;  /* 0x00000012046c723c */ /* 0x000fe8000000186c */
[----:B------:R-:W-:-:S04]  /*6620*/  IMAD.WIDE.U32 R16, R16, -0x2daee0ad, RZ ;  /* 0xd2511f5310107825 */ /* 0x000fc800078e00ff */
[C---:B------:R-:W-:Y:S01]  /*6630*/  HMMA.16816.F32 R112, R4.reuse, R12, R112 ;  /* 0x0000000c0470723c */ /* 0x040fe20000001870 */
[----:B------:R-:W-:Y:S02]  /*6640*/  LOP3.LUT R34, R17, UR16, R34, 0x96, !PT ;  /* 0x0000001011227c12 */ /* 0x000fe4000f8e9622 */
[----:B------:R-:W-:Y:S02]  /*6650*/  LOP3.LUT R18, R16, 0xff, RZ, 0xc0, !PT ;  /* 0x000000ff10127812 */ /* 0x000fe400078ec0ff */
[C---:B------:R-:W-:Y:S02]  /*6660*/  LOP3.LUT R19, R34.reuse, 0xffff, RZ, 0xc0, !PT ;  /* 0x0000ffff22137812 */ /* 0x040fe400078ec0ff */
[----:B------:R-:W-:Y:S01]  /*6670*/  LOP3.LUT R12, R34, 0xff, RZ, 0xc0, !PT ;  /* 0x000000ff220c7812 */ /* 0x000fe200078ec0ff */
[----:B------:R-:W-:Y:S01]  /*6680*/  HMMA.16816.F32 R120, R4, R14, R120 ;  /* 0x0000000e0478723c */ /* 0x000fe20000001878 */
[----:B------:R-:W-:Y:S02]  /*6690*/  SHF.R.U32.HI R19, RZ, 0x8, R19 ;  /* 0x00000008ff137819 */ /* 0x000fe40000011613 */
[----:B------:R-:W-:-:S02]  /*66a0*/  LOP3.LUT R13, R16, 0xffff, RZ, 0xc0, !PT ;  /* 0x0000ffff100d7812 */ /* 0x000fc400078ec0ff */
[----:B------:R-:W-:Y:S02]  /*66b0*/  SHF.R.U32.HI R17, RZ, 0x10, R16 ;  /* 0x00000010ff117819 */ /* 0x000fe40000011610 */
[----:B------:R-:W-:Y:S01]  /*66c0*/  SHF.R.U32.HI R14, RZ, 0x10, R34 ;  /* 0x00000010ff0e7819 */ /* 0x000fe20000011622 */
[C---:B------:R-:W-:Y:S01]  /*66d0*/  HMMA.16816.F32 R160, R4.reuse, R28, R160 ;  /* 0x0000001c04a0723c */ /* 0x040fe200000018a0 */
[----:B------:R-:W-:Y:S02]  /*66e0*/  PRMT R12, R12, 0x5410, R19 ;  /* 0x000054100c0c7816 */ /* 0x000fe40000000013 */
[----:B------:R-:W-:Y:S02]  /*66f0*/  SHF.R.U32.HI R16, RZ, 0x18, R16 ;  /* 0x00000018ff107819 */ /* 0x000fe40000011610 */
[----:B------:R-:W-:Y:S01]  /*6700*/  SHF.R.U32.HI R34, RZ, 0x18, R34 ;  /* 0x00000018ff227819 */ /* 0x000fe20000011622 */
[----:B------:R-:W-:Y:S01]  /*6710*/  HSET2.LE.AND R32, R12, R58, PT ;  /* 0x0000003a0c207233 */ /* 0x000fe20003803000 */
[----:B------:R-:W-:Y:S01]  /*6720*/  SHF.R.U32.HI R13, RZ, 0x8, R13 ;  /* 0x00000008ff0d7819 */ /* 0x000fe2000001160d */
[----:B------:R-:W-:Y:S01]  /*6730*/  HMMA.16816.F32 R148, R4, R30, R148 ;  /* 0x0000001e0494723c */ /* 0x000fe20000001894 */
[----:B------:R-:W-:Y:S01]  /*6740*/  LOP3.LUT R17, R17, 0xff, RZ, 0xc0, !PT ;  /* 0x000000ff11117812 */ /* 0x000fe200078ec0ff */
[----:B------:R-:W3:Y:S01]  /*6750*/  LDSM.16.MT88.4 R28, [R214+0x9c00] ;  /* 0x009c0000d61c783b */ /* 0x000ee20000004200 */
[----:B------:R-:W-:-:S02]  /*6760*/  LOP3.LUT R14, R14, 0xff, RZ, 0xc0, !PT ;  /* 0x000000ff0e0e7812 */ /* 0x000fc400078ec0ff */
[----:B------:R-:W-:Y:S02]  /*6770*/  PRMT R18, R18, 0x5410, R13 ;  /* 0x0000541012127816 */ /* 0x000fe4000000000d */
[----:B------:R-:W-:Y:S01]  /*6780*/  PRMT R16, R17, 0x5410, R16 ;  /* 0x0000541011107816 */ /* 0x000fe20000000010 */
[C---:B------:R-:W-:Y:S01]  /*6790*/  HMMA.16816.F32 R68, R4.reuse, R24, R68 ;  /* 0x000000180444723c */ /* 0x040fe20000001844 */
[----:B------:R-:W-:Y:S01]  /*67a0*/  PRMT R12, R14, 0x5410, R34 ;  /* 0x000054100e0c7816 */ /* 0x000fe20000000022 */
[--C-:B------:R-:W-:Y:S01]  /*67b0*/  HSET2.LE.AND R18, R18, R58.reuse, PT ;  /* 0x0000003a12127233 */ /* 0x100fe20003803000 */
[----:B------:R-:W-:Y:S01]  /*67c0*/  F2FP.PACK_AB R15, R184, R192 ;  /* 0x000000c0b80f723e */ /* 0x000fe200000000ff */
[--C-:B------:R-:W-:Y:S01]  /*67d0*/  HSET2.LE.AND R16, R16, R58.reuse, PT ;  /* 0x0000003a10107233 */ /* 0x100fe20003803000 */
[----:B-1----:R-:W-:Y:S01]  /*67e0*/  F2FP.PACK_AB R34, R230, R191 ;  /* 0x000000bfe622723e */ /* 0x002fe200000000ff */
[----:B------:R-:W-:Y:S01]  /*67f0*/  HSET2.LE.AND R12, R12, R58, PT ;  /* 0x0000003a0c0c7233 */ /* 0x000fe20003803000 */
[----:B------:R-:W-:Y:S01]  /*6800*/  LOP3.LUT R32, R32, R15, RZ, 0xc0, !PT ;  /* 0x0000000f20207212 */ /* 0x000fe200078ec0ff */
[C---:B------:R-:W-:Y:S01]  /*6810*/  HMMA.16816.F32 R80, R4.reuse, R26, R80 ;  /* 0x0000001a0450723c */ /* 0x040fe20000001850 */
[----:B------:R-:W-:Y:S01]  /*6820*/  LOP3.LUT R34, R18, R34, RZ, 0xc0, !PT ;  /* 0x0000002212227212 */ /* 0x000fe200078ec0ff */
[----:B------:R-:W1:Y:S01]  /*6830*/  LDSM.16.MT88.4 R24, [R212+0x9c00] ;  /* 0x009c0000d418783b */ /* 0x000e620000004200 */
[----:B------:R-:W-:Y:S01]  /*6840*/  LOP3.LUT R33, R12, R33, RZ, 0xc0, !PT ;  /* 0x000000210c217212 */ /* 0x000fe200078ec0ff */
[----:B------:R-:W-:Y:S01]  /*6850*/  FADD.FTZ R230, R230, R46 ;  /* 0x0000002ee6e67221 */ /* 0x000fe20000010000 */
[----:B------:R-:W-:Y:S01]  /*6860*/  LOP3.LUT R35, R16, R35, RZ, 0xc0, !PT ;  /* 0x0000002310237212 */ /* 0x000fe200078ec0ff */
[----:B------:R-:W-:Y:S02]  /*6870*/  LDSM.16.MT88.4 R12, [R214+0xbc00] ;  /* 0x00bc0000d60c783b */ /* 0x000fe40000004200 */
[C---:B------:R-:W-:Y:S02]  /*6880*/  HMMA.16816.F32 R84, R4.reuse, R20, R84 ;  /* 0x000000140454723c */ /* 0x040fe40000001854 */
[----:B------:R-:W-:Y:S06]  /*6890*/  LDSM.16.MT88.4 R16, [R212+0xac00] ;  /* 0x00ac0000d410783b */ /* 0x000fec0000004200 */
[C---:B------:R-:W-:Y:S01]  /*68a0*/  HMMA.16816.F32 R96, R4.reuse, R22, R96 ;  /* 0x000000160460723c */ /* 0x040fe20000001860 */
[----:B------:R-:W4:Y:S07]  /*68b0*/  LDSM.16.MT88.4 R20, [R214+0xac00] ;  /* 0x00ac0000d614783b */ /* 0x000f2e0000004200 */
[C---:B------:R-:W-:Y:S08]  /*68c0*/  HMMA.16816.F32 R136, R4.reuse, R8, R136 ;  /* 0x000000080488723c */ /* 0x040ff00000001888 */
[----:B------:R-:W-:Y:S01]  /*68d0*/  HMMA.16816.F32 R132, R4, R10, R132 ;  /* 0x0000000a0484723c */ /* 0x000fe20000001884 */
[----:B------:R-:W5:Y:S06]  /*68e0*/  LDSM.16.MT88.4 R8, [R212+0xbc00] ;  /* 0x00bc0000d408783b */ /* 0x000f6c0000004200 */
[----:B------:R-:W-:Y:S01]  /*68f0*/  LOP3.LUT R7, R176, 0xffff, RZ, 0xc0, !PT ;  /* 0x0000ffffb0077812 */ /* 0x000fe200078ec0ff */
[----:B---3--:R-:W-:Y:S01]  /*6900*/  HMMA.16816.F32 R156, R32, R28, R156 ;  /* 0x0000001c209c723c */ /* 0x008fe2000000189c */
[----:B------:R-:W-:-:S02]  /*6910*/  SHF.R.U32.HI R6, RZ, 0x10, R176 ;  /* 0x00000010ff067819 */ /* 0x000fc400000116b0 */
[----:B------:R-:W-:Y:S02]  /*6920*/  LOP3.LUT R4, R176, 0xff, RZ, 0xc0, !PT ;  /* 0x000000ffb0047812 */ /* 0x000fe400078ec0ff */
[----:B------:R-:W-:Y:S02]  /*6930*/  SHF.R.U32.HI R7, RZ, 0x8, R7 ;  /* 0x00000008ff077819 */ /* 0x000fe40000011607 */
[----:B------:R-:W-:Y:S01]  /*6940*/  SHF.R.U32.HI R5, RZ, 0x18, R176 ;  /* 0x00000018ff057819 */ /* 0x000fe200000116b0 */
[----:B------:R-:W-:Y:S01]  /*6950*/  HMMA.16816.F32 R152, R32, R30, R152 ;  /* 0x0000001e2098723c */ /* 0x000fe20000001898 */
[----:B------:R-:W-:Y:S02]  /*6960*/  LOP3.LUT R6, R6, 0xff, RZ, 0xc0, !PT ;  /* 0x000000ff06067812 */ /* 0x000fe400078ec0ff */
[----:B------:R-:W-:Y:S02]  /*6970*/  PRMT R4, R4, 0x5410, R7 ;  /* 0x0000541004047816 */ /* 0x000fe40000000007 */
[----:B------:R-:W-:-:S02]  /*6980*/  PRMT R7, R6, 0x5410, R5 ;  /* 0x0000541006077816 */ /* 0x000fc40000000005 */
[----:B------:R-:W-:Y:S01]  /*6990*/  PRMT R5, R174, 0x5410, R204 ;  /* 0x00005410ae057816 */ /* 0x000fe200000000cc */
[--C-:B------:R-:W-:Y:S01]  /*69a0*/  HSET2.LE.AND R6, R4, R58.reuse, PT ;  /* 0x0000003a04067233 */ /* 0x100fe20003803000 */
[----:B--2---:R-:W-:Y:S01]  /*69b0*/  F2FP.PACK_AB R174, R231, R62 ;  /* 0x0000003ee7ae723e */ /* 0x004fe200000000ff */
[--C-:B------:R-:W-:Y:S01]  /*69c0*/  HSET2.LE.AND R7, R7, R58.reuse, PT ;  /* 0x0000003a07077233 */ /* 0x100fe20003803000 */
[C---:B-1----:R-:W-:Y:S01]  /*69d0*/  HMMA.16816.F32 R72, R32.reuse, R24, R72 ;  /* 0x000000182048723c */ /* 0x042fe20000001848 */
[--C-:B------:R-:W-:Y:S01]  /*69e0*/  HSET2.LE.AND R4, R60, R58.reuse, PT ;  /* 0x0000003a3c047233 */ /* 0x100fe20003803000 */
[C---:B------:R-:W-:Y:S01]  /*69f0*/  F2FP.PACK_AB R60, R232.reuse, R169 ;  /* 0x000000a9e83c723e */ /* 0x040fe200000000ff */
[----:B------:R-:W-:Y:S01]  /*6a00*/  HSET2.LE.AND R5, R5, R58, PT ;  /* 0x0000003a05057233 */ /* 0x000fe20003803000 */
[----:B------:R-:W-:Y:S01]  /*6a10*/  F2FP.PACK_AB R58, R59, R61 ;  /* 0x0000003d3b3a723e */ /* 0x000fe200000000ff */
[----:B------:R-:W-:Y:S01]  /*6a20*/  FADD.FTZ R232, R232, R50 ;  /* 0x00000032e8e87221 */ /* 0x000fe20000010000 */
[----:B------:R-:W-:Y:S01]  /*6a30*/  LOP3.LUT R6, R6, R60, RZ, 0xc0, !PT ;  /* 0x0000003c06067212 */ /* 0x000fe200078ec0ff */
[----:B------:R-:W-:Y:S01]  /*6a40*/  FADD.FTZ R231, R231, R54 ;  /* 0x00000036e7e77221 */ /* 0x000fe20000010000 */
[----:B------:R-:W-:Y:S01]  /*6a50*/  LOP3.LUT R7, R7, R174, RZ, 0xc0, !PT ;  /* 0x000000ae07077212 */ /* 0x000fe200078ec0ff */
[----:B------:R-:W-:Y:S01]  /*6a60*/  HMMA.16816.F32 R76, R32, R26, R76 ;  /* 0x0000001a204c723c */ /* 0x000fe2000000184c */
[----:B------:R-:W-:-:S02]  /*6a70*/  LOP3.LUT R4, R4, R63, RZ, 0xc0, !PT ;  /* 0x0000003f04047212 */ /* 0x000fc400078ec0ff */
[----:B------:R-:W-:-:S05]  /*6a80*/  LOP3.LUT R5, R5, R58, RZ, 0xc0, !PT ;  /* 0x0000003a05057212 */ /* 0x000fca00078ec0ff */
[C---:B----4-:R-:W-:Y:S08]  /*6a90*/  HMMA.16816.F32 R88, R32.reuse, R20, R88 ;  /* 0x000000142058723c */ /* 0x050ff00000001858 */
[C---:B------:R-:W-:Y:S08]  /*6aa0*/  HMMA.16816.F32 R92, R32.reuse, R22, R92 ;  /* 0x00000016205c723c */ /* 0x040ff0000000185c */
[C---:B------:R-:W-:Y:S08]  /*6ab0*/  HMMA.16816.F32 R104, R32.reuse, R16, R104 ;  /* 0x000000102068723c */ /* 0x040ff00000001868 */
[C---:B------:R-:W-:Y:S08]  /*6ac0*/  HMMA.16816.F32 R144, R32.reuse, R18, R144 ;  /* 0x000000122090723c */ /* 0x040ff00000001890 */
[C---:B------:R-:W-:Y:S08]  /*6ad0*/  HMMA.16816.F32 R140, R32.reuse, R12, R140 ;  /* 0x0000000c208c723c */ /* 0x040ff0000000188c */
[C---:B------:R-:W-:Y:S08]  /*6ae0*/  HMMA.16816.F32 R116, R32.reuse, R14, R116 ;  /* 0x0000000e2074723c */ /* 0x040ff00000001874 */
[C---:B-----5:R-:W-:Y:S08]  /*6af0*/  HMMA.16816.F32 R124, R32.reuse, R8, R124 ;  /* 0x00000008207c723c */ /* 0x060ff0000000187c */
[----:B------:R-:W-:Y:S08]  /*6b00*/  HMMA.16816.F32 R128, R32, R10, R128 ;  /* 0x0000000a2080723c */ /* 0x000ff00000001880 */
        /* <DEDUP_REMOVED lines=15> */
[----:B------:R-:W-:Y:S01]  /*6c00*/  BAR.SYNC.DEFER_BLOCKING 0x0 ;  /* 0x0000000000007b1d */ /* 0x000fe20000010000 */
[----:B------:R-:W-:Y:S01]  /*6c10*/  ISETP.GE.AND P4, PT, R226, c[0x0][0x220], PT ;  /* 0x00008800e2007a0c */ /* 0x000fe20003f86270 */
[----:B------:R-:W-:Y:S01]  /*6c20*/  UISETP.GE.AND UP0, UPT, UR30, 0x3, UPT ;  /* 0x000000031e00788c */ /* 0x000fe2000bf06270 */
[----:B------:R-:W-:Y:S01]  /*6c30*/  ISETP.GE.AND P3, PT, R221, c[0x0][0x220], PT ;  /* 0x00008800dd007a0c */ /* 0x000fe20003f66270 */
[----:B------:R-:W-:Y:S01]  /*6c40*/  USHF.R.S32.HI UR31, URZ, 0x1f, UR4 ;  /* 0x0000001f3f1f7899 */ /* 0x000fe20008011404 */
[----:B------:R-:W-:Y:S01]  /*6c50*/  ISETP.GE.AND P2, PT, R220, c[0x0][0x220], PT ;  /* 0x00008800dc007a0c */ /* 0x000fe20003f46270 */
[----:B------:R-:W-:Y:S01]  /*6c60*/  UIMAD UR5, UR19, UR4, URZ ;  /* 0x00000004130572a4 */ /* 0x000fe2000f8e023f */
[----:B------:R-:W-:-:S03]  /*6c70*/  IMAD.WIDE.U32 R8, R218, UR4, R246 ;  /* 0x00000004da087c25 */ /* 0x000fc6000f8e00f6 */
[----:B------:R-:W-:Y:S02]  /*6c80*/  UIMAD UR5, UR31, UR20, UR5 ;  /* 0x000000141f0572a4 */ /* 0x000fe4000f8e0205 */
[C---:B------:R-:W-:Y:S01]  /*6c90*/  IADD3 R2, P5, R8.reuse, UR24, RZ ;  /* 0x0000001808027c10 */ /* 0x040fe2000ffbe0ff */
[----:B------:R-:W-:Y:S01]  /*6ca0*/  UIADD3 UR31, UR30, -0x2, URZ ;  /* 0xfffffffe1e1f7890 */ /* 0x000fe2000fffe03f */
[C---:B------:R-:W-:Y:S02]  /*6cb0*/  @!P4 LEA R10, P6, R8.reuse, c[0x0][0x170], 0x1 ;  /* 0x00005c00080aca11 */ /* 0x040fe400078c08ff */
[----:B------:R-:W-:Y:S02]  /*6cc0*/  IADD3 R0, R9, UR5, RZ ;  /* 0x0000000509007c10 */ /* 0x000fe4000fffe0ff */
[C---:B------:R-:W-:Y:S02]  /*6cd0*/  @!P3 LEA R6, P1, R8.reuse, c[0x0][0x170], 0x1 ;  /* 0x00005c000806ba11 */ /* 0x040fe400078208ff */
[----:B------:R-:W-:-:S02]  /*6ce0*/  @!P2 LEA R4, P0, R8, c[0x0][0x170], 0x1 ;  /* 0x00005c000804aa11 */ /* 0x000fc400078008ff */
[C-C-:B------:R-:W-:Y:S02]  /*6cf0*/  @!P4 LEA.HI.X R11, R8.reuse, c[0x0][0x174], R0.reuse, 0x1, P6 ;  /* 0x00005d00080bca11 */ /* 0x140fe400030f0c00 */
[C-C-:B------:R-:W-:Y:S01]  /*6d00*/  @!P3 LEA.HI.X R7, R8.reuse, c[0x0][0x174], R0.reuse, 0x1, P1 ;  /* 0x00005d000807ba11 */ /* 0x140fe200008f0c00 */
[----:B------:R-:W-:Y:S01]  /*6d10*/  @P4 STS [R219+0x9000], RZ ;  /* 0x009000ffdb004388 */ /* 0x000fe20000000800 */
[----:B------:R-:W-:Y:S02]  /*6d20*/  @!P2 LEA.HI.X R5, R8, c[0x0][0x174], R0, 0x1, P0 ;  /* 0x00005d000805aa11 */ /* 0x000fe400000f0c00 */
[----:B------:R-:W-:Y:S01]  /*6d30*/  @!P4 LEA R8, P0, R2, c[0x0][0x170], 0x1 ;  /* 0x00005c000208ca11 */ /* 0x000fe200078008ff */
        /* <DEDUP_REMOVED lines=39> */
[----:B------:R-:W4:Y:S04]  /*6fb0*/  LDSM.16.M88.4 R180, [R216+0x6400] ;  /* 0x00640000d8b4783b */ /* 0x000f280000000200 */
[----:B------:R-:W5:Y:S04]  /*6fc0*/  LDSM.16.M88.4 R172, [R216+0x6800] ;  /* 0x00680000d8ac783b */ /* 0x000f680000000200 */
[----:B------:R-:W1:Y:S04]  /*6fd0*/  LDSM.16.M88.4 R36, [R216+0x6c00] ;  /* 0x006c0000d824783b */ /* 0x000e680000000200 */
[----:B------:R-:W1:Y:S04]  /*6fe0*/  LDSM.16.M88.4 R60, [R217] ;  /* 0x00000000d93c783b */ /* 0x000e680000000200 */
[----:B------:R-:W-:Y:S04]  /*6ff0*/  LDSM.16.M88.4 R56, [R213+0x6000] ;  /* 0x00600000d538783b */ /* 0x000fe80000000200 */
[----:B------:R-:W1:Y:S04]  /*7000*/  LDSM.16.M88.4 R236, [R215+0x1000] ;  /* 0x00100000d7ec783b */ /* 0x000e680000000200 */
[----:B------:R-:W1:Y:S04]  /*7010*/  LDSM.16.M88.4 R52, [R213+0x6400] ;  /* 0x00640000d534783b */ /* 0x000e680000000200 */
[----:B------:R-:W1:Y:S04]  /*7020*/  LDSM.16.M88.4 R48, [R213+0x6800] ;  /* 0x00680000d530783b */ /* 0x000e680000000200 */
[----:B------:R-:W3:Y:S01]  /*7030*/  LDSM.16.M88.4 R44, [R213+0x6c00] ;  /* 0x006c0000d52c783b */ /* 0x000ee20000000200 */
[C---:B--2---:R-:W-:Y:S03]  /*7040*/  HMMA.16816.F32 R32, R4.reuse, R188, RZ ;  /* 0x000000bc0420723c */ /* 0x044fe600000018ff */
[----:B------:R-:W2:Y:S04]  /*7050*/  LDSM.16.M88.4 R40, [R215] ;  /* 0x00000000d728783b */ /* 0x000ea80000000200 */
[----:B------:R-:W-:Y:S01]  /*7060*/  LDSM.16.M88.4 R208, [R216+0x7000] ;  /* 0x00700000d8d0783b */ /* 0x000fe20000000200 */
[C---:B------:R-:W-:Y:S03]  /*7070*/  HMMA.16816.F32 R28, R4.reuse, R190, RZ ;  /* 0x000000be041c723c */ /* 0x040fe600000018ff */
[----:B------:R-:W-:Y:S04]  /*7080*/  LDSM.16.M88.4 R204, [R216+0x7400] ;  /* 0x00740000d8cc783b */ /* 0x000fe80000000200 */
[----:B------:R-:W-:Y:S01]  /*7090*/  LDSM.16.M88.4 R200, [R216+0x7800] ;  /* 0x00780000d8c8783b */ /* 0x000fe20000000200 */
[C---:B----4-:R-:W-:Y:S03]  /*70a0*/  HMMA.16816.F32 R24, R4.reuse, R180, RZ ;  /* 0x000000b40418723c */ /* 0x050fe600000018ff */
[----:B------:R-:W-:Y:S04]  /*70b0*/  LDSM.16.M88.4 R196, [R216+0x7c00] ;  /* 0x007c0000d8c4783b */ /* 0x000fe80000000200 */
[----:B------:R-:W0:Y:S01]  /*70c0*/  LDGDEPBAR ;  /* 0x00000000000079af */ /* 0x000e220000000000 */
[C---:B-----5:R-:W-:Y:S08]  /*70d0*/  HMMA.16816.F32 R16, R4.reuse, R172, RZ ;  /* 0x000000ac0410723c */ /* 0x060ff000000018ff */
[C---:B-1----:R-:W-:Y:S08]  /*70e0*/  HMMA.16816.F32 R8, R4.reuse, R36, RZ ;  /* 0x000000240408723c */ /* 0x042ff000000018ff */
[C---:B------:R-:W-:Y:S08]  /*70f0*/  HMMA.16816.F32 R20, R4.reuse, R182, RZ ;  /* 0x000000b60414723c */ /* 0x040ff000000018ff */
[C---:B---3--:R-:W-:Y:S08]  /*7100*/  HMMA.16816.F32 R12, R4.reuse, R174, RZ ;  /* 0x000000ae040c723c */ /* 0x048ff000000018ff */
        /* <DEDUP_REMOVED lines=84> */
[----:B-1----:R-:W-:Y:S03]  /*7650*/  HMMA.16816.F32 R184, R204, R36, R184 ;  /* 0x00000024ccb8723c */ /* 0x002fe600000018b8 */
[----:B------:R-:W-:-:S05]  /*7660*/  IMAD R45, R45, 0x40, R228 ;  /* 0x000000402d2d7824 */ /* 0x000fca00078e02e4 */
[-C--:B------:R-:W-:Y:S01]  /*7670*/  HMMA.16816.F32 R20, R48, R42.reuse, R20 ;  /* 0x0000002a3014723c */ /* 0x080fe20000001814 */
[C---:B------:R-:W-:Y:S02]  /*7680*/  IADD3 R0, R45.reuse, 0x8, RZ ;  /* 0x000000082d007810 */ /* 0x040fe40007ffe0ff */
[----:B------:R-:W-:Y:S02]  /*7690*/  IADD3 R2, R45, 0x9, RZ ;  /* 0x000000092d027810 */ /* 0x000fe40007ffe0ff */
[C---:B------:R-:W-:Y:S02]  /*76a0*/  ISETP.GE.AND P1, PT, R0.reuse, R243, PT ;  /* 0x000000f30000720c */ /* 0x040fe40003f26270 */
[C---:B------:R-:W-:Y:S01]  /*76b0*/  ISETP.GE.AND P5, PT, R0.reuse, R241, PT ;  /* 0x000000f10000720c */ /* 0x040fe20003fa6270 */
[----:B------:R-:W-:Y:S01]  /*76c0*/  HMMA.16816.F32 R180, R52, R42, R180 ;  /* 0x0000002a34b4723c */ /* 0x000fe200000018b4 */
[----:B------:R-:W1:Y:S01]  /*76d0*/  LDSM.16.M88.4 R40, [R213+0x8800] ;  /* 0x00880000d528783b */ /* 0x000e620000000200 */
[----:B------:R-:W-:-:S02]  /*76e0*/  ISETP.GE.AND P6, PT, R0, R240, PT ;  /* 0x000000f00000720c */ /* 0x000fc40003fc6270 */
[----:B------:R-:W-:Y:S02]  /*76f0*/  ISETP.GE.AND P0, PT, R0, R3, PT ;  /* 0x000000030000720c */ /* 0x000fe40003f06270 */
[----:B------:R-:W-:Y:S02]  /*7700*/  FSEL R0, R188, -INF , !P1 ;  /* 0xff800000bc007808 */ /* 0x000fe40004800000 */
[----:B------:R-:W-:Y:S01]  /*7710*/  HMMA.16816.F32 R24, R60, R36, R24 ;  /* 0x000000243c18723c */ /* 0x000fe20000001818 */
[----:B------:R-:W-:-:S06]  /*7720*/  ISETP.GE.AND P1, PT, R2, R240, PT ;  /* 0x000000f00200720c */ /* 0x000fcc0003f26270 */
[----:B------:R-:W-:Y:S01]  /*7730*/  IADD3 R36, R45, 0x18, RZ ;  /* 0x000000182d247810 */ /* 0x000fe20007ffe0ff */
[C---:B------:R-:W-:Y:S08]  /*7740*/  HMMA.16816.F32 R176, R52.reuse, R200, R176 ;  /* 0x000000c834b0723c */ /* 0x040ff000000018b0 */
[C---:B------:R-:W-:Y:S08]  /*7750*/  HMMA.16816.F32 R172, R52.reuse, R202, R172 ;  /* 0x000000ca34ac723c */ /* 0x040ff000000018ac */
[C---:B------:R-:W-:Y:S08]  /*7760*/  HMMA.16816.F32 R64, R52.reuse, R196, R64 ;  /* 0x000000c43440723c */ /* 0x040ff00000001840 */
[----:B------:R-:W-:Y:S07]  /*7770*/  HMMA.16816.F32 R208, R52, R198, R208 ;  /* 0x000000c634d0723c */ /* 0x000fee00000018d0 */
[----:B------:R-:W-:Y:S01]  /*7780*/  FSEL R55, R30, -INF , !P0 ;  /* 0xff8000001e377808 */ /* 0x000fe20004000000 */
[----:B------:R-:W-:Y:S01]  /*7790*/  HMMA.16816.F32 R16, R48, R200, R16 ;  /* 0x000000c83010723c */ /* 0x000fe20000001810 */
[----:B------:R-:W-:-:S02]  /*77a0*/  ISETP.GE.AND P0, PT, R2, R3, PT ;  /* 0x000000030200720c */ /* 0x000fc40003f06270 */
[----:B------:R-:W-:Y:S02]  /*77b0*/  FSEL R52, R29, -INF , !P1 ;  /* 0xff8000001d347808 */ /* 0x000fe40004800000 */
[----:B------:R-:W-:Y:S02]  /*77c0*/  IADD3 R29, R45, 0x10, RZ ;  /* 0x000000102d1d7810 */ /* 0x000fe40007ffe0ff */
[----:B------:R-:W-:Y:S01]  /*77d0*/  FSEL R59, R31, -INF , !P0 ;  /* 0xff8000001f3b7808 */ /* 0x000fe20004000000 */
[----:B------:R-:W-:Y:S01]  /*77e0*/  HMMA.16816.F32 R12, R48, R202, R12 ;  /* 0x000000ca300c723c */ /* 0x000fe2000000180c */
[----:B------:R-:W-:Y:S02]  /*77f0*/  ISETP.GE.AND P0, PT, R29, R243, PT ;  /* 0x000000f31d00720c */ /* 0x000fe40003f06270 */
[----:B------:R-:W-:-:S05]  /*7800*/  ISETP.GE.AND P1, PT, R2, R241, PT ;  /* 0x000000f10200720c */ /* 0x000fca0003f26270 */
[C---:B------:R-:W-:Y:S08]  /*7810*/  HMMA.16816.F32 R8, R48.reuse, R196, R8 ;  /* 0x000000c43008723c */ /* 0x040ff00000001808 */
[----:B------:R-:W-:Y:S07]  /*7820*/  HMMA.16816.F32 R4, R48, R198, R4 ;  /* 0x000000c63004723c */ /* 0x000fee0000001804 */
[----:B------:R-:W-:Y:S01]  /*7830*/  FSEL R51, R28, -INF , !P6 ;  /* 0xff8000001c337808 */ /* 0x000fe20007000000 */
[----:B------:R-:W-:Y:S01]  /*7840*/  HMMA.16816.F32 R180, R204, R38, R180 ;  /* 0x00000026ccb4723c */ /* 0x000fe200000018b4 */
[----:B------:R-:W-:-:S02]  /*7850*/  ISETP.GE.AND P6, PT, R2, R243, PT ;  /* 0x000000f30200720c */ /* 0x000fc40003fc6270 */
[----:B------:R-:W-:Y:S02]  /*7860*/  IADD3 R28, R45, 0x11, RZ ;  /* 0x000000112d1c7810 */ /* 0x000fe40007ffe0ff */
[----:B------:R-:W-:Y:S02]  /*7870*/  FSEL R2, R190, -INF , !P5 ;  /* 0xff800000be027808 */ /* 0x000fe40006800000 */
[----:B------:R-:W-:Y:S01]  /*7880*/  FSEL R44, R189, -INF , !P6 ;  /* 0xff800000bd2c7808 */ /* 0x000fe20007000000 */
[----:B------:R-:W-:Y:S01]  /*7890*/  HMMA.16816.F32 R20, R60, R38, R20 ;  /* 0x000000263c14723c */ /* 0x000fe20000001814 */
[----:B------:R-:W-:Y:S02]  /*78a0*/  FSEL R190, R184, -INF , !P0 ;  /* 0xff800000b8be7808 */ /* 0x000fe40004000000 */
[C---:B------:R-:W-:Y:S02]  /*78b0*/  ISETP.GE.AND P6, PT, R29.reuse, R241, PT ;  /* 0x000000f11d00720c */ /* 0x040fe40003fc6270 */
[----:B------:R-:W-:-:S02]  /*78c0*/  ISETP.GE.AND P5, PT, R29, R240, PT ;  /* 0x000000f01d00720c */ /* 0x000fc40003fa6270 */
[----:B------:R-:W-:Y:S01]  /*78d0*/  ISETP.GE.AND P0, PT, R28, R243, PT ;  /* 0x000000f31c00720c */ /* 0x000fe20003f06270 */
[-C--:B-1----:R-:W-:Y:S01]  /*78e0*/  HMMA.16816.F32 R176, R204, R40.reuse, R176 ;  /* 0x00000028ccb0723c */ /* 0x082fe200000018b0 */
[----:B------:R-:W-:Y:S02]  /*78f0*/  FSEL R48, R191, -INF , !P1 ;  /* 0xff800000bf307808 */ /* 0x000fe40004800000 */
[----:B------:R-:W-:Y:S02]  /*7900*/  FSEL R196, R186, -INF , !P6 ;  /* 0xff800000bac47808 */ /* 0x000fe40007000000 */
[----:B------:R-:W-:Y:S02]  /*7910*/  FSEL R252, R24, -INF , !P5 ;  /* 0xff80000018fc7808 */ /* 0x000fe40006800000 */
[----:B------:R-:W-:Y:S01]  /*7920*/  FSEL R198, R185, -INF , !P0 ;  /* 0xff800000b9c67808 */ /* 0x000fe20004000000 */
[----:B------:R-:W-:Y:S01]  /*7930*/  HMMA.16816.F32 R16, R60, R40, R16 ;  /* 0x000000283c10723c */ /* 0x000fe20000001810 */
[----:B------:R-:W-:-:S02]  /*7940*/  ISETP.GE.AND P1, PT, R29, R3, PT ;  /* 0x000000031d00720c */ /* 0x000fc40003f26270 */
[C---:B------:R-:W-:Y:S02]  /*7950*/  ISETP.GE.AND P6, PT, R28.reuse, R241, PT ;  /* 0x000000f11c00720c */ /* 0x040fe40003fc6270 */
[C---:B------:R-:W-:Y:S02]  /*7960*/  ISETP.GE.AND P5, PT, R28.reuse, R240, PT ;  /* 0x000000f01c00720c */ /* 0x040fe40003fa6270 */
[----:B------:R-:W-:Y:S01]  /*7970*/  ISETP.GE.AND P0, PT, R28, R3, PT ;  /* 0x000000031c00720c */ /* 0x000fe20003f06270 */
[----:B------:R-:W-:Y:S01]  /*7980*/  HMMA.16816.F32 R12, R60, R42, R12 ;  /* 0x0000002a3c0c723c */ /* 0x000fe2000000180c */
[----:B------:R-:W1:Y:S01]  /*7990*/  LDSM.16.M88.4 R28, [R213+0x8c00] ;  /* 0x008c0000d51c783b */ /* 0x000e620000000200 */
[----:B------:R-:W-:Y:S01]  /*79a0*/  FSEL R251, R26, -INF , !P1 ;  /* 0xff8000001afb7808 */ /* 0x000fe20004800000 */
[----:B------:R-:W-:-:S04]  /*79b0*/  DEPBAR.LE SB0, 0x0 ;  /* 0x000080000000791a */ /* 0x000fc80000000000 */
[C---:B------:R-:W-:Y:S01]  /*79c0*/  ISETP.GE.AND P1, PT, R36.reuse, R243, PT ;  /* 0x000000f32400720c */ /* 0x040fe20003f26270 */
[C---:B------:R-:W-:Y:S01]  /*79d0*/  HMMA.16816.F32 R172, R204.reuse, R42, R172 ;  /* 0x0000002accac723c */ /* 0x040fe200000018ac */
[----:B------:R-:W-:Y:S02]  /*79e0*/  IADD3 R24, R45, 0x19, RZ ;  /* 0x000000192d187810 */ /* 0x000fe40007ffe0ff */
[----:B------:R-:W-:Y:S02]  /*79f0*/  FSEL R250, R27, -INF , !P0 ;  /* 0xff8000001bfa7808 */ /* 0x000fe40004000000 */
[----:B------:R-:W-:Y:S02]  /*7a00*/  ISETP.GE.AND P0, PT, R36, R3, PT ;  /* 0x000000032400720c */ /* 0x000fe40003f06270 */
[----:B------:R-:W-:Y:S01]  /*7a10*/  FSEL R237, R180, -INF , !P1 ;  /* 0xff800000b4ed7808 */ /* 0x000fe20004800000 */
[----:B------:R-:W-:Y:S01]  /*7a20*/  HMMA.16816.F32 R192, R204, R56, R192 ;  /* 0x00000038ccc0723c */ /* 0x000fe200000018c0 */
[----:B------:R-:W-:-:S02]  /*7a30*/  ISETP.GE.AND P1, PT, R24, R240, PT ;  /* 0x000000f01800720c */ /* 0x000fc40003f26270 */
[----:B------:R-:W-:Y:S02]  /*7a40*/  FSEL R203, R187, -INF , !P6 ;  /* 0xff800000bbcb7808 */ /* 0x000fe40007000000 */
[----:B------:R-:W-:Y:S02]  /*7a50*/  FSEL R47, R22, -INF , !P0 ;  /* 0xff800000162f7808 */ /* 0x000fe40004000000 */
[----:B------:R-:W-:Y:S01]  /*7a60*/  ISETP.GE.AND P6, PT, R36, R240, PT ;  /* 0x000000f02400720c */ /* 0x000fe20003fc6270 */
[----:B------:R-:W-:Y:S01]  /*7a70*/  HMMA.16816.F32 R32, R60, R56, R32 ;  /* 0x000000383c20723c */ /* 0x000fe20000001820 */
[----:B------:R-:W-:Y:S02]  /*7a80*/  ISETP.GE.AND P0, PT, R24, R3, PT ;  /* 0x000000031800720c */ /* 0x000fe40003f06270 */
[----:B------:R-:W-:Y:S02]  /*7a90*/  FSEL R50, R21, -INF , !P1 ;  /* 0xff80000015327808 */ /* 0x000fe40004800000 */
[----:B------:R-:W-:-:S02]  /*7aa0*/  IADD3 R21, R45, 0x20, RZ ;  /* 0x000000202d157810 */ /* 0x000fc40007ffe0ff */
[----:B------:R-:W-:Y:S02]  /*7ab0*/  FSEL R41, R25, -INF , !P5 ;  /* 0xff80000019297808 */ /* 0x000fe40006800000 */
[----:B------:R-:W-:Y:S02]  /*7ac0*/  FSEL R46, R20, -INF , !P6 ;  /* 0xff800000142e7808 */ /* 0x000fe40007000000 */
[----:B------:R-:W-:Y:S02]  /*7ad0*/  FSEL R49, R23, -INF , !P0 ;  /* 0xff80000017317808 */ /* 0x000fe40004000000 */
[----:B------:R-:W-:Y:S02]  /*7ae0*/  ISETP.GE.AND P5, PT, R36, R241, PT ;  /* 0x000000f12400720c */ /* 0x000fe40003fa6270 */
[-C--:B------:R-:W-:Y:S02]  /*7af0*/  ISETP.GE.AND P6, PT, R24, R243.reuse, PT ;  /* 0x000000f31800720c */ /* 0x080fe40003fc6270 */
[----:B------:R-:W-:Y:S01]  /*7b00*/  ISETP.GE.AND P0, PT, R21, R243, PT ;  /* 0x000000f31500720c */ /* 0x000fe20003f06270 */
[----:B-1----:R-:W-:Y:S01]  /*7b10*/  HMMA.16816.F32 R64, R204, R28, R64 ;  /* 0x0000001ccc40723c */ /* 0x002fe20000001840 */
[----:B------:R-:W-:-:S02]  /*7b20*/  IADD3 R20, R45, 0x21, RZ ;  /* 0x000000212d147810 */ /* 0x000fc40007ffe0ff */
[----:B------:R-:W-:Y:S02]  /*7b30*/  FSEL R239, R182, -INF , !P5 ;  /* 0xff800000b6ef7808 */ /* 0x000fe40006800000 */
[----:B------:R-:W-:Y:S02]  /*7b40*/  FSEL R248, R181, -INF , !P6 ;  /* 0xff800000b5f87808 */ /* 0x000fe40007000000 */
[----:B------:R-:W-:Y:S01]  /*7b50*/  FSEL R164, R176, -INF , !P0 ;  /* 0xff800000b0a47808 */ /* 0x000fe20004000000 */
[----:B------:R-:W-:Y:S01]  /*7b60*/  HMMA.16816.F32 R8, R60, R28, R8 ;  /* 0x0000001c3c08723c */ /* 0x000fe20000001808 */
[----:B------:R-:W-:Y:S01]  /*7b70*/  BAR.SYNC.DEFER_BLOCKING 0x0 ;  /* 0x0000000000007b1d */ /* 0x000fe20000010000 */
[-C--:B------:R-:W-:Y:S02]  /*7b80*/  ISETP.GE.AND P1, PT, R24, R241.reuse, PT ;  /* 0x000000f11800720c */ /* 0x080fe40003f26270 */
[C---:B------:R-:W-:Y:S02]  /*7b90*/  ISETP.GE.AND P6, PT, R21.reuse, R241, PT ;  /* 0x000000f11500720c */ /* 0x040fe40003fc6270 */
[----:B------:R-:W-:-:S02]  /*7ba0*/  ISETP.GE.AND P5, PT, R21, R240, PT ;  /* 0x000000f01500720c */ /* 0x000fc40003fa6270 */
[----:B------:R-:W-:Y:S01]  /*7bb0*/  ISETP.GE.AND P0, PT, R20, R243, PT ;  /* 0x000000f31400720c */ /* 0x000fe20003f06270 */
[-C--:B------:R-:W-:Y:S01]  /*7bc0*/  HMMA.16816.F32 R208, R204, R30.reuse, R208 ;  /* 0x0000001eccd0723c */ /* 0x080fe200000018d0 */
        /* <DEDUP_REMOVED lines=8> */
[----:B------:R-:W-:Y:S02]  /*7c50*/  ISETP.GE.AND P0, PT, R20, R3, PT ;  /* 0x000000031400720c */ /* 0x000fe40003f06270 */
[----:B------:R-:W-:Y:S02]  /*7c60*/  IADD3 R20, R45, 0x28, RZ ;  /* 0x000000282d147810 */ /* 0x000fe40007ffe0ff */
[----:B------:R-:W-:Y:S02]  /*7c70*/  FSEL R191, R18, -INF , !P1 ;  /* 0xff80000012bf7808 */ /* 0x000fe40004800000 */
[----:B------:R-:W-:-:S02]  /*7c80*/  FSEL R197, R19, -INF , !P0 ;  /* 0xff80000013c57808 */ /* 0x000fc40004000000 */
[C---:B------:R-:W-:Y:S02]  /*7c90*/  ISETP.GE.AND P1, PT, R20.reuse, R243, PT ;  /* 0x000000f31400720c */ /* 0x040fe40003f26270 */
[C---:B------:R-:W-:Y:S02]  /*7ca0*/  ISETP.GE.AND P0, PT, R20.reuse, R3, PT ;  /* 0x000000031400720c */ /* 0x040fe40003f06270 */
[----:B------:R-:W-:Y:S02]  /*7cb0*/  IADD3 R16, R45, 0x29, RZ ;  /* 0x000000292d107810 */ /* 0x000fe40007ffe0ff */
[----:B------:R-:W-:Y:S02]  /*7cc0*/  FSEL R171, R179, -INF , !P6 ;  /* 0xff800000b3ab7808 */ /* 0x000fe40007000000 */
[----:B------:R-:W-:Y:S02]  /*7cd0*/  ISETP.GE.AND P6, PT, R20, R240, PT ;  /* 0x000000f01400720c */ /* 0x000fe40003fc6270 */
[----:B------:R-:W-:-:S02]  /*7ce0*/  FSEL R172, R172, -INF , !P1 ;  /* 0xff800000acac7808 */ /* 0x000fc40004800000 */
[----:B------:R-:W-:Y:S02]  /*7cf0*/  FSEL R201, R14, -INF , !P0 ;  /* 0xff8000000ec97808 */ /* 0x000fe40004000000 */
[C---:B------:R-:W-:Y:S02]  /*7d00*/  ISETP.GE.AND P1, PT, R16.reuse, R240, PT ;  /* 0x000000f01000720c */ /* 0x040fe40003f26270 */
[----:B------:R-:W-:Y:S02]  /*7d10*/  ISETP.GE.AND P0, PT, R16, R3, PT ;  /* 0x000000031000720c */ /* 0x000fe40003f06270 */
[----:B------:R-:W-:Y:S02]  /*7d20*/  FSEL R202, R17, -INF , !P5 ;  /* 0xff80000011ca7808 */ /* 0x000fe40006800000 */
[----:B------:R-:W-:Y:S02]  /*7d30*/  FSEL R238, R12, -INF , !P6 ;  /* 0xff8000000cee7808 */ /* 0x000fe40007000000 */
[----:B------:R-:W-:-:S02]  /*7d40*/  ISETP.GE.AND P5, PT, R20, R241, PT ;  /* 0x000000f11400720c */ /* 0x000fc40003fa6270 */
[----:B------:R-:W-:Y:S02]  /*7d50*/  ISETP.GE.AND P6, PT, R16, R243, PT ;  /* 0x000000f31000720c */ /* 0x000fe40003fc6270 */
[----:B------:R-:W-:Y:S02]  /*7d60*/  FSEL R236, R13, -INF , !P1 ;  /* 0xff8000000dec7808 */ /* 0x000fe40004800000 */
[----:B------:R-:W-:Y:S02]  /*7d70*/  FSEL R200, R15, -INF , !P0 ;  /* 0xff8000000fc87808 */ /* 0x000fe40004000000 */
[C---:B------:R-:W-:Y:S02]  /*7d80*/  IADD3 R13, R45.reuse, 0x1, RZ ;  /* 0x000000012d0d7810 */ /* 0x040fe40007ffe0ff */
[----:B------:R-:W-:Y:S02]  /*7d90*/  IADD3 R15, R45, 0x30, RZ ;  /* 0x000000302d0f7810 */ /* 0x000fe40007ffe0ff */
[----:B------:R-:W-:-:S02]  /*7da0*/  FSEL R177, R174, -INF , !P5 ;  /* 0xff800000aeb17808 */ /* 0x000fc40006800000 */
[----:B------:R-:W-:Y:S02]  /*7db0*/  FSEL R178, R173, -INF , !P6 ;  /* 0xff800000adb27808 */ /* 0x000fe40007000000 */
[----:B------:R-:W-:Y:S02]  /*7dc0*/  ISETP.GE.AND P5, PT, R13, R243, PT ;  /* 0x000000f30d00720c */ /* 0x000fe40003fa6270 */
[-C--:B------:R-:W-:Y:S02]  /*7dd0*/  ISETP.GE.AND P6, PT, R15, R241.reuse, PT ;  /* 0x000000f10f00720c */ /* 0x080fe40003fc6270 */
[----:B------:R-:W-:Y:S02]  /*7de0*/  IADD3 R14, R45, 0x31, RZ ;  /* 0x000000312d0e7810 */ /* 0x000fe40007ffe0ff */
[-C--:B------:R-:W-:Y:S02]  /*7df0*/  ISETP.GE.AND P0, PT, R13, R241.reuse, PT ;  /* 0x000000f10d00720c */ /* 0x080fe40003f06270 */
[----:B------:R-:W-:-:S02]  /*7e00*/  ISETP.GE.AND P1, PT, R16, R241, PT ;  /* 0x000000f11000720c */ /* 0x000fc40003f26270 */
[----:B------:R-:W-:Y:S02]  /*7e10*/  FSEL R193, R193, -INF , !P5 ;  /* 0xff800000c1c17808 */ /* 0x000fe40006800000 */
[----:B------:R-:W-:Y:S02]  /*7e20*/  FSEL R36, R66, -INF , !P6 ;  /* 0xff80000042247808 */ /* 0x000fe40007000000 */
[----:B------:R-:W-:Y:S02]  /*7e30*/  FSEL R12, R195, -INF , !P0 ;  /* 0xff800000c30c7808 */ /* 0x000fe40004000000 */
[C---:B------:R-:W-:Y:S02]  /*7e40*/  ISETP.GE.AND P5, PT, R15.reuse, R240, PT ;  /* 0x000000f00f00720c */ /* 0x040fe40003fa6270 */
[----:B------:R-:W-:Y:S02]  /*7e50*/  ISETP.GE.AND P6, PT, R14, R241, PT ;  /* 0x000000f10e00720c */ /* 0x000fe40003fc6270 */
[----:B------:R-:W-:-:S02]  /*7e60*/  ISETP.GE.AND P0, PT, R15, R3, PT ;  /* 0x000000030f00720c */ /* 0x000fc40003f06270 */
[----:B------:R-:W-:Y:S02]  /*7e70*/  FSEL R179, R175, -INF , !P1 ;  /* 0xff800000afb37808 */ /* 0x000fe40004800000 */
[----:B------:R-:W-:Y:S02]  /*7e80*/  ISETP.GE.AND P1, PT, R15, R243, PT ;  /* 0x000000f30f00720c */ /* 0x000fe40003f26270 */
[----:B------:R-:W-:Y:S02]  /*7e90*/  FSEL R173, R8, -INF , !P5 ;  /* 0xff80000008ad7808 */ /* 0x000fe40006800000 */
[----:B------:R-:W-:Y:S02]  /*7ea0*/  FSEL R39, R67, -INF , !P6 ;  /* 0xff80000043277808 */ /* 0x000fe40007000000 */
[----:B------:R-:W-:Y:S02]  /*7eb0*/  ISETP.GE.AND P5, PT, R14, R240, PT ;  /* 0x000000f00e00720c */ /* 0x000fe40003fa6270 */
[----:B------:R-:W-:-:S02]  /*7ec0*/  FSEL R67, R10, -INF , !P0 ;  /* 0xff8000000a437808 */ /* 0x000fc40004000000 */
[C---:B------:R-:W-:Y:S02]  /*7ed0*/  ISETP.GE.AND P0, PT, R45.reuse, R243, PT ;  /* 0x000000f32d00720c */ /* 0x040fe40003f06270 */
[----:B------:R-:W-:Y:S02]  /*7ee0*/  ISETP.GE.AND P6, PT, R45, R241, PT ;  /* 0x000000f12d00720c */ /* 0x000fe40003fc6270 */
[----:B------:R-:W-:Y:S02]  /*7ef0*/  FSEL R37, R64, -INF , !P1 ;  /* 0xff80000040257808 */ /* 0x000fe40004800000 */
[----:B------:R-:W-:Y:S02]  /*7f00*/  ISETP.GE.AND P1, PT, R14, R243, PT ;  /* 0x000000f30e00720c */ /* 0x000fe40003f26270 */
[----:B------:R-:W-:Y:S02]  /*7f10*/  FSEL R180, R9, -INF , !P5 ;  /* 0xff80000009b47808 */ /* 0x000fe40006800000 */
[----:B------:R-:W-:-:S02]  /*7f20*/  FSEL R192, R192, -INF , !P0 ;  /* 0xff800000c0c07808 */ /* 0x000fc40004000000 */
[----:B------:R-:W-:Y:S02]  /*7f30*/  FSEL R9, R194, -INF , !P6 ;  /* 0xff800000c2097808 */ /* 0x000fe40007000000 */
[-C--:B------:R-:W-:Y:S02]  /*7f40*/  ISETP.GE.AND P0, PT, R13, R3.reuse, PT ;  /* 0x000000030d00720c */ /* 0x080fe40003f06270 */
[C---:B------:R-:W-:Y:S02]  /*7f50*/  ISETP.GE.AND P6, PT, R45.reuse, R240, PT ;  /* 0x000000f02d00720c */ /* 0x040fe40003fc6270 */
[----:B------:R-:W-:Y:S02]  /*7f60*/  IADD3 R10, R45, 0x38, RZ ;  /* 0x000000382d0a7810 */ /* 0x000fe40007ffe0ff */
[----:B------:R-:W-:Y:S02]  /*7f70*/  FSEL R38, R65, -INF , !P1 ;  /* 0xff80000041267808 */ /* 0x000fe40004800000 */
[----:B------:R-:W-:-:S02]  /*7f80*/  ISETP.GE.AND P1, PT, R14, R3, PT ;  /* 0x000000030e00720c */ /* 0x000fc40003f26270 */
[----:B------:R-:W-:Y:S02]  /*7f90*/  FSEL R8, R35, -INF , !P0 ;  /* 0xff80000023087808 */ /* 0x000fe40004000000 */
[----:B------:R-:W-:Y:S02]  /*7fa0*/  FSEL R14, R32, -INF , !P6 ;  /* 0xff800000200e7808 */ /* 0x000fe40007000000 */
[----:B------:R-:W-:Y:S02]  /*7fb0*/  ISETP.GE.AND P0, PT, R10, R243, PT ;  /* 0x000000f30a00720c */ /* 0x000fe40003f06270 */
[C---:B------:R-:W-:Y:S02]  /*7fc0*/  ISETP.GE.AND P6, PT, R45.reuse, R3, PT ;  /* 0x000000032d00720c */ /* 0x040fe40003fc6270 */
[----:B------:R-:W-:Y:S02]  /*7fd0*/  IADD3 R45, R45, 0x39, RZ ;  /* 0x000000392d2d7810 */ /* 0x000fe40007ffe0ff */
[----:B------:R-:W-:-:S02]  /*7fe0*/  FSEL R65, R208, -INF , !P0 ;  /* 0xff800000d0417808 */ /* 0x000fc40004000000 */
[-C--:B------:R-:W-:Y:S02]  /*7ff0*/  ISETP.GE.AND P0, PT, R45, R240.reuse, PT ;  /* 0x000000f02d00720c */ /* 0x080fe40003f06270 */
[----:B------:R-:W-:Y:S02]  /*8000*/  FSEL R175, R11, -INF , !P1 ;  /* 0xff8000000baf7808 */ /* 0x000fe40004800000 */
[----:B------:R-:W-:Y:S02]  /*8010*/  FSEL R182, R5, -INF , !P0 ;  /* 0xff80000005b67808 */ /* 0x000fe40004000000 */
[----:B------:R-:W-:Y:S02]  /*8020*/  PLOP3.LUT P0, PT, PT, PT, UP0, 0x40, 0x0 ;  /* 0x000000000000781c */ /* 0x000fe40003f0e808 */
[-C--:B------:R-:W-:Y:S02]  /*8030*/  ISETP.GE.AND P5, PT, R13, R240.reuse, PT ;  /* 0x000000f00d00720c */ /* 0x080fe40003fa6270 */
[----:B------:R-:W-:-:S02]  /*8040*/  ISETP.GE.AND P1, PT, R10, R240, PT ;  /* 0x000000f00a00720c */ /* 0x000fc40003f26270 */
[----:B------:R-:W-:Y:S02]  /*8050*/  FSEL R11, R33, -INF , !P5 ;  /* 0xff800000210b7808 */ /* 0x000fe40006800000 */
[----:B------:R-:W-:Y:S02]  /*8060*/  FSEL R181, R4, -INF , !P1 ;  /* 0xff80000004b57808 */ /* 0x000fe40004800000 */
[C---:B------:R-:W-:Y:S02]  /*8070*/  ISETP.GE.AND P1, PT, R10.reuse, R241, PT ;  /* 0x000000f10a00720c */ /* 0x040fe40003f26270 */
[----:B------:R-:W-:Y:S02]  /*8080*/  ISETP.GE.AND P5, PT, R10, R3, PT ;  /* 0x000000030a00720c */ /* 0x000fe40003fa6270 */
[----:B------:R-:W-:Y:S02]  /*8090*/  FSEL R4, R34, -INF , !P6 ;  /* 0xff80000022047808 */ /* 0x000fe40007000000 */
[----:B------:R-:W-:-:S02]  /*80a0*/  FSEL R174, R6, -INF , !P5 ;  /* 0xff80000006ae7808 */ /* 0x000fc40006800000 */
[----:B------:R-:W-:Y:S02]  /*80b0*/  FSEL R54, R210, -INF , !P1 ;  /* 0xff800000d2367808 */ /* 0x000fe40004800000 */
[C---:B------:R-:W-:Y:S02]  /*80c0*/  ISETP.GE.AND P6, PT, R45.reuse, R243, PT ;  /* 0x000000f32d00720c */ /* 0x040fe40003fc6270 */
[C---:B------:R-:W-:Y:S02]  /*80d0*/  ISETP.GE.AND P5, PT, R45.reuse, R241, PT ;  /* 0x000000f12d00720c */ /* 0x040fe40003fa6270 */
[----:B------:R-:W-:Y:S02]  /*80e0*/  ISETP.GE.AND P1, PT, R45, R3, PT ;  /* 0x000000032d00720c */ /* 0x000fe40003f26270 */
[----:B------:R-:W-:Y:S02]  /*80f0*/  FSEL R64, R209, -INF , !P6 ;  /* 0xff800000d1407808 */ /* 0x000fe40007000000 */
[----:B------:R-:W-:-:S02]  /*8100*/  FSEL R176, R7, -INF , !P1 ;  /* 0xff80000007b07808 */ /* 0x000fc40004800000 */
        /* <DEDUP_REMOVED lines=62> */
.L_x_283:
[----:B------:R-:W-:Y:S05]  /*84f0*/  BSYNC B0 ;  /* 0x0000000000007941 */ /* 0x000fea0003800000 */
.L_x_282:
[----:B------:R-:W0:Y:S02]  /*8500*/  LDGDEPBAR ;  /* 0x00000000000079af */ /* 0x000e240000000000 */
.L_x_281:
[----:B------:R-:W-:Y:S01]  /*8510*/  FMNMX.FTZ R13, R168, R192, !PT ;  /* 0x000000c0a80d7209 */ /* 0x000fe20007810000 */
[----:B------:R-:W-:Y:S01]  /*8520*/  IMAD.MOV.U32 R28, RZ, RZ, R48 ;  /* 0x000000ffff1c7224 */ /* 0x000fe200078e0030 */
[----:B------:R-:W-:Y:S01]  /*8530*/  FMNMX.FTZ R7, R167, R9, !PT ;  /* 0x00000009a7077209 */ /* 0x000fe20007810000 */
[----:B------:R-:W-:Y:S01]  /*8540*/  IMAD.WIDE.U32 R188, R235, -0x326172a9, RZ ;  /* 0xcd9e8d57ebbc7825 */ /* 0x000fe200078e00ff */
[----:B------:R-:W-:Y:S01]  /*8550*/  FMNMX.FTZ R13, R193, R13, !PT ;  /* 0x0000000dc10d7209 */ /* 0x000fe20007810000 */
[----:B------:R-:W-:Y:S01]  /*8560*/  USHF.L.U32 UR4, UR31, 0x1, URZ ;  /* 0x000000011f047899 */ /* 0x000fe2000800063f */
[----:B------:R-:W-:Y:S01]  /*8570*/  FMNMX.FTZ R7, R12, R7, !PT ;  /* 0x000000070c077209 */ /* 0x000fe20007810000 */
[----:B-1----:R-:W-:Y:S01]  /*8580*/  IMAD.U32 R20, RZ, RZ, UR33 ;  /* 0x00000021ff147e24 */ /* 0x002fe2000f8e00ff */
[----:B------:R-:W-:Y:S01]  /*8590*/  FMNMX.FTZ R13, R0, R13, !PT ;  /* 0x0000000d000d7209 */ /* 0x000fe20007810000 */
[----:B------:R-:W-:Y:S01]  /*85a0*/  IMAD.WIDE.U32 R194, R233, -0x2daee0ad, RZ ;  /* 0xd2511f53e9c27825 */ /* 0x000fe200078e00ff */
[----:B------:R-:W-:Y:S01]  /*85b0*/  FMNMX.FTZ R7, R2, R7, !PT ;  /* 0x0000000702077209 */ /* 0x000fe20007810000 */
[----:B------:R1:W-:Y:S01]  /*85c0*/  STL.64 [R1+0x8], R216 ;  /* 0x000008d801007387 */ /* 0x0003e20000100a00 */
[----:B------:R-:W-:Y:S01]  /*85d0*/  FMNMX.FTZ R13, R44, R13, !PT ;  /* 0x0000000d2c0d7209 */ /* 0x000fe20007810000 */
[----:B------:R-:W-:Y:S01]  /*85e0*/  IMAD.WIDE.U32 R206, R242, -0x326172a9, RZ ;  /* 0xcd9e8d57f2ce7825 */ /* 0x000fe200078e00ff */
[----:B------:R-:W-:Y:S01]  /*85f0*/  FMNMX.FTZ R7, R28, R7, !PT ;  /* 0x000000071c077209 */ /* 0x000fe20007810000 */
[----:B------:R-:W2:Y:S01]  /*8600*/  LDC.U8 R63, c[0x0][0x2d8] ;  /* 0x0000b600ff3f7b82 */ /* 0x000ea20000000000 */
[----:B------:R-:W-:-:S02]  /*8610*/  FMNMX.FTZ R13, R190, R13, !PT ;  /* 0x0000000dbe0d7209 */ /* 0x000fc40007810000 */
[----:B------:R-:W-:Y:S02]  /*8620*/  FMNMX.FTZ R7, R196, R7, !PT ;  /* 0x00000007c4077209 */ /* 0x000fe40007810000 */
[----:B------:R-:W-:Y:S02]  /*8630*/  FMNMX.FTZ R13, R198, R13, !PT ;  /* 0x0000000dc60d7209 */ /* 0x000fe40007810000 */
[----:B------:R-:W-:Y:S02]  /*8640*/  FMNMX.FTZ R7, R203, R7, !PT ;  /* 0x00000007cb077209 */ /* 0x000fe40007810000 */
[----:B------:R-:W-:Y:S02]  /*8650*/  FMNMX.FTZ R13, R237, R13, !PT ;  /* 0x0000000ded0d7209 */ /* 0x000fe40007810000 */
[----:B------:R-:W-:Y:S01]  /*8660*/  LOP3.LUT R186, R189, R234, RZ, 0x3c, !PT ;  /* 0x000000eabdba7212 */ /* 0x000fe200078e3cff */
[----:B------:R-:W-:Y:S01]  /*8670*/  IMAD.MOV.U32 R189, RZ, RZ, R46 ;  /* 0x000000ffffbd7224 */ /* 0x000fe200078e002e */
[----:B------:R-:W-:-:S02]  /*8680*/  FMNMX.FTZ R13, R248, R13, !PT ;  /* 0x0000000df80d7209 */ /* 0x000fc40007810000 */
[----:B------:R-:W-:Y:S01]  /*8690*/  FMNMX.FTZ R16, R166, R14, !PT ;  /* 0x0000000ea6107209 */ /* 0x000fe20007810000 */
[----:B------:R-:W-:Y:S01]  /*86a0*/  IMAD.WIDE.U32 R186, R186, -0x2daee0ad, RZ ;  /* 0xd2511f53baba7825 */ /* 0x000fe200078e00ff */
        /* <DEDUP_REMOVED lines=10> */
[----:B------:R-:W-:Y:S01]  /*8750*/  LOP3.LUT R20, R195, UR4, R20, 0x96, !PT ;  /* 0x00000004c3147c12 */ /* 0x000fe2000f8e9614 */
[----:B------:R-:W-:Y:S01]  /*8760*/  UIADD3 UR4, UR4, 0x1, URZ ;  /* 0x0000000104047890 */ /* 0x000fe2000fffe03f */
[----:B------:R-:W-:Y:S01]  /*8770*/  LOP3.LUT R184, R187, UR14, R194, 0x96, !PT ;  /* 0x0000000ebbb87c12 */ /* 0x000fe2000f8e96c2 */
[----:B------:R-:W-:Y:S01]  /*8780*/  IMAD.MOV.U32 R187, RZ, RZ, R47 ;  /* 0x000000ffffbb7224 */ /* 0x000fe200078e002f */
[----:B------:R-:W-:Y:S01]  /*8790*/  FMNMX.FTZ R13, R38, R13, !PT ;  /* 0x0000000d260d7209 */ /* 0x000fe20007810000 */
[----:B------:R-:W-:Y:S01]  /*87a0*/  IMAD.WIDE.U32 R20, R20, -0x326172a9, RZ ;  /* 0xcd9e8d5714147825 */ /* 0x000fe200078e00ff */
[----:B------:R-:W-:-:S02]  /*87b0*/  LOP3.LUT R210, R207, R234, RZ, 0x3c, !PT ;  /* 0x000000eacfd27212 */ /* 0x000fc400078e3cff */
[----:B------:R-:W-:Y:S01]  /*87c0*/  FMNMX.FTZ R7, R171, R7, !PT ;  /* 0x00000007ab077209 */ /* 0x000fe20007810000 */
[----:B------:R-:W-:Y:S01]  /*87d0*/  IMAD.WIDE.U32 R184, R184, -0x326172a9, RZ ;  /* 0xcd9e8d57b8b87825 */ /* 0x000fe200078e00ff */
[----:B------:R-:W-:Y:S02]  /*87e0*/  FMNMX.FTZ R16, R52, R16, !PT ;  /* 0x0000001034107209 */ /* 0x000fe40007810000 */
[----:B------:R-:W-:Y:S01]  /*87f0*/  FMNMX.FTZ R13, R65, R13, !PT ;  /* 0x0000000d410d7209 */ /* 0x000fe20007810000 */
[----:B------:R-:W-:Y:S01]  /*8800*/  IMAD.WIDE.U32 R210, R210, -0x2daee0ad, RZ ;  /* 0xd2511f53d2d27825 */ /* 0x000fe200078e00ff */
[----:B------:R-:W-:Y:S02]  /*8810*/  FMNMX.FTZ R7, R177, R7, !PT ;  /* 0x00000007b1077209 */ /* 0x000fe40007810000 */
[----:B------:R-:W-:Y:S01]  /*8820*/  FMNMX.FTZ R16, R252, R16, !PT ;  /* 0x00000010fc107209 */ /* 0x000fe20007810000 */
[----:B------:R-:W-:Y:S01]  /*8830*/  IMAD.MOV.U32 R207, RZ, RZ, R49 ;  /* 0x000000ffffcf7224 */ /* 0x000fe200078e0031 */
[----:B------:R-:W-:-:S02]  /*8840*/  FMNMX.FTZ R13, R64, R13, !PT ;  /* 0x0000000d400d7209 */ /* 0x000fc40007810000 */
[----:B------:R-:W-:Y:S02]  /*8850*/  LOP3.LUT R6, R21, UR15, R188, 0x96, !PT ;  /* 0x0000000f15067c12 */ /* 0x000fe4000f8e96bc */
[----:B------:R-:W-:Y:S01]  /*8860*/  LOP3.LUT R34, R185, UR13, R20, 0x96, !PT ;  /* 0x0000000db9227c12 */ /* 0x000fe2000f8e9614 */
[----:B------:R-:W3:Y:S01]  /*8870*/  SHFL.BFLY PT, R10, R13, 0x2, 0x1f ;  /* 0x0c401f000d0a7f89 */ /* 0x000ee200000e0000 */
[----:B------:R-:W-:Y:S01]  /*8880*/  FMNMX.FTZ R7, R179, R7, !PT ;  /* 0x00000007b3077209 */ /* 0x000fe20007810000 */
[----:B------:R-:W-:Y:S01]  /*8890*/  IMAD.WIDE.U32 R18, R6, -0x2daee0ad, RZ ;  /* 0xd2511f5306127825 */ /* 0x000fe200078e00ff */
[----:B------:R-:W-:Y:S02]  /*88a0*/  FMNMX.FTZ R16, R41, R16, !PT ;  /* 0x0000001029107209 */ /* 0x000fe40007810000 */
[----:B------:R-:W-:Y:S01]  /*88b0*/  LOP3.LUT R204, R211, UR14, R194, 0x96, !PT ;  /* 0x0000000ed3cc7c12 */ /* 0x000fe2000f8e96c2 */
[----:B------:R-:W-:Y:S01]  /*88c0*/  IMAD.MOV.U32 R194, RZ, RZ, R50 ;  /* 0x000000ffffc27224 */ /* 0x000fe200078e0032 */
[----:B------:R-:W-:Y:S01]  /*88d0*/  FMNMX.FTZ R7, R36, R7, !PT ;  /* 0x0000000724077209 */ /* 0x000fe20007810000 */
[----:B------:R-:W-:Y:S01]  /*88e0*/  IMAD.WIDE.U32 R34, R34, -0x2daee0ad, RZ ;  /* 0xd2511f5322227825 */ /* 0x000fe200078e00ff */
[----:B------:R-:W-:-:S02]  /*88f0*/  FMNMX.FTZ R16, R189, R16, !PT ;  /* 0x00000010bd107209 */ /* 0x000fc40007810000 */
[----:B------:R-:W-:Y:S01]  /*8900*/  LOP3.LUT R5, R21, UR15, R206, 0x96, !PT ;  /* 0x0000000f15057c12 */ /* 0x000fe2000f8e96ce */
[----:B------:R-:W-:Y:S01]  /*8910*/  IMAD.WIDE.U32 R204, R204, -0x326172a9, RZ ;  /* 0xcd9e8d57cccc7825 */ /* 0x000fe200078e00ff */
[----:B------:R-:W-:Y:S02]  /*8920*/  FMNMX.FTZ R7, R39, R7, !PT ;  /* 0x0000000727077209 */ /* 0x000fe40007810000 */
[----:B------:R-:W-:Y:S01]  /*8930*/  FMNMX.FTZ R16, R194, R16, !PT ;  /* 0x00000010c2107209 */ /* 0x000fe20007810000 */
[----:B------:R-:W-:Y:S01]  /*8940*/  IMAD.MOV.U32 R211, RZ, RZ, R41 ;  /* 0x000000ffffd37224 */ /* 0x000fe200078e0029 */
[----:B------:R-:W-:Y:S02]  /*8950*/  LOP3.LUT R32, R19, UR12, R186, 0x96, !PT ;  /* 0x0000000c13207c12 */ /* 0x000fe4000f8e96ba */
[----:B------:R-:W-:Y:S01]  /*8960*/  LOP3.LUT R6, R35, UR10, R18, 0x96, !PT ;  /* 0x0000000a23067c12 */ /* 0x000fe2000f8e9612 */
[----:B------:R-:W-:Y:S01]  /*8970*/  IMAD.WIDE.U32 R18, R5, -0x2daee0ad, RZ ;  /* 0xd2511f5305127825 */ /* 0x000fe200078e00ff */
[----:B------:R-:W-:-:S02]  /*8980*/  FMNMX.FTZ R15, R165, R4, !PT ;  /* 0x00000004a50f7209 */ /* 0x000fc40007810000 */
[----:B------:R-:W-:Y:S01]  /*8990*/  FMNMX.FTZ R7, R54, R7, !PT ;  /* 0x0000000736077209 */ /* 0x000fe20007810000 */
[----:B-1----:R-:W-:Y:S01]  /*89a0*/  IMAD.WIDE.U32 R216, R6, -0x326172a9, RZ ;  /* 0xcd9e8d5706d87825 */ /* 0x002fe200078e00ff */
[----:B------:R-:W-:Y:S02]  /*89b0*/  FMNMX.FTZ R16, R199, R16, !PT ;  /* 0x00000010c7107209 */ /* 0x000fe40007810000 */
[----:B------:R-:W-:Y:S01]  /*89c0*/  FMNMX.FTZ R15, R8, R15, !PT ;  /* 0x0000000f080f7209 */ /* 0x000fe20007810000 */
[----:B------:R-:W-:Y:S01]  /*89d0*/  IMAD.WIDE.U32 R32, R32, -0x326172a9, RZ ;  /* 0xcd9e8d5720207825 */ /* 0x000fe200078e00ff */
[----:B------:R-:W-:Y:S02]  /*89e0*/  LOP3.LUT R5, R19, UR12, R210, 0x96, !PT ;  /* 0x0000000c13057c12 */ /* 0x000fe4000f8e96d2 */
[----:B------:R-:W-:Y:S02]  /*89f0*/  FMNMX.FTZ R7, R53, R7, !PT ;  /* 0x0000000735077209 */ /* 0x000fe40007810000 */
[----:B------:R-:W-:Y:S01]  /*8a00*/  FMNMX.FTZ R16, R202, R16, !PT ;  /* 0x00000010ca107209 */ /* 0x000fe20007810000 */
[----:B------:R-:W-:Y:S01]  /*8a10*/  IMAD.WIDE.U32 R24, R5, -0x326172a9, RZ ;  /* 0xcd9e8d5705187825 */ /* 0x000fe200078e00ff */
[----:B------:R-:W-:Y:S01]  /*8a20*/  FMNMX.FTZ R15, R55, R15, !PT ;  /* 0x0000000f370f7209 */ /* 0x000fe20007810000 */
[----:B------:R-:W1:Y:S01]  /*8a30*/  SHFL.BFLY PT, R5, R7, 0x2, 0x1f ;  /* 0x0c401f0007057f89 */ /* 0x000e6200000e0000 */
[----:B------:R-:W-:-:S02]  /*8a40*/  FMNMX.FTZ R16, R238, R16, !PT ;  /* 0x00000010ee107209 */ /* 0x000fc40007810000 */
[----:B------:R-:W-:Y:S02]  /*8a50*/  LOP3.LUT R20, R205, UR13, R20, 0x96, !PT ;  /* 0x0000000dcd147c12 */ /* 0x000fe4000f8e9614 */
[----:B------:R-:W-:Y:S02]  /*8a60*/  FMNMX.FTZ R15, R59, R15, !PT ;  /* 0x0000000f3b0f7209 */ /* 0x000fe40007810000 */
[----:B------:R-:W-:Y:S01]  /*8a70*/  FMNMX.FTZ R16, R236, R16, !PT ;  /* 0x00000010ec107209 */ /* 0x000fe20007810000 */
[----:B------:R-:W-:Y:S01]  /*8a80*/  IMAD.WIDE.U32 R20, R20, -0x2daee0ad, RZ ;  /* 0xd2511f5314147825 */ /* 0x000fe200078e00ff */
[----:B---3--:R-:W-:Y:S02]  /*8a90*/  FMNMX.FTZ R10, R13, R10, !PT ;  /* 0x0000000a0d0a7209 */ /* 0x008fe40007810000 */
[----:B------:R-:W-:Y:S02]  /*8aa0*/  FMNMX.FTZ R15, R251, R15, !PT ;  /* 0x0000000ffb0f7209 */ /* 0x000fe40007810000 */
[----:B------:R-:W-:Y:S01]  /*8ab0*/  FMNMX.FTZ R16, R173, R16, !PT ;  /* 0x00000010ad107209 */ /* 0x000fe20007810000 */
[----:B------:R-:W3:Y:S01]  /*8ac0*/  SHFL.BFLY PT, R209, R10, 0x1, 0x1f ;  /* 0x0c201f000ad17f89 */ /* 0x000ee200000e0000 */
[----:B------:R-:W-:-:S02]  /*8ad0*/  FMNMX.FTZ R15, R250, R15, !PT ;  /* 0x0000000ffa0f7209 */ /* 0x000fc40007810000 */
[----:B------:R-:W-:Y:S02]  /*8ae0*/  FMNMX.FTZ R16, R180, R16, !PT ;  /* 0x00000010b4107209 */ /* 0x000fe40007810000 */
[----:B------:R-:W-:Y:S02]  /*8af0*/  LOP3.LUT R18, R21, UR10, R18, 0x96, !PT ;  /* 0x0000000a15127c12 */ /* 0x000fe4000f8e9612 */
[----:B------:R-:W-:Y:S02]  /*8b00*/  FMNMX.FTZ R15, R187, R15, !PT ;  /* 0x0000000fbb0f7209 */ /* 0x000fe40007810000 */
[----:B------:R-:W-:Y:S01]  /*8b10*/  FMNMX.FTZ R16, R181, R16, !PT ;  /* 0x00000010b5107209 */ /* 0x000fe20007810000 */
[----:B------:R-:W-:Y:S01]  /*8b20*/  IMAD.WIDE.U32 R18, R18, -0x326172a9, RZ ;  /* 0xcd9e8d5712127825 */ /* 0x000fe200078e00ff */
[----:B------:R-:W-:Y:S02]  /*8b30*/  LOP3.LUT R13, R25, UR11, R204, 0x96, !PT ;  /* 0x0000000b190d7c12 */ /* 0x000fe4000f8e96cc */
[----:B------:R-:W-:-:S02]  /*8b40*/  FMNMX.FTZ R15, R207, R15, !PT ;  /* 0x0000000fcf0f7209 */ /* 0x000fc40007810000 */
[----:B------:R-:W-:Y:S02]  /*8b50*/  FMNMX.FTZ R16, R182, R16, !PT ;  /* 0x00000010b6107209 */ /* 0x000fe40007810000 */
[----:B------:R-:W-:Y:S01]  /*8b60*/  LOP3.LUT R6, R19, UR9, R24, 0x96, !PT ;  /* 0x0000000913067c12 */ /* 0x000fe2000f8e9618 */
[----:B------:R-:W-:Y:S01]  /*8b70*/  IMAD.WIDE.U32 R24, R13, -0x2daee0ad, RZ ;  /* 0xd2511f530d187825 */ /* 0x000fe200078e00ff */
[----:B------:R-:W-:Y:S01]  /*8b80*/  FMNMX.FTZ R15, R191, R15, !PT ;  /* 0x0000000fbf0f7209 */ /* 0x000fe20007810000 */
[----:B------:R-:W4:Y:S01]  /*8b90*/  SHFL.BFLY PT, R13, R16, 0x2, 0x1f ;  /* 0x0c401f00100d7f89 */ /* 0x000f2200000e0000 */
[----:B-1----:R-:W-:Y:S01]  /*8ba0*/  FMNMX.FTZ R5, R7, R5, !PT ;  /* 0x0000000507057209 */ /* 0x002fe20007810000 */
[----:B------:R-:W-:Y:S01]  /*8bb0*/  IMAD.WIDE.U32 R26, R6, -0x2daee0ad, RZ ;  /* 0xd2511f53061a7825 */ /* 0x000fe200078e00ff */
[----:B------:R-:W-:Y:S02]  /*8bc0*/  FMNMX.FTZ R15, R197, R15, !PT ;  /* 0x0000000fc50f7209 */ /* 0x000fe40007810000 */
[----:B------:R-:W-:Y:S01]  /*8bd0*/  LOP3.LUT R22, R33, UR11, R184, 0x96, !PT ;  /* 0x0000000b21167c12 */ /* 0x000fe2000f8e96b8 */
[----:B------:R-:W1:Y:S01]  /*8be0*/  SHFL.BFLY PT, R208, R5, 0x1, 0x1f ;  /* 0x0c201f0005d07f89 */ /* 0x000e6200000e0000 */
[----:B------:R-:W-:-:S02]  /*8bf0*/  LOP3.LUT R32, R217, UR9, R32, 0x96, !PT ;  /* 0x00000009d9207c12 */ /* 0x000fc4000f8e9620 */
[----:B------:R-:W-:Y:S01]  /*8c00*/  FMNMX.FTZ R15, R201, R15, !PT ;  /* 0x0000000fc90f7209 */ /* 0x000fe20007810000 */
[----:B------:R-:W-:Y:S01]  /*8c10*/  IMAD.WIDE.U32 R22, R22, -0x2daee0ad, RZ ;  /* 0xd2511f5316167825 */ /* 0x000fe200078e00ff */
[----:B---3--:R-:W-:Y:S02]  /*8c20*/  FMNMX.FTZ R209, R10, R209, !PT ;  /* 0x000000d10ad17209 */ /* 0x008fe40007810000 */
[----:B------:R-:W-:Y:S01]  /*8c30*/  FMNMX.FTZ R15, R200, R15, !PT ;  /* 0x0000000fc80f7209 */ /* 0x000fe20007810000 */
[----:B------:R-:W-:Y:S01]  /*8c40*/  IMAD.WIDE.U32 R32, R32, -0x2daee0ad, RZ ;  /* 0xd2511f5320207825 */ /* 0x000fe200078e00ff */
[----:B------:R-:W-:Y:S02]  /*8c50*/  LOP3.LUT R6, R25, UR8, R20, 0x96, !PT ;  /* 0x0000000819067c12 */ /* 0x000fe4000f8e9614 */
[----:B------:R-:W-:Y:S01]  /*8c60*/  FMNMX.FTZ R15, R67, R15, !PT ;  /* 0x0000000f430f7209 */ /* 0x000fe20007810000 */
[----:B------:R-:W-:Y:S01]  /*8c70*/  FMUL.FTZ R66, R209, c[0x0][0x23c] ;  /* 0x00008f00d1427a20 */ /* 0x000fe20000410000 */
[----:B------:R-:W-:Y:S01]  /*8c80*/  LOP3.LUT R22, R33, UR6, R22, 0x96, !PT ;  /* 0x0000000621167c12 */ /* 0x000fe2000f8e9616 */
[----:B------:R-:W-:Y:S01]  /*8c90*/  IMAD.WIDE.U32 R6, R6, -0x326172a9, RZ ;  /* 0xcd9e8d5706067825 */ /* 0x000fe200078e00ff */
[----:B------:R-:W-:-:S02]  /*8ca0*/  FSETP.NEU.FTZ.AND P6, PT, R209, -INF , PT ;  /* 0xff800000d100780b */ /* 0x000fc40003fdd000 */
[----:B------:R-:W-:Y:S01]  /*8cb0*/  LOP3.LUT R34, R23, UR8, R34, 0x96, !PT ;  /* 0x0000000817227c12 */ /* 0x000fe2000f8e9622 */
[----:B------:R-:W-:Y:S01]  /*8cc0*/  IMAD.WIDE.U32 R22, R22, -0x326172a9, RZ ;  /* 0xcd9e8d5716167825 */ /* 0x000fe200078e00ff */
[----:B------:R-:W-:Y:S02]  /*8cd0*/  LOP3.LUT R24, R27, UR6, R24, 0x96, !PT ;  /* 0x000000061b187c12 */ /* 0x000fe4000f8e9618 */
[----:B------:R-:W-:Y:S01]  /*8ce0*/  FMNMX.FTZ R15, R175, R15, !PT ;  /* 0x0000000faf0f7209 */ /* 0x000fe20007810000 */
[----:B------:R-:W-:Y:S01]  /*8cf0*/  IMAD.WIDE.U32 R34, R34, -0x326172a9, RZ ;  /* 0xcd9e8d5722227825 */ /* 0x000fe200078e00ff */
[----:B------:R-:W-:Y:S02]  /*8d00*/  FSEL R66, R66, RZ, P6 ;  /* 0x000000ff42427208 */ /* 0x000fe40003000000 */
[----:B------:R-:W-:Y:S01]  /*8d10*/  FMNMX.FTZ R15, R174, R15, !PT ;  /* 0x0000000fae0f7209 */ /* 0x000fe20007810000 */
[----:B------:R-:W-:Y:S01]  /*8d20*/  IMAD.WIDE.U32 R24, R24, -0x326172a9, RZ ;  /* 0xcd9e8d5718187825 */ /* 0x000fe200078e00ff */
[----:B------:R-:W-:-:S02]  /*8d30*/  LOP3.LUT R19, R22, 0xffff, RZ, 0xc0, !PT ;  /* 0x0000ffff16137812 */ /* 0x000fc400078ec0ff */
[----:B----4-:R-:W-:Y:S01]  /*8d40*/  FMNMX.FTZ R13, R16, R13, !PT ;  /* 0x0000000d100d7209 */ /* 0x010fe20007810000 */
[----:B------:R-:W-:Y:S01]  /*8d50*/  FFMA.FTZ R48, R0, c[0x0][0x23c], -R66 ;  /* 0x00008f0000307a23 */ /* 0x000fe20000010842 */
[----:B------:R-:W-:Y:S01]  /*8d60*/  SHF.R.U32.HI R16, RZ, 0x10, R22 ;  /* 0x00000010ff107819 */ /* 0x000fe20000011616 */
[----:B------:R-:W-:Y:S01]  /*8d70*/  FFMA.FTZ R47, R44, c[0x0][0x23c], -R66 ;  /* 0x00008f002c2f7a23 */ /* 0x000fe20000010842 */
[----:B------:R-:W-:Y:S01]  /*8d80*/  LOP3.LUT R33, R7, UR7, R18, 0x96, !PT ;  /* 0x0000000707217c12 */ /* 0x000fe2000f8e9612 */
[--C-:B------:R-:W-:Y:S01]  /*8d90*/  FFMA.FTZ R50, R192, c[0x0][0x23c], -R66.reuse ;  /* 0x00008f00c0327a23 */ /* 0x100fe20000010842 */
[----:B------:R-:W-:Y:S01]  /*8da0*/  FMNMX.FTZ R0, R176, R15, !PT ;  /* 0x0000000fb0007209 */ /* 0x000fe20007810000 */
[----:B------:R-:W-:Y:S01]  /*8db0*/  FFMA.FTZ R49, R193, c[0x0][0x23c], -R66 ;  /* 0x00008f00c1317a23 */ /* 0x000fe20000010842 */
[----:B------:R-:W-:Y:S01]  /*8dc0*/  LOP3.LUT R7, R25, UR17, R6, 0x96, !PT ;  /* 0x0000001119077c12 */ /* 0x000fe2000f8e9606 */
[----:B------:R-:W-:Y:S01]  /*8dd0*/  MUFU.EX2 R48, R48 ;  /* 0x0000003000307308 */ /* 0x000fe20000000800 */
[----:B------:R-:W-:Y:S01]  /*8de0*/  SHF.R.U32.HI R19, RZ, 0x8, R19 ;  /* 0x00000008ff137819 */ /* 0x000fe20000011613 */
[----:B------:R-:W-:Y:S01]  /*8df0*/  IMAD.MOV.U32 R192, RZ, RZ, R26 ;  /* 0x000000ffffc07224 */ /* 0x000fe200078e001a */
[----:B------:R-:W-:Y:S01]  /*8e00*/  LOP3.LUT R6, R22, 0xff, RZ, 0xc0, !PT ;  /* 0x000000ff16067812 */ /* 0x000fe200078ec0ff */
[----:B------:R-:W-:Y:S01]  /*8e10*/  IMAD.MOV.U32 R193, RZ, RZ, R27 ;  /* 0x000000ffffc17224 */ /* 0x000fe200078e001b */
[----:B-1----:R-:W-:-:S02]  /*8e20*/  FMNMX.FTZ R208, R5, R208, !PT ;  /* 0x000000d005d07209 */ /* 0x002fc40007810000 */
[----:B------:R-:W-:Y:S01]  /*8e30*/  LOP3.LUT R5, R16, 0xff, RZ, 0xc0, !PT ;  /* 0x000000ff10057812 */ /* 0x000fe200078ec0ff */
[----:B------:R-:W-:Y:S01]  /*8e40*/  MUFU.EX2 R47, R47 ;  /* 0x0000002f002f7308 */ /* 0x000fe20000000800 */
[----:B------:R-:W1:Y:S01]  /*8e50*/  SHFL.BFLY PT, R16, R0, 0x2, 0x1f ;  /* 0x0c401f0000107f89 */ /* 0x000e6200000e0000 */
[----:B------:R-:W-:Y:S01]  /*8e60*/  PRMT R6, R6, 0x5410, R19 ;  /* 0x0000541006067816 */ /* 0x000fe20000000013 */
[----:B------:R-:W-:Y:S01]  /*8e70*/  FMUL.FTZ R58, R208, c[0x0][0x23c] ;  /* 0x00008f00d03a7a20 */ /* 0x000fe20000410000 */
[----:B------:R-:W-:Y:S01]  /*8e80*/  LOP3.LUT R20, R24, 0xffff, RZ, 0xc0, !PT ;  /* 0x0000ffff18147812 */ /* 0x000fe200078ec0ff */
[----:B------:R-:W3:Y:S01]  /*8e90*/  SHFL.BFLY PT, R19, R13, 0x1, 0x1f ;  /* 0x0c201f000d137f89 */ /* 0x000ee200000e0000 */
[----:B------:R-:W-:Y:S02]  /*8ea0*/  FSETP.NEU.FTZ.AND P5, PT, R208, -INF , PT ;  /* 0xff800000d000780b */ /* 0x000fe40003fbd000 */
[----:B------:R-:W-:Y:S01]  /*8eb0*/  LOP3.LUT R10, R24, 0xff, RZ, 0xc0, !PT ;  /* 0x000000ff180a7812 */ /* 0x000fe200078ec0ff */
[----:B------:R-:W-:Y:S01]  /*8ec0*/  MUFU.EX2 R50, R50 ;  /* 0x0000003200327308 */ /* 0x000fe20000000800 */
[----:B------:R-:W-:-:S02]  /*8ed0*/  SHF.R.U32.HI R20, RZ, 0x8, R20 ;  /* 0x00000008ff147819 */ /* 0x000fc40000011614 */
[----:B------:R-:W-:Y:S02]  /*8ee0*/  LOP3.LUT R15, R23, UR17, R34, 0x96, !PT ;  /* 0x00000011170f7c12 */ /* 0x000fe4000f8e9622 */
[----:B------:R-:W-:Y:S02]  /*8ef0*/  FSEL R58, R58, RZ, P5 ;  /* 0x000000ff3a3a7208 */ /* 0x000fe40002800000 */
[----:B------:R-:W-:Y:S01]  /*8f00*/  SHF.R.U32.HI R18, RZ, 0x10, R24 ;  /* 0x00000010ff127819 */ /* 0x000fe20000011618 */
[----:B------:R-:W-:Y:S01]  /*8f10*/  MUFU.EX2 R49, R49 ;  /* 0x0000003100317308 */ /* 0x000fe20000000800 */
[----:B------:R-:W-:Y:S01]  /*8f20*/  PRMT R10, R10, 0x5410, R20 ;  /* 0x000054100a0a7816 */ /* 0x000fe20000000014 */
[--C-:B------:R-:W-:Y:S01]  /*8f30*/  FFMA.FTZ R46, R9, c[0x0][0x23c], -R58.reuse ;  /* 0x00008f00092e7a23 */ /* 0x100fe2000001083a */
[C---:B------:R-:W-:Y:S01]  /*8f40*/  LOP3.LUT R20, R15.reuse, 0xffff, RZ, 0xc0, !PT ;  /* 0x0000ffff0f147812 */ /* 0x040fe200078ec0ff */
[--C-:B------:R-:W-:Y:S01]  /*8f50*/  FFMA.FTZ R45, R12, c[0x0][0x23c], -R58.reuse ;  /* 0x00008f000c2d7a23 */ /* 0x100fe2000001083a */
[----:B------:R-:W-:Y:S01]  /*8f60*/  LOP3.LUT R9, R18, 0xff, RZ, 0xc0, !PT ;  /* 0x000000ff12097812 */ /* 0x000fe200078ec0ff */
[----:B------:R-:W-:Y:S01]  /*8f70*/  FFMA.FTZ R44, R2, c[0x0][0x23c], -R58 ;  /* 0x00008f00022c7a23 */ /* 0x000fe2000001083a */
[----:B------:R-:W-:Y:S01]  /*8f80*/  SHF.R.U32.HI R17, RZ, 0x18, R24 ;  /* 0x00000018ff117819 */ /* 0x000fe20000011618 */
[----:B------:R-:W-:Y:S01]  /*8f90*/  FFMA.FTZ R43, R28, c[0x0][0x23c], -R58 ;  /* 0x00008f001c2b7a23 */ /* 0x000fe2000001083a */
[----:B------:R-:W-:Y:S01]  /*8fa0*/  SHF.R.U32.HI R18, RZ, 0x8, R20 ;  /* 0x00000008ff127819 */ /* 0x000fe20000011614 */
[----:B------:R-:W-:Y:S01]  /*8fb0*/  MUFU.EX2 R46, R46 ;  /* 0x0000002e002e7308 */ /* 0x000fe20000000800 */
[----:B------:R-:W-:Y:S01]  /*8fc0*/  LOP3.LUT R12, R15, 0xff, RZ, 0xc0, !PT ;  /* 0x000000ff0f0c7812 */ /* 0x000fe200078ec0ff */
[----:B------:R-:W-:Y:S01]  /*8fd0*/  LDSM.16.MT88.4 R28, [R212+0x9000] ;  /* 0x00900000d41c783b */ /* 0x000fe20000004200 */
[----:B-1----:R-:W-:Y:S01]  /*8fe0*/  FMNMX.FTZ R0, R0, R16, !PT ;  /* 0x0000001000007209 */ /* 0x002fe20007810000 */
[----:B------:R-:W-:Y:S01]  /*8ff0*/  FFMA.FTZ R196, R196, c[0x0][0x23c], -R58 ;  /* 0x00008f00c4c47a23 */ /* 0x000fe2000001083a */
[----:B---3--:R-:W-:Y:S01]  /*9000*/  FMNMX.FTZ R2, R13, R19, !PT ;  /* 0x000000130d027209 */ /* 0x008fe20007810000 */
[----:B------:R-:W-:Y:S01]  /*9010*/  LDSM.16.MT88.4 R24, [R214+0xa000] ;  /* 0x00a00000d618783b */ /* 0x000fe20000004200 */
[----:B------:R-:W-:Y:S01]  /*9020*/  PRMT R9, R9, 0x5410, R17 ;  /* 0x0000541009097816 */ /* 0x000fe20000000011 */
[----:B------:R-:W-:Y:S01]  /*9030*/  MUFU.EX2 R44, R44 ;  /* 0x0000002c002c7308 */ /* 0x000fe20000000800 */
[----:B------:R-:W-:Y:S01]  /*9040*/  PRMT R13, R12, 0x5410, R18 ;  /* 0x000054100c0d7816 */ /* 0x000fe20000000012 */
[C---:B------:R-:W-:Y:S01]  /*9050*/  FMUL.FTZ R183, R2.reuse, c[0x0][0x23c] ;  /* 0x00008f0002b77a20 */ /* 0x040fe20000410000 */
[--C-:B------:R-:W-:Y:S01]  /*9060*/  SHF.R.U32.HI R12, RZ, 0x10, R15.reuse ;  /* 0x00000010ff0c7819 */ /* 0x100fe2000001160f */
[--C-:B------:R-:W-:Y:S01]  /*9070*/  FFMA.FTZ R203, R203, c[0x0][0x23c], -R58.reuse ;  /* 0x00008f00cbcb7a23 */ /* 0x100fe2000001083a */
[----:B------:R-:W-:Y:S01]  /*9080*/  SHF.R.U32.HI R17, RZ, 0x18, R15 ;  /* 0x00000018ff117819 */ /* 0x000fe2000001160f */
[----:B------:R-:W-:Y:S01]  /*9090*/  FFMA.FTZ R177, R177, c[0x0][0x23c], -R58 ;  /* 0x00008f00b1b17a23 */ /* 0x000fe2000001083a */
[----:B------:R-:W1:Y:S01]  /*90a0*/  SHFL.BFLY PT, R15, R0, 0x1, 0x1f ;  /* 0x0c201f00000f7f89 */ /* 0x000e6200000e0000 */
[----:B------:R-:W-:Y:S01]  /*90b0*/  FSETP.NEU.FTZ.AND P1, PT, R2, -INF , PT ;  /* 0xff8000000200780b */ /* 0x000fe20003f3d000 */
[----:B------:R-:W3:Y:S01]  /*90c0*/  MUFU.EX2 R43, R43 ;  /* 0x0000002b002b7308 */ /* 0x000ee20000000800 */
[----:B------:R-:W-:-:S02]  /*90d0*/  LOP3.LUT R16, R7, 0xffff, RZ, 0xc0, !PT ;  /* 0x0000ffff07107812 */ /* 0x000fc400078ec0ff */
[----:B------:R-:W-:Y:S02]  /*90e0*/  FSEL R183, R183, RZ, P1 ;  /* 0x000000ffb7b77208 */ /* 0x000fe40000800000 */
[----:B------:R-:W-:Y:S02]  /*90f0*/  LOP3.LUT R12, R12, 0xff, RZ, 0xc0, !PT ;  /* 0x000000ff0c0c7812 */ /* 0x000fe400078ec0ff */
[----:B------:R-:W-:Y:S01]  /*9100*/  SHF.R.U32.HI R21, RZ, 0x18, R22 ;  /* 0x00000018ff157819 */ /* 0x000fe20000011616 */
[--C-:B------:R-:W-:Y:S01]  /*9110*/  FFMA.FTZ R42, R14, c[0x0][0x23c], -R183.reuse ;  /* 0x00008f000e2a7a23 */ /* 0x100fe200000108b7 */
[----:B------:R-:W-:Y:S01]  /*9120*/  SHF.R.U32.HI R14, RZ, 0x8, R16 ;  /* 0x00000008ff0e7819 */ /* 0x000fe20000011610 */
[----:B------:R-:W-:Y:S01]  /*9130*/  FFMA.FTZ R40, R51, c[0x0][0x23c], -R183 ;  /* 0x00008f0033287a23 */ /* 0x000fe200000108b7 */
[----:B------:R-:W-:Y:S01]  /*9140*/  SHF.R.U32.HI R16, RZ, 0x10, R7 ;  /* 0x00000010ff107819 */ /* 0x000fe20000011607 */
[----:B------:R-:W-:Y:S01]  /*9150*/  FFMA.FTZ R51, R52, c[0x0][0x23c], -R183 ;  /* 0x00008f0034337a23 */ /* 0x000fe200000108b7 */
[----:B------:R-:W-:Y:S01]  /*9160*/  PRMT R12, R12, 0x5410, R17 ;  /* 0x000054100c0c7816 */ /* 0x000fe20000000011 */
[----:B------:R-:W4:Y:S01]  /*9170*/  MUFU.EX2 R45, R45 ;  /* 0x0000002d002d7308 */ /* 0x000f220000000800 */
[----:B------:R-:W-:Y:S01]  /*9180*/  LOP3.LUT R17, R7, 0xff, RZ, 0xc0, !PT ;  /* 0x000000ff07117812 */ /* 0x000fe200078ec0ff */
[----:B------:R-:W-:Y:S01]  /*9190*/  FFMA.FTZ R41, R11, c[0x0][0x23c], -R183 ;  /* 0x00008f000b297a23 */ /* 0x000fe200000108b7 */
[----:B------:R-:W-:Y:S01]  /*91a0*/  SHF.R.U32.HI R7, RZ, 0x18, R7 ;  /* 0x00000018ff077819 */ /* 0x000fe20000011607 */
[----:B------:R-:W-:Y:S01]  /*91b0*/  FFMA.FTZ R236, R236, c[0x0][0x23c], -R183 ;  /* 0x00008f00ecec7a23 */ /* 0x000fe200000108b7 */
[----:B------:R-:W-:-:S02]  /*91c0*/  LOP3.LUT R16, R16, 0xff, RZ, 0xc0, !PT ;  /* 0x000000ff10107812 */ /* 0x000fc400078ec0ff */
[----:B------:R-:W-:Y:S01]  /*91d0*/  PRMT R17, R17, 0x5410, R14 ;  /* 0x0000541011117816 */ /* 0x000fe2000000000e */
[----:B------:R-:W-:Y:S01]  /*91e0*/  MUFU.EX2 R40, R40 ;  /* 0x0000002800287308 */ /* 0x000fe20000000800 */
[----:B-1----:R-:W-:Y:S02]  /*91f0*/  FMNMX.FTZ R0, R0, R15, !PT ;  /* 0x0000000f00007209 */ /* 0x002fe40007810000 */
[----:B------:R-:W-:Y:S02]  /*9200*/  PRMT R16, R16, 0x5410, R7 ;  /* 0x0000541010107816 */ /* 0x000fe40000000007 */
[----:B------:R-:W-:Y:S01]  /*9210*/  FSEL R14, R209, RZ, P6 ;  /* 0x000000ffd10e7208 */ /* 0x000fe20003000000 */
[C---:B------:R-:W-:Y:S01]  /*9220*/  FMUL.FTZ R7, R0.reuse, c[0x0][0x23c] ;  /* 0x00008f0000077a20 */ /* 0x040fe20000410000 */
[----:B------:R-:W-:Y:S01]  /*9230*/  FSETP.NEU.FTZ.AND P0, PT, R0, -INF , PT ;  /* 0xff8000000000780b */ /* 0x000fe20003f1d000 */
[----:B------:R-:W-:Y:S01]  /*9240*/  MUFU.EX2 R51, R51 ;  /* 0x0000003300337308 */ /* 0x000fe20000000800 */
[----:B--2---:R-:W-:Y:S01]  /*9250*/  PRMT R63, R63, 0x7054, R63 ;  /* 0x000070543f3f7816 */ /* 0x004fe2000000003f */
[----:B------:R-:W-:Y:S01]  /*9260*/  FADD.FTZ R14, R168, -R14 ;  /* 0x8000000ea80e7221 */ /* 0x000fe20000010000 */
[----:B------:R-:W-:-:S02]  /*9270*/  FSEL R168, R7, RZ, P0 ;  /* 0x000000ff07a87208 */ /* 0x000fc40000000000 */
[----:B------:R-:W-:Y:S01]  /*9280*/  PRMT R5, R5, 0x5410, R21 ;  /* 0x0000541005057816 */ /* 0x000fe20000000015 */
[--C-:B------:R-:W-:Y:S01]  /*9290*/  HSET2.LE.AND R6, R6, R63.reuse, PT ;  /* 0x0000003f06067233 */ /* 0x100fe20003803000 */
[----:B---3--:R-:W-:Y:S01]  /*92a0*/  F2FP.PACK_AB R7, R43, R44 ;  /* 0x0000002c2b07723e */ /* 0x008fe200000000ff */
[--C-:B------:R-:W-:Y:S01]  /*92b0*/  FFMA.FTZ R52, R4, c[0x0][0x23c], -R168.reuse ;  /* 0x00008f0004347a23 */ /* 0x100fe200000108a8 */
[----:B------:R-:W-:Y:S01]  /*92c0*/  FSEL R4, R0, RZ, P0 ;  /* 0x000000ff00047208 */ /* 0x000fe20000000000 */
[----:B------:R-:W-:Y:S01]  /*92d0*/  FFMA.FTZ R57, R8, c[0x0][0x23c], -R168 ;  /* 0x00008f0008397a23 */ /* 0x000fe200000108a8 */
[--C-:B------:R-:W-:Y:S01]  /*92e0*/  HSET2.LE.AND R5, R5, R63.reuse, PT ;  /* 0x0000003f05057233 */ /* 0x100fe20003803000 */
[----:B------:R-:W-:Y:S01]  /*92f0*/  FSEL R15, R2, RZ, P1 ;  /* 0x000000ff020f7208 */ /* 0x000fe20000800000 */
[----:B------:R-:W-:Y:S01]  /*9300*/  FMUL.FTZ R14, R14, c[0x0][0x23c] ;  /* 0x00008f000e0e7a20 */ /* 0x000fe20000410000 */
[----:B------:R-:W-:Y:S01]  /*9310*/  FSEL R11, R208, RZ, P5 ;  /* 0x000000ffd00b7208 */ /* 0x000fe20002800000 */
[----:B------:R-:W-:Y:S01]  /*9320*/  FADD.FTZ R8, R165, -R4 ;  /* 0x80000004a5087221 */ /* 0x000fe20000010000 */
[----:B------:R-:W-:Y:S01]  /*9330*/  F2FP.PACK_AB R4, R47, R48 ;  /* 0x000000302f04723e */ /* 0x000fe200000000ff */
[----:B------:R-:W-:Y:S01]  /*9340*/  FADD.FTZ R15, R166, -R15 ;  /* 0x8000000fa60f7221 */ /* 0x000fe20000010000 */
[----:B------:R-:W-:Y:S01]  /*9350*/  LOP3.LUT R7, R5, R7, RZ, 0xc0, !PT ;  /* 0x0000000705077212 */ /* 0x000fe200078ec0ff */
[----:B------:R1:W2:Y:S01]  /*9360*/  MUFU.EX2 R62, R14 ;  /* 0x0000000e003e7308 */ /* 0x0002a20000000800 */
[----:B------:R-:W-:Y:S01]  /*9370*/  LOP3.LUT R6, R6, R4, RZ, 0xc0, !PT ;  /* 0x0000000406067212 */ /* 0x000fe200078ec0ff */
[--C-:B------:R-:W-:Y:S01]  /*9380*/  HSET2.LE.AND R4, R13, R63.reuse, PT ;  /* 0x0000003f0d047233 */ /* 0x100fe20003803000 */
[----:B------:R-:W-:Y:S01]  /*9390*/  F2FP.PACK_AB R5, R49, R50 ;  /* 0x000000323105723e */ /* 0x000fe200000000ff */
[----:B------:R-:W-:Y:S01]  /*93a0*/  FMUL.FTZ R60, R15, c[0x0][0x23c] ;  /* 0x00008f000f3c7a20 */ /* 0x000fe20000410000 */
[--C-:B------:R-:W-:Y:S01]  /*93b0*/  HSET2.LE.AND R10, R10, R63.reuse, PT ;  /* 0x0000003f0a0a7233 */ /* 0x100fe20003803000 */
[--C-:B------:R-:W-:Y:S01]  /*93c0*/  FFMA.FTZ R56, R55, c[0x0][0x23c], -R168.reuse ;  /* 0x00008f0037387a23 */ /* 0x100fe200000108a8 */
[----:B------:R-:W-:Y:S01]  /*93d0*/  LOP3.LUT R4, R4, R5, RZ, 0xc0, !PT ;  /* 0x0000000504047212 */ /* 0x000fe200078ec0ff */
[--C-:B------:R-:W-:Y:S01]  /*93e0*/  HSET2.LE.AND R5, R12, R63.reuse, PT ;  /* 0x0000003f0c057233 */ /* 0x100fe20003803000 */
[----:B----4-:R-:W-:Y:S01]  /*93f0*/  F2FP.PACK_AB R12, R45, R46 ;  /* 0x0000002e2d0c723e */ /* 0x010fe200000000ff */
[----:B------:R-:W-:Y:S01]  /*9400*/  FFMA.FTZ R55, R59, c[0x0][0x23c], -R168 ;  /* 0x00008f003b377a23 */ /* 0x000fe200000108a8 */
[----:B------:R-:W-:Y:S01]  /*9410*/  MUFU.EX2 R42, R42 ;  /* 0x0000002a002a7308 */ /* 0x000fe20000000800 */
[----:B------:R-:W-:Y:S01]  /*9420*/  FADD.FTZ R11, R167, -R11 ;  /* 0x8000000ba70b7221 */ /* 0x000fe20000010000 */
[----:B------:R-:W-:Y:S01]  /*9430*/  LOP3.LUT R5, R5, R12, RZ, 0xc0, !PT ;  /* 0x0000000c05057212 */ /* 0x000fe200078ec0ff */
[----:B------:R-:W-:Y:S01]  /*9440*/  FMUL.FTZ R8, R8, c[0x0][0x23c] ;  /* 0x00008f0008087a20 */ /* 0x000fe20000410000 */
[--C-:B------:R-:W-:Y:S01]  /*9450*/  HSET2.LE.AND R9, R9, R63.reuse, PT ;  /* 0x0000003f09097233 */ /* 0x100fe20003803000 */
[----:B-1----:R-:W1:Y:S01]  /*9460*/  LDSM.16.MT88.4 R12, [R214+0x9000] ;  /* 0x00900000d60c783b */ /* 0x002e620000004200 */
[----:B------:R-:W-:Y:S01]  /*9470*/  FMUL.FTZ R11, R11, c[0x0][0x23c] ;  /* 0x00008f000b0b7a20 */ /* 0x000fe20000410000 */
[----:B------:R-:W-:Y:S01]  /*9480*/  HSET2.LE.AND R17, R17, R63, PT ;  /* 0x0000003f11117233 */ /* 0x000fe20003803000 */
[----:B------:R-:W-:Y:S01]  /*9490*/  MUFU.EX2 R56, R56 ;  /* 0x0000003800387308 */ /* 0x000fe20000000800 */
[-C--:B--2---:R-:W-:Y:S01]  /*94a0*/  FMUL.FTZ R160, R160, R62.reuse ;  /* 0x0000003ea0a07220 */ /* 0x084fe20000410000 */
[----:B------:R-:W2:Y:S01]  /*94b0*/  LDSM.16.MT88.4 R20, [R212+0xa000] ;  /* 0x00a00000d414783b */ /* 0x000ea20000004200 */
[-C--:B------:R-:W-:Y:S01]  /*94c0*/  FMUL.FTZ R161, R161, R62.reuse ;  /* 0x0000003ea1a17220 */ /* 0x080fe20000410000 */
[----:B------:R-:W-:Y:S01]  /*94d0*/  LOP3.LUT R34, R35, UR7, R216, 0x96, !PT ;  /* 0x0000000723227c12 */ /* 0x000fe2000f8e96d8 */
[----:B------:R-:W-:-:S02]  /*94e0*/  FMUL.FTZ R148, R148, R62 ;  /* 0x0000003e94947220 */ /* 0x000fc40000410000 */
[-C--:B------:R-:W-:Y:S01]  /*94f0*/  FMUL.FTZ R149, R149, R62.reuse ;  /* 0x0000003e95957220 */ /* 0x080fe20000410000 */
[----:B------:R-:W-:Y:S01]  /*9500*/  MUFU.EX2 R55, R55 ;  /* 0x0000003700377308 */ /* 0x000fe20000000800 */
[-C--:B------:R-:W-:Y:S02]  /*9510*/  FMUL.FTZ R68, R68, R62.reuse ;  /* 0x0000003e44447220 */ /* 0x080fe40000410000 */
[-C--:B------:R-:W-:Y:S02]  /*9520*/  FMUL.FTZ R69, R69, R62.reuse ;  /* 0x0000003e45457220 */ /* 0x080fe40000410000 */
[-C--:B------:R-:W-:Y:S02]  /*9530*/  FMUL.FTZ R136, R136, R62.reuse ;  /* 0x0000003e88887220 */ /* 0x080fe40000410000 */
[----:B------:R-:W-:Y:S01]  /*9540*/  FMUL.FTZ R137, R137, R62 ;  /* 0x0000003e89897220 */ /* 0x000fe20000410000 */
[----:B------:R-:W-:Y:S01]  /*9550*/  MUFU.EX2 R41, R41 ;  /* 0x0000002900297308 */ /* 0x000fe20000000800 */
[----:B------:R-:W-:-:S02]  /*9560*/  FFMA.FTZ R165, R252, c[0x0][0x23c], -R183 ;  /* 0x00008f00fca57a23 */ /* 0x000fc400000108b7 */
[----:B------:R-:W-:Y:S02]  /*9570*/  FFMA.FTZ R167, R211, c[0x0][0x23c], -R183 ;  /* 0x00008f00d3a77a23 */ /* 0x000fe400000108b7 */
[--C-:B------:R-:W-:Y:S02]  /*9580*/  FFMA.FTZ R187, R187, c[0x0][0x23c], -R168.reuse ;  /* 0x00008f00bbbb7a23 */ /* 0x100fe400000108a8 */
[----:B------:R-:W-:Y:S01]  /*9590*/  FFMA.FTZ R166, R207, c[0x0][0x23c], -R168 ;  /* 0x00008f00cfa67a23 */ /* 0x000fe200000108a8 */
[----:B------:R-:W-:Y:S01]  /*95a0*/  MUFU.EX2 R52, R52 ;  /* 0x0000003400347308 */ /* 0x000fe20000000800 */
[-C--:B------:R-:W-:Y:S02]  /*95b0*/  FMUL.FTZ R80, R80, R62.reuse ;  /* 0x0000003e50507220 */ /* 0x080fe40000410000 */
[-C--:B------:R-:W-:Y:S02]  /*95c0*/  FMUL.FTZ R81, R81, R62.reuse ;  /* 0x0000003e51517220 */ /* 0x080fe40000410000 */
[----:B------:R-:W-:-:S02]  /*95d0*/  FMUL.FTZ R84, R84, R62 ;  /* 0x0000003e54547220 */ /* 0x000fc40000410000 */
[-C--:B------:R-:W-:Y:S01]  /*95e0*/  FMUL.FTZ R85, R85, R62.reuse ;  /* 0x0000003e55557220 */ /* 0x080fe20000410000 */
[----:B------:R-:W-:Y:S01]  /*95f0*/  MUFU.EX2 R57, R57 ;  /* 0x0000003900397308 */ /* 0x000fe20000000800 */
[-C--:B------:R-:W-:Y:S02]  /*9600*/  FMUL.FTZ R96, R96, R62.reuse ;  /* 0x0000003e60607220 */ /* 0x080fe40000410000 */
[-C--:B------:R-:W-:Y:S02]  /*9610*/  FMUL.FTZ R97, R97, R62.reuse ;  /* 0x0000003e61617220 */ /* 0x080fe40000410000 */
[-C--:B------:R-:W-:Y:S02]  /*9620*/  FMUL.FTZ R100, R100, R62.reuse ;  /* 0x0000003e64647220 */ /* 0x080fe40000410000 */
[-C--:B------:R-:W-:Y:S01]  /*9630*/  FMUL.FTZ R101, R101, R62.reuse ;  /* 0x0000003e65657220 */ /* 0x080fe20000410000 */
[----:B------:R3:W4:Y:S01]  /*9640*/  MUFU.EX2 R61, R11 ;  /* 0x0000000b003d7308 */ /* 0x0007220000000800 */
[----:B------:R-:W-:-:S02]  /*9650*/  FMUL.FTZ R108, R108, R62 ;  /* 0x0000003e6c6c7220 */ /* 0x000fc40000410000 */
[-C--:B------:R-:W-:Y:S02]  /*9660*/  FMUL.FTZ R109, R109, R62.reuse ;  /* 0x0000003e6d6d7220 */ /* 0x080fe40000410000 */
[-C--:B------:R-:W-:Y:S02]  /*9670*/  FMUL.FTZ R112, R112, R62.reuse ;  /* 0x0000003e70707220 */ /* 0x080fe40000410000 */
[-C--:B------:R-:W-:Y:S01]  /*9680*/  FMUL.FTZ R113, R113, R62.reuse ;  /* 0x0000003e71717220 */ /* 0x080fe20000410000 */
[----:B------:R-:W1:Y:S01]  /*9690*/  MUFU.EX2 R60, R60 ;  /* 0x0000003c003c7308 */ /* 0x000e620000000800 */
[-C--:B------:R-:W-:Y:S02]  /*96a0*/  FMUL.FTZ R120, R120, R62.reuse ;  /* 0x0000003e78787220 */ /* 0x080fe40000410000 */
[-C--:B------:R-:W-:Y:S02]  /*96b0*/  FMUL.FTZ R121, R121, R62.reuse ;  /* 0x0000003e79797220 */ /* 0x080fe40000410000 */
[----:B------:R-:W-:-:S02]  /*96c0*/  FMUL.FTZ R132, R132, R62 ;  /* 0x0000003e84847220 */ /* 0x000fc40000410000 */
[----:B------:R-:W-:Y:S01]  /*96d0*/  FMUL.FTZ R133, R133, R62 ;  /* 0x0000003e85857220 */ /* 0x000fe20000410000 */
[----:B------:R2:W2:Y:S01]  /*96e0*/  MUFU.EX2 R59, R8 ;  /* 0x00000008003b7308 */ /* 0x0004a20000000800 */
[----:B---3--:R-:W-:Y:S01]  /*96f0*/  F2FP.PACK_AB R11, R51, R40 ;  /* 0x00000028330b723e */ /* 0x008fe200000000ff */
[-C--:B----4-:R-:W-:Y:S02]  /*9700*/  FMUL.FTZ R162, R162, R61.reuse ;  /* 0x0000003da2a27220 */ /* 0x090fe40000410000 */
[----:B------:R-:W-:Y:S01]  /*9710*/  FMUL.FTZ R163, R163, R61 ;  /* 0x0000003da3a37220 */ /* 0x000fe20000410000 */
[----:B------:R-:W-:Y:S01]  /*9720*/  LOP3.LUT R10, R10, R11, RZ, 0xc0, !PT ;  /* 0x0000000b0a0a7212 */ /* 0x000fe200078ec0ff */
[----:B------:R-:W-:Y:S01]  /*9730*/  FMUL.FTZ R150, R150, R61 ;  /* 0x0000003d96967220 */ /* 0x000fe20000410000 */
[----:B------:R-:W-:Y:S01]  /*9740*/  F2FP.PACK_AB R11, R55, R56 ;  /* 0x00000038370b723e */ /* 0x000fe200000000ff */
[-C--:B-1----:R-:W-:Y:S01]  /*9750*/  FMUL.FTZ R156, R156, R60.reuse ;  /* 0x0000003c9c9c7220 */ /* 0x082fe20000410000 */
[----:B------:R-:W-:Y:S01]  /*9760*/  MUFU.EX2 R165, R165 ;  /* 0x000000a500a57308 */ /* 0x000fe20000000800 */
[----:B------:R-:W-:Y:S01]  /*9770*/  FMUL.FTZ R157, R157, R60 ;  /* 0x0000003c9d9d7220 */ /* 0x000fe20000410000 */
[----:B------:R-:W-:Y:S01]  /*9780*/  LOP3.LUT R11, R9, R11, RZ, 0xc0, !PT ;  /* 0x0000000b090b7212 */ /* 0x000fe200078ec0ff */
[----:B------:R-:W-:Y:S01]  /*9790*/  HSET2.LE.AND R9, R16, R63, PT ;  /* 0x0000003f10097233 */ /* 0x000fe20003803000 */
[----:B------:R-:W-:Y:S01]  /*97a0*/  F2FP.PACK_AB R16, R57, R52 ;  /* 0x000000343910723e */ /* 0x000fe200000000ff */
[----:B------:R-:W-:Y:S01]  /*97b0*/  FMUL.FTZ R152, R152, R60 ;  /* 0x0000003c98987220 */ /* 0x000fe20000410000 */
[----:B------:R-:W-:Y:S01]  /*97c0*/  HMMA.16816.F32 R160, R4, R12, R160 ;  /* 0x0000000c04a0723c */ /* 0x000fe200000018a0 */
[----:B--2---:R-:W-:Y:S01]  /*97d0*/  F2FP.PACK_AB R8, R41, R42 ;  /* 0x0000002a2908723e */ /* 0x004fe200000000ff */
[-C--:B------:R-:W-:Y:S01]  /*97e0*/  FMUL.FTZ R158, R158, R59.reuse ;  /* 0x0000003b9e9e7220 */ /* 0x080fe20000410000 */
[----:B------:R-:W-:Y:S01]  /*97f0*/  LOP3.LUT R9, R9, R16, RZ, 0xc0, !PT ;  /* 0x0000001009097212 */ /* 0x000fe200078ec0ff */
[-C--:B------:R-:W-:Y:S01]  /*9800*/  FMUL.FTZ R159, R159, R59.reuse ;  /* 0x0000003b9f9f7220 */ /* 0x080fe20000410000 */
[----:B------:R-:W-:Y:S01]  /*9810*/  LOP3.LUT R8, R17, R8, RZ, 0xc0, !PT ;  /* 0x0000000811087212 */ /* 0x000fe200078ec0ff */
[----:B------:R-:W-:Y:S01]  /*9820*/  FMUL.FTZ R153, R153, R60 ;  /* 0x0000003c99997220 */ /* 0x000fe20000410000 */
[----:B------:R-:W1:Y:S01]  /*9830*/  LDSM.16.MT88.4 R16, [R214+0xb000] ;  /* 0x00b00000d610783b */ /* 0x000e620000004200 */
[-C--:B------:R-:W-:Y:S01]  /*9840*/  FMUL.FTZ R154, R154, R59.reuse ;  /* 0x0000003b9a9a7220 */ /* 0x080fe20000410000 */
[----:B------:R-:W2:Y:S01]  /*9850*/  MUFU.EX2 R167, R167 ;  /* 0x000000a700a77308 */ /* 0x000ea20000000800 */
[----:B------:R-:W-:-:S02]  /*9860*/  FMUL.FTZ R155, R155, R59 ;  /* 0x0000003b9b9b7220 */ /* 0x000fc40000410000 */
[-C--:B------:R-:W-:Y:S01]  /*9870*/  FMUL.FTZ R151, R151, R61.reuse ;  /* 0x0000003d97977220 */ /* 0x080fe20000410000 */
[C---:B------:R-:W-:Y:S01]  /*9880*/  HMMA.16816.F32 R156, R8.reuse, R12, R156 ;  /* 0x0000000c089c723c */ /* 0x040fe2000000189c */
[-C--:B------:R-:W-:Y:S02]  /*9890*/  FMUL.FTZ R70, R70, R61.reuse ;  /* 0x0000003d46467220 */ /* 0x080fe40000410000 */
[----:B------:R-:W-:Y:S01]  /*98a0*/  FMUL.FTZ R71, R71, R61 ;  /* 0x0000003d47477220 */ /* 0x000fe20000410000 */
[----:B------:R-:W-:Y:S01]  /*98b0*/  MUFU.EX2 R187, R187 ;  /* 0x000000bb00bb7308 */ /* 0x000fe20000000800 */
[-C--:B------:R-:W-:Y:S02]  /*98c0*/  FMUL.FTZ R72, R72, R60.reuse ;  /* 0x0000003c48487220 */ /* 0x080fe40000410000 */
[----:B------:R-:W-:Y:S01]  /*98d0*/  FMUL.FTZ R73, R73, R60 ;  /* 0x0000003c49497220 */ /* 0x000fe20000410000 */
[----:B------:R-:W-:Y:S01]  /*98e0*/  HMMA.16816.F32 R152, R8, R14, R152 ;  /* 0x0000000e0898723c */ /* 0x000fe20000001898 */
[----:B------:R-:W-:-:S02]  /*98f0*/  FMUL.FTZ R74, R74, R59 ;  /* 0x0000003b4a4a7220 */ /* 0x000fc40000410000 */
[-C--:B------:R-:W-:Y:S01]  /*9900*/  FMUL.FTZ R75, R75, R59.reuse ;  /* 0x0000003b4b4b7220 */ /* 0x080fe20000410000 */
[----:B------:R-:W-:Y:S01]  /*9910*/  MUFU.EX2 R166, R166 ;  /* 0x000000a600a67308 */ /* 0x000fe20000000800 */
[-C--:B------:R-:W-:Y:S02]  /*9920*/  FMUL.FTZ R76, R76, R60.reuse ;  /* 0x0000003c4c4c7220 */ /* 0x080fe40000410000 */
[-C--:B------:R-:W-:Y:S01]  /*9930*/  FMUL.FTZ R77, R77, R60.reuse ;  /* 0x0000003c4d4d7220 */ /* 0x080fe20000410000 */
[----:B------:R-:W-:Y:S01]  /*9940*/  HMMA.16816.F32 R148, R4, R14, R148 ;  /* 0x0000000e0494723c */ /* 0x000fe20000001894 */
[----:B------:R-:W3:Y:S01]  /*9950*/  LDSM.16.MT88.4 R12, [R212+0xb000] ;  /* 0x00b00000d40c783b */ /* 0x000ee20000004200 */
[-C--:B------:R-:W-:Y:S02]  /*9960*/  FMUL.FTZ R78, R78, R59.reuse ;  /* 0x0000003b4e4e7220 */ /* 0x080fe40000410000 */
[----:B------:R-:W-:Y:S01]  /*9970*/  FMUL.FTZ R79, R79, R59 ;  /* 0x0000003b4f4f7220 */ /* 0x000fe20000410000 */
[----:B------:R-:W-:Y:S01]  /*9980*/  MUFU.EX2 R196, R196 ;  /* 0x000000c400c47308 */ /* 0x000fe20000000800 */
[----:B------:R-:W-:-:S02]  /*9990*/  FMUL.FTZ R88, R88, R60 ;  /* 0x0000003c58587220 */ /* 0x000fc40000410000 */
[-C--:B------:R-:W-:Y:S01]  /*99a0*/  FMUL.FTZ R89, R89, R60.reuse ;  /* 0x0000003c59597220 */ /* 0x080fe20000410000 */
[-C--:B------:R-:W-:Y:S01]  /*99b0*/  HMMA.16816.F32 R68, R4, R28.reuse, R68 ;  /* 0x0000001c0444723c */ /* 0x080fe20000001844 */
[-C--:B------:R-:W-:Y:S02]  /*99c0*/  FMUL.FTZ R90, R90, R59.reuse ;  /* 0x0000003b5a5a7220 */ /* 0x080fe40000410000 */
[----:B------:R-:W-:Y:S01]  /*99d0*/  FMUL.FTZ R91, R91, R59 ;  /* 0x0000003b5b5b7220 */ /* 0x000fe20000410000 */
[----:B------:R-:W-:Y:S01]  /*99e0*/  MUFU.EX2 R203, R203 ;  /* 0x000000cb00cb7308 */ /* 0x000fe20000000800 */
[-C--:B------:R-:W-:Y:S02]  /*99f0*/  FMUL.FTZ R92, R92, R60.reuse ;  /* 0x0000003c5c5c7220 */ /* 0x080fe40000410000 */
[-C--:B------:R-:W-:Y:S01]  /*9a00*/  FMUL.FTZ R93, R93, R60.reuse ;  /* 0x0000003c5d5d7220 */ /* 0x080fe20000410000 */
[----:B------:R-:W-:Y:S01]  /*9a10*/  HMMA.16816.F32 R72, R8, R28, R72 ;  /* 0x0000001c0848723c */ /* 0x000fe20000001848 */
[----:B------:R-:W-:-:S02]  /*9a20*/  FMUL.FTZ R104, R104, R60 ;  /* 0x0000003c68687220 */ /* 0x000fc40000410000 */
[-C--:B------:R-:W-:Y:S02]  /*9a30*/  FMUL.FTZ R94, R94, R59.reuse ;  /* 0x0000003b5e5e7220 */ /* 0x080fe40000410000 */
[-C--:B------:R-:W-:Y:S02]  /*9a40*/  FMUL.FTZ R95, R95, R59.reuse ;  /* 0x0000003b5f5f7220 */ /* 0x080fe40000410000 */
[-C--:B------:R-:W-:Y:S01]  /*9a50*/  FMUL.FTZ R105, R105, R60.reuse ;  /* 0x0000003c69697220 */ /* 0x080fe20000410000 */
[----:B------:R-:W-:Y:S01]  /*9a60*/  HMMA.16816.F32 R76, R8, R30, R76 ;  /* 0x0000001e084c723c */ /* 0x000fe2000000184c */
[-C--:B------:R-:W-:Y:S02]  /*9a70*/  FMUL.FTZ R144, R144, R60.reuse ;  /* 0x0000003c90907220 */ /* 0x080fe40000410000 */
[----:B------:R-:W-:Y:S02]  /*9a80*/  FMUL.FTZ R145, R145, R60 ;  /* 0x0000003c91917220 */ /* 0x000fe40000410000 */
[----:B------:R-:W-:-:S02]  /*9a90*/  FMUL.FTZ R106, R106, R59 ;  /* 0x0000003b6a6a7220 */ /* 0x000fc40000410000 */
[-C--:B------:R-:W-:Y:S01]  /*9aa0*/  FMUL.FTZ R107, R107, R59.reuse ;  /* 0x0000003b6b6b7220 */ /* 0x080fe20000410000 */
[C---:B------:R-:W-:Y:S01]  /*9ab0*/  HMMA.16816.F32 R88, R8.reuse, R24, R88 ;  /* 0x000000180858723c */ /* 0x040fe20000001858 */
        /* <DEDUP_REMOVED lines=19> */
[----:B-1----:R-:W-:Y:S01]  /*9bf0*/  HMMA.16816.F32 R140, R8, R16, R140 ;  /* 0x00000010088c723c */ /* 0x002fe2000000188c */
[----:B------:R-:W-:-:S02]  /*9c00*/  FMUL.FTZ R130, R130, R59 ;  /* 0x0000003b82827220 */ /* 0x000fc40000410000 */
[----:B------:R-:W-:Y:S02]  /*9c10*/  FMUL.FTZ R131, R131, R59 ;  /* 0x0000003b83837220 */ /* 0x000fe40000410000 */
[----:B------:R-:W-:Y:S02]  /*9c20*/  IMAD.MOV.U32 R28, RZ, RZ, R192 ;  /* 0x000000ffff1c7224 */ /* 0x000fe400078e00c0 */
[-C--:B------:R-:W-:Y:S01]  /*9c30*/  FMUL.FTZ R138, R138, R61.reuse ;  /* 0x0000003d8a8a7220 */ /* 0x080fe20000410000 */
[----:B------:R-:W-:Y:S01]  /*9c40*/  HMMA.16816.F32 R116, R8, R18, R116 ;  /* 0x000000120874723c */ /* 0x000fe20000001874 */
[----:B------:R-:W-:Y:S02]  /*9c50*/  FMUL.FTZ R139, R139, R61 ;  /* 0x0000003d8b8b7220 */ /* 0x000fe40000410000 */
[----:B------:R-:W-:Y:S02]  /*9c60*/  FFMA.FTZ R192, R189, c[0x0][0x23c], -R183 ;  /* 0x00008f00bdc07a23 */ /* 0x000fe400000108b7 */
[----:B------:R-:W-:-:S02]  /*9c70*/  IMAD.MOV.U32 R29, RZ, RZ, R193 ;  /* 0x000000ffff1d7224 */ /* 0x000fc400078e00c1 */
[----:B------:R-:W-:Y:S01]  /*9c80*/  FFMA.FTZ R189, R194, c[0x0][0x23c], -R183 ;  /* 0x00008f00c2bd7a23 */ /* 0x000fe200000108b7 */
[C---:B---3--:R-:W-:Y:S01]  /*9c90*/  HMMA.16816.F32 R124, R8.reuse, R12, R124 ;  /* 0x0000000c087c723c */ /* 0x048fe2000000187c */
[--C-:B------:R-:W-:Y:S01]  /*9ca0*/  FFMA.FTZ R194, R251, c[0x0][0x23c], -R168.reuse ;  /* 0x00008f00fbc27a23 */ /* 0x100fe200000108a8 */
[----:B------:R-:W-:Y:S01]  /*9cb0*/  MUFU.EX2 R192, R192 ;  /* 0x000000c000c07308 */ /* 0x000fe20000000800 */
[----:B------:R-:W-:Y:S02]  /*9cc0*/  FFMA.FTZ R193, R250, c[0x0][0x23c], -R168 ;  /* 0x00008f00fac17a23 */ /* 0x000fe400000108a8 */
[-C--:B------:R-:W-:Y:S02]  /*9cd0*/  FMUL.FTZ R82, R82, R61.reuse ;  /* 0x0000003d52527220 */ /* 0x080fe40000410000 */
[-C--:B------:R-:W-:Y:S01]  /*9ce0*/  FMUL.FTZ R83, R83, R61.reuse ;  /* 0x0000003d53537220 */ /* 0x080fe20000410000 */
[----:B------:R-:W-:Y:S01]  /*9cf0*/  HMMA.16816.F32 R128, R8, R14, R128 ;  /* 0x0000000e0880723c */ /* 0x000fe20000001880 */
[-C--:B------:R-:W-:Y:S01]  /*9d00*/  FMUL.FTZ R86, R86, R61.reuse ;  /* 0x0000003d56567220 */ /* 0x080fe20000410000 */
[----:B------:R-:W1:Y:S01]  /*9d10*/  MUFU.EX2 R189, R189 ;  /* 0x000000bd00bd7308 */ /* 0x000e620000000800 */
[----:B------:R-:W-:-:S02]  /*9d20*/  FMUL.FTZ R87, R87, R61 ;  /* 0x0000003d57577220 */ /* 0x000fc40000410000 */
[-C--:B------:R-:W-:Y:S02]  /*9d30*/  FMUL.FTZ R98, R98, R61.reuse ;  /* 0x0000003d62627220 */ /* 0x080fe40000410000 */
[----:B------:R-:W-:Y:S01]  /*9d40*/  IMAD.WIDE.U32 R8, R33, -0x2daee0ad, RZ ;  /* 0xd2511f5321087825 */ /* 0x000fe200078e00ff */
[C---:B------:R-:W-:Y:S02]  /*9d50*/  HMMA.16816.F32 R136, R4.reuse, R12, R136 ;  /* 0x0000000c0488723c */ /* 0x040fe40000001888 */
[----:B------:R-:W-:Y:S01]  /*9d60*/  MUFU.EX2 R194, R194 ;  /* 0x000000c200c27308 */ /* 0x000fe20000000800 */
[-C--:B------:R-:W-:Y:S01]  /*9d70*/  FMUL.FTZ R99, R99, R61.reuse ;  /* 0x0000003d63637220 */ /* 0x080fe20000410000 */
[----:B------:R-:W-:Y:S01]  /*9d80*/  LOP3.LUT R10, R9, UR16, R28, 0x96, !PT ;  /* 0x00000010090a7c12 */ /* 0x000fe2000f8e961c */
[-C--:B------:R-:W-:Y:S01]  /*9d90*/  FMUL.FTZ R102, R102, R61.reuse ;  /* 0x0000003d66667220 */ /* 0x080fe20000410000 */
[C---:B------:R-:W-:Y:S01]  /*9da0*/  LOP3.LUT R9, R8.reuse, 0xffff, RZ, 0xc0, !PT ;  /* 0x0000ffff08097812 */ /* 0x040fe200078ec0ff */
[-C--:B------:R-:W-:Y:S01]  /*9db0*/  FMUL.FTZ R103, R103, R61.reuse ;  /* 0x0000003d67677220 */ /* 0x080fe20000410000 */
[----:B------:R-:W-:Y:S01]  /*9dc0*/  LOP3.LUT R11, R8, 0xff, RZ, 0xc0, !PT ;  /* 0x000000ff080b7812 */ /* 0x000fe200078ec0ff */
[-C--:B------:R-:W-:Y:S01]  /*9dd0*/  FMUL.FTZ R110, R110, R61.reuse ;  /* 0x0000003d6e6e7220 */ /* 0x080fe20000410000 */
[--C-:B------:R-:W-:Y:S01]  /*9de0*/  SHF.R.U32.HI R12, RZ, 0x10, R8.reuse ;  /* 0x00000010ff0c7819 */ /* 0x100fe20000011608 */
[----:B------:R-:W3:Y:S01]  /*9df0*/  MUFU.EX2 R193, R193 ;  /* 0x000000c100c17308 */ /* 0x000ee20000000800 */
[----:B------:R-:W-:Y:S01]  /*9e00*/  SHF.R.U32.HI R9, RZ, 0x8, R9 ;  /* 0x00000008ff097819 */ /* 0x000fe20000011609 */
[-C--:B------:R-:W-:Y:S01]  /*9e10*/  FMUL.FTZ R111, R111, R61.reuse ;  /* 0x0000003d6f6f7220 */ /* 0x080fe20000410000 */
[----:B------:R-:W-:Y:S01]  /*9e20*/  SHF.R.U32.HI R8, RZ, 0x18, R8 ;  /* 0x00000018ff087819 */ /* 0x000fe20000011608 */
[-C--:B------:R-:W-:Y:S01]  /*9e30*/  FMUL.FTZ R114, R114, R61.reuse ;  /* 0x0000003d72727220 */ /* 0x080fe20000410000 */
[----:B------:R-:W-:Y:S01]  /*9e40*/  PRMT R11, R11, 0x5410, R9 ;  /* 0x000054100b0b7816 */ /* 0x000fe20000000009 */
[-C--:B------:R-:W-:Y:S01]  /*9e50*/  FMUL.FTZ R115, R115, R61.reuse ;  /* 0x0000003d73737220 */ /* 0x080fe20000410000 */
[----:B------:R-:W-:Y:S01]  /*9e60*/  LOP3.LUT R12, R12, 0xff, RZ, 0xc0, !PT ;  /* 0x000000ff0c0c7812 */ /* 0x000fe200078ec0ff */
[-C--:B------:R-:W-:Y:S01]  /*9e70*/  FMUL.FTZ R122, R122, R61.reuse ;  /* 0x0000003d7a7a7220 */ /* 0x080fe20000410000 */
[----:B------:R-:W-:Y:S01]  /*9e80*/  LOP3.LUT R9, R10, 0xffff, RZ, 0xc0, !PT ;  /* 0x0000ffff0a097812 */ /* 0x000fe200078ec0ff */
[-C--:B------:R-:W-:Y:S01]  /*9e90*/  FMUL.FTZ R123, R123, R61.reuse ;  /* 0x0000003d7b7b7220 */ /* 0x080fe20000410000 */
[----:B------:R-:W-:Y:S01]  /*9ea0*/  PRMT R8, R12, 0x5410, R8 ;  /* 0x000054100c087816 */ /* 0x000fe20000000008 */
[-C--:B------:R-:W-:Y:S01]  /*9eb0*/  FMUL.FTZ R134, R134, R61.reuse ;  /* 0x0000003d86867220 */ /* 0x080fe20000410000 */
[----:B------:R-:W-:Y:S01]  /*9ec0*/  SHF.R.U32.HI R9, RZ, 0x8, R9 ;  /* 0x00000008ff097819 */ /* 0x000fe20000011609 */
[----:B------:R-:W-:Y:S01]  /*9ed0*/  FMUL.FTZ R135, R135, R61 ;  /* 0x0000003d87877220 */ /* 0x000fe20000410000 */
[----:B------:R-:W-:Y:S01]  /*9ee0*/  LOP3.LUT R12, R10, 0xff, RZ, 0xc0, !PT ;  /* 0x000000ff0a0c7812 */ /* 0x000fe200078ec0ff */
[----:B------:R-:W-:Y:S01]  /*9ef0*/  HMMA.16816.F32 R80, R4, R30, R80 ;  /* 0x0000001e0450723c */ /* 0x000fe20000001850 */
[--C-:B------:R-:W-:Y:S01]  /*9f00*/  HSET2.LE.AND R11, R11, R63.reuse, PT ;  /* 0x0000003f0b0b7233 */ /* 0x100fe20003803000 */
[----:B--2---:R-:W-:Y:S01]  /*9f10*/  F2FP.PACK_AB R28, R167, R165 ;  /* 0x000000a5a71c723e */ /* 0x004fe200000000ff */
[----:B------:R-:W-:Y:S01]  /*9f20*/  HSET2.LE.AND R8, R8, R63, PT ;  /* 0x0000003f08087233 */ /* 0x000fe20003803000 */
[----:B------:R-:W-:Y:S01]  /*9f30*/  PRMT R9, R12, 0x5410, R9 ;  /* 0x000054100c097816 */ /* 0x000fe20000000009 */
[----:B------:R-:W-:Y:S01]  /*9f40*/  IMAD.WIDE.U32 R34, R34, -0x2daee0ad, RZ ;  /* 0xd2511f5322227825 */ /* 0x000fe200078e00ff */
[----:B------:R-:W-:-:S02]  /*9f50*/  SHF.R.U32.HI R12, RZ, 0x10, R10 ;  /* 0x00000010ff0c7819 */ /* 0x000fc4000001160a */
[----:B------:R-:W-:Y:S01]  /*9f60*/  SHF.R.U32.HI R10, RZ, 0x18, R10 ;  /* 0x00000018ff0a7819 */ /* 0x000fe2000001160a */
[--C-:B------:R-:W-:Y:S01]  /*9f70*/  HSET2.LE.AND R9, R9, R63.reuse, PT ;  /* 0x0000003f09097233 */ /* 0x100fe20003803000 */
[----:B------:R-:W-:Y:S01]  /*9f80*/  LOP3.LUT R12, R12, 0xff, RZ, 0xc0, !PT ;  /* 0x000000ff0c0c7812 */ /* 0x000fe200078ec0ff */
[C---:B------:R-:W-:Y:S01]  /*9f90*/  HMMA.16816.F32 R84, R4.reuse, R24, R84 ;  /* 0x000000180454723c */ /* 0x040fe20000001854 */
[----:B-1----:R-:W-:Y:S01]  /*9fa0*/  F2FP.PACK_AB R30, R189, R192 ;  /* 0x000000c0bd1e723e */ /* 0x002fe200000000ff */
[----:B------:R-:W-:Y:S01]  /*9fb0*/  FFMA.FTZ R251, R190, c[0x0][0x23c], -R66 ;  /* 0x00008f00befb7a23 */ /* 0x000fe20000010842 */
[----:B------:R-:W-:Y:S01]  /*9fc0*/  PRMT R10, R12, 0x5410, R10 ;  /* 0x000054100c0a7816 */ /* 0x000fe2000000000a */
[--C-:B------:R-:W-:Y:S01]  /*9fd0*/  FFMA.FTZ R250, R198, c[0x0][0x23c], -R66.reuse ;  /* 0x00008f00c6fa7a23 */ /* 0x100fe20000010842 */
[----:B------:R-:W-:Y:S01]  /*9fe0*/  F2FP.PACK_AB R31, R166, R187 ;  /* 0x000000bba61f723e */ /* 0x000fe200000000ff */
[--C-:B------:R-:W-:Y:S01]  /*9ff0*/  FFMA.FTZ R190, R237, c[0x0][0x23c], -R66.reuse ;  /* 0x00008f00edbe7a23 */ /* 0x100fe20000010842 */
[----:B---3--:R-:W-:Y:S01]  /*a000*/  F2FP.PACK_AB R29, R193, R194 ;  /* 0x000000c2c11d723e */ /* 0x008fe200000000ff */
[----:B------:R-:W-:Y:S01]  /*a010*/  HSET2.LE.AND R10, R10, R63, PT ;  /* 0x0000003f0a0a7233 */ /* 0x000fe20003803000 */
[C---:B------:R-:W-:Y:S01]  /*a020*/  HMMA.16816.F32 R96, R4.reuse, R26, R96 ;  /* 0x0000001a0460723c */ /* 0x040fe20000001860 */
[----:B------:R-:W-:Y:S01]  /*a030*/  LOP3.LUT R30, R11, R30, RZ, 0xc0, !PT ;  /* 0x0000001e0b1e7212 */ /* 0x000fe200078ec0ff */
[----:B------:R-:W1:Y:S01]  /*a040*/  LDSM.16.MT88.4 R24, [R214+0x9400] ;  /* 0x00940000d618783b */ /* 0x000e620000004200 */
[----:B------:R-:W-:Y:S01]  /*a050*/  LOP3.LUT R31, R8, R31, RZ, 0xc0, !PT ;  /* 0x0000001f081f7212 */ /* 0x000fe200078ec0ff */
[----:B------:R-:W-:Y:S01]  /*a060*/  FFMA.FTZ R198, R248, c[0x0][0x23c], -R66 ;  /* 0x00008f00f8c67a23 */ /* 0x000fe20000010842 */
[----:B------:R-:W-:Y:S01]  /*a070*/  LOP3.LUT R28, R9, R28, RZ, 0xc0, !PT ;  /* 0x0000001c091c7212 */ /* 0x000fe200078ec0ff */
[--C-:B------:R-:W-:Y:S01]  /*a080*/  FFMA.FTZ R207, R239, c[0x0][0x23c], -R58.reuse ;  /* 0x00008f00efcf7a23 */ /* 0x100fe2000001083a */
[----:B------:R-:W-:Y:S01]  /*a090*/  LOP3.LUT R29, R10, R29, RZ, 0xc0, !PT ;  /* 0x0000001d0a1d7212 */ /* 0x000fe200078ec0ff */
[----:B------:R-:W-:Y:S01]  /*a0a0*/  HMMA.16816.F32 R100, R4, R20, R100 ;  /* 0x000000140464723c */ /* 0x000fe20000001864 */
[----:B------:R-:W-:Y:S01]  /*a0b0*/  LDSM.16.MT88.4 R8, [R214+0xb400] ;  /* 0x00b40000d608783b */ /* 0x000fe20000004200 */
[----:B------:R-:W-:Y:S01]  /*a0c0*/  FFMA.FTZ R211, R249, c[0x0][0x23c], -R58 ;  /* 0x00008f00f9d37a23 */ /* 0x000fe2000001083a */
[----:B------:R-:W-:Y:S01]  /*a0d0*/  LOP3.LUT R32, R35, UR16, R32, 0x96, !PT ;  /* 0x0000001023207c12 */ /* 0x000fe2000f8e9620 */
[----:B------:R-:W-:Y:S01]  /*a0e0*/  MUFU.EX2 R251, R251 ;  /* 0x000000fb00fb7308 */ /* 0x000fe20000000800 */
[----:B------:R-:W-:-:S02]  /*a0f0*/  FFMA.FTZ R191, R191, c[0x0][0x23c], -R168 ;  /* 0x00008f00bfbf7a23 */ /* 0x000fc400000108a8 */
[----:B------:R-:W-:Y:S01]  /*a100*/  SHF.R.U32.HI R33, RZ, 0x10, R32 ;  /* 0x00000010ff217819 */ /* 0x000fe20000011620 */
[C---:B------:R-:W-:Y:S01]  /*a110*/  HMMA.16816.F32 R108, R4.reuse, R22, R108 ;  /* 0x00000016046c723c */ /* 0x040fe2000000186c */
[----:B------:R-:W2:Y:S01]  /*a120*/  LDSM.16.MT88.4 R20, [R212+0x9400] ;  /* 0x00940000d414783b */ /* 0x000ea20000004200 */
[--C-:B------:R-:W-:Y:S02]  /*a130*/  FFMA.FTZ R197, R197, c[0x0][0x23c], -R168.reuse ;  /* 0x00008f00c5c57a23 */ /* 0x100fe400000108a8 */
[----:B------:R-:W-:Y:S01]  /*a140*/  MUFU.EX2 R250, R250 ;  /* 0x000000fa00fa7308 */ /* 0x000fe20000000800 */
[--C-:B------:R-:W-:Y:S02]  /*a150*/  FFMA.FTZ R201, R201, c[0x0][0x23c], -R168.reuse ;  /* 0x00008f00c9c97a23 */ /* 0x100fe400000108a8 */
[----:B------:R-:W-:Y:S01]  /*a160*/  FFMA.FTZ R200, R200, c[0x0][0x23c], -R168 ;  /* 0x00008f00c8c87a23 */ /* 0x000fe200000108a8 */
[C---:B------:R-:W-:Y:S04]  /*a170*/  HMMA.16816.F32 R112, R4.reuse, R16, R112 ;  /* 0x000000100470723c */ /* 0x040fe80000001870 */
[----:B------:R-:W-:Y:S04]  /*a180*/  MUFU.EX2 R190, R190 ;  /* 0x000000be00be7308 */ /* 0x000fe80000000800 */
[C---:B------:R-:W-:Y:S01]  /*a190*/  HMMA.16816.F32 R120, R4.reuse, R18, R120 ;  /* 0x000000120478723c */ /* 0x040fe20000001878 */
[----:B------:R-:W3:Y:S03]  /*a1a0*/  LDSM.16.MT88.4 R16, [R214+0xa400] ;  /* 0x00a40000d610783b */ /* 0x000ee60000004200 */
[----:B------:R-:W4:Y:S04]  /*a1b0*/  MUFU.EX2 R198, R198 ;  /* 0x000000c600c67308 */ /* 0x000f280000000800 */
[----:B------:R-:W-:Y:S01]  /*a1c0*/  HMMA.16816.F32 R132, R4, R14, R132 ;  /* 0x0000000e0484723c */ /* 0x000fe20000001884 */
[----:B------:R-:W4:Y:S03]  /*a1d0*/  LDSM.16.MT88.4 R12, [R212+0xa400] ;  /* 0x00a40000d40c783b */ /* 0x000f260000004200 */
[----:B------:R-:W-:Y:S01]  /*a1e0*/  MUFU.EX2 R207, R207 ;  /* 0x000000cf00cf7308 */ /* 0x000fe20000000800 */
[----:B------:R-:W4:Y:S03]  /*a1f0*/  LDSM.16.MT88.4 R4, [R212+0xb400] ;  /* 0x00b40000d404783b */ /* 0x000f260000004200 */
[C---:B-1----:R-:W-:Y:S04]  /*a200*/  HMMA.16816.F32 R156, R28.reuse, R24, R156 ;  /* 0x000000181c9c723c */ /* 0x042fe8000000189c */
[----:B------:R-:W1:Y:S04]  /*a210*/  MUFU.EX2 R211, R211 ;  /* 0x000000d300d37308 */ /* 0x000e680000000800 */
[C---:B------:R-:W-:Y:S04]  /*a220*/  HMMA.16816.F32 R152, R28.reuse, R26, R152 ;  /* 0x0000001a1c98723c */ /* 0x040fe80000001898 */
[----:B------:R-:W-:Y:S04]  /*a230*/  MUFU.EX2 R191, R191 ;  /* 0x000000bf00bf7308 */ /* 0x000fe80000000800 */
[C---:B--2---:R-:W-:Y:S04]  /*a240*/  HMMA.16816.F32 R72, R28.reuse, R20, R72 ;  /* 0x000000141c48723c */ /* 0x044fe80000001848 */
[----:B------:R-:W-:Y:S04]  /*a250*/  MUFU.EX2 R197, R197 ;  /* 0x000000c500c57308 */ /* 0x000fe80000000800 */
[C---:B------:R-:W-:Y:S04]  /*a260*/  HMMA.16816.F32 R76, R28.reuse, R22, R76 ;  /* 0x000000161c4c723c */ /* 0x040fe8000000184c */
[----:B------:R-:W-:Y:S04]  /*a270*/  MUFU.EX2 R201, R201 ;  /* 0x000000c900c97308 */ /* 0x000fe80000000800 */
[C---:B---3--:R-:W-:Y:S04]  /*a280*/  HMMA.16816.F32 R88, R28.reuse, R16, R88 ;  /* 0x000000101c58723c */ /* 0x048fe80000001858 */
[----:B------:R-:W-:Y:S04]  /*a290*/  MUFU.EX2 R200, R200 ;  /* 0x000000c800c87308 */ /* 0x000fe80000000800 */
[C---:B------:R-:W-:Y:S08]  /*a2a0*/  HMMA.16816.F32 R92, R28.reuse, R18, R92 ;  /* 0x000000121c5c723c */ /* 0x040ff0000000185c */
[C---:B----4-:R-:W-:Y:S08]  /*a2b0*/  HMMA.16816.F32 R104, R28.reuse, R12, R104 ;  /* 0x0000000c1c68723c */ /* 0x050ff00000001868 */
[C---:B------:R-:W-:Y:S08]  /*a2c0*/  HMMA.16816.F32 R144, R28.reuse, R14, R144 ;  /* 0x0000000e1c90723c */ /* 0x040ff00000001890 */
[C---:B------:R-:W-:Y:S08]  /*a2d0*/  HMMA.16816.F32 R140, R28.reuse, R8, R140 ;  /* 0x000000081c8c723c */ /* 0x040ff0000000188c */
[C---:B------:R-:W-:Y:S08]  /*a2e0*/  HMMA.16816.F32 R116, R28.reuse, R10, R116 ;  /* 0x0000000a1c74723c */ /* 0x040ff00000001874 */
[C---:B------:R-:W-:Y:S08]  /*a2f0*/  HMMA.16816.F32 R124, R28.reuse, R4, R124 ;  /* 0x000000041c7c723c */ /* 0x040ff0000000187c */
[----:B------:R-:W-:Y:S07]  /*a300*/  HMMA.16816.F32 R128, R28, R6, R128 ;  /* 0x000000061c80723c */ /* 0x000fee0000001880 */
[----:B------:R-:W-:-:S02]  /*a310*/  SHF.R.U32.HI R28, RZ, 0x10, R34 ;  /* 0x00000010ff1c7819 */ /* 0x000fc40000011622 */
[----:B------:R-:W-:Y:S02]  /*a320*/  LOP3.LUT R30, R34, 0xffff, RZ, 0xc0, !PT ;  /* 0x0000ffff221e7812 */ /* 0x000fe400078ec0ff */
[----:B------:R-:W-:Y:S02]  /*a330*/  SHF.R.U32.HI R29, RZ, 0x18, R34 ;  /* 0x00000018ff1d7819 */ /* 0x000fe40000011622 */
[----:B------:R-:W-:Y:S02]  /*a340*/  LOP3.LUT R28, R28, 0xff, RZ, 0xc0, !PT ;  /* 0x000000ff1c1c7812 */ /* 0x000fe400078ec0ff */
[----:B------:R-:W-:Y:S02]  /*a350*/  LOP3.LUT R31, R34, 0xff, RZ, 0xc0, !PT ;  /* 0x000000ff221f7812 */ /* 0x000fe400078ec0ff */
[----:B------:R-:W-:Y:S02]  /*a360*/  SHF.R.U32.HI R30, RZ, 0x8, R30 ;  /* 0x00000008ff1e7819 */ /* 0x000fe4000001161e */
[----:B------:R-:W-:-:S02]  /*a370*/  PRMT R29, R28, 0x5410, R29 ;  /* 0x000054101c1d7816 */ /* 0x000fc4000000001d */
[C---:B------:R-:W-:Y:S02]  /*a380*/  LOP3.LUT R28, R32.reuse, 0xffff, RZ, 0xc0, !PT ;  /* 0x0000ffff201c7812 */ /* 0x040fe400078ec0ff */
[----:B------:R-:W-:Y:S01]  /*a390*/  PRMT R31, R31, 0x5410, R30 ;  /* 0x000054101f1f7816 */ /* 0x000fe2000000001e */
[--C-:B------:R-:W-:Y:S01]  /*a3a0*/  HSET2.LE.AND R29, R29, R63.reuse, PT ;  /* 0x0000003f1d1d7233 */ /* 0x100fe20003803000 */
[----:B------:R-:W-:Y:S02]  /*a3b0*/  LOP3.LUT R30, R32, 0xff, RZ, 0xc0, !PT ;  /* 0x000000ff201e7812 */ /* 0x000fe400078ec0ff */
[----:B------:R-:W-:Y:S01]  /*a3c0*/  SHF.R.U32.HI R34, RZ, 0x8, R28 ;  /* 0x00000008ff227819 */ /* 0x000fe2000001161c */
[----:B------:R-:W-:Y:S01]  /*a3d0*/  HSET2.LE.AND R31, R31, R63, PT ;  /* 0x0000003f1f1f7233 */ /* 0x000fe20003803000 */
[----:B------:R-:W-:Y:S02]  /*a3e0*/  SHF.R.U32.HI R32, RZ, 0x18, R32 ;  /* 0x00000018ff207819 */ /* 0x000fe40000011620 */
[----:B------:R-:W-:-:S02]  /*a3f0*/  LOP3.LUT R28, R33, 0xff, RZ, 0xc0, !PT ;  /* 0x000000ff211c7812 */ /* 0x000fc400078ec0ff */
[----:B------:R-:W-:Y:S02]  /*a400*/  PRMT R30, R30, 0x5410, R34 ;  /* 0x000054101e1e7816 */ /* 0x000fe40000000022 */
[----:B------:R-:W-:Y:S02]  /*a410*/  PRMT R28, R28, 0x5410, R32 ;  /* 0x000054101c1c7816 */ /* 0x000fe40000000020 */
[----:B------:R-:W-:Y:S01]  /*a420*/  F2FP.PACK_AB R34, R198, R190 ;  /* 0x000000bec622723e */ /* 0x000fe200000000ff */
[--C-:B------:R-:W-:Y:S01]  /*a430*/  HSET2.LE.AND R30, R30, R63.reuse, PT ;  /* 0x0000003f1e1e7233 */ /* 0x100fe20003803000 */
[----:B-1----:R-:W-:Y:S01]  /*a440*/  F2FP.PACK_AB R35, R211, R207 ;  /* 0x000000cfd323723e */ /* 0x002fe200000000ff */
[----:B------:R-:W-:Y:S01]  /*a450*/  HSET2.LE.AND R28, R28, R63, PT ;  /* 0x0000003f1c1c7233 */ /* 0x000fe20003803000 */
[----:B------:R-:W-:Y:S02]  /*a460*/  F2FP.PACK_AB R32, R250, R251 ;  /* 0x000000fbfa20723e */ /* 0x000fe400000000ff */
[----:B------:R-:W-:-:S02]  /*a470*/  F2FP.PACK_AB R33, R203, R196 ;  /* 0x000000c4cb21723e */ /* 0x000fc400000000ff */
[----:B------:R-:W-:Y:S02]  /*a480*/  LOP3.LUT R34, R31, R34, RZ, 0xc0, !PT ;  /* 0x000000221f227212 */ /* 0x000fe400078ec0ff */
[----:B------:R-:W-:Y:S02]  /*a490*/  LOP3.LUT R35, R29, R35, RZ, 0xc0, !PT ;  /* 0x000000231d237212 */ /* 0x000fe400078ec0ff */
[----:B------:R-:W-:Y:S02]  /*a4a0*/  LOP3.LUT R32, R30, R32, RZ, 0xc0, !PT ;  /* 0x000000201e207212 */ /* 0x000fe400078ec0ff */
[----:B------:R-:W-:-:S07]  /*a4b0*/  LOP3.LUT R33, R28, R33, RZ, 0xc0, !PT ;  /* 0x000000211c217212 */ /* 0x000fce00078ec0ff */
[C---:B------:R-:W-:Y:S07]  /*a4c0*/  HMMA.16816.F32 R68, R32.reuse, R20, R68 ;  /* 0x000000142044723c */ /* 0x040fee0000001844 */
[----:B------:R-:W-:Y:S01]  /*a4d0*/  IMAD.U32 R20, RZ, RZ, UR33 ;  /* 0x00000021ff147e24 */ /* 0x000fe2000f8e00ff */
[----:B------:R-:W-:Y:S04]  /*a4e0*/  HMMA.16816.F32 R84, R32, R16, R84 ;  /* 0x000000102054723c */ /* 0x000fe80000001854 */
[----:B------:R-:W-:-:S04]  /*a4f0*/  LOP3.LUT R195, R195, UR4, R20, 0x96, !PT ;  /* 0x00000004c3c37c12 */ /* 0x000fc8000f8e9614 */
[----:B------:R-:W-:Y:S01]  /*a500*/  HMMA.16816.F32 R100, R32, R12, R100 ;  /* 0x0000000c2064723c */ /* 0x000fe20000001864 */
[----:B------:R-:W-:-:S04]  /*a510*/  IMAD.WIDE.U32 R30, R195, -0x326172a9, RZ ;  /* 0xcd9e8d57c31e7825 */ /* 0x000fc800078e00ff */
[--C-:B------:R-:W-:Y:S01]  /*a520*/  FFMA.FTZ R195, R199, c[0x0][0x23c], -R183.reuse ;  /* 0x00008f00c7c37a23 */ /* 0x100fe200000108b7 */
[----:B------:R-:W-:Y:S01]  /*a530*/  LOP3.LUT R206, R31, UR15, R206, 0x96, !PT ;  /* 0x0000000f1fce7c12 */ /* 0x000fe2000f8e96ce */
[--C-:B------:R-:W-:Y:S01]  /*a540*/  FFMA.FTZ R199, R202, c[0x0][0x23c], -R183.reuse ;  /* 0x00008f00cac77a23 */ /* 0x100fe200000108b7 */
[----:B------:R-:W-:Y:S01]  /*a550*/  LOP3.LUT R16, R205, UR13, R30, 0x96, !PT ;  /* 0x0000000dcd107c12 */ /* 0x000fe2000f8e961e */
[----:B------:R-:W-:Y:S01]  /*a560*/  HMMA.16816.F32 R108, R32, R14, R108 ;  /* 0x0000000e206c723c */ /* 0x000fe2000000186c */
[----:B------:R-:W-:Y:S01]  /*a570*/  FFMA.FTZ R202, R238, c[0x0][0x23c], -R183 ;  /* 0x00008f00eeca7a23 */ /* 0x000fe200000108b7 */
[----:B------:R-:W-:Y:S01]  /*a580*/  MUFU.EX2 R195, R195 ;  /* 0x000000c300c37308 */ /* 0x000fe20000000800 */
[----:B------:R-:W-:-:S04]  /*a590*/  IMAD.WIDE.U32 R248, R206, -0x2daee0ad, RZ ;  /* 0xd2511f53cef87825 */ /* 0x000fc800078e00ff */
[----:B------:R-:W-:Y:S01]  /*a5a0*/  IMAD.WIDE.U32 R16, R16, -0x2daee0ad, RZ ;  /* 0xd2511f5310107825 */ /* 0x000fe200078e00ff */
[----:B------:R-:W-:Y:S01]  /*a5b0*/  LOP3.LUT R210, R249, UR12, R210, 0x96, !PT ;  /* 0x0000000cf9d27c12 */ /* 0x000fe2000f8e96d2 */
[----:B------:R-:W-:Y:S01]  /*a5c0*/  HMMA.16816.F32 R120, R32, R10, R120 ;  /* 0x0000000a2078723c */ /* 0x000fe20000001878 */
[----:B------:R-:W1:Y:S01]  /*a5d0*/  MUFU.EX2 R199, R199 ;  /* 0x000000c700c77308 */ /* 0x000e620000000800 */
[----:B------:R-:W-:Y:S01]  /*a5e0*/  IMAD.MOV.U32 R238, RZ, RZ, R30 ;  /* 0x000000ffffee7224 */ /* 0x000fe200078e001e */
[----:B------:R-:W-:Y:S01]  /*a5f0*/  LOP3.LUT R248, R17, UR10, R248, 0x96, !PT ;  /* 0x0000000a11f87c12 */ /* 0x000fe2000f8e96f8 */
[----:B------:R-:W-:-:S04]  /*a600*/  IMAD.WIDE.U32 R12, R210, -0x326172a9, RZ ;  /* 0xcd9e8d57d20c7825 */ /* 0x000fc800078e00ff */
[----:B------:R-:W-:Y:S01]  /*a610*/  IMAD.WIDE.U32 R248, R248, -0x326172a9, RZ ;  /* 0xcd9e8d57f8f87825 */ /* 0x000fe200078e00ff */
[----:B------:R-:W-:Y:S01]  /*a620*/  LOP3.LUT R204, R13, UR11, R204, 0x96, !PT ;  /* 0x0000000b0dcc7c12 */ /* 0x000fe2000f8e96cc */
[----:B------:R-:W-:Y:S01]  /*a630*/  HMMA.16816.F32 R112, R32, R8, R112 ;  /* 0x000000082070723c */ /* 0x000fe20000001870 */
[----:B------:R-:W-:Y:S01]  /*a640*/  MUFU.EX2 R202, R202 ;  /* 0x000000ca00ca7308 */ /* 0x000fe20000000800 */
[----:B------:R-:W-:Y:S01]  /*a650*/  IMAD.MOV.U32 R239, RZ, RZ, R31 ;  /* 0x000000ffffef7224 */ /* 0x000fe200078e001f */
[----:B------:R-:W-:Y:S01]  /*a660*/  LOP3.LUT R12, R249, UR9, R12, 0x96, !PT ;  /* 0x00000009f90c7c12 */ /* 0x000fe2000f8e960c */
[----:B------:R-:W-:Y:S01]  /*a670*/  IMAD.WIDE.U32 R14, R204, -0x2daee0ad, RZ ;  /* 0xd2511f53cc0e7825 */ /* 0x000fe200078e00ff */
[----:B-1----:R-:W-:-:S03]  /*a680*/  F2FP.PACK_AB R28, R199, R195 ;  /* 0x000000c3c71c723e */ /* 0x002fc600000000ff */
[----:B------:R-:W-:Y:S01]  /*a690*/  IMAD.WIDE.U32 R216, R12, -0x2daee0ad, RZ ;  /* 0xd2511f530cd87825 */ /* 0x000fe200078e00ff */
[----:B------:R-:W-:Y:S01]  /*a6a0*/  LOP3.LUT R204, R15, UR8, R16, 0x96, !PT ;  /* 0x000000080fcc7c12 */ /* 0x000fe2000f8e9610 */
[----:B------:R-:W-:Y:S01]  /*a6b0*/  HMMA.16816.F32 R136, R32, R4, R136 ;  /* 0x000000042088723c */ /* 0x000fe20000001888 */
[----:B------:R-:W-:Y:S02]  /*a6c0*/  LOP3.LUT R188, R239, UR15, R188, 0x96, !PT ;  /* 0x0000000fefbc7c12 */ /* 0x000fe4000f8e96bc */
[----:B------:R-:W-:Y:S01]  /*a6d0*/  LOP3.LUT R12, R217, UR6, R14, 0x96, !PT ;  /* 0x00000006d90c7c12 */ /* 0x000fe2000f8e960e */
[----:B------:R-:W-:-:S04]  /*a6e0*/  IMAD.WIDE.U32 R204, R204, -0x326172a9, RZ ;  /* 0xcd9e8d57cccc7825 */ /* 0x000fc800078e00ff */
[----:B------:R-:W-:Y:S01]  /*a6f0*/  IMAD.WIDE.U32 R14, R12, -0x326172a9, RZ ;  /* 0xcd9e8d570c0e7825 */ /* 0x000fe200078e00ff */
[C---:B------:R-:W-:Y:S04]  /*a700*/  HMMA.16816.F32 R160, R32.reuse, R24, R160 ;  /* 0x0000001820a0723c */ /* 0x040fe800000018a0 */
[----:B------:R-:W-:Y:S02]  /*a710*/  LOP3.LUT R10, R15, UR17, R204, 0x96, !PT ;  /* 0x000000110f0a7c12 */ /* 0x000fe4000f8e96cc */
[----:B------:R-:W-:Y:S01]  /*a720*/  LOP3.LUT R8, R14, 0xffff, RZ, 0xc0, !PT ;  /* 0x0000ffff0e087812 */ /* 0x000fe200078ec0ff */
[----:B------:R-:W1:Y:S01]  /*a730*/  MUFU.EX2 R204, R236 ;  /* 0x000000ec00cc7308 */ /* 0x000e620000000800 */
[----:B------:R-:W-:Y:S01]  /*a740*/  LOP3.LUT R12, R10, 0xffff, RZ, 0xc0, !PT ;  /* 0x0000ffff0a0c7812 */ /* 0x000fe200078ec0ff */
[----:B------:R-:W-:Y:S01]  /*a750*/  HMMA.16816.F32 R148, R32, R26, R148 ;  /* 0x0000001a2094723c */ /* 0x000fe20000001894 */
[----:B------:R-:W-:Y:S01]  /*a760*/  LOP3.LUT R30, R14, 0xff, RZ, 0xc0, !PT ;  /* 0x000000ff0e1e7812 */ /* 0x000fe200078ec0ff */
[----:B------:R-:W2:Y:S01]  /*a770*/  LDSM.16.MT88.4 R24, [R214+0x9800] ;  /* 0x00980000d618783b */ /* 0x000ea20000004200 */
[----:B------:R-:W-:-:S02]  /*a780*/  SHF.R.U32.HI R8, RZ, 0x8, R8 ;  /* 0x00000008ff087819 */ /* 0x000fc40000011608 */
[----:B------:R-:W-:Y:S02]  /*a790*/  LOP3.LUT R11, R10, 0xff, RZ, 0xc0, !PT ;  /* 0x000000ff0a0b7812 */ /* 0x000fe400078ec0ff */
[----:B------:R-:W-:Y:S01]  /*a7a0*/  SHF.R.U32.HI R12, RZ, 0x8, R12 ;  /* 0x00000008ff0c7819 */ /* 0x000fe2000001160c */
[C---:B------:R-:W-:Y:S01]  /*a7b0*/  HMMA.16816.F32 R80, R32.reuse, R22, R80 ;  /* 0x000000162050723c */ /* 0x040fe20000001850 */
[----:B------:R-:W-:Y:S01]  /*a7c0*/  PRMT R30, R30, 0x5410, R8 ;  /* 0x000054101e1e7816 */ /* 0x000fe20000000008 */
[----:B------:R-:W3:Y:S01]  /*a7d0*/  LDSM.16.MT88.4 R20, [R212+0x9800] ;  /* 0x00980000d414783b */ /* 0x000ee20000004200 */
[----:B------:R-:W-:Y:S02]  /*a7e0*/  PRMT R8, R11, 0x5410, R12 ;  /* 0x000054100b087816 */ /* 0x000fe4000000000c */
[----:B------:R-:W-:Y:S01]  /*a7f0*/  SHF.R.U32.HI R9, RZ, 0x10, R14 ;  /* 0x00000010ff097819 */ /* 0x000fe2000001160e */
[--C-:B------:R-:W-:Y:S01]  /*a800*/  HSET2.LE.AND R30, R30, R63.reuse, PT ;  /* 0x0000003f1e1e7233 */ /* 0x100fe20003803000 */
[----:B------:R-:W-:Y:S01]  /*a810*/  SHF.R.U32.HI R4, RZ, 0x10, R10 ;  /* 0x00000010ff047819 */ /* 0x000fe2000001160a */
[----:B------:R-:W-:Y:S01]  /*a820*/  HSET2.LE.AND R8, R8, R63, PT ;  /* 0x0000003f08087233 */ /* 0x000fe20003803000 */
[----:B------:R-:W-:Y:S01]  /*a830*/  LOP3.LUT R9, R9, 0xff, RZ, 0xc0, !PT ;  /* 0x000000ff09097812 */ /* 0x000fe200078ec0ff */
[----:B------:R-:W-:Y:S01]  /*a840*/  HMMA.16816.F32 R96, R32, R18, R96 ;  /* 0x000000122060723c */ /* 0x000fe20000001860 */
[----:B------:R-:W-:Y:S01]  /*a850*/  LOP3.LUT R4, R4, 0xff, RZ, 0xc0, !PT ;  /* 0x000000ff04047812 */ /* 0x000fe200078ec0ff */
[----:B------:R-:W4:Y:S01]  /*a860*/  LDSM.16.MT88.4 R16, [R214+0xa800] ;  /* 0x00a80000d610783b */ /* 0x000f220000004200 */
[----:B------:R-:W-:-:S02]  /*a870*/  SHF.R.U32.HI R31, RZ, 0x18, R14 ;  /* 0x00000018ff1f7819 */ /* 0x000fc4000001160e */
[----:B------:R-:W-:Y:S01]  /*a880*/  SHF.R.U32.HI R29, RZ, 0x18, R10 ;  /* 0x00000018ff1d7819 */ /* 0x000fe2000001160a */
[----:B------:R-:W3:Y:S01]  /*a890*/  LDSM.16.MT88.4 R12, [R212+0xa800] ;  /* 0x00a80000d40c783b */ /* 0x000ee20000004200 */
[----:B------:R-:W-:Y:S01]  /*a8a0*/  PRMT R31, R9, 0x5410, R31 ;  /* 0x00005410091f7816 */ /* 0x000fe2000000001f */
[----:B------:R-:W-:Y:S01]  /*a8b0*/  HMMA.16816.F32 R132, R32, R6, R132 ;  /* 0x000000062084723c */ /* 0x000fe20000001884 */
[----:B------:R-:W-:Y:S02]  /*a8c0*/  PRMT R29, R4, 0x5410, R29 ;  /* 0x00005410041d7816 */ /* 0x000fe4000000001d */
[----:B------:R-:W-:Y:S01]  /*a8d0*/  LOP3.LUT R28, R8, R28, RZ, 0xc0, !PT ;  /* 0x0000001c081c7212 */ /* 0x000fe200078ec0ff */
[----:B------:R-:W-:Y:S01]  /*a8e0*/  LDSM.16.MT88.4 R4, [R212+0xb800] ;  /* 0x00b80000d404783b */ /* 0x000fe20000004200 */
[--C-:B------:R-:W-:Y:S02]  /*a8f0*/  HSET2.LE.AND R31, R31, R63.reuse, PT ;  /* 0x0000003f1f1f7233 */ /* 0x100fe40003803000 */
[----:B------:R-:W-:Y:S01]  /*a900*/  HSET2.LE.AND R29, R29, R63, PT ;  /* 0x0000003f1d1d7233 */ /* 0x000fe20003803000 */
[----:B------:R-:W3:Y:S01]  /*a910*/  LDSM.16.MT88.4 R8, [R214+0xb800] ;  /* 0x00b80000d608783b */ /* 0x000ee20000004200 */
[----:B------:R-:W-:-:S04]  /*a920*/  F2FP.PACK_AB R32, R197, R191 ;  /* 0x000000bfc520723e */ /* 0x000fc800000000ff */
[----:B------:R-:W-:Y:S02]  /*a930*/  LOP3.LUT R29, R29, R32, RZ, 0xc0, !PT ;  /* 0x000000201d1d7212 */ /* 0x000fe400078ec0ff */
[----:B-1----:R-:W-:-:S04]  /*a940*/  F2FP.PACK_AB R32, R204, R202 ;  /* 0x000000cacc20723e */ /* 0x002fc800000000ff */
[----:B------:R-:W-:Y:S02]  /*a950*/  LOP3.LUT R30, R30, R32, RZ, 0xc0, !PT ;  /* 0x000000201e1e7212 */ /* 0x000fe400078ec0ff */
[----:B------:R-:W-:-:S04]  /*a960*/  F2FP.PACK_AB R32, R200, R201 ;  /* 0x000000c9c820723e */ /* 0x000fc800000000ff */
[----:B------:R-:W-:-:S07]  /*a970*/  LOP3.LUT R31, R31, R32, RZ, 0xc0, !PT ;  /* 0x000000201f1f7212 */ /* 0x000fce00078ec0ff */
[C---:B--2---:R-:W-:Y:S08]  /*a980*/  HMMA.16816.F32 R156, R28.reuse, R24, R156 ;  /* 0x000000181c9c723c */ /* 0x044ff0000000189c */
[C---:B------:R-:W-:Y:S08]  /*a990*/  HMMA.16816.F32 R152, R28.reuse, R26, R152 ;  /* 0x0000001a1c98723c */ /* 0x040ff00000001898 */
[C---:B---3--:R-:W-:Y:S08]  /*a9a0*/  HMMA.16816.F32 R72, R28.reuse, R20, R72 ;  /* 0x000000141c48723c */ /* 0x048ff00000001848 */
[C---:B------:R-:W-:Y:S08]  /*a9b0*/  HMMA.16816.F32 R76, R28.reuse, R22, R76 ;  /* 0x000000161c4c723c */ /* 0x040ff0000000184c */
[C---:B----4-:R-:W-:Y:S08]  /*a9c0*/  HMMA.16816.F32 R88, R28.reuse, R16, R88 ;  /* 0x000000101c58723c */ /* 0x050ff00000001858 */
[C---:B------:R-:W-:Y:S08]  /*a9d0*/  HMMA.16816.F32 R92, R28.reuse, R18, R92 ;  /* 0x000000121c5c723c */ /* 0x040ff0000000185c */
[C---:B------:R-:W-:Y:S08]  /*a9e0*/  HMMA.16816.F32 R104, R28.reuse, R12, R104 ;  /* 0x0000000c1c68723c */ /* 0x040ff00000001868 */
[C---:B------:R-:W-:Y:S08]  /*a9f0*/  HMMA.16816.F32 R144, R28.reuse, R14, R144 ;  /* 0x0000000e1c90723c */ /* 0x040ff00000001890 */
[C---:B------:R-:W-:Y:S08]  /*aa00*/  HMMA.16816.F32 R140, R28.reuse, R8, R140 ;  /* 0x000000081c8c723c */ /* 0x040ff0000000188c */
[C---:B------:R-:W-:Y:S08]  /*aa10*/  HMMA.16816.F32 R116, R28.reuse, R10, R116 ;  /* 0x0000000a1c74723c */ /* 0x040ff00000001874 */
[C---:B------:R-:W-:Y:S08]  /*aa20*/  HMMA.16816.F32 R124, R28.reuse, R4, R124 ;  /* 0x000000041c7c723c */ /* 0x040ff0000000187c */
[----:B------:R-:W-:Y:S07]  /*aa30*/  HMMA.16816.F32 R128, R28, R6, R128 ;  /* 0x000000061c80723c */ /* 0x000fee0000001880 */
[----:B------:R-:W-:Y:S01]  /*aa40*/  LOP3.LUT R28, R185, UR13, R238, 0x96, !PT ;  /* 0x0000000db91c7c12 */ /* 0x000fe2000f8e96ee */
[----:B------:R-:W-:-:S04]  /*aa50*/  IMAD.WIDE.U32 R238, R188, -0x2daee0ad, RZ ;  /* 0xd2511f53bcee7825 */ /* 0x000fc800078e00ff */
[----:B------:R-:W-:Y:S01]  /*aa60*/  IMAD.WIDE.U32 R28, R28, -0x2daee0ad, RZ ;  /* 0xd2511f531c1c7825 */ /* 0x000fe200078e00ff */
[----:B------:R-:W-:-:S04]  /*aa70*/  LOP3.LUT R186, R239, UR12, R186, 0x96, !PT ;  /* 0x0000000cefba7c12 */ /* 0x000fc8000f8e96ba */
[----:B------:R-:W-:Y:S01]  /*aa80*/  LOP3.LUT R238, R29, UR10, R238, 0x96, !PT ;  /* 0x0000000a1dee7c12 */ /* 0x000fe2000f8e96ee */
[----:B------:R-:W-:-:S04]  /*aa90*/  IMAD.WIDE.U32 R236, R186, -0x326172a9, RZ ;  /* 0xcd9e8d57baec7825 */ /* 0x000fc800078e00ff */
[----:B------:R-:W-:Y:S01]  /*aaa0*/  IMAD.WIDE.U32 R238, R238, -0x326172a9, RZ ;  /* 0xcd9e8d57eeee7825 */ /* 0x000fe200078e00ff */
[----:B------:R-:W-:-:S03]  /*aab0*/  LOP3.LUT R185, R237, UR11, R184, 0x96, !PT ;  /* 0x0000000bedb97c12 */ /* 0x000fc6000f8e96b8 */
[----:B------:R-:W-:Y:S01]  /*aac0*/  FFMA.FTZ R184, R164, c[0x0][0x23c], -R66 ;  /* 0x00008f00a4b87a23 */ /* 0x000fe20000010842 */
[----:B------:R-:W-:Y:S01]  /*aad0*/  LOP3.LUT R236, R239, UR9, R236, 0x96, !PT ;  /* 0x00000009efec7c12 */ /* 0x000fe2000f8e96ec */
[----:B------:R-:W-:-:S04]  /*aae0*/  IMAD.WIDE.U32 R32, R185, -0x2daee0ad, RZ ;  /* 0xd2511f53b9207825 */ /* 0x000fc800078e00ff */
[----:B------:R-:W-:Y:S01]  /*aaf0*/  IMAD.WIDE.U32 R236, R236, -0x2daee0ad, RZ ;  /* 0xd2511f53ecec7825 */ /* 0x000fe200078e00ff */
[----:B------:R-:W-:Y:S01]  /*ab00*/  LOP3.LUT R28, R33, UR8, R28, 0x96, !PT ;  /* 0x00000008211c7c12 */ /* 0x000fe2000f8e961c */
[----:B------:R-:W-:Y:S02]  /*ab10*/  MUFU.EX2 R177, R177 ;  /* 0x000000b100b17308 */ /* 0x000fe40000000800 */
[----:B------:R-:W-:Y:S01]  /*ab20*/  FFMA.FTZ R185, R170, c[0x0][0x23c], -R66 ;  /* 0x00008f00aab97a23 */ /* 0x000fe20000010842 */
[----:B------:R-:W-:Y:S01]  /*ab30*/  LOP3.LUT R32, R237, UR6, R32, 0x96, !PT ;  /* 0x00000006ed207c12 */ /* 0x000fe2000f8e9620 */
[----:B------:R-:W-:-:S04]  /*ab40*/  IMAD.WIDE.U32 R34, R28, -0x326172a9, RZ ;  /* 0xcd9e8d571c227825 */ /* 0x000fc800078e00ff */
[----:B------:R-:W-:Y:S01]  /*ab50*/  IMAD.WIDE.U32 R32, R32, -0x326172a9, RZ ;  /* 0xcd9e8d5720207825 */ /* 0x000fe200078e00ff */
[----:B------:R-:W-:Y:S03]  /*ab60*/  MUFU.EX2 R184, R184 ;  /* 0x000000b800b87308 */ /* 0x000fe60000000800 */
[--C-:B------:R-:W-:Y:S01]  /*ab70*/  FFMA.FTZ R170, R172, c[0x0][0x23c], -R66.reuse ;  /* 0x00008f00acaa7a23 */ /* 0x100fe20000010842 */
[----:B------:R-:W-:Y:S01]  /*ab80*/  LOP3.LUT R29, R32, 0xffff, RZ, 0xc0, !PT ;  /* 0x0000ffff201d7812 */ /* 0x000fe200078ec0ff */
[----:B------:R-:W-:Y:S01]  /*ab90*/  FFMA.FTZ R172, R178, c[0x0][0x23c], -R66 ;  /* 0x00008f00b2ac7a23 */ /* 0x000fe20000010842 */
[----:B------:R-:W-:Y:S02]  /*aba0*/  LOP3.LUT R30, R32, 0xff, RZ, 0xc0, !PT ;  /* 0x000000ff201e7812 */ /* 0x000fe400078ec0ff */
[----:B------:R-:W-:Y:S01]  /*abb0*/  SHF.R.U32.HI R29, RZ, 0x8, R29 ;  /* 0x00000008ff1d7819 */ /* 0x000fe2000001161d */
[----:B------:R-:W-:Y:S01]  /*abc0*/  FFMA.FTZ R164, R179, c[0x0][0x23c], -R58 ;  /* 0x00008f00b3a47a23 */ /* 0x000fe2000001083a */
[----:B------:R-:W-:Y:S01]  /*abd0*/  SHF.R.U32.HI R28, RZ, 0x10, R32 ;  /* 0x00000010ff1c7819 */ /* 0x000fe20000011620 */
[----:B------:R-:W-:Y:S01]  /*abe0*/  MUFU.EX2 R170, R170 ;  /* 0x000000aa00aa7308 */ /* 0x000fe20000000800 */
[----:B------:R-:W-:-:S02]  /*abf0*/  PRMT R30, R30, 0x5410, R29 ;  /* 0x000054101e1e7816 */ /* 0x000fc4000000001d */
[----:B------:R-:W-:Y:S01]  /*ac00*/  SHF.R.U32.HI R29, RZ, 0x18, R32 ;  /* 0x00000018ff1d7819 */ /* 0x000fe20000011620 */
[----:B------:R-:W-:Y:S01]  /*ac10*/  IMAD.MOV.U32 R32, RZ, RZ, R216 ;  /* 0x000000ffff207224 */ /* 0x000fe200078e00d8 */
[----:B------:R-:W-:Y:S01]  /*ac20*/  LOP3.LUT R31, R33, UR17, R34, 0x96, !PT ;  /* 0x00000011211f7c12 */ /* 0x000fe2000f8e9622 */
[----:B------:R-:W-:Y:S02]  /*ac30*/  IMAD.MOV.U32 R33, RZ, RZ, R217 ;  /* 0x000000ffff217224 */ /* 0x000fe400078e00d9 */
[----:B------:R1:W5:Y:S01]  /*ac40*/  LDL.LU.64 R216, [R1+0x8] ;  /* 0x0000080001d87983 */ /* 0x0003620000300a00 */
[----:B------:R-:W2:Y:S01]  /*ac50*/  MUFU.EX2 R172, R172 ;  /* 0x000000ac00ac7308 */ /* 0x000ea20000000800 */
[----:B------:R-:W-:Y:S01]  /*ac60*/  LOP3.LUT R28, R28, 0xff, RZ, 0xc0, !PT ;  /* 0x000000ff1c1c7812 */ /* 0x000fe200078ec0ff */
[----:B------:R-:W-:-:S03]  /*ac70*/  IMAD.MOV.U32 R178, RZ, RZ, R32 ;  /* 0x000000ffffb27224 */ /* 0x000fc600078e0020 */
[----:B------:R-:W-:-:S03]  /*ac80*/  PRMT R28, R28, 0x5410, R29 ;  /* 0x000054101c1c7816 */ /* 0x000fc6000000001d */
[----:B------:R-:W3:Y:S01]  /*ac90*/  MUFU.EX2 R164, R164 ;  /* 0x000000a400a47308 */ /* 0x000ee20000000800 */
[----:B------:R-:W-:Y:S01]  /*aca0*/  SHF.R.U32.HI R29, RZ, 0x10, R31 ;  /* 0x00000010ff1d7819 */ /* 0x000fe2000001161f */
[----:B------:R-:W-:Y:S01]  /*acb0*/  IMAD.MOV.U32 R179, RZ, RZ, R33 ;  /* 0x000000ffffb37224 */ /* 0x000fe200078e0021 */
[----:B------:R-:W-:Y:S01]  /*acc0*/  LOP3.LUT R33, R31, 0xffff, RZ, 0xc0, !PT ;  /* 0x0000ffff1f217812 */ /* 0x000fe200078ec0ff */
[--C-:B------:R-:W-:Y:S01]  /*acd0*/  FFMA.FTZ R169, R169, c[0x0][0x23c], -R58.reuse ;  /* 0x00008f00a9a97a23 */ /* 0x100fe2000001083a */
[----:B------:R-:W-:Y:S01]  /*ace0*/  LOP3.LUT R32, R31, 0xff, RZ, 0xc0, !PT ;  /* 0x000000ff1f207812 */ /* 0x000fe200078ec0ff */
[----:B------:R-:W-:Y:S01]  /*acf0*/  FFMA.FTZ R171, R171, c[0x0][0x23c], -R58 ;  /* 0x00008f00abab7a23 */ /* 0x000fe2000001083a */
[----:B------:R-:W-:Y:S01]  /*ad00*/  SHF.R.U32.HI R31, RZ, 0x18, R31 ;  /* 0x00000018ff1f7819 */ /* 0x000fe2000001161f */
[----:B------:R-:W4:Y:S01]  /*ad10*/  MUFU.EX2 R185, R185 ;  /* 0x000000b900b97308 */ /* 0x000f220000000800 */
[----:B------:R-:W-:Y:S01]  /*ad20*/  LOP3.LUT R29, R29, 0xff, RZ, 0xc0, !PT ;  /* 0x000000ff1d1d7812 */ /* 0x000fe200078ec0ff */
[----:B------:R-:W-:Y:S01]  /*ad30*/  HSET2.LE.AND R30, R30, R63, PT ;  /* 0x0000003f1e1e7233 */ /* 0x000fe20003803000 */
[----:B------:R-:W-:-:S02]  /*ad40*/  SHF.R.U32.HI R33, RZ, 0x8, R33 ;  /* 0x00000008ff217819 */ /* 0x000fc40000011621 */
[----:B------:R-:W-:Y:S02]  /*ad50*/  PRMT R29, R29, 0x5410, R31 ;  /* 0x000054101d1d7816 */ /* 0x000fe4000000001f */
[----:B--2---:R-:W-:Y:S01]  /*ad60*/  F2FP.PACK_AB R31, R172, R170 ;  /* 0x000000aaac1f723e */ /* 0x004fe200000000ff */
[----:B------:R-:W-:Y:S01]  /*ad70*/  MUFU.EX2 R169, R169 ;  /* 0x000000a900a97308 */ /* 0x000fe20000000800 */
[----:B------:R-:W-:Y:S01]  /*ad80*/  HSET2.LE.AND R28, R28, R63, PT ;  /* 0x0000003f1c1c7233 */ /* 0x000fe20003803000 */
[----:B------:R-:W-:Y:S02]  /*ad90*/  PRMT R32, R32, 0x5410, R33 ;  /* 0x0000541020207816 */ /* 0x000fe40000000021 */
[----:B------:R-:W-:-:S04]  /*ada0*/  LOP3.LUT R30, R30, R31, RZ, 0xc0, !PT ;  /* 0x0000001f1e1e7212 */ /* 0x000fc800078ec0ff */
[----:B------:R-:W2:Y:S01]  /*adb0*/  MUFU.EX2 R171, R171 ;  /* 0x000000ab00ab7308 */ /* 0x000ea20000000800 */
[----:B---3--:R-:W-:-:S04]  /*adc0*/  F2FP.PACK_AB R31, R164, R177 ;  /* 0x000000b1a41f723e */ /* 0x008fc800000000ff */
[----:B------:R-:W-:Y:S01]  /*add0*/  LOP3.LUT R31, R28, R31, RZ, 0xc0, !PT ;  /* 0x0000001f1c1f7212 */ /* 0x000fe200078ec0ff */
[--C-:B------:R-:W-:Y:S01]  /*ade0*/  HSET2.LE.AND R28, R32, R63.reuse, PT ;  /* 0x0000003f201c7233 */ /* 0x100fe20003803000 */
[----:B----4-:R-:W-:Y:S01]  /*adf0*/  F2FP.PACK_AB R32, R185, R184 ;  /* 0x000000b8b920723e */ /* 0x010fe200000000ff */
[----:B------:R-:W-:-:S03]  /*ae00*/  HSET2.LE.AND R29, R29, R63, PT ;  /* 0x0000003f1d1d7233 */ /* 0x000fc60003803000 */
[----:B------:R-:W-:Y:S02]  /*ae10*/  LOP3.LUT R28, R28, R32, RZ, 0xc0, !PT ;  /* 0x000000201c1c7212 */ /* 0x000fe400078ec0ff */
[----:B--2---:R-:W-:-:S04]  /*ae20*/  F2FP.PACK_AB R32, R171, R169 ;  /* 0x000000a9ab20723e */ /* 0x004fc800000000ff */
[----:B------:R-:W-:Y:S01]  /*ae30*/  LOP3.LUT R29, R29, R32, RZ, 0xc0, !PT ;  /* 0x000000201d1d7212 */ /* 0x000fe200078ec0ff */
[----:B------:R-:W-:-:S06]  /*ae40*/  IMAD.MOV.U32 R32, RZ, RZ, R178 ;  /* 0x000000ffff207224 */ /* 0x000fcc00078e00b2 */
[C---:B------:R-:W-:Y:S07]  /*ae50*/  HMMA.16816.F32 R96, R28.reuse, R18, R96 ;  /* 0x000000121c60723c */ /* 0x040fee0000001860 */
[----:B------:R-:W-:Y:S01]  /*ae60*/  LOP3.LUT R18, R205, UR7, R248, 0x96, !PT ;  /* 0x00000007cd127c12 */ /* 0x000fe2000f8e96f8 */
[----:B------:R-:W-:Y:S04]  /*ae70*/  HMMA.16816.F32 R100, R28, R12, R100 ;  /* 0x0000000c1c64723c */ /* 0x000fe80000001864 */
[----:B------:R-:W-:-:S04]  /*ae80*/  IMAD.WIDE.U32 R18, R18, -0x2daee0ad, RZ ;  /* 0xd2511f5312127825 */ /* 0x000fc800078e00ff */
[----:B------:R-:W-:Y:S01]  /*ae90*/  FFMA.FTZ R178, R173, c[0x0][0x23c], -R183 ;  /* 0x00008f00adb27a23 */ /* 0x000fe200000108b7 */
[----:B------:R-:W-:Y:S01]  /*aea0*/  LOP3.LUT R12, R19, UR16, R32, 0x96, !PT ;  /* 0x00000010130c7c12 */ /* 0x000fe2000f8e9620 */
[----:B------:R-:W-:Y:S02]  /*aeb0*/  IMAD.MOV.U32 R33, RZ, RZ, R179 ;  /* 0x000000ffff217224 */ /* 0x000fe400078e00b3 */
[--C-:B------:R-:W-:Y:S02]  /*aec0*/  FFMA.FTZ R173, R180, c[0x0][0x23c], -R183.reuse ;  /* 0x00008f00b4ad7a23 */ /* 0x100fe400000108b7 */
[--C-:B------:R-:W-:Y:S02]  /*aed0*/  FFMA.FTZ R67, R67, c[0x0][0x23c], -R168.reuse ;  /* 0x00008f0043437a23 */ /* 0x100fe400000108a8 */
[--C-:B------:R-:W-:Y:S02]  /*aee0*/  FFMA.FTZ R175, R175, c[0x0][0x23c], -R168.reuse ;  /* 0x00008f00afaf7a23 */ /* 0x100fe400000108a8 */
[----:B------:R-:W-:Y:S01]  /*aef0*/  FFMA.FTZ R174, R174, c[0x0][0x23c], -R168 ;  /* 0x00008f00aeae7a23 */ /* 0x000fe200000108a8 */
[----:B------:R-:W-:Y:S01]  /*af00*/  HMMA.16816.F32 R84, R28, R16, R84 ;  /* 0x000000101c54723c */ /* 0x000fe20000001854 */
[----:B------:R-:W-:-:S02]  /*af10*/  FFMA.FTZ R179, R181, c[0x0][0x23c], -R183 ;  /* 0x00008f00b5b37a23 */ /* 0x000fc400000108b7 */
[----:B------:R-:W-:Y:S02]  /*af20*/  FFMA.FTZ R180, R182, c[0x0][0x23c], -R183 ;  /* 0x00008f00b6b47a23 */ /* 0x000fe400000108b7 */
[----:B------:R-:W-:Y:S02]  /*af30*/  FFMA.FTZ R168, R176, c[0x0][0x23c], -R168 ;  /* 0x00008f00b0a87a23 */ /* 0x000fe400000108a8 */
[----:B------:R-:W-:Y:S01]  /*af40*/  LOP3.LUT R16, R12, 0xffff, RZ, 0xc0, !PT ;  /* 0x0000ffff0c107812 */ /* 0x000fe200078ec0ff */
[----:B------:R-:W-:Y:S01]  /*af50*/  MUFU.EX2 R178, R178 ;  /* 0x000000b200b27308 */ /* 0x000fe20000000800 */
[----:B------:R-:W-:Y:S02]  /*af60*/  HMMA.16816.F32 R112, R28, R8, R112 ;  /* 0x000000081c70723c */ /* 0x000fe40000001870 */
[----:B------:R-:W-:Y:S01]  /*af70*/  SHF.R.U32.HI R16, RZ, 0x8, R16 ;  /* 0x00000008ff107819 */ /* 0x000fe20000011610 */
[----:B------:R-:W-:-:S04]  /*af80*/  FFMA.FTZ R52, R229, R59, R52 ;  /* 0x0000003be5347223 */ /* 0x000fc80000010034 */
[----:B------:R-:W2:Y:S01]  /*af90*/  MUFU.EX2 R173, R173 ;  /* 0x000000ad00ad7308 */ /* 0x000ea20000000800 */
[----:B------:R-:W-:Y:S01]  /*afa0*/  LOP3.LUT R8, R12, 0xff, RZ, 0xc0, !PT ;  /* 0x000000ff0c087812 */ /* 0x000fe200078ec0ff */
[----:B------:R-:W-:Y:S01]  /*afb0*/  HMMA.16816.F32 R108, R28, R14, R108 ;  /* 0x0000000e1c6c723c */ /* 0x000fe2000000186c */
[----:B------:R-:W-:Y:S01]  /*afc0*/  LOP3.LUT R9, R18, 0xffff, RZ, 0xc0, !PT ;  /* 0x0000ffff12097812 */ /* 0x000fe200078ec0ff */
[----:B------:R-:W-:-:S04]  /*afd0*/  FFMA.FTZ R50, R232, R62, R50 ;  /* 0x0000003ee8327223 */ /* 0x000fc80000010032 */
[----:B------:R-:W-:Y:S01]  /*afe0*/  MUFU.EX2 R179, R179 ;  /* 0x000000b300b37308 */ /* 0x000fe20000000800 */
[----:B------:R-:W-:Y:S01]  /*aff0*/  SHF.R.U32.HI R14, RZ, 0x10, R18 ;  /* 0x00000010ff0e7819 */ /* 0x000fe20000011612 */
[----:B------:R-:W-:Y:S01]  /*b000*/  HMMA.16816.F32 R120, R28, R10, R120 ;  /* 0x0000000a1c78723c */ /* 0x000fe20000001878 */
[----:B------:R-:W-:Y:S01]  /*b010*/  PRMT R8, R8, 0x5410, R16 ;  /* 0x0000541008087816 */ /* 0x000fe20000000010 */
[----:B------:R-:W-:-:S04]  /*b020*/  FFMA.FTZ R46, R231, R61, R46 ;  /* 0x0000003de72e7223 */ /* 0x000fc8000001002e */
[----:B------:R-:W-:Y:S01]  /*b030*/  MUFU.EX2 R180, R180 ;  /* 0x000000b400b47308 */ /* 0x000fe20000000800 */
[----:B------:R-:W-:Y:S01]  /*b040*/  SHF.R.U32.HI R10, RZ, 0x10, R12 ;  /* 0x00000010ff0a7819 */ /* 0x000fe2000001160c */
[----:B------:R-:W-:-:S06]  /*b050*/  FFMA.FTZ R42, R230, R60, R42 ;  /* 0x0000003ce62a7223 */ /* 0x000fcc000001002a */
[----:B------:R-:W-:Y:S01]  /*b060*/  MUFU.EX2 R67, R67 ;  /* 0x0000004300437308 */ /* 0x000fe20000000800 */
[----:B------:R-:W-:-:S07]  /*b070*/  LOP3.LUT R15, R18, 0xff, RZ, 0xc0, !PT ;  /* 0x000000ff120f7812 */ /* 0x000fce00078ec0ff */
[----:B------:R-:W3:Y:S01]  /*b080*/  MUFU.EX2 R175, R175 ;  /* 0x000000af00af7308 */ /* 0x000ee20000000800 */
[----:B------:R-:W-:-:S07]  /*b090*/  SHF.R.U32.HI R13, RZ, 0x18, R18 ;  /* 0x00000018ff0d7819 */ /* 0x000fce0000011612 */
[----:B------:R-:W-:Y:S01]  /*b0a0*/  MUFU.EX2 R174, R174 ;  /* 0x000000ae00ae7308 */ /* 0x000fe20000000800 */
[----:B------:R-:W-:-:S07]  /*b0b0*/  SHF.R.U32.HI R12, RZ, 0x18, R12 ;  /* 0x00000018ff0c7819 */ /* 0x000fce000001160c */
[----:B------:R-:W4:Y:S01]  /*b0c0*/  MUFU.EX2 R168, R168 ;  /* 0x000000a800a87308 */ /* 0x000f220000000800 */
[----:B------:R-:W-:Y:S01]  /*b0d0*/  SHF.R.U32.HI R9, RZ, 0x8, R9 ;  /* 0x00000008ff097819 */ /* 0x000fe20000011609 */
[----:B------:R-:W-:Y:S01]  /*b0e0*/  FADD.FTZ R52, R57, R52 ;  /* 0x0000003439347221 */ /* 0x000fe20000010000 */
[----:B------:R-:W-:Y:S02]  /*b0f0*/  LOP3.LUT R14, R14, 0xff, RZ, 0xc0, !PT ;  /* 0x000000ff0e0e7812 */ /* 0x000fe400078ec0ff */
[----:B------:R-:W-:Y:S01]  /*b100*/  LOP3.LUT R10, R10, 0xff, RZ, 0xc0, !PT ;  /* 0x000000ff0a0a7812 */ /* 0x000fe200078ec0ff */
[----:B------:R-:W-:Y:S01]  /*b110*/  FADD.FTZ R50, R49, R50 ;  /* 0x0000003231327221 */ /* 0x000fe20000010000 */
[----:B------:R-:W-:Y:S01]  /*b120*/  HSET2.LE.AND R32, R8, R63, PT ;  /* 0x0000003f08207233 */ /* 0x000fe20003803000 */
[----:B------:R-:W-:Y:S02]  /*b130*/  FADD.FTZ R46, R45, R46 ;  /* 0x0000002e2d2e7221 */ /* 0x000fe40000010000 */
[----:B------:R-:W-:Y:S01]  /*b140*/  FADD.FTZ R42, R41, R42 ;  /* 0x0000002a292a7221 */ /* 0x000fe20000010000 */
[----:B------:R-:W-:Y:S01]  /*b150*/  PRMT R15, R15, 0x5410, R9 ;  /* 0x000054100f0f7816 */ /* 0x000fe20000000009 */
[----:B------:R-:W-:Y:S01]  /*b160*/  IMAD.MOV.U32 R183, RZ, RZ, R35 ;  /* 0x000000ffffb77224 */ /* 0x000fe200078e0023 */
[----:B------:R-:W-:Y:S01]  /*b170*/  PRMT R13, R14, 0x5410, R13 ;  /* 0x000054100e0d7816 */ /* 0x000fe2000000000d */
[----:B------:R-:W-:Y:S01]  /*b180*/  FADD.FTZ R52, R56, R52 ;  /* 0x0000003438347221 */ /* 0x000fe20000010000 */
[----:B------:R-:W-:Y:S01]  /*b190*/  PRMT R8, R10, 0x5410, R12 ;  /* 0x000054100a087816 */ /* 0x000fe2000000000c */
[----:B------:R-:W-:-:S02]  /*b1a0*/  FADD.FTZ R50, R48, R50 ;  /* 0x0000003230327221 */ /* 0x000fc40000010000 */
[----:B------:R-:W-:Y:S01]  /*b1b0*/  IMAD.MOV.U32 R182, RZ, RZ, R34 ;  /* 0x000000ffffb67224 */ /* 0x000fe200078e0022 */
[----:B--2---:R-:W-:Y:S01]  /*b1c0*/  F2FP.PACK_AB R11, R173, R178 ;  /* 0x000000b2ad0b723e */ /* 0x004fe200000000ff */
[----:B------:R-:W-:Y:S01]  /*b1d0*/  FADD.FTZ R46, R44, R46 ;  /* 0x0000002e2c2e7221 */ /* 0x000fe20000010000 */
[----:B---3--:R-:W-:Y:S01]  /*b1e0*/  F2FP.PACK_AB R33, R175, R67 ;  /* 0x00000043af21723e */ /* 0x008fe200000000ff */
[----:B------:R-:W-:Y:S01]  /*b1f0*/  FADD.FTZ R42, R40, R42 ;  /* 0x0000002a282a7221 */ /* 0x000fe20000010000 */
[----:B------:R-:W-:Y:S01]  /*b200*/  LOP3.LUT R182, R183, UR7, R238, 0x96, !PT ;  /* 0x00000007b7b67c12 */ /* 0x000fe2000f8e96ee */
[--C-:B------:R-:W-:Y:S01]  /*b210*/  HSET2.LE.AND R15, R15, R63.reuse, PT ;  /* 0x0000003f0f0f7233 */ /* 0x100fe20003803000 */
[----:B------:R-:W-:Y:S01]  /*b220*/  FADD.FTZ R52, R55, R52 ;  /* 0x0000003437347221 */ /* 0x000fe20000010000 */
[--C-:B------:R-:W-:Y:S01]  /*b230*/  HSET2.LE.AND R8, R8, R63.reuse, PT ;  /* 0x0000003f08087233 */ /* 0x100fe20003803000 */
[----:B------:R-:W-:Y:S01]  /*b240*/  F2FP.PACK_AB R34, R180, R179 ;  /* 0x000000b3b422723e */ /* 0x000fe200000000ff */
[----:B------:R-:W-:Y:S01]  /*b250*/  HSET2.LE.AND R13, R13, R63, PT ;  /* 0x0000003f0d0d7233 */ /* 0x000fe20003803000 */
[----:B----4-:R-:W-:Y:S01]  /*b260*/  F2FP.PACK_AB R35, R168, R174 ;  /* 0x000000aea823723e */ /* 0x010fe200000000ff */
[----:B------:R-:W-:Y:S01]  /*b270*/  FADD.FTZ R50, R47, R50 ;  /* 0x000000322f327221 */ /* 0x000fe20000010000 */
[----:B------:R-:W-:Y:S01]  /*b280*/  HMMA.16816.F32 R160, R28, R24, R160 ;  /* 0x000000181ca0723c */ /* 0x000fe200000018a0 */
[----:B------:R-:W-:Y:S01]  /*b290*/  FADD.FTZ R46, R43, R46 ;  /* 0x0000002e2b2e7221 */ /* 0x000fe20000010000 */
[----:B------:R-:W-:Y:S01]  /*b2a0*/  LDSM.16.MT88.4 R16, [R214+0xac00] ;  /* 0x00ac0000d610783b */ /* 0x000fe20000004200 */
[----:B------:R-:W-:Y:S01]  /*b2b0*/  FADD.FTZ R42, R51, R42 ;  /* 0x0000002a332a7221 */ /* 0x000fe20000010000 */
[----:B------:R-:W-:Y:S01]  /*b2c0*/  LOP3.LUT R32, R32, R11, RZ, 0xc0, !PT ;  /* 0x0000000b20207212 */ /* 0x000fe200078ec0ff */
[----:B------:R-:W-:Y:S01]  /*b2d0*/  IMAD.WIDE.U32 R182, R182, -0x2daee0ad, RZ ;  /* 0xd2511f53b6b67825 */ /* 0x000fe200078e00ff */
[----:B------:R-:W-:-:S02]  /*b2e0*/  LOP3.LUT R33, R8, R33, RZ, 0xc0, !PT ;  /* 0x0000002108217212 */ /* 0x000fc400078ec0ff */
[C---:B------:R-:W-:Y:S01]  /*b2f0*/  HMMA.16816.F32 R148, R28.reuse, R26, R148 ;  /* 0x0000001a1c94723c */ /* 0x040fe20000001894 */
[----:B------:R-:W-:Y:S01]  /*b300*/  FADD.FTZ R52, R194, R52 ;  /* 0x00000034c2347221 */ /* 0x000fe20000010000 */
[----:B------:R-:W-:Y:S01]  /*b310*/  LOP3.LUT R34, R15, R34, RZ, 0xc0, !PT ;  /* 0x000000220f227212 */ /* 0x000fe200078ec0ff */
[----:B------:R-:W-:Y:S01]  /*b320*/  FADD.FTZ R50, R251, R50 ;  /* 0x00000032fb327221 */ /* 0x000fe20000010000 */
[----:B------:R-:W-:Y:S01]  /*b330*/  LOP3.LUT R35, R13, R35, RZ, 0xc0, !PT ;  /* 0x000000230d237212 */ /* 0x000fe200078ec0ff */
[----:B------:R-:W-:Y:S01]  /*b340*/  FADD.FTZ R46, R196, R46 ;  /* 0x0000002ec42e7221 */ /* 0x000fe20000010000 */
[----:B------:R-:W2:Y:S01]  /*b350*/  LDSM.16.MT88.4 R24, [R214+0x9c00] ;  /* 0x009c0000d618783b */ /* 0x000ea20000004200 */
[----:B------:R-:W-:Y:S01]  /*b360*/  FADD.FTZ R42, R165, R42 ;  /* 0x0000002aa52a7221 */ /* 0x000fe20000010000 */
[----:B------:R-:W-:Y:S02]  /*b370*/  HMMA.16816.F32 R68, R28, R20, R68 ;  /* 0x000000141c44723c */ /* 0x000fe40000001844 */
[----:B------:R-:W-:Y:S01]  /*b380*/  LDSM.16.MT88.4 R12, [R212+0xac00] ;  /* 0x00ac0000d40c783b */ /* 0x000fe20000004200 */
[----:B------:R-:W-:-:S03]  /*b390*/  FFMA.FTZ R65, R65, c[0x0][0x23c], -R66 ;  /* 0x00008f0041417a23 */ /* 0x000fc60000010842 */
[----:B------:R-:W-:Y:S02]  /*b3a0*/  LDSM.16.MT88.4 R8, [R214+0xbc00] ;  /* 0x00bc0000d608783b */ /* 0x000fe40000004200 */
[----:B------:R-:W-:Y:S02]  /*b3b0*/  HMMA.16816.F32 R80, R28, R22, R80 ;  /* 0x000000161c50723c */ /* 0x000fe40000001850 */
[----:B------:R-:W3:Y:S01]  /*b3c0*/  LDSM.16.MT88.4 R20, [R212+0x9c00] ;  /* 0x009c0000d414783b */ /* 0x000ee20000004200 */
[----:B------:R-:W-:Y:S01]  /*b3d0*/  FFMA.FTZ R64, R64, c[0x0][0x23c], -R66 ;  /* 0x00008f0040407a23 */ /* 0x000fe20000010842 */
[----:B------:R-:W-:Y:S01]  /*b3e0*/  LOP3.LUT R236, R183, UR16, R236, 0x96, !PT ;  /* 0x00000010b7ec7c12 */ /* 0x000fe2000f8e96ec */
[----:B------:R-:W-:-:S03]  /*b3f0*/  FFMA.FTZ R53, R53, c[0x0][0x23c], -R58 ;  /* 0x00008f0035357a23 */ /* 0x000fc6000001083a */
[----:B------:R-:W-:Y:S01]  /*b400*/  HMMA.16816.F32 R136, R28, R4, R136 ;  /* 0x000000041c88723c */ /* 0x000fe20000001888 */
[----:B------:R-:W-:Y:S02]  /*b410*/  FADD.FTZ R52, R193, R52 ;  /* 0x00000034c1347221 */ /* 0x000fe40000010000 */
[----:B------:R-:W-:-:S05]  /*b420*/  FADD.FTZ R50, R250, R50 ;  /* 0x00000032fa327221 */ /* 0x000fca0000010000 */
[----:B------:R-:W-:Y:S01]  /*b430*/  HMMA.16816.F32 R132, R28, R6, R132 ;  /* 0x000000061c84723c */ /* 0x000fe20000001884 */
[----:B------:R-:W4:Y:S01]  /*b440*/  LDSM.16.MT88.4 R4, [R212+0xbc00] ;  /* 0x00bc0000d404783b */ /* 0x000f220000004200 */
[----:B------:R-:W-:Y:S02]  /*b450*/  FADD.FTZ R46, R203, R46 ;  /* 0x0000002ecb2e7221 */ /* 0x000fe40000010000 */
[----:B------:R-:W-:Y:S02]  /*b460*/  FADD.FTZ R42, R167, R42 ;  /* 0x0000002aa72a7221 */ /* 0x000fe40000010000 */
[--C-:B------:R-:W-:Y:S01]  /*b470*/  FFMA.FTZ R36, R36, c[0x0][0x23c], -R58.reuse ;  /* 0x00008f0024247a23 */ /* 0x100fe2000001083a */
[----:B------:R-:W-:Y:S01]  /*b480*/  LOP3.LUT R28, R182, 0xffff, RZ, 0xc0, !PT ;  /* 0x0000ffffb61c7812 */ /* 0x000fe200078ec0ff */
[--C-:B------:R-:W-:Y:S02]  /*b490*/  FFMA.FTZ R54, R54, c[0x0][0x23c], -R58.reuse ;  /* 0x00008f0036367a23 */ /* 0x100fe4000001083a */
[----:B------:R-:W-:-:S02]  /*b4a0*/  FFMA.FTZ R58, R39, c[0x0][0x23c], -R58 ;  /* 0x00008f00273a7a23 */ /* 0x000fc4000001083a */
[----:B------:R1:W-:Y:S01]  /*b4b0*/  MUFU.EX2 R39, R53 ;  /* 0x0000003500277308 */ /* 0x0003e20000000800 */
[----:B------:R-:W-:Y:S01]  /*b4c0*/  FADD.FTZ R52, R187, R52 ;  /* 0x00000034bb347221 */ /* 0x000fe20000010000 */
[----:B------:R-:W-:Y:S01]  /*b4d0*/  LOP3.LUT R29, R182, 0xff, RZ, 0xc0, !PT ;  /* 0x000000ffb61d7812 */ /* 0x000fe200078ec0ff */
[----:B------:R-:W-:Y:S01]  /*b4e0*/  FFMA.FTZ R37, R37, c[0x0][0x23c], -R66 ;  /* 0x00008f0025257a23 */ /* 0x000fe20000010842 */
[----:B------:R-:W-:Y:S01]  /*b4f0*/  SHF.R.U32.HI R31, RZ, 0x8, R28 ;  /* 0x00000008ff1f7819 */ /* 0x000fe2000001161c */
[----:B------:R-:W-:Y:S02]  /*b500*/  FFMA.FTZ R38, R38, c[0x0][0x23c], -R66 ;  /* 0x00008f0026267a23 */ /* 0x000fe40000010842 */
[----:B------:R-:W-:Y:S01]  /*b510*/  FADD.FTZ R50, R190, R50 ;  /* 0x00000032be327221 */ /* 0x000fe20000010000 */
[----:B------:R-:W-:Y:S01]  /*b520*/  MUFU.EX2 R65, R65 ;  /* 0x0000004100417308 */ /* 0x000fe20000000800 */
[----:B------:R-:W-:Y:S02]  /*b530*/  FADD.FTZ R46, R207, R46 ;  /* 0x0000002ecf2e7221 */ /* 0x000fe40000010000 */
[----:B------:R-:W-:Y:S01]  /*b540*/  FADD.FTZ R42, R192, R42 ;  /* 0x0000002ac02a7221 */ /* 0x000fe20000010000 */
[----:B------:R-:W-:Y:S01]  /*b550*/  SHF.R.U32.HI R30, RZ, 0x10, R182 ;  /* 0x00000010ff1e7819 */ /* 0x000fe200000116b6 */
[----:B------:R-:W-:Y:S01]  /*b560*/  FADD.FTZ R52, R166, R52 ;  /* 0x00000034a6347221 */ /* 0x000fe20000010000 */
[----:B-1----:R-:W-:-:S02]  /*b570*/  LOP3.LUT R53, R236, 0xffff, RZ, 0xc0, !PT ;  /* 0x0000ffffec357812 */ /* 0x002fc400078ec0ff */
[----:B------:R-:W1:Y:S01]  /*b580*/  MUFU.EX2 R64, R64 ;  /* 0x0000004000407308 */ /* 0x000e620000000800 */
[----:B------:R-:W-:Y:S01]  /*b590*/  FADD.FTZ R50, R198, R50 ;  /* 0x00000032c6327221 */ /* 0x000fe20000010000 */
[----:B------:R-:W-:Y:S01]  /*b5a0*/  PRMT R29, R29, 0x5410, R31 ;  /* 0x000054101d1d7816 */ /* 0x000fe2000000001f */
[----:B------:R-:W-:Y:S01]  /*b5b0*/  FADD.FTZ R46, R211, R46 ;  /* 0x0000002ed32e7221 */ /* 0x000fe20000010000 */
[----:B------:R-:W-:Y:S01]  /*b5c0*/  SHF.R.U32.HI R66, RZ, 0x8, R53 ;  /* 0x00000008ff427819 */ /* 0x000fe20000011635 */
[----:B------:R-:W-:Y:S01]  /*b5d0*/  FADD.FTZ R42, R189, R42 ;  /* 0x0000002abd2a7221 */ /* 0x000fe20000010000 */
[----:B------:R-:W-:Y:S01]  /*b5e0*/  SHF.R.U32.HI R28, RZ, 0x18, R182 ;  /* 0x00000018ff1c7819 */ /* 0x000fe200000116b6 */
[----:B------:R-:W-:Y:S01]  /*b5f0*/  FADD.FTZ R52, R191, R52 ;  /* 0x00000034bf347221 */ /* 0x000fe20000010000 */
[----:B------:R-:W-:Y:S01]  /*b600*/  MUFU.EX2 R37, R37 ;  /* 0x0000002500257308 */ /* 0x000fe20000000800 */
[----:B------:R-:W-:Y:S01]  /*b610*/  LOP3.LUT R31, R30, 0xff, RZ, 0xc0, !PT ;  /* 0x000000ff1e1f7812 */ /* 0x000fe200078ec0ff */
[----:B------:R-:W-:Y:S01]  /*b620*/  FADD.FTZ R50, R184, R50 ;  /* 0x00000032b8327221 */ /* 0x000fe20000010000 */
[----:B------:R-:W-:Y:S01]  /*b630*/  LOP3.LUT R30, R236, 0xff, RZ, 0xc0, !PT ;  /* 0x000000ffec1e7812 */ /* 0x000fe200078ec0ff */
[----:B------:R-:W-:Y:S01]  /*b640*/  FADD.FTZ R46, R169, R46 ;  /* 0x0000002ea92e7221 */ /* 0x000fe20000010000 */
[----:B------:R-:W-:Y:S01]  /*b650*/  SHF.R.U32.HI R176, RZ, 0x10, R236 ;  /* 0x00000010ffb07819 */ /* 0x000fe200000116ec */
[----:B------:R-:W-:-:S02]  /*b660*/  FADD.FTZ R42, R195, R42 ;  /* 0x0000002ac32a7221 */ /* 0x000fc40000010000 */
[----:B------:R-:W-:Y:S01]  /*b670*/  MUFU.EX2 R38, R38 ;  /* 0x0000002600267308 */ /* 0x000fe20000000800 */
[----:B------:R-:W-:Y:S01]  /*b680*/  PRMT R28, R31, 0x5410, R28 ;  /* 0x000054101f1c7816 */ /* 0x000fe2000000001c */
[----:B------:R-:W-:Y:S01]  /*b690*/  FADD.FTZ R52, R197, R52 ;  /* 0x00000034c5347221 */ /* 0x000fe20000010000 */
[----:B------:R-:W-:-:S05]  /*b6a0*/  PRMT R30, R30, 0x5410, R66 ;  /* 0x000054101e1e7816 */ /* 0x000fca0000000042 */
[----:B------:R-:W-:Y:S01]  /*b6b0*/  MUFU.EX2 R36, R36 ;  /* 0x0000002400247308 */ /* 0x000fe20000000800 */
[----:B------:R-:W-:Y:S01]  /*b6c0*/  SHF.R.U32.HI R236, RZ, 0x18, R236 ;  /* 0x00000018ffec7819 */ /* 0x000fe200000116ec */
[----:B------:R-:W-:-:S06]  /*b6d0*/  FADD.FTZ R50, R185, R50 ;  /* 0x00000032b9327221 */ /* 0x000fcc0000010000 */
[----:B------:R-:W1:Y:S01]  /*b6e0*/  MUFU.EX2 R54, R54 ;  /* 0x0000003600367308 */ /* 0x000e620000000800 */
[----:B------:R-:W-:-:S07]  /*b6f0*/  FADD.FTZ R46, R171, R46 ;  /* 0x0000002eab2e7221 */ /* 0x000fce0000010000 */
[----:B------:R2:W2:Y:S01]  /*b700*/  MUFU.EX2 R53, R58 ;  /* 0x0000003a00357308 */ /* 0x0004a20000000800 */
[----:B------:R-:W-:Y:S01]  /*b710*/  FADD.FTZ R42, R199, R42 ;  /* 0x0000002ac72a7221 */ /* 0x000fe20000010000 */
[--C-:B------:R-:W-:Y:S01]  /*b720*/  HSET2.LE.AND R31, R28, R63.reuse, PT ;  /* 0x0000003f1c1f7233 */ /* 0x100fe20003803000 */
[----:B------:R-:W-:Y:S01]  /*b730*/  FADD.FTZ R52, R201, R52 ;  /* 0x00000034c9347221 */ /* 0x000fe20000010000 */
[--C-:B------:R-:W-:Y:S01]  /*b740*/  HSET2.LE.AND R29, R29, R63.reuse, PT ;  /* 0x0000003f1d1d7233 */ /* 0x100fe20003803000 */
[----:B------:R-:W-:Y:S01]  /*b750*/  FADD.FTZ R50, R170, R50 ;  /* 0x00000032aa327221 */ /* 0x000fe20000010000 */
[----:B------:R-:W-:Y:S01]  /*b760*/  HSET2.LE.AND R28, R30, R63, PT ;  /* 0x0000003f1e1c7233 */ /* 0x000fe20003803000 */
[----:B------:R-:W-:Y:S01]  /*b770*/  FADD.FTZ R46, R177, R46 ;  /* 0x0000002eb12e7221 */ /* 0x000fe20000010000 */
[----:B-1----:R-:W-:Y:S01]  /*b780*/  F2FP.PACK_AB R30, R64, R65 ;  /* 0x00000041401e723e */ /* 0x002fe200000000ff */
[----:B------:R-:W-:Y:S01]  /*b790*/  FADD.FTZ R42, R202, R42 ;  /* 0x0000002aca2a7221 */ /* 0x000fe20000010000 */
[----:B--2---:R-:W-:Y:S01]  /*b7a0*/  LOP3.LUT R58, R176, 0xff, RZ, 0xc0, !PT ;  /* 0x000000ffb03a7812 */ /* 0x004fe200078ec0ff */
[----:B------:R-:W-:-:S03]  /*b7b0*/  FADD.FTZ R52, R200, R52 ;  /* 0x00000034c8347221 */ /* 0x000fc60000010000 */
[----:B------:R-:W-:Y:S01]  /*b7c0*/  PRMT R58, R58, 0x5410, R236 ;  /* 0x000054103a3a7816 */ /* 0x000fe200000000ec */
[----:B------:R-:W-:Y:S01]  /*b7d0*/  FADD.FTZ R50, R172, R50 ;  /* 0x00000032ac327221 */ /* 0x000fe20000010000 */
[----:B------:R-:W-:Y:S01]  /*b7e0*/  LOP3.LUT R30, R29, R30, RZ, 0xc0, !PT ;  /* 0x0000001e1d1e7212 */ /* 0x000fe200078ec0ff */
[----:B------:R-:W-:Y:S01]  /*b7f0*/  FADD.FTZ R46, R164, R46 ;  /* 0x0000002ea42e7221 */ /* 0x000fe20000010000 */
[----:B------:R-:W-:Y:S01]  /*b800*/  PLOP3.LUT P0, PT, PT, PT, UP0, 0x40, 0x0 ;  /* 0x000000000000781c */ /* 0x000fe20003f0e808 */
[----:B------:R-:W-:Y:S01]  /*b810*/  FADD.FTZ R42, R204, R42 ;  /* 0x0000002acc2a7221 */ /* 0x000fe20000010000 */
[----:B------:R-:W-:Y:S01]  /*b820*/  HSET2.LE.AND R58, R58, R63, PT ;  /* 0x0000003f3a3a7233 */ /* 0x000fe20003803000 */
[----:B------:R-:W-:Y:S01]  /*b830*/  F2FP.PACK_AB R66, R39, R54 ;  /* 0x000000362742723e */ /* 0x000fe200000000ff */
[----:B------:R-:W-:Y:S01]  /*b840*/  FADD.FTZ R52, R67, R52 ;  /* 0x0000003443347221 */ /* 0x000fe20000010000 */
[----:B------:R-:W-:Y:S02]  /*b850*/  F2FP.PACK_AB R63, R38, R37 ;  /* 0x00000025263f723e */ /* 0x000fe400000000ff */
[----:B------:R-:W-:Y:S01]  /*b860*/  F2FP.PACK_AB R29, R53, R36 ;  /* 0x00000024351d723e */ /* 0x000fe200000000ff */
[----:B------:R-:W-:-:S02]  /*b870*/  FADD.FTZ R50, R37, R50 ;  /* 0x0000003225327221 */ /* 0x000fc40000010000 */
[----:B------:R-:W-:Y:S02]  /*b880*/  FADD.FTZ R46, R36, R46 ;  /* 0x0000002e242e7221 */ /* 0x000fe40000010000 */
[----:B------:R-:W-:Y:S01]  /*b890*/  FADD.FTZ R42, R178, R42 ;  /* 0x0000002ab22a7221 */ /* 0x000fe20000010000 */
[----:B------:R-:W-:Y:S01]  /*b8a0*/  LOP3.LUT R31, R31, R66, RZ, 0xc0, !PT ;  /* 0x000000421f1f7212 */ /* 0x000fe200078ec0ff */
[----:B------:R-:W-:Y:S01]  /*b8b0*/  FADD.FTZ R52, R175, R52 ;  /* 0x00000034af347221 */ /* 0x000fe20000010000 */
[----:B------:R-:W-:Y:S02]  /*b8c0*/  LOP3.LUT R28, R28, R63, RZ, 0xc0, !PT ;  /* 0x0000003f1c1c7212 */ /* 0x000fe400078ec0ff */
[----:B------:R-:W-:Y:S01]  /*b8d0*/  LOP3.LUT R29, R58, R29, RZ, 0xc0, !PT ;  /* 0x0000001d3a1d7212 */ /* 0x000fe200078ec0ff */
[----:B------:R-:W-:Y:S02]  /*b8e0*/  FADD.FTZ R50, R38, R50 ;  /* 0x0000003226327221 */ /* 0x000fe40000010000 */
[----:B------:R-:W-:-:S02]  /*b8f0*/  FADD.FTZ R46, R53, R46 ;  /* 0x0000002e352e7221 */ /* 0x000fc40000010000 */
[----:B------:R-:W-:Y:S02]  /*b900*/  FADD.FTZ R42, R173, R42 ;  /* 0x0000002aad2a7221 */ /* 0x000fe40000010000 */
[----:B------:R-:W-:Y:S01]  /*b910*/  FADD.FTZ R52, R174, R52 ;  /* 0x00000034ae347221 */ /* 0x000fe20000010000 */
[----:B------:R-:W-:Y:S01]  /*b920*/  HMMA.16816.F32 R156, R32, R24, R156 ;  /* 0x00000018209c723c */ /* 0x000fe2000000189c */
[----:B------:R-:W-:Y:S02]  /*b930*/  FADD.FTZ R50, R65, R50 ;  /* 0x0000003241327221 */ /* 0x000fe40000010000 */
[----:B------:R-:W-:Y:S02]  /*b940*/  FADD.FTZ R46, R54, R46 ;  /* 0x0000002e362e7221 */ /* 0x000fe40000010000 */
[----:B------:R-:W-:-:S03]  /*b950*/  FADD.FTZ R42, R179, R42 ;  /* 0x0000002ab32a7221 */ /* 0x000fc60000010000 */
[----:B------:R-:W-:Y:S01]  /*b960*/  HMMA.16816.F32 R152, R32, R26, R152 ;  /* 0x0000001a2098723c */ /* 0x000fe20000001898 */
[----:B------:R-:W-:Y:S02]  /*b970*/  FADD.FTZ R229, R168, R52 ;  /* 0x00000034a8e57221 */ /* 0x000fe40000010000 */
[----:B------:R-:W-:Y:S02]  /*b980*/  FADD.FTZ R232, R64, R50 ;  /* 0x0000003240e87221 */ /* 0x000fe40000010000 */
[----:B------:R-:W-:-:S03]  /*b990*/  FADD.FTZ R231, R39, R46 ;  /* 0x0000002e27e77221 */ /* 0x000fc60000010000 */
[----:B---3--:R-:W-:Y:S01]  /*b9a0*/  HMMA.16816.F32 R72, R32, R20, R72 ;  /* 0x000000142048723c */ /* 0x008fe20000001848 */
[----:B------:R-:W-:Y:S02]  /*b9b0*/  FADD.FTZ R230, R180, R42 ;  /* 0x0000002ab4e67221 */ /* 0x000fe40000010000 */
[----:B------:R-:W-:Y:S02]  /*b9c0*/  IMAD.MOV.U32 R167, RZ, RZ, R208 ;  /* 0x000000ffffa77224 */ /* 0x000fe400078e00d0 */
[----:B------:R-:W-:-:S03]  /*b9d0*/  IMAD.MOV.U32 R168, RZ, RZ, R209 ;  /* 0x000000ffffa87224 */ /* 0x000fc600078e00d1 */
[----:B------:R-:W-:Y:S01]  /*b9e0*/  HMMA.16816.F32 R76, R32, R22, R76 ;  /* 0x00000016204c723c */ /* 0x000fe2000000184c */
[----:B------:R-:W-:Y:S02]  /*b9f0*/  IMAD.MOV.U32 R165, RZ, RZ, R0 ;  /* 0x000000ffffa57224 */ /* 0x000fe400078e0000 */
[----:B------:R-:W-:-:S05]  /*ba00*/  IMAD.MOV.U32 R166, RZ, RZ, R2 ;  /* 0x000000ffffa67224 */ /* 0x000fca00078e0002 */
[C---:B------:R-:W-:Y:S08]  /*ba10*/  HMMA.16816.F32 R88, R32.reuse, R16, R88 ;  /* 0x000000102058723c */ /* 0x040ff00000001858 */
[C---:B------:R-:W-:Y:S08]  /*ba20*/  HMMA.16816.F32 R92, R32.reuse, R18, R92 ;  /* 0x00000012205c723c */ /* 0x040ff0000000185c */
[C---:B------:R-:W-:Y:S08]  /*ba30*/  HMMA.16816.F32 R104, R32.reuse, R12, R104 ;  /* 0x0000000c2068723c */ /* 0x040ff00000001868 */
[C---:B------:R-:W-:Y:S08]  /*ba40*/  HMMA.16816.F32 R144, R32.reuse, R14, R144 ;  /* 0x0000000e2090723c */ /* 0x040ff00000001890 */
[C---:B------:R-:W-:Y:S08]  /*ba50*/  HMMA.16816.F32 R140, R32.reuse, R8, R140 ;  /* 0x00000008208c723c */ /* 0x040ff0000000188c */
[C---:B------:R-:W-:Y:S08]  /*ba60*/  HMMA.16816.F32 R116, R32.reuse, R10, R116 ;  /* 0x0000000a2074723c */ /* 0x040ff00000001874 */
[C---:B----4-:R-:W-:Y:S08]  /*ba70*/  HMMA.16816.F32 R124, R32.reuse, R4, R124 ;  /* 0x00000004207c723c */ /* 0x050ff0000000187c */
        /* <DEDUP_REMOVED lines=22> */
[----:B------:R-:W-:-:S04]  /*bbe0*/  UIMAD UR5, UR31, UR5, UR34 ;  /* 0x000000051f0572a4 */ /* 0x000fc8000f8e0222 */
[----:B------:R-:W-:Y:S01]  /*bbf0*/  UIADD3 UR5, UR37, UR5, URZ ;  /* 0x0000000525057290 */ /* 0x000fe2000fffe03f */
[----:B------:R-:W-:Y:S02]  /*bc00*/  IMAD.U32 R4, RZ, RZ, UR36 ;  /* 0x00000024ff047e24 */ /* 0x000fe4000f8e00ff */
        /* <DEDUP_REMOVED lines=50> */
[----:B-----5:R-:W-:Y:S04]  /*bf30*/  LDSM.16.M88.4 R180, [R216+0x6000] ;  /* 0x00600000d8b4783b */ /* 0x020fe80000000200 */
[----:B------:R-:W-:Y:S04]  /*bf40*/  LDSM.16.M88.4 R172, [R216+0x6400] ;  /* 0x00640000d8ac783b */ /* 0x000fe80000000200 */
[----:B------:R-:W-:Y:S04]  /*bf50*/  LDSM.16.M88.4 R40, [R216+0x6c00] ;  /* 0x006c0000d828783b */ /* 0x000fe80000000200 */
[----:B------:R-:W-:Y:S04]  /*bf60*/  LDSM.16.M88.4 R164, [R216+0x6800] ;  /* 0x00680000d8a4783b */ /* 0x000fe80000000200 */
[----:B------:R-:W1:Y:S04]  /*bf70*/  LDSM.16.M88.4 R60, [R217] ;  /* 0x00000000d93c783b */ /* 0x000e680000000200 */
[----:B------:R-:W-:Y:S04]  /*bf80*/  LDSM.16.M88.4 R200, [R213+0x6000] ;  /* 0x00600000d5c8783b */ /* 0x000fe80000000200 */
[----:B----4-:R-:W4:Y:S04]  /*bf90*/  LDSM.16.M88.4 R4, [R217+0x1000] ;  /* 0x00100000d904783b */ /* 0x010f280000000200 */
[----:B------:R-:W2:Y:S04]  /*bfa0*/  LDSM.16.M88.4 R36, [R215+0x1000] ;  /* 0x00100000d724783b */ /* 0x000ea80000000200 */
[----:B------:R-:W2:Y:S04]  /*bfb0*/  LDSM.16.M88.4 R196, [R213+0x6400] ;  /* 0x00640000d5c4783b */ /* 0x000ea80000000200 */
[----:B------:R-:W2:Y:S04]  /*bfc0*/  LDSM.16.M88.4 R188, [R213+0x6c00] ;  /* 0x006c0000d5bc783b */ /* 0x000ea80000000200 */
[----:B------:R-:W2:Y:S04]  /*bfd0*/  LDSM.16.M88.4 R192, [R213+0x6800] ;  /* 0x00680000d5c0783b */ /* 0x000ea80000000200 */
[----:B------:R-:W2:Y:S04]  /*bfe0*/  LDSM.16.M88.4 R204, [R215] ;  /* 0x00000000d7cc783b */ /* 0x000ea80000000200 */
[----:B------:R-:W-:Y:S04]  /*bff0*/  LDSM.16.M88.4 R52, [R217+0x3000] ;  /* 0x00300000d934783b */ /* 0x000fe80000000200 */
[----:B------:R-:W2:Y:S01]  /*c000*/  LDSM.16.M88.4 R48, [R216+0x7000] ;  /* 0x00700000d830783b */ /* 0x000ea20000000200 */
[-C--:B-1----:R-:W-:Y:S03]  /*c010*/  HMMA.16816.F32 R184, R60, R180.reuse, RZ ;  /* 0x000000b43cb8723c */ /* 0x082fe600000018ff */
[----:B------:R-:W1:Y:S04]  /*c020*/  LDSM.16.M88.4 R56, [R217+0x2000] ;  /* 0x00200000d938783b */ /* 0x000e680000000200 */
[----:B------:R-:W1:Y:S01]  /*c030*/  LDSM.16.M88.4 R44, [R216+0x7400] ;  /* 0x00740000d82c783b */ /* 0x000e620000000200 */
[C---:B----4-:R-:W-:Y:S03]  /*c040*/  HMMA.16816.F32 R32, R4.reuse, R180, RZ ;  /* 0x000000b40420723c */ /* 0x050fe600000018ff */
[----:B------:R-:W0:Y:S05]  /*c050*/  LDGDEPBAR ;  /* 0x00000000000079af */ /* 0x000e2a0000000000 */
[C---:B------:R-:W-:Y:S08]  /*c060*/  HMMA.16816.F32 R28, R4.reuse, R182, RZ ;  /* 0x000000b6041c723c */ /* 0x040ff000000018ff */
[C---:B------:R-:W-:Y:S08]  /*c070*/  HMMA.16816.F32 R24, R4.reuse, R172, RZ ;  /* 0x000000ac0418723c */ /* 0x040ff000000018ff */
[C---:B------:R-:W-:Y:S08]  /*c080*/  HMMA.16816.F32 R20, R4.reuse, R174, RZ ;  /* 0x000000ae0414723c */ /* 0x040ff000000018ff */
[C---:B------:R-:W-:Y:S08]  /*c090*/  HMMA.16816.F32 R8, R4.reuse, R40, RZ ;  /* 0x000000280408723c */ /* 0x040ff000000018ff */
        /* <DEDUP_REMOVED lines=10> */
[----:B------:R-:W2:Y:S07]  /*c140*/  LDSM.16.M88.4 R40, [R216+0x7800] ;  /* 0x00780000d828783b */ /* 0x000eae0000000200 */
        /* <DEDUP_REMOVED lines=20> */
[----:B------:R-:W4:Y:S07]  /*c290*/  LDSM.16.M88.4 R188, [R213+0x7000] ;  /* 0x00700000d5bc783b */ /* 0x000f2e0000000200 */
[C---:B------:R-:W-:Y:S08]  /*c2a0*/  HMMA.16816.F32 R32, R52.reuse, R48, R32 ;  /* 0x000000303420723c */ /* 0x040ff00000001820 */
[----:B------:R-:W-:Y:S08]  /*c2b0*/  HMMA.16816.F32 R28, R52, R50, R28 ;  /* 0x00000032341c723c */ /* 0x000ff0000000181c */
[C---:B-1----:R-:W-:Y:S08]  /*c2c0*/  HMMA.16816.F32 R184, R56.reuse, R48, R184 ;  /* 0x0000003038b8723c */ /* 0x042ff000000018b8 */
[----:B------:R-:W-:Y:S01]  /*c2d0*/  HMMA.16816.F32 R180, R56, R50, R180 ;  /* 0x0000003238b4723c */ /* 0x000fe200000018b4 */
[----:B------:R-:W-:Y:S07]  /*c2e0*/  LDSM.16.M88.4 R48, [R213+0x7800] ;  /* 0x00780000d530783b */ /* 0x000fee0000000200 */
[C---:B------:R-:W-:Y:S08]  /*c2f0*/  HMMA.16816.F32 R24, R52.reuse, R44, R24 ;  /* 0x0000002c3418723c */ /* 0x040ff00000001818 */
[C---:B------:R-:W-:Y:S08]  /*c300*/  HMMA.16816.F32 R20, R52.reuse, R46, R20 ;  /* 0x0000002e3414723c */ /* 0x040ff00000001814 */
[C---:B--2---:R-:W-:Y:S08]  /*c310*/  HMMA.16816.F32 R16, R52.reuse, R40, R16 ;  /* 0x000000283410723c */ /* 0x044ff00000001810 */
[----:B------:R-:W-:Y:S08]  /*c320*/  HMMA.16816.F32 R12, R52, R42, R12 ;  /* 0x0000002a340c723c */ /* 0x000ff0000000180c */
[C---:B------:R-:W-:Y:S08]  /*c330*/  HMMA.16816.F32 R176, R56.reuse, R44, R176 ;  /* 0x0000002c38b0723c */ /* 0x040ff000000018b0 */
[C---:B------:R-:W-:Y:S01]  /*c340*/  HMMA.16816.F32 R172, R56.reuse, R46, R172 ;  /* 0x0000002e38ac723c */ /* 0x040fe200000018ac */
[----:B------:R-:W-:Y:S07]  /*c350*/  LDSM.16.M88.4 R44, [R217+0x5000] ;  /* 0x00500000d92c783b */ /* 0x000fee0000000200 */
[C---:B------:R-:W-:Y:S08]  /*c360*/  HMMA.16816.F32 R168, R56.reuse, R40, R168 ;  /* 0x0000002838a8723c */ /* 0x040ff000000018a8 */
[C---:B------:R-:W-:Y:S01]  /*c370*/  HMMA.16816.F32 R164, R56.reuse, R42, R164 ;  /* 0x0000002a38a4723c */ /* 0x040fe200000018a4 */
[----:B------:R-:W1:Y:S07]  /*c380*/  LDSM.16.M88.4 R40, [R216+0x8000] ;  /* 0x00800000d828783b */ /* 0x000e6e0000000200 */
[-C--:B---3--:R-:W-:Y:S01]  /*c390*/  HMMA.16816.F32 R204, R56, R36.reuse, R64 ;  /* 0x0000002438cc723c */ /* 0x088fe20000001840 */
[----:B------:R-:W2:Y:S07]  /*c3a0*/  LDSM.16.M88.4 R64, [R217+0x4000] ;  /* 0x00400000d940783b */ /* 0x000eae0000000200 */
[C---:B------:R-:W-:Y:S08]  /*c3b0*/  HMMA.16816.F32 R8, R52.reuse, R36, R8 ;  /* 0x000000243408723c */ /* 0x040ff00000001808 */
[----:B------:R-:W-:Y:S01]  /*c3c0*/  HMMA.16816.F32 R4, R52, R38, R4 ;  /* 0x000000263404723c */ /* 0x000fe20000001804 */
[----:B------:R-:W3:Y:S07]  /*c3d0*/  LDSM.16.M88.4 R52, [R213+0x7400] ;  /* 0x00740000d534783b */ /* 0x000eee0000000200 */
[-C--:B----4-:R-:W-:Y:S08]  /*c3e0*/  HMMA.16816.F32 R32, R192, R188.reuse, R32 ;  /* 0x000000bcc020723c */ /* 0x090ff00000001820 */
[----:B------:R-:W-:Y:S08]  /*c3f0*/  HMMA.16816.F32 R184, R196, R188, R184 ;  /* 0x000000bcc4b8723c */ /* 0x000ff000000018b8 */
[-C--:B------:R-:W-:Y:S08]  /*c400*/  HMMA.16816.F32 R28, R192, R190.reuse, R28 ;  /* 0x000000bec01c723c */ /* 0x080ff0000000181c */
[----:B------:R-:W-:Y:S01]  /*c410*/  HMMA.16816.F32 R180, R196, R190, R180 ;  /* 0x000000bec4b4723c */ /* 0x000fe200000018b4 */
[----:B------:R-:W-:Y:S07]  /*c420*/  LDSM.16.M88.4 R188, [R215+0x4000] ;  /* 0x00400000d7bc783b */ /* 0x000fee0000000200 */
[----:B------:R-:W-:Y:S01]  /*c430*/  HMMA.16816.F32 R60, R56, R38, R60 ;  /* 0x00000026383c723c */ /* 0x000fe2000000183c */
[----:B------:R-:W4:Y:S04]  /*c440*/  LDSM.16.M88.4 R36, [R216+0x8400] ;  /* 0x00840000d824783b */ /* 0x000f280000000200 */
[----:B------:R-:W-:Y:S03]  /*c450*/  LDSM.16.M88.4 R56, [R215+0x5000] ;  /* 0x00500000d738783b */ /* 0x000fe60000000200 */
[-C--:B-1----:R-:W-:Y:S08]  /*c460*/  HMMA.16816.F32 R32, R44, R40.reuse, R32 ;  /* 0x000000282c20723c */ /* 0x082ff00000001820 */
[----:B--2---:R-:W-:Y:S08]  /*c470*/  HMMA.16816.F32 R184, R64, R40, R184 ;  /* 0x0000002840b8723c */ /* 0x004ff000000018b8 */
[-C--:B------:R-:W-:Y:S08]  /*c480*/  HMMA.16816.F32 R28, R44, R42.reuse, R28 ;  /* 0x0000002a2c1c723c */ /* 0x080ff0000000181c */
[----:B------:R-:W-:Y:S01]  /*c490*/  HMMA.16816.F32 R180, R64, R42, R180 ;  /* 0x0000002a40b4723c */ /* 0x000fe200000018b4 */
[----:B------:R-:W1:Y:S07]  /*c4a0*/  LDSM.16.M88.4 R40, [R213+0x8000] ;  /* 0x00800000d528783b */ /* 0x000e6e0000000200 */
[C---:B---3--:R-:W-:Y:S08]  /*c4b0*/  HMMA.16816.F32 R24, R192.reuse, R52, R24 ;  /* 0x00000034c018723c */ /* 0x048ff00000001818 */
[----:B------:R-:W-:Y:S08]  /*c4c0*/  HMMA.16816.F32 R20, R192, R54, R20 ;  /* 0x00000036c014723c */ /* 0x000ff00000001814 */
[C---:B------:R-:W-:Y:S08]  /*c4d0*/  HMMA.16816.F32 R176, R196.reuse, R52, R176 ;  /* 0x00000034c4b0723c */ /* 0x040ff000000018b0 */
[----:B------:R-:W-:Y:S01]  /*c4e0*/  HMMA.16816.F32 R172, R196, R54, R172 ;  /* 0x00000036c4ac723c */ /* 0x000fe200000018ac */
[----:B------:R-:W-:Y:S07]  /*c4f0*/  LDSM.16.M88.4 R52, [R216+0x8800] ;  /* 0x00880000d834783b */ /* 0x000fee0000000200 */
[C---:B------:R-:W-:Y:S08]  /*c500*/  HMMA.16816.F32 R16, R192.reuse, R48, R16 ;  /* 0x00000030c010723c */ /* 0x040ff00000001810 */
[----:B------:R-:W-:Y:S08]  /*c510*/  HMMA.16816.F32 R12, R192, R50, R12 ;  /* 0x00000032c00c723c */ /* 0x000ff0000000180c */
[C---:B------:R-:W-:Y:S08]  /*c520*/  HMMA.16816.F32 R168, R196.reuse, R48, R168 ;  /* 0x00000030c4a8723c */ /* 0x040ff000000018a8 */
[----:B------:R-:W-:Y:S01]  /*c530*/  HMMA.16816.F32 R164, R196, R50, R164 ;  /* 0x00000032c4a4723c */ /* 0x000fe200000018a4 */
[----:B------:R-:W2:Y:S07]  /*c540*/  LDSM.16.M88.4 R48, [R216+0x8c00] ;  /* 0x008c0000d830783b */ /* 0x000eae0000000200 */
[-C--:B------:R-:W-:Y:S08]  /*c550*/  HMMA.16816.F32 R4, R192, R202.reuse, R4 ;  /* 0x000000cac004723c */ /* 0x080ff00000001804 */
[----:B------:R-:W-:Y:S08]  /*c560*/  HMMA.16816.F32 R60, R196, R202, R60 ;  /* 0x000000cac43c723c */ /* 0x000ff0000000183c */
[-C--:B----4-:R-:W-:Y:S08]  /*c570*/  HMMA.16816.F32 R176, R64, R36.reuse, R176 ;  /* 0x0000002440b0723c */ /* 0x090ff000000018b0 */
[C---:B------:R-:W-:Y:S08]  /*c580*/  HMMA.16816.F32 R24, R44.reuse, R36, R24 ;  /* 0x000000242c18723c */ /* 0x040ff00000001818 */
[-C--:B------:R-:W-:Y:S08]  /*c590*/  HMMA.16816.F32 R20, R44, R38.reuse, R20 ;  /* 0x000000262c14723c */ /* 0x080ff00000001814 */
[----:B------:R-:W-:Y:S01]  /*c5a0*/  HMMA.16816.F32 R172, R64, R38, R172 ;  /* 0x0000002640ac723c */ /* 0x000fe200000018ac */
[----:B------:R-:W3:Y:S07]  /*c5b0*/  LDSM.16.M88.4 R36, [R213+0x8400] ;  /* 0x00840000d524783b */ /* 0x000eee0000000200 */
[----:B------:R-:W-:Y:S08]  /*c5c0*/  HMMA.16816.F32 R8, R192, R200, R8 ;  /* 0x000000c8c008723c */ /* 0x000ff00000001808 */
[-C--:B-1----:R-:W-:Y:S08]  /*c5d0*/  HMMA.16816.F32 R184, R188, R40.reuse, R184 ;  /* 0x00000028bcb8723c */ /* 0x082ff000000018b8 */
[----:B------:R-:W-:Y:S08]  /*c5e0*/  HMMA.16816.F32 R32, R56, R40, R32 ;  /* 0x000000283820723c */ /* 0x000ff00000001820 */
[-C--:B--2---:R-:W-:Y:S08]  /*c5f0*/  HMMA.16816.F32 R4, R44, R50.reuse, R4 ;  /* 0x000000322c04723c */ /* 0x084ff00000001804 */
[----:B------:R-:W-:Y:S07]  /*c600*/  HMMA.16816.F32 R60, R64, R50, R60 ;  /* 0x00000032403c723c */ /* 0x000fee000000183c */
[----:B------:R-:W-:Y:S01]  /*c610*/  IMAD.U32 R51, RZ, RZ, UR31 ;  /* 0x0000001fff337e24 */ /* 0x000fe2000f8e00ff */
[----:B------:R-:W-:Y:S03]  /*c620*/  HMMA.16816.F32 R28, R56, R42, R28 ;  /* 0x0000002a381c723c */ /* 0x000fe6000000181c */
[----:B------:R-:W-:-:S05]  /*c630*/  IMAD R51, R51, 0x40, R228 ;  /* 0x0000004033337824 */ /* 0x000fca00078e02e4 */
[----:B------:R-:W-:Y:S01]  /*c640*/  HMMA.16816.F32 R180, R188, R42, R180 ;  /* 0x0000002abcb4723c */ /* 0x000fe200000018b4 */
[----:B------:R-:W1:Y:S01]  /*c650*/  LDSM.16.M88.4 R40, [R213+0x8800] ;  /* 0x00880000d528783b */ /* 0x000e620000000200 */
[C---:B------:R-:W-:Y:S02]  /*c660*/  ISETP.GE.AND P0, PT, R51.reuse, R243, PT ;  /* 0x000000f33300720c */ /* 0x040fe40003f06270 */
[----:B------:R-:W-:-:S04]  /*c670*/  ISETP.GE.AND P5, PT, R51, R241, PT ;  /* 0x000000f13300720c */ /* 0x000fc80003fa6270 */
[----:B------:R-:W-:Y:S01]  /*c680*/  HMMA.16816.F32 R16, R44, R52, R16 ;  /* 0x000000342c10723c */ /* 0x000fe20000001810 */
[----:B------:R-:W-:Y:S02]  /*c690*/  FSEL R250, R186, -INF , !P5 ;  /* 0xff800000bafa7808 */ /* 0x000fe40006800000 */
[----:B------:R-:W-:-:S05]  /*c6a0*/  ISETP.GE.AND P5, PT, R51, R240, PT ;  /* 0x000000f03300720c */ /* 0x000fca0003fa6270 */
[C---:B------:R-:W-:Y:S08]  /*c6b0*/  HMMA.16816.F32 R12, R44.reuse, R54, R12 ;  /* 0x000000362c0c723c */ /* 0x040ff0000000180c */
[----:B------:R-:W-:Y:S07]  /*c6c0*/  HMMA.16816.F32 R8, R44, R48, R8 ;  /* 0x000000302c08723c */ /* 0x000fee0000001808 */
[----:B------:R-:W-:Y:S01]  /*c6d0*/  IADD3 R44, R51, 0x1, RZ ;  /* 0x00000001332c7810 */ /* 0x000fe20007ffe0ff */
[----:B------:R-:W-:Y:S01]  /*c6e0*/  HMMA.16816.F32 R204, R196, R200, R204 ;  /* 0x000000c8c4cc723c */ /* 0x000fe200000018cc */
[----:B------:R-:W-:-:S02]  /*c6f0*/  FSEL R46, R184, -INF , !P0 ;  /* 0xff800000b82e7808 */ /* 0x000fc40004000000 */
[C---:B------:R-:W-:Y:S02]  /*c700*/  ISETP.GE.AND P1, PT, R44.reuse, R243, PT ;  /* 0x000000f32c00720c */ /* 0x040fe40003f26270 */
[C---:B------:R-:W-:Y:S02]  /*c710*/  ISETP.GE.AND P0, PT, R44.reuse, R240, PT ;  /* 0x000000f02c00720c */ /* 0x040fe40003f06270 */
[----:B------:R-:W-:Y:S01]  /*c720*/  FSEL R251, R185, -INF , !P1 ;  /* 0xff800000b9fb7808 */ /* 0x000fe20004800000 */
[----:B---3--:R-:W-:Y:S01]  /*c730*/  HMMA.16816.F32 R176, R188, R36, R176 ;  /* 0x00000024bcb0723c */ /* 0x008fe200000018b0 */
[C---:B------:R-:W-:Y:S02]  /*c740*/  ISETP.GE.AND P6, PT, R44.reuse, R241, PT ;  /* 0x000000f12c00720c */ /* 0x040fe40003fc6270 */
[----:B------:R-:W-:Y:S02]  /*c750*/  ISETP.GE.AND P1, PT, R44, R3, PT ;  /* 0x000000032c00720c */ /* 0x000fe40003f26270 */
[----:B------:R-:W-:-:S02]  /*c760*/  FSEL R44, R33, -INF , !P0 ;  /* 0xff800000212c7808 */ /* 0x000fc40004000000 */
[----:B------:R-:W-:Y:S01]  /*c770*/  ISETP.GE.AND P0, PT, R51, R3, PT ;  /* 0x000000033300720c */ /* 0x000fe20003f06270 */
[----:B------:R-:W-:Y:S01]  /*c780*/  HMMA.16816.F32 R24, R56, R36, R24 ;  /* 0x000000243818723c */ /* 0x000fe20000001818 */
[----:B------:R-:W-:Y:S02]  /*c790*/  FSEL R249, R187, -INF , !P6 ;  /* 0xff800000bbf97808 */ /* 0x000fe40007000000 */
[----:B------:R-:W-:Y:S02]  /*c7a0*/  FSEL R45, R32, -INF , !P5 ;  /* 0xff800000202d7808 */ /* 0x000fe40006800000 */
[----:B------:R-:W-:Y:S02]  /*c7b0*/  FSEL R34, R34, -INF , !P0 ;  /* 0xff80000022227808 */ /* 0x000fe40004000000 */
[C---:B------:R-:W-:Y:S01]  /*c7c0*/  IADD3 R37, R51.reuse, 0x8, RZ ;  /* 0x0000000833257810 */ /* 0x040fe20007ffe0ff */
[----:B------:R-:W-:Y:S01]  /*c7d0*/  HMMA.16816.F32 R168, R64, R52, R168 ;  /* 0x0000003440a8723c */ /* 0x000fe200000018a8 */
[----:B------:R-:W-:-:S02]  /*c7e0*/  IADD3 R36, R51, 0x9, RZ ;  /* 0x0000000933247810 */ /* 0x000fc40007ffe0ff */
[----:B------:R-:W-:Y:S02]  /*c7f0*/  FSEL R35, R35, -INF , !P1 ;  /* 0xff80000023237808 */ /* 0x000fe40004800000 */
[CC--:B------:R-:W-:Y:S02]  /*c800*/  ISETP.GE.AND P6, PT, R37.reuse, R240.reuse, PT ;  /* 0x000000f02500720c */ /* 0x0c0fe40003fc6270 */
[C---:B------:R-:W-:Y:S01]  /*c810*/  ISETP.GE.AND P5, PT, R36.reuse, R240, PT ;  /* 0x000000f02400720c */ /* 0x040fe20003fa6270 */
[----:B------:R-:W-:Y:S01]  /*c820*/  HMMA.16816.F32 R164, R64, R54, R164 ;  /* 0x0000003640a4723c */ /* 0x000fe200000018a4 */
[-C--:B------:R-:W-:Y:S02]  /*c830*/  ISETP.GE.AND P0, PT, R37, R3.reuse, PT ;  /* 0x000000032500720c */ /* 0x080fe40003f06270 */
[----:B------:R-:W-:Y:S02]  /*c840*/  ISETP.GE.AND P1, PT, R36, R3, PT ;  /* 0x000000032400720c */ /* 0x000fe40003f26270 */
[----:B------:R-:W-:-:S02]  /*c850*/  FSEL R33, R28, -INF , !P6 ;  /* 0xff8000001c217808 */ /* 0x000fc40007000000 */
[----:B------:R-:W-:Y:S01]  /*c860*/  FSEL R32, R29, -INF , !P5 ;  /* 0xff8000001d207808 */ /* 0x000fe20006800000 */
[----:B------:R-:W-:Y:S01]  /*c870*/  HMMA.16816.F32 R20, R56, R38, R20 ;  /* 0x000000263814723c */ /* 0x000fe20000001814 */
[----:B------:R-:W-:Y:S02]  /*c880*/  FSEL R54, R30, -INF , !P0 ;  /* 0xff8000001e367808 */ /* 0x000fe40004000000 */
[----:B------:R-:W-:Y:S02]  /*c890*/  FSEL R238, R31, -INF , !P1 ;  /* 0xff8000001fee7808 */ /* 0x000fe40004800000 */
[----:B------:R-:W2:Y:S01]  /*c8a0*/  LDSM.16.M88.4 R28, [R213+0x8c00] ;  /* 0x008c0000d51c783b */ /* 0x000ea20000000200 */
[----:B------:R-:W-:Y:S01]  /*c8b0*/  ISETP.GE.AND P6, PT, R37, R243, PT ;  /* 0x000000f32500720c */ /* 0x000fe20003fc6270 */
[----:B------:R-:W-:-:S04]  /*c8c0*/  DEPBAR.LE SB0, 0x0 ;  /* 0x000080000000791a */ /* 0x000fc80000000000 */
[----:B------:R-:W-:Y:S01]  /*c8d0*/  HMMA.16816.F32 R204, R64, R48, R204 ;  /* 0x0000003040cc723c */ /* 0x000fe200000018cc */
[-C--:B------:R-:W-:Y:S02]  /*c8e0*/  ISETP.GE.AND P0, PT, R36, R241.reuse, PT ;  /* 0x000000f12400720c */ /* 0x080fe40003f06270 */
[----:B------:R-:W-:Y:S02]  /*c8f0*/  ISETP.GE.AND P5, PT, R37, R241, PT ;  /* 0x000000f12500720c */ /* 0x000fe40003fa6270 */
[C---:B------:R-:W-:Y:S02]  /*c900*/  IADD3 R37, R51.reuse, 0x10, RZ ;  /* 0x0000001033257810 */ /* 0x040fe40007ffe0ff */
[----:B------:R-:W-:Y:S01]  /*c910*/  FSEL R48, R180, -INF , !P6 ;  /* 0xff800000b4307808 */ /* 0x000fe20007000000 */
[----:B------:R-:W-:Y:S01]  /*c920*/  HMMA.16816.F32 R172, R188, R38, R172 ;  /* 0x00000026bcac723c */ /* 0x000fe200000018ac */
[----:B------:R-:W-:Y:S02]  /*c930*/  ISETP.GE.AND P6, PT, R36, R243, PT ;  /* 0x000000f32400720c */ /* 0x000fe40003fc6270 */
[----:B------:R-:W-:-:S02]  /*c940*/  IADD3 R36, R51, 0x11, RZ ;  /* 0x0000001133247810 */ /* 0x000fc40007ffe0ff */
[----:B------:R-:W-:Y:S02]  /*c950*/  FSEL R50, R181, -INF , !P6 ;  /* 0xff800000b5327808 */ /* 0x000fe40007000000 */
[C---:B------:R-:W-:Y:S01]  /*c960*/  ISETP.GE.AND P1, PT, R36.reuse, R243, PT ;  /* 0x000000f32400720c */ /* 0x040fe20003f26270 */
[-C--:B-1----:R-:W-:Y:S01]  /*c970*/  HMMA.16816.F32 R168, R188, R40.reuse, R168 ;  /* 0x00000028bca8723c */ /* 0x082fe200000018a8 */
[----:B------:R-:W-:Y:S02]  /*c980*/  FSEL R47, R183, -INF , !P0 ;  /* 0xff800000b72f7808 */ /* 0x000fe40004000000 */
[----:B------:R-:W-:Y:S02]  /*c990*/  ISETP.GE.AND P6, PT, R37, R241, PT ;  /* 0x000000f12500720c */ /* 0x000fe40003fc6270 */
[----:B------:R-:W-:Y:S02]  /*c9a0*/  FSEL R193, R177, -INF , !P1 ;  /* 0xff800000b1c17808 */ /* 0x000fe40004800000 */
[----:B------:R-:W-:Y:S01]  /*c9b0*/  ISETP.GE.AND P0, PT, R37, R243, PT ;  /* 0x000000f32500720c */ /* 0x000fe20003f06270 */
        /* <DEDUP_REMOVED lines=8> */
[----:B------:R-:W-:-:S02]  /*ca40*/  ISETP.GE.AND P6, PT, R38, R240, PT ;  /* 0x000000f02600720c */ /* 0x000fc40003fc6270 */
[CC--:B------:R-:W-:Y:S01]  /*ca50*/  ISETP.GE.AND P5, PT, R37.reuse, R240.reuse, PT ;  /* 0x000000f02500720c */ /* 0x0c0fe20003fa6270 */
[C---:B------:R-:W-:Y:S01]  /*ca60*/  HMMA.16816.F32 R164, R188.reuse, R42, R164 ;  /* 0x0000002abca4723c */ /* 0x040fe200000018a4 */
[----:B------:R-:W-:Y:S02]  /*ca70*/  ISETP.GE.AND P0, PT, R37, R3, PT ;  /* 0x000000032500720c */ /* 0x000fe40003f06270 */
[----:B------:R-:W-:Y:S02]  /*ca80*/  ISETP.GE.AND P1, PT, R36, R240, PT ;  /* 0x000000f02400720c */ /* 0x000fe40003f26270 */
[----:B------:R-:W-:Y:S02]  /*ca90*/  IADD3 R37, R51, 0x19, RZ ;  /* 0x0000001933257810 */ /* 0x000fe40007ffe0ff */
[----:B------:R-:W-:Y:S01]  /*caa0*/  FSEL R20, R20, -INF , !P6 ;  /* 0xff80000014147808 */ /* 0x000fe20007000000 */
[----:B--2---:R-:W-:Y:S01]  /*cab0*/  HMMA.16816.F32 R204, R188, R28, R204 ;  /* 0x0000001cbccc723c */ /* 0x004fe200000018cc */
[----:B------:R-:W-:-:S02]  /*cac0*/  FSEL R239, R24, -INF , !P5 ;  /* 0xff80000018ef7808 */ /* 0x000fc40006800000 */
[----:B------:R-:W-:Y:S01]  /*cad0*/  FSEL R248, R25, -INF , !P1 ;  /* 0xff80000019f87808 */ /* 0x000fe20004800000 */
[----:B------:R1:W-:Y:S04]  /*cae0*/  STL [R1+0x4], R20 ;  /* 0x0000041401007387 */ /* 0x0003e80000100800 */
[----:B------:R-:W-:Y:S01]  /*caf0*/  BAR.SYNC.DEFER_BLOCKING 0x0 ;  /* 0x0000000000007b1d */ /* 0x000fe20000010000 */
[----:B------:R-:W-:Y:S01]  /*cb00*/  ISETP.GE.AND P5, PT, R37, R240, PT ;  /* 0x000000f02500720c */ /* 0x000fe20003fa6270 */
[----:B------:R-:W-:Y:S01]  /*cb10*/  HMMA.16816.F32 R8, R56, R28, R8 ;  /* 0x0000001c3808723c */ /* 0x000fe20000001808 */
[----:B------:R-:W-:Y:S02]  /*cb20*/  ISETP.GE.AND P1, PT, R36, R3, PT ;  /* 0x000000032400720c */ /* 0x000fe40003f26270 */
[----:B------:R-:W-:-:S02]  /*cb30*/  FSEL R252, R26, -INF , !P0 ;  /* 0xff8000001afc7808 */ /* 0x000fc40004000000 */
[-C--:B------:R-:W-:Y:S02]  /*cb40*/  ISETP.GE.AND P0, PT, R38, R3.reuse, PT ;  /* 0x000000032600720c */ /* 0x080fe40003f06270 */
[----:B------:R-:W-:Y:S01]  /*cb50*/  FSEL R237, R27, -INF , !P1 ;  /* 0xff8000001bed7808 */ /* 0x000fe20004800000 */
[-C--:B------:R-:W-:Y:S01]  /*cb60*/  HMMA.16816.F32 R4, R56, R30.reuse, R4 ;  /* 0x0000001e3804723c */ /* 0x080fe20000001804 */
[C---:B------:R-:W-:Y:S02]  /*cb70*/  ISETP.GE.AND P1, PT, R37.reuse, R3, PT ;  /* 0x000000032500720c */ /* 0x040fe40003f26270 */
[----:B------:R-:W-:Y:S02]  /*cb80*/  FSEL R199, R22, -INF , !P0 ;  /* 0xff80000016c77808 */ /* 0x000fe40004000000 */
[----:B------:R-:W-:Y:S02]  /*cb90*/  ISETP.GE.AND P6, PT, R38, R243, PT ;  /* 0x000000f32600720c */ /* 0x000fe40003fc6270 */
[----:B------:R-:W-:Y:S01]  /*cba0*/  ISETP.GE.AND P0, PT, R37, R241, PT ;  /* 0x000000f12500720c */ /* 0x000fe20003f06270 */
[----:B------:R-:W-:Y:S01]  /*cbb0*/  HMMA.16816.F32 R60, R188, R30, R60 ;  /* 0x0000001ebc3c723c */ /* 0x000fe2000000183c */
[----:B------:R-:W-:-:S02]  /*cbc0*/  FSEL R203, R23, -INF , !P1 ;  /* 0xff80000017cb7808 */ /* 0x000fc40004800000 */
[----:B-1----:R-:W-:Y:S02]  /*cbd0*/  FSEL R20, R21, -INF , !P5 ;  /* 0xff80000015147808 */ /* 0x002fe40006800000 */
[----:B------:R-:W-:Y:S02]  /*cbe0*/  IADD3 R21, R51, 0x20, RZ ;  /* 0x0000002033157810 */ /* 0x000fe40007ffe0ff */
[----:B------:R-:W-:Y:S01]  /*cbf0*/  ISETP.GE.AND P5, PT, R38, R241, PT ;  /* 0x000000f12600720c */ /* 0x000fe20003fa6270 */
[----:B------:R1:W-:Y:S01]  /*cc00*/  STL [R1], R20 ;  /* 0x0000001401007387 */ /* 0x0003e20000100800 */
[----:B------:R-:W-:Y:S02]  /*cc10*/  ISETP.GE.AND P1, PT, R21, R243, PT ;  /* 0x000000f31500720c */ /* 0x000fe40003f26270 */
[----:B------:R-:W-:Y:S02]  /*cc20*/  FSEL R210, R172, -INF , !P6 ;  /* 0xff800000acd27808 */ /* 0x000fe40007000000 */
[----:B------:R-:W-:-:S02]  /*cc30*/  FSEL R236, R175, -INF , !P0 ;  /* 0xff800000afec7808 */ /* 0x000fc40004000000 */
[----:B------:R-:W-:Y:S02]  /*cc40*/  ISETP.GE.AND P6, PT, R37, R243, PT ;  /* 0x000000f32500720c */ /* 0x000fe40003fc6270 */
[----:B------:R-:W-:Y:S02]  /*cc50*/  FSEL R228, R174, -INF , !P5 ;  /* 0xff800000aee47808 */ /* 0x000fe40006800000 */
[----:B------:R-:W-:Y:S02]  /*cc60*/  FSEL R64, R168, -INF , !P1 ;  /* 0xff800000a8407808 */ /* 0x000fe40004800000 */
[----:B------:R-:W-:Y:S02]  /*cc70*/  ISETP.GE.AND P5, PT, R21, R241, PT ;  /* 0x000000f11500720c */ /* 0x000fe40003fa6270 */
[----:B------:R-:W-:Y:S02]  /*cc80*/  FSEL R211, R173, -INF , !P6 ;  /* 0xff800000add37808 */ /* 0x000fe40007000000 */
[----:B------:R-:W-:-:S02]  /*cc90*/  ISETP.GE.AND P6, PT, R21, R240, PT ;  /* 0x000000f01500720c */ /* 0x000fc40003fc6270 */
[----:B------:R-:W-:Y:S02]  /*cca0*/  FSEL R170, R170, -INF , !P5 ;  /* 0xff800000aaaa7808 */ /* 0x000fe40006800000 */
[----:B------:R-:W-:Y:S02]  /*ccb0*/  FSEL R202, R16, -INF , !P6 ;  /* 0xff80000010ca7808 */ /* 0x000fe40007000000 */
[----:B-1----:R-:W-:-:S04]  /*ccc0*/  IADD3 R20, R51, 0x21, RZ ;  /* 0x0000002133147810 */ /* 0x002fc80007ffe0ff */
[C---:B------:R-:W-:Y:S02]  /*ccd0*/  ISETP.GE.AND P0, PT, R20.reuse, R243, PT ;  /* 0x000000f31400720c */ /* 0x040fe40003f06270 */
[----:B------:R-:W-:Y:S02]  /*cce0*/  ISETP.GE.AND P1, PT, R20, R241, PT ;  /* 0x000000f11400720c */ /* 0x000fe40003f26270 */
[----:B------:R-:W-:Y:S02]  /*ccf0*/  FSEL R65, R169, -INF , !P0 ;  /* 0xff800000a9417808 */ /* 0x000fe40004000000 */
[----:B------:R-:W-:Y:S02]  /*cd00*/  ISETP.GE.AND P0, PT, R21, R3, PT ;  /* 0x000000031500720c */ /* 0x000fe40003f06270 */
[----:B------:R-:W-:Y:S02]  /*cd10*/  FSEL R171, R171, -INF , !P1 ;  /* 0xff800000abab7808 */ /* 0x000fe40004800000 */
[----:B------:R-:W-:-:S02]  /*cd20*/  IADD3 R21, R51, 0x28, RZ ;  /* 0x0000002833157810 */ /* 0x000fc40007ffe0ff */
[C---:B------:R-:W-:Y:S02]  /*cd30*/  ISETP.GE.AND P5, PT, R20.reuse, R240, PT ;  /* 0x000000f01400720c */ /* 0x040fe40003fa6270 */
[-C--:B------:R-:W-:Y:S02]  /*cd40*/  ISETP.GE.AND P1, PT, R20, R3.reuse, PT ;  /* 0x000000031400720c */ /* 0x080fe40003f26270 */
[----:B------:R-:W-:Y:S02]  /*cd50*/  IADD3 R20, R51, 0x29, RZ ;  /* 0x0000002933147810 */ /* 0x000fe40007ffe0ff */
[----:B------:R-:W-:Y:S02]  /*cd60*/  FSEL R200, R18, -INF , !P0 ;  /* 0xff80000012c87808 */ /* 0x000fe40004000000 */
[----:B------:R-:W-:Y:S02]  /*cd70*/  FSEL R198, R17, -INF , !P5 ;  /* 0xff80000011c67808 */ /* 0x000fe40006800000 */
[----:B------:R-:W-:-:S02]  /*cd80*/  ISETP.GE.AND P0, PT, R21, R3, PT ;  /* 0x000000031500720c */ /* 0x000fc40003f06270 */
[----:B------:R-:W-:Y:S02]  /*cd90*/  ISETP.GE.AND P5, PT, R20, R240, PT ;  /* 0x000000f01400720c */ /* 0x000fe40003fa6270 */
[----:B------:R-:W-:Y:S02]  /*cda0*/  FSEL R196, R14, -INF , !P0 ;  /* 0xff8000000ec47808 */ /* 0x000fe40004000000 */
[----:B------:R-:W-:Y:S02]  /*cdb0*/  FSEL R197, R13, -INF , !P5 ;  /* 0xff8000000dc57808 */ /* 0x000fe40006800000 */
[----:B------:R-:W-:Y:S02]  /*cdc0*/  ISETP.GE.AND P0, PT, R20, R241, PT ;  /* 0x000000f11400720c */ /* 0x000fe40003f06270 */
[----:B------:R-:W-:Y:S02]  /*cdd0*/  IADD3 R13, R51, 0x31, RZ ;  /* 0x00000031330d7810 */ /* 0x000fe40007ffe0ff */
[----:B------:R-:W-:-:S02]  /*cde0*/  FSEL R181, R167, -INF , !P0 ;  /* 0xff800000a7b57808 */ /* 0x000fc40004000000 */
[----:B------:R-:W-:Y:S02]  /*cdf0*/  ISETP.GE.AND P0, PT, R13, R243, PT ;  /* 0x000000f30d00720c */ /* 0x000fe40003f06270 */
[----:B------:R-:W-:Y:S02]  /*ce00*/  ISETP.GE.AND P6, PT, R21, R240, PT ;  /* 0x000000f01500720c */ /* 0x000fe40003fc6270 */
[----:B------:R-:W-:Y:S02]  /*ce10*/  FSEL R41, R205, -INF , !P0 ;  /* 0xff800000cd297808 */ /* 0x000fe40004000000 */
[----:B------:R-:W-:Y:S02]  /*ce20*/  ISETP.GE.AND P0, PT, R13, R241, PT ;  /* 0x000000f10d00720c */ /* 0x000fe40003f06270 */
[----:B------:R-:W-:Y:S02]  /*ce30*/  FSEL R201, R12, -INF , !P6 ;  /* 0xff8000000cc97808 */ /* 0x000fe40007000000 */
[----:B------:R-:W-:-:S02]  /*ce40*/  FSEL R37, R207, -INF , !P0 ;  /* 0xff800000cf257808 */ /* 0x000fc40004000000 */
[C---:B------:R-:W-:Y:S02]  /*ce50*/  IADD3 R14, R51.reuse, 0x30, RZ ;  /* 0x00000030330e7810 */ /* 0x040fe40007ffe0ff */
[----:B------:R-:W-:Y:S02]  /*ce60*/  IADD3 R12, R51, 0x38, RZ ;  /* 0x00000038330c7810 */ /* 0x000fe40007ffe0ff */
[----:B------:R-:W-:Y:S02]  /*ce70*/  ISETP.GE.AND P0, PT, R13, R240, PT ;  /* 0x000000f00d00720c */ /* 0x000fe40003f06270 */
[----:B------:R-:W-:Y:S02]  /*ce80*/  ISETP.GE.AND P6, PT, R21, R243, PT ;  /* 0x000000f31500720c */ /* 0x000fe40003fc6270 */
[----:B------:R-:W-:Y:S02]  /*ce90*/  IADD3 R51, R51, 0x39, RZ ;  /* 0x0000003933337810 */ /* 0x000fe40007ffe0ff */
[----:B------:R-:W-:-:S02]  /*cea0*/  FSEL R174, R9, -INF , !P0 ;  /* 0xff80000009ae7808 */ /* 0x000fc40004000000 */
[----:B------:R-:W-:Y:S02]  /*ceb0*/  FSEL R175, R164, -INF , !P6 ;  /* 0xff800000a4af7808 */ /* 0x000fe40007000000 */
[----:B------:R-:W-:Y:S02]  /*cec0*/  ISETP.GE.AND P0, PT, R51, R240, PT ;  /* 0x000000f03300720c */ /* 0x000fe40003f06270 */
[----:B------:R-:W-:Y:S02]  /*ced0*/  ISETP.GE.AND P5, PT, R21, R241, PT ;  /* 0x000000f11500720c */ /* 0x000fe40003fa6270 */
[----:B------:R-:W-:Y:S02]  /*cee0*/  ISETP.GE.AND P6, PT, R20, R243, PT ;  /* 0x000000f31400720c */ /* 0x000fe40003fc6270 */
[----:B------:R-:W-:Y:S02]  /*cef0*/  FSEL R172, R5, -INF , !P0 ;  /* 0xff80000005ac7808 */ /* 0x000fe40004000000 */
[----:B------:R-:W-:-:S02]  /*cf00*/  FSEL R191, R19, -INF , !P1 ;  /* 0xff80000013bf7808 */ /* 0x000fc40004800000 */
[----:B------:R-:W-:Y:S02]  /*cf10*/  FSEL R179, R165, -INF , !P6 ;  /* 0xff800000a5b37808 */ /* 0x000fe40007000000 */
[----:B------:R-:W-:Y:S02]  /*cf20*/  FSEL R180, R166, -INF , !P5 ;  /* 0xff800000a6b47808 */ /* 0x000fe40006800000 */
[-C--:B------:R-:W-:Y:S02]  /*cf30*/  ISETP.GE.AND P0, PT, R12, R3.reuse, PT ;  /* 0x000000030c00720c */ /* 0x080fe40003f06270 */
        /* <DEDUP_REMOVED lines=9> */
[C---:B------:R-:W-:Y:S02]  /*cfd0*/  ISETP.GE.AND P5, PT, R14.reuse, R241, PT ;  /* 0x000000f10e00720c */ /* 0x040fe40003fa6270 */
[----:B------:R-:W-:Y:S02]  /*cfe0*/  ISETP.GE.AND P6, PT, R14, R240, PT ;  /* 0x000000f00e00720c */ /* 0x000fe40003fc6270 */
[----:B------:R-:W-:Y:S02]  /*cff0*/  FSEL R36, R206, -INF , !P5 ;  /* 0xff800000ce247808 */ /* 0x000fe40006800000 */
[----:B------:R-:W-:Y:S02]  /*d000*/  FSEL R40, R61, -INF , !P1 ;  /* 0xff8000003d287808 */ /* 0x000fe40004800000 */
[----:B------:R-:W-:Y:S02]  /*d010*/  FSEL R176, R8, -INF , !P6 ;  /* 0xff80000008b07808 */ /* 0x000fe40007000000 */
[----:B------:R-:W-:-:S02]  /*d020*/  ISETP.GE.AND P5, PT, R14, R3, PT ;  /* 0x000000030e00720c */ /* 0x000fc40003fa6270 */
[----:B------:R-:W-:Y:S02]  /*d030*/  ISETP.GE.AND P1, PT, R13, R3, PT ;  /* 0x000000030d00720c */ /* 0x000fe40003f26270 */
[----:B------:R-:W-:Y:S02]  /*d040*/  ISETP.GE.AND P6, PT, R12, R240, PT ;  /* 0x000000f00c00720c */ /* 0x000fe40003fc6270 */
[----:B------:R-:W-:Y:S02]  /*d050*/  FSEL R164, R10, -INF , !P5 ;  /* 0xff8000000aa47808 */ /* 0x000fe40006800000 */
[----:B------:R-:W-:Y:S02]  /*d060*/  FSEL R173, R4, -INF , !P6 ;  /* 0xff80000004ad7808 */ /* 0x000fe40007000000 */
[----:B------:R-:W-:Y:S02]  /*d070*/  FSEL R169, R11, -INF , !P1 ;  /* 0xff8000000ba97808 */ /* 0x000fe40004800000 */
[----:B------:R-:W-:-:S02]  /*d080*/  ISETP.GE.AND P6, PT, R12, R241, PT ;  /* 0x000000f10c00720c */ /* 0x000fc40003fc6270 */
[C---:B------:R-:W-:Y:S02]  /*d090*/  ISETP.GE.AND P5, PT, R51.reuse, R241, PT ;  /* 0x000000f13300720c */ /* 0x040fe40003fa6270 */
        /* <DEDUP_REMOVED lines=65> */
.L_x_286:
[----:B------:R-:W-:Y:S05]  /*d4b0*/  BSYNC B0 ;  /* 0x0000000000007941 */ /* 0x000fea0003800000 */
.L_x_285:
[----:B------:R-:W0:Y:S02]  /*d4c0*/  LDGDEPBAR ;  /* 0x00000000000079af */ /* 0x000e240000000000 */
.L_x_284:
[----:B------:R-:W-:Y:S01]  /*d4d0*/  STL.64 [R1+0x10], R216 ;  /* 0x000010d801007387 */ /* 0x000fe20000100a00 */
[----:B------:R-:W-:Y:S02]  /*d4e0*/  IMAD.MOV.U32 R28, RZ, RZ, R251 ;  /* 0x000000ffff1c7224 */ /* 0x000fe400078e00fb */
[----:B------:R-:W-:Y:S01]  /*d4f0*/  IMAD.MOV.U32 R23, RZ, RZ, R250 ;  /* 0x000000ffff177224 */ /* 0x000fe200078e00fa */
[----:B------:R2:W-:Y:S01]  /*d500*/  STL [R1+0x8], R213 ;  /* 0x000008d501007387 */ /* 0x0005e20000100800 */
[----:B------:R-:W-:Y:S02]  /*d510*/  IMAD.MOV.U32 R22, RZ, RZ, R249 ;  /* 0x000000ffff167224 */ /* 0x000fe400078e00f9 */
[----:B------:R-:W-:Y:S02]  /*d520*/  IMAD.MOV.U32 R21, RZ, RZ, R239 ;  /* 0x000000ffff157224 */ /* 0x000fe400078e00ef */
[----:B------:R-:W-:Y:S02]  /*d530*/  IMAD.MOV.U32 R20, RZ, RZ, R248 ;  /* 0x000000ffff147224 */ /* 0x000fe400078e00f8 */
[----:B------:R-:W-:Y:S01]  /*d540*/  IMAD.MOV.U32 R24, RZ, RZ, R238 ;  /* 0x000000ffff187224 */ /* 0x000fe200078e00ee */
[----:B--2---:R-:W2:Y:S04]  /*d550*/  LDL.LU R213, [R1+0x4] ;  /* 0x0000040001d57983 */ /* 0x004ea80000300800 */
[----:B------:R-:W3:Y:S01]  /*d560*/  LDL.LU R243, [R1] ;  /* 0x0000000001f37983 */ /* 0x000ee20000300800 */
        /* <DEDUP_REMOVED lines=52> */
[----:B------:R-:W-:Y:S01]  /*d8b0*/  LOP3.LUT R184, R187, R234, RZ, 0x3c, !PT ;  /* 0x000000eabbb87212 */ /* 0x000fe200078e3cff */
[----:B------:R-:W-:Y:S01]  /*d8c0*/  IMAD.MOV.U32 R187, RZ, RZ, R21 ;  /* 0x000000ffffbb7224 */ /* 0x000fe200078e0015 */
[----:B------:R-:W-:Y:S01]  /*d8d0*/  FMNMX.FTZ R12, R37, R12, !PT ;  /* 0x0000000c250c7209 */ /* 0x000fe20007810000 */
[----:B------:R-:W1:Y:S01]  /*d8e0*/  SHFL.BFLY PT, R168, R6, 0x1, 0x1f ;  /* 0x0c201f0006a87f89 */ /* 0x000e6200000e0000 */
[----:B------:R-:W-:Y:S01]  /*d8f0*/  FMNMX.FTZ R7, R196, R7, !PT ;  /* 0x00000007c4077209 */ /* 0x000fe20007810000 */
[----:B------:R-:W-:Y:S01]  /*d900*/  IMAD.WIDE.U32 R184, R184, -0x2daee0ad, RZ ;  /* 0xd2511f53b8b87825 */ /* 0x000fe200078e00ff */
[----:B------:R-:W-:-:S02]  /*d910*/  FMNMX.FTZ R12, R53, R12, !PT ;  /* 0x0000000c350c7209 */ /* 0x000fc40007810000 */
[----:B------:R-:W-:Y:S02]  /*d920*/  FMNMX.FTZ R7, R190, R7, !PT ;  /* 0x00000007be077209 */ /* 0x000fe40007810000 */
[----:B------:R-:W-:Y:S02]  /*d930*/  LOP3.LUT R14, R249, UR4, R14, 0x96, !PT ;  /* 0x00000004f90e7c12 */ /* 0x000fe4000f8e960e */
[----:B------:R-:W-:Y:S02]  /*d940*/  FMNMX.FTZ R12, R55, R12, !PT ;  /* 0x0000000c370c7209 */ /* 0x000fe40007810000 */
[----:B------:R-:W-:Y:S01]  /*d950*/  LOP3.LUT R182, R185, UR14, R248, 0x96, !PT ;  /* 0x0000000eb9b67c12 */ /* 0x000fe2000f8e96f8 */
[----:B------:R-:W-:Y:S01]  /*d960*/  IMAD.WIDE.U32 R14, R14, -0x326172a9, RZ ;  /* 0xcd9e8d570e0e7825 */ /* 0x000fe200078e00ff */
[----:B------:R-:W-:Y:S01]  /*d970*/  FMNMX.FTZ R7, R164, R7, !PT ;  /* 0x00000007a4077209 */ /* 0x000fe20007810000 */
[----:B------:R-:W4:Y:S01]  /*d980*/  SHFL.BFLY PT, R9, R12, 0x2, 0x1f ;  /* 0x0c401f000c097f89 */ /* 0x000f2200000e0000 */
[----:B------:R-:W-:Y:S01]  /*d990*/  LOP3.LUT R238, R241, R234, RZ, 0x3c, !PT ;  /* 0x000000eaf1ee7212 */ /* 0x000fe200078e3cff */
[----:B------:R-:W-:Y:S01]  /*d9a0*/  IMAD.WIDE.U32 R182, R182, -0x326172a9, RZ ;  /* 0xcd9e8d57b6b67825 */ /* 0x000fe200078e00ff */
[----:B------:R-:W-:-:S02]  /*d9b0*/  FMNMX.FTZ R7, R169, R7, !PT ;  /* 0x00000007a9077209 */ /* 0x000fc40007810000 */
[----:B------:R-:W-:Y:S01]  /*d9c0*/  LOP3.LUT R3, R15, UR15, R186, 0x96, !PT ;  /* 0x0000000f0f037c12 */ /* 0x000fe2000f8e96ba */
[----:B------:R-:W-:Y:S01]  /*d9d0*/  IMAD.WIDE.U32 R238, R238, -0x2daee0ad, RZ ;  /* 0xd2511f53eeee7825 */ /* 0x000fe200078e00ff */
[----:B------:R-:W-:Y:S02]  /*d9e0*/  FMNMX.FTZ R7, R66, R7, !PT ;  /* 0x0000000742077209 */ /* 0x000fe40007810000 */
[----:B------:R-:W-:Y:S01]  /*d9f0*/  LOP3.LUT R10, R183, UR13, R14, 0x96, !PT ;  /* 0x0000000db70a7c12 */ /* 0x000fe2000f8e960e */
[----:B------:R-:W-:Y:S01]  /*da00*/  IMAD.WIDE.U32 R16, R3, -0x2daee0ad, RZ ;  /* 0xd2511f5303107825 */ /* 0x000fe200078e00ff */
[----:B------:R-:W-:Y:S02]  /*da10*/  FMNMX.FTZ R7, R67, R7, !PT ;  /* 0x0000000743077209 */ /* 0x000fe40007810000 */
[----:B------:R-:W-:Y:S01]  /*da20*/  LOP3.LUT R3, R15, UR15, R240, 0x96, !PT ;  /* 0x0000000f0f037c12 */ /* 0x000fe2000f8e96f0 */
[----:B------:R-:W-:Y:S01]  /*da30*/  IMAD.WIDE.U32 R10, R10, -0x2daee0ad, RZ ;  /* 0xd2511f530a0a7825 */ /* 0x000fe200078e00ff */
[----:B------:R-:W-:Y:S01]  /*da40*/  LOP3.LUT R206, R239, UR14, R248, 0x96, !PT ;  /* 0x0000000eefce7c12 */ /* 0x000fe2000f8e96f8 */
[----:B------:R-:W4:Y:S01]  /*da50*/  SHFL.BFLY PT, R165, R7, 0x2, 0x1f ;  /* 0x0c401f0007a57f89 */ /* 0x000f2200000e0000 */
[----:B------:R-:W-:Y:S01]  /*da60*/  LOP3.LUT R250, R17, UR12, R184, 0x96, !PT ;  /* 0x0000000c11fa7c12 */ /* 0x000fe2000f8e96b8 */
[----:B------:R-:W-:Y:S01]  /*da70*/  IMAD.WIDE.U32 R188, R3, -0x2daee0ad, RZ ;  /* 0xd2511f5303bc7825 */ /* 0x000fe200078e00ff */
[----:B-1----:R-:W-:-:S02]  /*da80*/  FMNMX.FTZ R168, R6, R168, !PT ;  /* 0x000000a806a87209 */ /* 0x002fc40007810000 */
[----:B------:R-:W-:Y:S01]  /*da90*/  LOP3.LUT R5, R11, UR10, R16, 0x96, !PT ;  /* 0x0000000a0b057c12 */ /* 0x000fe2000f8e9610 */
[----:B------:R-:W-:Y:S01]  /*daa0*/  IMAD.WIDE.U32 R206, R206, -0x326172a9, RZ ;  /* 0xcd9e8d57cece7825 */ /* 0x000fe200078e00ff */
[----:B------:R-:W-:Y:S02]  /*dab0*/  LOP3.LUT R204, R189, UR12, R238, 0x96, !PT ;  /* 0x0000000cbdcc7c12 */ /* 0x000fe4000f8e96ee */
[----:B----4-:R-:W-:Y:S01]  /*dac0*/  FMNMX.FTZ R3, R12, R9, !PT ;  /* 0x000000090c037209 */ /* 0x010fe20007810000 */
[----:B------:R-:W-:Y:S01]  /*dad0*/  IMAD.WIDE.U32 R250, R250, -0x326172a9, RZ ;  /* 0xcd9e8d57fafa7825 */ /* 0x000fe200078e00ff */
[----:B------:R-:W-:Y:S02]  /*dae0*/  LOP3.LUT R8, R207, UR13, R14, 0x96, !PT ;  /* 0x0000000dcf087c12 */ /* 0x000fe4000f8e960e */
[C---:B------:R-:W-:Y:S01]  /*daf0*/  FSETP.NEU.FTZ.AND P4, PT, R168.reuse, -INF , PT ;  /* 0xff800000a800780b */ /* 0x040fe20003f9d000 */
[----:B------:R-:W-:Y:S01]  /*db00*/  IMAD.WIDE.U32 R216, R5, -0x326172a9, RZ ;  /* 0xcd9e8d5705d87825 */ /* 0x000fe200078e00ff */
[----:B------:R-:W-:Y:S01]  /*db10*/  LOP3.LUT R12, R251, UR11, R182, 0x96, !PT ;  /* 0x0000000bfb0c7c12 */ /* 0x000fe2000f8e96b6 */
[----:B------:R-:W1:Y:S01]  /*db20*/  SHFL.BFLY PT, R167, R3, 0x1, 0x1f ;  /* 0x0c201f0003a77f89 */ /* 0x000e6200000e0000 */
[----:B------:R-:W-:Y:S01]  /*db30*/  FSEL R178, R168, RZ, P4 ;  /* 0x000000ffa8b27208 */ /* 0x000fe20002000000 */
[----:B------:R-:W-:Y:S01]  /*db40*/  IMAD.WIDE.U32 R204, R204, -0x326172a9, RZ ;  /* 0xcd9e8d57cccc7825 */ /* 0x000fe200078e00ff */
[----:B------:R-:W-:-:S03]  /*db50*/  LOP3.LUT R250, R217, UR9, R250, 0x96, !PT ;  /* 0x00000009d9fa7c12 */ /* 0x000fc6000f8e96fa */
[----:B------:R-:W-:Y:S01]  /*db60*/  IMAD.WIDE.U32 R8, R8, -0x2daee0ad, RZ ;  /* 0xd2511f5308087825 */ /* 0x000fe200078e00ff */
[----:B------:R-:W-:-:S03]  /*db70*/  FMNMX.FTZ R165, R7, R165, !PT ;  /* 0x000000a507a57209 */ /* 0x000fc60007810000 */
[----:B------:R-:W-:Y:S01]  /*db80*/  IMAD.WIDE.U32 R12, R12, -0x2daee0ad, RZ ;  /* 0xd2511f530c0c7825 */ /* 0x000fe200078e00ff */
[----:B------:R-:W-:-:S03]  /*db90*/  LOP3.LUT R188, R9, UR10, R188, 0x96, !PT ;  /* 0x0000000a09bc7c12 */ /* 0x000fc6000f8e96bc */
[----:B------:R-:W-:Y:S01]  /*dba0*/  IMAD.WIDE.U32 R250, R250, -0x2daee0ad, RZ ;  /* 0xd2511f53fafa7825 */ /* 0x000fe200078e00ff */
[----:B------:R-:W-:-:S03]  /*dbb0*/  LOP3.LUT R5, R13, UR8, R10, 0x96, !PT ;  /* 0x000000080d057c12 */ /* 0x000fc6000f8e960a */
[----:B------:R-:W-:-:S04]  /*dbc0*/  IMAD.WIDE.U32 R188, R188, -0x326172a9, RZ ;  /* 0xcd9e8d57bcbc7825 */ /* 0x000fc800078e00ff */
[----:B------:R-:W-:Y:S01]  /*dbd0*/  IMAD.WIDE.U32 R18, R5, -0x326172a9, RZ ;  /* 0xcd9e8d5705127825 */ /* 0x000fe200078e00ff */
[----:B------:R-:W-:Y:S02]  /*dbe0*/  LOP3.LUT R204, R189, UR9, R204, 0x96, !PT ;  /* 0x00000009bdcc7c12 */ /* 0x000fe4000f8e96cc */
[----:B-1----:R-:W-:Y:S01]  /*dbf0*/  FMNMX.FTZ R167, R3, R167, !PT ;  /* 0x000000a703a77209 */ /* 0x002fe20007810000 */
[----:B------:R-:W-:Y:S02]  /*dc00*/  FMUL.FTZ R61, R168, c[0x0][0x23c] ;  /* 0x00008f00a83d7a20 */ /* 0x000fe40000410000 */
[----:B------:R-:W-:Y:S01]  /*dc10*/  FADD.FTZ R178, R209, -R178 ;  /* 0x800000b2d1b27221 */ /* 0x000fe20000010000 */
[C---:B------:R-:W-:Y:S01]  /*dc20*/  FSETP.NEU.FTZ.AND P3, PT, R167.reuse, -INF , PT ;  /* 0xff800000a700780b */ /* 0x040fe20003f7d000 */
[----:B------:R-:W-:Y:S01]  /*dc30*/  FMUL.FTZ R57, R167, c[0x0][0x23c] ;  /* 0x00008f00a7397a20 */ /* 0x000fe20000410000 */
[----:B------:R-:W-:Y:S01]  /*dc40*/  FSEL R61, R61, RZ, P4 ;  /* 0x000000ff3d3d7208 */ /* 0x000fe20002000000 */
[----:B------:R-:W-:Y:S01]  /*dc50*/  IMAD.MOV.U32 R248, RZ, RZ, R20 ;  /* 0x000000fffff87224 */ /* 0x000fe200078e0014 */
[----:B------:R-:W-:Y:S01]  /*dc60*/  FSEL R177, R167, RZ, P3 ;  /* 0x000000ffa7b17208 */ /* 0x000fe20001800000 */
[----:B------:R-:W-:Y:S01]  /*dc70*/  IMAD.MOV.U32 R209, RZ, RZ, R19 ;  /* 0x000000ffffd17224 */ /* 0x000fe200078e0013 */
[----:B------:R-:W-:Y:S01]  /*dc80*/  FSEL R57, R57, RZ, P3 ;  /* 0x000000ff39397208 */ /* 0x000fe20001800000 */
[----:B------:R-:W-:-:S02]  /*dc90*/  FFMA.FTZ R52, R46, c[0x0][0x23c], -R61 ;  /* 0x00008f002e347a23 */ /* 0x000fc4000001083d */
[--C-:B------:R-:W-:Y:S02]  /*dca0*/  FFMA.FTZ R58, R28, c[0x0][0x23c], -R61.reuse ;  /* 0x00008f001c3a7a23 */ /* 0x100fe4000001083d */
[----:B------:R-:W-:Y:S02]  /*dcb0*/  FFMA.FTZ R51, R48, c[0x0][0x23c], -R61 ;  /* 0x00008f0030337a23 */ /* 0x000fe4000001083d */
[--C-:B------:R-:W-:Y:S01]  /*dcc0*/  FFMA.FTZ R48, R47, c[0x0][0x23c], -R57.reuse ;  /* 0x00008f002f307a23 */ /* 0x100fe20000010839 */
[----:B------:R-:W-:Y:S01]  /*dcd0*/  MUFU.EX2 R52, R52 ;  /* 0x0000003400347308 */ /* 0x000fe20000000800 */
[--C-:B------:R-:W-:Y:S02]  /*dce0*/  FFMA.FTZ R56, R23, c[0x0][0x23c], -R57.reuse ;  /* 0x00008f0017387a23 */ /* 0x100fe40000010839 */
[----:B------:R-:W-:Y:S02]  /*dcf0*/  FFMA.FTZ R49, R49, c[0x0][0x23c], -R57 ;  /* 0x00008f0031317a23 */ /* 0x000fe40000010839 */
[----:B------:R-:W-:-:S02]  /*dd00*/  FFMA.FTZ R50, R50, c[0x0][0x23c], -R61 ;  /* 0x00008f0032327a23 */ /* 0x000fc4000001083d */
[----:B------:R-:W-:Y:S01]  /*dd10*/  FADD.FTZ R177, R208, -R177 ;  /* 0x800000b1d0b17221 */ /* 0x000fe20000010000 */
[----:B------:R-:W-:Y:S01]  /*dd20*/  MUFU.EX2 R58, R58 ;  /* 0x0000003a003a7308 */ /* 0x000fe20000000800 */
[----:B--2---:R-:W-:-:S07]  /*dd30*/  FMNMX.FTZ R4, R213, R4, !PT ;  /* 0x00000004d5047209 */ /* 0x004fce0007810000 */
[----:B------:R-:W-:Y:S01]  /*dd40*/  MUFU.EX2 R56, R56 ;  /* 0x0000003800387308 */ /* 0x000fe20000000800 */
[----:B------:R-:W-:Y:S01]  /*dd50*/  FMUL.FTZ R178, R178, c[0x0][0x23c] ;  /* 0x00008f00b2b27a20 */ /* 0x000fe20000410000 */
[----:B---3--:R-:W-:Y:S01]  /*dd60*/  FMNMX.FTZ R4, R243, R4, !PT ;  /* 0x00000004f3047209 */ /* 0x008fe20007810000 */
[----:B------:R-:W-:-:S03]  /*dd70*/  IMAD.MOV.U32 R208, RZ, RZ, R18 ;  /* 0x000000ffffd07224 */ /* 0x000fc600078e0012 */
[----:B------:R-:W-:Y:S02]  /*dd80*/  FMNMX.FTZ R4, R202, R4, !PT ;  /* 0x00000004ca047209 */ /* 0x000fe40007810000 */
[----:B------:R-:W-:Y:S02]  /*dd90*/  MUFU.EX2 R49, R49 ;  /* 0x0000003100317308 */ /* 0x000fe40000000800 */
[----:B------:R-:W-:-:S04]  /*dda0*/  FMNMX.FTZ R4, R198, R4, !PT ;  /* 0x00000004c6047209 */ /* 0x000fc80007810000 */
        /* <DEDUP_REMOVED lines=8> */
[----:B------:R-:W-:-:S05]  /*de30*/  FMNMX.FTZ R4, R172, R4, !PT ;  /* 0x00000004ac047209 */ /* 0x000fca0007810000 */
[----:B------:R-:W1:Y:S02]  /*de40*/  SHFL.BFLY PT, R166, R4, 0x2, 0x1f ;  /* 0x0c401f0004a67f89 */ /* 0x000e6400000e0000 */
[----:B-1----:R-:W-:Y:S02]  /*de50*/  FMNMX.FTZ R166, R4, R166, !PT ;  /* 0x000000a604a67209 */ /* 0x002fe40007810000 */
[----:B------:R-:W-:Y:S01]  /*de60*/  LOP3.LUT R4, R205, UR11, R206, 0x96, !PT ;  /* 0x0000000bcd047c12 */ /* 0x000fe2000f8e96ce */
[----:B------:R-:W-:Y:S02]  /*de70*/  IMAD.WIDE.U32 R204, R204, -0x2daee0ad, RZ ;  /* 0xd2511f53cccc7825 */ /* 0x000fe400078e00ff */
[----:B------:R-:W1:Y:S02]  /*de80*/  SHFL.BFLY PT, R6, R166, 0x1, 0x1f ;  /* 0x0c201f00a6067f89 */ /* 0x000e6400000e0000 */
[----:B------:R-:W-:Y:S01]  /*de90*/  IMAD.WIDE.U32 R10, R4, -0x2daee0ad, RZ ;  /* 0xd2511f53040a7825 */ /* 0x000fe200078e00ff */
[----:B------:R-:W-:-:S04]  /*dea0*/  LOP3.LUT R4, R251, UR6, R12, 0x96, !PT ;  /* 0x00000006fb047c12 */ /* 0x000fc8000f8e960c */
[----:B------:R-:W-:Y:S02]  /*deb0*/  LOP3.LUT R8, R11, UR8, R8, 0x96, !PT ;  /* 0x000000080b087c12 */ /* 0x000fe4000f8e9608 */
[----:B------:R-:W-:-:S03]  /*dec0*/  LOP3.LUT R3, R205, UR6, R10, 0x96, !PT ;  /* 0x00000006cd037c12 */ /* 0x000fc6000f8e960a */
[----:B------:R-:W-:-:S04]  /*ded0*/  IMAD.WIDE.U32 R8, R8, -0x326172a9, RZ ;  /* 0xcd9e8d5708087825 */ /* 0x000fc800078e00ff */
[----:B------:R-:W-:Y:S01]  /*dee0*/  IMAD.WIDE.U32 R14, R3, -0x326172a9, RZ ;  /* 0xcd9e8d57030e7825 */ /* 0x000fe200078e00ff */
[----:B------:R-:W-:-:S04]  /*def0*/  LOP3.LUT R188, R9, UR7, R188, 0x96, !PT ;  /* 0x0000000709bc7c12 */ /* 0x000fc8000f8e96bc */
[--C-:B------:R-:W-:Y:S02]  /*df00*/  SHF.R.U32.HI R9, RZ, 0x10, R14.reuse ;  /* 0x00000010ff097819 */ /* 0x100fe4000001160e */
[----:B------:R-:W-:Y:S02]  /*df10*/  SHF.R.U32.HI R3, RZ, 0x18, R14 ;  /* 0x00000018ff037819 */ /* 0x000fe4000001160e */
[----:B-1----:R-:W-:Y:S01]  /*df20*/  FMNMX.FTZ R166, R166, R6, !PT ;  /* 0x00000006a6a67209 */ /* 0x002fe20007810000 */
[----:B------:R-:W-:Y:S01]  /*df30*/  IMAD.WIDE.U32 R6, R4, -0x326172a9, RZ ;  /* 0xcd9e8d5704067825 */ /* 0x000fe200078e00ff */
[----:B------:R-:W-:Y:S01]  /*df40*/  LOP3.LUT R9, R9, 0xff, RZ, 0xc0, !PT ;  /* 0x000000ff09097812 */ /* 0x000fe200078ec0ff */
[----:B------:R-:W1:Y:S01]  /*df50*/  SHFL.BFLY PT, R4, R165, 0x1, 0x1f ;  /* 0x0c201f00a5047f89 */ /* 0x000e6200000e0000 */
[----:B------:R-:W-:Y:S01]  /*df60*/  LOP3.LUT R10, R14, 0xffff, RZ, 0xc0, !PT ;  /* 0x0000ffff0e0a7812 */ /* 0x000fe200078ec0ff */
[----:B------:R-:W-:Y:S01]  /*df70*/  FMUL.FTZ R63, R166, c[0x0][0x23c] ;  /* 0x00008f00a63f7a20 */ /* 0x000fe20000410000 */
[----:B------:R-:W-:-:S02]  /*df80*/  SHF.R.U32.HI R12, RZ, 0x10, R6 ;  /* 0x00000010ff0c7819 */ /* 0x000fc40000011606 */
[----:B------:R-:W-:Y:S02]  /*df90*/  LOP3.LUT R5, R7, UR17, R18, 0x96, !PT ;  /* 0x0000001107057c12 */ /* 0x000fe4000f8e9612 */
[C---:B------:R-:W-:Y:S01]  /*dfa0*/  LOP3.LUT R13, R6.reuse, 0xffff, RZ, 0xc0, !PT ;  /* 0x0000ffff060d7812 */ /* 0x040fe200078ec0ff */
[----:B------:R-:W-:Y:S01]  /*dfb0*/  FMUL.FTZ R177, R177, c[0x0][0x23c] ;  /* 0x00008f00b1b17a20 */ /* 0x000fe20000410000 */
[----:B------:R-:W-:Y:S01]  /*dfc0*/  LOP3.LUT R7, R6, 0xff, RZ, 0xc0, !PT ;  /* 0x000000ff06077812 */ /* 0x000fe200078ec0ff */
[----:B------:R-:W-:Y:S01]  /*dfd0*/  LDSM.16.MT88.4 R16, [R214+0xa000] ;  /* 0x00a00000d610783b */ /* 0x000fe20000004200 */
[----:B------:R-:W-:Y:S02]  /*dfe0*/  SHF.R.U32.HI R6, RZ, 0x18, R6 ;  /* 0x00000018ff067819 */ /* 0x000fe40000011606 */
[----:B------:R-:W-:Y:S02]  /*dff0*/  LOP3.LUT R12, R12, 0xff, RZ, 0xc0, !PT ;  /* 0x000000ff0c0c7812 */ /* 0x000fe400078ec0ff */
[----:B------:R-:W-:-:S02]  /*e000*/  PRMT R9, R9, 0x5410, R3 ;  /* 0x0000541009097816 */ /* 0x000fc40000000003 */
[----:B------:R-:W-:Y:S01]  /*e010*/  LOP3.LUT R8, R15, UR17, R8, 0x96, !PT ;  /* 0x000000110f087c12 */ /* 0x000fe2000f8e9608 */
[----:B------:R-:W2:Y:S01]  /*e020*/  LDC.U8 R3, c[0x0][0x2d8] ;  /* 0x0000b600ff037b82 */ /* 0x000ea20000000000 */
[----:B------:R-:W-:Y:S02]  /*e030*/  LOP3.LUT R11, R14, 0xff, RZ, 0xc0, !PT ;  /* 0x000000ff0e0b7812 */ /* 0x000fe400078ec0ff */
[----:B------:R-:W-:Y:S02]  /*e040*/  SHF.R.U32.HI R13, RZ, 0x8, R13 ;  /* 0x00000008ff0d7819 */ /* 0x000fe4000001160d */
[----:B------:R-:W-:Y:S02]  /*e050*/  SHF.R.U32.HI R10, RZ, 0x8, R10 ;  /* 0x00000008ff0a7819 */ /* 0x000fe4000001160a */
[----:B-1----:R-:W-:Y:S02]  /*e060*/  FMNMX.FTZ R165, R165, R4, !PT ;  /* 0x00000004a5a57209 */ /* 0x002fe40007810000 */
[----:B------:R-:W-:-:S02]  /*e070*/  PRMT R6, R12, 0x5410, R6 ;  /* 0x000054100c067816 */ /* 0x000fc40000000006 */
[C---:B------:R-:W-:Y:S01]  /*e080*/  FSETP.NEU.FTZ.AND P1, PT, R165.reuse, -INF , PT ;  /* 0xff800000a500780b */ /* 0x040fe20003f3d000 */
[----:B------:R-:W-:Y:S01]  /*e090*/  FMUL.FTZ R62, R165, c[0x0][0x23c] ;  /* 0x00008f00a53e7a20 */ /* 0x000fe20000410000 */
[----:B------:R-:W-:Y:S02]  /*e0a0*/  SHF.R.U32.HI R12, RZ, 0x10, R8 ;  /* 0x00000010ff0c7819 */ /* 0x000fe40000011608 */
[----:B------:R-:W-:Y:S02]  /*e0b0*/  PRMT R7, R7, 0x5410, R13 ;  /* 0x0000541007077816 */ /* 0x000fe4000000000d */
[----:B------:R-:W-:Y:S02]  /*e0c0*/  FSEL R62, R62, RZ, P1 ;  /* 0x000000ff3e3e7208 */ /* 0x000fe40000800000 */
[----:B------:R-:W-:Y:S02]  /*e0d0*/  PRMT R11, R11, 0x5410, R10 ;  /* 0x000054100b0b7816 */ /* 0x000fe4000000000a */
[----:B------:R-:W-:Y:S01]  /*e0e0*/  LOP3.LUT R13, R8, 0xffff, RZ, 0xc0, !PT ;  /* 0x0000ffff080d7812 */ /* 0x000fe200078ec0ff */
[--C-:B------:R-:W-:Y:S01]  /*e0f0*/  FFMA.FTZ R43, R34, c[0x0][0x23c], -R62.reuse ;  /* 0x00008f00222b7a23 */ /* 0x100fe2000001083e */
[----:B------:R-:W-:Y:S01]  /*e100*/  LOP3.LUT R10, R8, 0xff, RZ, 0xc0, !PT ;  /* 0x000000ff080a7812 */ /* 0x000fe200078ec0ff */
[----:B------:R-:W-:Y:S01]  /*e110*/  FFMA.FTZ R42, R35, c[0x0][0x23c], -R62 ;  /* 0x00008f00232a7a23 */ /* 0x000fe2000001083e */
[----:B------:R-:W-:-:S02]  /*e120*/  SHF.R.U32.HI R8, RZ, 0x18, R8 ;  /* 0x00000018ff087819 */ /* 0x000fc40000011608 */
[----:B------:R-:W-:Y:S01]  /*e130*/  LOP3.LUT R12, R12, 0xff, RZ, 0xc0, !PT ;  /* 0x000000ff0c0c7812 */ /* 0x000fe200078ec0ff */
[----:B------:R-:W-:Y:S01]  /*e140*/  MUFU.EX2 R43, R43 ;  /* 0x0000002b002b7308 */ /* 0x000fe20000000800 */
[----:B------:R-:W-:Y:S02]  /*e150*/  FSETP.NEU.FTZ.AND P2, PT, R166, -INF , PT ;  /* 0xff800000a600780b */ /* 0x000fe40003f5d000 */
[----:B------:R-:W-:Y:S02]  /*e160*/  PRMT R8, R12, 0x5410, R8 ;  /* 0x000054100c087816 */ /* 0x000fe40000000008 */
[----:B------:R-:W-:Y:S02]  /*e170*/  FSEL R59, R165, RZ, P1 ;  /* 0x000000ffa53b7208 */ /* 0x000fe40000800000 */
[----:B------:R-:W-:Y:S01]  /*e180*/  FSEL R63, R63, RZ, P2 ;  /* 0x000000ff3f3f7208 */ /* 0x000fe20001000000 */
[----:B------:R-:W1:Y:S01]  /*e190*/  MUFU.EX2 R42, R42 ;  /* 0x0000002a002a7308 */ /* 0x000e620000000800 */
[----:B------:R-:W-:Y:S01]  /*e1a0*/  FSEL R12, R166, RZ, P2 ;  /* 0x000000ffa60c7208 */ /* 0x000fe20001000000 */
[----:B------:R-:W-:Y:S01]  /*e1b0*/  FADD.FTZ R59, R0, -R59 ;  /* 0x8000003b003b7221 */ /* 0x000fe20000010000 */
[----:B------:R-:W-:Y:S01]  /*e1c0*/  SHF.R.U32.HI R13, RZ, 0x8, R13 ;  /* 0x00000008ff0d7819 */ /* 0x000fe2000001160d */
[--C-:B------:R-:W-:Y:S01]  /*e1d0*/  FFMA.FTZ R47, R45, c[0x0][0x23c], -R63.reuse ;  /* 0x00008f002d2f7a23 */ /* 0x100fe2000001083f */
[C---:B------:R-:W-:Y:S01]  /*e1e0*/  LOP3.LUT R15, R5.reuse, 0xffff, RZ, 0xc0, !PT ;  /* 0x0000ffff050f7812 */ /* 0x040fe200078ec0ff */
[----:B------:R-:W-:Y:S01]  /*e1f0*/  FFMA.FTZ R46, R44, c[0x0][0x23c], -R63 ;  /* 0x00008f002c2e7a23 */ /* 0x000fe2000001083f */
[----:B------:R-:W-:Y:S01]  /*e200*/  PRMT R10, R10, 0x5410, R13 ;  /* 0x000054100a0a7816 */ /* 0x000fe2000000000d */
[----:B------:R-:W-:Y:S01]  /*e210*/  FADD.FTZ R12, R2, -R12 ;  /* 0x8000000c020c7221 */ /* 0x000fe20000010000 */
[----:B------:R-:W-:Y:S01]  /*e220*/  LOP3.LUT R4, R5, 0xff, RZ, 0xc0, !PT ;  /* 0x000000ff05047812 */ /* 0x000fe200078ec0ff */
[----:B------:R-:W-:Y:S01]  /*e230*/  FFMA.FTZ R0, R22, c[0x0][0x23c], -R57 ;  /* 0x00008f0016007a23 */ /* 0x000fe20000010839 */
[----:B------:R-:W-:Y:S01]  /*e240*/  MUFU.EX2 R47, R47 ;  /* 0x0000002f002f7308 */ /* 0x000fe20000000800 */
[----:B------:R-:W-:Y:S01]  /*e250*/  FFMA.FTZ R45, R33, c[0x0][0x23c], -R63 ;  /* 0x00008f00212d7a23 */ /* 0x000fe2000001083f */
[----:B------:R-:W-:Y:S01]  /*e260*/  SHF.R.U32.HI R15, RZ, 0x8, R15 ;  /* 0x00000008ff0f7819 */ /* 0x000fe2000001160f */
[----:B------:R-:W-:Y:S01]  /*e270*/  FFMA.FTZ R44, R32, c[0x0][0x23c], -R63 ;  /* 0x00008f00202c7a23 */ /* 0x000fe2000001083f */
[----:B------:R-:W-:Y:S01]  /*e280*/  SHF.R.U32.HI R14, RZ, 0x10, R5 ;  /* 0x00000010ff0e7819 */ /* 0x000fe20000011605 */
[--C-:B------:R-:W-:Y:S01]  /*e290*/  FFMA.FTZ R2, R24, c[0x0][0x23c], -R62.reuse ;  /* 0x00008f0018027a23 */ /* 0x100fe2000001083e */
[----:B------:R-:W-:Y:S01]  /*e2a0*/  PRMT R4, R4, 0x5410, R15 ;  /* 0x0000541004047816 */ /* 0x000fe2000000000f */
[----:B------:R-:W-:Y:S01]  /*e2b0*/  FFMA.FTZ R13, R54, c[0x0][0x23c], -R62 ;  /* 0x00008f00360d7a23 */ /* 0x000fe2000001083e */
[----:B--2---:R-:W-:Y:S01]  /*e2c0*/  PRMT R54, R3, 0x7054, R3 ;  /* 0x0000705403367816 */ /* 0x004fe20000000003 */
[----:B------:R-:W2:Y:S01]  /*e2d0*/  MUFU.EX2 R0, R0 ;  /* 0x0000000000007308 */ /* 0x000ea20000000800 */
[----:B-1----:R-:W-:Y:S01]  /*e2e0*/  F2FP.PACK_AB R29, R42, R43 ;  /* 0x0000002b2a1d723e */ /* 0x002fe200000000ff */
[----:B------:R-:W-:Y:S01]  /*e2f0*/  FMUL.FTZ R12, R12, c[0x0][0x23c] ;  /* 0x00008f000c0c7a20 */ /* 0x000fe20000410000 */
[----:B------:R-:W-:Y:S01]  /*e300*/  SHF.R.U32.HI R5, RZ, 0x18, R5 ;  /* 0x00000018ff057819 */ /* 0x000fe20000011605 */
[--C-:B------:R-:W-:Y:S01]  /*e310*/  HSET2.LE.AND R8, R8, R54.reuse, PT ;  /* 0x0000003608087233 */ /* 0x100fe20003803000 */
[----:B------:R-:W-:Y:S01]  /*e320*/  LOP3.LUT R14, R14, 0xff, RZ, 0xc0, !PT ;  /* 0x000000ff0e0e7812 */ /* 0x000fe200078ec0ff */
[--C-:B------:R-:W-:Y:S01]  /*e330*/  HSET2.LE.AND R4, R4, R54.reuse, PT ;  /* 0x0000003604047233 */ /* 0x100fe20003803000 */
[----:B------:R-:W-:Y:S01]  /*e340*/  FMUL.FTZ R59, R59, c[0x0][0x23c] ;  /* 0x00008f003b3b7a20 */ /* 0x000fe20000410000 */
[----:B------:R-:W1:Y:S01]  /*e350*/  MUFU.EX2 R46, R46 ;  /* 0x0000002e002e7308 */ /* 0x000e620000000800 */
[----:B------:R-:W-:Y:S01]  /*e360*/  LOP3.LUT R29, R8, R29, RZ, 0xc0, !PT ;  /* 0x0000001d081d7212 */ /* 0x000fe200078ec0ff */
[--C-:B------:R-:W-:Y:S01]  /*e370*/  HSET2.LE.AND R11, R11, R54.reuse, PT ;  /* 0x000000360b0b7233 */ /* 0x100fe20003803000 */
[----:B------:R-:W-:Y:S01]  /*e380*/  PRMT R5, R14, 0x5410, R5 ;  /* 0x000054100e057816 */ /* 0x000fe20000000005 */
[--C-:B------:R-:W-:Y:S01]  /*e390*/  HSET2.LE.AND R9, R9, R54.reuse, PT ;  /* 0x0000003609097233 */ /* 0x100fe20003803000 */
[----:B------:R-:W-:Y:S01]  /*e3a0*/  F2FP.PACK_AB R8, R58, R52 ;  /* 0x000000343a08723e */ /* 0x000fe200000000ff */
[--C-:B------:R-:W-:Y:S01]  /*e3b0*/  HSET2.LE.AND R10, R10, R54.reuse, PT ;  /* 0x000000360a0a7233 */ /* 0x100fe20003803000 */
[----:B------:R-:W-:Y:S01]  /*e3c0*/  F2FP.PACK_AB R14, R48, R49 ;  /* 0x00000031300e723e */ /* 0x000fe200000000ff */
[----:B------:R-:W-:Y:S01]  /*e3d0*/  MUFU.EX2 R45, R45 ;  /* 0x0000002d002d7308 */ /* 0x000fe20000000800 */
[----:B------:R-:W-:Y:S01]  /*e3e0*/  LOP3.LUT R4, R4, R8, RZ, 0xc0, !PT ;  /* 0x0000000804047212 */ /* 0x000fe200078ec0ff */
[----:B------:R-:W-:Y:S01]  /*e3f0*/  HSET2.LE.AND R5, R5, R54, PT ;  /* 0x0000003605057233 */ /* 0x000fe20003803000 */
[----:B--2---:R-:W-:Y:S01]  /*e400*/  F2FP.PACK_AB R8, R0, R56 ;  /* 0x000000380008723e */ /* 0x004fe200000000ff */
[----:B------:R-:W-:Y:S03]  /*e410*/  LDSM.16.MT88.4 R24, [R214+0x9000] ;  /* 0x00900000d618783b */ /* 0x000fe60000004200 */
[----:B------:R-:W-:Y:S01]  /*e420*/  LOP3.LUT R5, R5, R8, RZ, 0xc0, !PT ;  /* 0x0000000805057212 */ /* 0x000fe200078ec0ff */
[----:B------:R-:W2:Y:S01]  /*e430*/  MUFU.EX2 R44, R44 ;  /* 0x0000002c002c7308 */ /* 0x000ea20000000800 */
[----:B-1----:R-:W-:Y:S01]  /*e440*/  F2FP.PACK_AB R28, R46, R47 ;  /* 0x0000002f2e1c723e */ /* 0x002fe200000000ff */
[----:B------:R-:W-:Y:S03]  /*e450*/  LDSM.16.MT88.4 R20, [R212+0x9000] ;  /* 0x00900000d414783b */ /* 0x000fe60000004200 */
[----:B------:R-:W-:Y:S01]  /*e460*/  LOP3.LUT R28, R10, R28, RZ, 0xc0, !PT ;  /* 0x0000001c0a1c7212 */ /* 0x000fe200078ec0ff */
[----:B------:R-:W-:Y:S02]  /*e470*/  LDSM.16.MT88.4 R32, [R212+0xb000] ;  /* 0x00b00000d420783b */ /* 0x000fe40000004200 */
[----:B------:R1:W-:Y:S08]  /*e480*/  MUFU.EX2 R3, R13 ;  /* 0x0000000d00037308 */ /* 0x0003f00000000800 */
[----:B------:R-:W3:Y:S01]  /*e490*/  MUFU.EX2 R2, R2 ;  /* 0x0000000200027308 */ /* 0x000ee20000000800 */
[----:B--2---:R-:W-:-:S04]  /*e4a0*/  F2FP.PACK_AB R30, R44, R45 ;  /* 0x0000002d2c1e723e */ /* 0x004fc800000000ff */
[----:B------:R-:W-:Y:S01]  /*e4b0*/  LOP3.LUT R30, R11, R30, RZ, 0xc0, !PT ;  /* 0x0000001e0b1e7212 */ /* 0x000fe200078ec0ff */
[--C-:B-1----:R-:W-:Y:S02]  /*e4c0*/  HSET2.LE.AND R13, R7, R54.reuse, PT ;  /* 0x00000036070d7233 */ /* 0x102fe40003803000 */
[----:B------:R-:W1:Y:S01]  /*e4d0*/  MUFU.EX2 R60, R12 ;  /* 0x0000000c003c7308 */ /* 0x000e620000000800 */
[----:B------:R-:W-:Y:S01]  /*e4e0*/  HSET2.LE.AND R7, R6, R54, PT ;  /* 0x0000003606077233 */ /* 0x000fe20003803000 */
[----:B------:R-:W-:-:S04]  /*e4f0*/  F2FP.PACK_AB R6, R50, R51 ;  /* 0x000000333206723e */ /* 0x000fc800000000ff */
[----:B------:R-:W-:Y:S02]  /*e500*/  LOP3.LUT R6, R13, R6, RZ, 0xc0, !PT ;  /* 0x000000060d067212 */ /* 0x000fe400078ec0ff */
[----:B---3--:R-:W-:Y:S01]  /*e510*/  F2FP.PACK_AB R31, R2, R3 ;  /* 0x00000003021f723e */ /* 0x008fe200000000ff */
[----:B------:R-:W2:Y:S01]  /*e520*/  MUFU.EX2 R59, R59 ;  /* 0x0000003b003b7308 */ /* 0x000ea20000000800 */
[----:B------:R-:W-:Y:S02]  /*e530*/  LOP3.LUT R7, R7, R14, RZ, 0xc0, !PT ;  /* 0x0000000e07077212 */ /* 0x000fe400078ec0ff */
[----:B------:R-:W-:Y:S02]  /*e540*/  LOP3.LUT R31, R9, R31, RZ, 0xc0, !PT ;  /* 0x0000001f091f7212 */ /* 0x000fe400078ec0ff */
[----:B------:R-:W3:Y:S01]  /*e550*/  LDSM.16.MT88.4 R8, [R214+0xb000] ;  /* 0x00b00000d608783b */ /* 0x000ee20000004200 */
[----:B-1----:R-:W-:-:S03]  /*e560*/  FMUL.FTZ R140, R140, R60 ;  /* 0x0000003c8c8c7220 */ /* 0x002fc60000410000 */
[----:B------:R-:W1:Y:S01]  /*e570*/  LDSM.16.MT88.4 R12, [R212+0xa000] ;  /* 0x00a00000d40c783b */ /* 0x000e620000004200 */
[----:B------:R-:W4:Y:S01]  /*e580*/  MUFU.EX2 R178, R178 ;  /* 0x000000b200b27308 */ /* 0x000f220000000800 */
[-C--:B------:R-:W-:Y:S02]  /*e590*/  FMUL.FTZ R141, R141, R60.reuse ;  /* 0x0000003c8d8d7220 */ /* 0x080fe40000410000 */
[-C--:B------:R-:W-:Y:S02]  /*e5a0*/  FMUL.FTZ R104, R104, R60.reuse ;  /* 0x0000003c68687220 */ /* 0x080fe40000410000 */
[----:B------:R-:W-:Y:S02]  /*e5b0*/  FMUL.FTZ R105, R105, R60 ;  /* 0x0000003c69697220 */ /* 0x000fe40000410000 */
[-C--:B--2---:R-:W-:Y:S01]  /*e5c0*/  FMUL.FTZ R142, R142, R59.reuse ;  /* 0x0000003b8e8e7220 */ /* 0x084fe20000410000 */
[----:B------:R-:W2:Y:S01]  /*e5d0*/  MUFU.EX2 R177, R177 ;  /* 0x000000b100b17308 */ /* 0x000ea20000000800 */
[----:B------:R-:W-:-:S02]  /*e5e0*/  FMUL.FTZ R143, R143, R59 ;  /* 0x0000003b8f8f7220 */ /* 0x000fc40000410000 */
[-C--:B------:R-:W-:Y:S02]  /*e5f0*/  FMUL.FTZ R106, R106, R59.reuse ;  /* 0x0000003b6a6a7220 */ /* 0x080fe40000410000 */
[----:B------:R-:W-:Y:S02]  /*e600*/  FMUL.FTZ R107, R107, R59 ;  /* 0x0000003b6b6b7220 */ /* 0x000fe40000410000 */
[----:B------:R-:W-:Y:S02]  /*e610*/  FMUL.FTZ R116, R116, R60 ;  /* 0x0000003c74747220 */ /* 0x000fe40000410000 */
[-C--:B----4-:R-:W-:Y:S02]  /*e620*/  FMUL.FTZ R112, R112, R178.reuse ;  /* 0x000000b270707220 */ /* 0x090fe40000410000 */
[-C--:B------:R-:W-:Y:S02]  /*e630*/  FMUL.FTZ R113, R113, R178.reuse ;  /* 0x000000b271717220 */ /* 0x080fe40000410000 */
[----:B------:R-:W-:-:S02]  /*e640*/  FMUL.FTZ R100, R100, R178 ;  /* 0x000000b264647220 */ /* 0x000fc40000410000 */
[----:B------:R-:W-:Y:S02]  /*e650*/  FMUL.FTZ R101, R101, R178 ;  /* 0x000000b265657220 */ /* 0x000fe40000410000 */
[-C--:B--2---:R-:W-:Y:S02]  /*e660*/  FMUL.FTZ R114, R114, R177.reuse ;  /* 0x000000b172727220 */ /* 0x084fe40000410000 */
[-C--:B------:R-:W-:Y:S02]  /*e670*/  FMUL.FTZ R115, R115, R177.reuse ;  /* 0x000000b173737220 */ /* 0x080fe40000410000 */
[-C--:B------:R-:W-:Y:S02]  /*e680*/  FMUL.FTZ R102, R102, R177.reuse ;  /* 0x000000b166667220 */ /* 0x080fe40000410000 */
[----:B------:R-:W-:Y:S02]  /*e690*/  FMUL.FTZ R103, R103, R177 ;  /* 0x000000b167677220 */ /* 0x000fe40000410000 */
[----:B------:R-:W-:-:S02]  /*e6a0*/  FMUL.FTZ R117, R117, R60 ;  /* 0x0000003c75757220 */ /* 0x000fc40000410000 */
[-C--:B------:R-:W-:Y:S01]  /*e6b0*/  FMUL.FTZ R118, R118, R59.reuse ;  /* 0x0000003b76767220 */ /* 0x080fe20000410000 */
[-C--:B---3--:R-:W-:Y:S01]  /*e6c0*/  HMMA.16816.F32 R140, R28, R8.reuse, R140 ;  /* 0x000000081c8c723c */ /* 0x088fe2000000188c */
[----:B------:R-:W-:Y:S02]  /*e6d0*/  FMUL.FTZ R119, R119, R59 ;  /* 0x0000003b77777220 */ /* 0x000fe40000410000 */
[-C--:B------:R-:W-:Y:S02]  /*e6e0*/  FMUL.FTZ R120, R120, R178.reuse ;  /* 0x000000b278787220 */ /* 0x080fe40000410000 */
[----:B------:R-:W-:Y:S02]  /*e6f0*/  FMUL.FTZ R121, R121, R178 ;  /* 0x000000b279797220 */ /* 0x000fe40000410000 */
[-C--:B------:R-:W-:Y:S01]  /*e700*/  FMUL.FTZ R122, R122, R177.reuse ;  /* 0x000000b17a7a7220 */ /* 0x080fe20000410000 */
[----:B------:R-:W-:Y:S01]  /*e710*/  HMMA.16816.F32 R112, R4, R8, R112 ;  /* 0x000000080470723c */ /* 0x000fe20000001870 */
[----:B------:R-:W-:-:S02]  /*e720*/  FMUL.FTZ R123, R123, R177 ;  /* 0x000000b17b7b7220 */ /* 0x000fc40000410000 */
[--C-:B------:R-:W-:Y:S02]  /*e730*/  FFMA.FTZ R189, R243, c[0x0][0x23c], -R63.reuse ;  /* 0x00008f00f3bd7a23 */ /* 0x100fe4000001083f */
[-C--:B------:R-:W-:Y:S02]  /*e740*/  FMUL.FTZ R156, R156, R60.reuse ;  /* 0x0000003c9c9c7220 */ /* 0x080fe40000410000 */
[----:B------:R-:W-:Y:S01]  /*e750*/  FFMA.FTZ R8, R213, c[0x0][0x23c], -R63 ;  /* 0x00008f00d5087a23 */ /* 0x000fe2000001083f */
[----:B-1----:R-:W-:Y:S01]  /*e760*/  HMMA.16816.F32 R104, R28, R12, R104 ;  /* 0x0000000c1c68723c */ /* 0x002fe20000001868 */
[----:B------:R-:W-:Y:S01]  /*e770*/  MUFU.EX2 R189, R189 ;  /* 0x000000bd00bd7308 */ /* 0x000fe20000000800 */
[----:B------:R-:W-:Y:S02]  /*e780*/  FMUL.FTZ R157, R157, R60 ;  /* 0x0000003c9d9d7220 */ /* 0x000fe40000410000 */
[-C--:B------:R-:W-:Y:S02]  /*e790*/  FMUL.FTZ R158, R158, R59.reuse ;  /* 0x0000003b9e9e7220 */ /* 0x080fe40000410000 */
[----:B------:R-:W-:-:S02]  /*e7a0*/  FMUL.FTZ R159, R159, R59 ;  /* 0x0000003b9f9f7220 */ /* 0x000fc40000410000 */
[----:B------:R-:W-:Y:S01]  /*e7b0*/  HMMA.16816.F32 R100, R4, R12, R100 ;  /* 0x0000000c0464723c */ /* 0x000fe20000001864 */
[-C--:B------:R-:W-:Y:S02]  /*e7c0*/  FMUL.FTZ R152, R152, R60.reuse ;  /* 0x0000003c98987220 */ /* 0x080fe40000410000 */
[----:B------:R-:W-:Y:S02]  /*e7d0*/  FMUL.FTZ R153, R153, R60 ;  /* 0x0000003c99997220 */ /* 0x000fe40000410000 */
[-C--:B------:R-:W-:Y:S02]  /*e7e0*/  FMUL.FTZ R154, R154, R59.reuse ;  /* 0x0000003b9a9a7220 */ /* 0x080fe40000410000 */
[----:B------:R-:W-:Y:S01]  /*e7f0*/  IMAD.WIDE.U32 R12, R188, -0x2daee0ad, RZ ;  /* 0xd2511f53bc0c7825 */ /* 0x000fe200078e00ff */
[----:B------:R-:W-:Y:S01]  /*e800*/  HMMA.16816.F32 R116, R28, R10, R116 ;  /* 0x0000000a1c74723c */ /* 0x000fe20000001874 */
[----:B------:R1:W2:Y:S02]  /*e810*/  MUFU.EX2 R188, R8 ;  /* 0x0000000800bc7308 */ /* 0x0002a40000000800 */
[----:B------:R-:W-:-:S02]  /*e820*/  FMUL.FTZ R155, R155, R59 ;  /* 0x0000003b9b9b7220 */ /* 0x000fc40000410000 */
[-C--:B------:R-:W-:Y:S02]  /*e830*/  FMUL.FTZ R72, R72, R60.reuse ;  /* 0x0000003c48487220 */ /* 0x080fe40000410000 */
[-C--:B------:R-:W-:Y:S01]  /*e840*/  FMUL.FTZ R73, R73, R60.reuse ;  /* 0x0000003c49497220 */ /* 0x080fe20000410000 */
[----:B------:R-:W-:Y:S01]  /*e850*/  HMMA.16816.F32 R120, R4, R10, R120 ;  /* 0x0000000a0478723c */ /* 0x000fe20000001878 */
[-C--:B------:R-:W-:Y:S02]  /*e860*/  FMUL.FTZ R74, R74, R59.reuse ;  /* 0x0000003b4a4a7220 */ /* 0x080fe40000410000 */
[----:B------:R-:W-:Y:S02]  /*e870*/  FMUL.FTZ R75, R75, R59 ;  /* 0x0000003b4b4b7220 */ /* 0x000fe40000410000 */
[-C--:B------:R-:W-:Y:S02]  /*e880*/  FMUL.FTZ R76, R76, R60.reuse ;  /* 0x0000003c4c4c7220 */ /* 0x080fe40000410000 */
[----:B------:R-:W-:Y:S01]  /*e890*/  LOP3.LUT R10, R12, 0xffff, RZ, 0xc0, !PT ;  /* 0x0000ffff0c0a7812 */ /* 0x000fe200078ec0ff */
[-C--:B------:R-:W-:Y:S01]  /*e8a0*/  FMUL.FTZ R77, R77, R60.reuse ;  /* 0x0000003c4d4d7220 */ /* 0x080fe20000410000 */
[----:B-1----:R-:W-:Y:S01]  /*e8b0*/  SHF.R.U32.HI R8, RZ, 0x10, R12 ;  /* 0x00000010ff087819 */ /* 0x002fe2000001160c */
[----:B------:R-:W-:-:S02]  /*e8c0*/  FMUL.FTZ R88, R88, R60 ;  /* 0x0000003c58587220 */ /* 0x000fc40000410000 */
[-C--:B------:R-:W-:Y:S02]  /*e8d0*/  FMUL.FTZ R78, R78, R59.reuse ;  /* 0x0000003b4e4e7220 */ /* 0x080fe40000410000 */
[-C--:B------:R-:W-:Y:S02]  /*e8e0*/  FMUL.FTZ R79, R79, R59.reuse ;  /* 0x0000003b4f4f7220 */ /* 0x080fe40000410000 */
[-C--:B------:R-:W-:Y:S02]  /*e8f0*/  FMUL.FTZ R89, R89, R60.reuse ;  /* 0x0000003c59597220 */ /* 0x080fe40000410000 */
[-C--:B------:R-:W-:Y:S02]  /*e900*/  FMUL.FTZ R92, R92, R60.reuse ;  /* 0x0000003c5c5c7220 */ /* 0x080fe40000410000 */
[----:B------:R-:W-:Y:S02]  /*e910*/  FMUL.FTZ R93, R93, R60 ;  /* 0x0000003c5d5d7220 */ /* 0x000fe40000410000 */
        /* <DEDUP_REMOVED lines=15> */
[----:B------:R-:W-:Y:S01]  /*ea10*/  FMUL.FTZ R131, R131, R59 ;  /* 0x0000003b83837220 */ /* 0x000fe20000410000 */
[----:B------:R-:W-:Y:S01]  /*ea20*/  LOP3.LUT R9, R12, 0xff, RZ, 0xc0, !PT ;  /* 0x000000ff0c097812 */ /* 0x000fe200078ec0ff */
[-C--:B------:R-:W-:Y:S01]  /*ea30*/  FMUL.FTZ R160, R160, R178.reuse ;  /* 0x000000b2a0a07220 */ /* 0x080fe20000410000 */
[----:B------:R-:W-:Y:S01]  /*ea40*/  SHF.R.U32.HI R10, RZ, 0x8, R10 ;  /* 0x00000008ff0a7819 */ /* 0x000fe2000001160a */
[----:B------:R-:W-:Y:S01]  /*ea50*/  FMUL.FTZ R161, R161, R178 ;  /* 0x000000b2a1a17220 */ /* 0x000fe20000410000 */
[----:B------:R-:W-:Y:S01]  /*ea60*/  LOP3.LUT R8, R8, 0xff, RZ, 0xc0, !PT ;  /* 0x000000ff08087812 */ /* 0x000fe200078ec0ff */
[-C--:B------:R-:W-:Y:S01]  /*ea70*/  FMUL.FTZ R162, R162, R177.reuse ;  /* 0x000000b1a2a27220 */ /* 0x080fe20000410000 */
[----:B------:R-:W-:Y:S01]  /*ea80*/  SHF.R.U32.HI R11, RZ, 0x18, R12 ;  /* 0x00000018ff0b7819 */ /* 0x000fe2000001160c */
[----:B------:R-:W-:Y:S01]  /*ea90*/  FMUL.FTZ R163, R163, R177 ;  /* 0x000000b1a3a37220 */ /* 0x000fe20000410000 */
[----:B------:R-:W-:Y:S01]  /*eaa0*/  LOP3.LUT R205, R13, UR16, R204, 0x96, !PT ;  /* 0x000000100dcd7c12 */ /* 0x000fe2000f8e96cc */
[----:B------:R-:W-:Y:S01]  /*eab0*/  HMMA.16816.F32 R156, R28, R24, R156 ;  /* 0x000000181c9c723c */ /* 0x000fe2000000189c */
[----:B------:R-:W-:-:S02]  /*eac0*/  PRMT R9, R9, 0x5410, R10 ;  /* 0x0000541009097816 */ /* 0x000fc4000000000a */
[----:B------:R-:W-:Y:S01]  /*ead0*/  PRMT R8, R8, 0x5410, R11 ;  /* 0x0000541008087816 */ /* 0x000fe2000000000b */
[-C--:B------:R-:W-:Y:S01]  /*eae0*/  FMUL.FTZ R132, R132, R178.reuse ;  /* 0x000000b284847220 */ /* 0x080fe20000410000 */
[----:B------:R-:W-:Y:S01]  /*eaf0*/  LOP3.LUT R11, R205, 0xffff, RZ, 0xc0, !PT ;  /* 0x0000ffffcd0b7812 */ /* 0x000fe200078ec0ff */
[-C--:B------:R-:W-:Y:S01]  /*eb00*/  FMUL.FTZ R133, R133, R178.reuse ;  /* 0x000000b285857220 */ /* 0x080fe20000410000 */
[----:B------:R-:W-:Y:S01]  /*eb10*/  SHF.R.U32.HI R10, RZ, 0x10, R205 ;  /* 0x00000010ff0a7819 */ /* 0x000fe200000116cd */
[----:B------:R-:W-:Y:S01]  /*eb20*/  HMMA.16816.F32 R152, R28, R26, R152 ;  /* 0x0000001a1c98723c */ /* 0x000fe20000001898 */
[-C--:B------:R-:W-:Y:S02]  /*eb30*/  FMUL.FTZ R134, R134, R177.reuse ;  /* 0x000000b186867220 */ /* 0x080fe40000410000 */
[----:B------:R-:W-:Y:S02]  /*eb40*/  FMUL.FTZ R135, R135, R177 ;  /* 0x000000b187877220 */ /* 0x000fe40000410000 */
[----:B------:R-:W-:-:S03]  /*eb50*/  FMUL.FTZ R148, R148, R178 ;  /* 0x000000b294947220 */ /* 0x000fc60000410000 */
[----:B------:R-:W-:Y:S01]  /*eb60*/  HMMA.16816.F32 R72, R28, R20, R72 ;  /* 0x000000141c48723c */ /* 0x000fe20000001848 */
[----:B------:R-:W-:Y:S02]  /*eb70*/  FMUL.FTZ R149, R149, R178 ;  /* 0x000000b295957220 */ /* 0x000fe40000410000 */
[-C--:B------:R-:W-:Y:S02]  /*eb80*/  FMUL.FTZ R150, R150, R177.reuse ;  /* 0x000000b196967220 */ /* 0x080fe40000410000 */
[----:B------:R-:W-:-:S03]  /*eb90*/  FMUL.FTZ R151, R151, R177 ;  /* 0x000000b197977220 */ /* 0x000fc60000410000 */
        /* <DEDUP_REMOVED lines=21> */
[-C--:B------:R-:W-:Y:S02]  /*ecf0*/  FMUL.FTZ R99, R99, R177.reuse ;  /* 0x000000b163637220 */ /* 0x080fe40000410000 */
[-C--:B------:R-:W-:Y:S02]  /*ed00*/  FMUL.FTZ R108, R108, R178.reuse ;  /* 0x000000b26c6c7220 */ /* 0x080fe40000410000 */
[----:B------:R-:W-:Y:S02]  /*ed10*/  FMUL.FTZ R109, R109, R178 ;  /* 0x000000b26d6d7220 */ /* 0x000fe40000410000 */
[----:B------:R-:W-:Y:S02]  /*ed20*/  IMAD.MOV.U32 R30, RZ, RZ, R216 ;  /* 0x000000ffff1e7224 */ /* 0x000fe400078e00d8 */
[----:B------:R-:W-:Y:S01]  /*ed30*/  IMAD.MOV.U32 R31, RZ, RZ, R217 ;  /* 0x000000ffff1f7224 */ /* 0x000fe200078e00d9 */
[----:B------:R-:W-:Y:S01]  /*ed40*/  HMMA.16816.F32 R160, R4, R24, R160 ;  /* 0x0000001804a0723c */ /* 0x000fe200000018a0 */
[----:B------:R-:W-:-:S02]  /*ed50*/  FMUL.FTZ R110, R110, R177 ;  /* 0x000000b16e6e7220 */ /* 0x000fc40000410000 */
[-C--:B------:R-:W-:Y:S02]  /*ed60*/  FMUL.FTZ R111, R111, R177.reuse ;  /* 0x000000b16f6f7220 */ /* 0x080fe40000410000 */
[-C--:B------:R-:W-:Y:S02]  /*ed70*/  FMUL.FTZ R136, R136, R178.reuse ;  /* 0x000000b288887220 */ /* 0x080fe40000410000 */
[----:B------:R-:W-:Y:S02]  /*ed80*/  FMUL.FTZ R137, R137, R178 ;  /* 0x000000b289897220 */ /* 0x000fe40000410000 */
[-C--:B------:R-:W-:Y:S02]  /*ed90*/  FMUL.FTZ R138, R138, R177.reuse ;  /* 0x000000b18a8a7220 */ /* 0x080fe40000410000 */
[----:B------:R-:W-:Y:S01]  /*eda0*/  FMUL.FTZ R139, R139, R177 ;  /* 0x000000b18b8b7220 */ /* 0x000fe20000410000 */
[----:B------:R-:W-:Y:S01]  /*edb0*/  SHF.R.U32.HI R11, RZ, 0x8, R11 ;  /* 0x00000008ff0b7819 */ /* 0x000fe2000001160b */
[----:B------:R-:W-:Y:S01]  /*edc0*/  IMAD.MOV.U32 R24, RZ, RZ, R30 ;  /* 0x000000ffff187224 */ /* 0x000fe200078e001e */
[----:B------:R-:W-:Y:S01]  /*edd0*/  LOP3.LUT R10, R10, 0xff, RZ, 0xc0, !PT ;  /* 0x000000ff0a0a7812 */ /* 0x000fe200078ec0ff */
[----:B------:R-:W-:Y:S01]  /*ede0*/  IMAD.MOV.U32 R25, RZ, RZ, R31 ;  /* 0x000000ffff197224 */ /* 0x000fe200078e001f */
[----:B------:R-:W-:Y:S01]  /*edf0*/  HSET2.LE.AND R9, R9, R54, PT ;  /* 0x0000003609097233 */ /* 0x000fe20003803000 */
[----:B------:R-:W-:-:S02]  /*ee00*/  LOP3.LUT R28, R205, 0xff, RZ, 0xc0, !PT ;  /* 0x000000ffcd1c7812 */ /* 0x000fc400078ec0ff */
[----:B------:R-:W-:Y:S01]  /*ee10*/  SHF.R.U32.HI R29, RZ, 0x18, R205 ;  /* 0x00000018ff1d7819 */ /* 0x000fe200000116cd */
[--C-:B------:R-:W-:Y:S01]  /*ee20*/  FFMA.FTZ R199, R199, c[0x0][0x23c], -R62.reuse ;  /* 0x00008f00c7c77a23 */ /* 0x100fe2000001083e */
[----:B--2---:R-:W-:Y:S01]  /*ee30*/  F2FP.PACK_AB R30, R189, R188 ;  /* 0x000000bcbd1e723e */ /* 0x004fe200000000ff */
[--C-:B------:R-:W-:Y:S01]  /*ee40*/  FFMA.FTZ R203, R203, c[0x0][0x23c], -R62.reuse ;  /* 0x00008f00cbcb7a23 */ /* 0x100fe2000001083e */
[C---:B------:R-:W-:Y:S01]  /*ee50*/  HMMA.16816.F32 R132, R4.reuse, R34, R132 ;  /* 0x000000220484723c */ /* 0x040fe20000001884 */
[----:B------:R-:W-:Y:S01]  /*ee60*/  PRMT R28, R28, 0x5410, R11 ;  /* 0x000054101c1c7816 */ /* 0x000fe2000000000b */
[----:B------:R-:W-:Y:S01]  /*ee70*/  HSET2.LE.AND R31, R8, R54, PT ;  /* 0x00000036081f7233 */ /* 0x000fe20003803000 */
[----:B------:R-:W-:Y:S01]  /*ee80*/  PRMT R29, R10, 0x5410, R29 ;  /* 0x000054100a1d7816 */ /* 0x000fe2000000001d */
[----:B------:R-:W-:Y:S01]  /*ee90*/  FFMA.FTZ R185, R187, c[0x0][0x23c], -R63 ;  /* 0x00008f00bbb97a23 */ /* 0x000fe2000001083f */
[----:B------:R-:W-:Y:S01]  /*eea0*/  LOP3.LUT R30, R9, R30, RZ, 0xc0, !PT ;  /* 0x0000001e091e7212 */ /* 0x000fe200078ec0ff */
[----:B------:R-:W-:Y:S01]  /*eeb0*/  FFMA.FTZ R204, R252, c[0x0][0x23c], -R62 ;  /* 0x00008f00fccc7a23 */ /* 0x000fe2000001083e */
[----:B------:R-:W-:Y:S01]  /*eec0*/  LDSM.16.MT88.4 R8, [R214+0xb400] ;  /* 0x00b40000d608783b */ /* 0x000fe20000004200 */
[----:B------:R-:W-:Y:S01]  /*eed0*/  HMMA.16816.F32 R148, R4, R26, R148 ;  /* 0x0000001a0494723c */ /* 0x000fe20000001894 */
[----:B------:R-:W-:-:S02]  /*eee0*/  IMAD.MOV.U32 R34, RZ, RZ, R24 ;  /* 0x000000ffff227224 */ /* 0x000fc400078e0018 */
[----:B------:R-:W-:Y:S01]  /*eef0*/  IMAD.MOV.U32 R35, RZ, RZ, R25 ;  /* 0x000000ffff237224 */ /* 0x000fe200078e0019 */
[----:B------:R1:W5:Y:S01]  /*ef00*/  LDL.LU.64 R216, [R1+0x10] ;  /* 0x0000100001d87983 */ /* 0x0003620000300a00 */
[----:B------:R-:W-:-:S03]  /*ef10*/  FFMA.FTZ R187, R248, c[0x0][0x23c], -R63 ;  /* 0x00008f00f8bb7a23 */ /* 0x000fc6000001083f */
[C---:B------:R-:W-:Y:S01]  /*ef20*/  HMMA.16816.F32 R68, R4.reuse, R20, R68 ;  /* 0x000000140444723c */ /* 0x040fe20000001844 */
[----:B------:R-:W2:Y:S01]  /*ef30*/  LDSM.16.MT88.4 R24, [R214+0x9400] ;  /* 0x00940000d618783b */ /* 0x000ea20000004200 */
[----:B------:R-:W-:Y:S06]  /*ef40*/  MUFU.EX2 R199, R199 ;  /* 0x000000c700c77308 */ /* 0x000fec0000000800 */
[C---:B------:R-:W-:Y:S01]  /*ef50*/  HMMA.16816.F32 R80, R4.reuse, R22, R80 ;  /* 0x000000160450723c */ /* 0x040fe20000001850 */
[----:B------:R-:W3:Y:S01]  /*ef60*/  LDSM.16.MT88.4 R20, [R212+0x9400] ;  /* 0x00940000d414783b */ /* 0x000ee20000004200 */
[----:B------:R-:W4:Y:S06]  /*ef70*/  MUFU.EX2 R203, R203 ;  /* 0x000000cb00cb7308 */ /* 0x000f2c0000000800 */
[C---:B------:R-:W-:Y:S08]  /*ef80*/  HMMA.16816.F32 R84, R4.reuse, R16, R84 ;  /* 0x000000100454723c */ /* 0x040ff00000001854 */
[C---:B------:R-:W-:Y:S01]  /*ef90*/  HMMA.16816.F32 R96, R4.reuse, R18, R96 ;  /* 0x000000120460723c */ /* 0x040fe20000001860 */
[----:B------:R-:W1:Y:S07]  /*efa0*/  LDSM.16.MT88.4 R16, [R214+0xa400] ;  /* 0x00a40000d610783b */ /* 0x000e6e0000004200 */
[C---:B------:R-:W-:Y:S01]  /*efb0*/  HMMA.16816.F32 R108, R4.reuse, R14, R108 ;  /* 0x0000000e046c723c */ /* 0x040fe2000000186c */
[----:B------:R-:W1:Y:S07]  /*efc0*/  LDSM.16.MT88.4 R12, [R212+0xa400] ;  /* 0x00a40000d40c783b */ /* 0x000e6e0000004200 */
[----:B------:R-:W-:Y:S01]  /*efd0*/  HMMA.16816.F32 R136, R4, R32, R136 ;  /* 0x000000200488723c */ /* 0x000fe20000001888 */
[----:B------:R-:W1:Y:S01]  /*efe0*/  LDSM.16.MT88.4 R4, [R212+0xb400] ;  /* 0x00b40000d404783b */ /* 0x000e620000004200 */
[----:B------:R-:W-:Y:S01]  /*eff0*/  FFMA.FTZ R205, R237, c[0x0][0x23c], -R62 ;  /* 0x00008f00edcd7a23 */ /* 0x000fe2000001083e */
[----:B------:R-:W-:Y:S01]  /*f000*/  MUFU.EX2 R185, R185 ;  /* 0x000000b900b97308 */ /* 0x000fe20000000800 */
[----:B------:R-:W-:Y:S01]  /*f010*/  HSET2.LE.AND R28, R28, R54, PT ;  /* 0x000000361c1c7233 */ /* 0x000fe20003803000 */
[----:B------:R1:W5:Y:S06]  /*f020*/  LDL.LU R213, [R1+0x8] ;  /* 0x0000080001d57983 */ /* 0x00036c0000300800 */
[----:B------:R-:W2:Y:S01]  /*f030*/  MUFU.EX2 R187, R187 ;  /* 0x000000bb00bb7308 */ /* 0x000ea20000000800 */
[----:B----4-:R-:W-:-:S07]  /*f040*/  F2FP.PACK_AB R32, R203, R199 ;  /* 0x000000c7cb20723e */ /* 0x010fce00000000ff */
[----:B------:R-:W-:Y:S08]  /*f050*/  MUFU.EX2 R204, R204 ;  /* 0x000000cc00cc7308 */ /* 0x000ff00000000800 */
[----:B------:R-:W4:Y:S01]  /*f060*/  MUFU.EX2 R205, R205 ;  /* 0x000000cd00cd7308 */ /* 0x000f220000000800 */
[----:B------:R-:W-:Y:S02]  /*f070*/  LOP3.LUT R31, R31, R32, RZ, 0xc0, !PT ;  /* 0x000000201f1f7212 */ /* 0x000fe400078ec0ff */
[----:B--2---:R-:W-:Y:S01]  /*f080*/  F2FP.PACK_AB R32, R187, R185 ;  /* 0x000000b9bb20723e */ /* 0x004fe200000000ff */
[----:B------:R-:W-:-:S03]  /*f090*/  HSET2.LE.AND R29, R29, R54, PT ;  /* 0x000000361d1d7233 */ /* 0x000fc60003803000 */
[----:B------:R-:W-:Y:S02]  /*f0a0*/  LOP3.LUT R28, R28, R32, RZ, 0xc0, !PT ;  /* 0x000000201c1c7212 */ /* 0x000fe400078ec0ff */
[----:B----4-:R-:W-:-:S04]  /*f0b0*/  F2FP.PACK_AB R32, R205, R204 ;  /* 0x000000cccd20723e */ /* 0x010fc800000000ff */
[----:B------:R-:W-:-:S07]  /*f0c0*/  LOP3.LUT R29, R29, R32, RZ, 0xc0, !PT ;  /* 0x000000201d1d7212 */ /* 0x000fce00078ec0ff */
[C---:B------:R-:W-:Y:S08]  /*f0d0*/  HMMA.16816.F32 R156, R28.reuse, R24, R156 ;  /* 0x000000181c9c723c */ /* 0x040ff0000000189c */
[C---:B------:R-:W-:Y:S08]  /*f0e0*/  HMMA.16816.F32 R152, R28.reuse, R26, R152 ;  /* 0x0000001a1c98723c */ /* 0x040ff00000001898 */
[C---:B---3--:R-:W-:Y:S08]  /*f0f0*/  HMMA.16816.F32 R72, R28.reuse, R20, R72 ;  /* 0x000000141c48723c */ /* 0x048ff00000001848 */
        /* <DEDUP_REMOVED lines=10> */
[----:B------:R-:W-:-:S04]  /*f1a0*/  FFMA.FTZ R237, R192, c[0x0][0x23c], -R61 ;  /* 0x00008f00c0ed7a23 */ /* 0x000fc8000001083d */
[----:B------:R-:W-:-:S04]  /*f1b0*/  IMAD.WIDE.U32 R28, R28, -0x2daee0ad, RZ ;  /* 0xd2511f531c1c7825 */ /* 0x000fc800078e00ff */
[--C-:B------:R-:W-:Y:S02]  /*f1c0*/  FFMA.FTZ R209, R210, c[0x0][0x23c], -R61.reuse ;  /* 0x00008f00d2d17a23 */ /* 0x100fe4000001083d */
[--C-:B------:R-:W-:Y:S01]  /*f1d0*/  FFMA.FTZ R192, R211, c[0x0][0x23c], -R61.reuse ;  /* 0x00008f00d3c07a23 */ /* 0x100fe2000001083d */
[----:B------:R-:W-:Y:S02]  /*f1e0*/  LOP3.LUT R31, R29, UR16, R250, 0x96, !PT ;  /* 0x000000101d1f7c12 */ /* 0x000fe4000f8e96fa */
[----:B------:R-:W-:Y:S01]  /*f1f0*/  LOP3.LUT R32, R28, 0xffff, RZ, 0xc0, !PT ;  /* 0x0000ffff1c207812 */ /* 0x000fe200078ec0ff */
[----:B------:R-:W-:Y:S01]  /*f200*/  FFMA.FTZ R208, R193, c[0x0][0x23c], -R61 ;  /* 0x00008f00c1d07a23 */ /* 0x000fe2000001083d */
[----:B------:R-:W-:Y:S01]  /*f210*/  SHF.R.U32.HI R29, RZ, 0x10, R28 ;  /* 0x00000010ff1d7819 */ /* 0x000fe2000001161c */
[--C-:B------:R-:W-:Y:S01]  /*f220*/  FFMA.FTZ R210, R228, c[0x0][0x23c], -R57.reuse ;  /* 0x00008f00e4d27a23 */ /* 0x100fe20000010839 */
[----:B------:R-:W-:Y:S01]  /*f230*/  MUFU.EX2 R209, R209 ;  /* 0x000000d100d17308 */ /* 0x000fe20000000800 */
[----:B------:R-:W-:Y:S01]  /*f240*/  FFMA.FTZ R193, R236, c[0x0][0x23c], -R57 ;  /* 0x00008f00ecc17a23 */ /* 0x000fe20000010839 */
[----:B------:R-:W-:-:S02]  /*f250*/  LOP3.LUT R30, R28, 0xff, RZ, 0xc0, !PT ;  /* 0x000000ff1c1e7812 */ /* 0x000fc400078ec0ff */
[----:B------:R-:W-:Y:S02]  /*f260*/  SHF.R.U32.HI R28, RZ, 0x18, R28 ;  /* 0x00000018ff1c7819 */ /* 0x000fe4000001161c */
[----:B------:R-:W-:Y:S02]  /*f270*/  LOP3.LUT R29, R29, 0xff, RZ, 0xc0, !PT ;  /* 0x000000ff1d1d7812 */ /* 0x000fe400078ec0ff */
[----:B------:R-:W1:Y:S01]  /*f280*/  MUFU.EX2 R192, R192 ;  /* 0x000000c000c07308 */ /* 0x000e620000000800 */
[----:B------:R-:W-:Y:S02]  /*f290*/  SHF.R.U32.HI R32, RZ, 0x8, R32 ;  /* 0x00000008ff207819 */ /* 0x000fe40000011620 */
[----:B------:R-:W-:Y:S02]  /*f2a0*/  PRMT R28, R29, 0x5410, R28 ;  /* 0x000054101d1c7816 */ /* 0x000fe4000000001c */
[----:B------:R-:W-:-:S03]  /*f2b0*/  LOP3.LUT R29, R31, 0xffff, RZ, 0xc0, !PT ;  /* 0x0000ffff1f1d7812 */ /* 0x000fc600078ec0ff */
[----:B------:R-:W-:Y:S01]  /*f2c0*/  MUFU.EX2 R210, R210 ;  /* 0x000000d200d27308 */ /* 0x000fe20000000800 */
[----:B------:R-:W-:Y:S01]  /*f2d0*/  SHF.R.U32.HI R33, RZ, 0x10, R31 ;  /* 0x00000010ff217819 */ /* 0x000fe2000001161f */
[----:B------:R-:W-:Y:S01]  /*f2e0*/  FFMA.FTZ R211, R194, c[0x0][0x23c], -R57 ;  /* 0x00008f00c2d37a23 */ /* 0x000fe20000010839 */
[----:B------:R-:W-:-:S05]  /*f2f0*/  PRMT R30, R30, 0x5410, R32 ;  /* 0x000054101e1e7816 */ /* 0x000fca0000000020 */
[----:B------:R-:W2:Y:S01]  /*f300*/  MUFU.EX2 R193, R193 ;  /* 0x000000c100c17308 */ /* 0x000ea20000000800 */
[----:B------:R-:W-:Y:S01]  /*f310*/  LOP3.LUT R32, R31, 0xff, RZ, 0xc0, !PT ;  /* 0x000000ff1f207812 */ /* 0x000fe200078ec0ff */
[----:B------:R-:W-:Y:S01]  /*f320*/  FFMA.FTZ R194, R195, c[0x0][0x23c], -R57 ;  /* 0x00008f00c3c27a23 */ /* 0x000fe20000010839 */
[----:B------:R-:W-:Y:S02]  /*f330*/  SHF.R.U32.HI R34, RZ, 0x8, R29 ;  /* 0x00000008ff227819 */ /* 0x000fe4000001161d */
[----:B------:R-:W-:Y:S02]  /*f340*/  SHF.R.U32.HI R31, RZ, 0x18, R31 ;  /* 0x00000018ff1f7819 */ /* 0x000fe4000001161f */
[----:B------:R-:W-:Y:S01]  /*f350*/  LOP3.LUT R29, R33, 0xff, RZ, 0xc0, !PT ;  /* 0x000000ff211d7812 */ /* 0x000fe200078ec0ff */
[----:B------:R-:W-:Y:S01]  /*f360*/  MUFU.EX2 R237, R237 ;  /* 0x000000ed00ed7308 */ /* 0x000fe20000000800 */
[----:B------:R-:W-:Y:S02]  /*f370*/  HSET2.LE.AND R30, R30, R54, PT ;  /* 0x000000361e1e7233 */ /* 0x000fe40003803000 */
[----:B------:R-:W-:-:S05]  /*f380*/  PRMT R29, R29, 0x5410, R31 ;  /* 0x000054101d1d7816 */ /* 0x000fca000000001f */
[----:B------:R-:W3:Y:S01]  /*f390*/  MUFU.EX2 R208, R208 ;  /* 0x000000d000d07308 */ /* 0x000ee20000000800 */
[----:B-1----:R-:W-:Y:S01]  /*f3a0*/  F2FP.PACK_AB R31, R192, R209 ;  /* 0x000000d1c01f723e */ /* 0x002fe200000000ff */
[----:B------:R-:W-:Y:S01]  /*f3b0*/  HSET2.LE.AND R28, R28, R54, PT ;  /* 0x000000361c1c7233 */ /* 0x000fe20003803000 */
[----:B------:R-:W-:-:S05]  /*f3c0*/  PRMT R32, R32, 0x5410, R34 ;  /* 0x0000541020207816 */ /* 0x000fca0000000022 */
[----:B------:R-:W-:Y:S01]  /*f3d0*/  MUFU.EX2 R211, R211 ;  /* 0x000000d300d37308 */ /* 0x000fe20000000800 */
[----:B------:R-:W-:Y:S02]  /*f3e0*/  LOP3.LUT R30, R30, R31, RZ, 0xc0, !PT ;  /* 0x0000001f1e1e7212 */ /* 0x000fe400078ec0ff */
[----:B--2---:R-:W-:-:S05]  /*f3f0*/  F2FP.PACK_AB R31, R193, R210 ;  /* 0x000000d2c11f723e */ /* 0x004fca00000000ff */
[----:B------:R-:W1:Y:S01]  /*f400*/  MUFU.EX2 R194, R194 ;  /* 0x000000c200c27308 */ /* 0x000e620000000800 */
[----:B------:R-:W-:Y:S01]  /*f410*/  LOP3.LUT R31, R28, R31, RZ, 0xc0, !PT ;  /* 0x0000001f1c1f7212 */ /* 0x000fe200078ec0ff */
[--C-:B------:R-:W-:Y:S01]  /*f420*/  HSET2.LE.AND R28, R32, R54.reuse, PT ;  /* 0x00000036201c7233 */ /* 0x100fe20003803000 */
[----:B---3--:R-:W-:Y:S01]  /*f430*/  F2FP.PACK_AB R32, R208, R237 ;  /* 0x000000edd020723e */ /* 0x008fe200000000ff */
[----:B------:R-:W-:Y:S01]  /*f440*/  UIADD3 UR4, UR4, 0x1, URZ ;  /* 0x0000000104047890 */ /* 0x000fe2000fffe03f */
[----:B------:R-:W-:Y:S01]  /*f450*/  IMAD.U32 R248, RZ, RZ, UR33 ;  /* 0x00000021fff87e24 */ /* 0x000fe2000f8e00ff */
[----:B------:R-:W-:Y:S01]  /*f460*/  HSET2.LE.AND R29, R29, R54, PT ;  /* 0x000000361d1d7233 */ /* 0x000fe20003803000 */
[----:B------:R-:W-:-:S03]  /*f470*/  LOP3.LUT R28, R28, R32, RZ, 0xc0, !PT ;  /* 0x000000201c1c7212 */ /* 0x000fc600078ec0ff */
[----:B------:R-:W-:Y:S02]  /*f480*/  LOP3.LUT R248, R249, UR4, R248, 0x96, !PT ;  /* 0x00000004f9f87c12 */ /* 0x000fe4000f8e96f8 */
[----:B-1----:R-:W-:-:S03]  /*f490*/  F2FP.PACK_AB R32, R194, R211 ;  /* 0x000000d3c220723e */ /* 0x002fc600000000ff */
[----:B------:R-:W-:Y:S01]  /*f4a0*/  IMAD.WIDE.U32 R248, R248, -0x326172a9, RZ ;  /* 0xcd9e8d57f8f87825 */ /* 0x000fe200078e00ff */
[----:B------:R-:W-:-:S04]  /*f4b0*/  LOP3.LUT R29, R29, R32, RZ, 0xc0, !PT ;  /* 0x000000201d1d7212 */ /* 0x000fc800078ec0ff */
[----:B------:R-:W-:-:S03]  /*f4c0*/  LOP3.LUT R240, R249, UR15, R240, 0x96, !PT ;  /* 0x0000000ff9f07c12 */ /* 0x000fc6000f8e96f0 */
[----:B------:R-:W-:Y:S02]  /*f4d0*/  HMMA.16816.F32 R84, R28, R16, R84 ;  /* 0x000000101c54723c */ /* 0x000fe40000001854 */
[----:B------:R-:W-:-:S05]  /*f4e0*/  IMAD.WIDE.U32 R240, R240, -0x2daee0ad, RZ ;  /* 0xd2511f53f0f07825 */ /* 0x000fca00078e00ff */
[----:B------:R-:W-:-:S05]  /*f4f0*/  LOP3.LUT R16, R207, UR13, R248, 0x96, !PT ;  /* 0x0000000dcf107c12 */ /* 0x000fca000f8e96f8 */
[----:B------:R-:W-:Y:S01]  /*f500*/  IMAD.WIDE.U32 R16, R16, -0x2daee0ad, RZ ;  /* 0xd2511f5310107825 */ /* 0x000fe200078e00ff */
[----:B------:R-:W-:Y:S01]  /*f510*/  LOP3.LUT R239, R241, UR12, R238, 0x96, !PT ;  /* 0x0000000cf1ef7c12 */ /* 0x000fe2000f8e96ee */
[----:B------:R-:W-:Y:S03]  /*f520*/  HMMA.16816.F32 R100, R28, R12, R100 ;  /* 0x0000000c1c64723c */ /* 0x000fe60000001864 */
[----:B------:R-:W-:-:S04]  /*f530*/  LOP3.LUT R238, R17, UR10, R240, 0x96, !PT ;  /* 0x0000000a11ee7c12 */ /* 0x000fc8000f8e96f0 */
[----:B------:R-:W-:-:S04]  /*f540*/  IMAD.WIDE.U32 R12, R239, -0x326172a9, RZ ;  /* 0xcd9e8d57ef0c7825 */ /* 0x000fc800078e00ff */
[----:B------:R-:W-:Y:S01]  /*f550*/  IMAD.WIDE.U32 R238, R238, -0x326172a9, RZ ;  /* 0xcd9e8d57eeee7825 */ /* 0x000fe200078e00ff */
[----:B------:R-:W-:-:S04]  /*f560*/  LOP3.LUT R207, R13, UR11, R206, 0x96, !PT ;  /* 0x0000000b0dcf7c12 */ /* 0x000fc8000f8e96ce */
[----:B------:R-:W-:Y:S01]  /*f570*/  LOP3.LUT R206, R239, UR9, R12, 0x96, !PT ;  /* 0x00000009efce7c12 */ /* 0x000fe2000f8e960c */
[----:B------:R-:W-:-:S04]  /*f580*/  IMAD.WIDE.U32 R12, R207, -0x2daee0ad, RZ ;  /* 0xd2511f53cf0c7825 */ /* 0x000fc800078e00ff */
[----:B------:R-:W-:Y:S01]  /*f590*/  IMAD.WIDE.U32 R206, R206, -0x2daee0ad, RZ ;  /* 0xd2511f53cece7825 */ /* 0x000fe200078e00ff */
[----:B------:R-:W-:-:S04]  /*f5a0*/  LOP3.LUT R240, R13, UR8, R16, 0x96, !PT ;  /* 0x000000080df07c12 */ /* 0x000fc8000f8e9610 */
[----:B------:R-:W-:Y:S01]  /*f5b0*/  LOP3.LUT R12, R207, UR6, R12, 0x96, !PT ;  /* 0x00000006cf0c7c12 */ /* 0x000fe2000f8e960c */
[----:B------:R-:W-:Y:S01]  /*f5c0*/  HMMA.16816.F32 R108, R28, R14, R108 ;  /* 0x0000000e1c6c723c */ /* 0x000fe2000000186c */
[----:B------:R-:W-:-:S04]  /*f5d0*/  IMAD.WIDE.U32 R240, R240, -0x326172a9, RZ ;  /* 0xcd9e8d57f0f07825 */ /* 0x000fc800078e00ff */
[--C-:B------:R-:W-:Y:S02]  /*f5e0*/  FFMA.FTZ R195, R202, c[0x0][0x23c], -R63.reuse ;  /* 0x00008f00cac37a23 */ /* 0x100fe4000001083f */
[----:B------:R-:W-:Y:S01]  /*f5f0*/  IMAD.WIDE.U32 R14, R12, -0x326172a9, RZ ;  /* 0xcd9e8d570c0e7825 */ /* 0x000fe200078e00ff */
[----:B------:R-:W-:Y:S03]  /*f600*/  HMMA.16816.F32 R112, R28, R8, R112 ;  /* 0x000000081c70723c */ /* 0x000fe60000001870 */
[----:B------:R-:W-:Y:S01]  /*f610*/  FFMA.FTZ R198, R198, c[0x0][0x23c], -R63 ;  /* 0x00008f00c6c67a23 */ /* 0x000fe2000001083f */
[----:B------:R-:W-:Y:S01]  /*f620*/  MUFU.EX2 R195, R195 ;  /* 0x000000c300c37308 */ /* 0x000fe20000000800 */
[----:B------:R-:W-:Y:S02]  /*f630*/  FFMA.FTZ R200, R200, c[0x0][0x23c], -R62 ;  /* 0x00008f00c8c87a23 */ /* 0x000fe4000001083e */
[----:B------:R-:W-:Y:S01]  /*f640*/  LOP3.LUT R9, R15, UR17, R240, 0x96, !PT ;  /* 0x000000110f097c12 */ /* 0x000fe2000f8e96f0 */
[----:B------:R-:W-:-:S04]  /*f650*/  FFMA.FTZ R202, R191, c[0x0][0x23c], -R62 ;  /* 0x00008f00bfca7a23 */ /* 0x000fc8000001083e */
[----:B------:R-:W1:Y:S01]  /*f660*/  MUFU.EX2 R198, R198 ;  /* 0x000000c600c67308 */ /* 0x000e620000000800 */
[----:B------:R-:W-:Y:S01]  /*f670*/  LOP3.LUT R12, R9, 0xffff, RZ, 0xc0, !PT ;  /* 0x0000ffff090c7812 */ /* 0x000fe200078ec0ff */
[--C-:B------:R-:W-:Y:S01]  /*f680*/  FFMA.FTZ R201, R201, c[0x0][0x23c], -R63.reuse ;  /* 0x00008f00c9c97a23 */ /* 0x100fe2000001083f */
[----:B------:R-:W-:Y:S01]  /*f690*/  LOP3.LUT R8, R9, 0xff, RZ, 0xc0, !PT ;  /* 0x000000ff09087812 */ /* 0x000fe200078ec0ff */
[----:B------:R-:W-:Y:S01]  /*f6a0*/  FFMA.FTZ R197, R197, c[0x0][0x23c], -R63 ;  /* 0x00008f00c5c57a23 */ /* 0x000fe2000001083f */
[----:B------:R-:W-:Y:S01]  /*f6b0*/  SHF.R.U32.HI R12, RZ, 0x8, R12 ;  /* 0x00000008ff0c7819 */ /* 0x000fe2000001160c */
[----:B------:R-:W-:Y:S02]  /*f6c0*/  HMMA.16816.F32 R136, R28, R4, R136 ;  /* 0x000000041c88723c */ /* 0x000fe40000001888 */
[----:B------:R-:W-:Y:S01]  /*f6d0*/  MUFU.EX2 R200, R200 ;  /* 0x000000c800c87308 */ /* 0x000fe20000000800 */
[----:B------:R-:W-:Y:S01]  /*f6e0*/  PRMT R8, R8, 0x5410, R12 ;  /* 0x0000541008087816 */ /* 0x000fe2000000000c */
[----:B------:R-:W-:-:S03]  /*f6f0*/  FFMA.FTZ R191, R196, c[0x0][0x23c], -R62 ;  /* 0x00008f00c4bf7a23 */ /* 0x000fc6000001083e */
[----:B------:R-:W-:-:S03]  /*f700*/  SHF.R.U32.HI R5, RZ, 0x10, R9 ;  /* 0x00000010ff057819 */ /* 0x000fc60000011609 */
[----:B------:R-:W2:Y:S01]  /*f710*/  MUFU.EX2 R202, R202 ;  /* 0x000000ca00ca7308 */ /* 0x000ea20000000800 */
[----:B------:R-:W-:Y:S01]  /*f720*/  HMMA.16816.F32 R120, R28, R10, R120 ;  /* 0x0000000a1c78723c */ /* 0x000fe20000001878 */
[----:B------:R-:W-:Y:S01]  /*f730*/  FFMA.FTZ R190, R190, c[0x0][0x23c], -R62 ;  /* 0x00008f00bebe7a23 */ /* 0x000fe2000001083e */
[----:B------:R-:W-:Y:S02]  /*f740*/  SHF.R.U32.HI R4, RZ, 0x18, R9 ;  /* 0x00000018ff047819 */ /* 0x000fe40000011609 */
[----:B------:R-:W-:-:S03]  /*f750*/  LOP3.LUT R5, R5, 0xff, RZ, 0xc0, !PT ;  /* 0x000000ff05057812 */ /* 0x000fc600078ec0ff */
[----:B------:R-:W-:Y:S01]  /*f760*/  MUFU.EX2 R201, R201 ;  /* 0x000000c900c97308 */ /* 0x000fe20000000800 */
[----:B------:R-:W-:Y:S02]  /*f770*/  LOP3.LUT R11, R14, 0xffff, RZ, 0xc0, !PT ;  /* 0x0000ffff0e0b7812 */ /* 0x000fe400078ec0ff */
[----:B------:R-:W-:Y:S01]  /*f780*/  SHF.R.U32.HI R10, RZ, 0x10, R14 ;  /* 0x00000010ff0a7819 */ /* 0x000fe2000001160e */
[----:B------:R-:W-:-:S04]  /*f790*/  HSET2.LE.AND R8, R8, R54, PT ;  /* 0x0000003608087233 */ /* 0x000fc80003803000 */
[----:B------:R-:W3:Y:S01]  /*f7a0*/  MUFU.EX2 R197, R197 ;  /* 0x000000c500c57308 */ /* 0x000ee20000000800 */
[----:B------:R-:W-:Y:S02]  /*f7b0*/  SHF.R.U32.HI R11, RZ, 0x8, R11 ;  /* 0x00000008ff0b7819 */ /* 0x000fe4000001160b */
[----:B------:R-:W-:Y:S02]  /*f7c0*/  LOP3.LUT R10, R10, 0xff, RZ, 0xc0, !PT ;  /* 0x000000ff0a0a7812 */ /* 0x000fe400078ec0ff */
[----:B------:R-:W-:Y:S02]  /*f7d0*/  PRMT R4, R5, 0x5410, R4 ;  /* 0x0000541005047816 */ /* 0x000fe40000000004 */
[----:B------:R-:W-:Y:S01]  /*f7e0*/  LOP3.LUT R34, R14, 0xff, RZ, 0xc0, !PT ;  /* 0x000000ff0e227812 */ /* 0x000fe200078ec0ff */
[----:B------:R-:W-:Y:S01]  /*f7f0*/  MUFU.EX2 R191, R191 ;  /* 0x000000bf00bf7308 */ /* 0x000fe20000000800 */
[----:B------:R-:W-:Y:S02]  /*f800*/  SHF.R.U32.HI R35, RZ, 0x18, R14 ;  /* 0x00000018ff237819 */ /* 0x000fe4000001160e */
[----:B-1----:R-:W-:Y:S01]  /*f810*/  F2FP.PACK_AB R32, R198, R195 ;  /* 0x000000c3c620723e */ /* 0x002fe200000000ff */
[C---:B------:R-:W-:Y:S04]  /*f820*/  HMMA.16816.F32 R160, R28.reuse, R24, R160 ;  /* 0x000000181ca0723c */ /* 0x040fe800000018a0 */
[----:B------:R-:W1:Y:S01]  /*f830*/  MUFU.EX2 R190, R190 ;  /* 0x000000be00be7308 */ /* 0x000e620000000800 */
[----:B------:R-:W-:Y:S01]  /*f840*/  PRMT R34, R34, 0x5410, R11 ;  /* 0x0000541022227816 */ /* 0x000fe2000000000b */
[--C-:B------:R-:W-:Y:S01]  /*f850*/  HSET2.LE.AND R33, R4, R54.reuse, PT ;  /* 0x0000003604217233 */ /* 0x100fe20003803000 */
[----:B------:R-:W-:Y:S01]  /*f860*/  PRMT R35, R10, 0x5410, R35 ;  /* 0x000054100a237816 */ /* 0x000fe20000000023 */
[C---:B------:R-:W-:Y:S01]  /*f870*/  HMMA.16816.F32 R148, R28.reuse, R26, R148 ;  /* 0x0000001a1c94723c */ /* 0x040fe20000001894 */
[----:B------:R-:W-:Y:S01]  /*f880*/  LOP3.LUT R32, R8, R32, RZ, 0xc0, !PT ;  /* 0x0000002008207212 */ /* 0x000fe200078ec0ff */
[----:B------:R-:W4:Y:S04]  /*f890*/  LDSM.16.MT88.4 R24, [R214+0x9800] ;  /* 0x00980000d618783b */ /* 0x000f280000004200 */
[----:B------:R-:W-:Y:S02]  /*f8a0*/  LDSM.16.MT88.4 R12, [R212+0xa800] ;  /* 0x00a80000d40c783b */ /* 0x000fe40000004200 */
[C---:B------:R-:W-:Y:S02]  /*f8b0*/  HMMA.16816.F32 R68, R28.reuse, R20, R68 ;  /* 0x000000141c44723c */ /* 0x040fe40000001844 */
[----:B------:R-:W-:Y:S06]  /*f8c0*/  LDSM.16.MT88.4 R8, [R214+0xb800] ;  /* 0x00b80000d608783b */ /* 0x000fec0000004200 */
[----:B------:R-:W-:Y:S01]  /*f8d0*/  HMMA.16816.F32 R80, R28, R22, R80 ;  /* 0x000000161c50723c */ /* 0x000fe20000001850 */
[----:B------:R-:W4:Y:S01]  /*f8e0*/  LDSM.16.MT88.4 R20, [R212+0x9800] ;  /* 0x00980000d414783b */ /* 0x000f220000004200 */
[----:B------:R-:W-:-:S06]  /*f8f0*/  HSET2.LE.AND R34, R34, R54, PT ;  /* 0x0000003622227233 */ /* 0x000fcc0003803000 */
[C---:B------:R-:W-:Y:S01]  /*f900*/  HMMA.16816.F32 R96, R28.reuse, R18, R96 ;  /* 0x000000121c60723c */ /* 0x040fe20000001860 */
[----:B------:R-:W4:Y:S07]  /*f910*/  LDSM.16.MT88.4 R16, [R214+0xa800] ;  /* 0x00a80000d610783b */ /* 0x000f2e0000004200 */
[----:B------:R-:W-:Y:S01]  /*f920*/  HMMA.16816.F32 R132, R28, R6, R132 ;  /* 0x000000061c84723c */ /* 0x000fe20000001884 */
[----:B------:R-:W4:Y:S06]  /*f930*/  LDSM.16.MT88.4 R4, [R212+0xb800] ;  /* 0x00b80000d404783b */ /* 0x000f2c0000004200 */
[----:B--2---:R-:W-:-:S04]  /*f940*/  F2FP.PACK_AB R28, R202, R200 ;  /* 0x000000c8ca1c723e */ /* 0x004fc800000000ff */
[----:B------:R-:W-:Y:S02]  /*f950*/  LOP3.LUT R33, R33, R28, RZ, 0xc0, !PT ;  /* 0x0000001c21217212 */ /* 0x000fe400078ec0ff */
[----:B---3--:R-:W-:Y:S01]  /*f960*/  F2FP.PACK_AB R28, R197, R201 ;  /* 0x000000c9c51c723e */ /* 0x008fe200000000ff */
[----:B------:R-:W-:Y:S01]  /*f970*/  HSET2.LE.AND R35, R35, R54, PT ;  /* 0x0000003623237233 */ /* 0x000fe20003803000 */
[----:B------:R-:W-:Y:S02]  /*f980*/  LOP3.LUT R186, R249, UR15, R186, 0x96, !PT ;  /* 0x0000000ff9ba7c12 */ /* 0x000fe4000f8e96ba */
[----:B------:R-:W-:Y:S02]  /*f990*/  LOP3.LUT R34, R34, R28, RZ, 0xc0, !PT ;  /* 0x0000001c22227212 */ /* 0x000fe400078ec0ff */
[----:B-1----:R-:W-:Y:S02]  /*f9a0*/  F2FP.PACK_AB R28, R190, R191 ;  /* 0x000000bfbe1c723e */ /* 0x002fe400000000ff */
[----:B------:R-:W-:Y:S01]  /*f9b0*/  LOP3.LUT R248, R183, UR13, R248, 0x96, !PT ;  /* 0x0000000db7f87c12 */ /* 0x000fe2000f8e96f8 */
[----:B------:R-:W-:Y:S01]  /*f9c0*/  IMAD.WIDE.U32 R250, R186, -0x2daee0ad, RZ ;  /* 0xd2511f53bafa7825 */ /* 0x000fe200078e00ff */
[----:B------:R-:W-:-:S03]  /*f9d0*/  LOP3.LUT R35, R35, R28, RZ, 0xc0, !PT ;  /* 0x0000001c23237212 */ /* 0x000fc600078ec0ff */
[----:B------:R-:W-:Y:S01]  /*f9e0*/  IMAD.WIDE.U32 R28, R248, -0x2daee0ad, RZ ;  /* 0xd2511f53f81c7825 */ /* 0x000fe200078e00ff */
[----:B------:R-:W-:-:S04]  /*f9f0*/  LOP3.LUT R184, R251, UR12, R184, 0x96, !PT ;  /* 0x0000000cfbb87c12 */ /* 0x000fc8000f8e96b8 */
[----:B------:R-:W-:Y:S01]  /*fa00*/  LOP3.LUT R250, R29, UR10, R250, 0x96, !PT ;  /* 0x0000000a1dfa7c12 */ /* 0x000fe2000f8e96fa */
[----:B------:R-:W-:-:S04]  /*fa10*/  IMAD.WIDE.U32 R248, R184, -0x326172a9, RZ ;  /* 0xcd9e8d57b8f87825 */ /* 0x000fc800078e00ff */
[----:B------:R-:W-:Y:S01]  /*fa20*/  IMAD.WIDE.U32 R250, R250, -0x326172a9, RZ ;  /* 0xcd9e8d57fafa7825 */ /* 0x000fe200078e00ff */
[----:B------:R-:W-:-:S04]  /*fa30*/  LOP3.LUT R182, R249, UR11, R182, 0x96, !PT ;  /* 0x0000000bf9b67c12 */ /* 0x000fc8000f8e96b6 */
[----:B------:R-:W-:Y:S01]  /*fa40*/  LOP3.LUT R248, R251, UR9, R248, 0x96, !PT ;  /* 0x00000009fbf87c12 */ /* 0x000fe2000f8e96f8 */
[----:B------:R-:W-:-:S04]  /*fa50*/  IMAD.WIDE.U32 R182, R182, -0x2daee0ad, RZ ;  /* 0xd2511f53b6b67825 */ /* 0x000fc800078e00ff */
[----:B------:R-:W-:Y:S01]  /*fa60*/  IMAD.WIDE.U32 R248, R248, -0x2daee0ad, RZ ;  /* 0xd2511f53f8f87825 */ /* 0x000fe200078e00ff */
[C---:B----4-:R-:W-:Y:S08]  /*fa70*/  HMMA.16816.F32 R156, R32.reuse, R24, R156 ;  /* 0x00000018209c723c */ /* 0x050ff0000000189c */
        /* <DEDUP_REMOVED lines=11> */
[----:B------:R-:W-:-:S05]  /*fb30*/  LOP3.LUT R32, R249, UR6, R182, 0x96, !PT ;  /* 0x00000006f9207c12 */ /* 0x000fca000f8e96b6 */
[----:B------:R-:W-:Y:S01]  /*fb40*/  IMAD.WIDE.U32 R32, R32, -0x326172a9, RZ ;  /* 0xcd9e8d5720207825 */ /* 0x000fe200078e00ff */
[----:B------:R-:W-:-:S03]  /*fb50*/  LOP3.LUT R28, R183, UR8, R28, 0x96, !PT ;  /* 0x00000008b71c7c12 */ /* 0x000fc6000f8e961c */
[--C-:B------:R-:W-:Y:S01]  /*fb60*/  FFMA.FTZ R184, R64, c[0x0][0x23c], -R61.reuse ;  /* 0x00008f0040b87a23 */ /* 0x100fe2000001083d */
[----:B------:R-:W-:Y:S01]  /*fb70*/  LOP3.LUT R29, R32, 0xffff, RZ, 0xc0, !PT ;  /* 0x0000ffff201d7812 */ /* 0x000fe200078ec0ff */
[--C-:B------:R-:W-:Y:S02]  /*fb80*/  FFMA.FTZ R183, R175, c[0x0][0x23c], -R61.reuse ;  /* 0x00008f00afb77a23 */ /* 0x100fe4000001083d */
[----:B------:R-:W-:Y:S01]  /*fb90*/  FFMA.FTZ R64, R179, c[0x0][0x23c], -R61 ;  /* 0x00008f00b3407a23 */ /* 0x000fe2000001083d */
[----:B------:R-:W-:Y:S01]  /*fba0*/  SHF.R.U32.HI R29, RZ, 0x8, R29 ;  /* 0x00000008ff1d7819 */ /* 0x000fe2000001161d */
[----:B------:R-:W-:Y:S01]  /*fbb0*/  IMAD.WIDE.U32 R34, R28, -0x326172a9, RZ ;  /* 0xcd9e8d571c227825 */ /* 0x000fe200078e00ff */
[----:B------:R-:W-:Y:S02]  /*fbc0*/  LOP3.LUT R30, R32, 0xff, RZ, 0xc0, !PT ;  /* 0x000000ff201e7812 */ /* 0x000fe400078ec0ff */
[----:B------:R-:W-:Y:S01]  /*fbd0*/  SHF.R.U32.HI R28, RZ, 0x10, R32 ;  /* 0x00000010ff1c7819 */ /* 0x000fe20000011620 */
[----:B------:R-:W-:Y:S01]  /*fbe0*/  FFMA.FTZ R182, R65, c[0x0][0x23c], -R61 ;  /* 0x00008f0041b67a23 */ /* 0x000fe2000001083d */
[----:B------:R-:W-:Y:S01]  /*fbf0*/  MUFU.EX2 R183, R183 ;  /* 0x000000b700b77308 */ /* 0x000fe20000000800 */
[----:B------:R-:W-:-:S02]  /*fc00*/  FFMA.FTZ R65, R180, c[0x0][0x23c], -R57 ;  /* 0x00008f00b4417a23 */ /* 0x000fc40000010839 */
[----:B------:R-:W-:Y:S01]  /*fc10*/  FFMA.FTZ R175, R181, c[0x0][0x23c], -R57 ;  /* 0x00008f00b5af7a23 */ /* 0x000fe20000010839 */
[----:B------:R-:W-:Y:S02]  /*fc20*/  PRMT R30, R30, 0x5410, R29 ;  /* 0x000054101e1e7816 */ /* 0x000fe4000000001d */
[----:B------:R-:W-:Y:S02]  /*fc30*/  SHF.R.U32.HI R29, RZ, 0x18, R32 ;  /* 0x00000018ff1d7819 */ /* 0x000fe40000011620 */
[----:B------:R-:W1:Y:S01]  /*fc40*/  MUFU.EX2 R64, R64 ;  /* 0x0000004000407308 */ /* 0x000e620000000800 */
[----:B------:R-:W-:Y:S02]  /*fc50*/  LOP3.LUT R28, R28, 0xff, RZ, 0xc0, !PT ;  /* 0x000000ff1c1c7812 */ /* 0x000fe400078ec0ff */
[----:B------:R-:W-:Y:S02]  /*fc60*/  LOP3.LUT R31, R33, UR17, R34, 0x96, !PT ;  /* 0x00000011211f7c12 */ /* 0x000fe4000f8e9622 */
[----:B------:R-:W-:-:S03]  /*fc70*/  PRMT R28, R28, 0x5410, R29 ;  /* 0x000054101c1c7816 */ /* 0x000fc6000000001d */
[----:B------:R-:W-:Y:S01]  /*fc80*/  MUFU.EX2 R65, R65 ;  /* 0x0000004100417308 */ /* 0x000fe20000000800 */
[----:B------:R-:W-:Y:S01]  /*fc90*/  SHF.R.U32.HI R29, RZ, 0x10, R31 ;  /* 0x00000010ff1d7819 */ /* 0x000fe2000001161f */
[----:B------:R-:W-:Y:S01]  /*fca0*/  FFMA.FTZ R179, R170, c[0x0][0x23c], -R57 ;  /* 0x00008f00aab37a23 */ /* 0x000fe20000010839 */
[----:B------:R-:W-:-:S05]  /*fcb0*/  LOP3.LUT R33, R31, 0xffff, RZ, 0xc0, !PT ;  /* 0x0000ffff1f217812 */ /* 0x000fca00078ec0ff */
[----:B------:R-:W2:Y:S01]  /*fcc0*/  MUFU.EX2 R175, R175 ;  /* 0x000000af00af7308 */ /* 0x000ea20000000800 */
[----:B------:R-:W-:Y:S01]  /*fcd0*/  LOP3.LUT R32, R31, 0xff, RZ, 0xc0, !PT ;  /* 0x000000ff1f207812 */ /* 0x000fe200078ec0ff */
[----:B------:R-:W-:Y:S01]  /*fce0*/  FFMA.FTZ R170, R171, c[0x0][0x23c], -R57 ;  /* 0x00008f00abaa7a23 */ /* 0x000fe20000010839 */
[----:B------:R-:W-:Y:S02]  /*fcf0*/  SHF.R.U32.HI R31, RZ, 0x18, R31 ;  /* 0x00000018ff1f7819 */ /* 0x000fe4000001161f */
[----:B------:R-:W-:-:S03]  /*fd00*/  LOP3.LUT R29, R29, 0xff, RZ, 0xc0, !PT ;  /* 0x000000ff1d1d7812 */ /* 0x000fc600078ec0ff */
[----:B------:R-:W-:Y:S01]  /*fd10*/  MUFU.EX2 R184, R184 ;  /* 0x000000b800b87308 */ /* 0x000fe20000000800 */
[----:B------:R-:W-:Y:S01]  /*fd20*/  PRMT R29, R29, 0x5410, R31 ;  /* 0x000054101d1d7816 */ /* 0x000fe2000000001f */
[----:B------:R-:W-:Y:S01]  /*fd30*/  HSET2.LE.AND R30, R30, R54, PT ;  /* 0x000000361e1e7233 */ /* 0x000fe20003803000 */
[----:B-1----:R-:W-:-:S05]  /*fd40*/  F2FP.PACK_AB R31, R64, R183 ;  /* 0x000000b7401f723e */ /* 0x002fca00000000ff */
[----:B------:R-:W1:Y:S01]  /*fd50*/  MUFU.EX2 R182, R182 ;  /* 0x000000b600b67308 */ /* 0x000e620000000800 */
[----:B------:R-:W-:Y:S01]  /*fd60*/  SHF.R.U32.HI R33, RZ, 0x8, R33 ;  /* 0x00000008ff217819 */ /* 0x000fe20000011621 */
[----:B------:R-:W-:Y:S01]  /*fd70*/  HSET2.LE.AND R28, R28, R54, PT ;  /* 0x000000361c1c7233 */ /* 0x000fe20003803000 */
[----:B------:R-:W-:-:S05]  /*fd80*/  LOP3.LUT R30, R30, R31, RZ, 0xc0, !PT ;  /* 0x0000001f1e1e7212 */ /* 0x000fca00078ec0ff */
[----:B------:R-:W-:Y:S01]  /*fd90*/  MUFU.EX2 R179, R179 ;  /* 0x000000b300b37308 */ /* 0x000fe20000000800 */
[----:B------:R-:W-:Y:S02]  /*fda0*/  PRMT R32, R32, 0x5410, R33 ;  /* 0x0000541020207816 */ /* 0x000fe40000000021 */
[----:B--2---:R-:W-:-:S05]  /*fdb0*/  F2FP.PACK_AB R31, R175, R65 ;  /* 0x00000041af1f723e */ /* 0x004fca00000000ff */
[----:B------:R-:W2:Y:S01]  /*fdc0*/  MUFU.EX2 R170, R170 ;  /* 0x000000aa00aa7308 */ /* 0x000ea20000000800 */
[----:B------:R-:W-:Y:S01]  /*fdd0*/  LOP3.LUT R31, R28, R31, RZ, 0xc0, !PT ;  /* 0x0000001f1c1f7212 */ /* 0x000fe200078ec0ff */
[--C-:B------:R-:W-:Y:S01]  /*fde0*/  HSET2.LE.AND R28, R32, R54.reuse, PT ;  /* 0x00000036201c7233 */ /* 0x100fe20003803000 */
[----:B-1----:R-:W-:Y:S01]  /*fdf0*/  F2FP.PACK_AB R32, R182, R184 ;  /* 0x000000b8b620723e */ /* 0x002fe200000000ff */
[----:B------:R-:W-:-:S03]  /*fe00*/  HSET2.LE.AND R29, R29, R54, PT ;  /* 0x000000361d1d7233 */ /* 0x000fc60003803000 */
[----:B------:R-:W-:Y:S02]  /*fe10*/  LOP3.LUT R28, R28, R32, RZ, 0xc0, !PT ;  /* 0x000000201c1c7212 */ /* 0x000fe400078ec0ff */
[----:B--2---:R-:W-:-:S04]  /*fe20*/  F2FP.PACK_AB R32, R170, R179 ;  /* 0x000000b3aa20723e */ /* 0x004fc800000000ff */
[----:B------:R-:W-:-:S07]  /*fe30*/  LOP3.LUT R29, R29, R32, RZ, 0xc0, !PT ;  /* 0x000000201d1d7212 */ /* 0x000fce00078ec0ff */
[----:B------:R-:W-:Y:S07]  /*fe40*/  HMMA.16816.F32 R100, R28, R12, R100 ;  /* 0x0000000c1c64723c */ /* 0x000fee0000001864 */
[----:B------:R-:W-:-:S05]  /*fe50*/  LOP3.LUT R12, R241, UR7, R238, 0x96, !PT ;  /* 0x00000007f10c7c12 */ /* 0x000fca000f8e96ee */
[----:B------:R-:W-:Y:S01]  /*fe60*/  IMAD.WIDE.U32 R12, R12, -0x2daee0ad, RZ ;  /* 0xd2511f530c0c7825 */ /* 0x000fe200078e00ff */
[----:B------:R-:W-:Y:S03]  /*fe70*/  HMMA.16816.F32 R108, R28, R14, R108 ;  /* 0x0000000e1c6c723c */ /* 0x000fe6000000186c */
[--C-:B------:R-:W-:Y:S01]  /*fe80*/  FFMA.FTZ R171, R176, c[0x0][0x23c], -R63.reuse ;  /* 0x00008f00b0ab7a23 */ /* 0x100fe2000001083f */
[----:B------:R-:W-:Y:S01]  /*fe90*/  LOP3.LUT R206, R13, UR16, R206, 0x96, !PT ;  /* 0x000000100dce7c12 */ /* 0x000fe2000f8e96ce */
[--C-:B------:R-:W-:Y:S02]  /*fea0*/  FFMA.FTZ R174, R174, c[0x0][0x23c], -R63.reuse ;  /* 0x00008f00aeae7a23 */ /* 0x100fe4000001083f */
[----:B------:R-:W-:Y:S02]  /*feb0*/  FFMA.FTZ R173, R173, c[0x0][0x23c], -R63 ;  /* 0x00008f00adad7a23 */ /* 0x000fe4000001083f */
[----:B------:R-:W-:-:S02]  /*fec0*/  FFMA.FTZ R164, R164, c[0x0][0x23c], -R62 ;  /* 0x00008f00a4a47a23 */ /* 0x000fc4000001083e */
[--C-:B------:R-:W-:Y:S02]  /*fed0*/  FFMA.FTZ R169, R169, c[0x0][0x23c], -R62.reuse ;  /* 0x00008f00a9a97a23 */ /* 0x100fe4000001083e */
[--C-:B------:R-:W-:Y:S02]  /*fee0*/  FFMA.FTZ R66, R66, c[0x0][0x23c], -R62.reuse ;  /* 0x00008f0042427a23 */ /* 0x100fe4000001083e */
[----:B------:R-:W-:Y:S02]  /*fef0*/  FFMA.FTZ R63, R172, c[0x0][0x23c], -R63 ;  /* 0x00008f00ac3f7a23 */ /* 0x000fe4000001083f */
[----:B------:R-:W-:Y:S01]  /*ff00*/  FFMA.FTZ R62, R67, c[0x0][0x23c], -R62 ;  /* 0x00008f00433e7a23 */ /* 0x000fe2000001083e */
[----:B------:R-:W-:Y:S01]  /*ff10*/  LOP3.LUT R15, R206, 0xffff, RZ, 0xc0, !PT ;  /* 0x0000ffffce0f7812 */ /* 0x000fe200078ec0ff */
[----:B------:R-:W-:Y:S01]  /*ff20*/  MUFU.EX2 R171, R171 ;  /* 0x000000ab00ab7308 */ /* 0x000fe20000000800 */
[----:B------:R-:W-:Y:S02]  /*ff30*/  HMMA.16816.F32 R112, R28, R8, R112 ;  /* 0x000000081c70723c */ /* 0x000fe40000001870 */
[----:B------:R-:W-:-:S05]  /*ff40*/  SHF.R.U32.HI R15, RZ, 0x8, R15 ;  /* 0x00000008ff0f7819 */ /* 0x000fca000001160f */
[----:B------:R-:W1:Y:S01]  /*ff50*/  MUFU.EX2 R174, R174 ;  /* 0x000000ae00ae7308 */ /* 0x000e620000000800 */
[----:B------:R-:W-:Y:S01]  /*ff60*/  LOP3.LUT R8, R206, 0xff, RZ, 0xc0, !PT ;  /* 0x000000ffce087812 */ /* 0x000fe200078ec0ff */
[----:B------:R-:W-:Y:S01]  /*ff70*/  HMMA.16816.F32 R120, R28, R10, R120 ;  /* 0x0000000a1c78723c */ /* 0x000fe20000001878 */
[----:B------:R-:W-:Y:S02]  /*ff80*/  LOP3.LUT R9, R12, 0xffff, RZ, 0xc0, !PT ;  /* 0x0000ffff0c097812 */ /* 0x000fe400078ec0ff */
[----:B------:R-:W-:-:S03]  /*ff90*/  SHF.R.U32.HI R13, RZ, 0x10, R12 ;  /* 0x00000010ff0d7819 */ /* 0x000fc6000001160c */
[----:B------:R-:W-:Y:S01]  /*ffa0*/  MUFU.EX2 R173, R173 ;  /* 0x000000ad00ad7308 */ /* 0x000fe20000000800 */
[----:B------:R-:W-:Y:S01]  /*ffb0*/  SHF.R.U32.HI R10, RZ, 0x10, R206 ;  /* 0x00000010ff0a7819 */ /* 0x000fe200000116ce */
[----:B------:R-:W-:Y:S01]  /*ffc0*/  FFMA.FTZ R52, R232, R178, R52 ;  /* 0x000000b2e8347223 */ /* 0x000fe20000010034 */
[----:B------:R-:W-:Y:S01]  /*ffd0*/  PRMT R8, R8, 0x5410, R15 ;  /* 0x0000541008087816 */ /* 0x000fe2000000000f */
[----:B------:R-:W-:-:S04]  /*ffe0*/  FFMA.FTZ R56, R231, R177, R56 ;  /* 0x000000b1e7387223 */ /* 0x000fc80000010038 */
[----:B------:R-:W-:Y:S01]  /*fff0*/  MUFU.EX2 R63, R63 ;  /* 0x0000003f003f7308 */ /* 0x000fe20000000800 */
[----:B------:R-:W-:Y:S01]  /*10000*/  FFMA.FTZ R47, R230, R60, R47 ;  /* 0x0000003ce62f7223 */ /* 0x000fe2000001002f */
[----:B------:R-:W-:Y:S01]  /*10010*/  LOP3.LUT R14, R12, 0xff, RZ, 0xc0, !PT ;  /* 0x000000ff0c0e7812 */ /* 0x000fe200078ec0ff */
[----:B------:R-:W-:-:S05]  /*10020*/  FFMA.FTZ R43, R229, R59, R43 ;  /* 0x0000003be52b7223 */ /* 0x000fca000001002b */
[----:B------:R-:W-:Y:S01]  /*10030*/  MUFU.EX2 R164, R164 ;  /* 0x000000a400a47308 */ /* 0x000fe20000000800 */
[----:B------:R-:W-:-:S07]  /*10040*/  SHF.R.U32.HI R12, RZ, 0x18, R12 ;  /* 0x00000018ff0c7819 */ /* 0x000fce000001160c */
[----:B------:R-:W2:Y:S01]  /*10050*/  MUFU.EX2 R169, R169 ;  /* 0x000000a900a97308 */ /* 0x000ea20000000800 */
[----:B------:R-:W-:-:S07]  /*10060*/  SHF.R.U32.HI R206, RZ, 0x18, R206 ;  /* 0x00000018ffce7819 */ /* 0x000fce00000116ce */
[----:B------:R-:W-:Y:S01]  /*10070*/  MUFU.EX2 R66, R66 ;  /* 0x0000004200427308 */ /* 0x000fe20000000800 */
[----:B------:R-:W-:-:S07]  /*10080*/  SHF.R.U32.HI R9, RZ, 0x8, R9 ;  /* 0x00000008ff097819 */ /* 0x000fce0000011609 */
[----:B------:R-:W3:Y:S01]  /*10090*/  MUFU.EX2 R62, R62 ;  /* 0x0000003e003e7308 */ /* 0x000ee20000000800 */
[----:B------:R-:W-:Y:S02]  /*100a0*/  LOP3.LUT R13, R13, 0xff, RZ, 0xc0, !PT ;  /* 0x000000ff0d0d7812 */ /* 0x000fe400078ec0ff */
[----:B------:R-:W-:Y:S01]  /*100b0*/  LOP3.LUT R10, R10, 0xff, RZ, 0xc0, !PT ;  /* 0x000000ff0a0a7812 */ /* 0x000fe200078ec0ff */
[----:B------:R-:W-:Y:S01]  /*100c0*/  FADD.FTZ R52, R58, R52 ;  /* 0x000000343a347221 */ /* 0x000fe20000010000 */
[----:B------:R-:W-:Y:S01]  /*100d0*/  HSET2.LE.AND R32, R8, R54, PT ;  /* 0x0000003608207233 */ /* 0x000fe20003803000 */
[----:B------:R-:W-:Y:S02]  /*100e0*/  FADD.FTZ R56, R0, R56 ;  /* 0x0000003800387221 */ /* 0x000fe40000010000 */
[----:B------:R-:W-:Y:S02]  /*100f0*/  FADD.FTZ R47, R46, R47 ;  /* 0x0000002f2e2f7221 */ /* 0x000fe40000010000 */
[----:B------:R-:W-:Y:S01]  /*10100*/  FADD.FTZ R43, R42, R43 ;  /* 0x0000002b2a2b7221 */ /* 0x000fe20000010000 */
[----:B------:R-:W-:-:S02]  /*10110*/  PRMT R14, R14, 0x5410, R9 ;  /* 0x000054100e0e7816 */ /* 0x000fc40000000009 */
[----:B------:R-:W-:Y:S02]  /*10120*/  PRMT R12, R13, 0x5410, R12 ;  /* 0x000054100d0c7816 */ /* 0x000fe4000000000c */
[----:B------:R-:W-:Y:S01]  /*10130*/  PRMT R8, R10, 0x5410, R206 ;  /* 0x000054100a087816 */ /* 0x000fe200000000ce */
[----:B------:R-:W-:Y:S02]  /*10140*/  FADD.FTZ R52, R51, R52 ;  /* 0x0000003433347221 */ /* 0x000fe40000010000 */
[----:B------:R-:W-:Y:S02]  /*10150*/  FADD.FTZ R56, R49, R56 ;  /* 0x0000003831387221 */ /* 0x000fe40000010000 */
[----:B------:R-:W-:Y:S02]  /*10160*/  FADD.FTZ R47, R45, R47 ;  /* 0x0000002f2d2f7221 */ /* 0x000fe40000010000 */
[----:B------:R-:W-:Y:S01]  /*10170*/  FADD.FTZ R43, R3, R43 ;  /* 0x0000002b032b7221 */ /* 0x000fe20000010000 */
[----:B-1----:R-:W-:Y:S01]  /*10180*/  F2FP.PACK_AB R11, R174, R171 ;  /* 0x000000abae0b723e */ /* 0x002fe200000000ff */
[----:B------:R-:W-:Y:S01]  /*10190*/  IMAD.MOV.U32 R180, RZ, RZ, R34 ;  /* 0x000000ffffb47224 */ /* 0x000fe200078e0022 */
[--C-:B------:R-:W-:Y:S01]  /*101a0*/  HSET2.LE.AND R14, R14, R54.reuse, PT ;  /* 0x000000360e0e7233 */ /* 0x100fe20003803000 */
[----:B------:R-:W-:Y:S01]  /*101b0*/  IMAD.MOV.U32 R181, RZ, RZ, R35 ;  /* 0x000000ffffb57224 */ /* 0x000fe200078e0023 */
[--C-:B------:R-:W-:Y:S01]  /*101c0*/  HSET2.LE.AND R8, R8, R54.reuse, PT ;  /* 0x0000003608087233 */ /* 0x100fe20003803000 */
[----:B--2---:R-:W-:Y:S01]  /*101d0*/  F2FP.PACK_AB R33, R169, R164 ;  /* 0x000000a4a921723e */ /* 0x004fe200000000ff */
[----:B------:R-:W-:Y:S01]  /*101e0*/  HSET2.LE.AND R12, R12, R54, PT ;  /* 0x000000360c0c7233 */ /* 0x000fe20003803000 */
[----:B------:R-:W-:Y:S01]  /*101f0*/  F2FP.PACK_AB R34, R63, R173 ;  /* 0x000000ad3f22723e */ /* 0x000fe200000000ff */
[----:B------:R-:W-:Y:S01]  /*10200*/  FADD.FTZ R52, R50, R52 ;  /* 0x0000003432347221 */ /* 0x000fe20000010000 */
[----:B---3--:R-:W-:Y:S01]  /*10210*/  F2FP.PACK_AB R35, R62, R66 ;  /* 0x000000423e23723e */ /* 0x008fe200000000ff */
[----:B------:R-:W-:-:S02]  /*10220*/  FADD.FTZ R56, R48, R56 ;  /* 0x0000003830387221 */ /* 0x000fc40000010000 */
[----:B------:R-:W-:Y:S02]  /*10230*/  FADD.FTZ R47, R44, R47 ;  /* 0x0000002f2c2f7221 */ /* 0x000fe40000010000 */
[----:B------:R-:W-:Y:S01]  /*10240*/  FADD.FTZ R43, R2, R43 ;  /* 0x0000002b022b7221 */ /* 0x000fe20000010000 */
[C---:B------:R-:W-:Y:S01]  /*10250*/  HMMA.16816.F32 R160, R28.reuse, R24, R160 ;  /* 0x000000181ca0723c */ /* 0x040fe200000018a0 */
[----:B------:R-:W-:Y:S01]  /*10260*/  LOP3.LUT R32, R32, R11, RZ, 0xc0, !PT ;  /* 0x0000000b20207212 */ /* 0x000fe200078ec0ff */
[----:B------:R-:W-:Y:S01]  /*10270*/  FADD.FTZ R52, R237, R52 ;  /* 0x00000034ed347221 */ /* 0x000fe20000010000 */
[----:B------:R-:W-:Y:S01]  /*10280*/  LOP3.LUT R33, R8, R33, RZ, 0xc0, !PT ;  /* 0x0000002108217212 */ /* 0x000fe200078ec0ff */
[----:B------:R-:W-:Y:S01]  /*10290*/  FADD.FTZ R56, R211, R56 ;  /* 0x00000038d3387221 */ /* 0x000fe20000010000 */
[----:B------:R-:W-:Y:S01]  /*102a0*/  LOP3.LUT R34, R14, R34, RZ, 0xc0, !PT ;  /* 0x000000220e227212 */ /* 0x000fe200078ec0ff */
[----:B------:R-:W-:Y:S01]  /*102b0*/  FADD.FTZ R47, R185, R47 ;  /* 0x0000002fb92f7221 */ /* 0x000fe20000010000 */
[----:B------:R-:W-:Y:S01]  /*102c0*/  LOP3.LUT R35, R12, R35, RZ, 0xc0, !PT ;  /* 0x000000230c237212 */ /* 0x000fe200078ec0ff */
[----:B------:R-:W-:Y:S01]  /*102d0*/  HMMA.16816.F32 R148, R28, R26, R148 ;  /* 0x0000001a1c94723c */ /* 0x000fe20000001894 */
[----:B------:R-:W-:Y:S01]  /*102e0*/  FADD.FTZ R43, R204, R43 ;  /* 0x0000002bcc2b7221 */ /* 0x000fe20000010000 */
[----:B------:R-:W1:Y:S01]  /*102f0*/  LDSM.16.MT88.4 R24, [R214+0x9c00] ;  /* 0x009c0000d618783b */ /* 0x000e620000004200 */
[----:B------:R-:W-:-:S03]  /*10300*/  LOP3.LUT R180, R181, UR7, R250, 0x96, !PT ;  /* 0x00000007b5b47c12 */ /* 0x000fc6000f8e96fa */
[----:B------:R-:W-:Y:S02]  /*10310*/  LDSM.16.MT88.4 R12, [R212+0xac00] ;  /* 0x00ac0000d40c783b */ /* 0x000fe40000004200 */
[----:B------:R-:W-:Y:S02]  /*10320*/  HMMA.16816.F32 R68, R28, R20, R68 ;  /* 0x000000141c44723c */ /* 0x000fe40000001844 */
[----:B------:R-:W-:Y:S01]  /*10330*/  LDSM.16.MT88.4 R8, [R214+0xbc00] ;  /* 0x00bc0000d608783b */ /* 0x000fe20000004200 */
[----:B------:R-:W-:-:S05]  /*10340*/  FADD.FTZ R52, R208, R52 ;  /* 0x00000034d0347221 */ /* 0x000fca0000010000 */
[----:B------:R-:W-:Y:S01]  /*10350*/  HMMA.16816.F32 R80, R28, R22, R80 ;  /* 0x000000161c50723c */ /* 0x000fe20000001850 */
[----:B------:R-:W2:Y:S01]  /*10360*/  LDSM.16.MT88.4 R20, [R212+0x9c00] ;  /* 0x009c0000d414783b */ /* 0x000ea20000004200 */
[----:B------:R-:W-:Y:S02]  /*10370*/  FADD.FTZ R56, R194, R56 ;  /* 0x00000038c2387221 */ /* 0x000fe40000010000 */
[----:B------:R-:W-:-:S04]  /*10380*/  FADD.FTZ R47, R187, R47 ;  /* 0x0000002fbb2f7221 */ /* 0x000fc80000010000 */
[----:B------:R-:W-:Y:S01]  /*10390*/  HMMA.16816.F32 R84, R28, R16, R84 ;  /* 0x000000101c54723c */ /* 0x000fe20000001854 */
[----:B------:R-:W-:-:S07]  /*103a0*/  FADD.FTZ R43, R205, R43 ;  /* 0x0000002bcd2b7221 */ /* 0x000fce0000010000 */
[----:B------:R-:W-:Y:S01]  /*103b0*/  HMMA.16816.F32 R96, R28, R18, R96 ;  /* 0x000000121c60723c */ /* 0x000fe20000001860 */
[----:B------:R-:W3:Y:S01]  /*103c0*/  LDSM.16.MT88.4 R16, [R214+0xac00] ;  /* 0x00ac0000d610783b */ /* 0x000ee20000004200 */
[----:B------:R-:W-:-:S06]  /*103d0*/  FFMA.FTZ R39, R39, c[0x0][0x23c], -R61 ;  /* 0x00008f0027277a23 */ /* 0x000fcc000001083d */
[----:B------:R-:W-:Y:S01]  /*103e0*/  HMMA.16816.F32 R136, R28, R4, R136 ;  /* 0x000000041c88723c */ /* 0x000fe20000001888 */
[----:B------:R-:W-:-:S07]  /*103f0*/  FFMA.FTZ R41, R41, c[0x0][0x23c], -R61 ;  /* 0x00008f0029297a23 */ /* 0x000fce000001083d */
[----:B------:R-:W-:Y:S01]  /*10400*/  HMMA.16816.F32 R132, R28, R6, R132 ;  /* 0x000000061c84723c */ /* 0x000fe20000001884 */
[----:B------:R-:W4:Y:S01]  /*10410*/  LDSM.16.MT88.4 R4, [R212+0xbc00] ;  /* 0x00bc0000d404783b */ /* 0x000f220000004200 */
[--C-:B------:R-:W-:Y:S02]  /*10420*/  FFMA.FTZ R38, R38, c[0x0][0x23c], -R61.reuse ;  /* 0x00008f0026267a23 */ /* 0x100fe4000001083d */
[----:B------:R-:W-:Y:S02]  /*10430*/  FFMA.FTZ R40, R40, c[0x0][0x23c], -R61 ;  /* 0x00008f0028287a23 */ /* 0x000fe4000001083d */
[----:B------:R-:W-:-:S04]  /*10440*/  IMAD.WIDE.U32 R180, R180, -0x2daee0ad, RZ ;  /* 0xd2511f53b4b47825 */ /* 0x000fc800078e00ff */
[--C-:B------:R-:W-:Y:S02]  /*10450*/  FFMA.FTZ R61, R55, c[0x0][0x23c], -R57.reuse ;  /* 0x00008f00373d7a23 */ /* 0x100fe40000010839 */
[--C-:B------:R-:W-:Y:S02]  /*10460*/  FFMA.FTZ R36, R36, c[0x0][0x23c], -R57.reuse ;  /* 0x00008f0024247a23 */ /* 0x100fe40000010839 */
[--C-:B------:R-:W-:Y:S02]  /*10470*/  FFMA.FTZ R53, R53, c[0x0][0x23c], -R57.reuse ;  /* 0x00008f0035357a23 */ /* 0x100fe40000010839 */
[----:B------:R-:W-:Y:S02]  /*10480*/  FFMA.FTZ R55, R37, c[0x0][0x23c], -R57 ;  /* 0x00008f0025377a23 */ /* 0x000fe40000010839 */
[----:B------:R-:W-:Y:S02]  /*10490*/  FADD.FTZ R52, R209, R52 ;  /* 0x00000034d1347221 */ /* 0x000fe40000010000 */
[----:B------:R-:W-:-:S02]  /*104a0*/  FADD.FTZ R56, R210, R56 ;  /* 0x00000038d2387221 */ /* 0x000fc40000010000 */
[----:B------:R-:W-:Y:S02]  /*104b0*/  FADD.FTZ R47, R188, R47 ;  /* 0x0000002fbc2f7221 */ /* 0x000fe40000010000 */
[----:B------:R-:W-:Y:S01]  /*104c0*/  FADD.FTZ R43, R199, R43 ;  /* 0x0000002bc72b7221 */ /* 0x000fe20000010000 */
[----:B------:R-:W-:Y:S01]  /*104d0*/  LOP3.LUT R248, R181, UR16, R248, 0x96, !PT ;  /* 0x00000010b5f87c12 */ /* 0x000fe2000f8e96f8 */
[----:B------:R-:W-:Y:S02]  /*104e0*/  FADD.FTZ R52, R192, R52 ;  /* 0x00000034c0347221 */ /* 0x000fe40000010000 */
[----:B------:R-:W-:Y:S02]  /*104f0*/  FADD.FTZ R56, R193, R56 ;  /* 0x00000038c1387221 */ /* 0x000fe40000010000 */
[----:B------:R-:W-:Y:S02]  /*10500*/  FADD.FTZ R47, R189, R47 ;  /* 0x0000002fbd2f7221 */ /* 0x000fe40000010000 */
[----:B------:R-:W-:Y:S01]  /*10510*/  FADD.FTZ R43, R203, R43 ;  /* 0x0000002bcb2b7221 */ /* 0x000fe20000010000 */
[----:B------:R-:W-:Y:S01]  /*10520*/  MUFU.EX2 R39, R39 ;  /* 0x0000002700277308 */ /* 0x000fe20000000800 */
[----:B------:R-:W-:Y:S01]  /*10530*/  LOP3.LUT R31, R180, 0xffff, RZ, 0xc0, !PT ;  /* 0x0000ffffb41f7812 */ /* 0x000fe200078ec0ff */
[----:B------:R-:W-:Y:S01]  /*10540*/  FADD.FTZ R52, R184, R52 ;  /* 0x00000034b8347221 */ /* 0x000fe20000010000 */
[----:B------:R-:W-:Y:S01]  /*10550*/  SHF.R.U32.HI R30, RZ, 0x10, R180 ;  /* 0x00000010ff1e7819 */ /* 0x000fe200000116b4 */
[----:B------:R-:W-:Y:S01]  /*10560*/  FADD.FTZ R56, R179, R56 ;  /* 0x00000038b3387221 */ /* 0x000fe20000010000 */
[----:B------:R-:W-:Y:S01]  /*10570*/  SHF.R.U32.HI R67, RZ, 0x10, R248 ;  /* 0x00000010ff437819 */ /* 0x000fe200000116f8 */
[----:B------:R-:W-:-:S02]  /*10580*/  FADD.FTZ R47, R195, R47 ;  /* 0x0000002fc32f7221 */ /* 0x000fc40000010000 */
[----:B------:R-:W-:Y:S01]  /*10590*/  MUFU.EX2 R41, R41 ;  /* 0x0000002900297308 */ /* 0x000fe20000000800 */
[----:B------:R-:W-:Y:S01]  /*105a0*/  FADD.FTZ R43, R200, R43 ;  /* 0x0000002bc82b7221 */ /* 0x000fe20000010000 */
[----:B------:R-:W-:Y:S02]  /*105b0*/  LOP3.LUT R28, R180, 0xff, RZ, 0xc0, !PT ;  /* 0x000000ffb41c7812 */ /* 0x000fe400078ec0ff */
[----:B------:R-:W-:-:S04]  /*105c0*/  SHF.R.U32.HI R31, RZ, 0x8, R31 ;  /* 0x00000008ff1f7819 */ /* 0x000fc8000001161f */
[----:B------:R-:W-:Y:S01]  /*105d0*/  MUFU.EX2 R38, R38 ;  /* 0x0000002600267308 */ /* 0x000fe20000000800 */
[----:B------:R-:W-:Y:S01]  /*105e0*/  SHF.R.U32.HI R29, RZ, 0x18, R180 ;  /* 0x00000018ff1d7819 */ /* 0x000fe200000116b4 */
[----:B------:R-:W-:Y:S01]  /*105f0*/  FADD.FTZ R52, R182, R52 ;  /* 0x00000034b6347221 */ /* 0x000fe20000010000 */
[----:B------:R-:W-:-:S05]  /*10600*/  LOP3.LUT R30, R30, 0xff, RZ, 0xc0, !PT ;  /* 0x000000ff1e1e7812 */ /* 0x000fca00078ec0ff */
[----:B------:R-:W1:Y:S01]  /*10610*/  MUFU.EX2 R40, R40 ;  /* 0x0000002800287308 */ /* 0x000e620000000800 */
[----:B------:R-:W-:Y:S01]  /*10620*/  LOP3.LUT R57, R248, 0xff, RZ, 0xc0, !PT ;  /* 0x000000fff8397812 */ /* 0x000fe200078ec0ff */
[----:B------:R-:W-:-:S06]  /*10630*/  FADD.FTZ R56, R170, R56 ;  /* 0x00000038aa387221 */ /* 0x000fcc0000010000 */
[----:B------:R-:W-:Y:S01]  /*10640*/  MUFU.EX2 R36, R36 ;  /* 0x0000002400247308 */ /* 0x000fe20000000800 */
[----:B------:R-:W-:Y:S01]  /*10650*/  LOP3.LUT R67, R67, 0xff, RZ, 0xc0, !PT ;  /* 0x000000ff43437812 */ /* 0x000fe200078ec0ff */
[----:B------:R-:W-:-:S06]  /*10660*/  FADD.FTZ R47, R198, R47 ;  /* 0x0000002fc62f7221 */ /* 0x000fcc0000010000 */
[----:B------:R-:W-:Y:S01]  /*10670*/  MUFU.EX2 R53, R53 ;  /* 0x0000003500357308 */ /* 0x000fe20000000800 */
[----:B------:R-:W-:-:S07]  /*10680*/  FADD.FTZ R43, R202, R43 ;  /* 0x0000002bca2b7221 */ /* 0x000fce0000010000 */
[----:B------:R1:W1:Y:S08]  /*10690*/  MUFU.EX2 R37, R61 ;  /* 0x0000003d00257308 */ /* 0x0002700000000800 */
[----:B------:R-:W2:Y:S01]  /*106a0*/  MUFU.EX2 R55, R55 ;  /* 0x0000003700377308 */ /* 0x000ea20000000800 */
[----:B------:R-:W-:Y:S02]  /*106b0*/  PRMT R28, R28, 0x5410, R31 ;  /* 0x000054101c1c7816 */ /* 0x000fe4000000001f */
[----:B-1----:R-:W-:-:S02]  /*106c0*/  LOP3.LUT R61, R248, 0xffff, RZ, 0xc0, !PT ;  /* 0x0000fffff83d7812 */ /* 0x002fc400078ec0ff */
[----:B------:R-:W-:Y:S02]  /*106d0*/  SHF.R.U32.HI R248, RZ, 0x18, R248 ;  /* 0x00000018fff87819 */ /* 0x000fe400000116f8 */
[----:B------:R-:W-:Y:S01]  /*106e0*/  SHF.R.U32.HI R61, RZ, 0x8, R61 ;  /* 0x00000008ff3d7819 */ /* 0x000fe2000001163d */
[----:B------:R-:W-:Y:S01]  /*106f0*/  FADD.FTZ R52, R183, R52 ;  /* 0x00000034b7347221 */ /* 0x000fe20000010000 */
[----:B------:R-:W-:Y:S01]  /*10700*/  PRMT R31, R30, 0x5410, R29 ;  /* 0x000054101e1f7816 */ /* 0x000fe2000000001d */
[----:B------:R-:W-:Y:S01]  /*10710*/  FADD.FTZ R56, R65, R56 ;  /* 0x0000003841387221 */ /* 0x000fe20000010000 */
[----:B------:R-:W-:Y:S01]  /*10720*/  PRMT R57, R57, 0x5410, R61 ;  /* 0x0000541039397816 */ /* 0x000fe2000000003d */
[----:B------:R-:W-:Y:S01]  /*10730*/  FADD.FTZ R47, R201, R47 ;  /* 0x0000002fc92f7221 */ /* 0x000fe20000010000 */
[----:B------:R-:W-:Y:S01]  /*10740*/  PRMT R29, R67, 0x5410, R248 ;  /* 0x00005410431d7816 */ /* 0x000fe200000000f8 */
[----:B------:R-:W-:Y:S01]  /*10750*/  FADD.FTZ R43, R191, R43 ;  /* 0x0000002bbf2b7221 */ /* 0x000fe20000010000 */
[--C-:B------:R-:W-:Y:S01]  /*10760*/  HSET2.LE.AND R30, R28, R54.reuse, PT ;  /* 0x000000361c1e7233 */ /* 0x100fe20003803000 */
[----:B------:R-:W-:Y:S01]  /*10770*/  FADD.FTZ R52, R64, R52 ;  /* 0x0000003440347221 */ /* 0x000fe20000010000 */
[--C-:B------:R-:W-:Y:S01]  /*10780*/  HSET2.LE.AND R31, R31, R54.reuse, PT ;  /* 0x000000361f1f7233 */ /* 0x100fe20003803000 */
[----:B------:R-:W-:Y:S01]  /*10790*/  FADD.FTZ R56, R175, R56 ;  /* 0x00000038af387221 */ /* 0x000fe20000010000 */
[--C-:B------:R-:W-:Y:S01]  /*107a0*/  HSET2.LE.AND R28, R57, R54.reuse, PT ;  /* 0x00000036391c7233 */ /* 0x100fe20003803000 */
[----:B------:R-:W-:Y:S01]  /*107b0*/  FADD.FTZ R47, R197, R47 ;  /* 0x0000002fc52f7221 */ /* 0x000fe20000010000 */
[----:B------:R-:W-:Y:S01]  /*107c0*/  HSET2.LE.AND R29, R29, R54, PT ;  /* 0x000000361d1d7233 */ /* 0x000fe20003803000 */
[----:B------:R-:W-:Y:S01]  /*107d0*/  FADD.FTZ R43, R190, R43 ;  /* 0x0000002bbe2b7221 */ /* 0x000fe20000010000 */
[----:B------:R-:W-:-:S02]  /*107e0*/  F2FP.PACK_AB R57, R40, R38 ;  /* 0x000000262839723e */ /* 0x000fc400000000ff */
[----:B------:R-:W-:Y:S02]  /*107f0*/  F2FP.PACK_AB R67, R37, R53 ;  /* 0x000000352543723e */ /* 0x000fe400000000ff */
[----:B------:R-:W-:Y:S02]  /*10800*/  F2FP.PACK_AB R61, R41, R39 ;  /* 0x00000027293d723e */ /* 0x000fe400000000ff */
[----:B--2---:R-:W-:Y:S01]  /*10810*/  F2FP.PACK_AB R54, R55, R36 ;  /* 0x000000243736723e */ /* 0x004fe200000000ff */
[----:B------:R-:W-:Y:S02]  /*10820*/  FADD.FTZ R52, R39, R52 ;  /* 0x0000003427347221 */ /* 0x000fe40000010000 */
[----:B------:R-:W-:Y:S02]  /*10830*/  FADD.FTZ R56, R36, R56 ;  /* 0x0000003824387221 */ /* 0x000fe40000010000 */
[----:B------:R-:W-:Y:S02]  /*10840*/  FADD.FTZ R47, R171, R47 ;  /* 0x0000002fab2f7221 */ /* 0x000fe40000010000 */
[----:B------:R-:W-:Y:S01]  /*10850*/  FADD.FTZ R43, R164, R43 ;  /* 0x0000002ba42b7221 */ /* 0x000fe20000010000 */
[----:B------:R-:W-:-:S02]  /*10860*/  LOP3.LUT R30, R30, R57, RZ, 0xc0, !PT ;  /* 0x000000391e1e7212 */ /* 0x000fc400078ec0ff */
[----:B------:R-:W-:Y:S02]  /*10870*/  LOP3.LUT R31, R31, R67, RZ, 0xc0, !PT ;  /* 0x000000431f1f7212 */ /* 0x000fe400078ec0ff */
[----:B------:R-:W-:Y:S02]  /*10880*/  LOP3.LUT R28, R28, R61, RZ, 0xc0, !PT ;  /* 0x0000003d1c1c7212 */ /* 0x000fe400078ec0ff */
[----:B------:R-:W-:Y:S01]  /*10890*/  LOP3.LUT R29, R29, R54, RZ, 0xc0, !PT ;  /* 0x000000361d1d7212 */ /* 0x000fe200078ec0ff */
[----:B------:R-:W-:Y:S02]  /*108a0*/  FADD.FTZ R52, R41, R52 ;  /* 0x0000003429347221 */ /* 0x000fe40000010000 */
[----:B------:R-:W-:Y:S02]  /*108b0*/  FADD.FTZ R56, R55, R56 ;  /* 0x0000003837387221 */ /* 0x000fe40000010000 */
[----:B------:R-:W-:Y:S02]  /*108c0*/  FADD.FTZ R47, R174, R47 ;  /* 0x0000002fae2f7221 */ /* 0x000fe40000010000 */
[----:B------:R-:W-:Y:S01]  /*108d0*/  FADD.FTZ R43, R169, R43 ;  /* 0x0000002ba92b7221 */ /* 0x000fe20000010000 */
[----:B------:R-:W-:Y:S01]  /*108e0*/  HMMA.16816.F32 R156, R32, R24, R156 ;  /* 0x00000018209c723c */ /* 0x000fe2000000189c */
[----:B------:R-:W-:Y:S01]  /*108f0*/  FADD.FTZ R52, R38, R52 ;  /* 0x0000003426347221 */ /* 0x000fe20000010000 */
[----:B------:R-:W-:Y:S01]  /*10900*/  @UP0 UIADD3 UR30, UR30, -0x4, URZ ;  /* 0xfffffffc1e1e0890 */ /* 0x000fe2000fffe03f */
        /* <DEDUP_REMOVED lines=8> */
[----:B------:R-:W-:-:S07]  /*10990*/  FADD.FTZ R229, R62, R43 ;  /* 0x0000002b3ee57221 */ /* 0x000fce0000010000 */
[C---:B------:R-:W-:Y:S08]  /*109a0*/  HMMA.16816.F32 R76, R32.reuse, R22, R76 ;  /* 0x00000016204c723c */ /* 0x040ff0000000184c */
[C---:B---3--:R-:W-:Y:S08]  /*109b0*/  HMMA.16816.F32 R88, R32.reuse, R16, R88 ;  /* 0x000000102058723c */ /* 0x048ff00000001858 */
        /* <DEDUP_REMOVED lines=20> */
.L_x_280:
[----:B------:R-:W-:-:S12]  /*10b00*/  UIADD3 UR30, UR31, -0x1, URZ ;  /* 0xffffffff1f1e7890 */ /* 0x000fd8000fffe03f */
.L_x_287:
[----:B------:R-:W-:-:S13]  /*10b10*/  ISETP.LE.AND P0, PT, RZ, UR30, PT ;  /* 0x0000001eff007c0c */ /* 0x000fda000bf03270 */
[----:B------:R-:W-:Y:S05]  /*10b20*/  @!P0 BRA `(.L_x_288) ;  /* 0x0000457000008947 */ /* 0x000fea0003800000 */
[----:B------:R-:W1:Y:S01]  /*10b30*/  LDC.U8 R228, c[0x0][0x2d8] ;  /* 0x0000b600ffe47b82 */ /* 0x000e620000000000 */
[----:B------:R-:W-:Y:S01]  /*10b40*/  IMAD.WIDE.U32 R240, R235, -0x326172a9, RZ ;  /* 0xcd9e8d57ebf07825 */ /* 0x000fe200078e00ff */
[----:B------:R-:W-:Y:S02]  /*10b50*/  MOV R164, R168 ;  /* 0x000000a800a47202 */ /* 0x000fe40000000f00 */
[----:B------:R-:W-:Y:S01]  /*10b60*/  MOV R2, R166 ;  /* 0x000000a600027202 */ /* 0x000fe20000000f00 */
[----:B------:R-:W-:Y:S01]  /*10b70*/  IMAD.WIDE.U32 R236, R242, -0x326172a9, RZ ;  /* 0xcd9e8d57f2ec7825 */ /* 0x000fe200078e00ff */
[-C--:B------:R-:W-:Y:S02]  /*10b80*/  LOP3.LUT R238, R241, R234.reuse, RZ, 0x3c, !PT ;  /* 0x000000eaf1ee7212 */ /* 0x080fe400078e3cff */
[----:B------:R-:W-:Y:S01]  /*10b90*/  ISETP.GE.AND P4, PT, R226, c[0x0][0x220], PT ;  /* 0x00008800e2007a0c */ /* 0x000fe20003f86270 */
[----:B------:R-:W-:Y:S01]  /*10ba0*/  IMAD.MOV.U32 R3, RZ, RZ, R167 ;  /* 0x000000ffff037224 */ /* 0x000fe200078e00a7 */
[----:B------:R-:W-:Y:S01]  /*10bb0*/  LOP3.LUT R234, R237, R234, RZ, 0x3c, !PT ;  /* 0x000000eaedea7212 */ /* 0x000fe200078e3cff */
[----:B------:R-:W-:Y:S01]  /*10bc0*/  IMAD.MOV.U32 R0, RZ, RZ, R165 ;  /* 0x000000ffff007224 */ /* 0x000fe200078e00a5 */
[----:B------:R-:W-:Y:S01]  /*10bd0*/  ISETP.GE.AND P3, PT, R221, c[0x0][0x220], PT ;  /* 0x00008800dd007a0c */ /* 0x000fe20003f66270 */
[----:B------:R-:W-:Y:S01]  /*10be0*/  IMAD.WIDE.U32 R242, R233, -0x2daee0ad, RZ ;  /* 0xd2511f53e9f27825 */ /* 0x000fe200078e00ff */
[----:B------:R-:W-:-:S03]  /*10bf0*/  ISETP.GE.AND P2, PT, R220, c[0x0][0x220], PT ;  /* 0x00008800dc007a0c */ /* 0x000fc60003f46270 */
[----:B------:R-:W-:-:S04]  /*10c00*/  IMAD.WIDE.U32 R238, R238, -0x2daee0ad, RZ ;  /* 0xd2511f53eeee7825 */ /* 0x000fc800078e00ff */
[----:B------:R-:W-:Y:S01]  /*10c10*/  IMAD.WIDE.U32 R234, R234, -0x2daee0ad, RZ ;  /* 0xd2511f53eaea7825 */ /* 0x000fe200078e00ff */
[----:B-1----:R-:W-:-:S03]  /*10c20*/  PRMT R228, R228, 0x7054, R228 ;  /* 0x00007054e4e47816 */ /* 0x002fc600000000e4 */
[----:B------:R-:W-:Y:S01]  /*10c30*/  IMAD.MOV.U32 R245, RZ, RZ, R247 ;  /* 0x000000fffff57224 */ /* 0x000fe200078e00f7 */
[----:B------:R-:W-:Y:S05]  /*10c40*/  BRA `(.L_x_289) ;  /* 0x000003c000007947 */ /* 0x000fea0003800000 */
.L_x_291:
        /* <DEDUP_REMOVED lines=15> */
[C---:B------:R-:W-:Y:S02]  /*10d40*/  @!P3 LEA R172, P6, R167.reuse, c[0x0][0x168], 0x1 ;  /* 0x00005a00a7acba11 */ /* 0x040fe400078c08ff */
        /* <DEDUP_REMOVED lines=44> */
.L_x_289:
        /* <DEDUP_REMOVED lines=54> */
[----:B-----5:R-:W-:Y:S06]  /*11370*/  LDSM.16.M88.4 R64, [R217] ;  /* 0x00000000d940783b */ /* 0x020fec0000000200 */
[----:B---3--:R-:W3:Y:S06]  /*11380*/  LDSM.16.M88.4 R16, [R216+0x6000] ;  /* 0x00600000d810783b */ /* 0x008eec0000000200 */
[----:B------:R-:W4:Y:S06]  /*11390*/  LDSM.16.M88.4 R60, [R217+0x1000] ;  /* 0x00100000d93c783b */ /* 0x000f2c0000000200 */
[----:B------:R-:W1:Y:S06]  /*113a0*/  LDSM.16.M88.4 R32, [R216+0x6400] ;  /* 0x00640000d820783b */ /* 0x000e6c0000000200 */
[----:B------:R-:W0:Y:S06]  /*113b0*/  LDGDEPBAR ;  /* 0x00000000000079af */ /* 0x000e2c0000000000 */
[----:B------:R-:W1:Y:S06]  /*113c0*/  LDSM.16.M88.4 R48, [R216+0x6800] ;  /* 0x00680000d830783b */ /* 0x000e6c0000000200 */
[----:B------:R-:W1:Y:S06]  /*113d0*/  LDSM.16.M88.4 R168, [R216+0x6c00] ;  /* 0x006c0000d8a8783b */ /* 0x000e6c0000000200 */
[----:B------:R-:W-:Y:S01]  /*113e0*/  LDSM.16.M88.4 R172, [R215] ;  /* 0x00000000d7ac783b */ /* 0x000fe20000000200 */
[-C--:B---3--:R-:W-:Y:S05]  /*113f0*/  HMMA.16816.F32 R4, R64, R16.reuse, RZ ;  /* 0x000000104004723c */ /* 0x088fea00000018ff */
[----:B------:R-:W3:Y:S03]  /*11400*/  LDSM.16.M88.4 R176, [R213+0x6000] ;  /* 0x00600000d5b0783b */ /* 0x000ee60000000200 */
[C---:B----4-:R-:W-:Y:S03]  /*11410*/  HMMA.16816.F32 R8, R60.reuse, R16, RZ ;  /* 0x000000103c08723c */ /* 0x050fe600000018ff */
[----:B------:R-:W4:Y:S06]  /*11420*/  LDSM.16.M88.4 R180, [R215+0x1000] ;  /* 0x00100000d7b4783b */ /* 0x000f2c0000000200 */
[----:B------:R-:W3:Y:S01]  /*11430*/  LDSM.16.M88.4 R184, [R213+0x6400] ;  /* 0x00640000d5b8783b */ /* 0x000ee20000000200 */
[-C--:B--2---:R-:W-:Y:S05]  /*11440*/  HMMA.16816.F32 R12, R60, R18.reuse, RZ ;  /* 0x000000123c0c723c */ /* 0x084fea00000018ff */
[----:B------:R-:W2:Y:S03]  /*11450*/  LDSM.16.M88.4 R188, [R213+0x6800] ;  /* 0x00680000d5bc783b */ /* 0x000ea60000000200 */
[C---:B------:R-:W-:Y:S03]  /*11460*/  HMMA.16816.F32 R16, R64.reuse, R18, RZ ;  /* 0x000000124010723c */ /* 0x040fe600000018ff */
[----:B------:R-:W2:Y:S05]  /*11470*/  LDSM.16.M88.4 R192, [R213+0x6c00] ;  /* 0x006c0000d5c0783b */ /* 0x000eaa0000000200 */
[-C--:B-1----:R-:W-:Y:S01]  /*11480*/  HMMA.16816.F32 R20, R64, R32.reuse, RZ ;  /* 0x000000204014723c */ /* 0x082fe200000018ff */
[----:B------:R-:W-:Y:S06]  /*11490*/  LDSM.16.M88.4 R196, [R216+0x7000] ;  /* 0x00700000d8c4783b */ /* 0x000fec0000000200 */
[----:B------:R-:W-:Y:S01]  /*114a0*/  LDSM.16.M88.4 R200, [R217+0x3000] ;  /* 0x00300000d9c8783b */ /* 0x000fe20000000200 */
[C---:B------:R-:W-:Y:S05]  /*114b0*/  HMMA.16816.F32 R24, R60.reuse, R32, RZ ;  /* 0x000000203c18723c */ /* 0x040fea00000018ff */
[----:B------:R-:W-:Y:S03]  /*114c0*/  LDSM.16.M88.4 R204, [R213+0x7800] ;  /* 0x00780000d5cc783b */ /* 0x000fe60000000200 */
[-C--:B------:R-:W-:Y:S03]  /*114d0*/  HMMA.16816.F32 R28, R60, R34.reuse, RZ ;  /* 0x000000223c1c723c */ /* 0x080fe600000018ff */
[----:B------:R-:W-:Y:S05]  /*114e0*/  LDSM.16.M88.4 R208, [R213+0x7c00] ;  /* 0x007c0000d5d0783b */ /* 0x000fea0000000200 */
[C---:B------:R-:W-:Y:S08]  /*114f0*/  HMMA.16816.F32 R32, R64.reuse, R34, RZ ;  /* 0x000000224020723c */ /* 0x040ff000000018ff */
[-C--:B------:R-:W-:Y:S08]  /*11500*/  HMMA.16816.F32 R36, R64, R48.reuse, RZ ;  /* 0x000000304024723c */ /* 0x080ff000000018ff */
[C---:B------:R-:W-:Y:S08]  /*11510*/  HMMA.16816.F32 R40, R60.reuse, R48, RZ ;  /* 0x000000303c28723c */ /* 0x040ff000000018ff */
[-C--:B------:R-:W-:Y:S08]  /*11520*/  HMMA.16816.F32 R44, R60, R50.reuse, RZ ;  /* 0x000000323c2c723c */ /* 0x080ff000000018ff */
[C---:B------:R-:W-:Y:S08]  /*11530*/  HMMA.16816.F32 R48, R64.reuse, R50, RZ ;  /* 0x000000324030723c */ /* 0x040ff000000018ff */
[-C--:B------:R-:W-:Y:S08]  /*11540*/  HMMA.16816.F32 R52, R64, R168.reuse, RZ ;  /* 0x000000a84034723c */ /* 0x080ff000000018ff */
[C---:B------:R-:W-:Y:S08]  /*11550*/  HMMA.16816.F32 R56, R60.reuse, R168, RZ ;  /* 0x000000a83c38723c */ /* 0x040ff000000018ff */
[-C--:B------:R-:W-:Y:S08]  /*11560*/  HMMA.16816.F32 R60, R60, R170.reuse, RZ ;  /* 0x000000aa3c3c723c */ /* 0x080ff000000018ff */
[----:B------:R-:W-:Y:S01]  /*11570*/  HMMA.16816.F32 R64, R64, R170, RZ ;  /* 0x000000aa4040723c */ /* 0x000fe200000018ff */
[----:B------:R-:W1:Y:S07]  /*11580*/  LDSM.16.M88.4 R168, [R217+0x2000] ;  /* 0x00200000d9a8783b */ /* 0x000e6e0000000200 */
[-C--:B---3--:R-:W-:Y:S08]  /*11590*/  HMMA.16816.F32 R4, R172, R176.reuse, R4 ;  /* 0x000000b0ac04723c */ /* 0x088ff00000001804 */
[C---:B----4-:R-:W-:Y:S08]  /*115a0*/  HMMA.16816.F32 R8, R180.reuse, R176, R8 ;  /* 0x000000b0b408723c */ /* 0x050ff00000001808 */
[-C--:B------:R-:W-:Y:S08]  /*115b0*/  HMMA.16816.F32 R12, R180, R178.reuse, R12 ;  /* 0x000000b2b40c723c */ /* 0x080ff0000000180c */
[C---:B------:R-:W-:Y:S01]  /*115c0*/  HMMA.16816.F32 R16, R172.reuse, R178, R16 ;  /* 0x000000b2ac10723c */ /* 0x040fe20000001810 */
[----:B------:R-:W3:Y:S07]  /*115d0*/  LDSM.16.M88.4 R176, [R216+0x7400] ;  /* 0x00740000d8b0783b */ /* 0x000eee0000000200 */
        /* <DEDUP_REMOVED lines=13> */
[----:B------:R-:W2:Y:S07]  /*116b0*/  LDSM.16.M88.4 R180, [R216+0x7800] ;  /* 0x00780000d8b4783b */ /* 0x000eae0000000200 */
[----:B------:R-:W-:Y:S01]  /*116c0*/  HMMA.16816.F32 R64, R172, R194, R64 ;  /* 0x000000c2ac40723c */ /* 0x000fe20000001840 */
[----:B------:R-:W4:Y:S06]  /*116d0*/  LDSM.16.M88.4 R172, [R215+0x2000] ;  /* 0x00200000d7ac783b */ /* 0x000f2c0000000200 */
[----:B------:R-:W2:Y:S01]  /*116e0*/  LDSM.16.M88.4 R192, [R215+0x3000] ;  /* 0x00300000d7c0783b */ /* 0x000ea20000000200 */
        /* <DEDUP_REMOVED lines=21> */
[----:B------:R-:W3:Y:S01]  /*11840*/  LDSM.16.M88.4 R184, [R216+0x8400] ;  /* 0x00840000d8b8783b */ /* 0x000ee20000000200 */
[-C--:B----4-:R-:W-:Y:S08]  /*11850*/  HMMA.16816.F32 R4, R172, R188.reuse, R4 ;  /* 0x000000bcac04723c */ /* 0x090ff00000001804 */
[C---:B------:R-:W-:Y:S08]  /*11860*/  HMMA.16816.F32 R8, R192.reuse, R188, R8 ;  /* 0x000000bcc008723c */ /* 0x040ff00000001808 */
[-C--:B------:R-:W-:Y:S08]  /*11870*/  HMMA.16816.F32 R12, R192, R190.reuse, R12 ;  /* 0x000000bec00c723c */ /* 0x080ff0000000180c */
[C---:B------:R-:W-:Y:S01]  /*11880*/  HMMA.16816.F32 R16, R172.reuse, R190, R16 ;  /* 0x000000beac10723c */ /* 0x040fe20000001810 */
[----:B------:R-:W4:Y:S07]  /*11890*/  LDSM.16.M88.4 R188, [R216+0x8800] ;  /* 0x00880000d8bc783b */ /* 0x000f2e0000000200 */
[-C--:B-1----:R-:W-:Y:S08]  /*118a0*/  HMMA.16816.F32 R20, R172, R196.reuse, R20 ;  /* 0x000000c4ac14723c */ /* 0x082ff00000001814 */
[C---:B------:R-:W-:Y:S08]  /*118b0*/  HMMA.16816.F32 R24, R192.reuse, R196, R24 ;  /* 0x000000c4c018723c */ /* 0x040ff00000001818 */
[-C--:B------:R-:W-:Y:S08]  /*118c0*/  HMMA.16816.F32 R28, R192, R198.reuse, R28 ;  /* 0x000000c6c01c723c */ /* 0x080ff0000000181c */
[C---:B------:R-:W-:Y:S01]  /*118d0*/  HMMA.16816.F32 R32, R172.reuse, R198, R32 ;  /* 0x000000c6ac20723c */ /* 0x040fe20000001820 */
[----:B------:R-:W-:Y:S07]  /*118e0*/  LDSM.16.M88.4 R196, [R213+0x8000] ;  /* 0x00800000d5c4783b */ /* 0x000fee0000000200 */
        /* <DEDUP_REMOVED lines=8> */
[----:B------:R-:W1:Y:S07]  /*11970*/  LDSM.16.M88.4 R192, [R216+0x8c00] ;  /* 0x008c0000d8c0783b */ /* 0x000e6e0000000200 */
[----:B------:R-:W-:Y:S01]  /*11980*/  HMMA.16816.F32 R64, R172, R210, R64 ;  /* 0x000000d2ac40723c */ /* 0x000fe20000001840 */
[----:B------:R-:W1:Y:S06]  /*11990*/  LDSM.16.M88.4 R172, [R215+0x4000] ;  /* 0x00400000d7ac783b */ /* 0x000e6c0000000200 */
[----:B------:R-:W1:Y:S01]  /*119a0*/  LDSM.16.M88.4 R208, [R213+0x8800] ;  /* 0x00880000d5d0783b */ /* 0x000e620000000200 */
[-C--:B--2---:R-:W-:Y:S08]  /*119b0*/  HMMA.16816.F32 R4, R168, R176.reuse, R4 ;  /* 0x000000b0a804723c */ /* 0x084ff00000001804 */
[C---:B------:R-:W-:Y:S08]  /*119c0*/  HMMA.16816.F32 R8, R180.reuse, R176, R8 ;  /* 0x000000b0b408723c */ /* 0x040ff00000001808 */
[-C--:B------:R-:W-:Y:S08]  /*119d0*/  HMMA.16816.F32 R12, R180, R178.reuse, R12 ;  /* 0x000000b2b40c723c */ /* 0x080ff0000000180c */
[C---:B------:R-:W-:Y:S01]  /*119e0*/  HMMA.16816.F32 R16, R168.reuse, R178, R16 ;  /* 0x000000b2a810723c */ /* 0x040fe20000001810 */
[----:B------:R-:W2:Y:S01]  /*119f0*/  LDSM.16.M88.4 R176, [R213+0x8c00] ;  /* 0x008c0000d5b0783b */ /* 0x000ea20000000200 */
[----:B------:R-:W-:Y:S05]  /*11a00*/  DEPBAR.LE SB0, 0x0 ;  /* 0x000080000000791a */ /* 0x000fea0000000000 */
[----:B------:R-:W-:Y:S01]  /*11a10*/  BAR.SYNC.DEFER_BLOCKING 0x0 ;  /* 0x0000000000007b1d */ /* 0x000fe20000010000 */
[-C--:B---3--:R-:W-:Y:S08]  /*11a20*/  HMMA.16816.F32 R20, R168, R184.reuse, R20 ;  /* 0x000000b8a814723c */ /* 0x088ff00000001814 */
        /* <DEDUP_REMOVED lines=10> */
[----:B------:R-:W-:Y:S08]  /*11ad0*/  HMMA.16816.F32 R64, R168, R194, R64 ;  /* 0x000000c2a840723c */ /* 0x000ff00000001840 */
        /* <DEDUP_REMOVED lines=17> */
.L_x_290:
[----:B------:R-:W-:Y:S01]  /*11bf0*/  FMNMX.FTZ R166, R8, R2, !PT ;  /* 0x0000000208a67209 */ /* 0x000fe20007810000 */
[----:B------:R-:W-:Y:S01]  /*11c00*/  USHF.L.U32 UR4, UR30, 0x1, URZ ;  /* 0x000000011e047899 */ /* 0x000fe2000800063f */
[----:B-1----:R-:W-:Y:S01]  /*11c10*/  FMNMX.FTZ R168, R4, R164, !PT ;  /* 0x000000a404a87209 */ /* 0x002fe20007810000 */
[----:B------:R-:W-:Y:S01]  /*11c20*/  LDSM.16.MT88.4 R176, [R214+0x9000] ;  /* 0x00900000d6b0783b */ /* 0x000fe20000004200 */
        /* <DEDUP_REMOVED lines=54> */
[----:B--2---:R-:W-:Y:S02]  /*11f90*/  FMNMX.FTZ R171, R168, R171, !PT ;  /* 0x000000aba8ab7209 */ /* 0x004fe40007810000 */
[----:B------:R-:W-:Y:S01]  /*11fa0*/  FMNMX.FTZ R167, R55, R167, !PT ;  /* 0x000000a737a77209 */ /* 0x000fe20007810000 */
[----:B------:R-:W1:Y:S01]  /*11fb0*/  SHFL.BFLY PT, R166, R165, 0x1, 0x1f ;  /* 0x0c201f00a5a67f89 */ /* 0x000e6200000e0000 */
[----:B------:R-:W-:Y:S02]  /*11fc0*/  FMNMX.FTZ R169, R31, R169, !PT ;  /* 0x000000a91fa97209 */ /* 0x000fe40007810000 */
[----:B------:R-:W-:Y:S02]  /*11fd0*/  FMNMX.FTZ R167, R66, R167, !PT ;  /* 0x000000a742a77209 */ /* 0x000fe40007810000 */
[----:B------:R-:W-:Y:S02]  /*11fe0*/  FMNMX.FTZ R169, R42, R169, !PT ;  /* 0x000000a92aa97209 */ /* 0x000fe40007810000 */
[----:B------:R-:W-:Y:S01]  /*11ff0*/  FMNMX.FTZ R167, R67, R167, !PT ;  /* 0x000000a743a77209 */ /* 0x000fe20007810000 */
[----:B------:R-:W2:Y:S01]  /*12000*/  SHFL.BFLY PT, R168, R171, 0x1, 0x1f ;  /* 0x0c201f00aba87f89 */ /* 0x000ea200000e0000 */
[--C-:B------:R-:W-:Y:S02]  /*12010*/  LOP3.LUT R248, R239, UR14, R242.reuse, 0x96, !PT ;  /* 0x0000000eeff87c12 */ /* 0x100fe4000f8e96f2 */
[----:B------:R-:W-:Y:S03]  /*12020*/  LOP3.LUT R246, R235, UR14, R242, 0x96, !PT ;  /* 0x0000000eebf67c12 */ /* 0x000fe6000f8e96f2 */
[----:B------:R-:W-:Y:S02]  /*12030*/  IMAD.WIDE.U32 R248, R248, -0x326172a9, RZ ;  /* 0xcd9e8d57f8f87825 */ /* 0x000fe400078e00ff */
[----:B------:R-:W3:Y:S02]  /*12040*/  SHFL.BFLY PT, R170, R167, 0x2, 0x1f ;  /* 0x0c401f00a7aa7f89 */ /* 0x000ee400000e0000 */
[----:B------:R-:W-:Y:S01]  /*12050*/  IMAD.WIDE.U32 R246, R246, -0x326172a9, RZ ;  /* 0xcd9e8d57f6f67825 */ /* 0x000fe200078e00ff */
[----:B-1----:R-:W-:Y:S02]  /*12060*/  FMNMX.FTZ R166, R165, R166, !PT ;  /* 0x000000a6a5a67209 */ /* 0x002fe40007810000 */
[----:B------:R-:W-:Y:S03]  /*12070*/  FMNMX.FTZ R165, R43, R169, !PT ;  /* 0x000000a92ba57209 */ /* 0x000fe60007810000 */
[----:B------:R-:W-:Y:S01]  /*12080*/  FMUL.FTZ R198, R166, c[0x0][0x23c] ;  /* 0x00008f00a6c67a20 */ /* 0x000fe20000410000 */
[----:B------:R-:W-:Y:S01]  /*12090*/  FMNMX.FTZ R165, R46, R165, !PT ;  /* 0x000000a52ea57209 */ /* 0x000fe20007810000 */
[----:B------:R-:W-:Y:S01]  /*120a0*/  FADD.FTZ R2, -R166, R2 ;  /* 0x00000002a6027221 */ /* 0x000fe20000010100 */
[----:B--2---:R-:W-:Y:S02]  /*120b0*/  FMNMX.FTZ R168, R171, R168, !PT ;  /* 0x000000a8aba87209 */ /* 0x004fe40007810000 */
[----:B------:R-:W-:Y:S01]  /*120c0*/  FMNMX.FTZ R165, R47, R165, !PT ;  /* 0x000000a52fa57209 */ /* 0x000fe20007810000 */
[----:B------:R-:W-:Y:S01]  /*120d0*/  FMUL.FTZ R2, R2, c[0x0][0x23c] ;  /* 0x00008f0002027a20 */ /* 0x000fe20000410000 */
[C---:B------:R-:W-:Y:S01]  /*120e0*/  FSETP.NEU.FTZ.AND P0, PT, R168.reuse, -INF , PT ;  /* 0xff800000a800780b */ /* 0x040fe20003f1d000 */
[----:B------:R-:W-:Y:S01]  /*120f0*/  FMUL.FTZ R200, R168, c[0x0][0x23c] ;  /* 0x00008f00a8c87a20 */ /* 0x000fe20000410000 */
[----:B------:R-:W-:Y:S01]  /*12100*/  FMNMX.FTZ R165, R58, R165, !PT ;  /* 0x000000a53aa57209 */ /* 0x000fe20007810000 */
[----:B------:R-:W-:Y:S01]  /*12110*/  FADD.FTZ R164, -R168, R164 ;  /* 0x000000a4a8a47221 */ /* 0x000fe20000010100 */
[----:B---3--:R-:W-:Y:S01]  /*12120*/  FMNMX.FTZ R170, R167, R170, !PT ;  /* 0x000000aaa7aa7209 */ /* 0x008fe20007810000 */
[----:B------:R-:W1:Y:S01]  /*12130*/  MUFU.EX2 R2, R2 ;  /* 0x0000000200027308 */ /* 0x000e620000000800 */
[----:B------:R-:W-:Y:S01]  /*12140*/  FMNMX.FTZ R165, R59, R165, !PT ;  /* 0x000000a53ba57209 */ /* 0x000fe20007810000 */
[----:B------:R-:W-:Y:S01]  /*12150*/  FMUL.FTZ R164, R164, c[0x0][0x23c] ;  /* 0x00008f00a4a47a20 */ /* 0x000fe20000410000 */
[----:B------:R-:W-:Y:S01]  /*12160*/  FSEL R200, R200, RZ, P0 ;  /* 0x000000ffc8c87208 */ /* 0x000fe20000000000 */
[----:B------:R-:W2:Y:S01]  /*12170*/  SHFL.BFLY PT, R167, R170, 0x1, 0x1f ;  /* 0x0c201f00aaa77f89 */ /* 0x000ea200000e0000 */
[----:B------:R-:W-:Y:S03]  /*12180*/  FMNMX.FTZ R165, R62, R165, !PT ;  /* 0x000000a53ea57209 */ /* 0x000fe60007810000 */
[--C-:B------:R-:W-:Y:S01]  /*12190*/  FFMA.FTZ R169, R16, c[0x0][0x23c], -R200.reuse ;  /* 0x00008f0010a97a23 */ /* 0x100fe200000108c8 */
[----:B------:R-:W-:Y:S01]  /*121a0*/  FMNMX.FTZ R165, R63, R165, !PT ;  /* 0x000000a53fa57209 */ /* 0x000fe20007810000 */
[--C-:B------:R-:W-:Y:S01]  /*121b0*/  FFMA.FTZ R185, R4, c[0x0][0x23c], -R200.reuse ;  /* 0x00008f0004b97a23 */ /* 0x100fe200000108c8 */
[----:B------:R-:W3:Y:S01]  /*121c0*/  MUFU.EX2 R164, R164 ;  /* 0x000000a400a47308 */ /* 0x000ee20000000800 */
[--C-:B------:R-:W-:Y:S02]  /*121d0*/  FFMA.FTZ R186, R5, c[0x0][0x23c], -R200.reuse ;  /* 0x00008f0005ba7a23 */ /* 0x100fe400000108c8 */
[----:B------:R-:W4:Y:S01]  /*121e0*/  SHFL.BFLY PT, R16, R165, 0x2, 0x1f ;  /* 0x0c401f00a5107f89 */ /* 0x000f2200000e0000 */
[--C-:B------:R-:W-:Y:S02]  /*121f0*/  FFMA.FTZ R201, R20, c[0x0][0x23c], -R200.reuse ;  /* 0x00008f0014c97a23 */ /* 0x100fe400000108c8 */
[--C-:B------:R-:W-:Y:S02]  /*12200*/  FFMA.FTZ R52, R52, c[0x0][0x23c], -R200.reuse ;  /* 0x00008f0034347a23 */ /* 0x100fe400000108c8 */
[--C-:B------:R-:W-:Y:S02]  /*12210*/  FFMA.FTZ R64, R64, c[0x0][0x23c], -R200.reuse ;  /* 0x00008f0040407a23 */ /* 0x100fe400000108c8 */
[----:B------:R-:W-:Y:S01]  /*12220*/  MUFU.EX2 R169, R169 ;  /* 0x000000a900a97308 */ /* 0x000fe20000000800 */
[--C-:B------:R-:W-:Y:S02]  /*12230*/  FFMA.FTZ R65, R65, c[0x0][0x23c], -R200.reuse ;  /* 0x00008f0041417a23 */ /* 0x100fe400000108c8 */
[C---:B-1----:R-:W-:Y:S02]  /*12240*/  FMUL.FTZ R72, R2.reuse, R72 ;  /* 0x0000004802487220 */ /* 0x042fe40000410000 */
[----:B------:R-:W-:Y:S01]  /*12250*/  FMUL.FTZ R73, R2, R73 ;  /* 0x0000004902497220 */ /* 0x000fe20000410000 */
[----:B--2---:R-:W-:Y:S01]  /*12260*/  FMNMX.FTZ R167, R170, R167, !PT ;  /* 0x000000a7aaa77209 */ /* 0x004fe20007810000 */
[----:B------:R-:W-:Y:S02]  /*12270*/  FFMA.FTZ R170, R17, c[0x0][0x23c], -R200 ;  /* 0x00008f0011aa7a23 */ /* 0x000fe400000108c8 */
[----:B------:R-:W-:Y:S01]  /*12280*/  IMAD.U32 R17, RZ, RZ, UR33 ;  /* 0x00000021ff117e24 */ /* 0x000fe2000f8e00ff */
[C---:B------:R-:W-:Y:S01]  /*12290*/  FSETP.NEU.FTZ.AND P0, PT, R167.reuse, -INF , PT ;  /* 0xff800000a700780b */ /* 0x040fe20003f1d000 */
[C---:B------:R-:W-:Y:S01]  /*122a0*/  FMUL.FTZ R199, R167.reuse, c[0x0][0x23c] ;  /* 0x00008f00a7c77a20 */ /* 0x040fe20000410000 */
[----:B------:R-:W-:Y:S01]  /*122b0*/  MUFU.EX2 R185, R185 ;  /* 0x000000b900b97308 */ /* 0x000fe20000000800 */
[----:B------:R-:W-:Y:S01]  /*122c0*/  FADD.FTZ R3, -R167, R3 ;  /* 0x00000003a7037221 */ /* 0x000fe20000010100 */
[----:B------:R-:W-:Y:S01]  /*122d0*/  LOP3.LUT R17, R243, UR4, R17, 0x96, !PT ;  /* 0x00000004f3117c12 */ /* 0x000fe2000f8e9611 */
[----:B---3--:R-:W-:Y:S01]  /*122e0*/  FMUL.FTZ R68, R164, R68 ;  /* 0x00000044a4447220 */ /* 0x008fe20000410000 */
[----:B----4-:R-:W-:Y:S01]  /*122f0*/  FMNMX.FTZ R4, R165, R16, !PT ;  /* 0x00000010a5047209 */ /* 0x010fe20007810000 */
[----:B------:R-:W-:Y:S01]  /*12300*/  FMUL.FTZ R3, R3, c[0x0][0x23c] ;  /* 0x00008f0003037a20 */ /* 0x000fe20000410000 */
[----:B------:R-:W-:Y:S01]  /*12310*/  FSEL R199, R199, RZ, P0 ;  /* 0x000000ffc7c77208 */ /* 0x000fe20000000000 */
[----:B------:R-:W-:Y:S01]  /*12320*/  IMAD.WIDE.U32 R202, R17, -0x326172a9, RZ ;  /* 0xcd9e8d5711ca7825 */ /* 0x000fe200078e00ff */
[----:B------:R-:W-:Y:S01]  /*12330*/  FSETP.NEU.FTZ.AND P0, PT, R166, -INF , PT ;  /* 0xff800000a600780b */ /* 0x000fe20003f1d000 */
[----:B------:R-:W1:Y:S01]  /*12340*/  SHFL.BFLY PT, R165, R4, 0x1, 0x1f ;  /* 0x0c201f0004a57f89 */ /* 0x000e6200000e0000 */
[----:B------:R-:W-:Y:S01]  /*12350*/  MUFU.EX2 R170, R170 ;  /* 0x000000aa00aa7308 */ /* 0x000fe20000000800 */
[--C-:B------:R-:W-:Y:S01]  /*12360*/  FFMA.FTZ R187, R6, c[0x0][0x23c], -R199.reuse ;  /* 0x00008f0006bb7a23 */ /* 0x100fe200000108c7 */
[----:B------:R-:W-:Y:S01]  /*12370*/  LOP3.LUT R16, R203, UR15, R240, 0x96, !PT ;  /* 0x0000000fcb107c12 */ /* 0x000fe2000f8e96f0 */
[--C-:B------:R-:W-:Y:S01]  /*12380*/  FFMA.FTZ R188, R7, c[0x0][0x23c], -R199.reuse ;  /* 0x00008f0007bc7a23 */ /* 0x100fe200000108c7 */
[----:B------:R-:W-:Y:S01]  /*12390*/  LOP3.LUT R250, R249, UR13, R202, 0x96, !PT ;  /* 0x0000000df9fa7c12 */ /* 0x000fe2000f8e96ca */
[--C-:B------:R-:W-:Y:S01]  /*123a0*/  FFMA.FTZ R171, R18, c[0x0][0x23c], -R199.reuse ;  /* 0x00008f0012ab7a23 */ /* 0x100fe200000108c7 */
[----:B------:R-:W-:Y:S01]  /*123b0*/  LOP3.LUT R5, R203, UR15, R236, 0x96, !PT ;  /* 0x0000000fcb057c12 */ /* 0x000fe2000f8e96ec */
[----:B------:R-:W-:Y:S01]  /*123c0*/  IMAD.WIDE.U32 R16, R16, -0x2daee0ad, RZ ;  /* 0xd2511f5310107825 */ /* 0x000fe200078e00ff */
[----:B------:R-:W-:Y:S01]  /*123d0*/  LOP3.LUT R202, R247, UR13, R202, 0x96, !PT ;  /* 0x0000000df7ca7c12 */ /* 0x000fe2000f8e96ca */
[----:B------:R-:W-:Y:S01]  /*123e0*/  UIADD3 UR4, UR4, 0x1, URZ ;  /* 0x0000000104047890 */ /* 0x000fe2000fffe03f */
[----:B------:R-:W-:Y:S01]  /*123f0*/  FSEL R198, R198, RZ, P0 ;  /* 0x000000ffc6c67208 */ /* 0x000fe20000000000 */
[----:B------:R-:W-:Y:S01]  /*12400*/  IMAD.WIDE.U32 R250, R250, -0x2daee0ad, RZ ;  /* 0xd2511f53fafa7825 */ /* 0x000fe200078e00ff */
[----:B------:R-:W-:Y:S01]  /*12410*/  LOP3.LUT R6, R17, UR12, R238, 0x96, !PT ;  /* 0x0000000c11067c12 */ /* 0x000fe2000f8e96ee */
[----:B------:R-:W-:Y:S02]  /*12420*/  MUFU.EX2 R171, R171 ;  /* 0x000000ab00ab7308 */ /* 0x000fe40000000800 */
[----:B------:R-:W-:Y:S01]  /*12430*/  IMAD.WIDE.U32 R204, R5, -0x2daee0ad, RZ ;  /* 0xd2511f5305cc7825 */ /* 0x000fe200078e00ff */
[----:B------:R-:W-:Y:S03]  /*12440*/  LOP3.LUT R210, R251, UR10, R16, 0x96, !PT ;  /* 0x0000000afbd27c12 */ /* 0x000fe6000f8e9610 */
[----:B------:R-:W-:Y:S01]  /*12450*/  IMAD.WIDE.U32 R202, R202, -0x2daee0ad, RZ ;  /* 0xd2511f53caca7825 */ /* 0x000fe200078e00ff */
[----:B------:R-:W-:Y:S03]  /*12460*/  LOP3.LUT R5, R205, UR12, R234, 0x96, !PT ;  /* 0x0000000ccd057c12 */ /* 0x000fe6000f8e96ea */
[----:B------:R-:W-:Y:S01]  /*12470*/  IMAD.WIDE.U32 R6, R6, -0x326172a9, RZ ;  /* 0xcd9e8d5706067825 */ /* 0x000fe200078e00ff */
[----:B------:R-:W-:Y:S01]  /*12480*/  LOP3.LUT R204, R203, UR10, R204, 0x96, !PT ;  /* 0x0000000acbcc7c12 */ /* 0x000fe2000f8e96cc */
[----:B------:R-:W-:Y:S01]  /*12490*/  MUFU.EX2 R186, R186 ;  /* 0x000000ba00ba7308 */ /* 0x000fe20000000800 */
[----:B-1----:R-:W-:Y:S01]  /*124a0*/  FMNMX.FTZ R165, R4, R165, !PT ;  /* 0x000000a504a57209 */ /* 0x002fe20007810000 */
[----:B------:R-:W-:Y:S03]  /*124b0*/  IMAD.WIDE.U32 R210, R210, -0x326172a9, RZ ;  /* 0xcd9e8d57d2d27825 */ /* 0x000fe600078e00ff */
[----:B------:R-:W-:Y:S01]  /*124c0*/  FSETP.NEU.FTZ.AND P0, PT, R165, -INF , PT ;  /* 0xff800000a500780b */ /* 0x000fe20003f1d000 */
[----:B------:R-:W-:Y:S01]  /*124d0*/  IMAD.WIDE.U32 R206, R5, -0x326172a9, RZ ;  /* 0xcd9e8d5705ce7825 */ /* 0x000fe200078e00ff */
[----:B------:R-:W-:Y:S02]  /*124e0*/  LOP3.LUT R5, R7, UR11, R248, 0x96, !PT ;  /* 0x0000000b07057c12 */ /* 0x000fe4000f8e96f8 */
[----:B------:R-:W-:Y:S01]  /*124f0*/  LOP3.LUT R208, R211, UR9, R6, 0x96, !PT ;  /* 0x00000009d3d07c12 */ /* 0x000fe2000f8e9606 */
[----:B------:R-:W-:Y:S01]  /*12500*/  IMAD.WIDE.U32 R204, R204, -0x326172a9, RZ ;  /* 0xcd9e8d57cccc7825 */ /* 0x000fe200078e00ff */
[----:B------:R-:W-:Y:S01]  /*12510*/  LOP3.LUT R4, R207, UR11, R246, 0x96, !PT ;  /* 0x0000000bcf047c12 */ /* 0x000fe2000f8e96f6 */
[----:B------:R-:W-:Y:S02]  /*12520*/  MUFU.EX2 R187, R187 ;  /* 0x000000bb00bb7308 */ /* 0x000fe40000000800 */
[----:B------:R-:W-:Y:S01]  /*12530*/  FMUL.FTZ R197, R165, c[0x0][0x23c] ;  /* 0x00008f00a5c57a20 */ /* 0x000fe20000410000 */
[----:B------:R-:W-:Y:S01]  /*12540*/  LOP3.LUT R206, R205, UR9, R206, 0x96, !PT ;  /* 0x00000009cdce7c12 */ /* 0x000fe2000f8e96ce */
[--C-:B------:R-:W-:Y:S02]  /*12550*/  FFMA.FTZ R189, R8, c[0x0][0x23c], -R198.reuse ;  /* 0x00008f0008bd7a23 */ /* 0x100fe400000108c6 */
[----:B------:R-:W-:Y:S01]  /*12560*/  FFMA.FTZ R190, R9, c[0x0][0x23c], -R198 ;  /* 0x00008f0009be7a23 */ /* 0x000fe200000108c6 */
[----:B------:R-:W-:Y:S01]  /*12570*/  FSEL R197, R197, RZ, P0 ;  /* 0x000000ffc5c57208 */ /* 0x000fe20000000000 */
[----:B------:R-:W-:Y:S02]  /*12580*/  IMAD.WIDE.U32 R208, R208, -0x2daee0ad, RZ ;  /* 0xd2511f53d0d07825 */ /* 0x000fe400078e00ff */
[----:B------:R-:W-:Y:S02]  /*12590*/  MUFU.EX2 R188, R188 ;  /* 0x000000bc00bc7308 */ /* 0x000fe40000000800 */
[----:B------:R-:W-:Y:S04]  /*125a0*/  IMAD.WIDE.U32 R206, R206, -0x2daee0ad, RZ ;  /* 0xd2511f53cece7825 */ /* 0x000fe800078e00ff */
[----:B------:R-:W-:Y:S04]  /*125b0*/  IMAD.WIDE.U32 R6, R5, -0x2daee0ad, RZ ;  /* 0xd2511f5305067825 */ /* 0x000fe800078e00ff */
[----:B------:R-:W-:Y:S01]  /*125c0*/  IMAD.WIDE.U32 R8, R4, -0x2daee0ad, RZ ;  /* 0xd2511f5304087825 */ /* 0x000fe200078e00ff */
[----:B------:R-:W-:Y:S01]  /*125d0*/  LOP3.LUT R5, R209, UR6, R6, 0x96, !PT ;  /* 0x00000006d1057c12 */ /* 0x000fe2000f8e9606 */
[----:B------:R-:W-:Y:S01]  /*125e0*/  MUFU.EX2 R189, R189 ;  /* 0x000000bd00bd7308 */ /* 0x000fe20000000800 */
[----:B------:R-:W-:Y:S01]  /*125f0*/  LOP3.LUT R250, R7, UR8, R250, 0x96, !PT ;  /* 0x0000000807fa7c12 */ /* 0x000fe2000f8e96fa */
[----:B------:R-:W-:Y:S01]  /*12600*/  FFMA.FTZ R184, R19, c[0x0][0x23c], -R199 ;  /* 0x00008f0013b87a23 */ /* 0x000fe200000108c7 */
[----:B------:R-:W-:Y:S01]  /*12610*/  LOP3.LUT R4, R207, UR6, R8, 0x96, !PT ;  /* 0x00000006cf047c12 */ /* 0x000fe2000f8e9608 */
[--C-:B------:R-:W-:Y:S01]  /*12620*/  FFMA.FTZ R191, R10, c[0x0][0x23c], -R197.reuse ;  /* 0x00008f000abf7a23 */ /* 0x100fe200000108c5 */
[----:B------:R-:W-:Y:S01]  /*12630*/  LOP3.LUT R202, R9, UR8, R202, 0x96, !PT ;  /* 0x0000000809ca7c12 */ /* 0x000fe2000f8e96ca */
[--C-:B------:R-:W-:Y:S02]  /*12640*/  FFMA.FTZ R192, R11, c[0x0][0x23c], -R197.reuse ;  /* 0x00008f000bc07a23 */ /* 0x100fe400000108c5 */
[----:B------:R-:W-:Y:S02]  /*12650*/  IMAD.WIDE.U32 R6, R5, -0x326172a9, RZ ;  /* 0xcd9e8d5705067825 */ /* 0x000fe400078e00ff */
[----:B------:R-:W-:Y:S02]  /*12660*/  MUFU.EX2 R184, R184 ;  /* 0x000000b800b87308 */ /* 0x000fe40000000800 */
[----:B------:R-:W-:Y:S01]  /*12670*/  IMAD.WIDE.U32 R10, R4, -0x326172a9, RZ ;  /* 0xcd9e8d57040a7825 */ /* 0x000fe200078e00ff */
[----:B------:R-:W-:Y:S02]  /*12680*/  SHF.R.U32.HI R8, RZ, 0x10, R6 ;  /* 0x00000010ff087819 */ /* 0x000fe40000011606 */
[----:B------:R-:W-:Y:S01]  /*12690*/  LOP3.LUT R9, R6, 0xffff, RZ, 0xc0, !PT ;  /* 0x0000ffff06097812 */ /* 0x000fe200078ec0ff */
[----:B------:R-:W-:Y:S01]  /*126a0*/  IMAD.WIDE.U32 R250, R250, -0x326172a9, RZ ;  /* 0xcd9e8d57fafa7825 */ /* 0x000fe200078e00ff */
[----:B------:R-:W-:Y:S02]  /*126b0*/  LOP3.LUT R4, R10, 0xffff, RZ, 0xc0, !PT ;  /* 0x0000ffff0a047812 */ /* 0x000fe400078ec0ff */
[----:B------:R-:W-:Y:S01]  /*126c0*/  LOP3.LUT R174, R6, 0xff, RZ, 0xc0, !PT ;  /* 0x000000ff06ae7812 */ /* 0x000fe200078ec0ff */
[----:B------:R-:W-:Y:S01]  /*126d0*/  MUFU.EX2 R190, R190 ;  /* 0x000000be00be7308 */ /* 0x000fe20000000800 */
[----:B------:R-:W-:Y:S01]  /*126e0*/  IMAD.WIDE.U32 R202, R202, -0x326172a9, RZ ;  /* 0xcd9e8d57caca7825 */ /* 0x000fe200078e00ff */
[----:B------:R-:W-:Y:S02]  /*126f0*/  LOP3.LUT R5, R7, UR17, R250, 0x96, !PT ;  /* 0x0000001107057c12 */ /* 0x000fe4000f8e96fa */
[----:B------:R-:W-:Y:S01]  /*12700*/  SHF.R.U32.HI R175, RZ, 0x18, R6 ;  /* 0x00000018ffaf7819 */ /* 0x000fe20000011606 */
[----:B------:R-:W-:Y:S01]  /*12710*/  FFMA.FTZ R193, R12, c[0x0][0x23c], -R198 ;  /* 0x00008f000cc17a23 */ /* 0x000fe200000108c6 */
[----:B------:R-:W-:Y:S01]  /*12720*/  LOP3.LUT R6, R11, UR17, R202, 0x96, !PT ;  /* 0x000000110b067c12 */ /* 0x000fe2000f8e96ca */
[----:B------:R-:W-:Y:S01]  /*12730*/  FFMA.FTZ R194, R13, c[0x0][0x23c], -R198 ;  /* 0x00008f000dc27a23 */ /* 0x000fe200000108c6 */
[----:B------:R-:W-:Y:S01]  /*12740*/  LOP3.LUT R182, R10, 0xff, RZ, 0xc0, !PT ;  /* 0x000000ff0ab67812 */ /* 0x000fe200078ec0ff */
[--C-:B------:R-:W-:Y:S01]  /*12750*/  FFMA.FTZ R195, R14, c[0x0][0x23c], -R197.reuse ;  /* 0x00008f000ec37a23 */ /* 0x100fe200000108c5 */
[----:B------:R-:W-:Y:S01]  /*12760*/  MUFU.EX2 R191, R191 ;  /* 0x000000bf00bf7308 */ /* 0x000fe20000000800 */
[----:B------:R-:W-:Y:S01]  /*12770*/  FFMA.FTZ R196, R15, c[0x0][0x23c], -R197 ;  /* 0x00008f000fc47a23 */ /* 0x000fe200000108c5 */
[----:B------:R-:W-:Y:S01]  /*12780*/  LOP3.LUT R8, R8, 0xff, RZ, 0xc0, !PT ;  /* 0x000000ff08087812 */ /* 0x000fe200078ec0ff */
[----:B------:R-:W-:Y:S01]  /*12790*/  FADD.FTZ R0, -R165, R0 ;  /* 0x00000000a5007221 */ /* 0x000fe20000010100 */
[----:B------:R-:W-:Y:S01]  /*127a0*/  SHF.R.U32.HI R4, RZ, 0x8, R4 ;  /* 0x00000008ff047819 */ /* 0x000fe20000011604 */
[----:B------:R-:W-:Y:S01]  /*127b0*/  FMUL.FTZ R12, R2, R152 ;  /* 0x00000098020c7220 */ /* 0x000fe20000410000 */
[----:B------:R-:W-:Y:S01]  /*127c0*/  SHF.R.U32.HI R9, RZ, 0x8, R9 ;  /* 0x00000008ff097819 */ /* 0x000fe20000011609 */
[----:B------:R-:W-:Y:S01]  /*127d0*/  FMUL.FTZ R0, R0, c[0x0][0x23c] ;  /* 0x00008f0000007a20 */ /* 0x000fe20000410000 */
[----:B------:R-:W-:Y:S01]  /*127e0*/  PRMT R175, R8, 0x5410, R175 ;  /* 0x0000541008af7816 */ /* 0x000fe200000000af */
[----:B------:R-:W-:Y:S01]  /*127f0*/  FMUL.FTZ R13, R2, R153 ;  /* 0x00000099020d7220 */ /* 0x000fe20000410000 */
[----:B------:R-:W-:Y:S01]  /*12800*/  MUFU.EX2 R192, R192 ;  /* 0x000000c000c07308 */ /* 0x000fe20000000800 */
[----:B------:R-:W-:Y:S01]  /*12810*/  PRMT R182, R182, 0x5410, R4 ;  /* 0x00005410b6b67816 */ /* 0x000fe20000000004 */
[----:B------:R-:W-:Y:S01]  /*12820*/  FMUL.FTZ R16, R164, R148 ;  /* 0x00000094a4107220 */ /* 0x000fe20000410000 */
[----:B------:R-:W-:Y:S01]  /*12830*/  LOP3.LUT R4, R6, 0xffff, RZ, 0xc0, !PT ;  /* 0x0000ffff06047812 */ /* 0x000fe200078ec0ff */
[--C-:B------:R-:W-:Y:S01]  /*12840*/  HSET2.LE.AND R175, R175, R228.reuse, PT ;  /* 0x000000e4afaf7233 */ /* 0x100fe20003803000 */
[--C-:B------:R-:W-:Y:S01]  /*12850*/  SHF.R.U32.HI R181, RZ, 0x10, R6.reuse ;  /* 0x00000010ffb57819 */ /* 0x100fe20000011606 */
[--C-:B------:R-:W-:Y:S01]  /*12860*/  HSET2.LE.AND R182, R182, R228.reuse, PT ;  /* 0x000000e4b6b67233 */ /* 0x100fe20003803000 */
[----:B------:R-:W-:Y:S01]  /*12870*/  LOP3.LUT R8, R5, 0xffff, RZ, 0xc0, !PT ;  /* 0x0000ffff05087812 */ /* 0x000fe200078ec0ff */
[----:B------:R-:W-:Y:S01]  /*12880*/  FMUL.FTZ R17, R164, R149 ;  /* 0x00000095a4117220 */ /* 0x000fe20000410000 */
[----:B------:R-:W-:Y:S01]  /*12890*/  SHF.R.U32.HI R173, RZ, 0x10, R5 ;  /* 0x00000010ffad7819 */ /* 0x000fe20000011605 */
[----:B------:R-:W1:Y:S01]  /*128a0*/  MUFU.EX2 R3, R3 ;  /* 0x0000000300037308 */ /* 0x000e620000000800 */
[----:B------:R-:W-:Y:S01]  /*128b0*/  PRMT R174, R174, 0x5410, R9 ;  /* 0x00005410aeae7816 */ /* 0x000fe20000000009 */
[----:B------:R-:W-:Y:S01]  /*128c0*/  FMUL.FTZ R69, R164, R69 ;  /* 0x00000045a4457220 */ /* 0x000fe20000410000 */
[----:B------:R-:W-:Y:S01]  /*128d0*/  LOP3.LUT R180, R6, 0xff, RZ, 0xc0, !PT ;  /* 0x000000ff06b47812 */ /* 0x000fe200078ec0ff */
[C---:B------:R-:W-:Y:S01]  /*128e0*/  FMUL.FTZ R76, R2.reuse, R76 ;  /* 0x0000004c024c7220 */ /* 0x040fe20000410000 */
[----:B------:R-:W-:Y:S01]  /*128f0*/  SHF.R.U32.HI R6, RZ, 0x18, R6 ;  /* 0x00000018ff067819 */ /* 0x000fe20000011606 */
[--C-:B------:R-:W-:Y:S01]  /*12900*/  HSET2.LE.AND R174, R174, R228.reuse, PT ;  /* 0x000000e4aeae7233 */ /* 0x100fe20003803000 */
[----:B------:R-:W-:Y:S01]  /*12910*/  SHF.R.U32.HI R8, RZ, 0x8, R8 ;  /* 0x00000008ff087819 */ /* 0x000fe20000011608 */
[----:B------:R-:W-:Y:S01]  /*12920*/  FMUL.FTZ R77, R2, R77 ;  /* 0x0000004d024d7220 */ /* 0x000fe20000410000 */
[----:B------:R-:W-:Y:S01]  /*12930*/  SHF.R.U32.HI R4, RZ, 0x8, R4 ;  /* 0x00000008ff047819 */ /* 0x000fe20000011604 */
[----:B------:R-:W-:Y:S01]  /*12940*/  MUFU.EX2 R193, R193 ;  /* 0x000000c100c17308 */ /* 0x000fe20000000800 */
[----:B------:R-:W-:Y:S01]  /*12950*/  LOP3.LUT R181, R181, 0xff, RZ, 0xc0, !PT ;  /* 0x000000ffb5b57812 */ /* 0x000fe200078ec0ff */
[C---:B------:R-:W-:Y:S01]  /*12960*/  FMUL.FTZ R80, R164.reuse, R80 ;  /* 0x00000050a4507220 */ /* 0x040fe20000410000 */
[----:B------:R-:W-:Y:S01]  /*12970*/  LOP3.LUT R172, R5, 0xff, RZ, 0xc0, !PT ;  /* 0x000000ff05ac7812 */ /* 0x000fe200078ec0ff */
[C---:B------:R-:W-:Y:S01]  /*12980*/  FMUL.FTZ R81, R164.reuse, R81 ;  /* 0x00000051a4517220 */ /* 0x040fe20000410000 */
[----:B------:R-:W-:Y:S01]  /*12990*/  SHF.R.U32.HI R5, RZ, 0x18, R5 ;  /* 0x00000018ff057819 */ /* 0x000fe20000011605 */
[C---:B------:R-:W-:Y:S01]  /*129a0*/  FMUL.FTZ R84, R164.reuse, R84 ;  /* 0x00000054a4547220 */ /* 0x040fe20000410000 */
[----:B------:R-:W-:Y:S01]  /*129b0*/  LOP3.LUT R173, R173, 0xff, RZ, 0xc0, !PT ;  /* 0x000000ffadad7812 */ /* 0x000fe200078ec0ff */
[----:B------:R-:W-:Y:S01]  /*129c0*/  FMUL.FTZ R85, R164, R85 ;  /* 0x00000055a4557220 */ /* 0x000fe20000410000 */
[----:B------:R-:W-:Y:S01]  /*129d0*/  SHF.R.U32.HI R183, RZ, 0x10, R10 ;  /* 0x00000010ffb77819 */ /* 0x000fe2000001160a */
[----:B------:R-:W2:Y:S01]  /*129e0*/  MUFU.EX2 R194, R194 ;  /* 0x000000c200c27308 */ /* 0x000ea20000000800 */
[----:B------:R-:W-:Y:S01]  /*129f0*/  PRMT R181, R181, 0x5410, R6 ;  /* 0x00005410b5b57816 */ /* 0x000fe20000000006 */
[----:B------:R-:W-:Y:S01]  /*12a00*/  FMUL.FTZ R88, R2, R88 ;  /* 0x0000005802587220 */ /* 0x000fe20000410000 */
[----:B------:R-:W-:Y:S01]  /*12a10*/  PRMT R172, R172, 0x5410, R8 ;  /* 0x00005410acac7816 */ /* 0x000fe20000000008 */
[----:B-1----:R-:W-:Y:S01]  /*12a20*/  FMUL.FTZ R18, R3, R150 ;  /* 0x0000009603127220 */ /* 0x002fe20000410000 */
[----:B------:R-:W-:Y:S01]  /*12a30*/  PRMT R173, R173, 0x5410, R5 ;  /* 0x00005410adad7816 */ /* 0x000fe20000000005 */
[--C-:B------:R-:W-:Y:S01]  /*12a40*/  HSET2.LE.AND R181, R181, R228.reuse, PT ;  /* 0x000000e4b5b57233 */ /* 0x100fe20003803000 */
[----:B------:R-:W-:Y:S01]  /*12a50*/  PRMT R180, R180, 0x5410, R4 ;  /* 0x00005410b4b47816 */ /* 0x000fe20000000004 */
[--C-:B------:R-:W-:Y:S01]  /*12a60*/  HSET2.LE.AND R172, R172, R228.reuse, PT ;  /* 0x000000e4acac7233 */ /* 0x100fe20003803000 */
[----:B------:R-:W-:Y:S01]  /*12a70*/  SHF.R.U32.HI R7, RZ, 0x18, R10 ;  /* 0x00000018ff077819 */ /* 0x000fe2000001160a */
[----:B------:R-:W-:Y:S01]  /*12a80*/  MUFU.EX2 R195, R195 ;  /* 0x000000c300c37308 */ /* 0x000fe20000000800 */
[----:B------:R-:W-:Y:S01]  /*12a90*/  F2FP.PACK_AB R5, R170, R169 ;  /* 0x000000a9aa05723e */ /* 0x000fe200000000ff */
[--C-:B------:R-:W-:Y:S01]  /*12aa0*/  HSET2.LE.AND R173, R173, R228.reuse, PT ;  /* 0x000000e4adad7233 */ /* 0x100fe20003803000 */
[----:B------:R-:W-:Y:S01]  /*12ab0*/  F2FP.PACK_AB R4, R184, R171 ;  /* 0x000000abb804723e */ /* 0x000fe200000000ff */
[--C-:B------:R-:W-:Y:S01]  /*12ac0*/  HSET2.LE.AND R180, R180, R228.reuse, PT ;  /* 0x000000e4b4b47233 */ /* 0x100fe20003803000 */
[----:B------:R-:W-:Y:S01]  /*12ad0*/  LOP3.LUT R183, R183, 0xff, RZ, 0xc0, !PT ;  /* 0x000000ffb7b77812 */ /* 0x000fe200078ec0ff */
[----:B------:R-:W-:Y:S01]  /*12ae0*/  FMUL.FTZ R19, R3, R151 ;  /* 0x0000009703137220 */ /* 0x000fe20000410000 */
[----:B------:R-:W-:Y:S01]  /*12af0*/  LOP3.LUT R174, R174, R5, RZ, 0xc0, !PT ;  /* 0x00000005aeae7212 */ /* 0x000fe200078ec0ff */
[----:B------:R-:W-:Y:S01]  /*12b00*/  LDSM.16.MT88.4 R148, [R214+0xa000] ;  /* 0x00a00000d694783b */ /* 0x000fe20000004200 */
[----:B------:R-:W-:Y:S01]  /*12b10*/  LOP3.LUT R175, R175, R4, RZ, 0xc0, !PT ;  /* 0x00000004afaf7212 */ /* 0x000fe200078ec0ff */
[----:B------:R-:W1:Y:S01]  /*12b20*/  MUFU.EX2 R196, R196 ;  /* 0x000000c400c47308 */ /* 0x000e620000000800 */
[----:B------:R-:W-:Y:S01]  /*12b30*/  F2FP.PACK_AB R6, R188, R187 ;  /* 0x000000bbbc06723e */ /* 0x000fe200000000ff */
[C---:B------:R-:W-:Y:S01]  /*12b40*/  FMUL.FTZ R70, R3.reuse, R70 ;  /* 0x0000004603467220 */ /* 0x040fe20000410000 */
[----:B------:R-:W-:Y:S01]  /*12b50*/  F2FP.PACK_AB R5, R190, R189 ;  /* 0x000000bdbe05723e */ /* 0x000fe200000000ff */
[C---:B------:R-:W-:Y:S01]  /*12b60*/  FMUL.FTZ R71, R3.reuse, R71 ;  /* 0x0000004703477220 */ /* 0x040fe20000410000 */
[----:B------:R-:W-:Y:S01]  /*12b70*/  F2FP.PACK_AB R4, R192, R191 ;  /* 0x000000bfc004723e */ /* 0x000fe200000000ff */
[----:B------:R-:W-:Y:S01]  /*12b80*/  FMUL.FTZ R82, R3, R82 ;  /* 0x0000005203527220 */ /* 0x000fe20000410000 */
[----:B------:R-:W-:Y:S01]  /*12b90*/  PRMT R183, R183, 0x5410, R7 ;  /* 0x00005410b7b77816 */ /* 0x000fe20000000007 */
[----:B------:R-:W-:Y:S01]  /*12ba0*/  FMUL.FTZ R83, R3, R83 ;  /* 0x0000005303537220 */ /* 0x000fe20000410000 */
[----:B------:R-:W-:Y:S01]  /*12bb0*/  F2FP.PACK_AB R7, R186, R185 ;  /* 0x000000b9ba07723e */ /* 0x000fe200000000ff */
[----:B------:R-:W3:Y:S01]  /*12bc0*/  MUFU.EX2 R0, R0 ;  /* 0x0000000000007308 */ /* 0x000ee20000000800 */
[----:B------:R-:W-:Y:S01]  /*12bd0*/  LOP3.LUT R173, R173, R6, RZ, 0xc0, !PT ;  /* 0x00000006adad7212 */ /* 0x000fe200078ec0ff */
[C---:B------:R-:W-:Y:S01]  /*12be0*/  FMUL.FTZ R6, R3.reuse, R162 ;  /* 0x000000a203067220 */ /* 0x040fe20000410000 */
[----:B------:R-:W-:Y:S01]  /*12bf0*/  LOP3.LUT R172, R172, R7, RZ, 0xc0, !PT ;  /* 0x00000007acac7212 */ /* 0x000fe200078ec0ff */
[----:B------:R-:W-:Y:S01]  /*12c00*/  FMUL.FTZ R7, R3, R163 ;  /* 0x000000a303077220 */ /* 0x000fe20000410000 */
[----:B------:R-:W-:Y:S01]  /*12c10*/  LOP3.LUT R180, R180, R5, RZ, 0xc0, !PT ;  /* 0x00000005b4b47212 */ /* 0x000fe200078ec0ff */
[C---:B------:R-:W-:Y:S01]  /*12c20*/  FMUL.FTZ R5, R164.reuse, R161 ;  /* 0x000000a1a4057220 */ /* 0x040fe20000410000 */
[----:B------:R-:W-:Y:S01]  /*12c30*/  LOP3.LUT R181, R181, R4, RZ, 0xc0, !PT ;  /* 0x00000004b5b57212 */ /* 0x000fe200078ec0ff */
[----:B------:R-:W-:Y:S01]  /*12c40*/  FMUL.FTZ R4, R164, R160 ;  /* 0x000000a0a4047220 */ /* 0x000fe20000410000 */
[--C-:B------:R-:W-:Y:S01]  /*12c50*/  HSET2.LE.AND R183, R183, R228.reuse, PT ;  /* 0x000000e4b7b77233 */ /* 0x100fe20003803000 */
[----:B------:R-:W4:Y:S01]  /*12c60*/  LDSM.16.MT88.4 R160, [R212+0x9000] ;  /* 0x00900000d4a0783b */ /* 0x000f220000004200 */
[----:B--2---:R-:W-:Y:S01]  /*12c70*/  F2FP.PACK_AB R9, R194, R193 ;  /* 0x000000c1c209723e */ /* 0x004fe200000000ff */
[----:B------:R-:W-:Y:S01]  /*12c80*/  FMUL.FTZ R20, R2, R140 ;  /* 0x0000008c02147220 */ /* 0x000fe20000410000 */
[----:B------:R-:W-:Y:S01]  /*12c90*/  LOP3.LUT R210, R251, UR7, R210, 0x96, !PT ;  /* 0x00000007fbd27c12 */ /* 0x000fe2000f8e96d2 */
[--C-:B------:R-:W-:Y:S01]  /*12ca0*/  FFMA.FTZ R46, R46, c[0x0][0x23c], -R197.reuse ;  /* 0x00008f002e2e7a23 */ /* 0x100fe200000108c5 */
[-C--:B------:R-:W-:Y:S01]  /*12cb0*/  HMMA.16816.F32 R4, R172, R176.reuse, R4 ;  /* 0x000000b0ac04723c */ /* 0x080fe20000001804 */
[----:B-1----:R-:W-:Y:S01]  /*12cc0*/  F2FP.PACK_AB R8, R196, R195 ;  /* 0x000000c3c408723e */ /* 0x002fe200000000ff */
[----:B------:R-:W-:Y:S01]  /*12cd0*/  FMUL.FTZ R86, R3, R86 ;  /* 0x0000005603567220 */ /* 0x000fe20000410000 */
[----:B------:R-:W-:Y:S01]  /*12ce0*/  LOP3.LUT R182, R182, R9, RZ, 0xc0, !PT ;  /* 0x00000009b6b67212 */ /* 0x000fe200078ec0ff */
[C---:B------:R-:W-:Y:S01]  /*12cf0*/  FMUL.FTZ R9, R2.reuse, R157 ;  /* 0x0000009d02097220 */ /* 0x040fe20000410000 */
[----:B------:R-:W-:Y:S01]  /*12d00*/  LOP3.LUT R183, R183, R8, RZ, 0xc0, !PT ;  /* 0x00000008b7b77212 */ /* 0x000fe200078ec0ff */
[----:B------:R-:W-:Y:S01]  /*12d10*/  FMUL.FTZ R8, R2, R156 ;  /* 0x0000009c02087220 */ /* 0x000fe20000410000 */
[----:B------:R-:W-:Y:S01]  /*12d20*/  LOP3.LUT R156, R203, UR7, R204, 0x96, !PT ;  /* 0x00000007cb9c7c12 */ /* 0x000fe2000f8e96cc */
[----:B------:R-:W-:Y:S01]  /*12d30*/  FMUL.FTZ R87, R3, R87 ;  /* 0x0000005703577220 */ /* 0x000fe20000410000 */
[----:B------:R-:W-:Y:S03]  /*12d40*/  MUFU.EX2 R201, R201 ;  /* 0x000000c900c97308 */ /* 0x000fe60000000800 */
[C---:B---3--:R-:W-:Y:S02]  /*12d50*/  FMUL.FTZ R10, R0.reuse, R158 ;  /* 0x0000009e000a7220 */ /* 0x048fe40000410000 */
[C---:B------:R-:W-:Y:S02]  /*12d60*/  FMUL.FTZ R11, R0.reuse, R159 ;  /* 0x0000009f000b7220 */ /* 0x040fe40000410000 */
[C---:B------:R-:W-:Y:S02]  /*12d70*/  FMUL.FTZ R14, R0.reuse, R154 ;  /* 0x0000009a000e7220 */ /* 0x040fe40000410000 */
[----:B------:R-:W-:Y:S01]  /*12d80*/  FMUL.FTZ R15, R0, R155 ;  /* 0x0000009b000f7220 */ /* 0x000fe20000410000 */
[----:B------:R-:W-:Y:S01]  /*12d90*/  MUFU.EX2 R158, R52 ;  /* 0x00000034009e7308 */ /* 0x000fe20000000800 */
[----:B------:R-:W1:Y:S01]  /*12da0*/  LDSM.16.MT88.4 R152, [R212+0xa000] ;  /* 0x00a00000d498783b */ /* 0x000e620000004200 */
[C---:B------:R-:W-:Y:S01]  /*12db0*/  HMMA.16816.F32 R8, R180.reuse, R176, R8 ;  /* 0x000000b0b408723c */ /* 0x040fe20000001808 */
[--C-:B------:R-:W-:Y:S02]  /*12dc0*/  FFMA.FTZ R252, R47, c[0x0][0x23c], -R197.reuse ;  /* 0x00008f002ffc7a23 */ /* 0x100fe400000108c5 */
[----:B------:R-:W-:Y:S02]  /*12dd0*/  FFMA.FTZ R57, R57, c[0x0][0x23c], -R198 ;  /* 0x00008f0039397a23 */ /* 0x000fe400000108c6 */
[--C-:B------:R-:W-:Y:S02]  /*12de0*/  FFMA.FTZ R58, R58, c[0x0][0x23c], -R197.reuse ;  /* 0x00008f003a3a7a23 */ /* 0x100fe400000108c5 */
[--C-:B------:R-:W-:Y:S01]  /*12df0*/  FFMA.FTZ R59, R59, c[0x0][0x23c], -R197.reuse ;  /* 0x00008f003b3b7a23 */ /* 0x100fe200000108c5 */
[-C--:B------:R-:W-:Y:S01]  /*12e00*/  HMMA.16816.F32 R12, R180, R178.reuse, R12 ;  /* 0x000000b2b40c723c */ /* 0x080fe2000000180c */
[----:B------:R-:W-:Y:S01]  /*12e10*/  FFMA.FTZ R62, R62, c[0x0][0x23c], -R197 ;  /* 0x00008f003e3e7a23 */ /* 0x000fe200000108c5 */
[----:B------:R-:W-:Y:S02]  /*12e20*/  MUFU.EX2 R252, R252 ;  /* 0x000000fc00fc7308 */ /* 0x000fe40000000800 */
[----:B------:R-:W-:Y:S02]  /*12e30*/  FMUL.FTZ R89, R2, R89 ;  /* 0x0000005902597220 */ /* 0x000fe40000410000 */
[C---:B------:R-:W-:Y:S02]  /*12e40*/  FMUL.FTZ R90, R0.reuse, R90 ;  /* 0x0000005a005a7220 */ /* 0x040fe40000410000 */
[C---:B------:R-:W-:Y:S01]  /*12e50*/  HMMA.16816.F32 R16, R172.reuse, R178, R16 ;  /* 0x000000b2ac10723c */ /* 0x040fe20000001810 */
[----:B------:R-:W-:Y:S03]  /*12e60*/  FMUL.FTZ R91, R0, R91 ;  /* 0x0000005b005b7220 */ /* 0x000fe60000410000 */
[C---:B------:R-:W-:Y:S01]  /*12e70*/  FMUL.FTZ R92, R2.reuse, R92 ;  /* 0x0000005c025c7220 */ /* 0x040fe20000410000 */
[----:B------:R-:W-:Y:S01]  /*12e80*/  MUFU.EX2 R64, R64 ;  /* 0x0000004000407308 */ /* 0x000fe20000000800 */
[----:B------:R-:W-:Y:S02]  /*12e90*/  FMUL.FTZ R93, R2, R93 ;  /* 0x0000005d025d7220 */ /* 0x000fe40000410000 */
[-C--:B----4-:R-:W-:Y:S01]  /*12ea0*/  HMMA.16816.F32 R68, R172, R160.reuse, R68 ;  /* 0x000000a0ac44723c */ /* 0x090fe20000001844 */
[C---:B------:R-:W-:Y:S03]  /*12eb0*/  FMUL.FTZ R74, R0.reuse, R74 ;  /* 0x0000004a004a7220 */ /* 0x040fe60000410000 */
[C---:B------:R-:W-:Y:S02]  /*12ec0*/  FMUL.FTZ R75, R0.reuse, R75 ;  /* 0x0000004b004b7220 */ /* 0x040fe40000410000 */
[C---:B------:R-:W-:Y:S01]  /*12ed0*/  FMUL.FTZ R94, R0.reuse, R94 ;  /* 0x0000005e005e7220 */ /* 0x040fe20000410000 */
[----:B------:R-:W-:Y:S01]  /*12ee0*/  MUFU.EX2 R65, R65 ;  /* 0x0000004100417308 */ /* 0x000fe20000000800 */
[C---:B------:R-:W-:Y:S03]  /*12ef0*/  FMUL.FTZ R95, R0.reuse, R95 ;  /* 0x0000005f005f7220 */ /* 0x040fe60000410000 */
[C---:B------:R-:W-:Y:S01]  /*12f00*/  HMMA.16816.F32 R72, R180.reuse, R160, R72 ;  /* 0x000000a0b448723c */ /* 0x040fe20000001848 */
[C---:B------:R-:W-:Y:S02]  /*12f10*/  FMUL.FTZ R78, R0.reuse, R78 ;  /* 0x0000004e004e7220 */ /* 0x040fe40000410000 */
[----:B------:R-:W-:Y:S02]  /*12f20*/  FMUL.FTZ R79, R0, R79 ;  /* 0x0000004f004f7220 */ /* 0x000fe40000410000 */
[C---:B------:R-:W-:Y:S01]  /*12f30*/  FMUL.FTZ R96, R164.reuse, R96 ;  /* 0x00000060a4607220 */ /* 0x040fe20000410000 */
[----:B------:R-:W-:Y:S01]  /*12f40*/  MUFU.EX2 R160, R58 ;  /* 0x0000003a00a07308 */ /* 0x000fe20000000800 */
[----:B------:R-:W-:Y:S02]  /*12f50*/  FMUL.FTZ R97, R164, R97 ;  /* 0x00000061a4617220 */ /* 0x000fe40000410000 */
[C---:B------:R-:W-:Y:S01]  /*12f60*/  FMUL.FTZ R98, R3.reuse, R98 ;  /* 0x0000006203627220 */ /* 0x040fe20000410000 */
[-C--:B------:R-:W-:Y:S02]  /*12f70*/  HMMA.16816.F32 R76, R180, R162.reuse, R76 ;  /* 0x000000a2b44c723c */ /* 0x080fe4000000184c */
[----:B------:R-:W-:Y:S02]  /*12f80*/  FMUL.FTZ R99, R3, R99 ;  /* 0x0000006303637220 */ /* 0x000fe40000410000 */
[----:B------:R-:W-:Y:S02]  /*12f90*/  FFMA.FTZ R202, R21, c[0x0][0x23c], -R200 ;  /* 0x00008f0015ca7a23 */ /* 0x000fe400000108c8 */
[----:B------:R-:W-:Y:S02]  /*12fa0*/  FMUL.FTZ R21, R2, R141 ;  /* 0x0000008d02157220 */ /* 0x000fe40000410000 */
[C---:B------:R-:W-:Y:S01]  /*12fb0*/  HMMA.16816.F32 R80, R172.reuse, R162, R80 ;  /* 0x000000a2ac50723c */ /* 0x040fe20000001850 */
[----:B------:R-:W-:Y:S03]  /*12fc0*/  MUFU.EX2 R163, R57 ;  /* 0x0000003900a37308 */ /* 0x000fe60000000800 */
[--C-:B------:R-:W-:Y:S02]  /*12fd0*/  FFMA.FTZ R203, R22, c[0x0][0x23c], -R199.reuse ;  /* 0x00008f0016cb7a23 */ /* 0x100fe400000108c7 */
[C---:B------:R-:W-:Y:S02]  /*12fe0*/  FMUL.FTZ R22, R0.reuse, R142 ;  /* 0x0000008e00167220 */ /* 0x040fe40000410000 */
[-C--:B------:R-:W-:Y:S01]  /*12ff0*/  HMMA.16816.F32 R84, R172, R148.reuse, R84 ;  /* 0x00000094ac54723c */ /* 0x080fe20000001854 */
[----:B------:R-:W-:Y:S02]  /*13000*/  FFMA.FTZ R204, R23, c[0x0][0x23c], -R199 ;  /* 0x00008f0017cc7a23 */ /* 0x000fe400000108c7 */
[----:B------:R-:W-:Y:S01]  /*13010*/  MUFU.EX2 R202, R202 ;  /* 0x000000ca00ca7308 */ /* 0x000fe20000000800 */
[----:B------:R-:W-:Y:S02]  /*13020*/  FMUL.FTZ R23, R0, R143 ;  /* 0x0000008f00177220 */ /* 0x000fe40000410000 */
[----:B------:R-:W-:Y:S01]  /*13030*/  LDSM.16.MT88.4 R140, [R212+0xb000] ;  /* 0x00b00000d48c783b */ /* 0x000fe20000004200 */
[--C-:B------:R-:W-:Y:S01]  /*13040*/  FFMA.FTZ R31, R31, c[0x0][0x23c], -R197.reuse ;  /* 0x00008f001f1f7a23 */ /* 0x100fe200000108c5 */
[C---:B------:R-:W-:Y:S01]  /*13050*/  HMMA.16816.F32 R88, R180.reuse, R148, R88 ;  /* 0x00000094b458723c */ /* 0x040fe20000001858 */
[----:B------:R-:W-:Y:S04]  /*13060*/  IMAD.WIDE.U32 R156, R156, -0x2daee0ad, RZ ;  /* 0xd2511f539c9c7825 */ /* 0x000fe800078e00ff */
[----:B------:R-:W-:Y:S01]  /*13070*/  FFMA.FTZ R205, R28, c[0x0][0x23c], -R198 ;  /* 0x00008f001ccd7a23 */ /* 0x000fe200000108c6 */
[----:B------:R-:W-:Y:S01]  /*13080*/  LOP3.LUT R28, R156, 0xffff, RZ, 0xc0, !PT ;  /* 0x0000ffff9c1c7812 */ /* 0x000fe200078ec0ff */
[----:B------:R-:W-:Y:S01]  /*13090*/  FFMA.FTZ R207, R30, c[0x0][0x23c], -R197 ;  /* 0x00008f001ecf7a23 */ /* 0x000fe200000108c5 */
[-C--:B------:R-:W-:Y:S01]  /*130a0*/  HMMA.16816.F32 R92, R180, R150.reuse, R92 ;  /* 0x00000096b45c723c */ /* 0x080fe2000000185c */
[C---:B------:R-:W-:Y:S01]  /*130b0*/  FMUL.FTZ R30, R3.reuse, R138 ;  /* 0x0000008a031e7220 */ /* 0x040fe20000410000 */
[----:B------:R-:W-:Y:S02]  /*130c0*/  MUFU.EX2 R203, R203 ;  /* 0x000000cb00cb7308 */ /* 0x000fe40000000800 */
[C---:B------:R-:W-:Y:S02]  /*130d0*/  FMUL.FTZ R124, R2.reuse, R124 ;  /* 0x0000007c027c7220 */ /* 0x040fe40000410000 */
[----:B------:R-:W-:Y:S02]  /*130e0*/  FMUL.FTZ R125, R2, R125 ;  /* 0x0000007d027d7220 */ /* 0x000fe40000410000 */
[C---:B------:R-:W-:Y:S01]  /*130f0*/  HMMA.16816.F32 R96, R172.reuse, R150, R96 ;  /* 0x00000096ac60723c */ /* 0x040fe20000001860 */
[----:B------:R-:W2:Y:S03]  /*13100*/  LDSM.16.MT88.4 R148, [R214+0xb000] ;  /* 0x00b00000d694783b */ /* 0x000ea60000004200 */
[C---:B------:R-:W-:Y:S01]  /*13110*/  FMUL.FTZ R100, R164.reuse, R100 ;  /* 0x00000064a4647220 */ /* 0x040fe20000410000 */
[----:B------:R-:W-:Y:S01]  /*13120*/  MUFU.EX2 R205, R205 ;  /* 0x000000cd00cd7308 */ /* 0x000fe20000000800 */
[----:B------:R-:W-:Y:S02]  /*13130*/  FMUL.FTZ R101, R164, R101 ;  /* 0x00000065a4657220 */ /* 0x000fe40000410000 */
[C---:B------:R-:W-:Y:S04]  /*13140*/  FMUL.FTZ R102, R3.reuse, R102 ;  /* 0x0000006603667220 */ /* 0x040fe80000410000 */
[----:B------:R-:W-:Y:S02]  /*13150*/  FMUL.FTZ R103, R3, R103 ;  /* 0x0000006703677220 */ /* 0x000fe40000410000 */
[C---:B------:R-:W-:Y:S01]  /*13160*/  FMUL.FTZ R126, R0.reuse, R126 ;  /* 0x0000007e007e7220 */ /* 0x040fe20000410000 */
[----:B------:R-:W-:Y:S01]  /*13170*/  MUFU.EX2 R207, R207 ;  /* 0x000000cf00cf7308 */ /* 0x000fe20000000800 */
[----:B------:R-:W-:Y:S02]  /*13180*/  FMUL.FTZ R127, R0, R127 ;  /* 0x0000007f007f7220 */ /* 0x000fe40000410000 */
[C---:B------:R-:W-:Y:S01]  /*13190*/  FMUL.FTZ R128, R2.reuse, R128 ;  /* 0x0000008002807220 */ /* 0x040fe20000410000 */
[-C--:B-1----:R-:W-:Y:S01]  /*131a0*/  HMMA.16816.F32 R100, R172, R152.reuse, R100 ;  /* 0x00000098ac64723c */ /* 0x082fe20000001864 */
[C---:B------:R-:W-:Y:S02]  /*131b0*/  FMUL.FTZ R104, R2.reuse, R104 ;  /* 0x0000006802687220 */ /* 0x040fe40000410000 */
[----:B------:R-:W-:Y:S02]  /*131c0*/  FMUL.FTZ R105, R2, R105 ;  /* 0x0000006902697220 */ /* 0x000fe40000410000 */
[C---:B------:R-:W-:Y:S01]  /*131d0*/  FMUL.FTZ R106, R0.reuse, R106 ;  /* 0x0000006a006a7220 */ /* 0x040fe20000410000 */
[----:B------:R-:W-:Y:S01]  /*131e0*/  MUFU.EX2 R204, R204 ;  /* 0x000000cc00cc7308 */ /* 0x000fe20000000800 */
[----:B------:R-:W-:Y:S02]  /*131f0*/  FMUL.FTZ R107, R0, R107 ;  /* 0x0000006b006b7220 */ /* 0x000fe40000410000 */
[----:B------:R-:W-:Y:S03]  /*13200*/  FMUL.FTZ R129, R2, R129 ;  /* 0x0000008102817220 */ /* 0x000fe60000410000 */
[----:B------:R-:W-:Y:S02]  /*13210*/  FMUL.FTZ R130, R0, R130 ;  /* 0x0000008200827220 */ /* 0x000fe40000410000 */
[C---:B------:R-:W-:Y:S01]  /*13220*/  HMMA.16816.F32 R104, R180.reuse, R152, R104 ;  /* 0x00000098b468723c */ /* 0x040fe20000001868 */
[--C-:B------:R-:W-:Y:S02]  /*13230*/  FFMA.FTZ R176, R32, c[0x0][0x23c], -R200.reuse ;  /* 0x00008f0020b07a23 */ /* 0x100fe400000108c8 */
[C---:B------:R-:W-:Y:S02]  /*13240*/  FMUL.FTZ R32, R2.reuse, R144 ;  /* 0x0000009002207220 */ /* 0x040fe40000410000 */
[----:B------:R-:W-:Y:S02]  /*13250*/  FFMA.FTZ R177, R33, c[0x0][0x23c], -R200 ;  /* 0x00008f0021b17a23 */ /* 0x000fe400000108c8 */
[----:B------:R-:W-:Y:S01]  /*13260*/  FMUL.FTZ R33, R2, R145 ;  /* 0x0000009102217220 */ /* 0x000fe20000410000 */
[----:B------:R-:W-:Y:S01]  /*13270*/  LOP3.LUT R153, R157, UR16, R206, 0x96, !PT ;  /* 0x000000109d997c12 */ /* 0x000fe2000f8e96ce */
[--C-:B------:R-:W-:Y:S01]  /*13280*/  FFMA.FTZ R178, R34, c[0x0][0x23c], -R199.reuse ;  /* 0x00008f0022b27a23 */ /* 0x100fe200000108c7 */
[----:B------:R-:W-:Y:S02]  /*13290*/  MUFU.EX2 R176, R176 ;  /* 0x000000b000b07308 */ /* 0x000fe40000000800 */
[C---:B------:R-:W-:Y:S01]  /*132a0*/  FMUL.FTZ R34, R0.reuse, R146 ;  /* 0x0000009200227220 */ /* 0x040fe20000410000 */
[----:B------:R-:W-:Y:S01]  /*132b0*/  SHF.R.U32.HI R152, RZ, 0x18, R156 ;  /* 0x00000018ff987819 */ /* 0x000fe2000001169c */
[----:B------:R-:W-:Y:S02]  /*132c0*/  FFMA.FTZ R179, R35, c[0x0][0x23c], -R199 ;  /* 0x00008f0023b37a23 */ /* 0x000fe400000108c7 */
[----:B------:R-:W-:Y:S02]  /*132d0*/  FMUL.FTZ R35, R0, R147 ;  /* 0x0000009300237220 */ /* 0x000fe40000410000 */
[----:B------:R-:W-:Y:S02]  /*132e0*/  IMAD.WIDE.U32 R144, R210, -0x2daee0ad, RZ ;  /* 0xd2511f53d2907825 */ /* 0x000fe400078e00ff */
[----:B------:R-:W-:Y:S02]  /*132f0*/  MUFU.EX2 R157, R59 ;  /* 0x0000003b009d7308 */ /* 0x000fe40000000800 */
[----:B------:R-:W-:Y:S01]  /*13300*/  FFMA.FTZ R206, R29, c[0x0][0x23c], -R198 ;  /* 0x00008f001dce7a23 */ /* 0x000fe200000108c6 */
[-C--:B------:R-:W-:Y:S01]  /*13310*/  HMMA.16816.F32 R32, R180, R154.reuse, R32 ;  /* 0x0000009ab420723c */ /* 0x080fe20000001820 */
[----:B------:R-:W-:Y:S01]  /*13320*/  FMUL.FTZ R108, R164, R108 ;  /* 0x0000006ca46c7220 */ /* 0x000fe20000410000 */
[----:B------:R-:W-:Y:S01]  /*13330*/  LOP3.LUT R147, R144, 0xffff, RZ, 0xc0, !PT ;  /* 0x0000ffff90937812 */ /* 0x000fe200078ec0ff */
[----:B------:R-:W-:Y:S01]  /*13340*/  FMUL.FTZ R109, R164, R109 ;  /* 0x0000006da46d7220 */ /* 0x000fe20000410000 */
[----:B------:R-:W-:Y:S01]  /*13350*/  LOP3.LUT R208, R145, UR16, R208, 0x96, !PT ;  /* 0x0000001091d07c12 */ /* 0x000fe2000f8e96d0 */
[C---:B------:R-:W-:Y:S01]  /*13360*/  FMUL.FTZ R110, R3.reuse, R110 ;  /* 0x0000006e036e7220 */ /* 0x040fe20000410000 */
[----:B------:R-:W-:Y:S01]  /*13370*/  LOP3.LUT R146, R144, 0xff, RZ, 0xc0, !PT ;  /* 0x000000ff90927812 */ /* 0x000fe200078ec0ff */
[----:B------:R-:W-:Y:S01]  /*13380*/  FMUL.FTZ R111, R3, R111 ;  /* 0x0000006f036f7220 */ /* 0x000fe20000410000 */
[--C-:B------:R-:W-:Y:S01]  /*13390*/  SHF.R.U32.HI R145, RZ, 0x10, R144.reuse ;  /* 0x00000010ff917819 */ /* 0x100fe20000011690 */
[----:B------:R-:W-:Y:S01]  /*133a0*/  FMUL.FTZ R131, R0, R131 ;  /* 0x0000008300837220 */ /* 0x000fe20000410000 */
[----:B------:R-:W1:Y:S02]  /*133b0*/  MUFU.EX2 R206, R206 ;  /* 0x000000ce00ce7308 */ /* 0x000e640000000800 */
[----:B------:R-:W-:Y:S01]  /*133c0*/  SHF.R.U32.HI R144, RZ, 0x18, R144 ;  /* 0x00000018ff907819 */ /* 0x000fe20000011690 */
[----:B------:R-:W-:Y:S01]  /*133d0*/  FFMA.FTZ R27, R27, c[0x0][0x23c], -R197 ;  /* 0x00008f001b1b7a23 */ /* 0x000fe200000108c5 */
[C---:B------:R-:W-:Y:S01]  /*133e0*/  HMMA.16816.F32 R108, R172.reuse, R154, R108 ;  /* 0x0000009aac6c723c */ /* 0x040fe2000000186c */
[C---:B------:R-:W-:Y:S01]  /*133f0*/  FMUL.FTZ R112, R164.reuse, R112 ;  /* 0x00000070a4707220 */ /* 0x040fe20000410000 */
[----:B------:R-:W-:Y:S01]  /*13400*/  SHF.R.U32.HI R147, RZ, 0x8, R147 ;  /* 0x00000008ff937819 */ /* 0x000fe20000011693 */
[----:B------:R-:W-:Y:S01]  /*13410*/  FMUL.FTZ R113, R164, R113 ;  /* 0x00000071a4717220 */ /* 0x000fe20000410000 */
[----:B------:R-:W-:Y:S01]  /*13420*/  SHF.R.U32.HI R29, RZ, 0x10, R156 ;  /* 0x00000010ff1d7819 */ /* 0x000fe2000001169c */
[C---:B------:R-:W-:Y:S01]  /*13430*/  FMUL.FTZ R114, R3.reuse, R114 ;  /* 0x0000007203727220 */ /* 0x040fe20000410000 */
[----:B------:R-:W3:Y:S01]  /*13440*/  MUFU.EX2 R177, R177 ;  /* 0x000000b100b17308 */ /* 0x000ee20000000800 */
[----:B------:R-:W-:Y:S01]  /*13450*/  FMUL.FTZ R115, R3, R115 ;  /* 0x0000007303737220 */ /* 0x000fe20000410000 */
[----:B------:R-:W-:Y:S01]  /*13460*/  LOP3.LUT R154, R156, 0xff, RZ, 0xc0, !PT ;  /* 0x000000ff9c9a7812 */ /* 0x000fe200078ec0ff */
[--C-:B------:R-:W-:Y:S03]  /*13470*/  FFMA.FTZ R209, R24, c[0x0][0x23c], -R198.reuse ;  /* 0x00008f0018d17a23 */ /* 0x100fe600000108c6 */
[----:B------:R-:W-:Y:S01]  /*13480*/  FFMA.FTZ R210, R25, c[0x0][0x23c], -R198 ;  /* 0x00008f0019d27a23 */ /* 0x000fe200000108c6 */
[----:B------:R-:W-:Y:S01]  /*13490*/  SHF.R.U32.HI R155, RZ, 0x10, R208 ;  /* 0x00000010ff9b7819 */ /* 0x000fe200000116d0 */
[-C--:B--2---:R-:W-:Y:S01]  /*134a0*/  HMMA.16816.F32 R112, R172, R148.reuse, R112 ;  /* 0x00000094ac70723c */ /* 0x084fe20000001870 */
[----:B------:R-:W-:Y:S01]  /*134b0*/  FFMA.FTZ R211, R26, c[0x0][0x23c], -R197 ;  /* 0x00008f001ad37a23 */ /* 0x000fe200000108c5 */
[----:B------:R-:W-:Y:S01]  /*134c0*/  MUFU.EX2 R156, R62 ;  /* 0x0000003e009c7308 */ /* 0x000fe20000000800 */
[----:B------:R-:W-:Y:S01]  /*134d0*/  FMUL.FTZ R26, R3, R134 ;  /* 0x00000086031a7220 */ /* 0x000fe20000410000 */
[----:B------:R-:W-:Y:S01]  /*134e0*/  SHF.R.U32.HI R25, RZ, 0x18, R153 ;  /* 0x00000018ff197819 */ /* 0x000fe20000011699 */
[----:B------:R-:W-:Y:S01]  /*134f0*/  FFMA.FTZ R40, R40, c[0x0][0x23c], -R198 ;  /* 0x00008f0028287a23 */ /* 0x000fe200000108c6 */
[----:B-1----:R-:W-:Y:S01]  /*13500*/  F2FP.PACK_AB R134, R206, R205 ;  /* 0x000000cdce86723e */ /* 0x002fe200000000ff */
[----:B------:R-:W-:Y:S01]  /*13510*/  FFMA.FTZ R233, R39, c[0x0][0x23c], -R199 ;  /* 0x00008f0027e97a23 */ /* 0x000fe200000108c7 */
[C---:B------:R-:W-:Y:S01]  /*13520*/  HMMA.16816.F32 R20, R180.reuse, R148, R20 ;  /* 0x00000094b414723c */ /* 0x040fe20000001814 */
[C---:B------:R-:W-:Y:S03]  /*13530*/  FMUL.FTZ R116, R2.reuse, R116 ;  /* 0x0000007402747220 */ /* 0x040fe60000410000 */
[----:B------:R-:W-:Y:S01]  /*13540*/  FMUL.FTZ R117, R2, R117 ;  /* 0x0000007502757220 */ /* 0x000fe20000410000 */
[----:B------:R-:W-:Y:S01]  /*13550*/  MUFU.EX2 R178, R178 ;  /* 0x000000b200b27308 */ /* 0x000fe20000000800 */
[----:B------:R-:W-:Y:S01]  /*13560*/  FMUL.FTZ R118, R0, R118 ;  /* 0x0000007600767220 */ /* 0x000fe20000410000 */
[----:B------:R-:W-:Y:S01]  /*13570*/  PRMT R148, R146, 0x5410, R147 ;  /* 0x0000541092947816 */ /* 0x000fe20000000093 */
[----:B------:R-:W-:Y:S01]  /*13580*/  FMUL.FTZ R119, R0, R119 ;  /* 0x0000007700777220 */ /* 0x000fe20000410000 */
[C---:B------:R-:W-:Y:S03]  /*13590*/  LOP3.LUT R146, R208.reuse, 0xff, RZ, 0xc0, !PT ;  /* 0x000000ffd0927812 */ /* 0x040fe600078ec0ff */
[----:B------:R-:W-:Y:S01]  /*135a0*/  LOP3.LUT R147, R29, 0xff, RZ, 0xc0, !PT ;  /* 0x000000ff1d937812 */ /* 0x000fe200078ec0ff */
[--C-:B------:R-:W-:Y:S01]  /*135b0*/  HSET2.LE.AND R138, R148, R228.reuse, PT ;  /* 0x000000e4948a7233 */ /* 0x100fe20003803000 */
[----:B------:R-:W-:Y:S01]  /*135c0*/  LOP3.LUT R149, R208, 0xffff, RZ, 0xc0, !PT ;  /* 0x0000ffffd0957812 */ /* 0x000fe200078ec0ff */
[-C--:B------:R-:W-:Y:S01]  /*135d0*/  HMMA.16816.F32 R116, R180, R150.reuse, R116 ;  /* 0x00000096b474723c */ /* 0x080fe20000001874 */
[C---:B------:R-:W-:Y:S01]  /*135e0*/  FMUL.FTZ R120, R164.reuse, R120 ;  /* 0x00000078a4787220 */ /* 0x040fe20000410000 */
[----:B------:R-:W-:Y:S01]  /*135f0*/  PRMT R152, R147, 0x5410, R152 ;  /* 0x0000541093987816 */ /* 0x000fe20000000098 */
[C---:B------:R-:W-:Y:S01]  /*13600*/  FMUL.FTZ R121, R164.reuse, R121 ;  /* 0x00000079a4797220 */ /* 0x040fe20000410000 */
[----:B------:R-:W-:Y:S01]  /*13610*/  SHF.R.U32.HI R149, RZ, 0x8, R149 ;  /* 0x00000008ff957819 */ /* 0x000fe20000011695 */
[C---:B------:R-:W-:Y:S01]  /*13620*/  FMUL.FTZ R122, R3.reuse, R122 ;  /* 0x0000007a037a7220 */ /* 0x040fe20000410000 */
[----:B------:R-:W-:Y:S01]  /*13630*/  MUFU.EX2 R179, R179 ;  /* 0x000000b300b37308 */ /* 0x000fe20000000800 */
[----:B------:R-:W-:Y:S01]  /*13640*/  FMUL.FTZ R123, R3, R123 ;  /* 0x0000007b037b7220 */ /* 0x000fe20000410000 */
[----:B------:R-:W-:Y:S01]  /*13650*/  LOP3.LUT R24, R153, 0xffff, RZ, 0xc0, !PT ;  /* 0x0000ffff99187812 */ /* 0x000fe200078ec0ff */
[----:B------:R-:W-:Y:S03]  /*13660*/  FMUL.FTZ R29, R164, R137 ;  /* 0x00000089a41d7220 */ /* 0x000fe60000410000 */
[----:B------:R-:W-:Y:S01]  /*13670*/  LOP3.LUT R137, R155, 0xff, RZ, 0xc0, !PT ;  /* 0x000000ff9b897812 */ /* 0x000fe200078ec0ff */
[--C-:B------:R-:W-:Y:S01]  /*13680*/  FFMA.FTZ R251, R44, c[0x0][0x23c], -R198.reuse ;  /* 0x00008f002cfb7a23 */ /* 0x100fe200000108c6 */
[C---:B------:R-:W-:Y:S01]  /*13690*/  HMMA.16816.F32 R120, R172.reuse, R150, R120 ;  /* 0x00000096ac78723c */ /* 0x040fe20000001878 */
[----:B------:R-:W-:Y:S01]  /*136a0*/  SHF.R.U32.HI R155, RZ, 0x10, R153 ;  /* 0x00000010ff9b7819 */ /* 0x000fe20000011699 */
[----:B------:R-:W-:Y:S01]  /*136b0*/  MUFU.EX2 R209, R209 ;  /* 0x000000d100d17308 */ /* 0x000fe20000000800 */
[--C-:B------:R-:W-:Y:S02]  /*136c0*/  FFMA.FTZ R250, R45, c[0x0][0x23c], -R198.reuse ;  /* 0x00008f002dfa7a23 */ /* 0x100fe400000108c6 */
[----:B------:R-:W-:Y:S01]  /*136d0*/  LOP3.LUT R155, R155, 0xff, RZ, 0xc0, !PT ;  /* 0x000000ff9b9b7812 */ /* 0x000fe200078ec0ff */
[----:B------:R-:W-:Y:S01]  /*136e0*/  FFMA.FTZ R54, R54, c[0x0][0x23c], -R199 ;  /* 0x00008f0036367a23 */ /* 0x000fe200000108c7 */
[----:B------:R-:W-:Y:S01]  /*136f0*/  LOP3.LUT R151, R145, 0xff, RZ, 0xc0, !PT ;  /* 0x000000ff91977812 */ /* 0x000fe200078ec0ff */
[----:B------:R-:W-:Y:S01]  /*13700*/  FFMA.FTZ R56, R56, c[0x0][0x23c], -R198 ;  /* 0x00008f0038387a23 */ /* 0x000fe200000108c6 */
[----:B------:R-:W-:Y:S03]  /*13710*/  SHF.R.U32.HI R145, RZ, 0x18, R208 ;  /* 0x00000018ff917819 */ /* 0x000fe600000116d0 */
[----:B------:R1:W2:Y:S01]  /*13720*/  MUFU.EX2 R208, R31 ;  /* 0x0000001f00d07308 */ /* 0x0002a20000000800 */
[----:B------:R-:W-:Y:S01]  /*13730*/  SHF.R.U32.HI R150, RZ, 0x8, R28 ;  /* 0x00000008ff967819 */ /* 0x000fe2000001161c */
[----:B------:R-:W-:Y:S01]  /*13740*/  FMUL.FTZ R28, R164, R136 ;  /* 0x00000088a41c7220 */ /* 0x000fe20000410000 */
[----:B------:R-:W-:Y:S01]  /*13750*/  PRMT R136, R146, 0x5410, R149 ;  /* 0x0000541092887816 */ /* 0x000fe20000000095 */
[----:B------:R-:W-:Y:S01]  /*13760*/  FFMA.FTZ R60, R60, c[0x0][0x23c], -R198 ;  /* 0x00008f003c3c7a23 */ /* 0x000fe200000108c6 */
[----:B------:R-:W-:Y:S01]  /*13770*/  PRMT R137, R137, 0x5410, R145 ;  /* 0x0000541089897816 */ /* 0x000fe20000000091 */
[----:B------:R-:W-:Y:S01]  /*13780*/  FFMA.FTZ R66, R66, c[0x0][0x23c], -R199 ;  /* 0x00008f0042427a23 */ /* 0x000fe200000108c7 */
[----:B------:R-:W-:Y:S01]  /*13790*/  PRMT R155, R155, 0x5410, R25 ;  /* 0x000054109b9b7816 */ /* 0x000fe20000000019 */
[----:B------:R-:W-:Y:S01]  /*137a0*/  FMUL.FTZ R25, R164, R133 ;  /* 0x00000085a4197220 */ /* 0x000fe20000410000 */
[--C-:B------:R-:W-:Y:S01]  /*137b0*/  HSET2.LE.AND R136, R136, R228.reuse, PT ;  /* 0x000000e488887233 */ /* 0x100fe20003803000 */
[----:B------:R-:W4:Y:S01]  /*137c0*/  MUFU.EX2 R210, R210 ;  /* 0x000000d200d27308 */ /* 0x000f220000000800 */
[--C-:B------:R-:W-:Y:S01]  /*137d0*/  HSET2.LE.AND R137, R137, R228.reuse, PT ;  /* 0x000000e489897233 */ /* 0x100fe20003803000 */
[----:B------:R-:W-:Y:S01]  /*137e0*/  F2FP.PACK_AB R133, R202, R201 ;  /* 0x000000c9ca85723e */ /* 0x000fe200000000ff */
[----:B------:R-:W-:Y:S01]  /*137f0*/  FFMA.FTZ R67, R67, c[0x0][0x23c], -R199 ;  /* 0x00008f0043437a23 */ /* 0x000fe200000108c7 */
[----:B------:R-:W-:Y:S01]  /*13800*/  PRMT R154, R154, 0x5410, R150 ;  /* 0x000054109a9a7816 */ /* 0x000fe20000000096 */
[----:B------:R-:W-:Y:S01]  /*13810*/  FFMA.FTZ R185, R164, R232, R185 ;  /* 0x000000e8a4b97223 */ /* 0x000fe200000100b9 */
[----:B------:R-:W-:Y:S01]  /*13820*/  LOP3.LUT R136, R136, R133, RZ, 0xc0, !PT ;  /* 0x0000008588887212 */ /* 0x000fe200078ec0ff */
[--C-:B------:R-:W-:Y:S01]  /*13830*/  HSET2.LE.AND R133, R155, R228.reuse, PT ;  /* 0x000000e49b857233 */ /* 0x100fe20003803000 */
[C---:B------:R-:W-:Y:S02]  /*13840*/  FFMA.FTZ R187, R3.reuse, R231, R187 ;  /* 0x000000e703bb7223 */ /* 0x040fe400000100bb */
[----:B------:R-:W-:Y:S01]  /*13850*/  MUFU.EX2 R211, R211 ;  /* 0x000000d300d37308 */ /* 0x000fe20000000800 */
[----:B------:R-:W-:Y:S02]  /*13860*/  FFMA.FTZ R189, R2, R230, R189 ;  /* 0x000000e602bd7223 */ /* 0x000fe400000100bd */
[----:B------:R-:W-:Y:S02]  /*13870*/  FFMA.FTZ R191, R0, R229, R191 ;  /* 0x000000e500bf7223 */ /* 0x000fe400000100bf */
[----:B-1----:R-:W-:Y:S01]  /*13880*/  FMUL.FTZ R31, R3, R139 ;  /* 0x0000008b031f7220 */ /* 0x002fe20000410000 */
[----:B------:R-:W-:Y:S01]  /*13890*/  PRMT R139, R151, 0x5410, R144 ;  /* 0x00005410978b7816 */ /* 0x000fe20000000090 */
[----:B------:R-:W-:Y:S01]  /*138a0*/  FADD.FTZ R185, R186, R185 ;  /* 0x000000b9bab97221 */ /* 0x000fe20000010000 */
[----:B------:R-:W1:Y:S01]  /*138b0*/  LDSM.16.MT88.4 R144, [R214+0x9400] ;  /* 0x00940000d690783b */ /* 0x000e620000004200 */
[----:B------:R-:W-:Y:S01]  /*138c0*/  FADD.FTZ R187, R188, R187 ;  /* 0x000000bbbcbb7221 */ /* 0x000fe20000010000 */
[----:B------:R-:W-:Y:S01]  /*138d0*/  MUFU.EX2 R233, R233 ;  /* 0x000000e900e97308 */ /* 0x000fe20000000800 */
[--C-:B------:R-:W-:Y:S01]  /*138e0*/  HSET2.LE.AND R139, R139, R228.reuse, PT ;  /* 0x000000e48b8b7233 */ /* 0x100fe20003803000 */
[-C--:B------:R-:W-:Y:S01]  /*138f0*/  HMMA.16816.F32 R28, R172, R140.reuse, R28 ;  /* 0x0000008cac1c723c */ /* 0x080fe2000000181c */
[----:B------:R-:W-:Y:S02]  /*13900*/  FADD.FTZ R189, R190, R189 ;  /* 0x000000bdbebd7221 */ /* 0x000fe40000010000 */
[----:B------:R-:W-:Y:S01]  /*13910*/  FADD.FTZ R191, R192, R191 ;  /* 0x000000bfc0bf7221 */ /* 0x000fe20000010000 */
[----:B------:R-:W5:Y:S01]  /*13920*/  LDSM.16.MT88.4 R148, [R212+0x9400] ;  /* 0x00940000d494783b */ /* 0x000f620000004200 */
[----:B------:R-:W-:Y:S02]  /*13930*/  FADD.FTZ R185, R169, R185 ;  /* 0x000000b9a9b97221 */ /* 0x000fe40000010000 */
[----:B------:R-:W-:Y:S01]  /*13940*/  FADD.FTZ R187, R171, R187 ;  /* 0x000000bbabbb7221 */ /* 0x000fe20000010000 */
[C---:B------:R-:W-:Y:S01]  /*13950*/  HMMA.16816.F32 R124, R180.reuse, R140, R124 ;  /* 0x0000008cb47c723c */ /* 0x040fe2000000187c */
[----:B------:R-:W-:Y:S03]  /*13960*/  MUFU.EX2 R159, R54 ;  /* 0x00000036009f7308 */ /* 0x000fe60000000800 */
[----:B------:R-:W-:Y:S02]  /*13970*/  FADD.FTZ R189, R193, R189 ;  /* 0x000000bdc1bd7221 */ /* 0x000fe40000010000 */
[----:B------:R-:W-:Y:S01]  /*13980*/  FADD.FTZ R191, R195, R191 ;  /* 0x000000bfc3bf7221 */ /* 0x000fe20000010000 */
[----:B------:R-:W-:Y:S01]  /*13990*/  LOP3.LUT R140, R153, 0xff, RZ, 0xc0, !PT ;  /* 0x000000ff998c7812 */ /* 0x000fe200078ec0ff */
[-C--:B------:R-:W-:Y:S01]  /*139a0*/  HMMA.16816.F32 R128, R180, R142.reuse, R128 ;  /* 0x0000008eb480723c */ /* 0x080fe20000001880 */
[----:B------:R-:W-:Y:S02]  /*139b0*/  SHF.R.U32.HI R153, RZ, 0x8, R24 ;  /* 0x00000008ff997819 */ /* 0x000fe40000011618 */
[----:B------:R1:W1:Y:S01]  /*139c0*/  MUFU.EX2 R180, R27 ;  /* 0x0000001b00b47308 */ /* 0x0002620000000800 */
[----:B---3--:R-:W-:Y:S01]  /*139d0*/  F2FP.PACK_AB R24, R177, R176 ;  /* 0x000000b0b118723e */ /* 0x008fe200000000ff */
[----:B------:R-:W-:Y:S01]  /*139e0*/  FADD.FTZ R185, R170, R185 ;  /* 0x000000b9aab97221 */ /* 0x000fe20000010000 */
[----:B------:R-:W-:Y:S01]  /*139f0*/  PRMT R153, R140, 0x5410, R153 ;  /* 0x000054108c997816 */ /* 0x000fe20000000099 */
[--C-:B------:R-:W-:Y:S01]  /*13a00*/  HSET2.LE.AND R140, R154, R228.reuse, PT ;  /* 0x000000e49a8c7233 */ /* 0x100fe20003803000 */
[----:B------:R-:W-:Y:S01]  /*13a10*/  LOP3.LUT R138, R138, R24, RZ, 0xc0, !PT ;  /* 0x000000188a8a7212 */ /* 0x000fe200078ec0ff */
[----:B------:R-:W-:Y:S03]  /*13a20*/  FMUL.FTZ R24, R164, R132 ;  /* 0x00000084a4187220 */ /* 0x000fe60000410000 */
[----:B------:R-:W-:Y:S01]  /*13a30*/  F2FP.PACK_AB R132, R204, R203 ;  /* 0x000000cbcc84723e */ /* 0x000fe200000000ff */
[----:B------:R-:W-:Y:S01]  /*13a40*/  MUFU.EX2 R161, R56 ;  /* 0x0000003800a17308 */ /* 0x000fe20000000800 */
[----:B--2---:R-:W-:Y:S01]  /*13a50*/  F2FP.PACK_AB R154, R208, R207 ;  /* 0x000000cfd09a723e */ /* 0x004fe200000000ff */
[--C-:B------:R-:W-:Y:S01]  /*13a60*/  FFMA.FTZ R181, R36, c[0x0][0x23c], -R200.reuse ;  /* 0x00008f0024b57a23 */ /* 0x100fe200000108c8 */
[----:B------:R-:W-:Y:S01]  /*13a70*/  LOP3.LUT R137, R137, R132, RZ, 0xc0, !PT ;  /* 0x0000008489897212 */ /* 0x000fe200078ec0ff */
[--C-:B------:R-:W-:Y:S01]  /*13a80*/  HSET2.LE.AND R132, R153, R228.reuse, PT ;  /* 0x000000e499847233 */ /* 0x100fe20003803000 */
[----:B----4-:R-:W-:Y:S01]  /*13a90*/  F2FP.PACK_AB R153, R210, R209 ;  /* 0x000000d1d299723e */ /* 0x010fe200000000ff */
[--C-:B------:R-:W-:Y:S01]  /*13aa0*/  FFMA.FTZ R182, R37, c[0x0][0x23c], -R200.reuse ;  /* 0x00008f0025b67a23 */ /* 0x100fe200000108c8 */
[----:B------:R-:W-:Y:S01]  /*13ab0*/  LOP3.LUT R134, R140, R134, RZ, 0xc0, !PT ;  /* 0x000000868c867212 */ /* 0x000fe200078ec0ff */
[----:B------:R-:W-:Y:S01]  /*13ac0*/  FFMA.FTZ R183, R38, c[0x0][0x23c], -R199 ;  /* 0x00008f0026b77a23 */ /* 0x000fe200000108c7 */
[----:B------:R-:W-:Y:S01]  /*13ad0*/  LOP3.LUT R132, R132, R153, RZ, 0xc0, !PT ;  /* 0x0000009984847212 */ /* 0x000fe200078ec0ff */
[----:B------:R-:W2:Y:S01]  /*13ae0*/  MUFU.EX2 R181, R181 ;  /* 0x000000b500b57308 */ /* 0x000ea20000000800 */
[----:B------:R-:W-:Y:S02]  /*13af0*/  FADD.FTZ R187, R184, R187 ;  /* 0x000000bbb8bb7221 */ /* 0x000fe40000010000 */
[----:B------:R-:W-:Y:S02]  /*13b00*/  FADD.FTZ R189, R194, R189 ;  /* 0x000000bdc2bd7221 */ /* 0x000fe40000010000 */
[----:B-1----:R-:W-:Y:S01]  /*13b10*/  FMUL.FTZ R27, R3, R135 ;  /* 0x00000087031b7220 */ /* 0x002fe20000410000 */
[----:B------:R-:W-:Y:S01]  /*13b20*/  F2FP.PACK_AB R135, R179, R178 ;  /* 0x000000b2b387723e */ /* 0x000fe200000000ff */
[----:B------:R-:W-:Y:S02]  /*13b30*/  FADD.FTZ R191, R196, R191 ;  /* 0x000000bfc4bf7221 */ /* 0x000fe40000010000 */
[----:B------:R-:W-:Y:S01]  /*13b40*/  FADD.FTZ R185, R201, R185 ;  /* 0x000000b9c9b97221 */ /* 0x000fe20000010000 */
[----:B------:R-:W-:Y:S01]  /*13b50*/  LOP3.LUT R139, R139, R135, RZ, 0xc0, !PT ;  /* 0x000000878b8b7212 */ /* 0x000fe200078ec0ff */
[--C-:B------:R-:W-:Y:S01]  /*13b60*/  HSET2.LE.AND R135, R152, R228.reuse, PT ;  /* 0x000000e498877233 */ /* 0x100fe20003803000 */
[----:B------:R-:W-:Y:S01]  /*13b70*/  HMMA.16816.F32 R24, R172, R142, R24 ;  /* 0x0000008eac18723c */ /* 0x000fe20000001818 */
[----:B------:R-:W-:Y:S01]  /*13b80*/  F2FP.PACK_AB R152, R180, R211 ;  /* 0x000000d3b498723e */ /* 0x000fe200000000ff */
[----:B------:R-:W1:Y:S01]  /*13b90*/  LDSM.16.MT88.4 R140, [R214+0xa400] ;  /* 0x00a40000d68c783b */ /* 0x000e620000004200 */
[----:B------:R-:W-:Y:S01]  /*13ba0*/  MUFU.EX2 R182, R182 ;  /* 0x000000b600b67308 */ /* 0x000fe20000000800 */
[----:B------:R-:W-:Y:S01]  /*13bb0*/  LOP3.LUT R135, R135, R154, RZ, 0xc0, !PT ;  /* 0x0000009a87877212 */ /* 0x000fe200078ec0ff */
[----:B------:R-:W-:Y:S01]  /*13bc0*/  FADD.FTZ R187, R203, R187 ;  /* 0x000000bbcbbb7221 */ /* 0x000fe20000010000 */
[----:B------:R-:W-:Y:S01]  /*13bd0*/  LOP3.LUT R133, R133, R152, RZ, 0xc0, !PT ;  /* 0x0000009885857212 */ /* 0x000fe200078ec0ff */
[--C-:B------:R-:W-:Y:S01]  /*13be0*/  FFMA.FTZ R173, R49, c[0x0][0x23c], -R200.reuse ;  /* 0x00008f0031ad7a23 */ /* 0x100fe200000108c8 */
[-C--:B------:R-:W-:Y:S01]  /*13bf0*/  HMMA.16816.F32 R4, R136, R144.reuse, R4 ;  /* 0x000000908804723c */ /* 0x080fe20000001804 */
[--C-:B------:R-:W-:Y:S03]  /*13c00*/  FFMA.FTZ R174, R50, c[0x0][0x23c], -R199.reuse ;  /* 0x00008f0032ae7a23 */ /* 0x100fe600000108c7 */
[--C-:B------:R-:W-:Y:S01]  /*13c10*/  FFMA.FTZ R175, R51, c[0x0][0x23c], -R199.reuse ;  /* 0x00008f0033af7a23 */ /* 0x100fe200000108c7 */
[----:B------:R-:W3:Y:S01]  /*13c20*/  MUFU.EX2 R183, R183 ;  /* 0x000000b700b77308 */ /* 0x000ee20000000800 */
[----:B------:R-:W-:Y:S02]  /*13c30*/  FFMA.FTZ R172, R48, c[0x0][0x23c], -R200 ;  /* 0x00008f0030ac7a23 */ /* 0x000fe400000108c8 */
[C---:B------:R-:W-:Y:S01]  /*13c40*/  HMMA.16816.F32 R8, R132.reuse, R144, R8 ;  /* 0x000000908408723c */ /* 0x040fe20000001808 */
[----:B------:R-:W-:Y:S03]  /*13c50*/  IMAD.U32 R48, RZ, RZ, UR33 ;  /* 0x00000021ff307e24 */ /* 0x000fe6000f8e00ff */
[----:B------:R-:W-:Y:S02]  /*13c60*/  FFMA.FTZ R199, R55, c[0x0][0x23c], -R199 ;  /* 0x00008f0037c77a23 */ /* 0x000fe400000108c7 */
[----:B------:R-:W-:Y:S01]  /*13c70*/  LOP3.LUT R48, R243, UR4, R48, 0x96, !PT ;  /* 0x00000004f3307c12 */ /* 0x000fe2000f8e9630 */
[----:B------:R-:W-:Y:S01]  /*13c80*/  MUFU.EX2 R174, R174 ;  /* 0x000000ae00ae7308 */ /* 0x000fe20000000800 */
[-C--:B------:R-:W-:Y:S01]  /*13c90*/  HMMA.16816.F32 R12, R132, R146.reuse, R12 ;  /* 0x00000092840c723c */ /* 0x080fe2000000180c */
[----:B------:R-:W-:Y:S03]  /*13ca0*/  FFMA.FTZ R200, R53, c[0x0][0x23c], -R200 ;  /* 0x00008f0035c87a23 */ /* 0x000fe600000108c8 */
[----:B------:R-:W-:Y:S02]  /*13cb0*/  FADD.FTZ R189, R209, R189 ;  /* 0x000000bdd1bd7221 */ /* 0x000fe40000010000 */
[----:B------:R-:W-:Y:S02]  /*13cc0*/  FADD.FTZ R191, R211, R191 ;  /* 0x000000bfd3bf7221 */ /* 0x000fe40000010000 */
[C---:B------:R-:W-:Y:S01]  /*13cd0*/  HMMA.16816.F32 R16, R136.reuse, R146, R16 ;  /* 0x000000928810723c */ /* 0x040fe20000001810 */
[----:B------:R-:W4:Y:S01]  /*13ce0*/  LDSM.16.MT88.4 R144, [R212+0xa400] ;  /* 0x00a40000d490783b */ /* 0x000f220000004200 */
[----:B------:R-:W-:Y:S02]  /*13cf0*/  MUFU.EX2 R175, R175 ;  /* 0x000000af00af7308 */ /* 0x000fe40000000800 */
[----:B------:R-:W-:Y:S02]  /*13d00*/  FADD.FTZ R185, R202, R185 ;  /* 0x000000b9cab97221 */ /* 0x000fe40000010000 */
[----:B------:R-:W-:Y:S02]  /*13d10*/  FADD.FTZ R187, R204, R187 ;  /* 0x000000bbccbb7221 */ /* 0x000fe40000010000 */
[-C--:B-----5:R-:W-:Y:S01]  /*13d20*/  HMMA.16816.F32 R68, R136, R148.reuse, R68 ;  /* 0x000000948844723c */ /* 0x0a0fe20000001844 */
[----:B------:R-:W-:Y:S03]  /*13d30*/  FADD.FTZ R189, R210, R189 ;  /* 0x000000bdd2bd7221 */ /* 0x000fe60000010000 */
[----:B------:R-:W-:Y:S01]  /*13d40*/  MUFU.EX2 R162, R60 ;  /* 0x0000003c00a27308 */ /* 0x000fe20000000800 */
[----:B------:R-:W-:Y:S02]  /*13d50*/  FADD.FTZ R191, R180, R191 ;  /* 0x000000bfb4bf7221 */ /* 0x000fe40000010000 */
[----:B------:R-:W-:Y:S01]  /*13d60*/  FADD.FTZ R185, R176, R185 ;  /* 0x000000b9b0b97221 */ /* 0x000fe20000010000 */
[C---:B------:R-:W-:Y:S01]  /*13d70*/  HMMA.16816.F32 R72, R132.reuse, R148, R72 ;  /* 0x000000948448723c */ /* 0x040fe20000001848 */
[----:B------:R-:W-:Y:S03]  /*13d80*/  FADD.FTZ R187, R178, R187 ;  /* 0x000000bbb2bb7221 */ /* 0x000fe60000010000 */
[----:B------:R-:W-:Y:S02]  /*13d90*/  FADD.FTZ R189, R205, R189 ;  /* 0x000000bdcdbd7221 */ /* 0x000fe40000010000 */
[----:B------:R-:W-:Y:S01]  /*13da0*/  MUFU.EX2 R172, R172 ;  /* 0x000000ac00ac7308 */ /* 0x000fe20000000800 */
[----:B------:R-:W-:Y:S01]  /*13db0*/  IMAD.WIDE.U32 R148, R48, -0x326172a9, RZ ;  /* 0xcd9e8d5730947825 */ /* 0x000fe200078e00ff */
[-C--:B------:R-:W-:Y:S01]  /*13dc0*/  HMMA.16816.F32 R76, R132, R150.reuse, R76 ;  /* 0x00000096844c723c */ /* 0x080fe2000000184c */
[----:B------:R-:W5:Y:S03]  /*13dd0*/  LDSM.16.MT88.4 R48, [R214+0xb400] ;  /* 0x00b40000d630783b */ /* 0x000f660000004200 */
[----:B------:R-:W-:Y:S01]  /*13de0*/  LOP3.LUT R37, R149, UR15, R240, 0x96, !PT ;  /* 0x0000000f95257c12 */ /* 0x000fe2000f8e96f0 */
[----:B------:R-:W-:Y:S01]  /*13df0*/  FADD.FTZ R191, R207, R191 ;  /* 0x000000bfcfbf7221 */ /* 0x000fe20000010000 */
[----:B------:R-:W-:Y:S01]  /*13e00*/  LOP3.LUT R36, R149, UR15, R236, 0x96, !PT ;  /* 0x0000000f95247c12 */ /* 0x000fe2000f8e96ec */
[----:B------:R-:W-:Y:S01]  /*13e10*/  FADD.FTZ R185, R177, R185 ;  /* 0x000000b9b1b97221 */ /* 0x000fe20000010000 */
[C---:B------:R-:W-:Y:S01]  /*13e20*/  HMMA.16816.F32 R80, R136.reuse, R150, R80 ;  /* 0x000000968850723c */ /* 0x040fe20000001850 */
[----:B------:R-:W-:Y:S03]  /*13e30*/  MUFU.EX2 R173, R173 ;  /* 0x000000ad00ad7308 */ /* 0x000fe60000000800 */
[----:B------:R-:W-:Y:S02]  /*13e40*/  FADD.FTZ R187, R179, R187 ;  /* 0x000000bbb3bb7221 */ /* 0x000fe40000010000 */
[----:B------:R-:W-:Y:S01]  /*13e50*/  FADD.FTZ R189, R206, R189 ;  /* 0x000000bdcebd7221 */ /* 0x000fe20000010000 */
[--C-:B------:R-:W-:Y:S01]  /*13e60*/  LOP3.LUT R150, R249, UR13, R148.reuse, 0x96, !PT ;  /* 0x0000000df9967c12 */ /* 0x100fe2000f8e9694 */
[-C--:B-1----:R-:W-:Y:S01]  /*13e70*/  HMMA.16816.F32 R84, R136, R140.reuse, R84 ;  /* 0x0000008c8854723c */ /* 0x082fe20000001854 */
[----:B------:R-:W-:Y:S02]  /*13e80*/  LOP3.LUT R148, R247, UR13, R148, 0x96, !PT ;  /* 0x0000000df7947c12 */ /* 0x000fe4000f8e9694 */
[----:B------:R-:W-:Y:S01]  /*13e90*/  MUFU.EX2 R251, R251 ;  /* 0x000000fb00fb7308 */ /* 0x000fe20000000800 */
[----:B------:R-:W-:Y:S04]  /*13ea0*/  IMAD.WIDE.U32 R150, R150, -0x2daee0ad, RZ ;  /* 0xd2511f5396967825 */ /* 0x000fe800078e00ff */
[C---:B------:R-:W-:Y:S01]  /*13eb0*/  HMMA.16816.F32 R88, R132.reuse, R140, R88 ;  /* 0x0000008c8458723c */ /* 0x040fe20000001858 */
[----:B------:R-:W-:Y:S04]  /*13ec0*/  IMAD.WIDE.U32 R148, R148, -0x2daee0ad, RZ ;  /* 0xd2511f5394947825 */ /* 0x000fe800078e00ff */
[----:B------:R-:W-:Y:S01]  /*13ed0*/  MUFU.EX2 R250, R250 ;  /* 0x000000fa00fa7308 */ /* 0x000fe20000000800 */
[----:B------:R-:W-:Y:S02]  /*13ee0*/  FADD.FTZ R191, R208, R191 ;  /* 0x000000bfd0bf7221 */ /* 0x000fe40000010000 */
[-C--:B------:R-:W-:Y:S01]  /*13ef0*/  HMMA.16816.F32 R92, R132, R142.reuse, R92 ;  /* 0x0000008e845c723c */ /* 0x080fe2000000185c */
[----:B------:R-:W-:Y:S04]  /*13f00*/  IMAD.WIDE.U32 R140, R37, -0x2daee0ad, RZ ;  /* 0xd2511f53258c7825 */ /* 0x000fe800078e00ff */
[----:B--2---:R-:W-:Y:S01]  /*13f10*/  FADD.FTZ R185, R181, R185 ;  /* 0x000000b9b5b97221 */ /* 0x004fe20000010000 */
[----:B------:R-:W-:Y:S01]  /*13f20*/  LOP3.LUT R38, R141, UR12, R238, 0x96, !PT ;  /* 0x0000000c8d267c12 */ /* 0x000fe2000f8e96ee */
[----:B------:R-:W-:Y:S01]  /*13f30*/  MUFU.EX2 R66, R66 ;  /* 0x0000004200427308 */ /* 0x000fe20000000800 */
[C---:B------:R-:W-:Y:S01]  /*13f40*/  HMMA.16816.F32 R96, R136.reuse, R142, R96 ;  /* 0x0000008e8860723c */ /* 0x040fe20000001860 */
[----:B---3--:R-:W-:Y:S03]  /*13f50*/  FADD.FTZ R187, R183, R187 ;  /* 0x000000bbb7bb7221 */ /* 0x008fe60000010000 */
[----:B------:R-:W-:Y:S04]  /*13f60*/  IMAD.WIDE.U32 R38, R38, -0x326172a9, RZ ;  /* 0xcd9e8d5726267825 */ /* 0x000fe800078e00ff */
[-C--:B----4-:R-:W-:Y:S01]  /*13f70*/  HMMA.16816.F32 R100, R136, R144.reuse, R100 ;  /* 0x000000908864723c */ /* 0x090fe20000001864 */
[----:B------:R-:W-:Y:S01]  /*13f80*/  LOP3.LUT R248, R39, UR11, R248, 0x96, !PT ;  /* 0x0000000b27f87c12 */ /* 0x000fe2000f8e96f8 */
[----:B------:R-:W-:Y:S02]  /*13f90*/  MUFU.EX2 R67, R67 ;  /* 0x0000004300437308 */ /* 0x000fe40000000800 */
[----:B------:R-:W-:Y:S01]  /*13fa0*/  IMAD.WIDE.U32 R142, R36, -0x2daee0ad, RZ ;  /* 0xd2511f53248e7825 */ /* 0x000fe200078e00ff */
[----:B------:R-:W-:Y:S03]  /*13fb0*/  LOP3.LUT R36, R151, UR10, R140, 0x96, !PT ;  /* 0x0000000a97247c12 */ /* 0x000fe6000f8e968c */
[C---:B------:R-:W-:Y:S01]  /*13fc0*/  HMMA.16816.F32 R104, R132.reuse, R144, R104 ;  /* 0x000000908468723c */ /* 0x040fe20000001868 */
[----:B------:R-:W-:Y:S03]  /*13fd0*/  LOP3.LUT R37, R143, UR12, R234, 0x96, !PT ;  /* 0x0000000c8f257c12 */ /* 0x000fe6000f8e96ea */
[----:B------:R-:W-:Y:S01]  /*13fe0*/  LOP3.LUT R142, R149, UR10, R142, 0x96, !PT ;  /* 0x0000000a958e7c12 */ /* 0x000fe2000f8e968e */
[----:B------:R-:W-:Y:S01]  /*13ff0*/  IMAD.WIDE.U32 R248, R248, -0x2daee0ad, RZ ;  /* 0xd2511f53f8f87825 */ /* 0x000fe200078e00ff */
[----:B------:R-:W-:Y:S02]  /*14000*/  MUFU.EX2 R200, R200 ;  /* 0x000000c800c87308 */ /* 0x000fe40000000800 */
[-C--:B------:R-:W-:Y:S01]  /*14010*/  HMMA.16816.F32 R32, R132, R146.reuse, R32 ;  /* 0x000000928420723c */ /* 0x080fe20000001820 */
[----:B------:R-:W-:Y:S03]  /*14020*/  IMAD.WIDE.U32 R140, R37, -0x326172a9, RZ ;  /* 0xcd9e8d57258c7825 */ /* 0x000fe600078e00ff */
[----:B------:R-:W-:Y:S01]  /*14030*/  LOP3.LUT R150, R249, UR8, R150, 0x96, !PT ;  /* 0x00000008f9967c12 */ /* 0x000fe2000f8e9696 */
[----:B------:R-:W-:Y:S01]  /*14040*/  IMAD.WIDE.U32 R144, R36, -0x326172a9, RZ ;  /* 0xcd9e8d5724907825 */ /* 0x000fe200078e00ff */
[----:B------:R-:W-:Y:S02]  /*14050*/  LOP3.LUT R247, R141, UR11, R246, 0x96, !PT ;  /* 0x0000000b8df77c12 */ /* 0x000fe4000f8e96f6 */
[C---:B------:R-:W-:Y:S01]  /*14060*/  HMMA.16816.F32 R108, R136.reuse, R146, R108 ;  /* 0x00000092886c723c */ /* 0x040fe2000000186c */
[----:B------:R1:W2:Y:S03]  /*14070*/  MUFU.EX2 R246, R40 ;  /* 0x0000002800f67308 */ /* 0x0002a60000000800 */
[----:B------:R-:W-:Y:S01]  /*14080*/  LOP3.LUT R36, R145, UR9, R38, 0x96, !PT ;  /* 0x0000000991247c12 */ /* 0x000fe2000f8e9626 */
[----:B------:R-:W-:Y:S03]  /*14090*/  IMAD.WIDE.U32 R150, R150, -0x326172a9, RZ ;  /* 0xcd9e8d5796967825 */ /* 0x000fe600078e00ff */
[-C--:B-----5:R-:W-:Y:S01]  /*140a0*/  HMMA.16816.F32 R112, R136, R48.reuse, R112 ;  /* 0x000000308870723c */ /* 0x0a0fe20000001870 */
[----:B------:R-:W-:Y:S02]  /*140b0*/  IMAD.WIDE.U32 R146, R36, -0x2daee0ad, RZ ;  /* 0xd2511f5324927825 */ /* 0x000fe400078e00ff */
[----:B------:R-:W3:Y:S01]  /*140c0*/  LDSM.16.MT88.4 R36, [R212+0xb400] ;  /* 0x00b40000d424783b */ /* 0x000ee20000004200 */
[----:B------:R-:W-:Y:S01]  /*140d0*/  LOP3.LUT R54, R151, UR7, R144, 0x96, !PT ;  /* 0x0000000797367c12 */ /* 0x000fe2000f8e9690 */
[----:B------:R-:W-:Y:S01]  /*140e0*/  IMAD.WIDE.U32 R142, R142, -0x326172a9, RZ ;  /* 0xcd9e8d578e8e7825 */ /* 0x000fe200078e00ff */
[----:B------:R-:W-:Y:S02]  /*140f0*/  MUFU.EX2 R199, R199 ;  /* 0x000000c700c77308 */ /* 0x000fe40000000800 */
[C---:B------:R-:W-:Y:S01]  /*14100*/  HMMA.16816.F32 R20, R132.reuse, R48, R20 ;  /* 0x000000308414723c */ /* 0x040fe20000001814 */
[----:B------:R-:W-:Y:S03]  /*14110*/  IMAD.WIDE.U32 R152, R247, -0x2daee0ad, RZ ;  /* 0xd2511f53f7987825 */ /* 0x000fe600078e00ff */
[----:B------:R-:W-:Y:S01]  /*14120*/  LOP3.LUT R140, R143, UR9, R140, 0x96, !PT ;  /* 0x000000098f8c7c12 */ /* 0x000fe2000f8e968c */
[----:B------:R-:W-:Y:S01]  /*14130*/  FFMA.FTZ R247, R41, c[0x0][0x23c], -R198 ;  /* 0x00008f0029f77a23 */ /* 0x000fe200000108c6 */
[----:B------:R-:W-:Y:S01]  /*14140*/  LOP3.LUT R41, R147, UR6, R248, 0x96, !PT ;  /* 0x0000000693297c12 */ /* 0x000fe2000f8e96f8 */
[----:B------:R-:W-:Y:S01]  /*14150*/  FFMA.FTZ R198, R61, c[0x0][0x23c], -R198 ;  /* 0x00008f003dc67a23 */ /* 0x000fe200000108c6 */
[-C--:B------:R-:W-:Y:S01]  /*14160*/  HMMA.16816.F32 R116, R132, R50.reuse, R116 ;  /* 0x000000328474723c */ /* 0x080fe20000001874 */
[----:B------:R-:W-:Y:S02]  /*14170*/  IMAD.WIDE.U32 R140, R140, -0x2daee0ad, RZ ;  /* 0xd2511f538c8c7825 */ /* 0x000fe400078e00ff */
[----:B------:R-:W4:Y:S01]  /*14180*/  MUFU.EX2 R247, R247 ;  /* 0x000000f700f77308 */ /* 0x000f220000000800 */
[----:B------:R-:W-:Y:S01]  /*14190*/  LOP3.LUT R148, R153, UR8, R148, 0x96, !PT ;  /* 0x0000000899947c12 */ /* 0x000fe2000f8e9694 */
[----:B------:R-:W-:Y:S01]  /*141a0*/  IMAD.WIDE.U32 R154, R41, -0x326172a9, RZ ;  /* 0xcd9e8d57299a7825 */ /* 0x000fe200078e00ff */
[----:B-1----:R-:W-:Y:S02]  /*141b0*/  LOP3.LUT R40, R141, UR6, R152, 0x96, !PT ;  /* 0x000000068d287c12 */ /* 0x002fe4000f8e9698 */
[C---:B------:R-:W-:Y:S01]  /*141c0*/  HMMA.16816.F32 R120, R136.reuse, R50, R120 ;  /* 0x000000328878723c */ /* 0x040fe20000001878 */
[--C-:B------:R-:W-:Y:S03]  /*141d0*/  FFMA.FTZ R249, R42, c[0x0][0x23c], -R197.reuse ;  /* 0x00008f002af97a23 */ /* 0x100fe600000108c5 */
[----:B------:R-:W-:Y:S01]  /*141e0*/  IMAD.WIDE.U32 R152, R40, -0x326172a9, RZ ;  /* 0xcd9e8d5728987825 */ /* 0x000fe200078e00ff */
[----:B------:R-:W-:Y:S01]  /*141f0*/  LOP3.LUT R41, R155, UR17, R150, 0x96, !PT ;  /* 0x000000119b297c12 */ /* 0x000fe2000f8e9696 */
[----:B------:R-:W-:Y:S01]  /*14200*/  MUFU.EX2 R198, R198 ;  /* 0x000000c600c67308 */ /* 0x000fe20000000800 */
[----:B------:R-:W-:Y:S01]  /*14210*/  LOP3.LUT R40, R154, 0xffff, RZ, 0xc0, !PT ;  /* 0x0000ffff9a287812 */ /* 0x000fe200078ec0ff */
[--C-:B------:R-:W-:Y:S01]  /*14220*/  FFMA.FTZ R248, R43, c[0x0][0x23c], -R197.reuse ;  /* 0x00008f002bf87a23 */ /* 0x100fe200000108c5 */
[----:B------:R-:W-:Y:S03]  /*14230*/  LOP3.LUT R48, R152, 0xffff, RZ, 0xc0, !PT ;  /* 0x0000ffff98307812 */ /* 0x000fe600078ec0ff */
[----:B------:R-:W-:Y:S01]  /*14240*/  SHF.R.U32.HI R49, RZ, 0x10, R152 ;  /* 0x00000010ff317819 */ /* 0x000fe20000011698 */
[----:B------:R-:W-:Y:S01]  /*14250*/  IMAD.WIDE.U32 R148, R148, -0x326172a9, RZ ;  /* 0xcd9e8d5794947825 */ /* 0x000fe200078e00ff */
[----:B------:R-:W-:Y:S02]  /*14260*/  SHF.R.U32.HI R141, RZ, 0x10, R154 ;  /* 0x00000010ff8d7819 */ /* 0x000fe4000001169a */
[----:B------:R-:W-:Y:S01]  /*14270*/  SHF.R.U32.HI R48, RZ, 0x8, R48 ;  /* 0x00000008ff307819 */ /* 0x000fe20000011630 */
[----:B------:R-:W-:Y:S01]  /*14280*/  MUFU.EX2 R155, R46 ;  /* 0x0000002e009b7308 */ /* 0x000fe20000000800 */
[----:B------:R-:W-:Y:S01]  /*14290*/  LOP3.LUT R49, R49, 0xff, RZ, 0xc0, !PT ;  /* 0x000000ff31317812 */ /* 0x000fe200078ec0ff */
[-C--:B---3--:R-:W-:Y:S01]  /*142a0*/  HMMA.16816.F32 R28, R136, R36.reuse, R28 ;  /* 0x00000024881c723c */ /* 0x088fe2000000181c */
[----:B------:R-:W-:Y:S01]  /*142b0*/  LOP3.LUT R51, R41, 0xffff, RZ, 0xc0, !PT ;  /* 0x0000ffff29337812 */ /* 0x000fe200078ec0ff */
[----:B------:R-:W-:Y:S01]  /*142c0*/  FFMA.FTZ R197, R63, c[0x0][0x23c], -R197 ;  /* 0x00008f003fc57a23 */ /* 0x000fe200000108c5 */
[----:B------:R-:W-:Y:S01]  /*142d0*/  SHF.R.U32.HI R50, RZ, 0x10, R41 ;  /* 0x00000010ff327819 */ /* 0x000fe20000011629 */
[----:B------:R-:W-:Y:S01]  /*142e0*/  IMAD.WIDE.U32 R54, R54, -0x2daee0ad, RZ ;  /* 0xd2511f5336367825 */ /* 0x000fe200078e00ff */
[----:B------:R-:W-:Y:S02]  /*142f0*/  LOP3.LUT R143, R152, 0xff, RZ, 0xc0, !PT ;  /* 0x000000ff988f7812 */ /* 0x000fe400078ec0ff */
[----:B------:R-:W-:Y:S01]  /*14300*/  SHF.R.U32.HI R147, RZ, 0x8, R40 ;  /* 0x00000008ff937819 */ /* 0x000fe20000011628 */
[C---:B------:R-:W-:Y:S01]  /*14310*/  HMMA.16816.F32 R124, R132.reuse, R36, R124 ;  /* 0x00000024847c723c */ /* 0x040fe2000000187c */
[----:B------:R-:W-:Y:S01]  /*14320*/  LOP3.LUT R43, R141, 0xff, RZ, 0xc0, !PT ;  /* 0x000000ff8d2b7812 */ /* 0x000fe200078ec0ff */
[----:B------:R-:W1:Y:S02]  /*14330*/  MUFU.EX2 R249, R249 ;  /* 0x000000f900f97308 */ /* 0x000e640000000800 */
[----:B------:R-:W-:Y:S01]  /*14340*/  SHF.R.U32.HI R141, RZ, 0x18, R152 ;  /* 0x00000018ff8d7819 */ /* 0x000fe20000011698 */
[----:B--2---:R-:W-:Y:S01]  /*14350*/  FADD.FTZ R189, R246, R189 ;  /* 0x000000bdf6bd7221 */ /* 0x004fe20000010000 */
[----:B------:R-:W-:Y:S01]  /*14360*/  LOP3.LUT R42, R154, 0xff, RZ, 0xc0, !PT ;  /* 0x000000ff9a2a7812 */ /* 0x000fe200078ec0ff */
[----:B------:R-:W-:Y:S01]  /*14370*/  FADD.FTZ R185, R182, R185 ;  /* 0x000000b9b6b97221 */ /* 0x000fe20000010000 */
[-C--:B------:R-:W-:Y:S01]  /*14380*/  HMMA.16816.F32 R128, R132, R38.reuse, R128 ;  /* 0x000000268480723c */ /* 0x080fe20000001880 */
[----:B------:R-:W-:Y:S03]  /*14390*/  SHF.R.U32.HI R44, RZ, 0x18, R41 ;  /* 0x00000018ff2c7819 */ /* 0x000fe60000011629 */
[----:B------:R-:W-:Y:S01]  /*143a0*/  SHF.R.U32.HI R45, RZ, 0x8, R51 ;  /* 0x00000008ff2d7819 */ /* 0x000fe20000011633 */
[----:B------:R-:W2:Y:S01]  /*143b0*/  MUFU.EX2 R248, R248 ;  /* 0x000000f800f87308 */ /* 0x000ea20000000800 */
[----:B------:R-:W-:Y:S01]  /*143c0*/  PRMT R143, R143, 0x5410, R48 ;  /* 0x000054108f8f7816 */ /* 0x000fe20000000030 */
[----:B------:R-:W-:Y:S01]  /*143d0*/  FADD.FTZ R187, R233, R187 ;  /* 0x000000bbe9bb7221 */ /* 0x000fe20000010000 */
[----:B------:R-:W-:Y:S01]  /*143e0*/  HMMA.16816.F32 R24, R136, R38, R24 ;  /* 0x000000268818723c */ /* 0x000fe20000001818 */
[----:B------:R-:W-:Y:S03]  /*143f0*/  PRMT R141, R49, 0x5410, R141 ;  /* 0x00005410318d7816 */ /* 0x000fe6000000008d */
[----:B------:R-:W-:Y:S01]  /*14400*/  PRMT R42, R42, 0x5410, R147 ;  /* 0x000054102a2a7816 */ /* 0x000fe20000000093 */
[----:B----4-:R-:W-:Y:S01]  /*14410*/  FADD.FTZ R189, R247, R189 ;  /* 0x000000bdf7bd7221 */ /* 0x010fe20000010000 */
[----:B------:R-:W-:Y:S01]  /*14420*/  LOP3.LUT R147, R41, 0xff, RZ, 0xc0, !PT ;  /* 0x000000ff29937812 */ /* 0x000fe200078ec0ff */
[--C-:B------:R-:W-:Y:S01]  /*14430*/  HSET2.LE.AND R38, R143, R228.reuse, PT ;  /* 0x000000e48f267233 */ /* 0x100fe20003803000 */
[----:B------:R-:W-:Y:S01]  /*14440*/  LOP3.LUT R41, R50, 0xff, RZ, 0xc0, !PT ;  /* 0x000000ff32297812 */ /* 0x000fe200078ec0ff */
[--C-:B------:R-:W-:Y:S01]  /*14450*/  HSET2.LE.AND R42, R42, R228.reuse, PT ;  /* 0x000000e42a2a7233 */ /* 0x100fe20003803000 */
[----:B------:R-:W3:Y:S01]  /*14460*/  LDSM.16.MT88.4 R48, [R214+0x9800] ;  /* 0x00980000d630783b */ /* 0x000ee20000004200 */
[----:B------:R-:W4:Y:S01]  /*14470*/  MUFU.EX2 R197, R197 ;  /* 0x000000c500c57308 */ /* 0x000f220000000800 */
[----:B------:R-:W-:Y:S01]  /*14480*/  LOP3.LUT R40, R153, UR17, R148, 0x96, !PT ;  /* 0x0000001199287c12 */ /* 0x000fe2000f8e9694 */
[--C-:B------:R-:W-:Y:S01]  /*14490*/  HSET2.LE.AND R39, R141, R228.reuse, PT ;  /* 0x000000e48d277233 */ /* 0x100fe20003803000 */
[----:B------:R-:W-:Y:S01]  /*144a0*/  SHF.R.U32.HI R145, RZ, 0x18, R154 ;  /* 0x00000018ff917819 */ /* 0x000fe2000001169a */
[----:B-1----:R-:W-:Y:S01]  /*144b0*/  FADD.FTZ R191, R249, R191 ;  /* 0x000000bff9bf7221 */ /* 0x002fe20000010000 */
[----:B------:R-:W-:Y:S01]  /*144c0*/  LOP3.LUT R148, R40, 0xffff, RZ, 0xc0, !PT ;  /* 0x0000ffff28947812 */ /* 0x000fe200078ec0ff */
[----:B------:R-:W-:Y:S01]  /*144d0*/  FADD.FTZ R185, R172, R185 ;  /* 0x000000b9acb97221 */ /* 0x000fe20000010000 */
[----:B------:R-:W-:Y:S01]  /*144e0*/  PRMT R43, R43, 0x5410, R145 ;  /* 0x000054102b2b7816 */ /* 0x000fe20000000091 */
[----:B------:R-:W-:Y:S01]  /*144f0*/  FADD.FTZ R187, R174, R187 ;  /* 0x000000bbaebb7221 */ /* 0x000fe20000010000 */
[----:B------:R-:W-:Y:S01]  /*14500*/  SHF.R.U32.HI R145, RZ, 0x10, R40 ;  /* 0x00000010ff917819 */ /* 0x000fe20000011628 */
[----:B--2---:R-:W-:Y:S01]  /*14510*/  FADD.FTZ R191, R248, R191 ;  /* 0x000000bff8bf7221 */ /* 0x004fe20000010000 */
[----:B------:R-:W-:Y:S01]  /*14520*/  SHF.R.U32.HI R148, RZ, 0x8, R148 ;  /* 0x00000008ff947819 */ /* 0x000fe20000011694 */
[--C-:B------:R-:W-:Y:S01]  /*14530*/  HSET2.LE.AND R43, R43, R228.reuse, PT ;  /* 0x000000e42b2b7233 */ /* 0x100fe20003803000 */
[----:B------:R-:W-:Y:S01]  /*14540*/  LOP3.LUT R37, R40, 0xff, RZ, 0xc0, !PT ;  /* 0x000000ff28257812 */ /* 0x000fe200078ec0ff */
[----:B------:R-:W-:Y:S01]  /*14550*/  FADD.FTZ R189, R251, R189 ;  /* 0x000000bdfbbd7221 */ /* 0x000fe20000010000 */
[----:B------:R-:W-:Y:S01]  /*14560*/  PRMT R147, R147, 0x5410, R45 ;  /* 0x0000541093937816 */ /* 0x000fe2000000002d */
[----:B------:R-:W-:Y:S01]  /*14570*/  FADD.FTZ R185, R173, R185 ;  /* 0x000000b9adb97221 */ /* 0x000fe20000010000 */
[----:B------:R-:W-:Y:S01]  /*14580*/  PRMT R41, R41, 0x5410, R44 ;  /* 0x0000541029297816 */ /* 0x000fe2000000002c */
[----:B------:R-:W-:Y:S01]  /*14590*/  FADD.FTZ R187, R175, R187 ;  /* 0x000000bbafbb7221 */ /* 0x000fe20000010000 */
[----:B------:R-:W-:Y:S01]  /*145a0*/  SHF.R.U32.HI R40, RZ, 0x18, R40 ;  /* 0x00000018ff287819 */ /* 0x000fe20000011628 */
[----:B------:R-:W1:Y:S01]  /*145b0*/  LDSM.16.MT88.4 R44, [R212+0x9800] ;  /* 0x00980000d42c783b */ /* 0x000e620000004200 */
[----:B------:R-:W-:Y:S01]  /*145c0*/  LOP3.LUT R145, R145, 0xff, RZ, 0xc0, !PT ;  /* 0x000000ff91917812 */ /* 0x000fe200078ec0ff */
[--C-:B------:R-:W-:Y:S01]  /*145d0*/  HSET2.LE.AND R41, R41, R228.reuse, PT ;  /* 0x000000e429297233 */ /* 0x100fe20003803000 */
[----:B------:R-:W-:Y:S01]  /*145e0*/  PRMT R37, R37, 0x5410, R148 ;  /* 0x0000541025257816 */ /* 0x000fe20000000094 */
[----:B------:R-:W-:Y:S01]  /*145f0*/  FADD.FTZ R189, R250, R189 ;  /* 0x000000bdfabd7221 */ /* 0x000fe20000010000 */
[----:B------:R-:W-:Y:S01]  /*14600*/  F2FP.PACK_AB R36, R173, R172 ;  /* 0x000000acad24723e */ /* 0x000fe200000000ff */
[----:B------:R-:W-:Y:S01]  /*14610*/  IMAD.MOV.U32 R0, RZ, RZ, R165 ;  /* 0x000000ffff007224 */ /* 0x000fe200078e00a5 */
[----:B------:R-:W-:Y:S01]  /*14620*/  PRMT R145, R145, 0x5410, R40 ;  /* 0x0000541091917816 */ /* 0x000fe20000000028 */
[--C-:B------:R-:W-:Y:S01]  /*14630*/  HSET2.LE.AND R40, R147, R228.reuse, PT ;  /* 0x000000e493287233 */ /* 0x100fe20003803000 */
[----:B------:R-:W-:Y:S01]  /*14640*/  F2FP.PACK_AB R134, R175, R174 ;  /* 0x000000aeaf86723e */ /* 0x000fe200000000ff */
[----:B------:R-:W-:Y:S01]  /*14650*/  IMAD.MOV.U32 R3, RZ, RZ, R167 ;  /* 0x000000ffff037224 */ /* 0x000fe200078e00a7 */
[----:B------:R-:W-:Y:S01]  /*14660*/  F2FP.PACK_AB R133, R182, R181 ;  /* 0x000000b5b685723e */ /* 0x000fe200000000ff */
[----:B------:R-:W-:Y:S01]  /*14670*/  IMAD.MOV.U32 R164, RZ, RZ, R168 ;  /* 0x000000ffffa47224 */ /* 0x000fe200078e00a8 */
[----:B------:R-:W-:Y:S01]  /*14680*/  F2FP.PACK_AB R132, R233, R183 ;  /* 0x000000b7e984723e */ /* 0x000fe200000000ff */
[----:B------:R-:W-:Y:S01]  /*14690*/  IMAD.MOV.U32 R2, RZ, RZ, R166 ;  /* 0x000000ffff027224 */ /* 0x000fe200078e00a6 */
[----:B------:R-:W-:Y:S01]  /*146a0*/  LOP3.LUT R42, R42, R36, RZ, 0xc0, !PT ;  /* 0x000000242a2a7212 */ /* 0x000fe200078ec0ff */
[--C-:B------:R-:W-:Y:S01]  /*146b0*/  HSET2.LE.AND R36, R37, R228.reuse, PT ;  /* 0x000000e425247233 */ /* 0x100fe20003803000 */
[----:B------:R-:W-:Y:S02]  /*146c0*/  F2FP.PACK_AB R37, R247, R246 ;  /* 0x000000f6f725723e */ /* 0x000fe400000000ff */
[----:B------:R-:W-:Y:S02]  /*146d0*/  LOP3.LUT R43, R43, R134, RZ, 0xc0, !PT ;  /* 0x000000862b2b7212 */ /* 0x000fe400078ec0ff */
[----:B------:R-:W-:Y:S02]  /*146e0*/  LOP3.LUT R40, R40, R133, RZ, 0xc0, !PT ;  /* 0x0000008528287212 */ /* 0x000fe400078ec0ff */
[----:B------:R-:W-:Y:S02]  /*146f0*/  LOP3.LUT R41, R41, R132, RZ, 0xc0, !PT ;  /* 0x0000008429297212 */ /* 0x000fe400078ec0ff */
[----:B------:R-:W-:Y:S01]  /*14700*/  LOP3.LUT R36, R36, R37, RZ, 0xc0, !PT ;  /* 0x0000002524247212 */ /* 0x000fe200078ec0ff */
[--C-:B------:R-:W-:Y:S01]  /*14710*/  HSET2.LE.AND R37, R145, R228.reuse, PT ;  /* 0x000000e491257233 */ /* 0x100fe20003803000 */
[----:B------:R-:W-:Y:S01]  /*14720*/  F2FP.PACK_AB R138, R248, R249 ;  /* 0x000000f9f88a723e */ /* 0x000fe200000000ff */
[----:B------:R-:W2:Y:S01]  /*14730*/  LDSM.16.MT88.4 R132, [R214+0xa800] ;  /* 0x00a80000d684783b */ /* 0x000ea20000004200 */
[----:B------:R-:W-:Y:S01]  /*14740*/  F2FP.PACK_AB R137, R250, R251 ;  /* 0x000000fbfa89723e */ /* 0x000fe200000000ff */
[-C--:B---3--:R-:W-:Y:S01]  /*14750*/  HMMA.16816.F32 R4, R40, R48.reuse, R4 ;  /* 0x000000302804723c */ /* 0x088fe20000001804 */
[----:B------:R-:W-:Y:S02]  /*14760*/  F2FP.PACK_AB R136, R252, R155 ;  /* 0x0000009bfc88723e */ /* 0x000fe400000000ff */
[----:B------:R-:W-:Y:S02]  /*14770*/  LOP3.LUT R37, R37, R138, RZ, 0xc0, !PT ;  /* 0x0000008a25257212 */ /* 0x000fe400078ec0ff */
[----:B------:R-:W-:Y:S02]  /*14780*/  LOP3.LUT R38, R38, R137, RZ, 0xc0, !PT ;  /* 0x0000008926267212 */ /* 0x000fe400078ec0ff */
[----:B------:R-:W-:Y:S02]  /*14790*/  LOP3.LUT R39, R39, R136, RZ, 0xc0, !PT ;  /* 0x0000008827277212 */ /* 0x000fe400078ec0ff */
[----:B------:R-:W-:Y:S02]  /*147a0*/  LOP3.LUT R142, R149, UR7, R142, 0x96, !PT ;  /* 0x00000007958e7c12 */ /* 0x000fe4000f8e968e */
[----:B------:R-:W-:Y:S01]  /*147b0*/  LDSM.16.MT88.4 R148, [R214+0x9c00] ;  /* 0x009c0000d694783b */ /* 0x000fe20000004200 */
[----:B------:R-:W-:Y:S02]  /*147c0*/  LOP3.LUT R146, R55, UR16, R146, 0x96, !PT ;  /* 0x0000001037927c12 */ /* 0x000fe4000f8e9692 */
[C---:B------:R-:W-:Y:S01]  /*147d0*/  HMMA.16816.F32 R8, R36.reuse, R48, R8 ;  /* 0x000000302408723c */ /* 0x040fe20000001808 */
[----:B------:R-:W-:Y:S01]  /*147e0*/  IMAD.WIDE.U32 R142, R142, -0x2daee0ad, RZ ;  /* 0xd2511f538e8e7825 */ /* 0x000fe200078e00ff */
[----:B------:R-:W-:Y:S02]  /*147f0*/  LOP3.LUT R52, R54, 0xffff, RZ, 0xc0, !PT ;  /* 0x0000ffff36347812 */ /* 0x000fe400078ec0ff */
[----:B------:R-:W-:Y:S02]  /*14800*/  SHF.R.U32.HI R53, RZ, 0x10, R54 ;  /* 0x00000010ff357819 */ /* 0x000fe40000011636 */
[----:B------:R-:W-:Y:S02]  /*14810*/  SHF.R.U32.HI R55, RZ, 0x10, R142 ;  /* 0x00000010ff377819 */ /* 0x000fe4000001168e */
[-C--:B------:R-:W-:Y:S01]  /*14820*/  HMMA.16816.F32 R12, R36, R50.reuse, R12 ;  /* 0x00000032240c723c */ /* 0x080fe2000000180c */
[----:B------:R-:W-:Y:S03]  /*14830*/  LOP3.LUT R56, R142, 0xffff, RZ, 0xc0, !PT ;  /* 0x0000ffff8e387812 */ /* 0x000fe600078ec0ff */
[----:B------:R-:W-:Y:S02]  /*14840*/  LOP3.LUT R53, R53, 0xff, RZ, 0xc0, !PT ;  /* 0x000000ff35357812 */ /* 0x000fe400078ec0ff */
[----:B------:R-:W-:Y:S02]  /*14850*/  LOP3.LUT R140, R143, UR16, R140, 0x96, !PT ;  /* 0x000000108f8c7c12 */ /* 0x000fe4000f8e968c */
[C---:B------:R-:W-:Y:S01]  /*14860*/  HMMA.16816.F32 R16, R40.reuse, R50, R16 ;  /* 0x000000322810723c */ /* 0x040fe20000001810 */
[----:B------:R-:W3:Y:S03]  /*14870*/  LDSM.16.MT88.4 R48, [R212+0xa800] ;  /* 0x00a80000d430783b */ /* 0x000ee60000004200 */
[----:B------:R-:W-:Y:S02]  /*14880*/  LOP3.LUT R60, R140, 0xff, RZ, 0xc0, !PT ;  /* 0x000000ff8c3c7812 */ /* 0x000fe400078ec0ff */
[----:B------:R-:W-:Y:S02]  /*14890*/  SHF.R.U32.HI R136, RZ, 0x18, R142 ;  /* 0x00000018ff887819 */ /* 0x000fe4000001168e */
[-C--:B-1----:R-:W-:Y:S01]  /*148a0*/  HMMA.16816.F32 R68, R40, R44.reuse, R68 ;  /* 0x0000002c2844723c */ /* 0x082fe20000001844 */
[----:B------:R-:W-:Y:S07]  /*148b0*/  LOP3.LUT R137, R142, 0xff, RZ, 0xc0, !PT ;  /* 0x000000ff8e897812 */ /* 0x000fee00078ec0ff */
[C---:B------:R-:W-:Y:S08]  /*148c0*/  HMMA.16816.F32 R72, R36.reuse, R44, R72 ;  /* 0x0000002c2448723c */ /* 0x040ff00000001848 */
[-C--:B------:R-:W-:Y:S08]  /*148d0*/  HMMA.16816.F32 R76, R36, R46.reuse, R76 ;  /* 0x0000002e244c723c */ /* 0x080ff0000000184c */
[C---:B------:R-:W-:Y:S01]  /*148e0*/  HMMA.16816.F32 R80, R40.reuse, R46, R80 ;  /* 0x0000002e2850723c */ /* 0x040fe20000001850 */
[----:B------:R-:W1:Y:S07]  /*148f0*/  LDSM.16.MT88.4 R44, [R214+0xb800] ;  /* 0x00b80000d62c783b */ /* 0x000e6e0000004200 */
[-C--:B--2---:R-:W-:Y:S08]  /*14900*/  HMMA.16816.F32 R84, R40, R132.reuse, R84 ;  /* 0x000000842854723c */ /* 0x084ff00000001854 */
[C---:B------:R-:W-:Y:S07]  /*14910*/  HMMA.16816.F32 R88, R36.reuse, R132, R88 ;  /* 0x000000842458723c */ /* 0x040fee0000001858 */
[----:B------:R-:W-:Y:S01]  /*14920*/  LOP3.LUT R132, R146, 0xff, RZ, 0xc0, !PT ;  /* 0x000000ff92847812 */ /* 0x000fe200078ec0ff */
[-C--:B------:R-:W-:Y:S01]  /*14930*/  HMMA.16816.F32 R92, R36, R134.reuse, R92 ;  /* 0x00000086245c723c */ /* 0x080fe2000000185c */
[----:B------:R-:W-:Y:S04]  /*14940*/  SHF.R.U32.HI R133, RZ, 0x10, R146 ;  /* 0x00000010ff857819 */ /* 0x000fe80000011692 */
[----:B------:R-:W-:Y:S03]  /*14950*/  LOP3.LUT R133, R133, 0xff, RZ, 0xc0, !PT ;  /* 0x000000ff85857812 */ /* 0x000fe600078ec0ff */
[C---:B------:R-:W-:Y:S07]  /*14960*/  HMMA.16816.F32 R96, R40.reuse, R134, R96 ;  /* 0x000000862860723c */ /* 0x040fee0000001860 */
[----:B------:R-:W-:Y:S01]  /*14970*/  LOP3.LUT R134, R54, 0xff, RZ, 0xc0, !PT ;  /* 0x000000ff36867812 */ /* 0x000fe200078ec0ff */
[-C--:B---3--:R-:W-:Y:S01]  /*14980*/  HMMA.16816.F32 R100, R40, R48.reuse, R100 ;  /* 0x000000302864723c */ /* 0x088fe20000001864 */
[----:B------:R-:W-:Y:S03]  /*14990*/  SHF.R.U32.HI R135, RZ, 0x18, R54 ;  /* 0x00000018ff877819 */ /* 0x000fe60000011636 */
[----:B------:R-:W-:Y:S02]  /*149a0*/  SHF.R.U32.HI R54, RZ, 0x8, R52 ;  /* 0x00000008ff367819 */ /* 0x000fe40000011634 */
[----:B------:R-:W-:Y:S02]  /*149b0*/  SHF.R.U32.HI R52, RZ, 0x8, R56 ;  /* 0x00000008ff347819 */ /* 0x000fe40000011638 */
[C---:B------:R-:W-:Y:S01]  /*149c0*/  HMMA.16816.F32 R104, R36.reuse, R48, R104 ;  /* 0x000000302468723c */ /* 0x040fe20000001868 */
[----:B------:R-:W-:Y:S03]  /*149d0*/  LDSM.16.MT88.4 R56, [R212+0xac00] ;  /* 0x00ac0000d438783b */ /* 0x000fe60000004200 */
[----:B------:R-:W-:Y:S02]  /*149e0*/  PRMT R134, R134, 0x5410, R54 ;  /* 0x0000541086867816 */ /* 0x000fe40000000036 */
[----:B------:R-:W-:Y:S02]  /*149f0*/  PRMT R135, R53, 0x5410, R135 ;  /* 0x0000541035877816 */ /* 0x000fe40000000087 */
[-C--:B------:R-:W-:Y:S01]  /*14a00*/  HMMA.16816.F32 R32, R36, R50.reuse, R32 ;  /* 0x000000322420723c */ /* 0x080fe20000001820 */
[----:B------:R-:W-:Y:S03]  /*14a10*/  PRMT R137, R137, 0x5410, R52 ;  /* 0x0000541089897816 */ /* 0x000fe60000000034 */
[----:B------:R-:W-:Y:S01]  /*14a20*/  SHF.R.U32.HI R52, RZ, 0x10, R140 ;  /* 0x00000010ff347819 */ /* 0x000fe2000001168c */
[--C-:B------:R-:W-:Y:S02]  /*14a30*/  HSET2.LE.AND R134, R134, R228.reuse, PT ;  /* 0x000000e486867233 */ /* 0x100fe40003803000 */
[--C-:B------:R-:W-:Y:S01]  /*14a40*/  HSET2.LE.AND R135, R135, R228.reuse, PT ;  /* 0x000000e487877233 */ /* 0x100fe20003803000 */
[C---:B------:R-:W-:Y:S01]  /*14a50*/  HMMA.16816.F32 R108, R40.reuse, R50, R108 ;  /* 0x00000032286c723c */ /* 0x040fe2000000186c */
[----:B------:R-:W2:Y:S03]  /*14a60*/  LDSM.16.MT88.4 R48, [R212+0xb800] ;  /* 0x00b80000d430783b */ /* 0x000ea60000004200 */
[----:B------:R-:W-:Y:S04]  /*14a70*/  LOP3.LUT R52, R52, 0xff, RZ, 0xc0, !PT ;  /* 0x000000ff34347812 */ /* 0x000fe800078ec0ff */
[-C--:B-1----:R-:W-:Y:S08]  /*14a80*/  HMMA.16816.F32 R112, R40, R44.reuse, R112 ;  /* 0x0000002c2870723c */ /* 0x082ff00000001870 */
[C---:B------:R-:W-:Y:S07]  /*14a90*/  HMMA.16816.F32 R20, R36.reuse, R44, R20 ;  /* 0x0000002c2414723c */ /* 0x040fee0000001814 */
[----:B------:R-:W-:Y:S01]  /*14aa0*/  LOP3.LUT R44, R55, 0xff, RZ, 0xc0, !PT ;  /* 0x000000ff372c7812 */ /* 0x000fe200078ec0ff */
[-C--:B------:R-:W-:Y:S01]  /*14ab0*/  HMMA.16816.F32 R116, R36, R46.reuse, R116 ;  /* 0x0000002e2474723c */ /* 0x080fe20000001874 */
[----:B------:R-:W-:Y:S03]  /*14ac0*/  LOP3.LUT R45, R146, 0xffff, RZ, 0xc0, !PT ;  /* 0x0000ffff922d7812 */ /* 0x000fe600078ec0ff */
[----:B------:R-:W-:Y:S02]  /*14ad0*/  PRMT R136, R44, 0x5410, R136 ;  /* 0x000054102c887816 */ /* 0x000fe40000000088 */
[----:B------:R-:W-:Y:S02]  /*14ae0*/  SHF.R.U32.HI R45, RZ, 0x8, R45 ;  /* 0x00000008ff2d7819 */ /* 0x000fe4000001162d */
[C---:B------:R-:W-:Y:S01]  /*14af0*/  HMMA.16816.F32 R120, R40.reuse, R46, R120 ;  /* 0x0000002e2878723c */ /* 0x040fe20000001878 */
[----:B------:R-:W-:Y:S03]  /*14b00*/  LOP3.LUT R44, R140, 0xffff, RZ, 0xc0, !PT ;  /* 0x0000ffff8c2c7812 */ /* 0x000fe600078ec0ff */
[----:B------:R-:W-:Y:S02]  /*14b10*/  PRMT R132, R132, 0x5410, R45 ;  /* 0x0000541084847816 */ /* 0x000fe4000000002d */
[----:B------:R-:W-:Y:S02]  /*14b20*/  SHF.R.U32.HI R44, RZ, 0x8, R44 ;  /* 0x00000008ff2c7819 */ /* 0x000fe4000001162c */
[----:B------:R-:W-:Y:S01]  /*14b30*/  SHF.R.U32.HI R140, RZ, 0x18, R140 ;  /* 0x00000018ff8c7819 */ /* 0x000fe2000001168c */
[-C--:B--2---:R-:W-:Y:S03]  /*14b40*/  HMMA.16816.F32 R28, R40, R48.reuse, R28 ;  /* 0x00000030281c723c */ /* 0x084fe6000000181c */
[----:B------:R-:W-:Y:S01]  /*14b50*/  PRMT R60, R60, 0x5410, R44 ;  /* 0x000054103c3c7816 */ /* 0x000fe2000000002c */
[--C-:B------:R-:W-:Y:S01]  /*14b60*/  HSET2.LE.AND R132, R132, R228.reuse, PT ;  /* 0x000000e484847233 */ /* 0x100fe20003803000 */
[----:B------:R-:W1:Y:S01]  /*14b70*/  LDSM.16.MT88.4 R44, [R212+0x9c00] ;  /* 0x009c0000d42c783b */ /* 0x000e620000004200 */
[----:B------:R-:W-:Y:S02]  /*14b80*/  SHF.R.U32.HI R146, RZ, 0x18, R146 ;  /* 0x00000018ff927819 */ /* 0x000fe40000011692 */
[C---:B------:R-:W-:Y:S04]  /*14b90*/  HMMA.16816.F32 R124, R36.reuse, R48, R124 ;  /* 0x00000030247c723c */ /* 0x040fe8000000187c */
[----:B------:R-:W-:Y:S03]  /*14ba0*/  PRMT R133, R133, 0x5410, R146 ;  /* 0x0000541085857816 */ /* 0x000fe60000000092 */
[----:B------:R-:W-:Y:S01]  /*14bb0*/  PRMT R49, R52, 0x5410, R140 ;  /* 0x0000541034317816 */ /* 0x000fe2000000008c */
[-C--:B------:R-:W-:Y:S01]  /*14bc0*/  HMMA.16816.F32 R128, R36, R50.reuse, R128 ;  /* 0x000000322480723c */ /* 0x080fe20000001880 */
[----:B------:R-:W2:Y:S03]  /*14bd0*/  LDSM.16.MT88.4 R52, [R214+0xac00] ;  /* 0x00ac0000d634783b */ /* 0x000ea60000004200 */
[----:B------:R-:W-:Y:S01]  /*14be0*/  F2FP.PACK_AB R48, R65, R64 ;  /* 0x000000404130723e */ /* 0x000fe200000000ff */
[--C-:B------:R-:W-:Y:S02]  /*14bf0*/  HSET2.LE.AND R133, R133, R228.reuse, PT ;  /* 0x000000e485857233 */ /* 0x100fe40003803000 */
[--C-:B------:R-:W-:Y:S01]  /*14c00*/  HSET2.LE.AND R36, R60, R228.reuse, PT ;  /* 0x000000e43c247233 */ /* 0x100fe20003803000 */
[----:B------:R-:W-:Y:S01]  /*14c10*/  HMMA.16816.F32 R24, R40, R50, R24 ;  /* 0x000000322818723c */ /* 0x000fe20000001818 */
[----:B------:R-:W-:Y:S01]  /*14c20*/  F2FP.PACK_AB R37, R163, R161 ;  /* 0x000000a1a325723e */ /* 0x000fe200000000ff */
[----:B------:R-:W3:Y:S02]  /*14c30*/  LDSM.16.MT88.4 R60, [R214+0xbc00] ;  /* 0x00bc0000d63c783b */ /* 0x000ee40000004200 */
[----:B------:R-:W-:Y:S02]  /*14c40*/  LOP3.LUT R134, R134, R48, RZ, 0xc0, !PT ;  /* 0x0000003086867212 */ /* 0x000fe400078ec0ff */
[----:B------:R-:W-:Y:S01]  /*14c50*/  F2FP.PACK_AB R48, R67, R66 ;  /* 0x000000424330723e */ /* 0x000fe200000000ff */
[----:B------:R-:W-:Y:S01]  /*14c60*/  IMAD.MOV.U32 R50, RZ, RZ, R157 ;  /* 0x000000ffff327224 */ /* 0x000fe200078e009d */
[----:B------:R-:W-:Y:S01]  /*14c70*/  F2FP.PACK_AB R39, R200, R158 ;  /* 0x0000009ec827723e */ /* 0x000fe200000000ff */
[----:B------:R-:W-:Y:S03]  /*14c80*/  IMAD.MOV.U32 R51, RZ, RZ, R162 ;  /* 0x000000ffff337224 */ /* 0x000fe600078e00a2 */
[----:B------:R-:W-:Y:S01]  /*14c90*/  F2FP.PACK_AB R38, R199, R159 ;  /* 0x0000009fc726723e */ /* 0x000fe200000000ff */
[----:B------:R-:W-:Y:S01]  /*14ca0*/  IMAD.MOV.U32 R43, RZ, RZ, R163 ;  /* 0x000000ffff2b7224 */ /* 0x000fe200078e00a3 */
[----:B------:R-:W-:Y:S01]  /*14cb0*/  LOP3.LUT R36, R36, R37, RZ, 0xc0, !PT ;  /* 0x0000002524247212 */ /* 0x000fe200078ec0ff */
[--C-:B------:R-:W-:Y:S01]  /*14cc0*/  HSET2.LE.AND R37, R49, R228.reuse, PT ;  /* 0x000000e431257233 */ /* 0x100fe20003803000 */
[----:B------:R-:W-:Y:S01]  /*14cd0*/  IMAD.MOV.U32 R49, RZ, RZ, R160 ;  /* 0x000000ffff317224 */ /* 0x000fe200078e00a0 */
[----:B------:R-:W-:Y:S01]  /*14ce0*/  LOP3.LUT R135, R135, R48, RZ, 0xc0, !PT ;  /* 0x0000003087877212 */ /* 0x000fe200078ec0ff */
[----:B------:R-:W-:Y:S01]  /*14cf0*/  IMAD.MOV.U32 R48, RZ, RZ, R156 ;  /* 0x000000ffff307224 */ /* 0x000fe200078e009c */
[----:B------:R-:W-:Y:S01]  /*14d00*/  LOP3.LUT R132, R132, R39, RZ, 0xc0, !PT ;  /* 0x0000002784847212 */ /* 0x000fe200078ec0ff */
[--C-:B------:R-:W-:Y:S01]  /*14d10*/  HSET2.LE.AND R39, R136, R228.reuse, PT ;  /* 0x000000e488277233 */ /* 0x100fe20003803000 */
[----:B------:R-:W-:Y:S01]  /*14d20*/  LOP3.LUT R133, R133, R38, RZ, 0xc0, !PT ;  /* 0x0000002685857212 */ /* 0x000fe200078ec0ff */
[----:B------:R-:W-:Y:S01]  /*14d30*/  HSET2.LE.AND R38, R137, R228, PT ;  /* 0x000000e489267233 */ /* 0x000fe20003803000 */
[----:B------:R-:W-:Y:S02]  /*14d40*/  F2FP.PACK_AB R42, R50, R49 ;  /* 0x00000031322a723e */ /* 0x000fe400000000ff */
[----:B------:R-:W-:Y:S02]  /*14d50*/  F2FP.PACK_AB R41, R198, R51 ;  /* 0x00000033c629723e */ /* 0x000fe400000000ff */
[----:B----4-:R-:W-:Y:S02]  /*14d60*/  F2FP.PACK_AB R40, R197, R48 ;  /* 0x00000030c528723e */ /* 0x010fe400000000ff */
[----:B------:R-:W-:Y:S01]  /*14d70*/  LOP3.LUT R37, R37, R42, RZ, 0xc0, !PT ;  /* 0x0000002a25257212 */ /* 0x000fe200078ec0ff */
[----:B------:R-:W-:Y:S01]  /*14d80*/  IMAD.MOV.U32 R42, RZ, RZ, R161 ;  /* 0x000000ffff2a7224 */ /* 0x000fe200078e00a1 */
[----:B------:R-:W-:Y:S01]  /*14d90*/  LOP3.LUT R38, R38, R41, RZ, 0xc0, !PT ;  /* 0x0000002926267212 */ /* 0x000fe200078ec0ff */
[-C--:B------:R-:W-:Y:S01]  /*14da0*/  HMMA.16816.F32 R160, R132, R148.reuse, R4 ;  /* 0x0000009484a0723c */ /* 0x080fe20000001804 */
[----:B------:R-:W-:Y:S01]  /*14db0*/  LOP3.LUT R39, R39, R40, RZ, 0xc0, !PT ;  /* 0x0000002827277212 */ /* 0x000fe200078ec0ff */
[----:B------:R-:W-:Y:S01]  /*14dc0*/  IMAD.MOV.U32 R41, RZ, RZ, R159 ;  /* 0x000000ffff297224 */ /* 0x000fe200078e009f */
[----:B------:R-:W4:Y:S01]  /*14dd0*/  LDSM.16.MT88.4 R4, [R212+0xbc00] ;  /* 0x00bc0000d404783b */ /* 0x000f220000004200 */
[----:B------:R-:W-:Y:S02]  /*14de0*/  IMAD.MOV.U32 R40, RZ, RZ, R158 ;  /* 0x000000ffff287224 */ /* 0x000fe400078e009e */
[----:B------:R-:W-:Y:S02]  /*14df0*/  FADD.FTZ R187, R41, R187 ;  /* 0x000000bb29bb7221 */ /* 0x000fe40000010000 */
[C---:B------:R-:W-:Y:S01]  /*14e00*/  HMMA.16816.F32 R156, R36.reuse, R148, R8 ;  /* 0x00000094249c723c */ /* 0x040fe20000001808 */
[----:B------:R-:W-:Y:S03]  /*14e10*/  FADD.FTZ R185, R40, R185 ;  /* 0x000000b928b97221 */ /* 0x000fe60000010000 */
[----:B------:R-:W-:Y:S02]  /*14e20*/  FADD.FTZ R189, R42, R189 ;  /* 0x000000bd2abd7221 */ /* 0x000fe40000010000 */
[----:B------:R-:W-:Y:S02]  /*14e30*/  FADD.FTZ R185, R200, R185 ;  /* 0x000000b9c8b97221 */ /* 0x000fe40000010000 */
[----:B------:R-:W-:Y:S02]  /*14e40*/  IMAD.MOV.U32 R11, RZ, RZ, R155 ;  /* 0x000000ffff0b7224 */ /* 0x000fe400078e009b */
[-C--:B------:R-:W-:Y:S02]  /*14e50*/  HMMA.16816.F32 R152, R36, R150.reuse, R12 ;  /* 0x000000962498723c */ /* 0x080fe4000000180c */
[----:B------:R-:W-:Y:S02]  /*14e60*/  FADD.FTZ R191, R11, R191 ;  /* 0x000000bf0bbf7221 */ /* 0x000fe40000010000 */
[----:B------:R-:W-:Y:S02]  /*14e70*/  FADD.FTZ R187, R199, R187 ;  /* 0x000000bbc7bb7221 */ /* 0x000fe40000010000 */
[----:B------:R-:W-:Y:S02]  /*14e80*/  FADD.FTZ R191, R252, R191 ;  /* 0x000000bffcbf7221 */ /* 0x000fe40000010000 */
[C---:B------:R-:W-:Y:S01]  /*14e90*/  HMMA.16816.F32 R148, R132.reuse, R150, R16 ;  /* 0x000000968494723c */ /* 0x040fe20000001810 */
[----:B------:R-:W-:Y:S03]  /*14ea0*/  FADD.FTZ R189, R43, R189 ;  /* 0x000000bd2bbd7221 */ /* 0x000fe60000010000 */
[----:B------:R-:W-:Y:S02]  /*14eb0*/  FADD.FTZ R191, R49, R191 ;  /* 0x000000bf31bf7221 */ /* 0x000fe40000010000 */
[----:B------:R-:W-:Y:S02]  /*14ec0*/  FADD.FTZ R185, R64, R185 ;  /* 0x000000b940b97221 */ /* 0x000fe40000010000 */
[-C--:B-1----:R-:W-:Y:S01]  /*14ed0*/  HMMA.16816.F32 R68, R132, R44.reuse, R68 ;  /* 0x0000002c8444723c */ /* 0x082fe20000001844 */
[----:B------:R-:W-:Y:S03]  /*14ee0*/  FADD.FTZ R191, R50, R191 ;  /* 0x000000bf32bf7221 */ /* 0x000fe60000010000 */
[----:B------:R-:W-:Y:S02]  /*14ef0*/  FADD.FTZ R187, R66, R187 ;  /* 0x000000bb42bb7221 */ /* 0x000fe40000010000 */
[----:B------:R-:W-:Y:S02]  /*14f00*/  FADD.FTZ R189, R51, R189 ;  /* 0x000000bd33bd7221 */ /* 0x000fe40000010000 */
[C---:B------:R-:W-:Y:S01]  /*14f10*/  HMMA.16816.F32 R72, R36.reuse, R44, R72 ;  /* 0x0000002c2448723c */ /* 0x040fe20000001848 */
[----:B------:R-:W-:Y:S03]  /*14f20*/  FADD.FTZ R191, R48, R191 ;  /* 0x000000bf30bf7221 */ /* 0x000fe60000010000 */
[----:B------:R-:W-:Y:S02]  /*14f30*/  FADD.FTZ R232, R65, R185 ;  /* 0x000000b941e87221 */ /* 0x000fe40000010000 */
[----:B------:R-:W-:Y:S02]  /*14f40*/  FADD.FTZ R231, R67, R187 ;  /* 0x000000bb43e77221 */ /* 0x000fe40000010000 */
[-C--:B------:R-:W-:Y:S01]  /*14f50*/  HMMA.16816.F32 R76, R36, R46.reuse, R76 ;  /* 0x0000002e244c723c */ /* 0x080fe2000000184c */
[----:B------:R-:W-:Y:S03]  /*14f60*/  FADD.FTZ R230, R198, R189 ;  /* 0x000000bdc6e67221 */ /* 0x000fe60000010000 */
[----:B------:R-:W-:Y:S04]  /*14f70*/  FADD.FTZ R229, R197, R191 ;  /* 0x000000bfc5e57221 */ /* 0x000fe80000010000 */
[C---:B------:R-:W-:Y:S08]  /*14f80*/  HMMA.16816.F32 R80, R132.reuse, R46, R80 ;  /* 0x0000002e8450723c */ /* 0x040ff00000001850 */
        /* <DEDUP_REMOVED lines=8> */
[-C--:B---3--:R-:W-:Y:S08]  /*15010*/  HMMA.16816.F32 R112, R132, R60.reuse, R112 ;  /* 0x0000003c8470723c */ /* 0x088ff00000001870 */
        /* <DEDUP_REMOVED lines=8> */
.L_x_288:
        /* <DEDUP_REMOVED lines=9> */
[----:B------:R-:W-:Y:S01]  /*15130*/  ULDC.U8 UR9, c[0x0][0x328] ;  /* 0x0000ca0000097ab9 */ /* 0x000fe20000000000 */
[----:B------:R-:W4:Y:S01]  /*15140*/  S2UR UR10, SR_CTAID.Z ;  /* 0x00000000000a79c3 */ /* 0x000f220000002700 */
[----:B------:R-:W-:Y:S01]  /*15150*/  UISETP.NE.AND UP3, UPT, UR9, URZ, UPT ;  /* 0x0000003f0900728c */ /* 0x000fe2000bf65270 */
[----:B------:R-:W4:Y:S01]  /*15160*/  SHFL.BFLY PT, R3, R229, 0x2, 0x1f ;  /* 0x0c401f00e5037f89 */ /* 0x000f2200000e0000 */
[----:B------:R-:W-:-:S03]  /*15170*/  ULDC UR8, c[0x0][0x214] ;  /* 0x0000850000087ab9 */ /* 0x000fc60000000800 */
[----:B------:R-:W4:Y:S01]  /*15180*/  S2R R9, SR_TID.X ;  /* 0x0000000000097919 */ /* 0x000f220000002100 */
[----:B------:R-:W-:-:S04]  /*15190*/  @UP0 UIMAD.WIDE.U32 UR12, UR25, UR4, URZ ;  /* 0x00000004190c02a5 */ /* 0x000fc8000f8e003f */
[----:B------:R-:W-:Y:S01]  /*151a0*/  @UP0 UIMAD UR7, UR25, UR5, UR13 ;  /* 0x00000005190702a4 */ /* 0x000fe2000f8e020d */
[----:B-1----:R-:W-:Y:S02]  /*151b0*/  FADD.FTZ R0, R0, R232 ;  /* 0x000000e800007221 */ /* 0x002fe40000010000 */
[----:B------:R-:W-:Y:S02]  /*151c0*/  ULDC.64 UR4, c[0x0][0x1e0] ;  /* 0x0000780000047ab9 */ /* 0x000fe40000000a00 */
[----:B--2---:R-:W-:Y:S01]  /*151d0*/  @!UP0 USHF.R.S32.HI UR11, URZ, 0x1f, UR6 ;  /* 0x0000001f3f0b8899 */ /* 0x004fe20008011406 */
[----:B---3--:R-:W-:Y:S01]  /*151e0*/  FADD.FTZ R231, R2, R231 ;  /* 0x000000e702e77221 */ /* 0x008fe20000010000 */
[----:B------:R-:W1:Y:S01]  /*151f0*/  SHFL.BFLY PT, R5, R0, 0x1, 0x1f ;  /* 0x0c201f0000057f89 */ /* 0x000e6200000e0000 */
[----:B------:R-:W-:Y:S01]  /*15200*/  @!UP0 UIMAD.WIDE.U32 UR20, UR6, UR4, URZ ;  /* 0x00000004061482a5 */ /* 0x000fe2000f8e003f */
[----:B----4-:R-:W-:Y:S02]  /*15210*/  FADD.FTZ R230, R4, R230 ;  /* 0x000000e604e67221 */ /* 0x010fe40000010000 */
[----:B------:R-:W2:Y:S01]  /*15220*/  SHFL.BFLY PT, R2, R231, 0x1, 0x1f ;  /* 0x0c201f00e7027f89 */ /* 0x000ea200000e0000 */
[----:B------:R-:W-:Y:S01]  /*15230*/  MOV R4, 0x3f800000 ;  /* 0x3f80000000047802 */ /* 0x000fe20000000f00 */
[----:B------:R-:W-:Y:S01]  /*15240*/  @!UP0 UIMAD UR11, UR11, UR4, URZ ;  /* 0x000000040b0b82a4 */ /* 0x000fe2000f8e023f */
[----:B------:R-:W-:Y:S01]  /*15250*/  FADD.FTZ R229, R3, R229 ;  /* 0x000000e503e57221 */ /* 0x000fe20000010000 */
[----:B------:R-:W3:Y:S01]  /*15260*/  SHFL.BFLY PT, R6, R230, 0x1, 0x1f ;  /* 0x0c201f00e6067f89 */ /* 0x000ee200000e0000 */
[----:B------:R-:W-:Y:S01]  /*15270*/  MOV R3, 0x3f800000 ;  /* 0x3f80000000037802 */ /* 0x000fe20000000f00 */
[----:B------:R-:W-:Y:S01]  /*15280*/  ULDC.U8 UR4, c[0x0][0x329] ;  /* 0x0000ca4000047ab9 */ /* 0x000fe20000000000 */
[----:B------:R-:W-:Y:S01]  /*15290*/  SHF.R.S32.HI R10, RZ, 0x1f, R9 ;  /* 0x0000001fff0a7819 */ /* 0x000fe20000011409 */
[----:B------:R-:W-:-:S02]  /*152a0*/  UISETP.NE.AND UP2, UPT, UR4, URZ, UPT ;  /* 0x0000003f0400728c */ /* 0x000fc4000bf45270 */
[----:B------:R-:W-:Y:S01]  /*152b0*/  UISETP.EQ.AND UP3, UPT, UR4, URZ, UP3 ;  /* 0x0000003f0400728c */ /* 0x000fe20009f62270 */
[CC--:B------:R-:W-:Y:S01]  /*152c0*/  LEA.HI R11, R10.reuse, R9.reuse, RZ, 0x2 ;  /* 0x000000090a0b7211 */ /* 0x0c0fe200078f10ff */
[----:B------:R-:W-:Y:S01]  /*152d0*/  @!UP0 UIMAD UR11, UR6, UR5, UR11 ;  /* 0x00000005060b82a4 */ /* 0x000fe2000f8e020b */
[----:B------:R-:W-:Y:S01]  /*152e0*/  LEA.HI R10, R10, R9, RZ, 0x5 ;  /* 0x000000090a0a7211 */ /* 0x000fe200078f28ff */
[----:B------:R-:W-:Y:S01]  /*152f0*/  ULDC UR4, c[0x0][0x1c0] ;  /* 0x0000700000047ab9 */ /* 0x000fe20000000800 */
[----:B------:R-:W-:Y:S01]  /*15300*/  SHF.R.S32.HI R12, RZ, 0x2, R11 ;  /* 0x00000002ff0c7819 */ /* 0x000fe2000001140b */
[----:B------:R-:W-:Y:S01]  /*15310*/  ULDC UR5, c[0x0][0x234] ;  /* 0x00008d0000057ab9 */ /* 0x000fe20000000800 */
[----:B------:R-:W-:Y:S01]  /*15320*/  LOP3.LUT R15, R11, 0xfffffffc, RZ, 0xc0, !PT ;  /* 0xfffffffc0b0f7812 */ /* 0x000fe200078ec0ff */
[----:B------:R-:W-:Y:S01]  /*15330*/  @!UP0 UIADD3 UR7, UR21, UR11, URZ ;  /* 0x0000000b15078290 */ /* 0x000fe2000fffe03f */
[----:B------:R-:W-:Y:S01]  /*15340*/  SHF.R.S32.HI R13, RZ, 0x1f, R12 ;  /* 0x0000001fff0d7819 */ /* 0x000fe2000001140c */
[----:B-1----:R-:W-:Y:S01]  /*15350*/  FADD.FTZ R0, R0, R5 ;  /* 0x0000000500007221 */ /* 0x002fe20000010000 */
[----:B------:R-:W-:Y:S01]  /*15360*/  SHF.R.S32.HI R11, RZ, 0x5, R10 ;  /* 0x00000005ff0b7819 */ /* 0x000fe2000001140a */
[----:B------:R-:W1:Y:S01]  /*15370*/  SHFL.BFLY PT, R5, R229, 0x1, 0x1f ;  /* 0x0c201f00e5057f89 */ /* 0x000e6200000e0000 */
[----:B------:R-:W-:Y:S01]  /*15380*/  LEA.HI R13, R13, R12, RZ, 0x3 ;  /* 0x0000000c0d0d7211 */ /* 0x000fe200078f18ff */
[----:B--2---:R-:W-:Y:S01]  /*15390*/  FADD.FTZ R2, R231, R2 ;  /* 0x00000002e7027221 */ /* 0x004fe20000010000 */
[----:B------:R-:W-:Y:S01]  /*153a0*/  FSETP.NE.FTZ.AND P5, PT, R0, RZ, PT ;  /* 0x000000ff0000720b */ /* 0x000fe20003fb5000 */
[----:B------:R-:W-:Y:S01]  /*153b0*/  @!UP2 UISETP.NE.AND UP1, UPT, UR9, URZ, UPT ;  /* 0x0000003f0900a28c */ /* 0x000fe2000bf25270 */
[----:B------:R-:W-:Y:S01]  /*153c0*/  LOP3.LUT R13, R13, 0xfffffff8, RZ, 0xc0, !PT ;  /* 0xfffffff80d0d7812 */ /* 0x000fe200078ec0ff */
[----:B---3--:R-:W-:Y:S01]  /*153d0*/  FADD.FTZ R6, R230, R6 ;  /* 0x00000006e6067221 */ /* 0x008fe20000010000 */
[----:B------:R-:W-:Y:S01]  /*153e0*/  FSETP.NE.FTZ.AND P4, PT, R2, RZ, PT ;  /* 0x000000ff0200720b */ /* 0x000fe20003f95000 */
[----:B------:R-:W2:Y:S01]  /*153f0*/  S2UR UR9, SR_CTAID.X ;  /* 0x00000000000979c3 */ /* 0x000ea20000002500 */
[----:B------:R-:W-:Y:S01]  /*15400*/  IADD3 R13, R12, -R13, RZ ;  /* 0x8000000d0c0d7210 */ /* 0x000fe20007ffe0ff */
[----:B------:R-:W-:Y:S01]  /*15410*/  @UP2 ULDC UR14, c[0x0][0x210] ;  /* 0x00008400000e2ab9 */ /* 0x000fe20000000800 */
[----:B------:R-:W-:Y:S01]  /*15420*/  FSETP.NE.FTZ.AND P3, PT, R6, RZ, PT ;  /* 0x000000ff0600720b */ /* 0x000fe20003f75000 */
[----:B------:R-:W-:Y:S01]  /*15430*/  @UP2 UIMAD UR14, UR14, UR8, URZ ;  /* 0x000000080e0e22a4 */ /* 0x000fe2000f8e023f */
[----:B------:R-:W-:Y:S01]  /*15440*/  LEA.HI R14, R13, R13, RZ, 0x1 ;  /* 0x0000000d0d0e7211 */ /* 0x000fe200078f08ff */
[----:B------:R-:W-:Y:S01]  /*15450*/  @!UP2 USEL UR14, UR8, UR5, !UP1 ;  /* 0x00000005080ea287 */ /* 0x000fe2000c800000 */
[----:B------:R-:W-:Y:S01]  /*15460*/  IADD3 R15, -R15, R9, RZ ;  /* 0x000000090f0f7210 */ /* 0x000fe20007ffe1ff */
[----:B------:R-:W3:Y:S01]  /*15470*/  @P5 MUFU.RCP R3, R0 ;  /* 0x0000000000035308 */ /* 0x000ee20000001000 */
[----:B------:R-:W-:Y:S01]  /*15480*/  SHF.R.S32.HI R16, RZ, 0x1, R14 ;  /* 0x00000001ff107819 */ /* 0x000fe2000001140e */
[----:B------:R-:W-:Y:S01]  /*15490*/  @UP2 UMOV UR13, 0x1 ;  /* 0x00000001000d2882 */ /* 0x000fe20000000000 */
[----:B------:R-:W-:Y:S01]  /*154a0*/  LOP3.LUT R14, R14, 0x3fffffe, RZ, 0xc0, !PT ;  /* 0x03fffffe0e0e7812 */ /* 0x000fe200078ec0ff */
[----:B------:R-:W-:Y:S01]  /*154b0*/  @!UP2 UIMAD UR13, UR14, UR4, URZ ;  /* 0x000000040e0da2a4 */ /* 0x000fe2000f8e023f */
[C---:B------:R-:W-:Y:S01]  /*154c0*/  SHF.L.U32 R17, R16.reuse, 0x6, RZ ;  /* 0x0000000610117819 */ /* 0x040fe200000006ff */
[----:B------:R-:W-:Y:S01]  /*154d0*/  @UP3 UIMAD UR16, UR6, UR8, URZ ;  /* 0x00000008061032a4 */ /* 0x000fe2000f8e023f */
[----:B------:R-:W-:Y:S01]  /*154e0*/  IADD3 R14, R13, -R14, RZ ;  /* 0x8000000e0d0e7210 */ /* 0x000fe20007ffe0ff */
[----:B-1----:R-:W-:Y:S01]  /*154f0*/  FADD.FTZ R5, R229, R5 ;  /* 0x00000005e5057221 */ /* 0x002fe20000010000 */
[----:B------:R-:W1:Y:S01]  /*15500*/  @P4 MUFU.RCP R4, R2 ;  /* 0x0000000200044308 */ /* 0x000e620000001000 */
[----:B------:R-:W-:Y:S01]  /*15510*/  LEA R15, R11, R15, 0x8 ;  /* 0x0000000f0b0f7211 */ /* 0x000fe200078e40ff */
[----:B------:R-:W-:Y:S01]  /*15520*/  @UP2 ULDC UR15, c[0x0][0x210] ;  /* 0x00008400000f2ab9 */ /* 0x000fe20000000800 */
[----:B------:R-:W-:Y:S01]  /*15530*/  LOP3.LUT R17, R17, 0xc0, RZ, 0xc0, !PT ;  /* 0x000000c011117812 */ /* 0x000fe200078ec0ff */
[----:B------:R-:W-:Y:S01]  /*15540*/  UIMAD UR5, UR6, UR13, URZ ;  /* 0x0000000d060572a4 */ /* 0x000fe2000f8e023f */
[----:B------:R-:W-:Y:S01]  /*15550*/  FSETP.NE.FTZ.AND P2, PT, R5, RZ, PT ;  /* 0x000000ff0500720b */ /* 0x000fe20003f55000 */
[----:B------:R-:W-:Y:S01]  /*15560*/  @!UP2 UMOV UR15, 0x1 ;  /* 0x00000001000fa882 */ /* 0x000fe20000000000 */
[----:B------:R-:W-:Y:S01]  /*15570*/  LOP3.LUT R13, R16, 0x1, RZ, 0xc0, !PT ;  /* 0x00000001100d7812 */ /* 0x000fe200078ec0ff */
[----:B------:R-:W4:Y:S01]  /*15580*/  @P3 MUFU.RCP R7, R6 ;  /* 0x0000000600073308 */ /* 0x000f220000001000 */
[----:B------:R-:W-:Y:S01]  /*15590*/  LEA R14, R14, R15, 0x4 ;  /* 0x0000000f0e0e7211 */ /* 0x000fe200078e20ff */
[----:B---3--:R-:W-:Y:S01]  /*155a0*/  FMUL.FTZ R3, R3, c[0x0][0x2dc] ;  /* 0x0000b70003037a20 */ /* 0x008fe20000410000 */
[----:B------:R-:W-:Y:S01]  /*155b0*/  LEA.HI R17, R17, R17, RZ, 0x1d ;  /* 0x0000001111117211 */ /* 0x000fe200078fe8ff */
[----:B------:R-:W-:Y:S01]  /*155c0*/  @UP3 USEL UR16, UR16, UR25, !UP0 ;  /* 0x0000001910103287 */ /* 0x000fe2000c000000 */
[----:B------:R-:W-:Y:S01]  /*155d0*/  ISETP.NE.U32.AND P1, PT, R13, 0x1, PT ;  /* 0x000000010d00780c */ /* 0x000fe20003f25070 */
[C---:B------:R-:W-:Y:S01]  /*155e0*/  FMUL.FTZ R160, R3.reuse, R160 ;  /* 0x000000a003a07220 */ /* 0x040fe20000410000 */
[----:B------:R-:W-:Y:S01]  /*155f0*/  LEA R14, R14, R17, 0x1 ;  /* 0x000000110e0e7211 */ /* 0x000fe200078e08ff */
[----:B-1----:R-:W-:Y:S01]  /*15600*/  FMUL.FTZ R4, R4, c[0x0][0x2dc] ;  /* 0x0000b70004047a20 */ /* 0x002fe20000410000 */
[----:B------:R-:W-:Y:S01]  /*15610*/  LOP3.LUT P0, RZ, R16, 0x2, RZ, 0xc0, !PT ;  /* 0x0000000210ff7812 */ /* 0x000fe2000780c0ff */
[----:B------:R-:W1:Y:S01]  /*15620*/  @P2 MUFU.RCP R8, R5 ;  /* 0x0000000500082308 */ /* 0x000e620000001000 */
[----:B------:R-:W-:Y:S01]  /*15630*/  FMUL.FTZ R161, R3, R161 ;  /* 0x000000a103a17220 */ /* 0x000fe20000410000 */
[----:B------:R-:W-:Y:S01]  /*15640*/  SHF.L.U32 R14, R14, 0x1, RZ ;  /* 0x000000010e0e7819 */ /* 0x000fe200000006ff */
[C---:B------:R-:W-:Y:S01]  /*15650*/  FMUL.FTZ R162, R4.reuse, R162 ;  /* 0x000000a204a27220 */ /* 0x040fe20000410000 */
[----:B------:R-:W-:Y:S01]  /*15660*/  MOV R13, 0x20 ;  /* 0x00000020000d7802 */ /* 0x000fe20000000f00 */
[C---:B------:R-:W-:Y:S01]  /*15670*/  FMUL.FTZ R163, R4.reuse, R163 ;  /* 0x000000a304a37220 */ /* 0x040fe20000410000 */
[----:B------:R-:W-:Y:S01]  /*15680*/  F2FP.PACK_AB R160, R161, R160 ;  /* 0x000000a0a1a0723e */ /* 0x000fe200000000ff */
[C---:B------:R-:W-:Y:S01]  /*15690*/  FMUL.FTZ R150, R4.reuse, R150 ;  /* 0x0000009604967220 */ /* 0x040fe20000410000 */
[----:B------:R-:W-:Y:S01]  /*156a0*/  SEL R13, R13, 0xffffffe0, !P0 ;  /* 0xffffffe00d0d7807 */ /* 0x000fe20004000000 */
[C---:B------:R-:W-:Y:S01]  /*156b0*/  FMUL.FTZ R151, R4.reuse, R151 ;  /* 0x0000009704977220 */ /* 0x040fe20000410000 */
[----:B------:R-:W-:Y:S01]  /*156c0*/  F2FP.PACK_AB R162, R163, R162 ;  /* 0x000000a2a3a2723e */ /* 0x000fe200000000ff */
[----:B------:R-:W-:Y:S01]  /*156d0*/  FMUL.FTZ R70, R4, R70 ;  /* 0x0000004604467220 */ /* 0x000fe20000410000 */
[----:B------:R-:W-:Y:S01]  /*156e0*/  IADD3 R15, R14, R13, RZ ;  /* 0x0000000d0e0f7210 */ /* 0x000fe20007ffe0ff */
[C---:B------:R-:W-:Y:S01]  /*156f0*/  FMUL.FTZ R71, R4.reuse, R71 ;  /* 0x0000004704477220 */ /* 0x040fe20000410000 */
[----:B------:R-:W-:Y:S01]  /*15700*/  F2FP.PACK_AB R150, R151, R150 ;  /* 0x000000969796723e */ /* 0x000fe200000000ff */
[C---:B------:R-:W-:Y:S01]  /*15710*/  FMUL.FTZ R82, R4.reuse, R82 ;  /* 0x0000005204527220 */ /* 0x040fe20000410000 */
[----:B------:R-:W-:Y:S01]  /*15720*/  STS [R14], R160 ;  /* 0x000000a00e007388 */ /* 0x000fe20000000800 */
[C---:B------:R-:W-:Y:S01]  /*15730*/  FMUL.FTZ R83, R4.reuse, R83 ;  /* 0x0000005304537220 */ /* 0x040fe20000410000 */
[----:B------:R-:W-:Y:S01]  /*15740*/  F2FP.PACK_AB R70, R71, R70 ;  /* 0x000000464746723e */ /* 0x000fe200000000ff */
[C---:B------:R-:W-:Y:S01]  /*15750*/  FMUL.FTZ R86, R4.reuse, R86 ;  /* 0x0000005604567220 */ /* 0x040fe20000410000 */
[----:B------:R-:W-:Y:S01]  /*15760*/  STS [R14+0x200], R162 ;  /* 0x000200a20e007388 */ /* 0x000fe20000000800 */
[C---:B------:R-:W-:Y:S01]  /*15770*/  FMUL.FTZ R87, R4.reuse, R87 ;  /* 0x0000005704577220 */ /* 0x040fe20000410000 */
[----:B------:R-:W-:Y:S01]  /*15780*/  F2FP.PACK_AB R82, R83, R82 ;  /* 0x000000525352723e */ /* 0x000fe200000000ff */
[----:B------:R-:W-:Y:S01]  /*15790*/  FMUL.FTZ R98, R4, R98 ;  /* 0x0000006204627220 */ /* 0x000fe20000410000 */
[----:B------:R-:W-:Y:S01]  /*157a0*/  LOP3.LUT R10, R10, 0xffffffe0, RZ, 0xc0, !PT ;  /* 0xffffffe00a0a7812 */ /* 0x000fe200078ec0ff */
[C---:B------:R-:W-:Y:S01]  /*157b0*/  FMUL.FTZ R99, R4.reuse, R99 ;  /* 0x0000006304637220 */ /* 0x040fe20000410000 */
[----:B------:R-:W-:Y:S01]  /*157c0*/  F2FP.PACK_AB R86, R87, R86 ;  /* 0x000000565756723e */ /* 0x000fe200000000ff */
[C---:B------:R-:W-:Y:S01]  /*157d0*/  FMUL.FTZ R102, R4.reuse, R102 ;  /* 0x0000006604667220 */ /* 0x040fe20000410000 */
[----:B------:R-:W3:Y:S01]  /*157e0*/  @P5 MUFU.LG2 R0, R0 ;  /* 0x0000000000005308 */ /* 0x000ee20000000c00 */
[C---:B------:R-:W-:Y:S01]  /*157f0*/  FMUL.FTZ R103, R4.reuse, R103 ;  /* 0x0000006704677220 */ /* 0x040fe20000410000 */
[----:B------:R-:W-:Y:S01]  /*15800*/  F2FP.PACK_AB R98, R99, R98 ;  /* 0x000000626362723e */ /* 0x000fe200000000ff */
[----:B------:R-:W-:Y:S01]  /*15810*/  FMUL.FTZ R110, R4, R110 ;  /* 0x0000006e046e7220 */ /* 0x000fe20000410000 */
[----:B------:R-:W-:Y:S01]  /*15820*/  IADD3 R10, -R10, R9, RZ ;  /* 0x000000090a0a7210 */ /* 0x000fe20007ffe1ff */
[C---:B------:R-:W-:Y:S01]  /*15830*/  FMUL.FTZ R111, R4.reuse, R111 ;  /* 0x0000006f046f7220 */ /* 0x040fe20000410000 */
[----:B------:R-:W-:Y:S01]  /*15840*/  F2FP.PACK_AB R102, R103, R102 ;  /* 0x000000666766723e */ /* 0x000fe200000000ff */
[C---:B------:R-:W-:Y:S01]  /*15850*/  FMUL.FTZ R114, R4.reuse, R114 ;  /* 0x0000007204727220 */ /* 0x040fe20000410000 */
[----:B------:R-:W3:Y:S01]  /*15860*/  @P4 MUFU.LG2 R2, R2 ;  /* 0x0000000200024308 */ /* 0x000ee20000000c00 */
[C---:B------:R-:W-:Y:S01]  /*15870*/  FMUL.FTZ R115, R4.reuse, R115 ;  /* 0x0000007304737220 */ /* 0x040fe20000410000 */
[----:B------:R-:W-:Y:S01]  /*15880*/  F2FP.PACK_AB R110, R111, R110 ;  /* 0x0000006e6f6e723e */ /* 0x000fe200000000ff */
[C---:B------:R-:W-:Y:S01]  /*15890*/  FMUL.FTZ R122, R4.reuse, R122 ;  /* 0x0000007a047a7220 */ /* 0x040fe20000410000 */
[----:B--2---:R-:W-:Y:S01]  /*158a0*/  UIMAD UR4, UR9, UR15, URZ ;  /* 0x0000000f090472a4 */ /* 0x004fe2000f8e023f */
[C---:B------:R-:W-:Y:S01]  /*158b0*/  FMUL.FTZ R123, R4.reuse, R123 ;  /* 0x0000007b047b7220 */ /* 0x040fe20000410000 */
[----:B------:R-:W-:Y:S01]  /*158c0*/  F2FP.PACK_AB R114, R115, R114 ;  /* 0x000000727372723e */ /* 0x000fe200000000ff */
[C---:B------:R-:W-:Y:S01]  /*158d0*/  FMUL.FTZ R138, R4.reuse, R138 ;  /* 0x0000008a048a7220 */ /* 0x040fe20000410000 */
[----:B------:R-:W2:Y:S01]  /*158e0*/  @P3 MUFU.LG2 R6, R6 ;  /* 0x0000000600063308 */ /* 0x000ea20000000c00 */
[----:B------:R-:W-:Y:S01]  /*158f0*/  FMUL.FTZ R139, R4, R139 ;  /* 0x0000008b048b7220 */ /* 0x000fe20000410000 */
[----:B------:R-:W-:Y:S01]  /*15900*/  F2FP.PACK_AB R122, R123, R122 ;  /* 0x0000007a7b7a723e */ /* 0x000fe200000000ff */
[----:B----4-:R-:W-:Y:S01]  /*15910*/  FMUL.FTZ R7, R7, c[0x0][0x2dc] ;  /* 0x0000b70007077a20 */ /* 0x010fe20000410000 */
[----:B------:R-:W-:Y:S01]  /*15920*/  LOP3.LUT P0, RZ, R10, 0x3, RZ, 0xc0, !PT ;  /* 0x000000030aff7812 */ /* 0x000fe2000780c0ff */
[----:B------:R-:W-:Y:S01]  /*15930*/  FMUL.FTZ R134, R4, R134 ;  /* 0x0000008604867220 */ /* 0x000fe20000410000 */
[----:B------:R-:W-:Y:S01]  /*15940*/  F2FP.PACK_AB R138, R139, R138 ;  /* 0x0000008a8b8a723e */ /* 0x000fe200000000ff */
[----:B-1----:R-:W-:Y:S01]  /*15950*/  FMUL.FTZ R8, R8, c[0x0][0x2dc] ;  /* 0x0000b70008087a20 */ /* 0x002fe20000410000 */
[----:B------:R-:W1:Y:S01]  /*15960*/  @P2 MUFU.LG2 R5, R5 ;  /* 0x0000000500052308 */ /* 0x000e620000000c00 */
[----:B------:R-:W-:Y:S01]  /*15970*/  FMUL.FTZ R4, R4, R135 ;  /* 0x0000008704047220 */ /* 0x000fe20000410000 */
[----:B------:R-:W-:Y:S01]  /*15980*/  USEL UR5, UR5, URZ, !UP3 ;  /* 0x0000003f05057287 */ /* 0x000fe2000d800000 */
[C---:B------:R-:W-:Y:S01]  /*15990*/  FMUL.FTZ R148, R3.reuse, R148 ;  /* 0x0000009403947220 */ /* 0x040fe20000410000 */
[----:B------:R-:W-:Y:S01]  /*159a0*/  USHF.L.U32 UR4, UR4, 0x7, URZ ;  /* 0x0000000704047899 */ /* 0x000fe2000800063f */
[----:B------:R-:W-:Y:S01]  /*159b0*/  FMUL.FTZ R149, R3, R149 ;  /* 0x0000009503957220 */ /* 0x000fe20000410000 */
[----:B------:R-:W-:Y:S01]  /*159c0*/  F2FP.PACK_AB R134, R4, R134 ;  /* 0x000000860486723e */ /* 0x000fe200000000ff */
[C---:B------:R-:W-:Y:S01]  /*159d0*/  FMUL.FTZ R156, R7.reuse, R156 ;  /* 0x0000009c079c7220 */ /* 0x040fe20000410000 */
[----:B------:R-:W-:Y:S01]  /*159e0*/  IADD3 R4, R14, -0x10, RZ ;  /* 0xfffffff00e047810 */ /* 0x000fe20007ffe0ff */
[----:B------:R-:W-:Y:S01]  /*159f0*/  FMUL.FTZ R157, R7, R157 ;  /* 0x0000009d079d7220 */ /* 0x000fe20000410000 */
[----:B------:R-:W-:Y:S01]  /*15a00*/  F2FP.PACK_AB R148, R149, R148 ;  /* 0x000000949594723e */ /* 0x000fe200000000ff */
[----:B------:R-:W-:Y:S01]  /*15a10*/  FMUL.FTZ R158, R8, R158 ;  /* 0x0000009e089e7220 */ /* 0x000fe20000410000 */
[----:B------:R-:W-:Y:S01]  /*15a20*/  @P1 IADD3 R4, R14, 0x10, RZ ;  /* 0x000000100e041810 */ /* 0x000fe20007ffe0ff */
[C---:B------:R-:W-:Y:S01]  /*15a30*/  FMUL.FTZ R159, R8.reuse, R159 ;  /* 0x0000009f089f7220 */ /* 0x040fe20000410000 */
[----:B------:R-:W-:Y:S01]  /*15a40*/  F2FP.PACK_AB R156, R157, R156 ;  /* 0x0000009c9d9c723e */ /* 0x000fe200000000ff */
[----:B------:R-:W-:Y:S01]  /*15a50*/  FMUL.FTZ R152, R7, R152 ;  /* 0x0000009807987220 */ /* 0x000fe20000410000 */
[----:B------:R-:W-:Y:S01]  /*15a60*/  IADD3 R13, R13, R4, RZ ;  /* 0x000000040d0d7210 */ /* 0x000fe20007ffe0ff */
        /* <DEDUP_REMOVED lines=121> */
[----:B------:R-:W-:Y:S01]  /*16200*/  UIMAD UR14, UR10, UR14, UR5 ;  /* 0x0000000e0a0e72a4 */ /* 0x000fe2000f8e0205 */
[----:B------:R-:W-:Y:S01]  /*16210*/  FMUL.FTZ R7, R7, R129 ;  /* 0x0000008107077220 */ /* 0x000fe20000410000 */
[----:B------:R-:W-:Y:S01]  /*16220*/  STS [R14+0x4000], R112 ;  /* 0x004000700e007388 */ /* 0x000fe20000000800 */
[----:B------:R-:W-:Y:S01]  /*16230*/  FMUL.FTZ R8, R8, R131 ;  /* 0x0000008308087220 */ /* 0x000fe20000410000 */
[----:B------:R-:W-:Y:S01]  /*16240*/  F2FP.PACK_AB R126, R127, R126 ;  /* 0x0000007e7f7e723e */ /* 0x000fe200000000ff */
[----:B------:R-:W-:Y:S01]  /*16250*/  @!UP3 UMOV UR22, URZ ;  /* 0x0000003f0016bc82 */ /* 0x000fe20008000000 */
[----:B------:R-:W-:Y:S01]  /*16260*/  STS [R14+0x4200], R114 ;  /* 0x004200720e007388 */ /* 0x000fe20000000800 */
[----:B------:R-:W-:Y:S01]  /*16270*/  F2FP.PACK_AB R7, R7, R128 ;  /* 0x000000800707723e */ /* 0x000fe200000000ff */
[----:B------:R-:W-:Y:S01]  /*16280*/  @UP3 UMOV UR22, UR16 ;  /* 0x0000001000163c82 */ /* 0x000fe20008000000 */
[----:B------:R-:W-:Y:S01]  /*16290*/  F2FP.PACK_AB R8, R8, R130 ;  /* 0x000000820808723e */ /* 0x000fe200000000ff */
[----:B------:R-:W-:Y:S01]  /*162a0*/  STS [R4+0x4000], R120 ;  /* 0x0040007804007388 */ /* 0x000fe20000000800 */
[----:B------:R-:W-:Y:S01]  /*162b0*/  @!UP3 UMOV UR23, URZ ;  /* 0x0000003f0017bc82 */ /* 0x000fe20008000000 */
[----:B---3--:R-:W-:Y:S01]  /*162c0*/  @P5 FMUL.FTZ R0, R0, 0.69314718246459960938 ;  /* 0x3f31721800005820 */ /* 0x008fe20000410000 */
[----:B------:R-:W-:Y:S01]  /*162d0*/  USHF.R.S32.HI UR5, URZ, 0x1f, UR4 ;  /* 0x0000001f3f057899 */ /* 0x000fe20008011404 */
[----:B------:R-:W-:Y:S01]  /*162e0*/  STS [R4+0x4200], R122 ;  /* 0x0042007a04007388 */ /* 0x000fe20000000800 */
[----:B------:R-:W-:Y:S01]  /*162f0*/  @UP3 USHF.R.S32.HI UR23, URZ, 0x1f, UR16 ;  /* 0x0000001f3f173899 */ /* 0x000fe20008011410 */
[----:B------:R-:W-:Y:S01]  /*16300*/  @P4 FMUL.FTZ R2, R2, 0.69314718246459960938 ;  /* 0x3f31721802024820 */ /* 0x000fe20000410000 */
[----:B------:R-:W-:Y:S01]  /*16310*/  USHF.R.S32.HI UR6, URZ, 0x1f, UR14 ;  /* 0x0000001f3f067899 */ /* 0x000fe2000801140e */
[----:B------:R-:W-:Y:S01]  /*16320*/  STS [R14+0x5000], R140 ;  /* 0x0050008c0e007388 */ /* 0x000fe20000000800 */
[----:B------:R-:W-:Y:S01]  /*16330*/  UIADD3 UR4, UP2, UP1, UR4, UR22, UR14 ;  /* 0x0000001604047290 */ /* 0x000fe2000f95e00e */
[----:B--2---:R-:W-:Y:S01]  /*16340*/  @P3 FMUL.FTZ R6, R6, 0.69314718246459960938 ;  /* 0x3f31721806063820 */ /* 0x004fe20000410000 */
[----:B------:R-:W-:Y:S01]  /*16350*/  @!UP0 UMOV UR12, UR20 ;  /* 0x00000014000c8c82 */ /* 0x000fe20008000000 */
[----:B------:R-:W-:Y:S01]  /*16360*/  STS [R14+0x5200], R142 ;  /* 0x0052008e0e007388 */ /* 0x000fe20000000800 */
[----:B-1----:R-:W-:Y:S01]  /*16370*/  @P2 FMUL.FTZ R5, R5, 0.69314718246459960938 ;  /* 0x3f31721805052820 */ /* 0x002fe20000410000 */
[----:B------:R-:W-:-:S02]  /*16380*/  UIADD3.X UR5, UR5, UR23, UR6, UP2, UP1 ;  /* 0x0000001705057290 */ /* 0x000fc400097e2406 */
[----:B------:R-:W-:Y:S04]  /*16390*/  STS [R4+0x5000], R116 ;  /* 0x0050007404007388 */ /* 0x000fe80000000800 */
[----:B------:R1:W-:Y:S04]  /*163a0*/  STS [R4+0x5200], R118 ;  /* 0x0052007604007388 */ /* 0x0003e80000000800 */
[----:B------:R-:W-:Y:S04]  /*163b0*/  STS [R15+0x4000], R136 ;  /* 0x004000880f007388 */ /* 0x000fe80000000800 */
[----:B------:R-:W-:Y:S04]  /*163c0*/  STS [R15+0x4200], R138 ;  /* 0x0042008a0f007388 */ /* 0x000fe80000000800 */
[----:B------:R2:W-:Y:S04]  /*163d0*/  STS [R13+0x4000], R3 ;  /* 0x004000030d007388 */ /* 0x0005e80000000800 */
[----:B------:R-:W-:Y:S04]  /*163e0*/  STS [R13+0x4200], R134 ;  /* 0x004200860d007388 */ /* 0x000fe80000000800 */
[----:B------:R-:W-:Y:S04]  /*163f0*/  STS [R15+0x5000], R124 ;  /* 0x0050007c0f007388 */ /* 0x000fe80000000800 */
[----:B------:R-:W-:Y:S01]  /*16400*/  STS [R15+0x5200], R126 ;  /* 0x0052007e0f007388 */ /* 0x000fe20000000800 */
[----:B-1----:R-:W-:Y:S01]  /*16410*/  MOV R4, 0x7f800000 ;  /* 0x7f80000000047802 */ /* 0x002fe20000000f00 */
[----:B------:R-:W-:-:S02]  /*16420*/  @P2 FFMA.FTZ R4, R165, c[0x0][0x238], R5 ;  /* 0x00008e00a5042a23 */ /* 0x000fc40000010005 */
[----:B------:R1:W-:Y:S04]  /*16430*/  STS [R13+0x5000], R7 ;  /* 0x005000070d007388 */ /* 0x0003e80000000800 */
[----:B------:R3:W-:Y:S04]  /*16440*/  STS [R13+0x5200], R8 ;  /* 0x005200080d007388 */ /* 0x0007e80000000800 */
[----:B------:R-:W-:Y:S01]  /*16450*/  BAR.SYNC.DEFER_BLOCKING 0x0 ;  /* 0x0000000000007b1d */ /* 0x000fe20000010000 */
[----:B--2---:R-:W-:Y:S01]  /*16460*/  MOV R3, 0x7f800000 ;  /* 0x7f80000000037802 */ /* 0x004fe20000000f00 */
[----:B------:R-:W-:Y:S01]  /*16470*/  @P3 FFMA.FTZ R3, R166, c[0x0][0x238], R6 ;  /* 0x00008e00a6033a23 */ /* 0x000fe20000010006 */
[----:B-1----:R-:W-:Y:S01]  /*16480*/  MOV R7, 0x7f800000 ;  /* 0x7f80000000077802 */ /* 0x002fe20000000f00 */
[----:B------:R-:W-:Y:S01]  /*16490*/  @P5 FFMA.FTZ R7, R168, c[0x0][0x238], R0 ;  /* 0x00008e00a8075a23 */ /* 0x000fe20000010000 */
[----:B---3--:R-:W-:Y:S01]  /*164a0*/  MOV R8, 0x7f800000 ;  /* 0x7f80000000087802 */ /* 0x008fe20000000f00 */
[----:B------:R-:W-:Y:S01]  /*164b0*/  @P4 FFMA.FTZ R8, R167, c[0x0][0x238], R2 ;  /* 0x00008e00a7084a23 */ /* 0x000fe20000010002 */
        /* <DEDUP_REMOVED lines=13> */
[----:B--23--:R-:W2:Y:S01]  /*16590*/  S2R R2, SR_TID.X ;  /* 0x0000000000027919 */ /* 0x00cea20000002100 */
[----:B------:R-:W-:-:S04]  /*165a0*/  SHF.R.S32.HI R5, RZ, 0x1f, R11 ;  /* 0x0000001fff057819 */ /* 0x000fc8000001140b */
[----:B------:R-:W-:-:S04]  /*165b0*/  LEA.HI R5, R5, R11, RZ, 0x2 ;  /* 0x0000000b05057211 */ /* 0x000fc800078f10ff */
[----:B------:R-:W-:Y:S02]  /*165c0*/  LOP3.LUT R5, R5, 0xffffffc, RZ, 0xc0, !PT ;  /* 0x0ffffffc05057812 */ /* 0x000fe400078ec0ff */
[----:B--2---:R-:W-:-:S04]  /*165d0*/  SHF.R.S32.HI R0, RZ, 0x1f, R2 ;  /* 0x0000001fff007819 */ /* 0x004fc80000011402 */
[----:B------:R-:W-:-:S04]  /*165e0*/  LEA.HI R0, R0, R2, RZ, 0x5 ;  /* 0x0000000200007211 */ /* 0x000fc800078f28ff */
[----:B------:R-:W-:-:S05]  /*165f0*/  LOP3.LUT R0, R0, 0xffffffe0, RZ, 0xc0, !PT ;  /* 0xffffffe000007812 */ /* 0x000fca00078ec0ff */
[----:B------:R-:W-:-:S05]  /*16600*/  IMAD.IADD R0, R2, 0x1, -R0 ;  /* 0x0000000102007824 */ /* 0x000fca00078e0a00 */
[----:B------:R-:W-:-:S04]  /*16610*/  SHF.R.S32.HI R2, RZ, 0x1f, R0 ;  /* 0x0000001fff027819 */ /* 0x000fc80000011400 */
[----:B------:R-:W-:Y:S01]  /*16620*/  LEA.HI R2, R2, R0, RZ, 0x2 ;  /* 0x0000000002027211 */ /* 0x000fe200078f10ff */
[----:B------:R-:W-:-:S03]  /*16630*/  IMAD.IADD R0, R11, 0x1, -R5 ;  /* 0x000000010b007824 */ /* 0x000fc600078e0a05 */
        /* <DEDUP_REMOVED lines=19> */
[----:B------:R-:W-:Y:S01]  /*16770*/  @!P4 IADD3 R5, P1, R10, UR4, RZ ;  /* 0x000000040a05cc10 */ /* 0x000fe2000ff3e0ff */
[----:B------:R2:W-:Y:S01]  /*16780*/  @!P6 STG.E [R14.64], R7 ;  /* 0x000000070e00e986 */ /* 0x0005e2000c10191c */
[----:B------:R-:W-:-:S02]  /*16790*/  @!P3 IADD3 R6, P0, R9, UR4, RZ ;  /* 0x000000040906bc10 */ /* 0x000fc4000ff1e0ff */
[----:B------:R-:W-:Y:S02]  /*167a0*/  @!P5 LEA R64, P2, R2, c[0x0][0x200], 0x2 ;  /* 0x000080000240da11 */ /* 0x000fe400078410ff */
[----:B------:R-:W-:Y:S02]  /*167b0*/  @!P4 LEA.HI.X.SX32 R10, R10, UR5, 0x1, P1 ;  /* 0x000000050a0acc11 */ /* 0x000fe400088f0eff */
[----:B------:R-:W-:Y:S02]  /*167c0*/  @!P3 LEA.HI.X.SX32 R9, R9, UR5, 0x1, P0 ;  /* 0x000000050909bc11 */ /* 0x000fe400080f0eff */
        /* <DEDUP_REMOVED lines=8> */
.L_x_293:
[----:B--23--:R-:W-:Y:S05]  /*16850*/  BSYNC B0 ;  /* 0x0000000000007941 */ /* 0x00cfea0003800000 */
.L_x_292:
[----:B------:R-:W2:Y:S01]  /*16860*/  S2R R3, SR_TID.X ;  /* 0x0000000000037919 */ /* 0x000ea20000002100 */
[----:B------:R-:W-:Y:S01]  /*16870*/  UIMAD UR9, UR9, -0x80, UR27 ;  /* 0xffffff80090978a4 */ /* 0x000fe2000f8e021b */
[----:B------:R-:W-:Y:S01]  /*16880*/  SHF.R.S32.HI R4, RZ, 0x1f, R226 ;  /* 0x0000001fff047819 */ /* 0x000fe200000114e2 */
[----:B------:R-:W-:Y:S01]  /*16890*/  USHF.R.S32.HI UR6, URZ, 0x1f, UR10 ;  /* 0x0000001f3f067899 */ /* 0x000fe2000801140a */
[----:B------:R-:W3:Y:S01]  /*168a0*/  S2R R0, SR_CTAID.Z ;  /* 0x0000000000007919 */ /* 0x000ee20000002700 */
        /* <DEDUP_REMOVED lines=9> */
[----:B---3--:R-:W-:-:S03]  /*16940*/  IMAD.WIDE.U32 R6, R0, c[0x0][0x1f0], R6 ;  /* 0x00007c0000067a25 */ /* 0x008fc600078e0006 */
        /* <DEDUP_REMOVED lines=19> */
.L_x_295:
[----:B------:R-:W-:Y:S05]  /*16a80*/  BSYNC B0 ;  /* 0x0000000000007941 */ /* 0x000fea0003800000 */
.L_x_294:
[----:B------:R-:W-:Y:S01]  /*16a90*/  IADD3 R0, R4, 0x20, RZ ;  /* 0x0000002004007810 */ /* 0x000fe20007ffe0ff */
[----:B------:R-:W-:Y:S03]  /*16aa0*/  BSSY B0, `(.L_x_296) ;  /* 0x0000013000007945 */ /* 0x000fe60003800000 */
[----:B------:R-:W-:-:S13]  /*16ab0*/  ISETP.GE.AND P0, PT, R0, UR18, PT ;  /* 0x0000001200007c0c */ /* 0x000fda000bf06270 */
[----:B------:R-:W-:Y:S05]  /*16ac0*/  @P0 BRA `(.L_x_297) ;  /* 0x0000010000000947 */ /* 0x000fea0003800000 */
[----:B------:R-:W-:Y:S01]  /*16ad0*/  IADD3 R2, P0, R10, 0x20, RZ ;  /* 0x000000200a027810 */ /* 0x000fe20007f1e0ff */
[----:B--2---:R-:W-:Y:S01]  /*16ae0*/  IMAD.MOV.U32 R12, RZ, RZ, R6 ;  /* 0x000000ffff0c7224 */ /* 0x004fe200078e0006 */
        /* <DEDUP_REMOVED lines=14> */
.L_x_297:
[----:B------:R-:W-:Y:S05]  /*16bd0*/  BSYNC B0 ;  /* 0x0000000000007941 */ /* 0x000fea0003800000 */
.L_x_296:
        /* <DEDUP_REMOVED lines=20> */
.L_x_299:
[----:B------:R-:W-:Y:S05]  /*16d20*/  BSYNC B0 ;  /* 0x0000000000007941 */ /* 0x000fea0003800000 */
.L_x_298:
[----:B------:R-:W-:-:S04]  /*16d30*/  IADD3 R4, R4, 0x60, RZ ;  /* 0x0000006004047810 */ /* 0x000fc80007ffe0ff */
[----:B------:R-:W-:-:S13]  /*16d40*/  ISETP.GE.AND P0, PT, R4, UR18, PT ;  /* 0x0000001204007c0c */ /* 0x000fda000bf06270 */
[----:B------:R-:W-:Y:S05]  /*16d50*/  @P0 EXIT ;  /* 0x000000000000094d */ /* 0x000fea0003800000 */
[----:B------:R-:W-:Y:S01]  /*16d60*/  IADD3 R0, P0, R10, 0x60, RZ ;  /* 0x000000600a007810 */ /* 0x000fe20007f1e0ff */
[----:B--2---:R-:W-:Y:S01]  /*16d70*/  IMAD.MOV.U32 R2, RZ, RZ, R6 ;  /* 0x000000ffff027224 */ /* 0x004fe200078e0006 */
[----:B------:R-:W-:Y:S02]  /*16d80*/  MOV R3, R9 ;  /* 0x0000000900037202 */ /* 0x000fe40000000f00 */
        /* <DEDUP_REMOVED lines=15> */
.L_x_258:
[----:B------:R-:W-:Y:S01]  /*16e80*/  UISETP.NE.AND UP4, UPT, UR25, -0x1, UPT ;  /* 0xffffffff1900788c */ /* 0x000fe2000bf85270 */
[----:B------:R-:W-:Y:S01]  /*16e90*/  LEA.HI R14, R10, R2, RZ, 0x2 ;  /* 0x000000020a0e7211 */ /* 0x000fe200078f10ff */
[----:B------:R-:W-:Y:S01]  /*16ea0*/  ULDC.U8 UR15, c[0x0][0x329] ;  /* 0x0000ca40000f7ab9 */ /* 0x000fe20000000000 */
[----:B------:R-:W1:Y:S01]  /*16eb0*/  S2R R10, SR_CTAID.Z ;  /* 0x00000000000a7919 */ /* 0x000e620000002700 */
[----:B------:R-:W-:Y:S01]  /*16ec0*/  UISETP.NE.AND UP3, UPT, UR15, URZ, UPT ;  /* 0x0000003f0f00728c */ /* 0x000fe2000bf65270 */
[----:B------:R-:W-:Y:S01]  /*16ed0*/  LOP3.LUT R7, R14, 0xfffffffc, RZ, 0xc0, !PT ;  /* 0xfffffffc0e077812 */ /* 0x000fe200078ec0ff */
[----:B------:R-:W-:Y:S01]  /*16ee0*/  ULDC.64 UR4, c[0x0][0x1e0] ;  /* 0x0000780000047ab9 */ /* 0x000fe20000000a00 */
[----:B------:R-:W-:Y:S01]  /*16ef0*/  SHF.R.S32.HI R14, RZ, 0x2, R14 ;  /* 0x00000002ff0e7819 */ /* 0x000fe2000001140e */
[----:B------:R-:W-:Y:S01]  /*16f00*/  ULDC.64 UR6, c[0x0][0x1e8] ;  /* 0x00007a0000067ab9 */ /* 0x000fe20000000a00 */
[----:B------:R-:W-:Y:S01]  /*16f10*/  IMAD.U32 R16, RZ, RZ, UR26 ;  /* 0x0000001aff107e24 */ /* 0x000fe2000f8e00ff */
[----:B------:R-:W-:Y:S01]  /*16f20*/  USHF.R.S32.HI UR14, URZ, 0x1f, UR10 ;  /* 0x0000001f3f0e7899 */ /* 0x000fe2000801140a */
[----:B------:R-:W-:Y:S01]  /*16f30*/  IMAD.IADD R7, R2, 0x1, -R7 ;  /* 0x0000000102077824 */ /* 0x000fe200078e0a07 */
[----:B------:R-:W-:Y:S01]  /*16f40*/  @!UP4 USHF.R.S32.HI UR17, URZ, 0x1f, UR11 ;  /* 0x0000001f3f11c899 */ /* 0x000fe2000801140b */
[--C-:B------:R-:W-:Y:S01]  /*16f50*/  SHF.R.S32.HI R15, RZ, 0x1f, R14.reuse ;  /* 0x0000001fff0f7819 */ /* 0x100fe2000001140e */
[----:B------:R-:W-:Y:S01]  /*16f60*/  @UP4 UIMAD.WIDE.U32 UR12, UR25, UR6, URZ ;  /* 0x00000006190c42a5 */ /* 0x000fe2000f8e003f */
[----:B------:R-:W-:Y:S01]  /*16f70*/  IMAD.SHL.U32 R6, R7, 0x8, RZ ;  /* 0x0000000807067824 */ /* 0x000fe200078e00ff */
[----:B------:R-:W-:Y:S01]  /*16f80*/  @!UP4 UIMAD UR17, UR17, UR4, URZ ;  /* 0x000000041111c2a4 */ /* 0x000fe2000f8e023f */
[----:B------:R-:W-:Y:S01]  /*16f90*/  BSSY B0, `(.L_x_300) ;  /* 0x000003d000007945 */ /* 0x000fe20003800000 */
[----:B------:R-:W-:Y:S01]  /*16fa0*/  ULDC.U8 UR16, c[0x0][0x328] ;  /* 0x0000ca0000107ab9 */ /* 0x000fe20000000000 */
[----:B------:R-:W-:Y:S01]  /*16fb0*/  IMAD.WIDE R16, R16, 0x80, R14 ;  /* 0x0000008010107825 */ /* 0x000fe200078e020e */
[----:B------:R-:W-:Y:S01]  /*16fc0*/  @!UP4 UIMAD.WIDE.U32 UR18, UR11, UR4, URZ ;  /* 0x000000040b12c2a5 */ /* 0x000fe2000f8e003f */
[C---:B------:R-:W-:Y:S01]  /*16fd0*/  IADD3 R5, R6.reuse, 0x20, RZ ;  /* 0x0000002006057810 */ /* 0x040fe20007ffe0ff */
[----:B------:R-:W-:Y:S01]  /*16fe0*/  @!UP4 UIMAD UR17, UR11, UR5, UR17 ;  /* 0x000000050b11c2a4 */ /* 0x000fe2000f8e0211 */
[----:B------:R-:W-:Y:S01]  /*16ff0*/  IADD3 R4, R6, 0x40, RZ ;  /* 0x0000004006047810 */ /* 0x000fe20007ffe0ff */
[----:B------:R-:W-:-:S02]  /*17000*/  UISETP.NE.AND UP2, UPT, UR16, URZ, UPT ;  /* 0x0000003f1000728c */ /* 0x000fc4000bf45270 */
[----:B------:R-:W-:Y:S02]  /*17010*/  ULDC.64 UR4, c[0x0][0x1f0] ;  /* 0x00007c0000047ab9 */ /* 0x000fe40000000a00 */
[----:B------:R-:W-:Y:S02]  /*17020*/  UIMAD UR4, UR14, UR4, URZ ;  /* 0x000000040e0472a4 */ /* 0x000fe4000f8e023f */
[----:B------:R-:W-:Y:S02]  /*17030*/  @UP4 UIMAD UR7, UR25, UR7, UR13 ;  /* 0x00000007190742a4 */ /* 0x000fe4000f8e020d */
[----:B------:R-:W-:Y:S02]  /*17040*/  @UP4 UMOV UR14, UR12 ;  /* 0x0000000c000e4c82 */ /* 0x000fe40008000000 */
[----:B------:R-:W-:Y:S02]  /*17050*/  UISETP.EQ.AND UP2, UPT, UR15, URZ, UP2 ;  /* 0x0000003f0f00728c */ /* 0x000fe40009742270 */
[----:B------:R-:W-:-:S02]  /*17060*/  @!UP3 UISETP.NE.AND UP1, UPT, UR16, URZ, UPT ;  /* 0x0000003f1000b28c */ /* 0x000fc4000bf25270 */
[----:B------:R-:W-:Y:S02]  /*17070*/  ULDC UR13, c[0x0][0x214] ;  /* 0x00008500000d7ab9 */ /* 0x000fe40000000800 */
[----:B------:R-:W-:Y:S02]  /*17080*/  @UP3 ULDC UR12, c[0x0][0x210] ;  /* 0x00008400000c3ab9 */ /* 0x000fe40000000800 */
[----:B------:R-:W-:Y:S02]  /*17090*/  ULDC UR8, c[0x0][0x234] ;  /* 0x00008d0000087ab9 */ /* 0x000fe40000000800 */
[----:B------:R-:W-:Y:S02]  /*170a0*/  @UP3 UIMAD UR12, UR12, UR13, URZ ;  /* 0x0000000d0c0c32a4 */ /* 0x000fe4000f8e023f */
[----:B------:R-:W-:Y:S02]  /*170b0*/  UISETP.NE.OR UP0, UPT, UR25, -0x1, !UP2 ;  /* 0xffffffff1900788c */ /* 0x000fe4000d705670 */
        /* <DEDUP_REMOVED lines=13> */
[----:B------:R-:W-:Y:S02]  /*17190*/  USEL UR20, UR20, URZ, !UP2 ;  /* 0x0000003f14147287 */ /* 0x000fe4000d000000 */
[----:B------:R-:W-:Y:S01]  /*171a0*/  @!UP3 UMOV UR21, 0x1 ;  /* 0x000000010015b882 */ /* 0x000fe20000000000 */
[----:B-1----:R-:W-:Y:S01]  /*171b0*/  IMAD.WIDE.U32 R10, R10, c[0x0][0x1f0], R2 ;  /* 0x00007c000a0a7a25 */ /* 0x002fe200078e0002 */
[----:B------:R-:W-:-:S02]  /*171c0*/  UIMAD UR9, UR9, UR21, URZ ;  /* 0x00000015090972a4 */ /* 0x000fc4000f8e023f */
[----:B------:R-:W-:Y:S02]  /*171d0*/  UIMAD UR12, UR10, UR12, UR20 ;  /* 0x0000000c0a0c72a4 */ /* 0x000fe4000f8e0214 */
[----:B------:R-:W-:Y:S02]  /*171e0*/  @!UP2 UMOV UR22, URZ ;  /* 0x0000003f0016ac82 */ /* 0x000fe40008000000 */
[----:B------:R-:W-:Y:S02]  /*171f0*/  @UP2 UMOV UR22, UR25 ;  /* 0x0000001900162c82 */ /* 0x000fe40008000000 */
[----:B------:R-:W-:Y:S02]  /*17200*/  UIMAD UR4, UR10, UR5, UR4 ;  /* 0x000000050a0472a4 */ /* 0x000fe4000f8e0204 */
[----:B------:R-:W-:Y:S02]  /*17210*/  @!UP2 UMOV UR23, URZ ;  /* 0x0000003f0017ac82 */ /* 0x000fe40008000000 */
[----:B------:R-:W-:-:S02]  /*17220*/  USHF.R.S32.HI UR6, URZ, 0x1f, UR9 ;  /* 0x0000001f3f067899 */ /* 0x000fc40008011409 */
[----:B------:R-:W-:Y:S01]  /*17230*/  @UP2 USHF.R.S32.HI UR23, URZ, 0x1f, UR25 ;  /* 0x0000001f3f172899 */ /* 0x000fe20008011419 */
        /* <DEDUP_REMOVED lines=18> */
.L_x_301:
[----:B------:R-:W-:Y:S05]  /*17360*/  BSYNC B0 ;  /* 0x0000000000007941 */ /* 0x000fea0003800000 */
.L_x_300:
[----:B------:R-:W-:Y:S01]  /*17370*/  IADD3 R3, R14, 0x20, RZ ;  /* 0x000000200e037810 */ /* 0x000fe20007ffe0ff */
[----:B------:R-:W-:Y:S03]  /*17380*/  BSSY B0, `(.L_x_302) ;  /* 0x0000013000007945 */ /* 0x000fe60003800000 */
[----:B------:R-:W-:-:S13]  /*17390*/  ISETP.GE.AND P0, PT, R3, UR27, PT ;  /* 0x0000001b03007c0c */ /* 0x000fda000bf06270 */
[----:B------:R-:W-:Y:S05]  /*173a0*/  @P0 BRA `(.L_x_303) ;  /* 0x0000010000000947 */ /* 0x000fea0003800000 */
[----:B------:R-:W-:Y:S01]  /*173b0*/  IADD3 R2, P0, R16, 0x20, RZ ;  /* 0x0000002010027810 */ /* 0x000fe20007f1e0ff */
[----:B-1----:R-:W-:Y:S01]  /*173c0*/  IMAD.MOV.U32 R8, RZ, RZ, R10 ;  /* 0x000000ffff087224 */ /* 0x002fe200078e000a */
        /* <DEDUP_REMOVED lines=14> */
.L_x_303:
[----:B------:R-:W-:Y:S05]  /*174b0*/  BSYNC B0 ;  /* 0x0000000000007941 */ /* 0x000fea0003800000 */
.L_x_302:
        /* <DEDUP_REMOVED lines=17> */
[----:B------:R1:W-:Y:S04]  /*175d0*/  @!P2 STG.E.128 [R8.64], RZ ;  /* 0x000000ff0800a986 */ /* 0x0003e8000c101d1c */
[----:B------:R1:W-:Y:S04]  /*175e0*/  @!P1 STG.E.128 [R8.64+0x40], RZ ;  /* 0x000040ff08009986 */ /* 0x0003e8000c101d1c */
[----:B------:R1:W-:Y:S02]  /*175f0*/  @!P0 STG.E.128 [R8.64+0x80], RZ ;  /* 0x000080ff08008986 */ /* 0x0003e4000c101d1c */
.L_x_305:
[----:B------:R-:W-:Y:S05]  /*17600*/  BSYNC B0 ;  /* 0x0000000000007941 */ /* 0x000fea0003800000 */
.L_x_304:
        /* <DEDUP_REMOVED lines=19> */
.L_x_307:
[----:B------:R-:W-:Y:S05]  /*17740*/  BSYNC B0 ;  /* 0x0000000000007941 */ /* 0x000fea0003800000 */
.L_x_306:
        /* <DEDUP_REMOVED lines=27> */
[----:B------:R-:W-:-:S05]  /*17900*/  IMAD R0, R0, UR21, RZ ;  /* 0x0000001500007c24 */ /* 0x000fca000f8e02ff */
[----:B-1----:R-:W-:-:S04]  /*17910*/  IADD3 R2, P0, R0, UR9, RZ ;  /* 0x0000000900027c10 */ /* 0x002fc8000ff1e0ff */
[----:B------:R-:W-:Y:S02]  /*17920*/  LEA.HI.X.SX32 R0, R0, UR6, 0x1, P0 ;  /* 0x0000000600007c11 */ /* 0x000fe400080f0eff */
[----:B------:R-:W-:-:S04]  /*17930*/  LEA R4, P0, R2, c[0x0][0x200], 0x2 ;  /* 0x0000800002047a11 */ /* 0x000fc800078010ff */
[----:B------:R-:W-:Y:S01]  /*17940*/  LEA.HI.X R5, R2, c[0x0][0x204], R0, 0x2, P0 ;  /* 0x0000810002057a11 */ /* 0x000fe200000f1400 */
[----:B------:R-:W-:-:S05]  /*17950*/  IMAD.MOV.U32 R0, RZ, RZ, 0x7f800000 ;  /* 0x7f800000ff007424 */ /* 0x000fca00078e00ff */
[----:B------:R-:W-:Y:S01]  /*17960*/  STG.E [R4.64], R0 ;  /* 0x0000000004007986 */ /* 0x000fe2000c10191c */
[----:B------:R-:W-:Y:S05]  /*17970*/  EXIT ;  /* 0x000000000000794d */ /* 0x000fea0003800000 */
.L_x_308:
        /* <DEDUP_REMOVED lines=16> */
.L_x_986:


//--------------------- .text._ZN5flash16flash_fwd_kernelI23Flash_fwd_kernel_traitsILi96ELi128ELi64ELi4ELb0ELb0EN7cutlass6half_tE19Flash_kernel_traitsILi96ELi128ELi64ELi4ES3_EELb1ELb1ELb0ELb0ELb1ELb1ELb0ELb0EEEvNS_16Flash_fwd_paramsE --------------------------
	.section	.text._ZN5flash16flash_fwd_kernelI23Flash_fwd_kernel_traitsILi96ELi128ELi64ELi4ELb0ELb0EN7cutlass6half_tE19Flash_kernel_traitsILi96ELi128ELi64ELi4ES3_EELb1ELb1ELb0ELb0ELb1ELb1ELb0ELb0EEEvNS_16Flash_fwd_paramsE,"ax",@progbits
	.sectioninfo	@"SHI_REGISTERS=255"
	.align	128
        .global         _ZN5flash16flash_fwd_kernelI23Flash_fwd_kernel_traitsILi96ELi128ELi64ELi4ELb0ELb0EN7cutlass6half_tE19Flash_kernel_traitsILi96ELi128ELi64ELi4ES3_EELb1ELb1ELb0ELb0ELb1ELb1ELb0ELb0EEEvNS_16Flash_fwd_paramsE
        .type           _ZN5flash16flash_fwd_kernelI23Flash_fwd_kernel_traitsILi96ELi128ELi64ELi4ELb0ELb0EN7cutlass6half_tE19Flash_kernel_traitsILi96ELi128ELi64ELi4ES3_EELb1ELb1ELb0ELb0ELb1ELb1ELb0ELb0EEEvNS_16Flash_fwd_paramsE,@function
        .size           _ZN5flash16flash_fwd_kernelI23Flash_fwd_kernel_traitsILi96ELi128ELi64ELi4ELb0ELb0EN7cutlass6half_tE19Flash_kernel_traitsILi96ELi128ELi64ELi4ES3_EELb1ELb1ELb0ELb0ELb1ELb1ELb0ELb0EEEvNS_16Flash_fwd_paramsE,(.L_x_987 - _ZN5flash16flash_fwd_kernelI23Flash_fwd_kernel_traitsILi96ELi128ELi64ELi4ELb0ELb0EN7cutlass6half_tE19Flash_kernel_traitsILi96ELi128ELi64ELi4ES3_EELb1ELb1ELb0ELb0ELb1ELb1ELb0ELb0EEEvNS_16Flash_fwd_paramsE)
        .other          _ZN5flash16flash_fwd_kernelI23Flash_fwd_kernel_traitsILi96ELi128ELi64ELi4ELb0ELb0EN7cutlass6half_tE19Flash_kernel_traitsILi96ELi128ELi64ELi4ES3_EELb1ELb1ELb0ELb0ELb1ELb1ELb0ELb0EEEvNS_16Flash_fwd_paramsE,@"STO_CUDA_ENTRY STV_DEFAULT"
_ZN5flash16flash_fwd_kernelI23Flash_fwd_kernel_traitsILi96ELi128ELi64ELi4ELb0ELb0EN7cutlass6half_tE19Flash_kernel_traitsILi96ELi128ELi64ELi4ES3_EELb1ELb1ELb0ELb0ELb1ELb1ELb0ELb0EEEvNS_16Flash_fwd_paramsE:
.text._ZN5flash16flash_fwd_kernelI23Flash_fwd_kernel_traitsILi96ELi128ELi64ELi4ELb0ELb0EN7cutlass6half_tE19Flash_kernel_traitsILi96ELi128ELi64ELi4ES3_EELb1ELb1ELb0ELb0ELb1ELb1ELb0ELb0EEEvNS_16Flash_fwd_paramsE:
        /* <DEDUP_REMOVED lines=11> */
[----:B------:R-:W2:Y:S01]  /*00b0*/  S2R R122, SR_TID.X ;  /* 0x00000000007a7919 */ /* 0x000ea20000002100 */
[----:B------:R-:W-:-:S02]  /*00c0*/  ULDC.64 UR6, c[0x0][0x250] ;  /* 0x0000940000067ab9 */ /* 0x000fc40000000a00 */
[----:B------:R-:W-:Y:S01]  /*00d0*/  ULDC.64 UR4, c[0x0][0x258] ;  /* 0x0000960000047ab9 */ /* 0x000fe20000000a00 */
[----:B------:R-:W3:Y:S01]  /*00e0*/  @P3 LDG.E.64 R2, [R2.64] ;  /* 0x0000001602023981 */ /* 0x000ee2000c1e1b00 */
[----:B------:R-:W-:Y:S01]  /*00f0*/  @P3 MOV R4, R169 ;  /* 0x000000a900043202 */ /* 0x000fe20000000f00 */
[----:B------:R-:W-:-:S06]  /*0100*/  @P3 IMAD.MOV.U32 R5, RZ, RZ, R120 ;  /* 0x000000ffff053224 */ /* 0x000fcc00078e0078 */
[----:B------:R-:W4:Y:S01]  /*0110*/  @P3 LDG.E.64 R4, [R4.64] ;  /* 0x0000001604043981 */ /* 0x000f22000c1e1b00 */
[----:B------:R-:W5:Y:S01]  /*0120*/  S2UR UR11, SR_CTAID.Y ;  /* 0x00000000000b79c3 */ /* 0x000f620000002600 */
[----:B------:R-:W-:Y:S02]  /*0130*/  UISETP.NE.U32.AND UP0, UPT, URZ, UR6, UPT ;  /* 0x000000063f00728c */ /* 0x000fe4000bf05070 */
[----:B------:R-:W-:Y:S02]  /*0140*/  UISETP.NE.U32.AND UP2, UPT, URZ, UR4, UPT ;  /* 0x000000043f00728c */ /* 0x000fe4000bf45070 */
[----:B------:R-:W-:Y:S02]  /*0150*/  UISETP.NE.AND.EX UP0, UPT, URZ, UR7, UPT, UP0 ;  /* 0x000000073f00728c */ /* 0x000fe4000bf05300 */
[----:B------:R-:W-:Y:S01]  /*0160*/  UISETP.NE.AND.EX UP2, UPT, URZ, UR5, UPT, UP2 ;  /* 0x000000053f00728c */ /* 0x000fe2000bf45320 */
[----:B------:R-:W1:Y:S01]  /*0170*/  S2UR UR10, SR_CTAID.Z ;  /* 0x00000000000a79c3 */ /* 0x000e620000002700 */
[----:B------:R-:W-:-:S02]  /*0180*/  ULDC.64 UR12, c[0x0][0x250] ;  /* 0x00009400000c7ab9 */ /* 0x000fc40000000a00 */
[----:B------:R-:W-:Y:S01]  /*0190*/  ULDC.64 UR6, c[0x0][0x258] ;  /* 0x0000960000067ab9 */ /* 0x000fe20000000a00 */
[----:B------:R-:W-:Y:S02]  /*01a0*/  PLOP3.LUT P1, PT, PT, PT, UP0, 0x80, 0x0 ;  /* 0x000000000000781c */ /* 0x000fe40003f2f008 */
[----:B------:R-:W-:Y:S02]  /*01b0*/  PLOP3.LUT P0, PT, PT, PT, UP2, 0x80, 0x0 ;  /* 0x000000000000781c */ /* 0x000fe40003f0f028 */
[----:B------:R-:W-:Y:S02]  /*01c0*/  @UP0 UMOV UR5, 0x4 ;  /* 0x0000000400050882 */ /* 0x000fe40000000000 */
[----:B------:R-:W-:Y:S02]  /*01d0*/  @UP2 UMOV UR4, 0x4 ;  /* 0x0000000400042882 */ /* 0x000fe40000000000 */
[----:B-----5:R-:W-:Y:S02]  /*01e0*/  @UP0 UIMAD.WIDE UR12, UR11, UR5, UR12 ;  /* 0x000000050b0c02a5 */ /* 0x020fe4000f8e020c */
[----:B------:R-:W-:-:S04]  /*01f0*/  @UP2 UIMAD.WIDE UR4, UR11, UR4, UR6 ;  /* 0x000000040b0422a5 */ /* 0x000fc8000f8e0206 */
[----:B------:R-:W-:Y:S01]  /*0200*/  IMAD.U32 R6, RZ, RZ, UR12 ;  /* 0x0000000cff067e24 */ /* 0x000fe2000f8e00ff */
[----:B------:R-:W-:Y:S01]  /*0210*/  MOV R7, UR13 ;  /* 0x0000000d00077c02 */ /* 0x000fe20008000f00 */
[----:B-1----:R-:W-:-:S06]  /*0220*/  ULOP3.LUT UR8, UR10, UR9, UR11, 0xfe, !UPT ;  /* 0x000000090a087292 */ /* 0x002fcc000f8efe0b */
[----:B--2---:R-:W-:-:S13]  /*0230*/  LOP3.LUT P4, RZ, R122, UR8, RZ, 0xfc, !PT ;  /* 0x000000087aff7c12 */ /* 0x004fda000f88fcff */
[----:B------:R-:W-:Y:S02]  /*0240*/  @!P4 IMAD.MOV.U32 R8, RZ, RZ, c[0x0][0x308] ;  /* 0x0000c200ff08c624 */ /* 0x000fe400078e00ff */
[----:B------:R-:W-:Y:S01]  /*0250*/  @!P4 IMAD.MOV.U32 R9, RZ, RZ, c[0x0][0x30c] ;  /* 0x0000c300ff09c624 */ /* 0x000fe200078e00ff */
[----:B---3--:R-:W1:Y:S08]  /*0260*/  @P3 R2UR UR24, R2 ;  /* 0x00000000021833c2 */ /* 0x008e7000000e0000 */
[----:B------:R-:W2:Y:S01]  /*0270*/  @P3 R2UR UR25, R3 ;  /* 0x00000000031933c2 */ /* 0x000ea200000e0000 */
[----:B----4-:R-:W-:Y:S01]  /*0280*/  @P3 IADD3 R169, P2, R4, c[0x0][0x300], RZ ;  /* 0x0000c00004a93a10 */ /* 0x010fe20007f5e0ff */
[----:B------:R-:W-:-:S04]  /*0290*/  IMAD.U32 R4, RZ, RZ, UR4 ;  /* 0x00000004ff047e24 */ /* 0x000fc8000f8e00ff */
[----:B------:R-:W-:Y:S02]  /*02a0*/  @P3 IMAD.X R120, RZ, RZ, R5, P2 ;  /* 0x000000ffff783224 */ /* 0x000fe400010e0605 */
[----:B------:R-:W-:Y:S01]  /*02b0*/  IMAD.U32 R5, RZ, RZ, UR5 ;  /* 0x00000005ff057e24 */ /* 0x000fe2000f8e00ff */
[----:B------:R-:W-:Y:S01]  /*02c0*/  UMOV UR6, URZ ;  /* 0x0000003f00067c82 */ /* 0x000fe20008000000 */
[----:B------:R-:W-:Y:S01]  /*02d0*/  SHF.R.S32.HI R0, RZ, 0x1f, R122 ;  /* 0x0000001fff007819 */ /* 0x000fe2000001147a */
[----:B------:R-:W-:Y:S02]  /*02e0*/  USHF.L.U32 UR9, UR9, 0x7, URZ ;  /* 0x0000000709097899 */ /* 0x000fe4000800063f */
[----:B------:R-:W-:Y:S01]  /*02f0*/  ULDC UR7, c[0x0][0x214] ;  /* 0x0000850000077ab9 */ /* 0x000fe20000000800 */
[----:B-1----:R-:W-:Y:S01]  /*0300*/  MOV R2, UR24 ;  /* 0x0000001800027c02 */ /* 0x002fe20008000f00 */
[----:B--2---:R-:W-:Y:S01]  /*0310*/  IMAD.U32 R3, RZ, RZ, UR25 ;  /* 0x00000019ff037e24 */ /* 0x004fe2000f8e00ff */
[----:B------:R-:W-:-:S02]  /*0320*/  ULDC UR12, c[0x0][0x1c0] ;  /* 0x00007000000c7ab9 */ /* 0x000fc40000000800 */
[----:B------:R-:W-:Y:S02]  /*0330*/  ULDC.64 UR4, c[0x0][0x268] ;  /* 0x00009a0000047ab9 */ /* 0x000fe40000000a00 */
[----:B------:R1:W-:Y:S02]  /*0340*/  @!P4 STG.E.64 [R8.64], R2 ;  /* 0x000000020800c986 */ /* 0x0003e4000c101b16 */
[----:B-1----:R-:W-:Y:S01]  /*0350*/  @!P4 IMAD.MOV.U32 R2, RZ, RZ, R169 ;  /* 0x000000ffff02c224 */ /* 0x002fe200078e00a9 */
[----:B------:R-:W-:-:S05]  /*0360*/  @!P4 MOV R3, R120 ;  /* 0x000000780003c202 */ /* 0x000fca0000000f00 */
[----:B------:R1:W-:Y:S04]  /*0370*/  @!P4 STG.E.64 [R8.64+0x8], R2 ;  /* 0x000008020800c986 */ /* 0x0003e8000c101b16 */
[----:B------:R-:W2:Y:S04]  /*0380*/  @P1 LDG.E R6, [R6.64] ;  /* 0x0000001606061981 */ /* 0x000ea8000c1e1900 */
[----:B------:R-:W3:Y:S01]  /*0390*/  @P0 LDG.E R4, [R4.64] ;  /* 0x0000001604040981 */ /* 0x000ee2000c1e1900 */
[----:B------:R-:W-:Y:S01]  /*03a0*/  LEA.HI R123, R0, R122, RZ, 0x5 ;  /* 0x0000007a007b7211 */ /* 0x000fe200078f28ff */
[----:B------:R-:W-:-:S02]  /*03b0*/  UISETP.GE.AND UP0, UPT, UR9, UR7, UPT ;  /* 0x000000070900728c */ /* 0x000fc4000bf06270 */
[----:B------:R-:W-:Y:S01]  /*03c0*/  UIMAD UR12, UR11, UR12, UR10 ;  /* 0x0000000c0b0c72a4 */ /* 0x000fe2000f8e020a */
[----:B------:R-:W-:Y:S01]  /*03d0*/  LOP3.LUT R126, R123, 0xffffffe0, RZ, 0xc0, !PT ;  /* 0xffffffe07b7e7812 */ /* 0x000fe200078ec0ff */
[----:B------:R-:W-:Y:S02]  /*03e0*/  @!UP2 UISETP.NE.U32.AND UP1, UPT, URZ, UR4, UPT ;  /* 0x000000043f00a28c */ /* 0x000fe4000bf25070 */
[----:B------:R-:W-:Y:S02]  /*03f0*/  USHF.L.U32 UR12, UR12, 0x5, URZ ;  /* 0x000000050c0c7899 */ /* 0x000fe4000800063f */
[----:B------:R-:W-:Y:S01]  /*0400*/  IMAD.IADD R126, R122, 0x1, -R126 ;  /* 0x000000017a7e7824 */ /* 0x000fe200078e0a7e */
[----:B------:R-:W-:Y:S02]  /*0410*/  @!UP2 UISETP.NE.AND.EX UP1, UPT, URZ, UR5, UPT, UP1 ;  /* 0x000000053f00a28c */ /* 0x000fe4000bf25310 */
[----:B------:R-:W-:Y:S02]  /*0420*/  USHF.R.S32.HI UR7, URZ, 0x1f, UR12 ;  /* 0x0000001f3f077899 */ /* 0x000fe4000801140c */
[----:B------:R-:W-:-:S02]  /*0430*/  ULDC.64 UR4, c[0x0][0x218] ;  /* 0x0000860000047ab9 */ /* 0x000fc40000000a00 */
[----:B------:R-:W-:Y:S01]  /*0440*/  @!UP2 USEL UR5, URZ, UR5, !UP1 ;  /* 0x000000053f05a287 */ /* 0x000fe2000c800000 */
[--C-:B-1----:R-:W-:Y:S01]  /*0450*/  SHF.R.S32.HI R2, RZ, 0x1f, R126.reuse ;  /* 0x0000001fff027819 */ /* 0x102fe2000001147e */
[----:B--2---:R-:W1:Y:S01]  /*0460*/  @P1 R2UR UR6, R6 ;  /* 0x00000000060613c2 */ /* 0x004e6200000e0000 */
[----:B------:R-:W-:-:S04]  /*0470*/  IADD3 R169, P2, P1, R169, UR12, R126 ;  /* 0x0000000ca9a97c10 */ /* 0x000fc8000f95e07e */
[----:B------:R-:W-:-:S03]  /*0480*/  IADD3.X R120, R120, UR7, R2, P2, P1 ;  /* 0x0000000778787c10 */ /* 0x000fc600097e2402 */
[----:B---3--:R-:W1:Y:S01]  /*0490*/  @P0 R2UR UR8, R4 ;  /* 0x00000000040803c2 */ /* 0x008e6200000e0000 */
[----:B------:R-:W-:Y:S01]  /*04a0*/  PLOP3.LUT P0, PT, PT, PT, UP0, 0x80, 0x0 ;  /* 0x000000000000781c */ /* 0x000fe20003f0f008 */
[----:B-1----:R-:W-:Y:S02]  /*04b0*/  @UP2 UIADD3 UR8, UR8, -UR6, URZ ;  /* 0x8000000608082290 */ /* 0x002fe4000fffe03f */
[----:B------:R-:W-:-:S10]  /*04c0*/  @!UP2 UIADD3 UR8, UR5, UR4, -UR6 ;  /* 0x000000040508a290 */ /* 0x000fd4000fffe806 */
[----:B------:R-:W-:Y:S05]  /*04d0*/  @P0 EXIT ;  /* 0x000000000000094d */ /* 0x000fea0003800000 */
[----:B------:R-:W-:Y:S02]  /*04e0*/  UIADD3 UR5, UR9, 0xbf, URZ ;  /* 0x000000bf09057890 */ /* 0x000fe4000fffe03f */
[----:B------:R-:W-:Y:S02]  /*04f0*/  ULDC UR4, c[0x0][0x214] ;  /* 0x0000850000047ab9 */ /* 0x000fe40000000800 */
[----:B------:R-:W-:Y:S02]  /*0500*/  UIADD3 UR4, UR8, -UR4, UR5 ;  /* 0x8000000408047290 */ /* 0x000fe4000fffe005 */
[----:B------:R-:W-:Y:S02]  /*0510*/  UIADD3 UR12, UR8, 0x3f, URZ ;  /* 0x0000003f080c7890 */ /* 0x000fe4000fffe03f */
[----:B------:R-:W-:Y:S02]  /*0520*/  ULDC UR5, c[0x0][0x2e8] ;  /* 0x0000ba0000057ab9 */ /* 0x000fe40000000800 */
[----:B------:R-:W-:-:S02]  /*0530*/  UIADD3 UR5, UR4, UR5, URZ ;  /* 0x0000000504057290 */ /* 0x000fc4000fffe03f */
[----:B------:R-:W-:Y:S02]  /*0540*/  USHF.R.S32.HI UR7, URZ, 0x1f, UR12 ;  /* 0x0000001f3f077899 */ /* 0x000fe4000801140c */
[----:B------:R-:W-:Y:S02]  /*0550*/  USHF.R.S32.HI UR4, URZ, 0x1f, UR5 ;  /* 0x0000001f3f047899 */ /* 0x000fe40008011405 */
        /* <DEDUP_REMOVED lines=9> */
[----:B------:R-:W-:Y:S01]  /*05f0*/  IABS R4, c[0x0][0x1c8] ;  /* 0x0000720000047a13 */ /* 0x000fe20000000000 */
[----:B------:R-:W1:Y:S01]  /*0600*/  S2R R13, SR_CTAID.Z ;  /* 0x00000000000d7919 */ /* 0x000e620000002700 */
[CC--:B------:R-:W-:Y:S01]  /*0610*/  LEA.HI R218, R0.reuse, R122.reuse, RZ, 0x2 ;  /* 0x0000007a00da7211 */ /* 0x0c0fe200078f10ff */
[----:B------:R-:W-:Y:S01]  /*0620*/  USHF.R.S32.HI UR12, URZ, 0x1f, UR11 ;  /* 0x0000001f3f0c7899 */ /* 0x000fe2000801140b */
[----:B------:R-:W2:Y:S01]  /*0630*/  I2F.RP R7, R4 ;  /* 0x0000000400077306 */ /* 0x000ea20000209400 */
[CC--:B------:R-:W-:Y:S01]  /*0640*/  LEA.HI R9, R0.reuse, R122.reuse, RZ, 0x3 ;  /* 0x0000007a00097211 */ /* 0x0c0fe200078f18ff */
[----:B------:R-:W3:Y:S01]  /*0650*/  S2R R121, SR_CTAID.X ;  /* 0x0000000000797919 */ /* 0x000ee20000002500 */
[----:B------:R-:W-:Y:S01]  /*0660*/  LEA.HI R0, R0, R122, RZ, 0x4 ;  /* 0x0000007a00007211 */ /* 0x000fe200078f20ff */
[----:B------:R-:W-:Y:S01]  /*0670*/  ULDC.64 UR4, c[0x0][0x178] ;  /* 0x00005e0000047ab9 */ /* 0x000fe20000000a00 */
[----:B------:R-:W-:Y:S01]  /*0680*/  LOP3.LUT R226, R218, 0xfffffffc, RZ, 0xc0, !PT ;  /* 0xfffffffcdae27812 */ /* 0x000fe200078ec0ff */
[C---:B------:R-:W-:Y:S01]  /*0690*/  IMAD.SHL.U32 R2, R9.reuse, 0x8, RZ ;  /* 0x0000000809027824 */ /* 0x040fe200078e00ff */
[----:B------:R-:W-:Y:S01]  /*06a0*/  SHF.R.S32.HI R5, RZ, 0x4, R0 ;  /* 0x00000004ff057819 */ /* 0x000fe20000011400 */
[----:B------:R-:W-:Y:S01]  /*06b0*/  IMAD.U32 R11, RZ, RZ, UR6 ;  /* 0x00000006ff0b7e24 */ /* 0x000fe2000f8e00ff */
[----:B------:R-:W-:Y:S01]  /*06c0*/  SHF.R.S32.HI R234, RZ, 0x2, R218 ;  /* 0x00000002ffea7819 */ /* 0x000fe200000114da */
[----:B------:R-:W-:Y:S01]  /*06d0*/  IMAD.IADD R226, R122, 0x1, -R226 ;  /* 0x000000017ae27824 */ /* 0x000fe200078e0ae2 */
[----:B------:R-:W-:Y:S01]  /*06e0*/  LEA.HI R3, R0, R5, RZ, 0x1 ;  /* 0x0000000500037211 */ /* 0x000fe200078f08ff */
[----:B------:R-:W-:Y:S01]  /*06f0*/  UIMAD UR4, UR12, UR4, URZ ;  /* 0x000000040c0472a4 */ /* 0x000fe2000f8e023f */
[----:B------:R-:W-:Y:S01]  /*0700*/  LOP3.LUT R2, R2, 0xc0, RZ, 0xc0, !PT ;  /* 0x000000c002027812 */ /* 0x000fe200078ec0ff */
[----:B------:R-:W-:Y:S01]  /*0710*/  IMAD.SHL.U32 R226, R226, 0x8, RZ ;  /* 0x00000008e2e27824 */ /* 0x000fe200078e00ff */
[----:B------:R-:W-:Y:S01]  /*0720*/  LOP3.LUT R0, R0, 0xfffffff0, RZ, 0xc0, !PT ;  /* 0xfffffff000007812 */ /* 0x000fe200078ec0ff */
[----:B--2---:R-:W2:Y:S01]  /*0730*/  MUFU.RCP R7, R7 ;  /* 0x0000000700077308 */ /* 0x004ea20000001000 */
[----:B------:R-:W-:Y:S01]  /*0740*/  SHF.R.U32.HI R6, RZ, 0x3, R2 ;  /* 0x00000003ff067819 */ /* 0x000fe20000011602 */
[----:B------:R-:W-:Y:S01]  /*0750*/  UIMAD UR4, UR11, UR5, UR4 ;  /* 0x000000050b0472a4 */ /* 0x000fe2000f8e0204 */
[----:B------:R-:W-:Y:S01]  /*0760*/  LOP3.LUT R2, R2, 0x18, R226, 0xf8, !PT ;  /* 0x0000001802027812 */ /* 0x000fe200078ef8e2 */
[----:B------:R-:W-:Y:S01]  /*0770*/  IMAD.IADD R0, R122, 0x1, -R0 ;  /* 0x000000017a007824 */ /* 0x000fe200078e0a00 */
[----:B------:R-:W-:Y:S01]  /*0780*/  LEA.HI R218, R218, R234, RZ, 0x1 ;  /* 0x000000eadada7211 */ /* 0x000fe200078f08ff */
[----:B------:R-:W-:Y:S01]  /*0790*/  UMOV UR20, 0x6 ;  /* 0x0000000600147882 */ /* 0x000fe20000000000 */
[----:B------:R-:W-:Y:S01]  /*07a0*/  LOP3.LUT R6, R2, R6, RZ, 0x3c, !PT ;  /* 0x0000000602067212 */ /* 0x000fe200078e3cff */
[----:B------:R-:W-:Y:S01]  /*07b0*/  UIADD3 UR27, UR26, -0x1, URZ ;  /* 0xffffffff1a1b7890 */ /* 0x000fe2000fffe03f */
[----:B------:R-:W-:Y:S01]  /*07c0*/  LOP3.LUT R10, R9, 0xfffffff8, RZ, 0xc0, !PT ;  /* 0xfffffff8090a7812 */ /* 0x000fe200078ec0ff */
[----:B------:R-:W-:Y:S01]  /*07d0*/  UISETP.NE.AND UP0, UPT, UR26, 0x1, UPT ;  /* 0x000000011a00788c */ /* 0x000fe2000bf05270 */
[----:B------:R-:W-:Y:S01]  /*07e0*/  LOP3.LUT R218, R218, 0x7fffffe, RZ, 0xc0, !PT ;  /* 0x07fffffedada7812 */ /* 0x000fe200078ec0ff */
[----:B------:R-:W-:Y:S01]  /*07f0*/  UIADD3 UR17, UR24, -0x4ab325aa, URZ ;  /* 0xb54cda5618117890 */ /* 0x000fe2000fffe03f */
[----:B------:R-:W-:Y:S01]  /*0800*/  LEA.HI R2, R0, R0, RZ, 0x1 ;  /* 0x0000000000027211 */ /* 0x000fe200078f08ff */
[----:B------:R-:W-:Y:S01]  /*0810*/  IMAD.IADD R10, R122, 0x1, -R10 ;  /* 0x000000017a0a7824 */ /* 0x000fe200078e0a0a */
[----:B------:R-:W-:Y:S01]  /*0820*/  SHF.R.S32.HI R123, RZ, 0x5, R123 ;  /* 0x00000005ff7b7819 */ /* 0x000fe2000001147b */
[----:B------:R-:W-:Y:S01]  /*0830*/  IMAD.IADD R218, R234, 0x1, -R218 ;  /* 0x00000001eada7824 */ /* 0x000fe200078e0ada */
[----:B--2---:R-:W-:-:S02]  /*0840*/  IADD3 R7, R7, 0xffffffe, RZ ;  /* 0x0ffffffe07077810 */ /* 0x004fc40007ffe0ff */
[----:B------:R-:W-:Y:S01]  /*0850*/  LOP3.LUT R125, R2, 0x7fffffe, RZ, 0xc0, !PT ;  /* 0x07fffffe027d7812 */ /* 0x000fe200078ec0ff */
[----:B------:R-:W-:Y:S01]  /*0860*/  IMAD R218, R123, 0x8, R218 ;  /* 0x000000087bda7824 */ /* 0x000fe200078e02da */
[----:B------:R-:W-:Y:S02]  /*0870*/  SHF.R.S32.HI R124, RZ, 0x1f, R0 ;  /* 0x0000001fff7c7819 */ /* 0x000fe40000011400 */
[----:B------:R-:W2:Y:S01]  /*0880*/  F2I.FTZ.U32.TRUNC.NTZ R7, R7 ;  /* 0x0000000700077305 */ /* 0x000ea2000021f000 */
[----:B------:R-:W-:Y:S01]  /*0890*/  LOP3.LUT R3, R3, 0xfffffffe, RZ, 0xc0, !PT ;  /* 0xfffffffe03037812 */ /* 0x000fe200078ec0ff */
[----:B------:R-:W-:Y:S01]  /*08a0*/  IMAD.IADD R125, R0, 0x1, -R125 ;  /* 0x00000001007d7824 */ /* 0x000fe200078e0a7d */
[----:B------:R-:W-:Y:S01]  /*08b0*/  LEA.HI R8, R10, R10, RZ, 0x1 ;  /* 0x0000000a0a087211 */ /* 0x000fe200078f08ff */
[----:B------:R-:W-:Y:S01]  /*08c0*/  IMAD.U32 R218, R218, 0x20, R6 ;  /* 0x00000020dada7824 */ /* 0x000fe200078e0006 */
[----:B------:R-:W-:Y:S01]  /*08d0*/  LEA.HI R124, R124, R0, RZ, 0x3 ;  /* 0x000000007c7c7211 */ /* 0x000fe200078f18ff */
[----:B------:R-:W-:Y:S01]  /*08e0*/  IMAD.IADD R3, R5, 0x1, -R3 ;  /* 0x0000000105037824 */ /* 0x000fe200078e0a03 */
[----:B------:R-:W-:Y:S01]  /*08f0*/  LOP3.LUT R5, R8, 0x3fffffe, RZ, 0xc0, !PT ;  /* 0x03fffffe08057812 */ /* 0x000fe200078ec0ff */
[----:B------:R-:W-:Y:S01]  /*0900*/  IMAD.MOV.U32 R6, RZ, RZ, RZ ;  /* 0x000000ffff067224 */ /* 0x000fe200078e00ff */
[----:B-1----:R-:W-:Y:S01]  /*0910*/  IABS R13, R13 ;  /* 0x0000000d000d7213 */ /* 0x002fe20000000000 */
[----:B------:R-:W-:Y:S01]  /*0920*/  IMAD.SHL.U32 R218, R218, 0x2, RZ ;  /* 0x00000002dada7824 */ /* 0x000fe200078e00ff */
[----:B------:R-:W-:Y:S01]  /*0930*/  SHF.R.S32.HI R235, RZ, 0x1f, R234 ;  /* 0x0000001fffeb7819 */ /* 0x000fe200000114ea */
[----:B------:R-:W-:Y:S01]  /*0940*/  IMAD.IADD R5, R10, 0x1, -R5 ;  /* 0x000000010a057824 */ /* 0x000fe200078e0a05 */
[----:B------:R-:W-:Y:S01]  /*0950*/  IADD3 R14, P0, R234, UR6, RZ ;  /* 0x00000006ea0e7c10 */ /* 0x000fe2000ff1e0ff */
[----:B------:R-:W1:Y:S01]  /*0960*/  S2R R10, SR_CTAID.Y ;  /* 0x00000000000a7919 */ /* 0x000e620000002600 */
[----:B------:R-:W-:Y:S01]  /*0970*/  SHF.R.S32.HI R227, RZ, 0x1f, R226 ;  /* 0x0000001fffe37819 */ /* 0x000fe200000114e2 */
[----:B--2---:R-:W-:Y:S01]  /*0980*/  IMAD.MOV R0, RZ, RZ, -R7 ;  /* 0x000000ffff007224 */ /* 0x004fe200078e0a07 */
[----:B------:R-:W-:Y:S01]  /*0990*/  LEA.HI.X.SX32 R11, R11, R235, 0x1, P0 ;  /* 0x000000eb0b0b7211 */ /* 0x000fe200000f0eff */
[----:B------:R-:W-:Y:S01]  /*09a0*/  USHF.R.S32.HI UR6, URZ, 0x1f, UR10 ;  /* 0x0000001f3f067899 */ /* 0x000fe2000801140a */
[----:B---3--:R-:W-:Y:S01]  /*09b0*/  IMAD.WIDE R234, R121, 0x80, R234 ;  /* 0x0000008079ea7825 */ /* 0x008fe200078e02ea */
[----:B------:R-:W-:-:S03]  /*09c0*/  SHF.R.S32.HI R8, RZ, 0x1, R8 ;  /* 0x00000001ff087819 */ /* 0x000fc60000011408 */
[----:B------:R-:W-:Y:S02]  /*09d0*/  IMAD R0, R0, R4, RZ ;  /* 0x0000000400007224 */ /* 0x000fe400078e02ff */
[----:B------:R-:W-:Y:S02]  /*09e0*/  IMAD R12, R11, c[0x0][0x198], RZ ;  /* 0x000066000b0c7a24 */ /* 0x000fe400078e02ff */
[----:B------:R-:W-:Y:S01]  /*09f0*/  IMAD.HI.U32 R0, R7, R0, R6 ;  /* 0x0000000007007227 */ /* 0x000fe200078e0006 */
[--C-:B------:R-:W-:Y:S01]  /*0a00*/  SHF.R.S32.HI R6, RZ, 0x1, R2.reuse ;  /* 0x00000001ff067819 */ /* 0x100fe20000011402 */
[----:B------:R-:W2:Y:S01]  /*0a10*/  S2R R7, SR_CTAID.Z ;  /* 0x0000000000077919 */ /* 0x000ea20000002700 */
[----:B------:R-:W-:Y:S01]  /*0a20*/  SHF.R.S32.HI R2, RZ, 0x1f, R2 ;  /* 0x0000001fff027819 */ /* 0x000fe20000011402 */
[----:B------:R-:W-:Y:S02]  /*0a30*/  IMAD R11, R11, c[0x0][0x1a0], RZ ;  /* 0x000068000b0b7a24 */ /* 0x000fe400078e02ff */
[----:B------:R-:W-:Y:S01]  /*0a40*/  IMAD.HI.U32 R0, R0, R13, RZ ;  /* 0x0000000d00007227 */ /* 0x000fe200078e00ff */
[----:B------:R-:W-:-:S03]  /*0a50*/  LEA.HI R2, R2, R6, RZ, 0x2 ;  /* 0x0000000602027211 */ /* 0x000fc600078f10ff */
[----:B------:R-:W-:Y:S01]  /*0a60*/  IMAD R12, R14, c[0x0][0x19c], R12 ;  /* 0x000067000e0c7a24 */ /* 0x000fe200078e020c */
[----:B------:R-:W-:Y:S01]  /*0a70*/  LOP3.LUT R2, R2, 0xfffffffc, RZ, 0xc0, !PT ;  /* 0xfffffffc02027812 */ /* 0x000fe200078ec0ff */
[----:B-1----:R-:W-:-:S04]  /*0a80*/  IMAD.WIDE.U32 R18, R10, c[0x0][0x178], R226 ;  /* 0x00005e000a127a25 */ /* 0x002fc800078e00e2 */
[----:B------:R-:W-:Y:S01]  /*0a90*/  IMAD.IADD R2, R6, 0x1, -R2 ;  /* 0x0000000106027824 */ /* 0x000fe200078e0a02 */
[----:B------:R-:W-:Y:S01]  /*0aa0*/  IADD3 R19, R19, UR4, RZ ;  /* 0x0000000413137c10 */ /* 0x000fe2000fffe0ff */
[----:B------:R-:W-:Y:S01]  /*0ab0*/  IMAD.MOV R6, RZ, RZ, -R0 ;  /* 0x000000ffff067224 */ /* 0x000fe200078e0a00 */
[----:B------:R-:W-:Y:S01]  /*0ac0*/  ULDC.64 UR4, c[0x0][0x1a8] ;  /* 0x00006a0000047ab9 */ /* 0x000fe20000000a00 */
[----:B------:R-:W-:Y:S01]  /*0ad0*/  IMAD R11, R14, c[0x0][0x1a4], R11 ;  /* 0x000069000e0b7a24 */ /* 0x000fe200078e020b */
[----:B------:R-:W-:Y:S01]  /*0ae0*/  UIMAD UR4, UR6, UR4, URZ ;  /* 0x00000004060472a4 */ /* 0x000fe2000f8e023f */
[----:B------:R-:W-:Y:S02]  /*0af0*/  IMAD R6, R4, R6, R13 ;  /* 0x0000000604067224 */ /* 0x000fe400078e020d */
[--C-:B------:R-:W-:Y:S01]  /*0b00*/  IMAD.WIDE.U32 R16, R14, c[0x0][0x198], R226.reuse ;  /* 0x000066000e107a25 */ /* 0x100fe200078e00e2 */
[----:B------:R-:W-:Y:S02]  /*0b10*/  UIMAD UR13, UR10, UR5, UR4 ;  /* 0x000000050a0d72a4 */ /* 0x000fe4000f8e0204 */
[----:B------:R-:W-:Y:S01]  /*0b20*/  ISETP.GT.U32.AND P2, PT, R4, R6, PT ;  /* 0x000000060400720c */ /* 0x000fe20003f44070 */
[----:B------:R-:W-:Y:S01]  /*0b30*/  IMAD.WIDE.U32 R14, R14, c[0x0][0x1a0], R226 ;  /* 0x000068000e0e7a25 */ /* 0x000fe200078e00e2 */
[----:B------:R-:W-:-:S02]  /*0b40*/  ULDC.64 UR6, c[0x0][0x180] ;  /* 0x0000600000067ab9 */ /* 0x000fc40000000a00 */
[----:B------:R-:W-:Y:S01]  /*0b50*/  UIMAD UR6, UR12, UR6, URZ ;  /* 0x000000060c0672a4 */ /* 0x000fe2000f8e023f */
[----:B--2---:R-:W-:Y:S01]  /*0b60*/  IMAD.WIDE.U32 R18, R7, c[0x0][0x1a8], R18 ;  /* 0x00006a0007127a25 */ /* 0x004fe200078e0012 */
[----:B------:R-:W-:Y:S02]  /*0b70*/  ULDC.64 UR4, c[0x0][0x188] ;  /* 0x0000620000047ab9 */ /* 0x000fe40000000a00 */
[----:B------:R-:W-:Y:S01]  /*0b80*/  UIMAD UR7, UR11, UR7, UR6 ;  /* 0x000000070b0772a4 */ /* 0x000fe2000f8e0206 */
[----:B------:R-:W-:Y:S01]  /*0b90*/  IMAD.IADD R13, R17, 0x1, R12 ;  /* 0x00000001110d7824 */ /* 0x000fe200078e020c */
[----:B------:R-:W-:Y:S01]  /*0ba0*/  UIMAD UR4, UR12, UR4, URZ ;  /* 0x000000040c0472a4 */ /* 0x000fe2000f8e023f */
[----:B------:R-:W-:Y:S01]  /*0bb0*/  IMAD.IADD R15, R15, 0x1, R11 ;  /* 0x000000010f0f7824 */ /* 0x000fe200078e020b */
[----:B------:R-:W-:Y:S01]  /*0bc0*/  IADD3 R11, R19, UR13, RZ ;  /* 0x0000000d130b7c10 */ /* 0x000fe2000fffe0ff */
[----:B------:R-:W-:Y:S01]  /*0bd0*/  @!P2 IMAD.IADD R6, R6, 0x1, -R4 ;  /* 0x000000010606a824 */ /* 0x000fe200078e0a04 */
[----:B------:R-:W-:Y:S01]  /*0be0*/  ULDC UR6, c[0x0][0x1c8] ;  /* 0x0000720000067ab9 */ /* 0x000fe20000000800 */
[----:B------:R-:W-:Y:S01]  /*0bf0*/  IMAD.MOV.U32 R12, RZ, RZ, R16 ;  /* 0x000000ffff0c7224 */ /* 0x000fe200078e0010 */
[----:B------:R-:W-:Y:S01]  /*0c00*/  ULOP3.LUT UR6, UR10, UR6, URZ, 0x3c, !UPT ;  /* 0x000000060a067292 */ /* 0x000fe2000f8e3c3f */
[----:B------:R-:W-:Y:S01]  /*0c10*/  IMAD.WIDE.U32 R246, R10, c[0x0][0x188], R14 ;  /* 0x000062000af67a25 */ /* 0x000fe200078e000e */
[----:B------:R-:W-:Y:S01]  /*0c20*/  ISETP.GE.U32.AND P3, PT, R6, R4, PT ;  /* 0x000000040600720c */ /* 0x000fe20003f66070 */
[----:B------:R-:W-:Y:S01]  /*0c30*/  UIMAD UR11, UR11, UR5, UR4 ;  /* 0x000000050b0b72a4 */ /* 0x000fe2000f8e0204 */
[----:B------:R-:W-:Y:S01]  /*0c40*/  @!P2 IADD3 R0, R0, 0x1, RZ ;  /* 0x000000010000a810 */ /* 0x000fe20007ffe0ff */
[----:B------:R-:W-:Y:S01]  /*0c50*/  IMAD.WIDE.U32 R220, R10, c[0x0][0x180], R12 ;  /* 0x000060000adc7a25 */ /* 0x000fe200078e000c */
[----:B------:R-:W-:Y:S01]  /*0c60*/  ISETP.LE.AND P1, PT, RZ, UR6, PT ;  /* 0x00000006ff007c0c */ /* 0x000fe2000bf23270 */
[----:B------:R-:W-:-:S02]  /*0c70*/  ULDC.64 UR4, c[0x0][0x190] ;  /* 0x0000640000047ab9 */ /* 0x000fc40000000a00 */
[----:B------:R-:W-:Y:S01]  /*0c80*/  IMAD.MOV.U32 R10, RZ, RZ, R18 ;  /* 0x000000ffff0a7224 */ /* 0x000fe200078e0012 */
[----:B------:R-:W-:Y:S01]  /*0c90*/  USHF.L.U64.HI UR5, UR4, UR20, UR5 ;  /* 0x0000001404057299 */ /* 0x000fe20008010205 */
[----:B------:R-:W-:Y:S01]  /*0ca0*/  IMAD R4, R235, c[0x0][0x190], RZ ;  /* 0x00006400eb047a24 */ /* 0x000fe200078e02ff */
[----:B------:R-:W-:Y:S01]  /*0cb0*/  USHF.L.U32 UR4, UR4, 0x6, URZ ;  /* 0x0000000604047899 */ /* 0x000fe2000800063f */
[----:B------:R-:W-:Y:S01]  /*0cc0*/  IMAD.WIDE.U32 R10, R234, c[0x0][0x190], R10 ;  /* 0x00006400ea0a7a25 */ /* 0x000fe200078e000a */
[----:B------:R-:W-:Y:S01]  /*0cd0*/  IADD3 R221, R221, UR7, RZ ;  /* 0x00000007dddd7c10 */ /* 0x000fe2000fffe0ff */
[----:B------:R-:W-:Y:S01]  /*0ce0*/  ULDC.64 UR6, c[0x0][0x198] ;  /* 0x0000660000067ab9 */ /* 0x000fe20000000a00 */
[----:B------:R-:W-:Y:S01]  /*0cf0*/  @P3 IADD3 R0, R0, 0x1, RZ ;  /* 0x0000000100003810 */ /* 0x000fe20007ffe0ff */
[----:B------:R-:W-:Y:S01]  /*0d00*/  IMAD R4, R234, c[0x0][0x194], R4 ;  /* 0x00006500ea047a24 */ /* 0x000fe200078e0204 */
[----:B------:R-:W-:Y:S01]  /*0d10*/  LEA R12, P0, R10, c[0x0][0x160], 0x1 ;  /* 0x000058000a0c7a11 */ /* 0x000fe200078008ff */
[----:B------:R-:W-:Y:S01]  /*0d20*/  USHF.L.U64.HI UR18, UR6, UR20, UR7 ;  /* 0x0000001406127299 */ /* 0x000fe20008010207 */
[----:B------:R-:W-:Y:S01]  /*0d30*/  IADD3 R247, R247, UR11, RZ ;  /* 0x0000000bf7f77c10 */ /* 0x000fe2000fffe0ff */
[----:B------:R-:W-:Y:S01]  /*0d40*/  IMAD.IADD R4, R11, 0x1, R4 ;  /* 0x000000010b047824 */ /* 0x000fe200078e0204 */
[----:B------:R-:W-:Y:S01]  /*0d50*/  IADD3 R6, P2, R12, UR4, RZ ;  /* 0x000000040c067c10 */ /* 0x000fe2000ff5e0ff */
[----:B------:R-:W-:Y:S01]  /*0d60*/  @!P1 IMAD.MOV R0, RZ, RZ, -R0 ;  /* 0x000000ffff009224 */ /* 0x000fe200078e0a00 */
[----:B------:R-:W-:Y:S01]  /*0d70*/  USHF.L.U32 UR19, UR6, 0x6, URZ ;  /* 0x0000000606137899 */ /* 0x000fe2000800063f */
[----:B------:R-:W-:Y:S01]  /*0d80*/  IMAD.SHL.U32 R124, R124, 0x20, RZ ;  /* 0x000000207c7c7824 */ /* 0x000fe200078e00ff */
[----:B------:R-:W-:Y:S01]  /*0d90*/  LEA.HI.X R13, R10, c[0x0][0x164], R4, 0x1, P0 ;  /* 0x000059000a0d7a11 */ /* 0x000fe200000f0c04 */
[----:B------:R-:W-:Y:S01]  /*0da0*/  USHF.R.S32.HI UR10, URZ, 0x1f, UR27 ;  /* 0x0000001f3f0a7899 */ /* 0x000fe2000801141b */
[----:B------:R-:W-:Y:S01]  /*0db0*/  ISETP.NE.AND P0, PT, RZ, c[0x0][0x1c8], PT ;  /* 0x00007200ff007a0c */ /* 0x000fe20003f05270 */
[----:B------:R-:W-:Y:S01]  /*0dc0*/  UIMAD UR7, UR18, UR27, URZ ;  /* 0x0000001b120772a4 */ /* 0x000fe2000f8e023f */
[----:B------:R-:W-:Y:S01]  /*0dd0*/  IADD3.X R7, R13, UR5, RZ, P2, !PT ;  /* 0x000000050d077c10 */ /* 0x000fe200097fe4ff */
[----:B------:R1:W-:Y:S01]  /*0de0*/  LDGSTS.E.BYPASS.LTC128B.128 [R218], [R12.64] ;  /* 0x000000000cda7fae */ /* 0x0003e2000b901d56 */
[C---:B------:R-:W-:Y:S01]  /*0df0*/  IMAD R5, R3.reuse, 0x8, R5 ;  /* 0x0000000803057824 */ /* 0x040fe200078e0205 */
[----:B------:R-:W-:Y:S01]  /*0e00*/  UIMAD UR7, UR10, UR19, UR7 ;  /* 0x000000130a0772a4 */ /* 0x000fe2000f8e0207 */
[----:B------:R-:W-:Y:S01]  /*0e10*/  IMAD.SHL.U32 R3, R3, 0x8, RZ ;  /* 0x0000000803037824 */ /* 0x000fe200078e00ff */
[----:B------:R1:W-:Y:S01]  /*0e20*/  LDGSTS.E.BYPASS.LTC128B.128 [R218+0x2000], [R12.64+0x40] ;  /* 0x020000400cda7fae */ /* 0x0003e2000b901d56 */
[----:B------:R-:W-:-:S02]  /*0e30*/  LOP3.LUT R124, R124, 0xffffff00, RZ, 0xc0, !PT ;  /* 0xffffff007c7c7812 */ /* 0x000fc400078ec0ff */
[----:B------:R-:W-:Y:S01]  /*0e40*/  LOP3.LUT P1, RZ, R2, 0x2, RZ, 0xc0, !PT ;  /* 0x0000000202ff7812 */ /* 0x000fe2000782c0ff */
[----:B------:R1:W-:Y:S02]  /*0e50*/  LDGSTS.E.BYPASS.LTC128B.128 [R218+0x4000], [R12.64+0x80] ;  /* 0x040000800cda7fae */ /* 0x0003e4000b901d56 */
[----:B------:R-:W-:Y:S02]  /*0e60*/  @!P0 LOP3.LUT R0, RZ, c[0x0][0x1c8], RZ, 0x33, !PT ;  /* 0x00007200ff008a12 */ /* 0x000fe400078e33ff */
[----:B------:R2:W-:Y:S02]  /*0e70*/  LDGSTS.E.BYPASS.LTC128B.128 [R218+0x800], [R6.64] ;  /* 0x0080000006da7fae */ /* 0x0005e4000b901d56 */
[----:B------:R-:W-:Y:S01]  /*0e80*/  SHF.R.S32.HI R222, RZ, 0x1f, R0 ;  /* 0x0000001fffde7819 */ /* 0x000fe20000011400 */
[----:B------:R-:W-:Y:S01]  /*0e90*/  IMAD.WIDE.U32 R220, R0, c[0x0][0x1b0], R220 ;  /* 0x00006c0000dc7a25 */ /* 0x000fe200078e00dc */
[----:B------:R2:W-:Y:S03]  /*0ea0*/  LDGSTS.E.BYPASS.LTC128B.128 [R218+0x2800], [R6.64+0x40] ;  /* 0x0280004006da7fae */ /* 0x0005e6000b901d56 */
[C---:B------:R-:W-:Y:S01]  /*0eb0*/  IMAD R224, R222.reuse, c[0x0][0x1b0], RZ ;  /* 0x00006c00dee07a24 */ /* 0x040fe200078e02ff */
[----:B------:R2:W-:Y:S01]  /*0ec0*/  LDGSTS.E.BYPASS.LTC128B.128 [R218+0x4800], [R6.64+0x80] ;  /* 0x0480008006da7fae */ /* 0x0005e2000b901d56 */
[----:B------:R-:W-:-:S02]  /*0ed0*/  IMAD R222, R222, c[0x0][0x1b8], RZ ;  /* 0x00006e00dede7a24 */ /* 0x000fc400078e02ff */
[C---:B------:R-:W-:Y:S02]  /*0ee0*/  IMAD R224, R0.reuse, c[0x0][0x1b4], R224 ;  /* 0x00006d0000e07a24 */ /* 0x040fe400078e02e0 */
[----:B------:R-:W-:-:S04]  /*0ef0*/  IMAD.WIDE.U32 R246, R0, c[0x0][0x1b8], R246 ;  /* 0x00006e0000f67a25 */ /* 0x000fc800078e00f6 */
[----:B------:R-:W-:Y:S02]  /*0f00*/  IMAD R222, R0, c[0x0][0x1bc], R222 ;  /* 0x00006f0000de7a24 */ /* 0x000fe400078e02de */
[----:B------:R-:W-:Y:S02]  /*0f10*/  IMAD.IADD R225, R221, 0x1, R224 ;  /* 0x00000001dde17824 */ /* 0x000fe400078e02e0 */
[----:B------:R-:W-:Y:S02]  /*0f20*/  IMAD.U32 R0, RZ, RZ, UR27 ;  /* 0x0000001bff007e24 */ /* 0x000fe4000f8e00ff */
[----:B------:R-:W-:Y:S02]  /*0f30*/  IMAD.MOV.U32 R224, RZ, RZ, R220 ;  /* 0x000000ffffe07224 */ /* 0x000fe400078e00dc */
[----:B------:R-:W-:Y:S02]  /*0f40*/  IMAD.IADD R223, R247, 0x1, R222 ;  /* 0x00000001f7df7824 */ /* 0x000fe400078e02de */
[----:B-1----:R-:W-:-:S05]  /*0f50*/  IMAD.WIDE.U32 R12, R0, UR19, R224 ;  /* 0x00000013000c7c25 */ /* 0x002fca000f8e00e0 */
[----:B------:R-:W-:Y:S02]  /*0f60*/  IADD3 R0, R13, UR7, RZ ;  /* 0x000000070d007c10 */ /* 0x000fe4000fffe0ff */
[----:B--2---:R-:W-:-:S04]  /*0f70*/  IADD3 R6, P0, R6, UR4, RZ ;  /* 0x0000000406067c10 */ /* 0x004fc8000ff1e0ff */
[----:B------:R-:W-:Y:S02]  /*0f80*/  IADD3.X R7, R7, UR5, RZ, P0, !PT ;  /* 0x0000000507077c10 */ /* 0x000fe400087fe4ff */
[----:B------:R-:W-:-:S03]  /*0f90*/  IADD3 R10, P0, R6, UR4, RZ ;  /* 0x00000004060a7c10 */ /* 0x000fc6000ff1e0ff */
[----:B------:R1:W-:Y:S01]  /*0fa0*/  LDGSTS.E.BYPASS.LTC128B.128 [R218+0x1000], [R6.64] ;  /* 0x0100000006da7fae */ /* 0x0003e2000b901d56 */
[----:B------:R-:W-:Y:S01]  /*0fb0*/  IADD3.X R11, R7, UR5, RZ, P0, !PT ;  /* 0x00000005070b7c10 */ /* 0x000fe200087fe4ff */
[----:B------:R-:W-:Y:S01]  /*0fc0*/  ULDC.64 UR4, c[0x0][0x1a0] ;  /* 0x0000680000047ab9 */ /* 0x000fe20000000a00 */
[C---:B------:R-:W-:Y:S01]  /*0fd0*/  LEA R14, P0, R12.reuse, c[0x0][0x168], 0x1 ;  /* 0x00005a000c0e7a11 */ /* 0x040fe200078008ff */
[----:B------:R1:W-:Y:S01]  /*0fe0*/  LDGSTS.E.BYPASS.LTC128B.128 [R218+0x3000], [R6.64+0x40] ;  /* 0x0300004006da7fae */ /* 0x0003e2000b901d56 */
[----:B------:R-:W-:Y:S02]  /*0ff0*/  UIMAD UR7, UR10, UR4, URZ ;  /* 0x000000040a0772a4 */ /* 0x000fe4000f8e023f */
[----:B------:R-:W-:Y:S01]  /*1000*/  LEA.HI.X R15, R12, c[0x0][0x16c], R0, 0x1, P0 ;  /* 0x00005b000c0f7a11 */ /* 0x000fe200000f0c00 */
[----:B------:R1:W-:Y:S01]  /*1010*/  LDGSTS.E.BYPASS.LTC128B.128 [R218+0x5000], [R6.64+0x80] ;  /* 0x0500008006da7fae */ /* 0x0003e2000b901d56 */
[----:B------:R-:W-:Y:S01]  /*1020*/  IADD3 R12, P0, R14, UR19, RZ ;  /* 0x000000130e0c7c10 */ /* 0x000fe2000ff1e0ff */
[----:B------:R-:W-:-:S02]  /*1030*/  UIMAD.WIDE.U32 UR10, UR27, UR4, URZ ;  /* 0x000000041b0a72a5 */ /* 0x000fc4000f8e003f */
[----:B------:R2:W-:Y:S01]  /*1040*/  LDGSTS.E.BYPASS.LTC128B.128 [R218+0x1800], [R10.64] ;  /* 0x018000000ada7fae */ /* 0x0005e2000b901d56 */
[----:B------:R-:W-:Y:S01]  /*1050*/  IADD3.X R13, R15, UR18, RZ, P0, !PT ;  /* 0x000000120f0d7c10 */ /* 0x000fe200087fe4ff */
[----:B------:R-:W-:Y:S02]  /*1060*/  UIMAD UR7, UR27, UR5, UR7 ;  /* 0x000000051b0772a4 */ /* 0x000fe4000f8e0207 */
[----:B------:R2:W-:Y:S01]  /*1070*/  LDGSTS.E.BYPASS.LTC128B.128 [R218+0x3800], [R10.64+0x40] ;  /* 0x038000400ada7fae */ /* 0x0005e2000b901d56 */
[----:B------:R-:W-:Y:S02]  /*1080*/  USHF.L.U32 UR21, UR4, 0x6, URZ ;  /* 0x0000000604157899 */ /* 0x000fe4000800063f */
[----:B------:R-:W-:Y:S01]  /*1090*/  UIADD3 UR7, UR11, UR7, URZ ;  /* 0x000000070b077290 */ /* 0x000fe2000fffe03f */
[----:B------:R2:W-:Y:S01]  /*10a0*/  LDGSTS.E.BYPASS.LTC128B.128 [R218+0x5800], [R10.64+0x80] ;  /* 0x058000800ada7fae */ /* 0x0005e2000b901d56 */
[----:B------:R-:W-:-:S03]  /*10b0*/  USHF.L.U64.HI UR20, UR4, UR20, UR5 ;  /* 0x0000001404147299 */ /* 0x000fc60008010205 */
[----:B------:R3:W-:Y:S01]  /*10c0*/  LDGSTS.E.BYPASS.LTC128B.128 [R218+0x6000], [R14.64] ;  /* 0x060000000eda7fae */ /* 0x0007e2000b901d56 */
[----:B------:R-:W-:Y:S01]  /*10d0*/  IMAD.U32 R0, RZ, RZ, UR7 ;  /* 0x00000007ff007e24 */ /* 0x000fe2000f8e00ff */
[----:B------:R-:W-:Y:S02]  /*10e0*/  UMOV UR4, 0x5 ;  /* 0x0000000500047882 */ /* 0x000fe40000000000 */
[----:B------:R3:W-:Y:S04]  /*10f0*/  LDGSTS.E.BYPASS.LTC128B.128 [R218+0x7000], [R14.64+0x40] ;  /* 0x070000400eda7fae */ /* 0x0007e8000b901d56 */
[----:B------:R3:W-:Y:S01]  /*1100*/  LDGSTS.E.BYPASS.LTC128B.128 [R218+0x8000], [R14.64+0x80] ;  /* 0x080000800eda7fae */ /* 0x0007e2000b901d56 */
[----:B-1----:R-:W-:-:S03]  /*1110*/  IMAD.SHL.U32 R6, R8, 0x40, RZ ;  /* 0x0000004008067824 */ /* 0x002fc600078e00ff */
[----:B------:R3:W-:Y:S01]  /*1120*/  LDGSTS.E.BYPASS.LTC128B.128 [R218+0x6800], [R12.64] ;  /* 0x068000000cda7fae */ /* 0x0007e2000b901d56 */
[----:B------:R-:W-:-:S03]  /*1130*/  IMAD.SHL.U32 R7, R2, 0x40, RZ ;  /* 0x0000004002077824 */ /* 0x000fc600078e00ff */
[----:B------:R3:W-:Y:S01]  /*1140*/  LDGSTS.E.BYPASS.LTC128B.128 [R218+0x7800], [R12.64+0x40] ;  /* 0x078000400cda7fae */ /* 0x0007e2000b901d56 */
[----:B------:R-:W-:Y:S02]  /*1150*/  LOP3.LUT R6, R6, 0xc0, RZ, 0xc0, !PT ;  /* 0x000000c006067812 */ /* 0x000fe400078ec0ff */
[----:B------:R-:W-:Y:S01]  /*1160*/  LOP3.LUT R7, R7, 0xc0, RZ, 0xc0, !PT ;  /* 0x000000c007077812 */ /* 0x000fe200078ec0ff */
[----:B------:R3:W-:Y:S01]  /*1170*/  LDGSTS.E.BYPASS.LTC128B.128 [R218+0x8800], [R12.64+0x80] ;  /* 0x088000800cda7fae */ /* 0x0007e2000b901d56 */
[----:B------:R-:W-:Y:S01]  /*1180*/  LOP3.LUT R9, R6, 0x8, R9, 0xf8, !PT ;  /* 0x0000000806097812 */ /* 0x000fe200078ef809 */
[----:B--2---:R-:W-:Y:S02]  /*1190*/  IMAD.U32 R10, RZ, RZ, UR10 ;  /* 0x0000000aff0a7e24 */ /* 0x004fe4000f8e00ff */
[----:B------:R-:W0:Y:S01]  /*11a0*/  LDGDEPBAR ;  /* 0x00000000000079af */ /* 0x000e220000000000 */
[----:B------:R-:W-:Y:S01]  /*11b0*/  SHF.R.U32.HI R6, RZ, 0x3, R6 ;  /* 0x00000003ff067819 */ /* 0x000fe20000011606 */
[----:B------:R-:W-:Y:S01]  /*11c0*/  IMAD.U32 R11, RZ, RZ, UR11 ;  /* 0x0000000bff0b7e24 */ /* 0x000fe2000f8e00ff */
[----:B------:R-:W-:-:S02]  /*11d0*/  LOP3.LUT R3, R7, 0x8, R3, 0xf8, !PT ;  /* 0x0000000807037812 */ /* 0x000fc400078ef803 */
[C---:B------:R-:W-:Y:S02]  /*11e0*/  LEA R4, P0, R10.reuse, R246, 0x6 ;  /* 0x000000f60a047211 */ /* 0x040fe400078030ff */
[----:B------:R-:W-:Y:S02]  /*11f0*/  LOP3.LUT R6, R9, R6, RZ, 0x3c, !PT ;  /* 0x0000000609067212 */ /* 0x000fe400078e3cff */
[----:B------:R-:W-:Y:S02]  /*1200*/  LEA.HI.X R0, R10, R223, R0, 0x6, P0 ;  /* 0x000000df0a007211 */ /* 0x000fe400000f3400 */
[----:B------:R-:W-:Y:S01]  /*1210*/  SHF.R.U32.HI R9, RZ, 0x3, R7 ;  /* 0x00000003ff097819 */ /* 0x000fe20000011607 */
[--C-:B------:R-:W-:Y:S01]  /*1220*/  IMAD R7, R123, 0x200, R124.reuse ;  /* 0x000002007b077824 */ /* 0x100fe200078e027c */
[C---:B------:R-:W-:Y:S01]  /*1230*/  LEA R10, P0, R4.reuse, c[0x0][0x170], 0x1 ;  /* 0x00005c00040a7a11 */ /* 0x040fe200078008ff */
[----:B------:R-:W-:Y:S01]  /*1240*/  IMAD R124, R125, 0x20, R124 ;  /* 0x000000207d7c7824 */ /* 0x000fe200078e027c */
[----:B------:R-:W-:Y:S01]  /*1250*/  LOP3.LUT R3, R3, R9, RZ, 0x3c, !PT ;  /* 0x0000000903037212 */ /* 0x000fe200078e3cff */
[----:B------:R-:W-:Y:S01]  /*1260*/  IMAD R7, R125, 0x20, R7 ;  /* 0x000000207d077824 */ /* 0x000fe200078e0207 */
[----:B------:R-:W-:Y:S01]  /*1270*/  LEA.HI.X R11, R4, c[0x0][0x174], R0, 0x1, P0 ;  /* 0x00005d00040b7a11 */ /* 0x000fe200000f0c00 */
[----:B------:R-:W-:Y:S01]  /*1280*/  IMAD.U32 R0, R5, 0x20, R6 ;  /* 0x0000002005007824 */ /* 0x000fe200078e0006 */
[----:B------:R-:W-:Y:S01]  /*1290*/  IADD3 R4, P0, R10, UR21, RZ ;  /* 0x000000150a047c10 */ /* 0x000fe2000ff1e0ff */
[----:B------:R-:W-:-:S02]  /*12a0*/  IMAD.IADD R217, R3, 0x1, R7 ;  /* 0x0000000103d97824 */ /* 0x000fc400078e0207 */
[----:B------:R-:W-:Y:S01]  /*12b0*/  IMAD.SHL.U32 R112, R0, 0x2, RZ ;  /* 0x0000000200707824 */ /* 0x000fe200078e00ff */
[----:B------:R-:W-:Y:S01]  /*12c0*/  IADD3.X R5, R11, UR20, RZ, P0, !PT ;  /* 0x000000140b057c10 */ /* 0x000fe200087fe4ff */
[----:B------:R-:W-:-:S04]  /*12d0*/  DEPBAR.LE SB0, 0x0 ;  /* 0x000080000000791a */ /* 0x000fc80000000000 */
[----:B------:R-:W-:Y:S01]  /*12e0*/  BAR.SYNC.DEFER_BLOCKING 0x0 ;  /* 0x0000000000007b1d */ /* 0x000fe20000010000 */
[----:B------:R-:W-:Y:S01]  /*12f0*/  IMAD.SHL.U32 R217, R217, 0x2, RZ ;  /* 0x00000002d9d97824 */ /* 0x000fe200078e00ff */
[----:B------:R-:W-:Y:S01]  /*1300*/  LOP3.LUT P0, RZ, R8, 0x2, RZ, 0xc0, !PT ;  /* 0x0000000208ff7812 */ /* 0x000fe2000780c0ff */
[----:B------:R-:W-:Y:S01]  /*1310*/  IMAD.MOV.U32 R8, RZ, RZ, 0x20 ;  /* 0x00000020ff087424 */ /* 0x000fe200078e00ff */
[----:B------:R-:W-:-:S04]  /*1320*/  LEA R216, R0, 0x6000, 0x1 ;  /* 0x0000600000d87811 */ /* 0x000fc800078e08ff */
[C---:B------:R-:W-:Y:S02]  /*1330*/  SEL R2, R8.reuse, 0xffffffe0, !P0 ;  /* 0xffffffe008027807 */ /* 0x040fe40004000000 */
[----:B------:R-:W-:Y:S02]  /*1340*/  SEL R0, R8, 0xffffffe0, !P1 ;  /* 0xffffffe008007807 */ /* 0x000fe40004800000 */
[----:B------:R-:W-:Y:S01]  /*1350*/  PLOP3.LUT P0, PT, PT, PT, UP0, 0x80, 0x0 ;  /* 0x000000000000781c */ /* 0x000fe20003f0f008 */
[----:B------:R-:W-:Y:S01]  /*1360*/  IMAD.IADD R214, R216, 0x1, R2 ;  /* 0x00000001d8d67824 */ /* 0x000fe200078e0202 */
[----:B------:R-:W-:Y:S01]  /*1370*/  SHF.R.S32.HI R2, RZ, 0x1f, R126 ;  /* 0x0000001fff027819 */ /* 0x000fe2000001147e */
[----:B------:R-:W-:-:S03]  /*1380*/  IMAD.IADD R215, R217, 0x1, R0 ;  /* 0x00000001d9d77824 */ /* 0x000fc600078e0200 */
[----:B------:R-:W-:Y:S02]  /*1390*/  LEA.HI R219, R2, R126, RZ, 0x2 ;  /* 0x0000007e02db7211 */ /* 0x000fe400078f10ff */
[----:B------:R-:W-:Y:S02]  /*13a0*/  LEA R2, R123, UR9, 0x4 ;  /* 0x000000097b027c11 */ /* 0x000fe4000f8e20ff */
[----:B------:R-:W-:Y:S01]  /*13b0*/  SHF.R.S32.HI R219, RZ, 0x2, R219 ;  /* 0x00000002ffdb7819 */ /* 0x000fe200000114db */
[----:B------:R-:W-:Y:S01]  /*13c0*/  @!PT LDS RZ, [RZ] ;  /* 0x00000000fffff984 */ /* 0x000fe20000000800 */
[----:B------:R-:W-:Y:S01]  /*13d0*/  @!PT LDS RZ, [RZ] ;  /* 0x00000000fffff984 */ /* 0x000fe20000000800 */
[----:B------:R-:W-:Y:S01]  /*13e0*/  @!PT LDS RZ, [RZ] ;  /* 0x00000000fffff984 */ /* 0x000fe20000000800 */
[----:B------:R1:W-:Y:S03]  /*13f0*/  LDGSTS.E.BYPASS.LTC128B.128 [R218+0x9000], [R10.64] ;  /* 0x090000000ada7fae */ /* 0x0003e6000b901d56 */
[----:B------:R-:W-:Y:S01]  /*1400*/  IADD3 R2, R2, 0x1, R219 ;  /* 0x0000000102027810 */ /* 0x000fe20007ffe0db */
[----:B------:R1:W-:Y:S04]  /*1410*/  LDGSTS.E.BYPASS.LTC128B.128 [R218+0xa000], [R10.64+0x40] ;  /* 0x0a0000400ada7fae */ /* 0x0003e8000b901d56 */
[----:B------:R1:W-:Y:S04]  /*1420*/  LDGSTS.E.BYPASS.LTC128B.128 [R218+0xb000], [R10.64+0x80] ;  /* 0x0b0000800ada7fae */ /* 0x0003e8000b901d56 */
[----:B------:R2:W-:Y:S04]  /*1430*/  LDGSTS.E.BYPASS.LTC128B.128 [R218+0x9800], [R4.64] ;  /* 0x0980000004da7fae */ /* 0x0005e8000b901d56 */
[----:B------:R2:W-:Y:S04]  /*1440*/  LDGSTS.E.BYPASS.LTC128B.128 [R218+0xa800], [R4.64+0x40] ;  /* 0x0a80004004da7fae */ /* 0x0005e8000b901d56 */
[----:B------:R2:W-:Y:S04]  /*1450*/  LDGSTS.E.BYPASS.LTC128B.128 [R218+0xb800], [R4.64+0x80] ;  /* 0x0b80008004da7fae */ /* 0x0005e8000b901d56 */
[----:B------:R-:W-:Y:S04]  /*1460*/  LDSM.16.M88.4 R56, [R217] ;  /* 0x00000000d938783b */ /* 0x000fe80000000200 */
[----:B------:R-:W4:Y:S04]  /*1470*/  LDSM.16.M88.4 R84, [R112+0x6000] ;  /* 0x006000007054783b */ /* 0x000f280000000200 */
[----:B------:R-:W5:Y:S04]  /*1480*/  LDSM.16.M88.4 R60, [R217+0x1000] ;  /* 0x00100000d93c783b */ /* 0x000f680000000200 */
[----:B------:R-:W3:Y:S04]  /*1490*/  LDSM.16.M88.4 R76, [R112+0x6400] ;  /* 0x00640000704c783b */ /* 0x000ee80000000200 */
[----:B------:R-:W3:Y:S04]  /*14a0*/  LDSM.16.M88.4 R68, [R112+0x6800] ;  /* 0x006800007044783b */ /* 0x000ee80000000200 */
[----:B------:R-:W-:Y:S04]  /*14b0*/  LDSM.16.M88.4 R52, [R214] ;  /* 0x00000000d634783b */ /* 0x000fe80000000200 */
[----:B--2---:R-:W2:Y:S04]  /*14c0*/  LDSM.16.M88.4 R4, [R112+0x6c00] ;  /* 0x006c00007004783b */ /* 0x004ea80000000200 */
[----:B------:R-:W2:Y:S04]  /*14d0*/  LDSM.16.M88.4 R108, [R215+0x1000] ;  /* 0x00100000d76c783b */ /* 0x000ea80000000200 */
[----:B------:R-:W2:Y:S04]  /*14e0*/  LDSM.16.M88.4 R48, [R214+0x400] ;  /* 0x00040000d630783b */ /* 0x000ea80000000200 */
[----:B------:R-:W2:Y:S04]  /*14f0*/  LDSM.16.M88.4 R44, [R214+0x800] ;  /* 0x00080000d62c783b */ /* 0x000ea80000000200 */
[----:B------:R-:W2:Y:S04]  /*1500*/  LDSM.16.M88.4 R40, [R214+0xc00] ;  /* 0x000c0000d628783b */ /* 0x000ea80000000200 */
[----:B-1----:R-:W1:Y:S01]  /*1510*/  LDSM.16.M88.4 R8, [R215] ;  /* 0x00000000d708783b */ /* 0x002e620000000200 */
[-C--:B----4-:R-:W-:Y:S03]  /*1520*/  HMMA.16816.F32 R88, R56, R84.reuse, RZ ;  /* 0x000000543858723c */ /* 0x090fe600000018ff */
[----:B------:R-:W-:Y:S04]  /*1530*/  LDSM.16.M88.4 R104, [R112+0x7000] ;  /* 0x007000007068783b */ /* 0x000fe80000000200 */
[----:B------:R-:W-:Y:S01]  /*1540*/  LDSM.16.M88.4 R100, [R112+0x7400] ;  /* 0x007400007064783b */ /* 0x000fe20000000200 */
[C---:B-----5:R-:W-:Y:S03]  /*1550*/  HMMA.16816.F32 R36, R60.reuse, R84, RZ ;  /* 0x000000543c24723c */ /* 0x060fe600000018ff */
[----:B------:R-:W-:Y:S04]  /*1560*/  LDSM.16.M88.4 R96, [R112+0x7800] ;  /* 0x007800007060783b */ /* 0x000fe80000000200 */
[----:B------:R-:W-:Y:S01]  /*1570*/  LDSM.16.M88.4 R92, [R112+0x7c00] ;  /* 0x007c0000705c783b */ /* 0x000fe20000000200 */
[C---:B---3--:R-:W-:Y:S03]  /*1580*/  HMMA.16816.F32 R28, R60.reuse, R76, RZ ;  /* 0x0000004c3c1c723c */ /* 0x048fe600000018ff */
[----:B------:R-:W-:Y:S04]  /*1590*/  LDSM.16.M88.4 R116, [R214+0x1c00] ;  /* 0x001c0000d674783b */ /* 0x000fe80000000200 */
[----:B------:R-:W0:Y:S01]  /*15a0*/  LDGDEPBAR ;  /* 0x00000000000079af */ /* 0x000e220000000000 */
[C---:B------:R-:W-:Y:S08]  /*15b0*/  HMMA.16816.F32 R20, R60.reuse, R68, RZ ;  /* 0x000000443c14723c */ /* 0x040ff000000018ff */
[C---:B--2---:R-:W-:Y:S08]  /*15c0*/  HMMA.16816.F32 R12, R60.reuse, R4, RZ ;  /* 0x000000043c0c723c */ /* 0x044ff000000018ff */
[C---:B------:R-:W-:Y:S08]  /*15d0*/  HMMA.16816.F32 R32, R60.reuse, R86, RZ ;  /* 0x000000563c20723c */ /* 0x040ff000000018ff */
[C---:B------:R-:W-:Y:S08]  /*15e0*/  HMMA.16816.F32 R24, R60.reuse, R78, RZ ;  /* 0x0000004e3c18723c */ /* 0x040ff000000018ff */
[----:B------:R-:W-:Y:S08]  /*15f0*/  HMMA.16816.F32 R16, R60, R70, RZ ;  /* 0x000000463c10723c */ /* 0x000ff000000018ff */
        /* <DEDUP_REMOVED lines=29> */
[----:B------:R-:W-:Y:S04]  /*17d0*/  LDSM.16.M88.4 R40, [R214+0x1400] ;  /* 0x00140000d628783b */ /* 0x000fe80000000200 */
[----:B------:R-:W-:Y:S03]  /*17e0*/  LDSM.16.M88.4 R8, [R214+0x1800] ;  /* 0x00180000d608783b */ /* 0x000fe60000000200 */
        /* <DEDUP_REMOVED lines=20> */
[----:B------:R-:W-:Y:S04]  /*1930*/  LDSM.16.M88.4 R92, [R112+0x8c00] ;  /* 0x008c0000705c783b */ /* 0x000fe80000000200 */
[----:B------:R-:W1:Y:S03]  /*1940*/  LDSM.16.M88.4 R112, [R217+0x4000] ;  /* 0x00400000d970783b */ /* 0x000e660000000200 */
[C---:B--2---:R-:W-:Y:S01]  /*1950*/  HMMA.16816.F32 R88, R4.reuse, R44, R88 ;  /* 0x0000002c0458723c */ /* 0x044fe20000001858 */
[----:B------:R-:W-:Y:S07]  /*1960*/  LDSM.16.M88.4 R52, [R215+0x5000] ;  /* 0x00500000d734783b */ /* 0x000fee0000000200 */
[C---:B------:R-:W-:Y:S08]  /*1970*/  HMMA.16816.F32 R84, R4.reuse, R46, R84 ;  /* 0x0000002e0454723c */ /* 0x040ff00000001854 */
[C---:B------:R-:W-:Y:S08]  /*1980*/  HMMA.16816.F32 R80, R4.reuse, R40, R80 ;  /* 0x000000280450723c */ /* 0x040ff00000001850 */
[C---:B------:R-:W-:Y:S08]  /*1990*/  HMMA.16816.F32 R76, R4.reuse, R42, R76 ;  /* 0x0000002a044c723c */ /* 0x040ff0000000184c */
[C---:B------:R-:W-:Y:S08]  /*19a0*/  HMMA.16816.F32 R72, R4.reuse, R8, R72 ;  /* 0x000000080448723c */ /* 0x040ff00000001848 */
[C---:B------:R-:W-:Y:S08]  /*19b0*/  HMMA.16816.F32 R68, R4.reuse, R10, R68 ;  /* 0x0000000a0444723c */ /* 0x040ff00000001844 */
[-C--:B------:R-:W-:Y:S08]  /*19c0*/  HMMA.16816.F32 R64, R4, R116.reuse, R64 ;  /* 0x000000740440723c */ /* 0x080ff00000001840 */
[----:B------:R-:W-:Y:S08]  /*19d0*/  HMMA.16816.F32 R12, R48, R116, R12 ;  /* 0x00000074300c723c */ /* 0x000ff0000000180c */
[----:B------:R-:W-:Y:S01]  /*19e0*/  HMMA.16816.F32 R56, R4, R118, R56 ;  /* 0x000000760438723c */ /* 0x000fe20000001838 */
        /* <DEDUP_REMOVED lines=10> */
[----:B------:R-:W-:Y:S01]  /*1a90*/  HMMA.16816.F32 R60, R48, R118, R60 ;  /* 0x00000076303c723c */ /* 0x000fe2000000183c */
[----:B------:R-:W2:Y:S01]  /*1aa0*/  LDSM.16.M88.4 R48, [R214+0x2000] ;  /* 0x00200000d630783b */ /* 0x000ea20000000200 */
[----:B------:R-:W-:-:S06]  /*1ab0*/  DEPBAR.LE SB0, 0x0 ;  /* 0x000080000000791a */ /* 0x000fcc0000000000 */
[C---:B-1----:R-:W-:Y:S08]  /*1ac0*/  HMMA.16816.F32 R88, R112.reuse, R104, R88 ;  /* 0x000000687058723c */ /* 0x042ff00000001858 */
[C---:B------:R-:W-:Y:S08]  /*1ad0*/  HMMA.16816.F32 R84, R112.reuse, R106, R84 ;  /* 0x0000006a7054723c */ /* 0x040ff00000001854 */
[C---:B------:R-:W-:Y:S08]  /*1ae0*/  HMMA.16816.F32 R80, R112.reuse, R100, R80 ;  /* 0x000000647050723c */ /* 0x040ff00000001850 */
[C---:B------:R-:W-:Y:S08]  /*1af0*/  HMMA.16816.F32 R76, R112.reuse, R102, R76 ;  /* 0x00000066704c723c */ /* 0x040ff0000000184c */
[C---:B------:R-:W-:Y:S08]  /*1b00*/  HMMA.16816.F32 R72, R112.reuse, R96, R72 ;  /* 0x000000607048723c */ /* 0x040ff00000001848 */
[C---:B------:R-:W-:Y:S08]  /*1b10*/  HMMA.16816.F32 R68, R112.reuse, R98, R68 ;  /* 0x000000627044723c */ /* 0x040ff00000001844 */
[-C--:B------:R-:W-:Y:S08]  /*1b20*/  HMMA.16816.F32 R64, R112, R92.reuse, R64 ;  /* 0x0000005c7040723c */ /* 0x080ff00000001840 */
[----:B------:R-:W-:Y:S08]  /*1b30*/  HMMA.16816.F32 R12, R108, R92, R12 ;  /* 0x0000005c6c0c723c */ /* 0x000ff0000000180c */
[----:B------:R-:W-:Y:S08]  /*1b40*/  HMMA.16816.F32 R56, R112, R94, R56 ;  /* 0x0000005e7038723c */ /* 0x000ff00000001838 */
[C---:B------:R-:W-:Y:S08]  /*1b50*/  HMMA.16816.F32 R36, R108.reuse, R104, R36 ;  /* 0x000000686c24723c */ /* 0x040ff00000001824 */
[C---:B------:R-:W-:Y:S08]  /*1b60*/  HMMA.16816.F32 R32, R108.reuse, R106, R32 ;  /* 0x0000006a6c20723c */ /* 0x040ff00000001820 */
[C---:B------:R-:W-:Y:S08]  /*1b70*/  HMMA.16816.F32 R28, R108.reuse, R100, R28 ;  /* 0x000000646c1c723c */ /* 0x040ff0000000181c */
[C---:B------:R-:W-:Y:S08]  /*1b80*/  HMMA.16816.F32 R24, R108.reuse, R102, R24 ;  /* 0x000000666c18723c */ /* 0x040ff00000001818 */
        /* <DEDUP_REMOVED lines=9> */
[-C--:B------:R-:W-:Y:S08]  /*1c20*/  HMMA.16816.F32 R64, R4, R8.reuse, R64 ;  /* 0x000000080440723c */ /* 0x080ff00000001840 */
[----:B------:R-:W-:Y:S07]  /*1c30*/  HMMA.16816.F32 R12, R52, R8, R12 ;  /* 0x00000008340c723c */ /* 0x000fee000000180c */
[----:B------:R-:W-:Y:S01]  /*1c40*/  IMAD.U32 R8, RZ, RZ, UR8 ;  /* 0x00000008ff087e24 */ /* 0x000fe2000f8e00ff */
[----:B------:R-:W-:Y:S01]  /*1c50*/  HMMA.16816.F32 R4, R4, R10, R56 ;  /* 0x0000000a0404723c */ /* 0x000fe20000001838 */
[----:B------:R-:W1:Y:S03]  /*1c60*/  LDC.U8 R58, c[0x0][0x2d8] ;  /* 0x0000b600ff3a7b82 */ /* 0x000e660000000000 */
[----:B------:R-:W-:-:S04]  /*1c70*/  IADD3 R2, R8, -c[0x0][0x214], R2 ;  /* 0x8000850008027a10 */ /* 0x000fc80007ffe002 */
[----:B------:R-:W-:Y:S01]  /*1c80*/  IADD3 R240, R2, c[0x0][0x2e8], RZ ;  /* 0x0000ba0002f07a10 */ /* 0x000fe20007ffe0ff */
[----:B------:R-:W-:Y:S01]  /*1c90*/  IMAD.IADD R2, R3, 0x1, R124 ;  /* 0x0000000103027824 */ /* 0x000fe200078e027c */
[C---:B------:R-:W-:Y:S02]  /*1ca0*/  HMMA.16816.F32 R36, R52.reuse, R48, R36 ;  /* 0x000000303424723c */ /* 0x040fe40000001824 */
[C---:B------:R-:W-:Y:S02]  /*1cb0*/  IADD3 R228, R240.reuse, 0x8, RZ ;  /* 0x00000008f0e47810 */ /* 0x040fe40007ffe0ff */
[C---:B------:R-:W-:Y:S02]  /*1cc0*/  IADD3 R164, R240.reuse, 0x40, RZ ;  /* 0x00000040f0a47810 */ /* 0x040fe40007ffe0ff */
[C---:B------:R-:W-:Y:S02]  /*1cd0*/  IADD3 R3, R240.reuse, 0x48, RZ ;  /* 0x00000048f0037810 */ /* 0x040fe40007ffe0ff */
[----:B------:R-:W-:Y:S01]  /*1ce0*/  HMMA.16816.F32 R32, R52, R50, R32 ;  /* 0x000000323420723c */ /* 0x000fe20000001820 */
[----:B------:R-:W-:-:S02]  /*1cf0*/  IMNMX R240, R240, UR8, PT ;  /* 0x00000008f0f07c17 */ /* 0x000fc4000b800200 */
[----:B------:R-:W-:Y:S02]  /*1d00*/  IMNMX R228, R228, UR8, PT ;  /* 0x00000008e4e47c17 */ /* 0x000fe4000b800200 */
[----:B------:R-:W-:Y:S02]  /*1d10*/  IMNMX R164, R164, UR8, PT ;  /* 0x00000008a4a47c17 */ /* 0x000fe4000b800200 */
[----:B------:R-:W-:Y:S01]  /*1d20*/  IMNMX R3, R3, UR8, PT ;  /* 0x0000000803037c17 */ /* 0x000fe2000b800200 */
[C---:B------:R-:W-:Y:S08]  /*1d30*/  HMMA.16816.F32 R28, R52.reuse, R44, R28 ;  /* 0x0000002c341c723c */ /* 0x040ff0000000181c */
[C---:B------:R-:W-:Y:S08]  /*1d40*/  HMMA.16816.F32 R24, R52.reuse, R46, R24 ;  /* 0x0000002e3418723c */ /* 0x040ff00000001818 */
[C---:B------:R-:W-:Y:S08]  /*1d50*/  HMMA.16816.F32 R20, R52.reuse, R40, R20 ;  /* 0x000000283414723c */ /* 0x040ff00000001814 */
[C---:B------:R-:W-:Y:S08]  /*1d60*/  HMMA.16816.F32 R16, R52.reuse, R42, R16 ;  /* 0x0000002a3410723c */ /* 0x040ff00000001810 */
[----:B------:R-:W-:Y:S01]  /*1d70*/  HMMA.16816.F32 R60, R52, R10, R60 ;  /* 0x0000000a343c723c */ /* 0x000fe2000000183c */
[----:B------:R-:W-:Y:S06]  /*1d80*/  BAR.SYNC.DEFER_BLOCKING 0x0 ;  /* 0x0000000000007b1d */ /* 0x000fec0000010000 */
[----:B------:R-:W-:Y:S05]  /*1d90*/  @!P0 BRA `(.L_x_310) ;  /* 0x000001a000008947 */ /* 0x000fea0003800000 */
[----:B-1----:R-:W-:-:S04]  /*1da0*/  UIADD3 UR5, UR26, -0x2, URZ ;  /* 0xfffffffe1a057890 */ /* 0x002fc8000fffe03f */
[----:B------:R-:W-:Y:S02]  /*1db0*/  USHF.R.S32.HI UR8, URZ, 0x1f, UR5 ;  /* 0x0000001f3f087899 */ /* 0x000fe40008011405 */
[----:B------:R-:W-:Y:S01]  /*1dc0*/  UIMAD UR7, UR18, UR5, URZ ;  /* 0x00000005120772a4 */ /* 0x000fe2000f8e023f */
[----:B------:R-:W-:Y:S02]  /*1dd0*/  IMAD.U32 R8, RZ, RZ, UR5 ;  /* 0x00000005ff087e24 */ /* 0x000fe4000f8e00ff */
[----:B------:R-:W-:Y:S02]  /*1de0*/  ULDC UR5, c[0x0][0x19c] ;  /* 0x0000670000057ab9 */ /* 0x000fe40000000800 */
[----:B------:R-:W-:Y:S01]  /*1df0*/  UIMAD UR7, UR8, UR19, UR7 ;  /* 0x00000013080772a4 */ /* 0x000fe2000f8e0207 */
[----:B------:R-:W-:Y:S01]  /*1e00*/  IMAD.WIDE.U32 R40, R8, UR19, R224 ;  /* 0x0000001308287c25 */ /* 0x000fe2000f8e00e0 */
[----:B------:R-:W-:Y:S02]  /*1e10*/  USHF.L.U32 UR8, UR6, 0x5, URZ ;  /* 0x0000000506087899 */ /* 0x000fe4000800063f */
[----:B------:R-:W-:-:S02]  /*1e20*/  USHF.L.U64.HI UR4, UR6, UR4, UR5 ;  /* 0x0000000406047299 */ /* 0x000fc40008010205 */
[----:B------:R-:W-:Y:S02]  /*1e30*/  IADD3 R10, R41, UR7, RZ ;  /* 0x00000007290a7c10 */ /* 0x000fe4000fffe0ff */
[C---:B------:R-:W-:Y:S01]  /*1e40*/  LEA R42, P0, R40.reuse, c[0x0][0x168], 0x1 ;  /* 0x00005a00282a7a11 */ /* 0x040fe200078008ff */
[----:B------:R-:W-:Y:S02]  /*1e50*/  IMAD.U32 R9, RZ, RZ, UR8 ;  /* 0x00000008ff097e24 */ /* 0x000fe4000f8e00ff */
[----:B------:R-:W-:Y:S01]  /*1e60*/  IMAD.U32 R8, RZ, RZ, UR4 ;  /* 0x00000004ff087e24 */ /* 0x000fe2000f8e00ff */
[----:B------:R-:W-:Y:S02]  /*1e70*/  LEA.HI.X R43, R40, c[0x0][0x16c], R10, 0x1, P0 ;  /* 0x00005b00282b7a11 */ /* 0x000fe400000f0c0a */
[----:B------:R-:W-:-:S03]  /*1e80*/  LEA R10, P0, R9, R42, 0x1 ;  /* 0x0000002a090a7211 */ /* 0x000fc600078008ff */
[----:B------:R-:W-:Y:S01]  /*1e90*/  @!PT LDS RZ, [RZ] ;  /* 0x00000000fffff984 */ /* 0x000fe20000000800 */
[----:B------:R-:W-:Y:S01]  /*1ea0*/  @!PT LDS RZ, [RZ] ;  /* 0x00000000fffff984 */ /* 0x000fe20000000800 */
[----:B------:R-:W-:Y:S01]  /*1eb0*/  @!PT LDS RZ, [RZ] ;  /* 0x00000000fffff984 */ /* 0x000fe20000000800 */
[----:B------:R1:W-:Y:S01]  /*1ec0*/  LDGSTS.E.BYPASS.LTC128B.128 [R218+0x6000], [R42.64] ;  /* 0x060000002ada7fae */ /* 0x0003e2000b901d56 */
[----:B------:R-:W-:-:S03]  /*1ed0*/  LEA.HI.X R11, R9, R43, R8, 0x1, P0 ;  /* 0x0000002b090b7211 */ /* 0x000fc600000f0c08 */
[----:B------:R1:W-:Y:S04]  /*1ee0*/  LDGSTS.E.BYPASS.LTC128B.128 [R218+0x7000], [R42.64+0x40] ;  /* 0x070000402ada7fae */ /* 0x0003e8000b901d56 */
[----:B------:R1:W-:Y:S04]  /*1ef0*/  LDGSTS.E.BYPASS.LTC128B.128 [R218+0x8000], [R42.64+0x80] ;  /* 0x080000802ada7fae */ /* 0x0003e8000b901d56 */
[----:B------:R1:W-:Y:S04]  /*1f00*/  LDGSTS.E.BYPASS.LTC128B.128 [R218+0x6800], [R10.64] ;  /* 0x068000000ada7fae */ /* 0x0003e8000b901d56 */
[----:B------:R1:W-:Y:S04]  /*1f10*/  LDGSTS.E.BYPASS.LTC128B.128 [R218+0x7800], [R10.64+0x40] ;  /* 0x078000400ada7fae */ /* 0x0003e8000b901d56 */
[----:B------:R1:W-:Y:S04]  /*1f20*/  LDGSTS.E.BYPASS.LTC128B.128 [R218+0x8800], [R10.64+0x80] ;  /* 0x088000800ada7fae */ /* 0x0003e8000b901d56 */
[----:B------:R-:W0:Y:S02]  /*1f30*/  LDGDEPBAR ;  /* 0x00000000000079af */ /* 0x000e240000000000 */
.L_x_310:
[----:B-1----:R-:W-:Y:S01]  /*1f40*/  IMAD.SHL.U32 R8, R122, 0x2, RZ ;  /* 0x000000027a087824 */ /* 0x002fe200078e00ff */
[----:B------:R-:W-:Y:S01]  /*1f50*/  LOP3.LUT R170, R120, UR24, RZ, 0x3c, !PT ;  /* 0x0000001878aa7c12 */ /* 0x000fe2000f8e3cff */
[----:B------:R-:W-:Y:S01]  /*1f60*/  IMAD.U32 R9, RZ, RZ, UR27 ;  /* 0x0000001bff097e24 */ /* 0x000fe2000f8e00ff */
[----:B------:R-:W-:Y:S01]  /*1f70*/  USHF.L.U32 UR4, UR27, 0x1, URZ ;  /* 0x000000011b047899 */ /* 0x000fe2000800063f */
[----:B------:R-:W-:Y:S01]  /*1f80*/  IMAD R233, R121, 0x8, R123 ;  /* 0x0000000879e97824 */ /* 0x000fe200078e027b */
[----:B------:R-:W-:Y:S01]  /*1f90*/  LOP3.LUT R8, R8, 0x6, RZ, 0xc0, !PT ;  /* 0x0000000608087812 */ /* 0x000fe200078ec0ff */
[----:B------:R-:W-:Y:S01]  /*1fa0*/  UIADD3 UR14, UR25, -0x4498517b, URZ ;  /* 0xbb67ae85190e7890 */ /* 0x000fe2000fffe03f */
[----:B------:R-:W-:Y:S01]  /*1fb0*/  IMAD.WIDE.U32 R248, R169, -0x2daee0ad, RZ ;  /* 0xd2511f53a9f87825 */ /* 0x000fe200078e00ff */
[----:B------:R-:W-:Y:S01]  /*1fc0*/  UIADD3 UR15, UR24, -0x61c88647, URZ ;  /* 0x9e3779b9180f7890 */ /* 0x000fe2000fffe03f */
[----:B------:R-:W-:Y:S01]  /*1fd0*/  IADD3 R171, R233, 0x4, RZ ;  /* 0x00000004e9ab7810 */ /* 0x000fe20007ffe0ff */
[----:B------:R-:W-:Y:S01]  /*1fe0*/  UIADD3 UR13, UR24, 0x3c6ef372, URZ ;  /* 0x3c6ef372180d7890 */ /* 0x000fe2000fffe03f */
[----:B------:R-:W-:Y:S01]  /*1ff0*/  IMAD R9, R9, 0x40, R8 ;  /* 0x0000004009097824 */ /* 0x000fe200078e0208 */
[----:B------:R-:W-:Y:S01]  /*2000*/  UIADD3 UR10, UR25, 0x32370b8f, URZ ;  /* 0x32370b8f190a7890 */ /* 0x000fe2000fffe03f */
[----:B------:R-:W-:Y:S01]  /*2010*/  IMAD.U32 R100, RZ, RZ, UR4 ;  /* 0x00000004ff647e24 */ /* 0x000fe2000f8e00ff */
[----:B------:R-:W-:Y:S01]  /*2020*/  UIADD3 UR12, UR25, 0x76cf5d0a, URZ ;  /* 0x76cf5d0a190c7890 */ /* 0x000fe2000fffe03f */
[----:B------:R-:W-:Y:S01]  /*2030*/  IMAD.WIDE.U32 R244, R171, -0x326172a9, RZ ;  /* 0xcd9e8d57abf47825 */ /* 0x000fe200078e00ff */
[C---:B------:R-:W-:Y:S01]  /*2040*/  IADD3 R8, R9.reuse, 0x8, RZ ;  /* 0x0000000809087810 */ /* 0x040fe20007ffe0ff */
[----:B------:R-:W-:Y:S01]  /*2050*/  UIADD3 UR11, UR24, -0x255992d5, URZ ;  /* 0xdaa66d2b180b7890 */ /* 0x000fe2000fffe03f */
[C---:B------:R-:W-:Y:S01]  /*2060*/  IADD3 R10, R9.reuse, 0x9, RZ ;  /* 0x00000009090a7810 */ /* 0x040fe20007ffe0ff */
[----:B------:R-:W-:Y:S01]  /*2070*/  UIADD3 UR9, UR24, 0x78dde6e4, URZ ;  /* 0x78dde6e418097890 */ /* 0x000fe2000fffe03f */
[C---:B------:R-:W-:Y:S01]  /*2080*/  ISETP.GE.AND P0, PT, R8.reuse, R240, PT ;  /* 0x000000f00800720c */ /* 0x040fe20003f06270 */
[----:B------:R-:W-:Y:S01]  /*2090*/  UIADD3 UR8, UR25, -0x126145ec, URZ ;  /* 0xed9eba1419087890 */ /* 0x000fe2000fffe03f */
[C---:B------:R-:W-:Y:S01]  /*20a0*/  ISETP.GE.AND P1, PT, R8.reuse, R228, PT ;  /* 0x000000e40800720c */ /* 0x040fe20003f26270 */
[----:B------:R-:W-:Y:S01]  /*20b0*/  UIADD3 UR6, UR25, -0x56f99767, URZ ;  /* 0xa906689919067890 */ /* 0x000fe2000fffe03f */
[----:B------:R-:W-:Y:S01]  /*20c0*/  ISETP.GE.AND P6, PT, R8, R164, PT ;  /* 0x000000a40800720c */ /* 0x000fe20003fc6270 */
[----:B------:R-:W-:Y:S01]  /*20d0*/  IMAD R58, R58, 0x10000, R58 ;  /* 0x000100003a3a7824 */ /* 0x000fe200078e023a */
[-C--:B------:R-:W-:Y:S01]  /*20e0*/  ISETP.GE.AND P4, PT, R8, R3.reuse, PT ;  /* 0x000000030800720c */ /* 0x080fe20003f86270 */
[----:B------:R-:W-:Y:S01]  /*20f0*/  IMAD.SHL.U32 R213, R2, 0x2, RZ ;  /* 0x0000000202d57824 */ /* 0x000fe200078e00ff */
[----:B------:R-:W-:Y:S01]  /*2100*/  IADD3 R8, R9, 0x10, RZ ;  /* 0x0000001009087810 */ /* 0x000fe20007ffe0ff */
[----:B------:R-:W-:Y:S01]  /*2110*/  UIADD3 UR7, UR24, 0x1715609d, URZ ;  /* 0x1715609d18077890 */ /* 0x000fe2000fffe03f */
[----:B------:R-:W-:Y:S01]  /*2120*/  FSEL R84, R84, -INF , !P0 ;  /* 0xff80000054547808 */ /* 0x000fe20004000000 */
[----:B------:R-:W-:Y:S01]  /*2130*/  IMAD.IADD R212, R0, 0x1, R213 ;  /* 0x0000000100d47824 */ /* 0x000fe200078e02d5 */
[C---:B------:R-:W-:Y:S01]  /*2140*/  ISETP.GE.AND P2, PT, R10.reuse, R240, PT ;  /* 0x000000f00a00720c */ /* 0x040fe20003f46270 */
[----:B------:R-:W-:Y:S01]  /*2150*/  UIADD3 UR16, UR25, 0x646e171e, URZ ;  /* 0x646e171e19107890 */ /* 0x000fe2000fffe03f */
[C---:B------:R-:W-:Y:S01]  /*2160*/  ISETP.GE.AND P5, PT, R10.reuse, R228, PT ;  /* 0x000000e40a00720c */ /* 0x040fe20003fa6270 */
[----:B------:R-:W-:Y:S01]  /*2170*/  IMAD.WIDE.U32 R230, R233, -0x326172a9, RZ ;  /* 0xcd9e8d57e9e67825 */ /* 0x000fe200078e00ff */
[C---:B------:R-:W-:Y:S01]  /*2180*/  ISETP.GE.AND P3, PT, R10.reuse, R164, PT ;  /* 0x000000a40a00720c */ /* 0x040fe20003f66270 */
[----:B------:R-:W-:Y:S01]  /*2190*/  LDSM.16.MT88.4 R148, [R213+0x9000] ;  /* 0x00900000d594783b */ /* 0x000fe20000004200 */
[----:B------:R-:W-:Y:S01]  /*21a0*/  ISETP.GE.AND P0, PT, R10, R3, PT ;  /* 0x000000030a00720c */ /* 0x000fe20003f06270 */
[----:B------:R-:W-:Y:S01]  /*21b0*/  UIADD3 UR4, UR4, 0x1, URZ ;  /* 0x0000000104047890 */ /* 0x000fe2000fffe03f */
[----:B------:R-:W-:Y:S01]  /*21c0*/  FSEL R86, R86, -INF , !P1 ;  /* 0xff80000056567808 */ /* 0x000fe20004800000 */
[----:B------:R-:W-:Y:S01]  /*21d0*/  LDSM.16.MT88.4 R96, [R213+0xa000] ;  /* 0x00a00000d560783b */ /* 0x000fe20000004200 */
[----:B------:R-:W-:Y:S01]  /*21e0*/  IADD3 R10, R9, 0x11, RZ ;  /* 0x00000011090a7810 */ /* 0x000fe20007ffe0ff */
[----:B------:R-:W-:Y:S01]  /*21f0*/  UISETP.GE.AND UP0, UPT, UR26, 0x2, UPT ;  /* 0x000000021a00788c */ /* 0x000fe2000bf06270 */
[----:B------:R-:W-:Y:S01]  /*2200*/  ISETP.GE.AND P1, PT, R8, R240, PT ;  /* 0x000000f00800720c */ /* 0x000fe20003f26270 */
[----:B------:R-:W-:Y:S01]  /*2210*/  LDSM.16.MT88.4 R108, [R212+0xa000] ;  /* 0x00a00000d46c783b */ /* 0x000fe20000004200 */
[----:B------:R-:W-:-:S02]  /*2220*/  FSEL R32, R32, -INF , !P6 ;  /* 0xff80000020207808 */ /* 0x000fc40007000000 */
[----:B------:R-:W-:Y:S01]  /*2230*/  FSEL R34, R34, -INF , !P4 ;  /* 0xff80000022227808 */ /* 0x000fe20006000000 */
[----:B------:R-:W-:Y:S01]  /*2240*/  LDSM.16.MT88.4 R120, [R213+0xb000] ;  /* 0x00b00000d578783b */ /* 0x000fe20000004200 */
[----:B------:R-:W-:Y:S02]  /*2250*/  FSEL R85, R85, -INF , !P2 ;  /* 0xff80000055557808 */ /* 0x000fe40005000000 */
[----:B------:R-:W-:Y:S02]  /*2260*/  FSEL R35, R35, -INF , !P0 ;  /* 0xff80000023237808 */ /* 0x000fe40004000000 */
[C---:B------:R-:W-:Y:S02]  /*2270*/  ISETP.GE.AND P6, PT, R8.reuse, R228, PT ;  /* 0x000000e40800720c */ /* 0x040fe40003fc6270 */
[C---:B------:R-:W-:Y:S02]  /*2280*/  ISETP.GE.AND P4, PT, R8.reuse, R164, PT ;  /* 0x000000a40800720c */ /* 0x040fe40003f86270 */
[----:B------:R-:W-:-:S02]  /*2290*/  ISETP.GE.AND P2, PT, R8, R3, PT ;  /* 0x000000030800720c */ /* 0x000fc40003f46270 */
[----:B------:R-:W-:Y:S02]  /*22a0*/  ISETP.GE.AND P0, PT, R10, R240, PT ;  /* 0x000000f00a00720c */ /* 0x000fe40003f06270 */
[----:B------:R-:W-:Y:S02]  /*22b0*/  FSEL R87, R87, -INF , !P5 ;  /* 0xff80000057577808 */ /* 0x000fe40006800000 */
[----:B------:R-:W-:Y:S02]  /*22c0*/  IADD3 R8, R9, 0x18, RZ ;  /* 0x0000001809087810 */ /* 0x000fe40007ffe0ff */
[----:B------:R-:W-:Y:S02]  /*22d0*/  FSEL R173, R80, -INF , !P1 ;  /* 0xff80000050ad7808 */ /* 0x000fe40004800000 */
[C---:B------:R-:W-:Y:S02]  /*22e0*/  ISETP.GE.AND P5, PT, R10.reuse, R228, PT ;  /* 0x000000e40a00720c */ /* 0x040fe40003fa6270 */
[----:B------:R-:W-:-:S02]  /*22f0*/  ISETP.GE.AND P1, PT, R10, R3, PT ;  /* 0x000000030a00720c */ /* 0x000fc40003f26270 */
[----:B------:R-:W-:Y:S02]  /*2300*/  IADD3 R40, R9, 0x1, RZ ;  /* 0x0000000109287810 */ /* 0x000fe40007ffe0ff */
[----:B------:R-:W-:Y:S02]  /*2310*/  FSEL R172, R82, -INF , !P6 ;  /* 0xff80000052ac7808 */ /* 0x000fe40007000000 */
[----:B------:R-:W-:Y:S02]  /*2320*/  FSEL R28, R28, -INF , !P4 ;  /* 0xff8000001c1c7808 */ /* 0x000fe40006000000 */
[----:B------:R-:W-:Y:S02]  /*2330*/  FSEL R30, R30, -INF , !P2 ;  /* 0xff8000001e1e7808 */ /* 0x000fe40005000000 */
[----:B------:R-:W-:Y:S02]  /*2340*/  FSEL R174, R81, -INF , !P0 ;  /* 0xff80000051ae7808 */ /* 0x000fe40004000000 */
[----:B------:R-:W-:-:S02]  /*2350*/  ISETP.GE.AND P6, PT, R8, R240, PT ;  /* 0x000000f00800720c */ /* 0x000fc40003fc6270 */
[C---:B------:R-:W-:Y:S02]  /*2360*/  ISETP.GE.AND P4, PT, R8.reuse, R228, PT ;  /* 0x000000e40800720c */ /* 0x040fe40003f86270 */
[CC--:B------:R-:W-:Y:S02]  /*2370*/  ISETP.GE.AND P2, PT, R8.reuse, R164.reuse, PT ;  /* 0x000000a40800720c */ /* 0x0c0fe40003f46270 */
[----:B------:R-:W-:Y:S02]  /*2380*/  ISETP.GE.AND P0, PT, R8, R3, PT ;  /* 0x000000030800720c */ /* 0x000fe40003f06270 */
[----:B------:R-:W-:Y:S02]  /*2390*/  FSEL R207, R83, -INF , !P5 ;  /* 0xff80000053cf7808 */ /* 0x000fe40006800000 */
[----:B------:R-:W-:Y:S01]  /*23a0*/  FSEL R8, R31, -INF , !P1 ;  /* 0xff8000001f087808 */ /* 0x000fe20004800000 */
[----:B------:R-:W-:Y:S01]  /*23b0*/  LDSM.16.MT88.4 R80, [R212+0x9000] ;  /* 0x00900000d450783b */ /* 0x000fe20000004200 */
[----:B------:R-:W-:-:S02]  /*23c0*/  ISETP.GE.AND P5, PT, R40, R164, PT ;  /* 0x000000a42800720c */ /* 0x000fc40003fa6270 */
[-C--:B------:R-:W-:Y:S02]  /*23d0*/  ISETP.GE.AND P1, PT, R9, R164.reuse, PT ;  /* 0x000000a40900720c */ /* 0x080fe40003f26270 */
[----:B------:R-:W-:Y:S02]  /*23e0*/  FSEL R37, R37, -INF , !P5 ;  /* 0xff80000025257808 */ /* 0x000fe40006800000 */
[----:B------:R-:W-:Y:S02]  /*23f0*/  FSEL R36, R36, -INF , !P1 ;  /* 0xff80000024247808 */ /* 0x000fe40004800000 */
[----:B------:R-:W-:Y:S02]  /*2400*/  FSEL R33, R33, -INF , !P3 ;  /* 0xff80000021217808 */ /* 0x000fe40005800000 */
[----:B------:R-:W-:Y:S02]  /*2410*/  FMNMX.FTZ R45, R36, R37, !PT ;  /* 0x00000025242d7209 */ /* 0x000fe40007810000 */
[----:B------:R-:W-:-:S02]  /*2420*/  ISETP.GE.AND P3, PT, R10, R164, PT ;  /* 0x000000a40a00720c */ /* 0x000fc40003f66270 */
[----:B------:R-:W-:Y:S02]  /*2430*/  FMNMX.FTZ R45, R32, R45, !PT ;  /* 0x0000002d202d7209 */ /* 0x000fe40007810000 */
[----:B------:R-:W-:Y:S02]  /*2440*/  IADD3 R10, R9, 0x19, RZ ;  /* 0x00000019090a7810 */ /* 0x000fe40007ffe0ff */
[----:B------:R-:W-:Y:S02]  /*2450*/  FMNMX.FTZ R45, R33, R45, !PT ;  /* 0x0000002d212d7209 */ /* 0x000fe40007810000 */
[----:B------:R-:W-:Y:S02]  /*2460*/  FSEL R29, R29, -INF , !P3 ;  /* 0xff8000001d1d7808 */ /* 0x000fe40005800000 */
[----:B------:R-:W-:Y:S02]  /*2470*/  FMNMX.FTZ R45, R28, R45, !PT ;  /* 0x0000002d1c2d7209 */ /* 0x000fe40007810000 */
[----:B------:R-:W-:-:S02]  /*2480*/  FSEL R229, R78, -INF , !P4 ;  /* 0xff8000004ee57808 */ /* 0x000fc40006000000 */
[----:B------:R-:W-:Y:S02]  /*2490*/  FSEL R232, R76, -INF , !P6 ;  /* 0xff8000004ce87808 */ /* 0x000fe40007000000 */
[C---:B------:R-:W-:Y:S02]  /*24a0*/  ISETP.GE.AND P4, PT, R10.reuse, R3, PT ;  /* 0x000000030a00720c */ /* 0x040fe40003f86270 */
[----:B------:R-:W-:Y:S02]  /*24b0*/  ISETP.GE.AND P6, PT, R10, R164, PT ;  /* 0x000000a40a00720c */ /* 0x000fe40003fc6270 */
[----:B------:R-:W-:Y:S02]  /*24c0*/  FSEL R24, R24, -INF , !P2 ;  /* 0xff80000018187808 */ /* 0x000fe40005000000 */
[----:B------:R-:W-:Y:S02]  /*24d0*/  IADD3 R44, R9, 0x20, RZ ;  /* 0x00000020092c7810 */ /* 0x000fe40007ffe0ff */
[----:B------:R-:W-:-:S02]  /*24e0*/  FMNMX.FTZ R45, R29, R45, !PT ;  /* 0x0000002d1d2d7209 */ /* 0x000fc40007810000 */
[-C--:B------:R-:W-:Y:S02]  /*24f0*/  ISETP.GE.AND P3, PT, R40, R3.reuse, PT ;  /* 0x000000032800720c */ /* 0x080fe40003f66270 */
[----:B------:R-:W-:Y:S02]  /*2500*/  ISETP.GE.AND P5, PT, R9, R3, PT ;  /* 0x000000030900720c */ /* 0x000fe40003fa6270 */
[----:B------:R-:W-:Y:S02]  /*2510*/  FSEL R27, R27, -INF , !P4 ;  /* 0xff8000001b1b7808 */ /* 0x000fe40006000000 */
[----:B------:R-:W-:Y:S02]  /*2520*/  IADD3 R43, R9, 0x21, RZ ;  /* 0x00000021092b7810 */ /* 0x000fe40007ffe0ff */
[----:B------:R-:W-:Y:S02]  /*2530*/  FSEL R25, R25, -INF , !P6 ;  /* 0xff80000019197808 */ /* 0x000fe40007000000 */
[----:B------:R-:W-:-:S02]  /*2540*/  ISETP.GE.AND P4, PT, R44, R164, PT ;  /* 0x000000a42c00720c */ /* 0x000fc40003f86270 */
[----:B------:R-:W-:Y:S02]  /*2550*/  FMNMX.FTZ R45, R24, R45, !PT ;  /* 0x0000002d182d7209 */ /* 0x000fe40007810000 */
[----:B------:R-:W-:Y:S02]  /*2560*/  FSEL R39, R39, -INF , !P3 ;  /* 0xff80000027277808 */ /* 0x000fe40005800000 */
[----:B------:R-:W-:Y:S02]  /*2570*/  FSEL R38, R38, -INF , !P5 ;  /* 0xff80000026267808 */ /* 0x000fe40006800000 */
[----:B------:R-:W-:Y:S02]  /*2580*/  IADD3 R42, R9, 0x28, RZ ;  /* 0x00000028092a7810 */ /* 0x000fe40007ffe0ff */
[----:B------:R-:W-:Y:S02]  /*2590*/  ISETP.GE.AND P2, PT, R43, R164, PT ;  /* 0x000000a42b00720c */ /* 0x000fe40003f46270 */
[----:B------:R-:W-:-:S02]  /*25a0*/  FSEL R190, R20, -INF , !P4 ;  /* 0xff80000014be7808 */ /* 0x000fc40006000000 */
[----:B------:R-:W-:Y:S02]  /*25b0*/  FMNMX.FTZ R45, R25, R45, !PT ;  /* 0x0000002d192d7209 */ /* 0x000fe40007810000 */
[----:B------:R-:W-:Y:S02]  /*25c0*/  IADD3 R41, R9, 0x29, RZ ;  /* 0x0000002909297810 */ /* 0x000fe40007ffe0ff */
[----:B------:R-:W-:Y:S02]  /*25d0*/  FMNMX.FTZ R20, R38, R39, !PT ;  /* 0x0000002726147209 */ /* 0x000fe40007810000 */
[----:B------:R-:W-:Y:S02]  /*25e0*/  ISETP.GE.AND P5, PT, R42, R164, PT ;  /* 0x000000a42a00720c */ /* 0x000fe40003fa6270 */
[----:B------:R-:W-:Y:S02]  /*25f0*/  FSEL R192, R21, -INF , !P2 ;  /* 0xff80000015c07808 */ /* 0x000fe40005000000 */
[----:B------:R-:W-:-:S02]  /*2600*/  FMNMX.FTZ R21, R190, R45, !PT ;  /* 0x0000002dbe157209 */ /* 0x000fc40007810000 */
[----:B------:R-:W-:Y:S02]  /*2610*/  IADD3 R11, R9, 0x30, RZ ;  /* 0x00000030090b7810 */ /* 0x000fe40007ffe0ff */
[----:B------:R-:W-:Y:S02]  /*2620*/  ISETP.GE.AND P4, PT, R41, R164, PT ;  /* 0x000000a42900720c */ /* 0x000fe40003f86270 */
[----:B------:R-:W-:Y:S02]  /*2630*/  FMNMX.FTZ R20, R34, R20, !PT ;  /* 0x0000001422147209 */ /* 0x000fe40007810000 */
[----:B------:R-:W-:Y:S02]  /*2640*/  FSEL R193, R16, -INF , !P5 ;  /* 0xff80000010c17808 */ /* 0x000fe40006800000 */
[----:B------:R-:W-:Y:S02]  /*2650*/  FMNMX.FTZ R16, R192, R21, !PT ;  /* 0x00000015c0107209 */ /* 0x000fe40007810000 */
[----:B------:R-:W-:-:S02]  /*2660*/  ISETP.GE.AND P2, PT, R11, R164, PT ;  /* 0x000000a40b00720c */ /* 0x000fc40003f46270 */
[----:B------:R-:W-:Y:S02]  /*2670*/  FSEL R195, R17, -INF , !P4 ;  /* 0xff80000011c37808 */ /* 0x000fe40006000000 */
[C---:B------:R-:W-:Y:S02]  /*2680*/  ISETP.GE.AND P1, PT, R10.reuse, R240, PT ;  /* 0x000000f00a00720c */ /* 0x040fe40003f26270 */
[----:B------:R-:W-:Y:S02]  /*2690*/  ISETP.GE.AND P3, PT, R10, R228, PT ;  /* 0x000000e40a00720c */ /* 0x000fe40003f66270 */
[----:B------:R-:W-:Y:S02]  /*26a0*/  FMNMX.FTZ R17, R35, R20, !PT ;  /* 0x0000001423117209 */ /* 0x000fe40007810000 */
[----:B------:R-:W-:Y:S02]  /*26b0*/  IADD3 R10, R9, 0x31, RZ ;  /* 0x00000031090a7810 */ /* 0x000fe40007ffe0ff */
[----:B------:R-:W-:-:S02]  /*26c0*/  FMNMX.FTZ R16, R193, R16, !PT ;  /* 0x00000010c1107209 */ /* 0x000fc40007810000 */
[----:B------:R-:W-:Y:S02]  /*26d0*/  FSEL R188, R12, -INF , !P2 ;  /* 0xff8000000cbc7808 */ /* 0x000fe40005000000 */
[----:B------:R-:W-:Y:S02]  /*26e0*/  FMNMX.FTZ R12, R30, R17, !PT ;  /* 0x000000111e0c7209 */ /* 0x000fe40007810000 */
[----:B------:R-:W-:Y:S02]  /*26f0*/  ISETP.GE.AND P5, PT, R10, R164, PT ;  /* 0x000000a40a00720c */ /* 0x000fe40003fa6270 */
[----:B------:R-:W-:Y:S02]  /*2700*/  IADD3 R31, R9, 0x38, RZ ;  /* 0x00000038091f7810 */ /* 0x000fe40007ffe0ff */
[----:B------:R-:W-:Y:S02]  /*2710*/  FMNMX.FTZ R16, R195, R16, !PT ;  /* 0x00000010c3107209 */ /* 0x000fe40007810000 */
[----:B------:R-:W-:-:S02]  /*2720*/  FSEL R236, R79, -INF , !P3 ;  /* 0xff8000004fec7808 */ /* 0x000fc40005800000 */
[----:B------:R-:W-:Y:S02]  /*2730*/  FSEL R26, R26, -INF , !P0 ;  /* 0xff8000001a1a7808 */ /* 0x000fe40004000000 */
[----:B------:R-:W-:Y:S02]  /*2740*/  FMNMX.FTZ R12, R8, R12, !PT ;  /* 0x0000000c080c7209 */ /* 0x000fe40007810000 */
[C---:B------:R-:W-:Y:S02]  /*2750*/  ISETP.GE.AND P6, PT, R9.reuse, R240, PT ;  /* 0x000000f00900720c */ /* 0x040fe40003fc6270 */
[----:B------:R-:W-:Y:S02]  /*2760*/  ISETP.GE.AND P3, PT, R9, R228, PT ;  /* 0x000000e40900720c */ /* 0x000fe40003f66270 */
[----:B------:R-:W-:Y:S02]  /*2770*/  FSEL R187, R13, -INF , !P5 ;  /* 0xff8000000dbb7808 */ /* 0x000fe40006800000 */
[----:B------:R-:W-:-:S02]  /*2780*/  IADD3 R9, R9, 0x39, RZ ;  /* 0x0000003909097810 */ /* 0x000fc40007ffe0ff */
[----:B------:R-:W-:Y:S02]  /*2790*/  ISETP.GE.AND P4, PT, R31, R164, PT ;  /* 0x000000a41f00720c */ /* 0x000fe40003f86270 */
[----:B------:R-:W-:Y:S02]  /*27a0*/  FMNMX.FTZ R13, R188, R16, !PT ;  /* 0x00000010bc0d7209 */ /* 0x000fe40007810000 */
[----:B------:R-:W-:Y:S02]  /*27b0*/  FSEL R237, R77, -INF , !P1 ;  /* 0xff8000004ded7808 */ /* 0x000fe40004800000 */
[----:B------:R-:W-:Y:S02]  /*27c0*/  ISETP.GE.AND P1, PT, R44, R3, PT ;  /* 0x000000032c00720c */ /* 0x000fe40003f26270 */
[----:B------:R-:W-:Y:S02]  /*27d0*/  FMNMX.FTZ R12, R26, R12, !PT ;  /* 0x0000000c1a0c7209 */ /* 0x000fe40007810000 */
[----:B------:R-:W-:-:S02]  /*27e0*/  ISETP.GE.AND P2, PT, R9, R164, PT ;  /* 0x000000a40900720c */ /* 0x000fc40003f46270 */
[----:B------:R-:W-:Y:S02]  /*27f0*/  FSEL R186, R60, -INF , !P4 ;  /* 0xff8000003cba7808 */ /* 0x000fe40006000000 */
[----:B------:R-:W-:Y:S02]  /*2800*/  FMNMX.FTZ R13, R187, R13, !PT ;  /* 0x0000000dbb0d7209 */ /* 0x000fe40007810000 */
[----:B------:R-:W-:Y:S02]  /*2810*/  ISETP.GE.AND P0, PT, R43, R3, PT ;  /* 0x000000032b00720c */ /* 0x000fe40003f06270 */
[----:B------:R-:W-:Y:S02]  /*2820*/  FSEL R194, R22, -INF , !P1 ;  /* 0xff80000016c27808 */ /* 0x000fe40004800000 */
[----:B------:R-:W-:Y:S02]  /*2830*/  FMNMX.FTZ R12, R27, R12, !PT ;  /* 0x0000000c1b0c7209 */ /* 0x000fe40007810000 */
[----:B------:R-:W-:-:S02]  /*2840*/  FSEL R185, R61, -INF , !P2 ;  /* 0xff8000003db97808 */ /* 0x000fc40005000000 */
[----:B------:R-:W-:Y:S02]  /*2850*/  FMNMX.FTZ R13, R186, R13, !PT ;  /* 0x0000000dba0d7209 */ /* 0x000fe40007810000 */
[----:B------:R-:W-:Y:S02]  /*2860*/  FSEL R198, R23, -INF , !P0 ;  /* 0xff80000017c67808 */ /* 0x000fe40004000000 */
[----:B------:R-:W-:Y:S01]  /*2870*/  ISETP.GE.AND P1, PT, R42, R3, PT ;  /* 0x000000032a00720c */ /* 0x000fe20003f26270 */
[----:B------:R-:W-:Y:S01]  /*2880*/  LDSM.16.MT88.4 R20, [R213+0xa400] ;  /* 0x00a40000d514783b */ /* 0x000fe20000004200 */
[----:B------:R-:W-:Y:S02]  /*2890*/  FMNMX.FTZ R12, R194, R12, !PT ;  /* 0x0000000cc20c7209 */ /* 0x000fe40007810000 */
[----:B------:R-:W-:Y:S02]  /*28a0*/  FMNMX.FTZ R166, R185, R13, !PT ;  /* 0x0000000db9a67209 */ /* 0x000fe40007810000 */
[----:B------:R-:W-:-:S02]  /*28b0*/  ISETP.GE.AND P0, PT, R41, R3, PT ;  /* 0x000000032900720c */ /* 0x000fc40003f06270 */
[----:B------:R-:W-:Y:S02]  /*28c0*/  FSEL R197, R18, -INF , !P1 ;  /* 0xff80000012c57808 */ /* 0x000fe40004800000 */
[----:B------:R-:W-:Y:S02]  /*28d0*/  FMNMX.FTZ R13, R198, R12, !PT ;  /* 0x0000000cc60d7209 */ /* 0x000fe40007810000 */
[----:B------:R-:W1:Y:S01]  /*28e0*/  SHFL.BFLY PT, R12, R166, 0x2, 0x1f ;  /* 0x0c401f00a60c7f89 */ /* 0x000e6200000e0000 */
[----:B------:R-:W-:Y:S02]  /*28f0*/  FSEL R196, R19, -INF , !P0 ;  /* 0xff80000013c47808 */ /* 0x000fe40004000000 */
[----:B------:R-:W-:Y:S02]  /*2900*/  ISETP.GE.AND P2, PT, R11, R3, PT ;  /* 0x000000030b00720c */ /* 0x000fe40003f46270 */
[----:B------:R-:W-:Y:S02]  /*2910*/  FMNMX.FTZ R13, R197, R13, !PT ;  /* 0x0000000dc50d7209 */ /* 0x000fe40007810000 */
[----:B------:R-:W-:-:S02]  /*2920*/  ISETP.GE.AND P1, PT, R10, R3, PT ;  /* 0x000000030a00720c */ /* 0x000fc40003f26270 */
[----:B------:R-:W-:Y:S02]  /*2930*/  FSEL R183, R14, -INF , !P2 ;  /* 0xff8000000eb77808 */ /* 0x000fe40005000000 */
[----:B------:R-:W-:Y:S02]  /*2940*/  FMNMX.FTZ R13, R196, R13, !PT ;  /* 0x0000000dc40d7209 */ /* 0x000fe40007810000 */
[----:B------:R-:W-:Y:S02]  /*2950*/  FSEL R184, R15, -INF , !P1 ;  /* 0xff8000000fb87808 */ /* 0x000fe40004800000 */
[----:B------:R-:W-:Y:S02]  /*2960*/  ISETP.GE.AND P5, PT, R31, R3, PT ;  /* 0x000000031f00720c */ /* 0x000fe40003fa6270 */
[----:B------:R-:W-:Y:S02]  /*2970*/  FMNMX.FTZ R13, R183, R13, !PT ;  /* 0x0000000db70d7209 */ /* 0x000fe40007810000 */
[----:B------:R-:W-:-:S02]  /*2980*/  ISETP.GE.AND P1, PT, R9, R3, PT ;  /* 0x000000030900720c */ /* 0x000fc40003f26270 */
[----:B------:R-:W-:Y:S02]  /*2990*/  FSEL R181, R62, -INF , !P5 ;  /* 0xff8000003eb57808 */ /* 0x000fe40006800000 */
[----:B------:R-:W-:Y:S02]  /*29a0*/  FMNMX.FTZ R13, R184, R13, !PT ;  /* 0x0000000db80d7209 */ /* 0x000fe40007810000 */
[----:B------:R-:W-:Y:S02]  /*29b0*/  FSEL R182, R63, -INF , !P1 ;  /* 0xff8000003fb67808 */ /* 0x000fe40004800000 */
[----:B------:R-:W-:Y:S02]  /*29c0*/  FMNMX.FTZ R165, R181, R13, !PT ;  /* 0x0000000db5a57209 */ /* 0x000fe40007810000 */
[----:B-1----:R-:W-:Y:S02]  /*29d0*/  FMNMX.FTZ R166, R166, R12, !PT ;  /* 0x0000000ca6a67209 */ /* 0x002fe40007810000 */
[----:B------:R-:W-:-:S02]  /*29e0*/  FMNMX.FTZ R165, R182, R165, !PT ;  /* 0x000000a5b6a57209 */ /* 0x000fc40007810000 */
[----:B------:R-:W-:Y:S01]  /*29f0*/  LOP3.LUT R242, R245, R170, RZ, 0x3c, !PT ;  /* 0x000000aaf5f27212 */ /* 0x000fe200078e3cff */
[----:B------:R-:W1:Y:S01]  /*2a00*/  SHFL.BFLY PT, R12, R166, 0x1, 0x1f ;  /* 0x0c201f00a60c7f89 */ /* 0x000e6200000e0000 */
[----:B------:R-:W-:Y:S02]  /*2a10*/  LOP3.LUT R100, R249, UR25, R100, 0x96, !PT ;  /* 0x00000019f9647c12 */ /* 0x000fe4000f8e9664 */
[-C--:B------:R-:W-:Y:S01]  /*2a20*/  ISETP.GE.AND P0, PT, R40, R228.reuse, PT ;  /* 0x000000e42800720c */ /* 0x080fe20003f06270 */
[----:B------:R-:W2:Y:S01]  /*2a30*/  SHFL.BFLY PT, R13, R165, 0x2, 0x1f ;  /* 0x0c401f00a50d7f89 */ /* 0x000ea200000e0000 */
[----:B------:R-:W-:Y:S01]  /*2a40*/  IMAD.WIDE.U32 R242, R242, -0x2daee0ad, RZ ;  /* 0xd2511f53f2f27825 */ /* 0x000fe200078e00ff */
[----:B------:R-:W-:Y:S02]  /*2a50*/  ISETP.GE.AND P1, PT, R43, R228, PT ;  /* 0x000000e42b00720c */ /* 0x000fe40003f26270 */
[----:B------:R-:W-:Y:S01]  /*2a60*/  FSEL R57, R91, -INF , !P0 ;  /* 0xff8000005b397808 */ /* 0x000fe20004000000 */
[----:B------:R-:W-:Y:S01]  /*2a70*/  IMAD.WIDE.U32 R100, R100, -0x326172a9, RZ ;  /* 0xcd9e8d5764647825 */ /* 0x000fe200078e00ff */
[----:B------:R-:W-:-:S02]  /*2a80*/  LOP3.LUT R238, R243, UR14, R248, 0x96, !PT ;  /* 0x0000000ef3ee7c12 */ /* 0x000fc4000f8e96f8 */
[-C--:B------:R-:W-:Y:S02]  /*2a90*/  ISETP.GE.AND P0, PT, R42, R240.reuse, PT ;  /* 0x000000f02a00720c */ /* 0x080fe40003f06270 */
[----:B------:R-:W-:Y:S01]  /*2aa0*/  LOP3.LUT R14, R101, UR15, R244, 0x96, !PT ;  /* 0x0000000f650e7c12 */ /* 0x000fe2000f8e96f4 */
[----:B------:R-:W-:Y:S01]  /*2ab0*/  IMAD.WIDE.U32 R238, R238, -0x326172a9, RZ ;  /* 0xcd9e8d57eeee7825 */ /* 0x000fe200078e00ff */
[----:B------:R-:W-:Y:S02]  /*2ac0*/  ISETP.GE.AND P2, PT, R44, R240, PT ;  /* 0x000000f02c00720c */ /* 0x000fe40003f46270 */
[----:B------:R-:W-:Y:S01]  /*2ad0*/  FSEL R202, R75, -INF , !P1 ;  /* 0xff8000004bca7808 */ /* 0x000fe20004800000 */
[----:B------:R-:W-:Y:S01]  /*2ae0*/  IMAD.WIDE.U32 R14, R14, -0x2daee0ad, RZ ;  /* 0xd2511f530e0e7825 */ /* 0x000fe200078e00ff */
[----:B------:R-:W-:Y:S02]  /*2af0*/  LOP3.LUT R16, R239, UR13, R100, 0x96, !PT ;  /* 0x0000000def107c12 */ /* 0x000fe4000f8e9664 */
[----:B------:R-:W-:-:S02]  /*2b00*/  FSEL R203, R68, -INF , !P0 ;  /* 0xff80000044cb7808 */ /* 0x000fc40004000000 */
[----:B-1----:R-:W-:Y:S01]  /*2b10*/  FMNMX.FTZ R166, R166, R12, !PT ;  /* 0x0000000ca6a67209 */ /* 0x002fe20007810000 */
[----:B------:R-:W-:Y:S01]  /*2b20*/  IMAD.WIDE.U32 R16, R16, -0x2daee0ad, RZ ;  /* 0xd2511f5310107825 */ /* 0x000fe200078e00ff */
[----:B------:R-:W-:Y:S02]  /*2b30*/  FSEL R199, R72, -INF , !P2 ;  /* 0xff80000048c77808 */ /* 0x000fe40005000000 */
[----:B--2---:R-:W-:Y:S01]  /*2b40*/  FMNMX.FTZ R165, R165, R13, !PT ;  /* 0x0000000da5a57209 */ /* 0x004fe20007810000 */
[----:B------:R-:W-:Y:S01]  /*2b50*/  FMUL.FTZ R191, R166, c[0x0][0x23c] ;  /* 0x00008f00a6bf7a20 */ /* 0x000fe20000410000 */
[----:B------:R-:W-:Y:S02]  /*2b60*/  LOP3.LUT R12, R17, UR10, R14, 0x96, !PT ;  /* 0x0000000a110c7c12 */ /* 0x000fe4000f8e960e */
[C---:B------:R-:W-:Y:S01]  /*2b70*/  ISETP.GE.AND P1, PT, R11.reuse, R240, PT ;  /* 0x000000f00b00720c */ /* 0x040fe20003f26270 */
[----:B------:R-:W1:Y:S01]  /*2b80*/  SHFL.BFLY PT, R14, R165, 0x1, 0x1f ;  /* 0x0c201f00a50e7f89 */ /* 0x000e6200000e0000 */
[-C--:B------:R-:W-:Y:S01]  /*2b90*/  ISETP.GE.AND P0, PT, R11, R228.reuse, PT ;  /* 0x000000e40b00720c */ /* 0x080fe20003f06270 */
[----:B------:R-:W-:Y:S01]  /*2ba0*/  IMAD.WIDE.U32 R12, R12, -0x326172a9, RZ ;  /* 0xcd9e8d570c0c7825 */ /* 0x000fe200078e00ff */
[----:B------:R-:W-:-:S02]  /*2bb0*/  ISETP.GE.AND P5, PT, R44, R228, PT ;  /* 0x000000e42c00720c */ /* 0x000fc40003fa6270 */
[----:B------:R-:W-:Y:S02]  /*2bc0*/  ISETP.GE.AND P2, PT, R42, R228, PT ;  /* 0x000000e42a00720c */ /* 0x000fe40003f46270 */
[----:B------:R-:W-:Y:S02]  /*2bd0*/  LOP3.LUT R11, R15, UR12, R242, 0x96, !PT ;  /* 0x0000000c0f0b7c12 */ /* 0x000fe4000f8e96f2 */
[----:B------:R-:W-:Y:S02]  /*2be0*/  FSEL R200, R74, -INF , !P5 ;  /* 0xff8000004ac87808 */ /* 0x000fe40006800000 */
[----:B------:R-:W-:Y:S01]  /*2bf0*/  FSEL R204, R70, -INF , !P2 ;  /* 0xff80000046cc7808 */ /* 0x000fe20005000000 */
[----:B------:R-:W-:Y:S01]  /*2c00*/  IMAD.WIDE.U32 R18, R11, -0x326172a9, RZ ;  /* 0xcd9e8d570b127825 */ /* 0x000fe200078e00ff */
[----:B------:R-:W-:Y:S02]  /*2c10*/  ISETP.GE.AND P5, PT, R41, R240, PT ;  /* 0x000000f02900720c */ /* 0x000fe40003fa6270 */
[----:B------:R-:W-:-:S02]  /*2c20*/  FSETP.NEU.FTZ.AND P2, PT, R166, -INF , PT ;  /* 0xff800000a600780b */ /* 0x000fc40003f5d000 */
[----:B------:R-:W-:Y:S02]  /*2c30*/  FSEL R205, R69, -INF , !P5 ;  /* 0xff80000045cd7808 */ /* 0x000fe40006800000 */
[----:B------:R-:W-:Y:S02]  /*2c40*/  FSEL R191, R191, RZ, P2 ;  /* 0x000000ffbfbf7208 */ /* 0x000fe40001000000 */
[C---:B------:R-:W-:Y:S02]  /*2c50*/  ISETP.GE.AND P5, PT, R10.reuse, R240, PT ;  /* 0x000000f00a00720c */ /* 0x040fe40003fa6270 */
[----:B------:R-:W-:Y:S01]  /*2c60*/  ISETP.GE.AND P2, PT, R10, R228, PT ;  /* 0x000000e40a00720c */ /* 0x000fe20003f46270 */
[--C-:B------:R-:W-:Y:S01]  /*2c70*/  FFMA.FTZ R45, R32, c[0x0][0x23c], -R191.reuse ;  /* 0x00008f00202d7a23 */ /* 0x100fe200000108bf */
[----:B------:R-:W-:Y:S01]  /*2c80*/  LOP3.LUT R11, R19, UR11, R238, 0x96, !PT ;  /* 0x0000000b130b7c12 */ /* 0x000fe2000f8e96ee */
[--C-:B------:R-:W-:Y:S01]  /*2c90*/  FFMA.FTZ R44, R33, c[0x0][0x23c], -R191.reuse ;  /* 0x00008f00212c7a23 */ /* 0x100fe200000108bf */
[----:B------:R-:W-:Y:S01]  /*2ca0*/  LOP3.LUT R10, R13, UR9, R18, 0x96, !PT ;  /* 0x000000090d0a7c12 */ /* 0x000fe2000f8e9612 */
[----:B------:R-:W-:Y:S01]  /*2cb0*/  FFMA.FTZ R48, R36, c[0x0][0x23c], -R191 ;  /* 0x00008f0024307a23 */ /* 0x000fe200000108bf */
[----:B-1----:R-:W-:Y:S01]  /*2cc0*/  FMNMX.FTZ R165, R165, R14, !PT ;  /* 0x0000000ea5a57209 */ /* 0x002fe20007810000 */
[----:B------:R-:W-:Y:S01]  /*2cd0*/  IMAD.WIDE.U32 R18, R11, -0x2daee0ad, RZ ;  /* 0xd2511f530b127825 */ /* 0x000fe200078e00ff */
[----:B------:R-:W-:Y:S01]  /*2ce0*/  FSEL R62, R66, -INF , !P0 ;  /* 0xff800000423e7808 */ /* 0x000fe20004000000 */
[----:B------:R-:W-:Y:S01]  /*2cf0*/  MUFU.EX2 R45, R45 ;  /* 0x0000002d002d7308 */ /* 0x000fe20000000800 */
[----:B------:R-:W-:Y:S01]  /*2d00*/  FSETP.NEU.FTZ.AND P0, PT, R165, -INF , PT ;  /* 0xff800000a500780b */ /* 0x000fe20003f1d000 */
[----:B------:R-:W-:Y:S01]  /*2d10*/  IMAD.WIDE.U32 R10, R10, -0x2daee0ad, RZ ;  /* 0xd2511f530a0a7825 */ /* 0x000fe200078e00ff */
[----:B------:R-:W-:-:S02]  /*2d20*/  LOP3.LUT R14, R19, UR8, R16, 0x96, !PT ;  /* 0x00000008130e7c12 */ /* 0x000fc4000f8e9610 */
[----:B------:R-:W-:Y:S01]  /*2d30*/  FSEL R50, R88, -INF , !P6 ;  /* 0xff80000058327808 */ /* 0x000fe20007000000 */
[----:B------:R-:W-:Y:S01]  /*2d40*/  FMUL.FTZ R189, R165, c[0x0][0x23c] ;  /* 0x00008f00a5bd7a20 */ /* 0x000fe20000410000 */
[----:B------:R-:W-:Y:S01]  /*2d50*/  LOP3.LUT R11, R11, UR6, R18, 0x96, !PT ;  /* 0x000000060b0b7c12 */ /* 0x000fe2000f8e9612 */
[----:B------:R-:W-:Y:S01]  /*2d60*/  IMAD.WIDE.U32 R14, R14, -0x326172a9, RZ ;  /* 0xcd9e8d570e0e7825 */ /* 0x000fe200078e00ff */
[----:B------:R-:W-:Y:S01]  /*2d70*/  ISETP.GE.AND P6, PT, R9, R240, PT ;  /* 0x000000f00900720c */ /* 0x000fe20003fc6270 */
[----:B------:R-:W1:Y:S01]  /*2d80*/  MUFU.EX2 R44, R44 ;  /* 0x0000002c002c7308 */ /* 0x000e620000000800 */
[----:B------:R-:W-:Y:S01]  /*2d90*/  FSEL R189, R189, RZ, P0 ;  /* 0x000000ffbdbd7208 */ /* 0x000fe20000000000 */
[----:B------:R-:W-:Y:S01]  /*2da0*/  IMAD.WIDE.U32 R16, R11, -0x326172a9, RZ ;  /* 0xcd9e8d570b107825 */ /* 0x000fe200078e00ff */
[----:B------:R-:W-:Y:S02]  /*2db0*/  ISETP.GE.AND P0, PT, R9, R228, PT ;  /* 0x000000e40900720c */ /* 0x000fe40003f06270 */
[-C--:B------:R-:W-:Y:S01]  /*2dc0*/  ISETP.GE.AND P4, PT, R40, R240.reuse, PT ;  /* 0x000000f02800720c */ /* 0x080fe20003f86270 */
[--C-:B------:R-:W-:Y:S01]  /*2dd0*/  FFMA.FTZ R42, R35, c[0x0][0x23c], -R189.reuse ;  /* 0x00008f00232a7a23 */ /* 0x100fe200000108bd */
[----:B------:R-:W-:Y:S01]  /*2de0*/  LOP3.LUT R9, R17, UR17, R14, 0x96, !PT ;  /* 0x0000001111097c12 */ /* 0x000fe2000f8e960e */
[--C-:B------:R-:W-:Y:S01]  /*2df0*/  FFMA.FTZ R46, R38, c[0x0][0x23c], -R189.reuse ;  /* 0x00008f00262e7a23 */ /* 0x100fe200000108bd */
[C---:B------:R-:W-:Y:S01]  /*2e00*/  LOP3.LUT R14, R16.reuse, 0xffff, RZ, 0xc0, !PT ;  /* 0x0000ffff100e7812 */ /* 0x040fe200078ec0ff */
[----:B------:R-:W-:Y:S01]  /*2e10*/  FFMA.FTZ R49, R39, c[0x0][0x23c], -R189 ;  /* 0x00008f0027317a23 */ /* 0x000fe200000108bd */
[----:B------:R-:W-:Y:S01]  /*2e20*/  LOP3.LUT R130, R16, 0xff, RZ, 0xc0, !PT ;  /* 0x000000ff10827812 */ /* 0x000fe200078ec0ff */
[----:B------:R-:W-:Y:S01]  /*2e30*/  MUFU.EX2 R42, R42 ;  /* 0x0000002a002a7308 */ /* 0x000fe20000000800 */
[----:B------:R-:W-:Y:S01]  /*2e40*/  SHF.R.U32.HI R14, RZ, 0x8, R14 ;  /* 0x00000008ff0e7819 */ /* 0x000fe2000001160e */
[--C-:B------:R-:W-:Y:S01]  /*2e50*/  FFMA.FTZ R47, R37, c[0x0][0x23c], -R191.reuse ;  /* 0x00008f00252f7a23 */ /* 0x100fe200000108bf */
[----:B------:R-:W-:Y:S01]  /*2e60*/  FSEL R51, R89, -INF , !P4 ;  /* 0xff80000059337808 */ /* 0x000fe20006000000 */
[--C-:B------:R-:W-:Y:S01]  /*2e70*/  FFMA.FTZ R37, R24, c[0x0][0x23c], -R191.reuse ;  /* 0x00008f0018257a23 */ /* 0x100fe200000108bf */
[----:B------:R-:W-:Y:S01]  /*2e80*/  PRMT R130, R130, 0x5410, R14 ;  /* 0x0000541082827816 */ /* 0x000fe2000000000e */
[--C-:B------:R-:W-:Y:S01]  /*2e90*/  FFMA.FTZ R36, R25, c[0x0][0x23c], -R191.reuse ;  /* 0x00008f0019247a23 */ /* 0x100fe200000108bf */
[----:B-1----:R-:W-:Y:S01]  /*2ea0*/  F2FP.PACK_AB R2, R44, R45 ;  /* 0x0000002d2c02723e */ /* 0x002fe200000000ff */
[----:B------:R-:W-:Y:S01]  /*2eb0*/  MUFU.EX2 R46, R46 ;  /* 0x0000002e002e7308 */ /* 0x000fe20000000800 */
[----:B------:R-:W-:Y:S01]  /*2ec0*/  FMNMX.FTZ R168, R50, R51, !PT ;  /* 0x0000003332a87209 */ /* 0x000fe20007810000 */
[--C-:B------:R-:W-:Y:S01]  /*2ed0*/  HSET2.LE.AND R130, R130, R58.reuse, PT ;  /* 0x0000003a82827233 */ /* 0x100fe20003803000 */
[----:B------:R-:W-:Y:S01]  /*2ee0*/  FSEL R54, R90, -INF , !P3 ;  /* 0xff8000005a367808 */ /* 0x000fe20005800000 */
[----:B------:R-:W-:Y:S01]  /*2ef0*/  FFMA.FTZ R40, R29, c[0x0][0x23c], -R191 ;  /* 0x00008f001d287a23 */ /* 0x000fe200000108bf */
[----:B------:R-:W-:Y:S01]  /*2f00*/  ISETP.GE.AND P4, PT, R43, R240, PT ;  /* 0x000000f02b00720c */ /* 0x000fe20003f86270 */
[--C-:B------:R-:W-:Y:S01]  /*2f10*/  FFMA.FTZ R43, R34, c[0x0][0x23c], -R189.reuse ;  /* 0x00008f00222b7a23 */ /* 0x100fe200000108bd */
[----:B------:R-:W-:Y:S01]  /*2f20*/  LOP3.LUT R130, R130, R2, RZ, 0xc0, !PT ;  /* 0x0000000282827212 */ /* 0x000fe200078ec0ff */
[----:B------:R-:W-:Y:S01]  /*2f30*/  MUFU.EX2 R49, R49 ;  /* 0x0000003100317308 */ /* 0x000fe20000000800 */
[----:B------:R-:W-:Y:S01]  /*2f40*/  FMNMX.FTZ R168, R84, R168, !PT ;  /* 0x000000a854a87209 */ /* 0x000fe20007810000 */
[--C-:B------:R-:W-:Y:S01]  /*2f50*/  FFMA.FTZ R38, R8, c[0x0][0x23c], -R189.reuse ;  /* 0x00008f0008267a23 */ /* 0x100fe200000108bd */
[----:B------:R-:W-:Y:S01]  /*2f60*/  FMNMX.FTZ R2, R54, R57, !PT ;  /* 0x0000003936027209 */ /* 0x000fe20007810000 */
[--C-:B------:R-:W-:Y:S01]  /*2f70*/  FFMA.FTZ R39, R30, c[0x0][0x23c], -R189.reuse ;  /* 0x00008f001e277a23 */ /* 0x100fe200000108bd */
[----:B------:R-:W-:Y:S01]  /*2f80*/  FMNMX.FTZ R168, R85, R168, !PT ;  /* 0x000000a855a87209 */ /* 0x000fe20007810000 */
[----:B------:R-:W-:Y:S01]  /*2f90*/  FFMA.FTZ R27, R27, c[0x0][0x23c], -R189 ;  /* 0x00008f001b1b7a23 */ /* 0x000fe200000108bd */
[----:B------:R-:W-:Y:S01]  /*2fa0*/  FMNMX.FTZ R2, R86, R2, !PT ;  /* 0x0000000256027209 */ /* 0x000fe20007810000 */
[----:B------:R-:W1:Y:S01]  /*2fb0*/  MUFU.EX2 R43, R43 ;  /* 0x0000002b002b7308 */ /* 0x000e620000000800 */
[--C-:B------:R-:W-:Y:S01]  /*2fc0*/  SHF.R.U32.HI R131, RZ, 0x10, R16.reuse ;  /* 0x00000010ff837819 */ /* 0x100fe20000011610 */
[--C-:B------:R-:W-:Y:S01]  /*2fd0*/  FFMA.FTZ R190, R190, c[0x0][0x23c], -R191.reuse ;  /* 0x00008f00bebe7a23 */ /* 0x100fe200000108bf */
[----:B------:R-:W-:Y:S01]  /*2fe0*/  FMNMX.FTZ R168, R173, R168, !PT ;  /* 0x000000a8ada87209 */ /* 0x000fe20007810000 */
[----:B------:R-:W-:Y:S01]  /*2ff0*/  FFMA.FTZ R192, R192, c[0x0][0x23c], -R191 ;  /* 0x00008f00c0c07a23 */ /* 0x000fe200000108bf */
[----:B------:R-:W-:Y:S01]  /*3000*/  FMNMX.FTZ R2, R87, R2, !PT ;  /* 0x0000000257027209 */ /* 0x000fe20007810000 */
[--C-:B------:R-:W-:Y:S01]  /*3010*/  FFMA.FTZ R194, R194, c[0x0][0x23c], -R189.reuse ;  /* 0x00008f00c2c27a23 */ /* 0x100fe200000108bd */
[----:B------:R-:W-:Y:S01]  /*3020*/  SHF.R.U32.HI R13, RZ, 0x18, R16 ;  /* 0x00000018ff0d7819 */ /* 0x000fe20000011610 */
[----:B------:R-:W-:Y:S01]  /*3030*/  MUFU.EX2 R48, R48 ;  /* 0x0000003000307308 */ /* 0x000fe20000000800 */
[----:B------:R-:W-:Y:S01]  /*3040*/  LOP3.LUT R131, R131, 0xff, RZ, 0xc0, !PT ;  /* 0x000000ff83837812 */ /* 0x000fe200078ec0ff */
[----:B------:R-:W-:Y:S01]  /*3050*/  LDSM.16.MT88.4 R16, [R212+0xa400] ;  /* 0x00a40000d410783b */ /* 0x000fe20000004200 */
[----:B------:R-:W-:Y:S01]  /*3060*/  FMNMX.FTZ R168, R174, R168, !PT ;  /* 0x000000a8aea87209 */ /* 0x000fe20007810000 */
[----:B------:R-:W-:Y:S01]  /*3070*/  FFMA.FTZ R198, R198, c[0x0][0x23c], -R189 ;  /* 0x00008f00c6c67a23 */ /* 0x000fe200000108bd */
[----:B------:R-:W-:Y:S01]  /*3080*/  SHF.R.U32.HI R129, RZ, 0x10, R9 ;  /* 0x00000010ff817819 */ /* 0x000fe20000011609 */
[--C-:B------:R-:W-:Y:S01]  /*3090*/  FFMA.FTZ R193, R193, c[0x0][0x23c], -R191.reuse ;  /* 0x00008f00c1c17a23 */ /* 0x100fe200000108bf */
[----:B------:R-:W-:Y:S01]  /*30a0*/  FMNMX.FTZ R2, R172, R2, !PT ;  /* 0x00000002ac027209 */ /* 0x000fe20007810000 */
[----:B------:R-:W-:Y:S01]  /*30b0*/  MUFU.EX2 R47, R47 ;  /* 0x0000002f002f7308 */ /* 0x000fe20000000800 */
[----:B------:R-:W-:Y:S01]  /*30c0*/  LOP3.LUT R11, R9, 0xffff, RZ, 0xc0, !PT ;  /* 0x0000ffff090b7812 */ /* 0x000fe200078ec0ff */
[----:B------:R-:W-:Y:S01]  /*30d0*/  FFMA.FTZ R195, R195, c[0x0][0x23c], -R191 ;  /* 0x00008f00c3c37a23 */ /* 0x000fe200000108bf */
[----:B------:R-:W-:Y:S01]  /*30e0*/  LOP3.LUT R128, R9, 0xff, RZ, 0xc0, !PT ;  /* 0x000000ff09807812 */ /* 0x000fe200078ec0ff */
[----:B------:R-:W-:Y:S01]  /*30f0*/  FFMA.FTZ R197, R197, c[0x0][0x23c], -R189 ;  /* 0x00008f00c5c57a23 */ /* 0x000fe200000108bd */
[----:B------:R-:W-:Y:S01]  /*3100*/  PRMT R131, R131, 0x5410, R13 ;  /* 0x0000541083837816 */ /* 0x000fe2000000000d */
[----:B------:R-:W-:Y:S01]  /*3110*/  FFMA.FTZ R196, R196, c[0x0][0x23c], -R189 ;  /* 0x00008f00c4c47a23 */ /* 0x000fe200000108bd */
[----:B------:R-:W-:Y:S01]  /*3120*/  FMNMX.FTZ R168, R232, R168, !PT ;  /* 0x000000a8e8a87209 */ /* 0x000fe20007810000 */
[----:B------:R-:W-:Y:S01]  /*3130*/  MUFU.EX2 R37, R37 ;  /* 0x0000002500257308 */ /* 0x000fe20000000800 */
[----:B------:R-:W-:Y:S01]  /*3140*/  SHF.R.U32.HI R9, RZ, 0x18, R9 ;  /* 0x00000018ff097819 */ /* 0x000fe20000011609 */
[--C-:B------:R-:W-:Y:S01]  /*3150*/  HSET2.LE.AND R131, R131, R58.reuse, PT ;  /* 0x0000003a83837233 */ /* 0x100fe20003803000 */
[----:B------:R-:W-:Y:S01]  /*3160*/  LOP3.LUT R129, R129, 0xff, RZ, 0xc0, !PT ;  /* 0x000000ff81817812 */ /* 0x000fe200078ec0ff */
[--C-:B------:R-:W-:Y:S01]  /*3170*/  FFMA.FTZ R188, R188, c[0x0][0x23c], -R191.reuse ;  /* 0x00008f00bcbc7a23 */ /* 0x100fe200000108bf */
[----:B------:R-:W-:Y:S01]  /*3180*/  FMNMX.FTZ R2, R207, R2, !PT ;  /* 0x00000002cf027209 */ /* 0x000fe20007810000 */
[----:B------:R-:W-:Y:S01]  /*3190*/  FFMA.FTZ R187, R187, c[0x0][0x23c], -R191 ;  /* 0x00008f00bbbb7a23 */ /* 0x000fe200000108bf */
[----:B------:R-:W-:Y:S01]  /*31a0*/  FMNMX.FTZ R168, R237, R168, !PT ;  /* 0x000000a8eda87209 */ /* 0x000fe20007810000 */
[----:B------:R-:W-:Y:S01]  /*31b0*/  MUFU.EX2 R36, R36 ;  /* 0x0000002400247308 */ /* 0x000fe20000000800 */
[----:B------:R-:W-:Y:S01]  /*31c0*/  PRMT R129, R129, 0x5410, R9 ;  /* 0x0000541081817816 */ /* 0x000fe20000000009 */
[----:B------:R-:W-:Y:S01]  /*31d0*/  FFMA.FTZ R186, R186, c[0x0][0x23c], -R191 ;  /* 0x00008f00baba7a23 */ /* 0x000fe200000108bf */
[----:B------:R-:W-:Y:S01]  /*31e0*/  FMNMX.FTZ R2, R229, R2, !PT ;  /* 0x00000002e5027209 */ /* 0x000fe20007810000 */
[--C-:B------:R-:W-:Y:S01]  /*31f0*/  FFMA.FTZ R183, R183, c[0x0][0x23c], -R189.reuse ;  /* 0x00008f00b7b77a23 */ /* 0x100fe200000108bd */
[----:B-1----:R-:W-:Y:S01]  /*3200*/  F2FP.PACK_AB R0, R42, R43 ;  /* 0x0000002b2a00723e */ /* 0x002fe200000000ff */
[----:B------:R-:W-:Y:S01]  /*3210*/  HSET2.LE.AND R129, R129, R58, PT ;  /* 0x0000003a81817233 */ /* 0x000fe20003803000 */
[----:B------:R-:W-:Y:S01]  /*3220*/  LOP3.LUT R12, R15, UR7, R12, 0x96, !PT ;  /* 0x000000070f0c7c12 */ /* 0x000fe2000f8e960c */
[----:B------:R-:W-:Y:S01]  /*3230*/  MUFU.EX2 R40, R40 ;  /* 0x0000002800287308 */ /* 0x000fe20000000800 */
[----:B------:R-:W-:Y:S01]  /*3240*/  FSEL R201, R73, -INF , !P4 ;  /* 0xff80000049c97808 */ /* 0x000fe20006000000 */
[----:B------:R-:W-:Y:S01]  /*3250*/  FFMA.FTZ R184, R184, c[0x0][0x23c], -R189 ;  /* 0x00008f00b8b87a23 */ /* 0x000fe200000108bd */
[----:B------:R-:W-:Y:S01]  /*3260*/  FMNMX.FTZ R168, R199, R168, !PT ;  /* 0x000000a8c7a87209 */ /* 0x000fe20007810000 */
[----:B------:R-:W-:Y:S01]  /*3270*/  IMAD.WIDE.U32 R12, R12, -0x2daee0ad, RZ ;  /* 0xd2511f530c0c7825 */ /* 0x000fe200078e00ff */
[----:B------:R-:W-:-:S02]  /*3280*/  FMNMX.FTZ R2, R236, R2, !PT ;  /* 0x00000002ec027209 */ /* 0x000fc40007810000 */
[----:B------:R-:W-:Y:S01]  /*3290*/  LOP3.LUT R131, R131, R0, RZ, 0xc0, !PT ;  /* 0x0000000083837212 */ /* 0x000fe200078ec0ff */
[----:B------:R-:W1:Y:S01]  /*32a0*/  MUFU.EX2 R39, R39 ;  /* 0x0000002700277308 */ /* 0x000e620000000800 */
[----:B------:R-:W-:Y:S01]  /*32b0*/  F2FP.PACK_AB R0, R49, R46 ;  /* 0x0000002e3100723e */ /* 0x000fe200000000ff */
[----:B------:R-:W-:Y:S01]  /*32c0*/  FFMA.FTZ R181, R181, c[0x0][0x23c], -R189 ;  /* 0x00008f00b5b57a23 */ /* 0x000fe200000108bd */
[----:B------:R-:W-:Y:S01]  /*32d0*/  FMNMX.FTZ R168, R201, R168, !PT ;  /* 0x000000a8c9a87209 */ /* 0x000fe20007810000 */
[----:B------:R-:W-:Y:S01]  /*32e0*/  FADD.FTZ R46, R46, R49 ;  /* 0x000000312e2e7221 */ /* 0x000fe20000010000 */
[----:B------:R-:W-:Y:S02]  /*32f0*/  FMNMX.FTZ R2, R200, R2, !PT ;  /* 0x00000002c8027209 */ /* 0x000fe40007810000 */
[----:B------:R-:W-:Y:S01]  /*3300*/  LOP3.LUT R129, R129, R0, RZ, 0xc0, !PT ;  /* 0x0000000081817212 */ /* 0x000fe200078ec0ff */
[----:B------:R-:W2:Y:S01]  /*3310*/  MUFU.EX2 R38, R38 ;  /* 0x0000002600267308 */ /* 0x000ea20000000800 */
[----:B------:R-:W-:Y:S01]  /*3320*/  LOP3.LUT R0, R13, UR16, R10, 0x96, !PT ;  /* 0x000000100d007c12 */ /* 0x000fe2000f8e960a */
[----:B------:R-:W-:Y:S01]  /*3330*/  FADD.FTZ R46, R43, R46 ;  /* 0x0000002e2b2e7221 */ /* 0x000fe20000010000 */
[----:B------:R-:W-:-:S02]  /*3340*/  FMNMX.FTZ R168, R203, R168, !PT ;  /* 0x000000a8cba87209 */ /* 0x000fc40007810000 */
[----:B------:R-:W-:Y:S01]  /*3350*/  ISETP.GE.AND P4, PT, R41, R228, PT ;  /* 0x000000e42900720c */ /* 0x000fe20003f86270 */
[----:B------:R-:W-:Y:S01]  /*3360*/  FFMA.FTZ R41, R28, c[0x0][0x23c], -R191 ;  /* 0x00008f001c297a23 */ /* 0x000fe200000108bf */
[----:B------:R-:W-:Y:S01]  /*3370*/  FMNMX.FTZ R10, R202, R2, !PT ;  /* 0x00000002ca0a7209 */ /* 0x000fe20007810000 */
[----:B------:R-:W-:Y:S01]  /*3380*/  MUFU.EX2 R190, R190 ;  /* 0x000000be00be7308 */ /* 0x000fe20000000800 */
[----:B------:R-:W-:Y:S01]  /*3390*/  FSEL R180, R64, -INF , !P1 ;  /* 0xff80000040b47808 */ /* 0x000fe20004800000 */
[----:B------:R-:W-:Y:S01]  /*33a0*/  FADD.FTZ R46, R42, R46 ;  /* 0x0000002e2a2e7221 */ /* 0x000fe20000010000 */
[----:B------:R-:W-:Y:S02]  /*33b0*/  FMNMX.FTZ R168, R205, R168, !PT ;  /* 0x000000a8cda87209 */ /* 0x000fe40007810000 */
[----:B------:R-:W-:Y:S01]  /*33c0*/  FSEL R206, R71, -INF , !P4 ;  /* 0xff80000047ce7808 */ /* 0x000fe20006000000 */
[----:B-1----:R-:W-:Y:S01]  /*33d0*/  FADD.FTZ R46, R39, R46 ;  /* 0x0000002e272e7221 */ /* 0x002fe20000010000 */
[----:B------:R-:W-:Y:S01]  /*33e0*/  FMNMX.FTZ R10, R204, R10, !PT ;  /* 0x0000000acc0a7209 */ /* 0x000fe20007810000 */
[----:B------:R-:W1:Y:S01]  /*33f0*/  MUFU.EX2 R41, R41 ;  /* 0x0000002900297308 */ /* 0x000e620000000800 */
[----:B------:R-:W-:Y:S01]  /*3400*/  ISETP.GE.AND P4, PT, R31, R240, PT ;  /* 0x000000f01f00720c */ /* 0x000fe20003f86270 */
[----:B--2---:R-:W-:Y:S01]  /*3410*/  FADD.FTZ R46, R38, R46 ;  /* 0x0000002e262e7221 */ /* 0x004fe20000010000 */
[----:B------:R-:W-:-:S02]  /*3420*/  FSEL R179, R65, -INF , !P5 ;  /* 0xff80000041b37808 */ /* 0x000fc40006800000 */
[----:B------:R-:W-:Y:S02]  /*3430*/  FMNMX.FTZ R168, R180, R168, !PT ;  /* 0x000000a8b4a87209 */ /* 0x000fe40007810000 */
[----:B------:R-:W-:Y:S01]  /*3440*/  FMNMX.FTZ R10, R206, R10, !PT ;  /* 0x0000000ace0a7209 */ /* 0x000fe20007810000 */
[----:B------:R-:W-:Y:S01]  /*3450*/  MUFU.EX2 R192, R192 ;  /* 0x000000c000c07308 */ /* 0x000fe20000000800 */
[----:B------:R-:W-:Y:S02]  /*3460*/  SHF.R.U32.HI R11, RZ, 0x8, R11 ;  /* 0x00000008ff0b7819 */ /* 0x000fe4000001160b */
[----:B------:R-:W-:Y:S02]  /*3470*/  FSEL R175, R4, -INF , !P4 ;  /* 0xff80000004af7808 */ /* 0x000fe40006000000 */
[----:B------:R-:W-:Y:S02]  /*3480*/  FMNMX.FTZ R168, R179, R168, !PT ;  /* 0x000000a8b3a87209 */ /* 0x000fe40007810000 */
[----:B------:R-:W-:Y:S01]  /*3490*/  ISETP.GE.AND P1, PT, R31, R228, PT ;  /* 0x000000e41f00720c */ /* 0x000fe20003f26270 */
[----:B------:R-:W-:Y:S01]  /*34a0*/  MUFU.EX2 R194, R194 ;  /* 0x000000c200c27308 */ /* 0x000fe20000000800 */
[----:B------:R-:W-:Y:S01]  /*34b0*/  FSEL R59, R67, -INF , !P2 ;  /* 0xff800000433b7808 */ /* 0x000fe20005000000 */
[----:B------:R-:W-:Y:S01]  /*34c0*/  LDSM.16.MT88.4 R28, [R213+0x9400] ;  /* 0x00940000d51c783b */ /* 0x000fe20000004200 */
[----:B------:R-:W-:-:S02]  /*34d0*/  FMNMX.FTZ R10, R62, R10, !PT ;  /* 0x0000000a3e0a7209 */ /* 0x000fc40007810000 */
[----:B------:R-:W-:Y:S02]  /*34e0*/  PRMT R128, R128, 0x5410, R11 ;  /* 0x0000541080807816 */ /* 0x000fe4000000000b */
[----:B------:R-:W-:Y:S01]  /*34f0*/  FSEL R67, R5, -INF , !P6 ;  /* 0xff80000005437808 */ /* 0x000fe20007000000 */
[----:B------:R-:W-:Y:S01]  /*3500*/  MUFU.EX2 R198, R198 ;  /* 0x000000c600c67308 */ /* 0x000fe20000000800 */
[----:B------:R-:W-:Y:S01]  /*3510*/  FMNMX.FTZ R168, R175, R168, !PT ;  /* 0x000000a8afa87209 */ /* 0x000fe20007810000 */
[----:B------:R-:W-:Y:S01]  /*3520*/  HSET2.LE.AND R128, R128, R58, PT ;  /* 0x0000003a80807233 */ /* 0x000fe20003803000 */
[----:B------:R-:W-:Y:S02]  /*3530*/  FSEL R61, R6, -INF , !P1 ;  /* 0xff800000063d7808 */ /* 0x000fe40004800000 */
[----:B------:R-:W-:Y:S02]  /*3540*/  FMNMX.FTZ R10, R59, R10, !PT ;  /* 0x0000000a3b0a7209 */ /* 0x000fe40007810000 */
[----:B------:R-:W-:Y:S01]  /*3550*/  F2FP.PACK_AB R9, R47, R48 ;  /* 0x000000302f09723e */ /* 0x000fe200000000ff */
[----:B------:R-:W-:Y:S01]  /*3560*/  MUFU.EX2 R193, R193 ;  /* 0x000000c100c17308 */ /* 0x000fe20000000800 */
[----:B------:R-:W-:Y:S01]  /*3570*/  FMNMX.FTZ R168, R67, R168, !PT ;  /* 0x000000a843a87209 */ /* 0x000fe20007810000 */
[----:B------:R-:W-:Y:S01]  /*3580*/  FADD.FTZ R47, R48, R47 ;  /* 0x0000002f302f7221 */ /* 0x000fe20000010000 */
[----:B------:R-:W-:-:S02]  /*3590*/  FSEL R60, R7, -INF , !P0 ;  /* 0xff800000073c7808 */ /* 0x000fc40004000000 */
[----:B------:R-:W-:Y:S01]  /*35a0*/  FMNMX.FTZ R10, R61, R10, !PT ;  /* 0x0000000a3d0a7209 */ /* 0x000fe20007810000 */
[----:B------:R-:W-:Y:S01]  /*35b0*/  LDSM.16.MT88.4 R4, [R212+0xb000] ;  /* 0x00b00000d404783b */ /* 0x000fe20000004200 */
[----:B------:R-:W-:Y:S01]  /*35c0*/  LOP3.LUT R128, R128, R9, RZ, 0xc0, !PT ;  /* 0x0000000980807212 */ /* 0x000fe200078ec0ff */
[----:B------:R-:W-:Y:S01]  /*35d0*/  MUFU.EX2 R195, R195 ;  /* 0x000000c300c37308 */ /* 0x000fe20000000800 */
[----:B------:R-:W-:Y:S01]  /*35e0*/  FMNMX.FTZ R10, R60, R10, !PT ;  /* 0x0000000a3c0a7209 */ /* 0x000fe20007810000 */
[----:B------:R-:W2:Y:S01]  /*35f0*/  SHFL.BFLY PT, R9, R168, 0x2, 0x1f ;  /* 0x0c401f00a8097f89 */ /* 0x000ea200000e0000 */
[----:B------:R-:W-:Y:S01]  /*3600*/  LOP3.LUT R210, R231, R170, RZ, 0x3c, !PT ;  /* 0x000000aae7d27212 */ /* 0x000fe200078e3cff */
[----:B------:R-:W-:Y:S01]  /*3610*/  FADD.FTZ R47, R45, R47 ;  /* 0x0000002f2d2f7221 */ /* 0x000fe20000010000 */
[C---:B------:R-:W-:Y:S01]  /*3620*/  LOP3.LUT R2, R12.reuse, 0xffff, RZ, 0xc0, !PT ;  /* 0x0000ffff0c027812 */ /* 0x040fe200078ec0ff */
[----:B------:R-:W3:Y:S01]  /*3630*/  SHFL.BFLY PT, R167, R10, 0x2, 0x1f ;  /* 0x0c401f000aa77f89 */ /* 0x000ee200000e0000 */
[----:B------:R-:W-:Y:S01]  /*3640*/  LOP3.LUT R34, R12, 0xff, RZ, 0xc0, !PT ;  /* 0x000000ff0c227812 */ /* 0x000fe200078ec0ff */
[----:B------:R-:W-:Y:S01]  /*3650*/  IMAD.WIDE.U32 R210, R210, -0x2daee0ad, RZ ;  /* 0xd2511f53d2d27825 */ /* 0x000fe200078e00ff */
[----:B------:R-:W-:Y:S01]  /*3660*/  SHF.R.U32.HI R2, RZ, 0x8, R2 ;  /* 0x00000008ff027819 */ /* 0x000fe20000011602 */
[C---:B------:R-:W-:Y:S01]  /*3670*/  HMMA.16816.F32 R156, R128.reuse, R148, RZ ;  /* 0x00000094809c723c */ /* 0x040fe200000018ff */
[----:B------:R-:W-:Y:S01]  /*3680*/  LOP3.LUT R53, R101, UR15, R230, 0x96, !PT ;  /* 0x0000000f65357c12 */ /* 0x000fe2000f8e96e6 */
[----:B------:R-:W-:Y:S01]  /*3690*/  MUFU.EX2 R197, R197 ;  /* 0x000000c500c57308 */ /* 0x000fe20000000800 */
[----:B------:R-:W-:Y:S01]  /*36a0*/  LOP3.LUT R208, R211, UR14, R248, 0x96, !PT ;  /* 0x0000000ed3d07c12 */ /* 0x000fe2000f8e96f8 */
[----:B------:R-:W-:Y:S01]  /*36b0*/  IMAD.U32 R248, RZ, RZ, UR4 ;  /* 0x00000004fff87e24 */ /* 0x000fe2000f8e00ff */
[----:B------:R-:W-:Y:S01]  /*36c0*/  SHF.R.U32.HI R33, RZ, 0x10, R0 ;  /* 0x00000010ff217819 */ /* 0x000fe20000011600 */
[----:B------:R-:W-:Y:S01]  /*36d0*/  IMAD.WIDE.U32 R136, R53, -0x2daee0ad, RZ ;  /* 0xd2511f5335887825 */ /* 0x000fe200078e00ff */
[--C-:B------:R-:W-:Y:S01]  /*36e0*/  SHF.R.U32.HI R11, RZ, 0x10, R12.reuse ;  /* 0x00000010ff0b7819 */ /* 0x100fe2000001160c */
[C---:B------:R-:W-:Y:S01]  /*36f0*/  HMMA.16816.F32 R72, R128.reuse, R80, RZ ;  /* 0x000000508048723c */ /* 0x040fe200000018ff */
[----:B------:R-:W-:Y:S01]  /*3700*/  SHF.R.U32.HI R35, RZ, 0x18, R12 ;  /* 0x00000018ff237819 */ /* 0x000fe2000001160c */
[----:B------:R-:W-:Y:S01]  /*3710*/  IMAD.WIDE.U32 R208, R208, -0x326172a9, RZ ;  /* 0xcd9e8d57d0d07825 */ /* 0x000fe200078e00ff */
[----:B------:R-:W-:Y:S01]  /*3720*/  PRMT R34, R34, 0x5410, R2 ;  /* 0x0000541022227816 */ /* 0x000fe20000000002 */
[----:B------:R-:W-:Y:S01]  /*3730*/  MUFU.EX2 R196, R196 ;  /* 0x000000c400c47308 */ /* 0x000fe20000000800 */
[----:B------:R-:W-:Y:S01]  /*3740*/  LOP3.LUT R12, R0, 0xffff, RZ, 0xc0, !PT ;  /* 0x0000ffff000c7812 */ /* 0x000fe200078ec0ff */
[----:B------:R-:W-:Y:S01]  /*3750*/  FFMA.FTZ R2, R26, c[0x0][0x23c], -R189 ;  /* 0x00008f001a027a23 */ /* 0x000fe200000108bd */
[----:B------:R-:W-:Y:S01]  /*3760*/  LOP3.LUT R68, R209, UR13, R100, 0x96, !PT ;  /* 0x0000000dd1447c12 */ /* 0x000fe2000f8e9664 */
[--C-:B------:R-:W-:Y:S01]  /*3770*/  HSET2.LE.AND R34, R34, R58.reuse, PT ;  /* 0x0000003a22227233 */ /* 0x100fe20003803000 */
[----:B--2---:R-:W-:Y:S01]  /*3780*/  FMNMX.FTZ R168, R168, R9, !PT ;  /* 0x00000009a8a87209 */ /* 0x004fe20007810000 */
[C---:B------:R-:W-:Y:S01]  /*3790*/  HMMA.16816.F32 R88, R128.reuse, R96, RZ ;  /* 0x000000608058723c */ /* 0x040fe200000018ff */
[----:B------:R-:W-:Y:S01]  /*37a0*/  LOP3.LUT R32, R0, 0xff, RZ, 0xc0, !PT ;  /* 0x000000ff00207812 */ /* 0x000fe200078ec0ff */
[----:B------:R-:W-:Y:S01]  /*37b0*/  IMAD.WIDE.U32 R68, R68, -0x2daee0ad, RZ ;  /* 0xd2511f5344447825 */ /* 0x000fe200078e00ff */
[----:B---3--:R-:W-:Y:S01]  /*37c0*/  FMNMX.FTZ R167, R10, R167, !PT ;  /* 0x000000a70aa77209 */ /* 0x008fe20007810000 */
[----:B------:R-:W2:Y:S01]  /*37d0*/  SHFL.BFLY PT, R8, R168, 0x1, 0x1f ;  /* 0x0c201f00a8087f89 */ /* 0x000ea200000e0000 */
[----:B------:R-:W-:Y:S01]  /*37e0*/  SHF.R.U32.HI R0, RZ, 0x18, R0 ;  /* 0x00000018ff007819 */ /* 0x000fe20000011600 */
[----:B------:R-:W-:Y:S01]  /*37f0*/  MUFU.EX2 R2, R2 ;  /* 0x0000000200027308 */ /* 0x000fe20000000800 */
[----:B------:R-:W-:Y:S01]  /*3800*/  LOP3.LUT R33, R33, 0xff, RZ, 0xc0, !PT ;  /* 0x000000ff21217812 */ /* 0x000fe200078ec0ff */
[----:B------:R-:W3:Y:S01]  /*3810*/  SHFL.BFLY PT, R52, R167, 0x1, 0x1f ;  /* 0x0c201f00a7347f89 */ /* 0x000ee200000e0000 */
[----:B------:R-:W-:Y:S01]  /*3820*/  LOP3.LUT R53, R137, UR12, R210, 0x96, !PT ;  /* 0x0000000c89357c12 */ /* 0x000fe2000f8e96d2 */
[C---:B------:R-:W-:Y:S01]  /*3830*/  HMMA.16816.F32 R104, R128.reuse, R108, RZ ;  /* 0x0000006c8068723c */ /* 0x040fe200000018ff */
[----:B------:R-:W-:Y:S01]  /*3840*/  PRMT R33, R33, 0x5410, R0 ;  /* 0x0000541021217816 */ /* 0x000fe20000000000 */
[----:B------:R-:W-:Y:S01]  /*3850*/  FADD.FTZ R47, R44, R47 ;  /* 0x0000002f2c2f7221 */ /* 0x000fe20000010000 */
[----:B------:R-:W-:Y:S01]  /*3860*/  LOP3.LUT R136, R69, UR10, R136, 0x96, !PT ;  /* 0x0000000a45887c12 */ /* 0x000fe2000f8e9688 */
[----:B------:R4:W5:Y:S01]  /*3870*/  MUFU.EX2 R0, R27 ;  /* 0x0000001b00007308 */ /* 0x0009620000000800 */
[----:B------:R-:W-:Y:S01]  /*3880*/  SHF.R.U32.HI R12, RZ, 0x8, R12 ;  /* 0x00000008ff0c7819 */ /* 0x000fe2000001160c */
[----:B------:R-:W-:Y:S01]  /*3890*/  IMAD.WIDE.U32 R64, R53, -0x326172a9, RZ ;  /* 0xcd9e8d5735407825 */ /* 0x000fe200078e00ff */
[----:B------:R-:W-:Y:S01]  /*38a0*/  F2FP.PACK_AB R9, R36, R37 ;  /* 0x000000252409723e */ /* 0x000fe200000000ff */
[--C-:B------:R-:W-:Y:S01]  /*38b0*/  HSET2.LE.AND R33, R33, R58.reuse, PT ;  /* 0x0000003a21217233 */ /* 0x100fe20003803000 */
[----:B------:R-:W-:Y:S01]  /*38c0*/  PRMT R32, R32, 0x5410, R12 ;  /* 0x0000541020207816 */ /* 0x000fe2000000000c */
[----:B------:R-:W-:Y:S01]  /*38d0*/  IMAD.WIDE.U32 R136, R136, -0x326172a9, RZ ;  /* 0xcd9e8d5788887825 */ /* 0x000fe200078e00ff */
[----:B------:R-:W-:Y:S01]  /*38e0*/  LOP3.LUT R11, R11, 0xff, RZ, 0xc0, !PT ;  /* 0x000000ff0b0b7812 */ /* 0x000fe200078ec0ff */
[----:B------:R-:W-:Y:S01]  /*38f0*/  LDSM.16.MT88.4 R12, [R213+0xb400] ;  /* 0x00b40000d50c783b */ /* 0x000fe20000004200 */
[----:B------:R-:W-:Y:S01]  /*3900*/  LOP3.LUT R34, R34, R9, RZ, 0xc0, !PT ;  /* 0x0000000922227212 */ /* 0x000fe200078ec0ff */
[--C-:B------:R-:W-:Y:S01]  /*3910*/  HSET2.LE.AND R32, R32, R58.reuse, PT ;  /* 0x0000003a20207233 */ /* 0x100fe20003803000 */
[----:B------:R-:W-:Y:S01]  /*3920*/  LOP3.LUT R53, R65, UR11, R208, 0x96, !PT ;  /* 0x0000000b41357c12 */ /* 0x000fe2000f8e96d0 */
[C---:B------:R-:W-:Y:S01]  /*3930*/  HMMA.16816.F32 R140, R128.reuse, R120, RZ ;  /* 0x00000078808c723c */ /* 0x040fe200000018ff */
[----:B------:R-:W-:Y:S01]  /*3940*/  LOP3.LUT R64, R137, UR9, R64, 0x96, !PT ;  /* 0x0000000989407c12 */ /* 0x000fe2000f8e9640 */
[----:B------:R-:W-:Y:S01]  /*3950*/  MUFU.EX2 R188, R188 ;  /* 0x000000bc00bc7308 */ /* 0x000fe20000000800 */
[----:B------:R-:W-:Y:S01]  /*3960*/  PRMT R35, R11, 0x5410, R35 ;  /* 0x000054100b237816 */ /* 0x000fe20000000023 */
[----:B------:R-:W-:Y:S01]  /*3970*/  IMAD.WIDE.U32 R138, R53, -0x2daee0ad, RZ ;  /* 0xd2511f53358a7825 */ /* 0x000fe200078e00ff */
[----:B-1----:R-:W-:Y:S01]  /*3980*/  F2FP.PACK_AB R9, R40, R41 ;  /* 0x000000292809723e */ /* 0x002fe200000000ff */
[----:B----4-:R-:W1:Y:S01]  /*3990*/  LDSM.16.MT88.4 R24, [R212+0x9400] ;  /* 0x00940000d418783b */ /* 0x010e620000004200 */
[----:B--2---:R-:W-:Y:S01]  /*39a0*/  FMNMX.FTZ R168, R168, R8, !PT ;  /* 0x00000008a8a87209 */ /* 0x004fe20007810000 */
[----:B------:R-:W-:Y:S01]  /*39b0*/  IMAD.WIDE.U32 R64, R64, -0x2daee0ad, RZ ;  /* 0xd2511f5340407825 */ /* 0x000fe200078e00ff */
[----:B------:R-:W-:Y:S01]  /*39c0*/  LOP3.LUT R32, R32, R9, RZ, 0xc0, !PT ;  /* 0x0000000920207212 */ /* 0x000fe200078ec0ff */
[--C-:B------:R-:W-:Y:S01]  /*39d0*/  HSET2.LE.AND R35, R35, R58.reuse, PT ;  /* 0x0000003a23237233 */ /* 0x100fe20003803000 */
[----:B-----5:R-:W-:Y:S01]  /*39e0*/  F2FP.PACK_AB R10, R0, R2 ;  /* 0x00000002000a723e */ /* 0x020fe200000000ff */
[----:B------:R-:W-:Y:S01]  /*39f0*/  FMUL.FTZ R178, R168, c[0x0][0x23c] ;  /* 0x00008f00a8b27a20 */ /* 0x000fe20000410000 */
[----:B------:R-:W-:Y:S01]  /*3a00*/  F2FP.PACK_AB R9, R38, R39 ;  /* 0x000000272609723e */ /* 0x000fe200000000ff */
[C---:B------:R-:W-:Y:S01]  /*3a10*/  HMMA.16816.F32 R124, R128.reuse, R4, RZ ;  /* 0x00000004807c723c */ /* 0x040fe200000018ff */
[----:B---3--:R-:W-:Y:S01]  /*3a20*/  FMNMX.FTZ R167, R167, R52, !PT ;  /* 0x00000034a7a77209 */ /* 0x008fe20007810000 */
[----:B------:R-:W-:Y:S01]  /*3a30*/  MUFU.EX2 R187, R187 ;  /* 0x000000bb00bb7308 */ /* 0x000fe20000000800 */
[----:B------:R-:W-:Y:S01]  /*3a40*/  FSETP.NEU.FTZ.AND P0, PT, R168, -INF , PT ;  /* 0xff800000a800780b */ /* 0x000fe20003f1d000 */
[----:B------:R-:W-:Y:S01]  /*3a50*/  FADD.FTZ R47, R41, R47 ;  /* 0x0000002f292f7221 */ /* 0x000fe20000010000 */
[----:B------:R-:W-:Y:S01]  /*3a60*/  LOP3.LUT R55, R65, UR6, R138, 0x96, !PT ;  /* 0x0000000641377c12 */ /* 0x000fe2000f8e968a */
[----:B------:R-:W-:Y:S01]  /*3a70*/  FMUL.FTZ R176, R167, c[0x0][0x23c] ;  /* 0x00008f00a7b07a20 */ /* 0x000fe20000410000 */
[----:B------:R-:W-:Y:S01]  /*3a80*/  LOP3.LUT R35, R35, R10, RZ, 0xc0, !PT ;  /* 0x0000000a23237212 */ /* 0x000fe200078ec0ff */
[C---:B------:R-:W-:Y:S01]  /*3a90*/  HMMA.16816.F32 R152, R128.reuse, R150, RZ ;  /* 0x000000968098723c */ /* 0x040fe200000018ff */
[----:B------:R-:W-:Y:S01]  /*3aa0*/  LOP3.LUT R33, R33, R9, RZ, 0xc0, !PT ;  /* 0x0000000921217212 */ /* 0x000fe200078ec0ff */
[----:B------:R-:W-:Y:S01]  /*3ab0*/  IMAD.WIDE.U32 R70, R55, -0x326172a9, RZ ;  /* 0xcd9e8d5737467825 */ /* 0x000fe200078e00ff */
[----:B------:R-:W2:Y:S01]  /*3ac0*/  LDSM.16.MT88.4 R8, [R212+0xb400] ;  /* 0x00b40000d408783b */ /* 0x000ea20000004200 */
[----:B------:R-:W-:Y:S01]  /*3ad0*/  FSEL R178, R178, RZ, P0 ;  /* 0x000000ffb2b27208 */ /* 0x000fe20000000000 */
[----:B------:R-:W-:Y:S01]  /*3ae0*/  MUFU.EX2 R186, R186 ;  /* 0x000000ba00ba7308 */ /* 0x000fe20000000800 */
[----:B------:R-:W-:Y:S01]  /*3af0*/  FSETP.NEU.FTZ.AND P0, PT, R167, -INF , PT ;  /* 0xff800000a700780b */ /* 0x000fe20003f1d000 */
[----:B------:R-:W-:Y:S01]  /*3b00*/  FADD.FTZ R47, R40, R47 ;  /* 0x0000002f282f7221 */ /* 0x000fe20000010000 */
[----:B------:R-:W-:Y:S01]  /*3b10*/  LOP3.LUT R138, R139, UR8, R68, 0x96, !PT ;  /* 0x000000088b8a7c12 */ /* 0x000fe2000f8e9644 */
[--C-:B------:R-:W-:Y:S01]  /*3b20*/  FFMA.FTZ R50, R50, c[0x0][0x23c], -R178.reuse ;  /* 0x00008f0032327a23 */ /* 0x100fe200000108b2 */
[----:B------:R-:W-:Y:S01]  /*3b30*/  FSEL R176, R176, RZ, P0 ;  /* 0x000000ffb0b07208 */ /* 0x000fe20000000000 */
[--C-:B------:R-:W-:Y:S01]  /*3b40*/  FFMA.FTZ R51, R51, c[0x0][0x23c], -R178.reuse ;  /* 0x00008f0033337a23 */ /* 0x100fe200000108b2 */
[----:B------:R-:W-:Y:S01]  /*3b50*/  LOP3.LUT R55, R70, 0xffff, RZ, 0xc0, !PT ;  /* 0x0000ffff46377812 */ /* 0x000fe200078ec0ff */
[----:B------:R-:W-:Y:S01]  /*3b60*/  IMAD.WIDE.U32 R138, R138, -0x326172a9, RZ ;  /* 0xcd9e8d578a8a7825 */ /* 0x000fe200078e00ff */
[----:B------:R-:W-:Y:S01]  /*3b70*/  LOP3.LUT R63, R70, 0xff, RZ, 0xc0, !PT ;  /* 0x000000ff463f7812 */ /* 0x000fe200078ec0ff */
[C---:B------:R-:W-:Y:S01]  /*3b80*/  HMMA.16816.F32 R76, R128.reuse, R82, RZ ;  /* 0x00000052804c723c */ /* 0x040fe200000018ff */
[----:B------:R-:W-:Y:S01]  /*3b90*/  SHF.R.U32.HI R55, RZ, 0x8, R55 ;  /* 0x00000008ff377819 */ /* 0x000fe20000011637 */
[----:B------:R-:W-:Y:S01]  /*3ba0*/  FFMA.FTZ R52, R85, c[0x0][0x23c], -R178 ;  /* 0x00008f0055347a23 */ /* 0x000fe200000108b2 */
[----:B------:R-:W-:Y:S01]  /*3bb0*/  LOP3.LUT R68, R71, UR17, R138, 0x96, !PT ;  /* 0x0000001147447c12 */ /* 0x000fe2000f8e968a */
[--C-:B------:R-:W-:Y:S01]  /*3bc0*/  FFMA.FTZ R54, R54, c[0x0][0x23c], -R176.reuse ;  /* 0x00008f0036367a23 */ /* 0x100fe200000108b0 */
[----:B------:R-:W-:Y:S01]  /*3bd0*/  PRMT R63, R63, 0x5410, R55 ;  /* 0x000054103f3f7816 */ /* 0x000fe20000000037 */
[--C-:B------:R-:W-:Y:S01]  /*3be0*/  FFMA.FTZ R56, R86, c[0x0][0x23c], -R176.reuse ;  /* 0x00008f0056387a23 */ /* 0x100fe200000108b0 */
[----:B------:R-:W-:Y:S01]  /*3bf0*/  MUFU.EX2 R50, R50 ;  /* 0x0000003200327308 */ /* 0x000fe20000000800 */
[----:B------:R-:W-:Y:S01]  /*3c00*/  FFMA.FTZ R57, R57, c[0x0][0x23c], -R176 ;  /* 0x00008f0039397a23 */ /* 0x000fe200000108b0 */
[C---:B------:R-:W-:Y:S01]  /*3c10*/  HMMA.16816.F32 R92, R128.reuse, R98, RZ ;  /* 0x00000062805c723c */ /* 0x040fe200000018ff */
[----:B------:R-:W-:Y:S01]  /*3c20*/  FFMA.FTZ R84, R84, c[0x0][0x23c], -R178 ;  /* 0x00008f0054547a23 */ /* 0x000fe200000108b2 */
[C---:B------:R-:W-:Y:S01]  /*3c30*/  LOP3.LUT R69, R68.reuse, 0xffff, RZ, 0xc0, !PT ;  /* 0x0000ffff44457812 */ /* 0x040fe200078ec0ff */
[----:B------:R-:W-:Y:S01]  /*3c40*/  FFMA.FTZ R87, R87, c[0x0][0x23c], -R176 ;  /* 0x00008f0057577a23 */ /* 0x000fe200000108b0 */
[--C-:B------:R-:W-:Y:S01]  /*3c50*/  SHF.R.U32.HI R65, RZ, 0x10, R70.reuse ;  /* 0x00000010ff417819 */ /* 0x100fe20000011646 */
[--C-:B------:R-:W-:Y:S01]  /*3c60*/  HSET2.LE.AND R63, R63, R58.reuse, PT ;  /* 0x0000003a3f3f7233 */ /* 0x100fe20003803000 */
[----:B------:R-:W3:Y:S01]  /*3c70*/  MUFU.EX2 R51, R51 ;  /* 0x0000003300337308 */ /* 0x000ee20000000800 */
[----:B------:R-:W-:Y:S01]  /*3c80*/  SHF.R.U32.HI R66, RZ, 0x18, R70 ;  /* 0x00000018ff427819 */ /* 0x000fe20000011646 */
[C---:B------:R-:W-:Y:S01]  /*3c90*/  HMMA.16816.F32 R144, R128.reuse, R110, RZ ;  /* 0x0000006e8090723c */ /* 0x040fe200000018ff */
[----:B------:R-:W-:Y:S01]  /*3ca0*/  LOP3.LUT R70, R68, 0xff, RZ, 0xc0, !PT ;  /* 0x000000ff44467812 */ /* 0x000fe200078ec0ff */
[--C-:B------:R-:W-:Y:S01]  /*3cb0*/  FFMA.FTZ R177, R173, c[0x0][0x23c], -R178.reuse ;  /* 0x00008f00adb17a23 */ /* 0x100fe200000108b2 */
[----:B------:R-:W-:Y:S01]  /*3cc0*/  SHF.R.U32.HI R71, RZ, 0x8, R69 ;  /* 0x00000008ff477819 */ /* 0x000fe20000011645 */
[----:B------:R-:W-:Y:S01]  /*3cd0*/  FFMA.FTZ R174, R174, c[0x0][0x23c], -R178 ;  /* 0x00008f00aeae7a23 */ /* 0x000fe200000108b2 */
[----:B------:R-:W-:Y:S01]  /*3ce0*/  LOP3.LUT R65, R65, 0xff, RZ, 0xc0, !PT ;  /* 0x000000ff41417812 */ /* 0x000fe200078ec0ff */
[----:B------:R4:W-:Y:S01]  /*3cf0*/  MUFU.EX2 R53, R84 ;  /* 0x0000005400357308 */ /* 0x0009e20000000800 */
[----:B------:R-:W-:Y:S01]  /*3d00*/  PRMT R70, R70, 0x5410, R71 ;  /* 0x0000541046467816 */ /* 0x000fe20000000047 */
[C---:B------:R-:W-:Y:S01]  /*3d10*/  HMMA.16816.F32 R116, R128.reuse, R122, RZ ;  /* 0x0000007a8074723c */ /* 0x040fe200000018ff */
[----:B------:R-:W-:Y:S01]  /*3d20*/  PRMT R65, R65, 0x5410, R66 ;  /* 0x0000541041417816 */ /* 0x000fe20000000042 */
[----:B------:R-:W-:Y:S01]  /*3d30*/  FFMA.FTZ R66, R232, c[0x0][0x23c], -R178 ;  /* 0x00008f00e8427a23 */ /* 0x000fe200000108b2 */
[----:B------:R-:W-:Y:S01]  /*3d40*/  LOP3.LUT R248, R249, UR25, R248, 0x96, !PT ;  /* 0x00000019f9f87c12 */ /* 0x000fe2000f8e96f8 */
[--C-:B------:R-:W-:Y:S01]  /*3d50*/  HSET2.LE.AND R70, R70, R58.reuse, PT ;  /* 0x0000003a46467233 */ /* 0x100fe20003803000 */
[--C-:B------:R-:W-:Y:S01]  /*3d60*/  FFMA.FTZ R173, R172, c[0x0][0x23c], -R176.reuse ;  /* 0x00008f00acad7a23 */ /* 0x100fe200000108b0 */
[----:B------:R-:W5:Y:S01]  /*3d70*/  MUFU.EX2 R52, R52 ;  /* 0x0000003400347308 */ /* 0x000f620000000800 */
[--C-:B------:R-:W-:Y:S01]  /*3d80*/  HSET2.LE.AND R65, R65, R58.reuse, PT ;  /* 0x0000003a41417233 */ /* 0x100fe20003803000 */
[----:B------:R-:W-:Y:S01]  /*3d90*/  HMMA.16816.F32 R128, R128, R6, RZ ;  /* 0x000000068080723c */ /* 0x000fe200000018ff */
[----:B---3--:R-:W-:Y:S01]  /*3da0*/  F2FP.PACK_AB R132, R51, R50 ;  /* 0x000000323384723e */ /* 0x008fe200000000ff */
[----:B------:R-:W-:Y:S01]  /*3db0*/  FFMA.FTZ R172, R207, c[0x0][0x23c], -R176 ;  /* 0x00008f00cfac7a23 */ /* 0x000fe200000108b0 */
[----:B------:R-:W-:Y:S01]  /*3dc0*/  PLOP3.LUT P0, PT, PT, PT, UP0, 0x80, 0x0 ;  /* 0x000000000000781c */ /* 0x000fe20003f0f008 */
[----:B------:R-:W-:Y:S01]  /*3dd0*/  IMAD.WIDE.U32 R248, R248, -0x326172a9, RZ ;  /* 0xcd9e8d57f8f87825 */ /* 0x000fe200078e00ff */
[----:B------:R-:W-:Y:S01]  /*3de0*/  LOP3.LUT R132, R70, R132, RZ, 0xc0, !PT ;  /* 0x0000008446847212 */ /* 0x000fe200078ec0ff */
[----:B------:R-:W-:Y:S01]  /*3df0*/  MUFU.EX2 R54, R54 ;  /* 0x0000003600367308 */ /* 0x000fe20000000800 */
[--C-:B----4-:R-:W-:Y:S01]  /*3e00*/  SHF.R.U32.HI R84, RZ, 0x10, R68.reuse ;  /* 0x00000010ff547819 */ /* 0x110fe20000011644 */
[C---:B------:R-:W-:Y:S01]  /*3e10*/  HMMA.16816.F32 R156, R32.reuse, R28, R156 ;  /* 0x0000001c209c723c */ /* 0x040fe2000000189c */
[----:B------:R-:W-:Y:S01]  /*3e20*/  SHF.R.U32.HI R68, RZ, 0x18, R68 ;  /* 0x00000018ff447819 */ /* 0x000fe20000011644 */
[--C-:B------:R-:W-:Y:S01]  /*3e30*/  FFMA.FTZ R203, R203, c[0x0][0x23c], -R178.reuse ;  /* 0x00008f00cbcb7a23 */ /* 0x100fe200000108b2 */
[----:B------:R-:W-:Y:S01]  /*3e40*/  LOP3.LUT R69, R84, 0xff, RZ, 0xc0, !PT ;  /* 0x000000ff54457812 */ /* 0x000fe200078ec0ff */
[----:B------:R-:W-:Y:S01]  /*3e50*/  FFMA.FTZ R205, R205, c[0x0][0x23c], -R178 ;  /* 0x00008f00cdcd7a23 */ /* 0x000fe200000108b2 */
[----:B------:R-:W-:Y:S01]  /*3e60*/  LOP3.LUT R244, R249, UR15, R244, 0x96, !PT ;  /* 0x0000000ff9f47c12 */ /* 0x000fe2000f8e96f4 */
[----:B------:R-:W-:Y:S01]  /*3e70*/  MUFU.EX2 R56, R56 ;  /* 0x0000003800387308 */ /* 0x000fe20000000800 */
[----:B------:R-:W-:Y:S01]  /*3e80*/  PRMT R68, R69, 0x5410, R68 ;  /* 0x0000541045447816 */ /* 0x000fe20000000044 */
[C---:B-1----:R-:W-:Y:S01]  /*3e90*/  HMMA.16816.F32 R72, R32.reuse, R24, R72 ;  /* 0x000000182048723c */ /* 0x042fe20000001848 */
[----:B-----5:R-:W-:Y:S01]  /*3ea0*/  F2FP.PACK_AB R134, R52, R53 ;  /* 0x000000353486723e */ /* 0x020fe200000000ff */
[----:B------:R-:W-:Y:S01]  /*3eb0*/  IMAD.WIDE.U32 R244, R244, -0x2daee0ad, RZ ;  /* 0xd2511f53f4f47825 */ /* 0x000fe200078e00ff */
[----:B------:R-:W-:Y:S01]  /*3ec0*/  LOP3.LUT R230, R249, UR15, R230, 0x96, !PT ;  /* 0x0000000ff9e67c12 */ /* 0x000fe2000f8e96e6 */
[----:B------:R-:W-:Y:S01]  /*3ed0*/  HSET2.LE.AND R68, R68, R58, PT ;  /* 0x0000003a44447233 */ /* 0x000fe20003803000 */
[----:B------:R-:W-:Y:S01]  /*3ee0*/  LOP3.LUT R134, R63, R134, RZ, 0xc0, !PT ;  /* 0x000000863f867212 */ /* 0x000fe200078ec0ff */
[----:B------:R-:W1:Y:S01]  /*3ef0*/  MUFU.EX2 R55, R87 ;  /* 0x0000005700377308 */ /* 0x000e620000000800 */
[----:B------:R-:W-:Y:S01]  /*3f00*/  FFMA.FTZ R63, R236, c[0x0][0x23c], -R176 ;  /* 0x00008f00ec3f7a23 */ /* 0x000fe200000108b0 */
[----:B------:R-:W-:Y:S01]  /*3f10*/  HMMA.16816.F32 R88, R32, R20, R88 ;  /* 0x000000142058723c */ /* 0x000fe20000001858 */
[----:B------:R-:W-:Y:S01]  /*3f20*/  LOP3.LUT R242, R245, UR12, R242, 0x96, !PT ;  /* 0x0000000cf5f27c12 */ /* 0x000fe2000f8e96f2 */
[----:B------:R-:W-:-:S04]  /*3f30*/  IMAD.WIDE.U32 R230, R230, -0x2daee0ad, RZ ;  /* 0xd2511f53e6e67825 */ /* 0x000fc800078e00ff */
[----:B------:R-:W3:Y:S01]  /*3f40*/  MUFU.EX2 R57, R57 ;  /* 0x0000003900397308 */ /* 0x000ee20000000800 */
[----:B------:R-:W-:Y:S01]  /*3f50*/  IMAD.WIDE.U32 R242, R242, -0x326172a9, RZ ;  /* 0xcd9e8d57f2f27825 */ /* 0x000fe200078e00ff */
[C---:B------:R-:W-:Y:S01]  /*3f60*/  HMMA.16816.F32 R104, R32.reuse, R16, R104 ;  /* 0x000000102068723c */ /* 0x040fe20000001868 */
[----:B------:R-:W-:Y:S02]  /*3f70*/  LOP3.LUT R210, R231, UR12, R210, 0x96, !PT ;  /* 0x0000000ce7d27c12 */ /* 0x000fe4000f8e96d2 */
[----:B------:R-:W-:Y:S01]  /*3f80*/  FFMA.FTZ R204, R204, c[0x0][0x23c], -R176 ;  /* 0x00008f00cccc7a23 */ /* 0x000fe200000108b0 */
[----:B------:R-:W-:Y:S01]  /*3f90*/  LOP3.LUT R238, R243, UR11, R238, 0x96, !PT ;  /* 0x0000000bf3ee7c12 */ /* 0x000fe2000f8e96ee */
[----:B------:R-:W-:Y:S01]  /*3fa0*/  FFMA.FTZ R206, R206, c[0x0][0x23c], -R176 ;  /* 0x00008f00cece7a23 */ /* 0x000fe200000108b0 */
[----:B-1----:R-:W-:Y:S01]  /*3fb0*/  F2FP.PACK_AB R135, R55, R56 ;  /* 0x000000383787723e */ /* 0x002fe200000000ff */
[----:B------:R-:W-:Y:S01]  /*3fc0*/  MUFU.EX2 R66, R66 ;  /* 0x0000004200427308 */ /* 0x000fe20000000800 */
[----:B------:R-:W-:Y:S01]  /*3fd0*/  HMMA.16816.F32 R140, R32, R12, R140 ;  /* 0x0000000c208c723c */ /* 0x000fe2000000188c */
[--C-:B------:R-:W-:Y:S01]  /*3fe0*/  FFMA.FTZ R199, R199, c[0x0][0x23c], -R178.reuse ;  /* 0x00008f00c7c77a23 */ /* 0x100fe200000108b2 */
[----:B------:R-:W-:Y:S01]  /*3ff0*/  LOP3.LUT R135, R65, R135, RZ, 0xc0, !PT ;  /* 0x0000008741877212 */ /* 0x000fe200078ec0ff */
[----:B------:R-:W-:-:S02]  /*4000*/  FFMA.FTZ R65, R237, c[0x0][0x23c], -R178 ;  /* 0x00008f00ed417a23 */ /* 0x000fc400000108b2 */
[----:B------:R-:W-:Y:S01]  /*4010*/  FFMA.FTZ R201, R201, c[0x0][0x23c], -R178 ;  /* 0x00008f00c9c97a23 */ /* 0x000fe200000108b2 */
[----:B---3--:R-:W-:Y:S01]  /*4020*/  F2FP.PACK_AB R133, R57, R54 ;  /* 0x000000363985723e */ /* 0x008fe200000000ff */
[----:B------:R-:W-:Y:S01]  /*4030*/  MUFU.EX2 R63, R63 ;  /* 0x0000003f003f7308 */ /* 0x000fe20000000800 */
[C---:B--2---:R-:W-:Y:S01]  /*4040*/  HMMA.16816.F32 R124, R32.reuse, R8, R124 ;  /* 0x00000008207c723c */ /* 0x044fe2000000187c */
[--C-:B------:R-:W-:Y:S01]  /*4050*/  FFMA.FTZ R200, R200, c[0x0][0x23c], -R176.reuse ;  /* 0x00008f00c8c87a23 */ /* 0x100fe200000108b0 */
[----:B------:R-:W-:Y:S01]  /*4060*/  LOP3.LUT R133, R68, R133, RZ, 0xc0, !PT ;  /* 0x0000008544857212 */ /* 0x000fe200078ec0ff */
[----:B------:R-:W-:Y:S02]  /*4070*/  FFMA.FTZ R202, R202, c[0x0][0x23c], -R176 ;  /* 0x00008f00caca7a23 */ /* 0x000fe400000108b0 */
[----:B------:R-:W-:Y:S02]  /*4080*/  FADD.FTZ R50, R50, R51 ;  /* 0x0000003332327221 */ /* 0x000fe40000010000 */
[----:B------:R-:W-:Y:S01]  /*4090*/  MUFU.EX2 R65, R65 ;  /* 0x0000004100417308 */ /* 0x000fe20000000800 */
[----:B------:R-:W-:Y:S01]  /*40a0*/  HMMA.16816.F32 R152, R32, R30, R152 ;  /* 0x0000001e2098723c */ /* 0x000fe20000001898 */
[----:B------:R-:W-:-:S02]  /*40b0*/  FADD.FTZ R54, R54, R57 ;  /* 0x0000003936367221 */ /* 0x000fc40000010000 */
[----:B------:R-:W-:Y:S02]  /*40c0*/  FADD.FTZ R50, R53, R50 ;  /* 0x0000003235327221 */ /* 0x000fe40000010000 */
[----:B------:R-:W-:Y:S02]  /*40d0*/  FADD.FTZ R54, R56, R54 ;  /* 0x0000003638367221 */ /* 0x000fe40000010000 */
[----:B------:R-:W1:Y:S01]  /*40e0*/  MUFU.EX2 R177, R177 ;  /* 0x000000b100b17308 */ /* 0x000e620000000800 */
[----:B------:R-:W-:Y:S01]  /*40f0*/  HMMA.16816.F32 R76, R32, R26, R76 ;  /* 0x0000001a204c723c */ /* 0x000fe2000000184c */
[----:B------:R-:W-:Y:S02]  /*4100*/  FADD.FTZ R50, R52, R50 ;  /* 0x0000003234327221 */ /* 0x000fe40000010000 */
[----:B------:R-:W-:Y:S02]  /*4110*/  FADD.FTZ R54, R55, R54 ;  /* 0x0000003637367221 */ /* 0x000fe40000010000 */
[----:B------:R-:W-:-:S02]  /*4120*/  FFMA.FTZ R180, R180, c[0x0][0x23c], -R178 ;  /* 0x00008f00b4b47a23 */ /* 0x000fc400000108b2 */
[----:B------:R-:W2:Y:S01]  /*4130*/  MUFU.EX2 R174, R174 ;  /* 0x000000ae00ae7308 */ /* 0x000ea20000000800 */
[C---:B------:R-:W-:Y:S01]  /*4140*/  HMMA.16816.F32 R92, R32.reuse, R22, R92 ;  /* 0x00000016205c723c */ /* 0x040fe2000000185c */
[--C-:B------:R-:W-:Y:S02]  /*4150*/  FFMA.FTZ R179, R179, c[0x0][0x23c], -R178.reuse ;  /* 0x00008f00b3b37a23 */ /* 0x100fe400000108b2 */
[--C-:B------:R-:W-:Y:S02]  /*4160*/  FFMA.FTZ R175, R175, c[0x0][0x23c], -R178.reuse ;  /* 0x00008f00afaf7a23 */ /* 0x100fe400000108b2 */
[----:B------:R-:W-:Y:S02]  /*4170*/  FFMA.FTZ R232, R67, c[0x0][0x23c], -R178 ;  /* 0x00008f0043e87a23 */ /* 0x000fe400000108b2 */
[----:B------:R-:W3:Y:S01]  /*4180*/  MUFU.EX2 R173, R173 ;  /* 0x000000ad00ad7308 */ /* 0x000ee20000000800 */
[----:B------:R-:W-:Y:S01]  /*4190*/  HMMA.16816.F32 R144, R32, R18, R144 ;  /* 0x000000122090723c */ /* 0x000fe20000001890 */
[----:B-1----:R-:W-:-:S02]  /*41a0*/  FADD.FTZ R50, R177, R50 ;  /* 0x00000032b1327221 */ /* 0x002fc40000010000 */
[--C-:B------:R-:W-:Y:S02]  /*41b0*/  FFMA.FTZ R62, R62, c[0x0][0x23c], -R176.reuse ;  /* 0x00008f003e3e7a23 */ /* 0x100fe400000108b0 */
[----:B------:R-:W-:Y:S02]  /*41c0*/  FFMA.FTZ R61, R61, c[0x0][0x23c], -R176 ;  /* 0x00008f003d3d7a23 */ /* 0x000fe400000108b0 */
[----:B------:R-:W1:Y:S01]  /*41d0*/  MUFU.EX2 R172, R172 ;  /* 0x000000ac00ac7308 */ /* 0x000e620000000800 */
[----:B------:R-:W-:Y:S01]  /*41e0*/  HMMA.16816.F32 R116, R32, R14, R116 ;  /* 0x0000000e2074723c */ /* 0x000fe20000001874 */
[----:B--2---:R-:W-:Y:S02]  /*41f0*/  FADD.FTZ R50, R174, R50 ;  /* 0x00000032ae327221 */ /* 0x004fe40000010000 */
[----:B------:R-:W-:Y:S02]  /*4200*/  FFMA.FTZ R59, R59, c[0x0][0x23c], -R176 ;  /* 0x00008f003b3b7a23 */ /* 0x000fe400000108b0 */
[----:B------:R-:W-:-:S02]  /*4210*/  FADD.FTZ R50, R66, R50 ;  /* 0x0000003242327221 */ /* 0x000fc40000010000 */
[----:B------:R-:W-:Y:S01]  /*4220*/  MUFU.EX2 R203, R203 ;  /* 0x000000cb00cb7308 */ /* 0x000fe20000000800 */
[----:B------:R-:W-:Y:S01]  /*4230*/  HMMA.16816.F32 R128, R32, R10, R128 ;  /* 0x0000000a2080723c */ /* 0x000fe20000001880 */
[----:B---3--:R-:W-:Y:S02]  /*4240*/  FADD.FTZ R54, R173, R54 ;  /* 0x00000036ad367221 */ /* 0x008fe40000010000 */
[----:B------:R-:W-:Y:S02]  /*4250*/  FADD.FTZ R47, R37, R47 ;  /* 0x0000002f252f7221 */ /* 0x000fe40000010000 */
[----:B------:R-:W-:Y:S02]  /*4260*/  FADD.FTZ R46, R2, R46 ;  /* 0x0000002e022e7221 */ /* 0x000fe40000010000 */
[----:B------:R-:W-:Y:S01]  /*4270*/  LOP3.LUT R32, R139, UR7, R136, 0x96, !PT ;  /* 0x000000078b207c12 */ /* 0x000fe2000f8e9688 */
[----:B------:R-:W-:Y:S01]  /*4280*/  HMMA.16816.F32 R160, R132, R148, RZ ;  /* 0x0000009484a0723c */ /* 0x000fe200000018ff */
[----:B------:R-:W-:Y:S01]  /*4290*/  MUFU.EX2 R205, R205 ;  /* 0x000000cd00cd7308 */ /* 0x000fe20000000800 */
[----:B-1----:R-:W-:-:S02]  /*42a0*/  FADD.FTZ R54, R172, R54 ;  /* 0x00000036ac367221 */ /* 0x002fc40000010000 */
[----:B------:R-:W-:Y:S02]  /*42b0*/  FADD.FTZ R50, R65, R50 ;  /* 0x0000003241327221 */ /* 0x000fe40000010000 */
[----:B------:R-:W-:Y:S02]  /*42c0*/  FADD.FTZ R47, R36, R47 ;  /* 0x0000002f242f7221 */ /* 0x000fe40000010000 */
[----:B------:R-:W-:Y:S01]  /*42d0*/  HMMA.16816.F32 R136, R132, R4, RZ ;  /* 0x000000048488723c */ /* 0x000fe200000018ff */
[----:B------:R-:W-:Y:S01]  /*42e0*/  MUFU.EX2 R204, R204 ;  /* 0x000000cc00cc7308 */ /* 0x000fe20000000800 */
[----:B------:R-:W-:Y:S02]  /*42f0*/  FADD.FTZ R46, R0, R46 ;  /* 0x0000002e002e7221 */ /* 0x000fe40000010000 */
[----:B------:R-:W-:Y:S02]  /*4300*/  FADD.FTZ R47, R190, R47 ;  /* 0x0000002fbe2f7221 */ /* 0x000fe40000010000 */
[----:B------:R-:W-:-:S02]  /*4310*/  FADD.FTZ R46, R194, R46 ;  /* 0x0000002ec22e7221 */ /* 0x000fc40000010000 */
[----:B------:R-:W-:Y:S01]  /*4320*/  IMAD.WIDE.U32 R4, R32, -0x2daee0ad, RZ ;  /* 0xd2511f5320047825 */ /* 0x000fe200078e00ff */
[C---:B------:R-:W-:Y:S01]  /*4330*/  HMMA.16816.F32 R68, R132.reuse, R80, RZ ;  /* 0x000000508444723c */ /* 0x040fe200000018ff */
[----:B------:R-:W-:Y:S02]  /*4340*/  MUFU.EX2 R206, R206 ;  /* 0x000000ce00ce7308 */ /* 0x000fe40000000800 */
[----:B------:R-:W-:Y:S01]  /*4350*/  FADD.FTZ R47, R192, R47 ;  /* 0x0000002fc02f7221 */ /* 0x000fe20000010000 */
[----:B------:R-:W-:Y:S01]  /*4360*/  LOP3.LUT R32, R4, 0xffff, RZ, 0xc0, !PT ;  /* 0x0000ffff04207812 */ /* 0x000fe200078ec0ff */
[----:B------:R-:W-:Y:S02]  /*4370*/  FADD.FTZ R46, R198, R46 ;  /* 0x0000002ec62e7221 */ /* 0x000fe40000010000 */
[----:B------:R-:W-:Y:S01]  /*4380*/  FADD.FTZ R47, R193, R47 ;  /* 0x0000002fc12f7221 */ /* 0x000fe20000010000 */
[----:B------:R-:W-:Y:S01]  /*4390*/  HMMA.16816.F32 R84, R132, R96, RZ ;  /* 0x000000608454723c */ /* 0x000fe200000018ff */
[----:B------:R-:W-:Y:S01]  /*43a0*/  SHF.R.U32.HI R32, RZ, 0x8, R32 ;  /* 0x00000008ff207819 */ /* 0x000fe20000011620 */
[----:B------:R-:W1:Y:S01]  /*43b0*/  MUFU.EX2 R199, R199 ;  /* 0x000000c700c77308 */ /* 0x000e620000000800 */
[----:B------:R-:W-:-:S02]  /*43c0*/  FADD.FTZ R46, R197, R46 ;  /* 0x0000002ec52e7221 */ /* 0x000fc40000010000 */
[----:B------:R-:W-:Y:S02]  /*43d0*/  FADD.FTZ R47, R195, R47 ;  /* 0x0000002fc32f7221 */ /* 0x000fe40000010000 */
[----:B------:R-:W-:Y:S01]  /*43e0*/  FADD.FTZ R46, R196, R46 ;  /* 0x0000002ec42e7221 */ /* 0x000fe20000010000 */
[----:B------:R-:W-:Y:S01]  /*43f0*/  HMMA.16816.F32 R100, R132, R108, RZ ;  /* 0x0000006c8464723c */ /* 0x000fe200000018ff */
[----:B------:R-:W-:Y:S01]  /*4400*/  FADD.FTZ R47, R188, R47 ;  /* 0x0000002fbc2f7221 */ /* 0x000fe20000010000 */
[----:B------:R-:W2:Y:S03]  /*4410*/  MUFU.EX2 R201, R201 ;  /* 0x000000c900c97308 */ /* 0x000ea60000000800 */
[----:B------:R-:W-:-:S03]  /*4420*/  FADD.FTZ R47, R187, R47 ;  /* 0x0000002fbb2f7221 */ /* 0x000fc60000010000 */
[----:B------:R-:W-:Y:S01]  /*4430*/  HMMA.16816.F32 R112, R132, R120, RZ ;  /* 0x000000788470723c */ /* 0x000fe200000018ff */
[----:B------:R-:W-:Y:S01]  /*4440*/  FADD.FTZ R47, R186, R47 ;  /* 0x0000002fba2f7221 */ /* 0x000fe20000010000 */
[----:B------:R-:W-:Y:S01]  /*4450*/  MUFU.EX2 R200, R200 ;  /* 0x000000c800c87308 */ /* 0x000fe20000000800 */
[----:B-1----:R-:W-:-:S05]  /*4460*/  FADD.FTZ R50, R199, R50 ;  /* 0x00000032c7327221 */ /* 0x002fca0000010000 */
[----:B------:R-:W-:Y:S02]  /*4470*/  HMMA.16816.F32 R148, R132, R150, RZ ;  /* 0x000000968494723c */ /* 0x000fe400000018ff */
[----:B------:R-:W-:Y:S01]  /*4480*/  MUFU.EX2 R202, R202 ;  /* 0x000000ca00ca7308 */ /* 0x000fe20000000800 */
[----:B--2---:R-:W-:-:S04]  /*4490*/  FADD.FTZ R50, R201, R50 ;  /* 0x00000032c9327221 */ /* 0x004fc80000010000 */
[----:B------:R-:W-:Y:S01]  /*44a0*/  FADD.FTZ R50, R203, R50 ;  /* 0x00000032cb327221 */ /* 0x000fe20000010000 */
[----:B------:R-:W-:Y:S02]  /*44b0*/  HMMA.16816.F32 R80, R132, R82, RZ ;  /* 0x000000528450723c */ /* 0x000fe400000018ff */
[----:B------:R-:W1:Y:S01]  /*44c0*/  MUFU.EX2 R183, R183 ;  /* 0x000000b700b77308 */ /* 0x000e620000000800 */
[----:B------:R-:W-:-:S05]  /*44d0*/  FADD.FTZ R50, R205, R50 ;  /* 0x00000032cd327221 */ /* 0x000fca0000010000 */
[C---:B------:R-:W-:Y:S02]  /*44e0*/  HMMA.16816.F32 R96, R132.reuse, R98, RZ ;  /* 0x000000628460723c */ /* 0x040fe400000018ff */
[----:B------:R-:W2:Y:S06]  /*44f0*/  MUFU.EX2 R184, R184 ;  /* 0x000000b800b87308 */ /* 0x000eac0000000800 */
[----:B------:R-:W-:Y:S02]  /*4500*/  HMMA.16816.F32 R108, R132, R110, RZ ;  /* 0x0000006e846c723c */ /* 0x000fe400000018ff */
[----:B------:R-:W3:Y:S01]  /*4510*/  MUFU.EX2 R181, R181 ;  /* 0x000000b500b57308 */ /* 0x000ee20000000800 */
[----:B-1----:R-:W-:-:S05]  /*4520*/  FADD.FTZ R46, R183, R46 ;  /* 0x0000002eb72e7221 */ /* 0x002fca0000010000 */
[----:B------:R-:W-:Y:S02]  /*4530*/  HMMA.16816.F32 R120, R132, R122, RZ ;  /* 0x0000007a8478723c */ /* 0x000fe400000018ff */
[----:B------:R-:W1:Y:S01]  /*4540*/  MUFU.EX2 R180, R180 ;  /* 0x000000b400b47308 */ /* 0x000e620000000800 */
[----:B--2---:R-:W-:-:S05]  /*4550*/  FADD.FTZ R46, R184, R46 ;  /* 0x0000002eb82e7221 */ /* 0x004fca0000010000 */
[----:B------:R-:W-:Y:S02]  /*4560*/  HMMA.16816.F32 R132, R132, R6, RZ ;  /* 0x000000068484723c */ /* 0x000fe400000018ff */
[----:B------:R-:W2:Y:S01]  /*4570*/  MUFU.EX2 R179, R179 ;  /* 0x000000b300b37308 */ /* 0x000ea20000000800 */
[----:B---3--:R-:W-:-:S04]  /*4580*/  FADD.FTZ R46, R181, R46 ;  /* 0x0000002eb52e7221 */ /* 0x008fc80000010000 */
[----:B------:R-:W-:Y:S01]  /*4590*/  LOP3.LUT R7, R5, UR16, R64, 0x96, !PT ;  /* 0x0000001005077c12 */ /* 0x000fe2000f8e9640 */
[----:B------:R-:W-:Y:S01]  /*45a0*/  FFMA.FTZ R64, R229, c[0x0][0x23c], -R176 ;  /* 0x00008f00e5407a23 */ /* 0x000fe200000108b0 */
[--C-:B------:R-:W-:Y:S01]  /*45b0*/  SHF.R.U32.HI R5, RZ, 0x10, R4.reuse ;  /* 0x00000010ff057819 */ /* 0x100fe20000011604 */
[----:B------:R-:W-:Y:S01]  /*45c0*/  FFMA.FTZ R229, R182, c[0x0][0x23c], -R189 ;  /* 0x00008f00b6e57a23 */ /* 0x000fe200000108bd */
[----:B------:R-:W-:Y:S01]  /*45d0*/  LOP3.LUT R6, R4, 0xff, RZ, 0xc0, !PT ;  /* 0x000000ff04067812 */ /* 0x000fe200078ec0ff */
[----:B------:R-:W3:Y:S01]  /*45e0*/  MUFU.EX2 R175, R175 ;  /* 0x000000af00af7308 */ /* 0x000ee20000000800 */
[----:B------:R-:W-:Y:S01]  /*45f0*/  SHF.R.U32.HI R4, RZ, 0x18, R4 ;  /* 0x00000018ff047819 */ /* 0x000fe20000011604 */
[----:B-1----:R-:W-:Y:S01]  /*4600*/  FADD.FTZ R50, R180, R50 ;  /* 0x00000032b4327221 */ /* 0x002fe20000010000 */
[----:B------:R-:W-:Y:S02]  /*4610*/  LOP3.LUT R5, R5, 0xff, RZ, 0xc0, !PT ;  /* 0x000000ff05057812 */ /* 0x000fe400078ec0ff */
[----:B------:R-:W-:Y:S01]  /*4620*/  SHF.R.U32.HI R33, RZ, 0x10, R7 ;  /* 0x00000010ff217819 */ /* 0x000fe20000011607 */
[----:B--2---:R-:W-:Y:S01]  /*4630*/  FADD.FTZ R50, R179, R50 ;  /* 0x00000032b3327221 */ /* 0x004fe20000010000 */
[----:B------:R-:W-:Y:S01]  /*4640*/  PRMT R4, R5, 0x5410, R4 ;  /* 0x0000541005047816 */ /* 0x000fe20000000004 */
[----:B------:R-:W1:Y:S01]  /*4650*/  MUFU.EX2 R64, R64 ;  /* 0x0000004000407308 */ /* 0x000e620000000800 */
[----:B------:R-:W-:-:S02]  /*4660*/  LOP3.LUT R5, R7, 0xffff, RZ, 0xc0, !PT ;  /* 0x0000ffff07057812 */ /* 0x000fc400078ec0ff */
[----:B------:R-:W-:Y:S01]  /*4670*/  PRMT R6, R6, 0x5410, R32 ;  /* 0x0000541006067816 */ /* 0x000fe20000000020 */
[--C-:B------:R-:W-:Y:S01]  /*4680*/  HSET2.LE.AND R4, R4, R58.reuse, PT ;  /* 0x0000003a04047233 */ /* 0x100fe20003803000 */
[----:B------:R-:W-:Y:S02]  /*4690*/  LOP3.LUT R32, R7, 0xff, RZ, 0xc0, !PT ;  /* 0x000000ff07207812 */ /* 0x000fe400078ec0ff */
[----:B------:R-:W-:Y:S01]  /*46a0*/  SHF.R.U32.HI R34, RZ, 0x8, R5 ;  /* 0x00000008ff227819 */ /* 0x000fe20000011605 */
[----:B------:R-:W-:Y:S01]  /*46b0*/  HSET2.LE.AND R6, R6, R58, PT ;  /* 0x0000003a06067233 */ /* 0x000fe20003803000 */
[----:B------:R-:W-:Y:S01]  /*46c0*/  SHF.R.U32.HI R7, RZ, 0x18, R7 ;  /* 0x00000018ff077819 */ /* 0x000fe20000011607 */
[----:B------:R-:W-:Y:S01]  /*46d0*/  MUFU.EX2 R229, R229 ;  /* 0x000000e500e57308 */ /* 0x000fe20000000800 */
[----:B------:R-:W-:Y:S01]  /*46e0*/  LOP3.LUT R5, R33, 0xff, RZ, 0xc0, !PT ;  /* 0x000000ff21057812 */ /* 0x000fe200078ec0ff */
[----:B---3--:R-:W-:Y:S01]  /*46f0*/  FADD.FTZ R50, R175, R50 ;  /* 0x00000032af327221 */ /* 0x008fe20000010000 */
[----:B------:R-:W-:-:S02]  /*4700*/  PRMT R32, R32, 0x5410, R34 ;  /* 0x0000541020207816 */ /* 0x000fc40000000022 */
[----:B------:R-:W-:Y:S01]  /*4710*/  PRMT R5, R5, 0x5410, R7 ;  /* 0x0000541005057816 */ /* 0x000fe20000000007 */
[----:B-1----:R-:W-:Y:S01]  /*4720*/  FADD.FTZ R54, R64, R54 ;  /* 0x0000003640367221 */ /* 0x002fe20000010000 */
[----:B------:R-:W-:Y:S01]  /*4730*/  F2FP.PACK_AB R7, R65, R66 ;  /* 0x000000424107723e */ /* 0x000fe200000000ff */
[----:B------:R-:W-:Y:S02]  /*4740*/  MUFU.EX2 R232, R232 ;  /* 0x000000e800e87308 */ /* 0x000fe40000000800 */
[----:B------:R-:W-:Y:S01]  /*4750*/  HSET2.LE.AND R5, R5, R58, PT ;  /* 0x0000003a05057233 */ /* 0x000fe20003803000 */
[----:B------:R-:W-:Y:S01]  /*4760*/  LOP3.LUT R6, R6, R7, RZ, 0xc0, !PT ;  /* 0x0000000706067212 */ /* 0x000fe200078ec0ff */
[C---:B------:R-:W-:Y:S01]  /*4770*/  FADD.FTZ R54, R63.reuse, R54 ;  /* 0x000000363f367221 */ /* 0x040fe20000010000 */
[----:B------:R-:W-:-:S03]  /*4780*/  F2FP.PACK_AB R7, R63, R64 ;  /* 0x000000403f07723e */ /* 0x000fc600000000ff */
[----:B------:R-:W1:Y:S01]  /*4790*/  MUFU.EX2 R62, R62 ;  /* 0x0000003e003e7308 */ /* 0x000e620000000800 */
[----:B------:R-:W-:Y:S01]  /*47a0*/  LOP3.LUT R7, R4, R7, RZ, 0xc0, !PT ;  /* 0x0000000704077212 */ /* 0x000fe200078ec0ff */
[----:B------:R-:W-:Y:S01]  /*47b0*/  HSET2.LE.AND R4, R32, R58, PT ;  /* 0x0000003a20047233 */ /* 0x000fe20003803000 */
[----:B------:R-:W-:Y:S01]  /*47c0*/  F2FP.PACK_AB R32, R174, R177 ;  /* 0x000000b1ae20723e */ /* 0x000fe200000000ff */
[----:B------:R-:W-:-:S03]  /*47d0*/  FADD.FTZ R54, R200, R54 ;  /* 0x00000036c8367221 */ /* 0x000fc60000010000 */
[----:B------:R-:W-:Y:S01]  /*47e0*/  LOP3.LUT R4, R4, R32, RZ, 0xc0, !PT ;  /* 0x0000002004047212 */ /* 0x000fe200078ec0ff */
[----:B------:R-:W-:Y:S01]  /*47f0*/  MUFU.EX2 R61, R61 ;  /* 0x0000003d003d7308 */ /* 0x000fe20000000800 */
[----:B------:R-:W-:Y:S01]  /*4800*/  F2FP.PACK_AB R32, R172, R173 ;  /* 0x000000adac20723e */ /* 0x000fe200000000ff */
[----:B------:R-:W-:-:S03]  /*4810*/  FADD.FTZ R54, R202, R54 ;  /* 0x00000036ca367221 */ /* 0x000fc60000010000 */
[----:B------:R-:W-:Y:S01]  /*4820*/  LOP3.LUT R5, R5, R32, RZ, 0xc0, !PT ;  /* 0x0000002005057212 */ /* 0x000fe200078ec0ff */
[----:B------:R-:W-:Y:S02]  /*4830*/  FADD.FTZ R54, R204, R54 ;  /* 0x00000036cc367221 */ /* 0x000fe40000010000 */
[----:B------:R-:W2:Y:S02]  /*4840*/  MUFU.EX2 R59, R59 ;  /* 0x0000003b003b7308 */ /* 0x000ea40000000800 */
[----:B------:R-:W-:Y:S02]  /*4850*/  FADD.FTZ R54, R206, R54 ;  /* 0x00000036ce367221 */ /* 0x000fe40000010000 */
[----:B------:R-:W-:Y:S02]  /*4860*/  HMMA.16816.F32 R100, R4, R16, R100 ;  /* 0x000000100464723c */ /* 0x000fe40000001864 */
[----:B-1----:R-:W-:-:S05]  /*4870*/  FADD.FTZ R54, R62, R54 ;  /* 0x000000363e367221 */ /* 0x002fca0000010000 */
[--C-:B------:R-:W-:Y:S01]  /*4880*/  LOP3.LUT R16, R239, UR13, R248.reuse, 0x96, !PT ;  /* 0x0000000def107c12 */ /* 0x100fe2000f8e96f8 */
[----:B------:R-:W-:Y:S01]  /*4890*/  IMAD.WIDE.U32 R238, R238, -0x2daee0ad, RZ ;  /* 0xd2511f53eeee7825 */ /* 0x000fe200078e00ff */
[----:B------:R-:W-:Y:S01]  /*48a0*/  HMMA.16816.F32 R136, R4, R8, R136 ;  /* 0x000000080488723c */ /* 0x000fe20000001888 */
[----:B------:R-:W-:Y:S02]  /*48b0*/  LOP3.LUT R248, R209, UR13, R248, 0x96, !PT ;  /* 0x0000000dd1f87c12 */ /* 0x000fe4000f8e96f8 */
[----:B------:R-:W-:-:S04]  /*48c0*/  IMAD.WIDE.U32 R16, R16, -0x2daee0ad, RZ ;  /* 0xd2511f5310107825 */ /* 0x000fc800078e00ff */
[----:B------:R-:W-:Y:S01]  /*48d0*/  IMAD.WIDE.U32 R248, R248, -0x2daee0ad, RZ ;  /* 0xd2511f53f8f87825 */ /* 0x000fe200078e00ff */
[----:B------:R-:W-:Y:S01]  /*48e0*/  LOP3.LUT R32, R17, UR10, R244, 0x96, !PT ;  /* 0x0000000a11207c12 */ /* 0x000fe2000f8e96f4 */
[----:B------:R-:W-:Y:S01]  /*48f0*/  HMMA.16816.F32 R112, R4, R12, R112 ;  /* 0x0000000c0470723c */ /* 0x000fe20000001870 */
[----:B------:R-:W-:Y:S01]  /*4900*/  LOP3.LUT R236, R239, UR8, R16, 0x96, !PT ;  /* 0x00000008efec7c12 */ /* 0x000fe2000f8e9610 */
[----:B--2---:R-:W-:Y:S02]  /*4910*/  FADD.FTZ R54, R59, R54 ;  /* 0x000000363b367221 */ /* 0x004fe40000010000 */
[----:B------:R-:W-:-:S04]  /*4920*/  IMAD.WIDE.U32 R32, R32, -0x326172a9, RZ ;  /* 0xcd9e8d5720207825 */ /* 0x000fc800078e00ff */
[----:B------:R-:W-:Y:S01]  /*4930*/  IMAD.WIDE.U32 R236, R236, -0x326172a9, RZ ;  /* 0xcd9e8d57ecec7825 */ /* 0x000fe200078e00ff */
[----:B------:R-:W-:Y:S01]  /*4940*/  LOP3.LUT R34, R33, UR9, R242, 0x96, !PT ;  /* 0x0000000921227c12 */ /* 0x000fe2000f8e96f2 */
[----:B------:R-:W-:Y:S02]  /*4950*/  HMMA.16816.F32 R120, R4, R14, R120 ;  /* 0x0000000e0478723c */ /* 0x000fe40000001878 */
[----:B------:R-:W-:Y:S02]  /*4960*/  FADD.FTZ R54, R61, R54 ;  /* 0x000000363d367221 */ /* 0x000fe40000010000 */
[----:B------:R-:W-:-:S04]  /*4970*/  IMAD.WIDE.U32 R34, R34, -0x2daee0ad, RZ ;  /* 0xd2511f5322227825 */ /* 0x000fc800078e00ff */
[----:B------:R-:W-:Y:S01]  /*4980*/  HMMA.16816.F32 R160, R4, R28, R160 ;  /* 0x0000001c04a0723c */ /* 0x000fe200000018a0 */
[----:B------:R-:W-:-:S05]  /*4990*/  LOP3.LUT R8, R35, UR6, R238, 0x96, !PT ;  /* 0x0000000623087c12 */ /* 0x000fca000f8e96ee */
[----:B------:R-:W-:Y:S02]  /*49a0*/  IMAD.WIDE.U32 R16, R8, -0x326172a9, RZ ;  /* 0xcd9e8d5708107825 */ /* 0x000fe400078e00ff */
[C---:B------:R-:W-:Y:S03]  /*49b0*/  HMMA.16816.F32 R68, R4.reuse, R24, R68 ;  /* 0x000000180444723c */ /* 0x040fe60000001844 */
[----:B------:R-:W-:Y:S02]  /*49c0*/  LOP3.LUT R12, R17, UR17, R236, 0x96, !PT ;  /* 0x00000011110c7c12 */ /* 0x000fe4000f8e96ec */
[----:B------:R-:W-:Y:S02]  /*49d0*/  LOP3.LUT R8, R16, 0xffff, RZ, 0xc0, !PT ;  /* 0x0000ffff10087812 */ /* 0x000fe400078ec0ff */
[----:B------:R-:W-:Y:S01]  /*49e0*/  SHF.R.U32.HI R9, RZ, 0x10, R16 ;  /* 0x00000010ff097819 */ /* 0x000fe20000011610 */
[----:B------:R-:W-:Y:S01]  /*49f0*/  HMMA.16816.F32 R84, R4, R20, R84 ;  /* 0x000000140454723c */ /* 0x000fe20000001854 */
[----:B------:R-:W-:-:S02]  /*4a00*/  LOP3.LUT R13, R12, 0xffff, RZ, 0xc0, !PT ;  /* 0x0000ffff0c0d7812 */ /* 0x000fc400078ec0ff */
[----:B------:R-:W-:Y:S02]  /*4a10*/  SHF.R.U32.HI R14, RZ, 0x10, R12 ;  /* 0x00000010ff0e7819 */ /* 0x000fe4000001160c */
[----:B------:R-:W-:Y:S02]  /*4a20*/  SHF.R.U32.HI R8, RZ, 0x8, R8 ;  /* 0x00000008ff087819 */ /* 0x000fe40000011608 */
[----:B------:R-:W-:Y:S01]  /*4a30*/  LOP3.LUT R9, R9, 0xff, RZ, 0xc0, !PT ;  /* 0x000000ff09097812 */ /* 0x000fe200078ec0ff */
[----:B------:R-:W-:Y:S01]  /*4a40*/  HMMA.16816.F32 R148, R4, R30, R148 ;  /* 0x0000001e0494723c */ /* 0x000fe20000001894 */
[----:B------:R-:W-:Y:S01]  /*4a50*/  SHF.R.U32.HI R13, RZ, 0x8, R13 ;  /* 0x00000008ff0d7819 */ /* 0x000fe2000001160d */
[----:B------:R-:W1:Y:S01]  /*4a60*/  LDSM.16.MT88.4 R28, [R213+0x9800] ;  /* 0x00980000d51c783b */ /* 0x000e620000004200 */
[----:B------:R-:W-:Y:S02]  /*4a70*/  LOP3.LUT R14, R14, 0xff, RZ, 0xc0, !PT ;  /* 0x000000ff0e0e7812 */ /* 0x000fe400078ec0ff */
[----:B------:R-:W-:-:S02]  /*4a80*/  LOP3.LUT R35, R16, 0xff, RZ, 0xc0, !PT ;  /* 0x000000ff10237812 */ /* 0x000fc400078ec0ff */
[----:B------:R-:W-:Y:S01]  /*4a90*/  SHF.R.U32.HI R33, RZ, 0x18, R16 ;  /* 0x00000018ff217819 */ /* 0x000fe20000011610 */
[C---:B------:R-:W-:Y:S01]  /*4aa0*/  HMMA.16816.F32 R80, R4.reuse, R26, R80 ;  /* 0x0000001a0450723c */ /* 0x040fe20000001850 */
[----:B------:R-:W-:Y:S01]  /*4ab0*/  LOP3.LUT R211, R12, 0xff, RZ, 0xc0, !PT ;  /* 0x000000ff0cd37812 */ /* 0x000fe200078ec0ff */
[----:B------:R-:W2:Y:S01]  /*4ac0*/  LDSM.16.MT88.4 R24, [R212+0x9800] ;  /* 0x00980000d418783b */ /* 0x000ea20000004200 */
[----:B------:R-:W-:Y:S02]  /*4ad0*/  SHF.R.U32.HI R207, RZ, 0x18, R12 ;  /* 0x00000018ffcf7819 */ /* 0x000fe4000001160c */
[----:B------:R-:W-:Y:S02]  /*4ae0*/  PRMT R35, R35, 0x5410, R8 ;  /* 0x0000541023237816 */ /* 0x000fe40000000008 */
[----:B------:R-:W-:Y:S01]  /*4af0*/  PRMT R33, R9, 0x5410, R33 ;  /* 0x0000541009217816 */ /* 0x000fe20000000021 */
[----:B------:R-:W-:Y:S01]  /*4b00*/  HMMA.16816.F32 R96, R4, R22, R96 ;  /* 0x000000160460723c */ /* 0x000fe20000001860 */
[----:B------:R-:W-:Y:S01]  /*4b10*/  PRMT R211, R211, 0x5410, R13 ;  /* 0x00005410d3d37816 */ /* 0x000fe2000000000d */
[----:B------:R-:W3:Y:S01]  /*4b20*/  LDSM.16.MT88.4 R20, [R213+0xa800] ;  /* 0x00a80000d514783b */ /* 0x000ee20000004200 */
[----:B------:R-:W-:-:S03]  /*4b30*/  PRMT R207, R14, 0x5410, R207 ;  /* 0x000054100ecf7816 */ /* 0x000fc600000000cf */
[----:B------:R-:W-:Y:S02]  /*4b40*/  LDSM.16.MT88.4 R12, [R213+0xb800] ;  /* 0x00b80000d50c783b */ /* 0x000fe40000004200 */
[C---:B------:R-:W-:Y:S02]  /*4b50*/  HMMA.16816.F32 R108, R4.reuse, R18, R108 ;  /* 0x00000012046c723c */ /* 0x040fe4000000186c */
[----:B------:R-:W4:Y:S06]  /*4b60*/  LDSM.16.MT88.4 R16, [R212+0xa800] ;  /* 0x00a80000d410783b */ /* 0x000f2c0000004200 */
[----:B------:R-:W-:Y:S01]  /*4b70*/  HMMA.16816.F32 R132, R4, R10, R132 ;  /* 0x0000000a0484723c */ /* 0x000fe20000001884 */
[----:B------:R-:W5:Y:S06]  /*4b80*/  LDSM.16.MT88.4 R8, [R212+0xb800] ;  /* 0x00b80000d408783b */ /* 0x000f6c0000004200 */
[----:B------:R-:W-:Y:S01]  /*4b90*/  HSET2.LE.AND R4, R211, R58, PT ;  /* 0x0000003ad3047233 */ /* 0x000fe20003803000 */
[----:B------:R-:W-:-:S02]  /*4ba0*/  F2FP.PACK_AB R5, R192, R190 ;  /* 0x000000bec005723e */ /* 0x000fc400000000ff */
[----:B------:R-:W-:Y:S02]  /*4bb0*/  F2FP.PACK_AB R6, R198, R194 ;  /* 0x000000c2c606723e */ /* 0x000fe400000000ff */
[----:B------:R-:W-:Y:S01]  /*4bc0*/  LOP3.LUT R4, R4, R5, RZ, 0xc0, !PT ;  /* 0x0000000504047212 */ /* 0x000fe200078ec0ff */
[--C-:B------:R-:W-:Y:S01]  /*4bd0*/  HSET2.LE.AND R5, R207, R58.reuse, PT ;  /* 0x0000003acf057233 */ /* 0x100fe20003803000 */
[----:B------:R-:W-:Y:S01]  /*4be0*/  LOP3.LUT R211, R249, UR10, R230, 0x96, !PT ;  /* 0x0000000af9d37c12 */ /* 0x000fe2000f8e96e6 */
[----:B------:R-:W-:Y:S01]  /*4bf0*/  IMAD.WIDE.U32 R230, R210, -0x326172a9, RZ ;  /* 0xcd9e8d57d2e67825 */ /* 0x000fe200078e00ff */
[----:B------:R-:W-:Y:S02]  /*4c00*/  F2FP.PACK_AB R7, R195, R193 ;  /* 0x000000c1c307723e */ /* 0x000fe400000000ff */
[----:B------:R-:W-:Y:S01]  /*4c10*/  LOP3.LUT R5, R5, R6, RZ, 0xc0, !PT ;  /* 0x0000000605057212 */ /* 0x000fe200078ec0ff */
[----:B------:R-:W-:Y:S01]  /*4c20*/  HSET2.LE.AND R6, R35, R58, PT ;  /* 0x0000003a23067233 */ /* 0x000fe20003803000 */
[----:B------:R-:W-:Y:S01]  /*4c30*/  IMAD.WIDE.U32 R210, R211, -0x326172a9, RZ ;  /* 0xcd9e8d57d3d27825 */ /* 0x000fe200078e00ff */
[----:B------:R-:W-:-:S03]  /*4c40*/  LOP3.LUT R208, R231, UR11, R208, 0x96, !PT ;  /* 0x0000000be7d07c12 */ /* 0x000fc6000f8e96d0 */
[----:B------:R-:W-:Y:S01]  /*4c50*/  LOP3.LUT R6, R6, R7, RZ, 0xc0, !PT ;  /* 0x0000000706067212 */ /* 0x000fe200078ec0ff */
[----:B------:R-:W-:Y:S01]  /*4c60*/  HSET2.LE.AND R7, R33, R58, PT ;  /* 0x0000003a21077233 */ /* 0x000fe20003803000 */
[----:B------:R-:W-:Y:S02]  /*4c70*/  F2FP.PACK_AB R33, R196, R197 ;  /* 0x000000c5c421723e */ /* 0x000fe400000000ff */
[----:B------:R-:W-:Y:S01]  /*4c80*/  LOP3.LUT R209, R211, UR9, R230, 0x96, !PT ;  /* 0x00000009d3d17c12 */ /* 0x000fe2000f8e96e6 */
[----:B------:R-:W-:Y:S01]  /*4c90*/  IMAD.WIDE.U32 R230, R208, -0x2daee0ad, RZ ;  /* 0xd2511f53d0e67825 */ /* 0x000fe200078e00ff */
[----:B------:R-:W-:-:S03]  /*4ca0*/  LOP3.LUT R7, R7, R33, RZ, 0xc0, !PT ;  /* 0x0000002107077212 */ /* 0x000fc600078ec0ff */
[----:B------:R-:W-:-:S04]  /*4cb0*/  IMAD.WIDE.U32 R208, R209, -0x2daee0ad, RZ ;  /* 0xd2511f53d1d07825 */ /* 0x000fc800078e00ff */
        /* <DEDUP_REMOVED lines=12> */
[----:B------:R-:W-:-:S02]  /*4d80*/  LOP3.LUT R4, R209, UR6, R230, 0x96, !PT ;  /* 0x00000006d1047c12 */ /* 0x000fc4000f8e96e6 */
[----:B------:R-:W-:-:S03]  /*4d90*/  LOP3.LUT R230, R231, UR8, R248, 0x96, !PT ;  /* 0x00000008e7e67c12 */ /* 0x000fc6000f8e96f8 */
[----:B------:R-:W-:-:S04]  /*4da0*/  IMAD.WIDE.U32 R238, R4, -0x326172a9, RZ ;  /* 0xcd9e8d5704ee7825 */ /* 0x000fc800078e00ff */
[----:B------:R-:W-:Y:S01]  /*4db0*/  IMAD.WIDE.U32 R230, R230, -0x326172a9, RZ ;  /* 0xcd9e8d57e6e67825 */ /* 0x000fe200078e00ff */
[C---:B------:R-:W-:Y:S02]  /*4dc0*/  LOP3.LUT R4, R238.reuse, 0xffff, RZ, 0xc0, !PT ;  /* 0x0000ffffee047812 */ /* 0x040fe400078ec0ff */
[----:B------:R-:W-:Y:S02]  /*4dd0*/  LOP3.LUT R6, R238, 0xff, RZ, 0xc0, !PT ;  /* 0x000000ffee067812 */ /* 0x000fe400078ec0ff */
[----:B------:R-:W-:Y:S02]  /*4de0*/  SHF.R.U32.HI R4, RZ, 0x8, R4 ;  /* 0x00000008ff047819 */ /* 0x000fe40000011604 */
[----:B------:R-:W-:Y:S02]  /*4df0*/  SHF.R.U32.HI R5, RZ, 0x18, R238 ;  /* 0x00000018ff057819 */ /* 0x000fe400000116ee */
[----:B------:R-:W-:Y:S02]  /*4e00*/  PRMT R6, R6, 0x5410, R4 ;  /* 0x0000541006067816 */ /* 0x000fe40000000004 */
[----:B------:R-:W-:-:S02]  /*4e10*/  SHF.R.U32.HI R4, RZ, 0x10, R238 ;  /* 0x00000010ff047819 */ /* 0x000fc400000116ee */
[----:B------:R-:W-:Y:S01]  /*4e20*/  LOP3.LUT R7, R239, UR17, R230, 0x96, !PT ;  /* 0x00000011ef077c12 */ /* 0x000fe2000f8e96e6 */
[--C-:B------:R-:W-:Y:S01]  /*4e30*/  HSET2.LE.AND R6, R6, R58.reuse, PT ;  /* 0x0000003a06067233 */ /* 0x100fe20003803000 */
[----:B------:R-:W-:Y:S01]  /*4e40*/  LOP3.LUT R4, R4, 0xff, RZ, 0xc0, !PT ;  /* 0x000000ff04047812 */ /* 0x000fe200078ec0ff */
[----:B------:R-:W-:Y:S01]  /*4e50*/  FFMA.FTZ R230, R185, c[0x0][0x23c], -R191 ;  /* 0x00008f00b9e67a23 */ /* 0x000fe200000108bf */
[C---:B------:R-:W-:Y:S02]  /*4e60*/  LOP3.LUT R35, R7.reuse, 0xffff, RZ, 0xc0, !PT ;  /* 0x0000ffff07237812 */ /* 0x040fe400078ec0ff */
[----:B------:R-:W-:Y:S02]  /*4e70*/  PRMT R4, R4, 0x5410, R5 ;  /* 0x0000541004047816 */ /* 0x000fe40000000005 */
[--C-:B------:R-:W-:Y:S01]  /*4e80*/  SHF.R.U32.HI R5, RZ, 0x10, R7.reuse ;  /* 0x00000010ff057819 */ /* 0x100fe20000011607 */
[----:B------:R-:W1:Y:S01]  /*4e90*/  MUFU.EX2 R230, R230 ;  /* 0x000000e600e67308 */ /* 0x000e620000000800 */
[----:B------:R-:W-:Y:S01]  /*4ea0*/  LOP3.LUT R33, R7, 0xff, RZ, 0xc0, !PT ;  /* 0x000000ff07217812 */ /* 0x000fe200078ec0ff */
[----:B------:R-:W-:Y:S01]  /*4eb0*/  HSET2.LE.AND R4, R4, R58, PT ;  /* 0x0000003a04047233 */ /* 0x000fe20003803000 */
[----:B------:R-:W-:-:S02]  /*4ec0*/  SHF.R.U32.HI R7, RZ, 0x18, R7 ;  /* 0x00000018ff077819 */ /* 0x000fc40000011607 */
[----:B------:R-:W-:Y:S02]  /*4ed0*/  LOP3.LUT R5, R5, 0xff, RZ, 0xc0, !PT ;  /* 0x000000ff05057812 */ /* 0x000fe400078ec0ff */
[----:B------:R-:W-:Y:S02]  /*4ee0*/  SHF.R.U32.HI R35, RZ, 0x8, R35 ;  /* 0x00000008ff237819 */ /* 0x000fe40000011623 */
[----:B------:R-:W-:Y:S02]  /*4ef0*/  PRMT R5, R5, 0x5410, R7 ;  /* 0x0000541005057816 */ /* 0x000fe40000000007 */
[----:B------:R-:W-:Y:S02]  /*4f00*/  F2FP.PACK_AB R7, R205, R203 ;  /* 0x000000cbcd07723e */ /* 0x000fe400000000ff */
[----:B------:R-:W-:Y:S01]  /*4f10*/  PRMT R33, R33, 0x5410, R35 ;  /* 0x0000541021217816 */ /* 0x000fe20000000023 */
[----:B------:R-:W-:Y:S01]  /*4f20*/  HSET2.LE.AND R5, R5, R58, PT ;  /* 0x0000003a05057233 */ /* 0x000fe20003803000 */
[----:B------:R-:W-:-:S02]  /*4f30*/  LOP3.LUT R6, R6, R7, RZ, 0xc0, !PT ;  /* 0x0000000706067212 */ /* 0x000fc400078ec0ff */
[----:B------:R-:W-:Y:S02]  /*4f40*/  F2FP.PACK_AB R7, R206, R204 ;  /* 0x000000ccce07723e */ /* 0x000fe400000000ff */
[C---:B------:R-:W-:Y:S01]  /*4f50*/  F2FP.PACK_AB R35, R229.reuse, R181 ;  /* 0x000000b5e523723e */ /* 0x040fe200000000ff */
[----:B------:R-:W-:Y:S01]  /*4f60*/  FADD.FTZ R229, R229, R46 ;  /* 0x0000002ee5e57221 */ /* 0x000fe20000010000 */
[----:B------:R-:W-:Y:S01]  /*4f70*/  LOP3.LUT R7, R4, R7, RZ, 0xc0, !PT ;  /* 0x0000000704077212 */ /* 0x000fe200078ec0ff */
[----:B------:R-:W-:Y:S01]  /*4f80*/  HSET2.LE.AND R4, R33, R58, PT ;  /* 0x0000003a21047233 */ /* 0x000fe20003803000 */
[----:B------:R-:W-:Y:S02]  /*4f90*/  F2FP.PACK_AB R33, R201, R199 ;  /* 0x000000c7c921723e */ /* 0x000fe400000000ff */
[----:B------:R-:W-:Y:S01]  /*4fa0*/  LOP3.LUT R210, R231, UR7, R210, 0x96, !PT ;  /* 0x00000007e7d27c12 */ /* 0x000fe2000f8e96d2 */
[----:B------:R-:W-:Y:S01]  /*4fb0*/  FFMA.FTZ R231, R60, c[0x0][0x23c], -R176 ;  /* 0x00008f003ce77a23 */ /* 0x000fe200000108b0 */
[----:B------:R-:W-:-:S02]  /*4fc0*/  LOP3.LUT R4, R4, R33, RZ, 0xc0, !PT ;  /* 0x0000002104047212 */ /* 0x000fc400078ec0ff */
[----:B------:R-:W-:Y:S01]  /*4fd0*/  F2FP.PACK_AB R33, R202, R200 ;  /* 0x000000c8ca21723e */ /* 0x000fe200000000ff */
[----:B------:R-:W-:Y:S02]  /*4fe0*/  IMAD.WIDE.U32 R210, R210, -0x2daee0ad, RZ ;  /* 0xd2511f53d2d27825 */ /* 0x000fe400078e00ff */
[----:B------:R-:W2:Y:S01]  /*4ff0*/  MUFU.EX2 R231, R231 ;  /* 0x000000e700e77308 */ /* 0x000ea20000000800 */
[----:B------:R-:W-:Y:S02]  /*5000*/  LOP3.LUT R5, R5, R33, RZ, 0xc0, !PT ;  /* 0x0000002105057212 */ /* 0x000fe400078ec0ff */
[----:B------:R-:W-:Y:S02]  /*5010*/  F2FP.PACK_AB R33, R184, R183 ;  /* 0x000000b7b821723e */ /* 0x000fe400000000ff */
[----:B------:R-:W-:-:S03]  /*5020*/  LOP3.LUT R208, R211, UR16, R208, 0x96, !PT ;  /* 0x00000010d3d07c12 */ /* 0x000fc6000f8e96d0 */
[C---:B------:R-:W-:Y:S01]  /*5030*/  HMMA.16816.F32 R100, R4.reuse, R16, R100 ;  /* 0x000000100464723c */ /* 0x040fe20000001864 */
[C---:B------:R-:W-:Y:S02]  /*5040*/  LOP3.LUT R67, R208.reuse, 0xffff, RZ, 0xc0, !PT ;  /* 0x0000ffffd0437812 */ /* 0x040fe400078ec0ff */
[----:B------:R-:W-:Y:S02]  /*5050*/  SHF.R.U32.HI R176, RZ, 0x10, R208 ;  /* 0x00000010ffb07819 */ /* 0x000fe400000116d0 */
[----:B------:R-:W-:Y:S02]  /*5060*/  LOP3.LUT R60, R208, 0xff, RZ, 0xc0, !PT ;  /* 0x000000ffd03c7812 */ /* 0x000fe400078ec0ff */
[----:B------:R-:W-:Y:S01]  /*5070*/  LOP3.LUT R16, R237, UR7, R32, 0x96, !PT ;  /* 0x00000007ed107c12 */ /* 0x000fe2000f8e9620 */
[----:B------:R-:W-:Y:S01]  /*5080*/  HMMA.16816.F32 R108, R4, R18, R108 ;  /* 0x00000012046c723c */ /* 0x000fe2000000186c */
[----:B------:R-:W-:Y:S02]  /*5090*/  SHF.R.U32.HI R208, RZ, 0x18, R208 ;  /* 0x00000018ffd07819 */ /* 0x000fe400000116d0 */
[----:B------:R-:W-:Y:S01]  /*50a0*/  SHF.R.U32.HI R67, RZ, 0x8, R67 ;  /* 0x00000008ff437819 */ /* 0x000fe20000011643 */
[----:B------:R-:W-:Y:S01]  /*50b0*/  IMAD.WIDE.U32 R16, R16, -0x2daee0ad, RZ ;  /* 0xd2511f5310107825 */ /* 0x000fe200078e00ff */
[----:B------:R-:W-:-:S02]  /*50c0*/  LOP3.LUT R176, R176, 0xff, RZ, 0xc0, !PT ;  /* 0x000000ffb0b07812 */ /* 0x000fc400078ec0ff */
[----:B------:R-:W-:Y:S01]  /*50d0*/  PRMT R60, R60, 0x5410, R67 ;  /* 0x000054103c3c7816 */ /* 0x000fe20000000043 */
[C---:B------:R-:W-:Y:S01]  /*50e0*/  HMMA.16816.F32 R112, R4.reuse, R12, R112 ;  /* 0x0000000c0470723c */ /* 0x040fe20000001870 */
[----:B------:R-:W-:Y:S02]  /*50f0*/  LOP3.LUT R34, R17, UR16, R34, 0x96, !PT ;  /* 0x0000001011227c12 */ /* 0x000fe4000f8e9622 */
[----:B------:R-:W-:Y:S02]  /*5100*/  LOP3.LUT R18, R16, 0xff, RZ, 0xc0, !PT ;  /* 0x000000ff10127812 */ /* 0x000fe400078ec0ff */
[C---:B------:R-:W-:Y:S02]  /*5110*/  LOP3.LUT R19, R34.reuse, 0xffff, RZ, 0xc0, !PT ;  /* 0x0000ffff22137812 */ /* 0x040fe400078ec0ff */
[----:B------:R-:W-:Y:S01]  /*5120*/  LOP3.LUT R12, R34, 0xff, RZ, 0xc0, !PT ;  /* 0x000000ff220c7812 */ /* 0x000fe200078ec0ff */
[----:B------:R-:W-:Y:S01]  /*5130*/  HMMA.16816.F32 R120, R4, R14, R120 ;  /* 0x0000000e0478723c */ /* 0x000fe20000001878 */
[----:B------:R-:W-:-:S02]  /*5140*/  SHF.R.U32.HI R19, RZ, 0x8, R19 ;  /* 0x00000008ff137819 */ /* 0x000fc40000011613 */
[----:B------:R-:W-:Y:S02]  /*5150*/  LOP3.LUT R13, R16, 0xffff, RZ, 0xc0, !PT ;  /* 0x0000ffff100d7812 */ /* 0x000fe400078ec0ff */
        /* <DEDUP_REMOVED lines=28> */
[----:B------:R-:W-:Y:S01]  /*5320*/  LDSM.16.MT88.4 R12, [R213+0xbc00] ;  /* 0x00bc0000d50c783b */ /* 0x000fe20000004200 */
[----:B------:R-:W-:Y:S01]  /*5330*/  F2FP.PACK_AB R67, R179, R180 ;  /* 0x000000b4b343723e */ /* 0x000fe200000000ff */
        /* <DEDUP_REMOVED lines=54> */
[----:B------:R-:W-:Y:S01]  /*56a0*/  UIADD3 UR27, UR26, -0x2, URZ ;  /* 0xfffffffe1a1b7890 */ /* 0x000fe2000fffe03f */
[----:B------:R-:W-:-:S04]  /*56b0*/  DEPBAR.LE SB0, 0x0 ;  /* 0x000080000000791a */ /* 0x000fc80000000000 */
[----:B------:R-:W-:Y:S02]  /*56c0*/  USHF.R.S32.HI UR28, URZ, 0x1f, UR27 ;  /* 0x0000001f3f1c7899 */ /* 0x000fe4000801141b */
[----:B------:R-:W-:Y:S02]  /*56d0*/  ULDC.64 UR4, c[0x0][0x1a0] ;  /* 0x0000680000047ab9 */ /* 0x000fe40000000a00 */
[----:B------:R-:W-:Y:S02]  /*56e0*/  UIMAD UR28, UR28, UR4, URZ ;  /* 0x000000041c1c72a4 */ /* 0x000fe4000f8e023f */
[----:B------:R-:W-:Y:S02]  /*56f0*/  UIMAD.WIDE.U32 UR30, UR27, UR4, URZ ;  /* 0x000000041b1e72a5 */ /* 0x000fe4000f8e003f */
[----:B------:R-:W-:Y:S02]  /*5700*/  UIMAD UR5, UR27, UR5, UR28 ;  /* 0x000000051b0572a4 */ /* 0x000fe4000f8e021c */
[----:B------:R-:W-:-:S02]  /*5710*/  UIADD3 UR4, UR26, -0x2, URZ ;  /* 0xfffffffe1a047890 */ /* 0x000fc4000fffe03f */
[----:B------:R-:W-:Y:S01]  /*5720*/  UIADD3 UR5, UR31, UR5, URZ ;  /* 0x000000051f057290 */ /* 0x000fe2000fffe03f */
[----:B------:R-:W-:Y:S01]  /*5730*/  IMAD.U32 R6, RZ, RZ, UR30 ;  /* 0x0000001eff067e24 */ /* 0x000fe2000f8e00ff */
[----:B------:R-:W-:Y:S01]  /*5740*/  UISETP.NE.AND UP0, UPT, UR26, 0x2, UPT ;  /* 0x000000021a00788c */ /* 0x000fe2000bf05270 */
[----:B------:R-:W-:-:S03]  /*5750*/  IMAD.U32 R7, RZ, RZ, UR31 ;  /* 0x0000001fff077e24 */ /* 0x000fc6000f8e00ff */
[----:B------:R-:W-:Y:S01]  /*5760*/  IMAD.U32 R0, RZ, RZ, UR5 ;  /* 0x00000005ff007e24 */ /* 0x000fe2000f8e00ff */
[----:B------:R-:W-:Y:S01]  /*5770*/  BAR.SYNC.DEFER_BLOCKING 0x0 ;  /* 0x0000000000007b1d */ /* 0x000fe20000010000 */
[----:B------:R-:W-:-:S04]  /*5780*/  LEA R2, P0, R6, R246, 0x6 ;  /* 0x000000f606027211 */ /* 0x000fc800078030ff */
[----:B------:R-:W-:Y:S02]  /*5790*/  LEA R4, P1, R2, c[0x0][0x170], 0x1 ;  /* 0x00005c0002047a11 */ /* 0x000fe400078208ff */
[----:B------:R-:W-:Y:S02]  /*57a0*/  LEA.HI.X R0, R6, R223, R0, 0x6, P0 ;  /* 0x000000df06007211 */ /* 0x000fe400000f3400 */
[----:B------:R-:W-:Y:S02]  /*57b0*/  IADD3 R6, P0, R4, UR21, RZ ;  /* 0x0000001504067c10 */ /* 0x000fe4000ff1e0ff */
[----:B------:R-:W-:Y:S02]  /*57c0*/  LEA.HI.X R5, R2, c[0x0][0x174], R0, 0x1, P1 ;  /* 0x00005d0002057a11 */ /* 0x000fe400008f0c00 */
[----:B------:R-:W1:Y:S02]  /*57d0*/  S2R R0, SR_TID.X ;  /* 0x0000000000007919 */ /* 0x000e640000002100 */
[----:B------:R-:W-:-:S02]  /*57e0*/  IADD3.X R7, R5, UR20, RZ, P0, !PT ;  /* 0x0000001405077c10 */ /* 0x000fc400087fe4ff */
[----:B------:R-:W-:Y:S01]  /*57f0*/  @!PT LDS RZ, [RZ] ;  /* 0x00000000fffff984 */ /* 0x000fe20000000800 */
[----:B------:R-:W-:Y:S01]  /*5800*/  @!PT LDS RZ, [RZ] ;  /* 0x00000000fffff984 */ /* 0x000fe20000000800 */
[----:B------:R-:W-:Y:S01]  /*5810*/  @!PT LDS RZ, [RZ] ;  /* 0x00000000fffff984 */ /* 0x000fe20000000800 */
[----:B------:R2:W-:Y:S04]  /*5820*/  LDGSTS.E.BYPASS.LTC128B.128 [R218+0x9000], [R4.64] ;  /* 0x0900000004da7fae */ /* 0x0005e8000b901d56 */
[----:B------:R2:W-:Y:S04]  /*5830*/  LDGSTS.E.BYPASS.LTC128B.128 [R218+0xa000], [R4.64+0x40] ;  /* 0x0a00004004da7fae */ /* 0x0005e8000b901d56 */
[----:B------:R2:W-:Y:S04]  /*5840*/  LDGSTS.E.BYPASS.LTC128B.128 [R218+0xb000], [R4.64+0x80] ;  /* 0x0b00008004da7fae */ /* 0x0005e8000b901d56 */
[----:B------:R2:W-:Y:S01]  /*5850*/  LDGSTS.E.BYPASS.LTC128B.128 [R218+0x9800], [R6.64] ;  /* 0x0980000006da7fae */ /* 0x0005e2000b901d56 */
[----:B-1----:R-:W-:-:S02]  /*5860*/  IMAD.SHL.U32 R2, R0, 0x2, RZ ;  /* 0x0000000200027824 */ /* 0x002fc400078e00ff */
[----:B------:R-:W-:Y:S01]  /*5870*/  IMAD.U32 R0, RZ, RZ, UR4 ;  /* 0x00000004ff007e24 */ /* 0x000fe2000f8e00ff */
[----:B------:R2:W-:Y:S02]  /*5880*/  LDGSTS.E.BYPASS.LTC128B.128 [R218+0xa800], [R6.64+0x40] ;  /* 0x0a80004006da7fae */ /* 0x0005e4000b901d56 */
[----:B------:R-:W-:Y:S02]  /*5890*/  LOP3.LUT R2, R2, 0x6, RZ, 0xc0, !PT ;  /* 0x0000000602027812 */ /* 0x000fe400078ec0ff */
[----:B------:R2:W-:Y:S03]  /*58a0*/  LDGSTS.E.BYPASS.LTC128B.128 [R218+0xb800], [R6.64+0x80] ;  /* 0x0b80008006da7fae */ /* 0x0005e6000b901d56 */
[----:B------:R-:W-:Y:S01]  /*58b0*/  IMAD R0, R0, 0x40, R2 ;  /* 0x0000004000007824 */ /* 0x000fe200078e0202 */
[----:B------:R-:W-:Y:S04]  /*58c0*/  LDSM.16.M88.4 R188, [R216] ;  /* 0x00000000d8bc783b */ /* 0x000fe80000000200 */
[----:B------:R-:W-:Y:S01]  /*58d0*/  LDSM.16.M88.4 R180, [R216+0x400] ;  /* 0x00040000d8b4783b */ /* 0x000fe20000000200 */
[----:B------:R-:W-:-:S02]  /*58e0*/  IADD3 R2, R0, 0x1, RZ ;  /* 0x0000000100027810 */ /* 0x000fc40007ffe0ff */
[C---:B------:R-:W-:Y:S01]  /*58f0*/  ISETP.GE.AND P4, PT, R0.reuse, R240, PT ;  /* 0x000000f00000720c */ /* 0x040fe20003f86270 */
[----:B------:R-:W-:Y:S01]  /*5900*/  LDSM.16.M88.4 R172, [R216+0x800] ;  /* 0x00080000d8ac783b */ /* 0x000fe20000000200 */
[----:B------:R-:W-:Y:S02]  /*5910*/  ISETP.GE.AND P3, PT, R0, R228, PT ;  /* 0x000000e40000720c */ /* 0x000fe40003f66270 */
[C---:B------:R-:W-:Y:S01]  /*5920*/  ISETP.GE.AND P1, PT, R2.reuse, R3, PT ;  /* 0x000000030200720c */ /* 0x040fe20003f26270 */
[----:B------:R-:W-:Y:S01]  /*5930*/  LDSM.16.M88.4 R236, [R216+0xc00] ;  /* 0x000c0000d8ec783b */ /* 0x000fe20000000200 */
[-C--:B------:R-:W-:Y:S02]  /*5940*/  ISETP.GE.AND P2, PT, R2, R164.reuse, PT ;  /* 0x000000a40200720c */ /* 0x080fe40003f46270 */
[----:B------:R-:W-:Y:S01]  /*5950*/  ISETP.GE.AND P0, PT, R0, R164, PT ;  /* 0x000000a40000720c */ /* 0x000fe20003f06270 */
[----:B------:R-:W1:Y:S01]  /*5960*/  LDSM.16.M88.4 R60, [R217] ;  /* 0x00000000d93c783b */ /* 0x000e620000000200 */
[----:B------:R-:W-:-:S02]  /*5970*/  ISETP.GE.AND P6, PT, R2, R240, PT ;  /* 0x000000f00200720c */ /* 0x000fc40003fc6270 */
[----:B------:R-:W-:Y:S01]  /*5980*/  ISETP.GE.AND P5, PT, R2, R228, PT ;  /* 0x000000e40200720c */ /* 0x000fe20003fa6270 */
[----:B------:R-:W-:Y:S04]  /*5990*/  LDSM.16.M88.4 R208, [R214] ;  /* 0x00000000d6d0783b */ /* 0x000fe80000000200 */
[----:B--2---:R-:W2:Y:S04]  /*59a0*/  LDSM.16.M88.4 R4, [R217+0x1000] ;  /* 0x00100000d904783b */ /* 0x004ea80000000200 */
[----:B------:R-:W3:Y:S04]  /*59b0*/  LDSM.16.M88.4 R44, [R215+0x1000] ;  /* 0x00100000d72c783b */ /* 0x000ee80000000200 */
[----:B------:R-:W4:Y:S04]  /*59c0*/  LDSM.16.M88.4 R40, [R214+0x400] ;  /* 0x00040000d628783b */ /* 0x000f280000000200 */
[----:B------:R-:W5:Y:S04]  /*59d0*/  LDSM.16.M88.4 R36, [R214+0x800] ;  /* 0x00080000d624783b */ /* 0x000f680000000200 */
[----:B------:R-:W3:Y:S04]  /*59e0*/  LDSM.16.M88.4 R204, [R214+0xc00] ;  /* 0x000c0000d6cc783b */ /* 0x000ee80000000200 */
[----:B------:R-:W3:Y:S04]  /*59f0*/  LDSM.16.M88.4 R200, [R215] ;  /* 0x00000000d7c8783b */ /* 0x000ee80000000200 */
[----:B------:R-:W-:Y:S04]  /*5a00*/  LDSM.16.M88.4 R196, [R217+0x3000] ;  /* 0x00300000d9c4783b */ /* 0x000fe80000000200 */
[----:B------:R-:W3:Y:S01]  /*5a10*/  LDSM.16.M88.4 R56, [R216+0x1000] ;  /* 0x00100000d838783b */ /* 0x000ee20000000200 */
[----:B-1----:R-:W-:Y:S03]  /*5a20*/  HMMA.16816.F32 R184, R60, R180, RZ ;  /* 0x000000b43cb8723c */ /* 0x002fe600000018ff */
[----:B------:R-:W1:Y:S04]  /*5a30*/  LDSM.16.M88.4 R52, [R216+0x1400] ;  /* 0x00140000d834783b */ /* 0x000e680000000200 */
[----:B------:R-:W1:Y:S01]  /*5a40*/  LDSM.16.M88.4 R48, [R216+0x1800] ;  /* 0x00180000d830783b */ /* 0x000e620000000200 */
[C---:B--2---:R-:W-:Y:S03]  /*5a50*/  HMMA.16816.F32 R32, R4.reuse, R188, RZ ;  /* 0x000000bc0420723c */ /* 0x044fe600000018ff */
[----:B------:R-:W0:Y:S05]  /*5a60*/  LDGDEPBAR ;  /* 0x00000000000079af */ /* 0x000e2a0000000000 */
[C---:B------:R-:W-:Y:S08]  /*5a70*/  HMMA.16816.F32 R24, R4.reuse, R180, RZ ;  /* 0x000000b40418723c */ /* 0x040ff000000018ff */
[C---:B------:R-:W-:Y:S08]  /*5a80*/  HMMA.16816.F32 R16, R4.reuse, R172, RZ ;  /* 0x000000ac0410723c */ /* 0x040ff000000018ff */
[C---:B------:R-:W-:Y:S08]  /*5a90*/  HMMA.16816.F32 R8, R4.reuse, R236, RZ ;  /* 0x000000ec0408723c */ /* 0x040ff000000018ff */
[C---:B------:R-:W-:Y:S08]  /*5aa0*/  HMMA.16816.F32 R28, R4.reuse, R190, RZ ;  /* 0x000000be041c723c */ /* 0x040ff000000018ff */
[C---:B------:R-:W-:Y:S08]  /*5ab0*/  HMMA.16816.F32 R20, R4.reuse, R182, RZ ;  /* 0x000000b60414723c */ /* 0x040ff000000018ff */
[C---:B------:R-:W-:Y:S08]  /*5ac0*/  HMMA.16816.F32 R12, R4.reuse, R174, RZ ;  /* 0x000000ae040c723c */ /* 0x040ff000000018ff */
[----:B------:R-:W-:Y:S08]  /*5ad0*/  HMMA.16816.F32 R4, R4, R238, RZ ;  /* 0x000000ee0404723c */ /* 0x000ff000000018ff */
[----:B------:R-:W-:Y:S08]  /*5ae0*/  HMMA.16816.F32 R180, R60, R182, RZ ;  /* 0x000000b63cb4723c */ /* 0x000ff000000018ff */
[C---:B---3--:R-:W-:Y:S08]  /*5af0*/  HMMA.16816.F32 R32, R44.reuse, R208, R32 ;  /* 0x000000d02c20723c */ /* 0x048ff00000001820 */
[C---:B----4-:R-:W-:Y:S08]  /*5b00*/  HMMA.16816.F32 R24, R44.reuse, R40, R24 ;  /* 0x000000282c18723c */ /* 0x050ff00000001818 */
[C---:B-----5:R-:W-:Y:S08]  /*5b10*/  HMMA.16816.F32 R16, R44.reuse, R36, R16 ;  /* 0x000000242c10723c */ /* 0x060ff00000001810 */
[C---:B------:R-:W-:Y:S08]  /*5b20*/  HMMA.16816.F32 R8, R44.reuse, R204, R8 ;  /* 0x000000cc2c08723c */ /* 0x040ff00000001808 */
[C---:B------:R-:W-:Y:S08]  /*5b30*/  HMMA.16816.F32 R28, R44.reuse, R210, R28 ;  /* 0x000000d22c1c723c */ /* 0x040ff0000000181c */
[C---:B------:R-:W-:Y:S08]  /*5b40*/  HMMA.16816.F32 R20, R44.reuse, R42, R20 ;  /* 0x0000002a2c14723c */ /* 0x040ff00000001814 */
[C---:B------:R-:W-:Y:S08]  /*5b50*/  HMMA.16816.F32 R12, R44.reuse, R38, R12 ;  /* 0x000000262c0c723c */ /* 0x040ff0000000180c */
[----:B------:R-:W-:Y:S01]  /*5b60*/  HMMA.16816.F32 R4, R44, R206, R4 ;  /* 0x000000ce2c04723c */ /* 0x000fe20000001804 */
[----:B------:R-:W2:Y:S07]  /*5b70*/  LDSM.16.M88.4 R44, [R216+0x1c00] ;  /* 0x001c0000d82c783b */ /* 0x000eae0000000200 */
        /* <DEDUP_REMOVED lines=8> */
[C---:B------:R-:W-:Y:S01]  /*5c00*/  HMMA.16816.F32 R180, R200.reuse, R42, R180 ;  /* 0x0000002ac8b4723c */ /* 0x040fe200000018b4 */
[----:B------:R-:W3:Y:S07]  /*5c10*/  LDSM.16.M88.4 R40, [R217+0x2000] ;  /* 0x00200000d928783b */ /* 0x000eee0000000200 */
        /* <DEDUP_REMOVED lines=8> */
[----:B------:R-:W4:Y:S04]  /*5ca0*/  LDSM.16.M88.4 R204, [R214+0x1400] ;  /* 0x00140000d6cc783b */ /* 0x000f280000000200 */
[----:B------:R-:W5:Y:S03]  /*5cb0*/  LDSM.16.M88.4 R200, [R214+0x1800] ;  /* 0x00180000d6c8783b */ /* 0x000f660000000200 */
[C---:B------:R-:W-:Y:S08]  /*5cc0*/  HMMA.16816.F32 R32, R196.reuse, R56, R32 ;  /* 0x00000038c420723c */ /* 0x040ff00000001820 */
[C---:B-1----:R-:W-:Y:S08]  /*5cd0*/  HMMA.16816.F32 R24, R196.reuse, R52, R24 ;  /* 0x00000034c418723c */ /* 0x042ff00000001818 */
[C---:B------:R-:W-:Y:S08]  /*5ce0*/  HMMA.16816.F32 R16, R196.reuse, R48, R16 ;  /* 0x00000030c410723c */ /* 0x040ff00000001810 */
[C---:B--2---:R-:W-:Y:S08]  /*5cf0*/  HMMA.16816.F32 R8, R196.reuse, R44, R8 ;  /* 0x0000002cc408723c */ /* 0x044ff00000001808 */
        /* <DEDUP_REMOVED lines=14> */
[C---:B------:R-:W-:Y:S08]  /*5de0*/  HMMA.16816.F32 R176, R40.reuse, R48, R176 ;  /* 0x0000003028b0723c */ /* 0x040ff000000018b0 */
[----:B------:R-:W-:Y:S01]  /*5df0*/  HMMA.16816.F32 R172, R40, R50, R172 ;  /* 0x0000003228ac723c */ /* 0x000fe200000018ac */
[----:B------:R-:W3:Y:S04]  /*5e00*/  LDSM.16.M88.4 R48, [R216+0x2000] ;  /* 0x00200000d830783b */ /* 0x000ee80000000200 */
[----:B------:R-:W-:Y:S03]  /*5e10*/  LDSM.16.M88.4 R40, [R216+0x2800] ;  /* 0x00280000d828783b */ /* 0x000fe60000000200 */
[C---:B----4-:R-:W-:Y:S08]  /*5e20*/  HMMA.16816.F32 R24, R36.reuse, R204, R24 ;  /* 0x000000cc2418723c */ /* 0x050ff00000001818 */
[----:B------:R-:W-:Y:S08]  /*5e30*/  HMMA.16816.F32 R20, R36, R206, R20 ;  /* 0x000000ce2414723c */ /* 0x000ff00000001814 */
[C---:B------:R-:W-:Y:S08]  /*5e40*/  HMMA.16816.F32 R184, R236.reuse, R204, R184 ;  /* 0x000000ccecb8723c */ /* 0x040ff000000018b8 */
[C---:B------:R-:W-:Y:S01]  /*5e50*/  HMMA.16816.F32 R180, R236.reuse, R206, R180 ;  /* 0x000000ceecb4723c */ /* 0x040fe200000018b4 */
[----:B------:R-:W-:Y:S07]  /*5e60*/  LDSM.16.M88.4 R204, [R215+0x5000] ;  /* 0x00500000d7cc783b */ /* 0x000fee0000000200 */
[-C--:B------:R-:W-:Y:S08]  /*5e70*/  HMMA.16816.F32 R192, R236, R208.reuse, R192 ;  /* 0x000000d0ecc0723c */ /* 0x080ff000000018c0 */
[----:B------:R-:W-:Y:S08]  /*5e80*/  HMMA.16816.F32 R32, R36, R208, R32 ;  /* 0x000000d02420723c */ /* 0x000ff00000001820 */
[-C--:B------:R-:W-:Y:S08]  /*5e90*/  HMMA.16816.F32 R188, R236, R210.reuse, R188 ;  /* 0x000000d2ecbc723c */ /* 0x080ff000000018bc */
        /* <DEDUP_REMOVED lines=8> */
[----:B------:R-:W-:Y:S07]  /*5f20*/  LDSM.16.M88.4 R200, [R215+0x4000] ;  /* 0x00400000d7c8783b */ /* 0x000fee0000000200 */
[C---:B------:R-:W-:Y:S08]  /*5f30*/  HMMA.16816.F32 R64, R236.reuse, R196, R64 ;  /* 0x000000c4ec40723c */ /* 0x040ff00000001840 */
[----:B------:R-:W-:Y:S01]  /*5f40*/  HMMA.16816.F32 R60, R236, R198, R60 ;  /* 0x000000c6ec3c723c */ /* 0x000fe2000000183c */
[----:B------:R-:W1:Y:S07]  /*5f50*/  LDSM.16.M88.4 R196, [R214+0x2000] ;  /* 0x00200000d6c4783b */ /* 0x000e6e0000000200 */
[C---:B--2---:R-:W-:Y:S08]  /*5f60*/  HMMA.16816.F32 R24, R52.reuse, R44, R24 ;  /* 0x0000002c3418723c */ /* 0x044ff00000001818 */
[----:B------:R-:W-:Y:S08]  /*5f70*/  HMMA.16816.F32 R20, R52, R46, R20 ;  /* 0x0000002e3414723c */ /* 0x000ff00000001814 */
[C---:B------:R-:W-:Y:S08]  /*5f80*/  HMMA.16816.F32 R184, R56.reuse, R44, R184 ;  /* 0x0000002c38b8723c */ /* 0x040ff000000018b8 */
[C---:B------:R-:W-:Y:S01]  /*5f90*/  HMMA.16816.F32 R180, R56.reuse, R46, R180 ;  /* 0x0000002e38b4723c */ /* 0x040fe200000018b4 */
[----:B------:R-:W2:Y:S07]  /*5fa0*/  LDSM.16.M88.4 R44, [R214+0x2400] ;  /* 0x00240000d62c783b */ /* 0x000eae0000000200 */
[-C--:B---3--:R-:W-:Y:S08]  /*5fb0*/  HMMA.16816.F32 R192, R56, R48.reuse, R192 ;  /* 0x0000003038c0723c */ /* 0x088ff000000018c0 */
[----:B------:R-:W-:Y:S08]  /*5fc0*/  HMMA.16816.F32 R32, R52, R48, R32 ;  /* 0x000000303420723c */ /* 0x000ff00000001820 */
[-C--:B------:R-:W-:Y:S08]  /*5fd0*/  HMMA.16816.F32 R188, R56, R50.reuse, R188 ;  /* 0x0000003238bc723c */ /* 0x080ff000000018bc */
[----:B------:R-:W-:Y:S08]  /*5fe0*/  HMMA.16816.F32 R28, R52, R50, R28 ;  /* 0x00000032341c723c */ /* 0x000ff0000000181c */
[-C--:B-1----:R-:W-:Y:S08]  /*5ff0*/  HMMA.16816.F32 R192, R200, R196.reuse, R192 ;  /* 0x000000c4c8c0723c */ /* 0x082ff000000018c0 */
[----:B------:R-:W-:Y:S08]  /*6000*/  HMMA.16816.F32 R32, R204, R196, R32 ;  /* 0x000000c4cc20723c */ /* 0x000ff00000001820 */
[-C--:B------:R-:W-:Y:S08]  /*6010*/  HMMA.16816.F32 R188, R200, R198.reuse, R188 ;  /* 0x000000c6c8bc723c */ /* 0x080ff000000018bc */
[----:B------:R-:W-:Y:S01]  /*6020*/  HMMA.16816.F32 R28, R204, R198, R28 ;  /* 0x000000c6cc1c723c */ /* 0x000fe2000000181c */
[----:B------:R-:W-:-:S07]  /*6030*/  FSEL R48, R194, -INF , !P3 ;  /* 0xff800000c2307808 */ /* 0x000fce0005800000 */
[-C--:B--2---:R-:W-:Y:S01]  /*6040*/  HMMA.16816.F32 R184, R200, R44.reuse, R184 ;  /* 0x0000002cc8b8723c */ /* 0x084fe200000018b8 */
[----:B------:R-:W-:Y:S02]  /*6050*/  FSEL R35, R35, -INF , !P1 ;  /* 0xff80000023237808 */ /* 0x000fe40004800000 */
[----:B------:R-:W-:Y:S02]  /*6060*/  FSEL R2, R32, -INF , !P0 ;  /* 0xff80000020027808 */ /* 0x000fe40004000000 */
[----:B------:R-:W-:Y:S02]  /*6070*/  FSEL R49, R33, -INF , !P2 ;  /* 0xff80000021317808 */ /* 0x000fe40005000000 */
[----:B------:R-:W-:Y:S01]  /*6080*/  FSEL R33, R193, -INF , !P6 ;  /* 0xff800000c1217808 */ /* 0x000fe20007000000 */
[----:B------:R-:W-:Y:S01]  /*6090*/  HMMA.16816.F32 R24, R204, R44, R24 ;  /* 0x0000002ccc18723c */ /* 0x000fe20000001818 */
[----:B------:R-:W-:-:S06]  /*60a0*/  FSEL R32, R195, -INF , !P5 ;  /* 0xff800000c3207808 */ /* 0x000fcc0006800000 */
[----:B------:R-:W-:Y:S01]  /*60b0*/  IADD3 R44, R0, 0x9, RZ ;  /* 0x00000009002c7810 */ /* 0x000fe20007ffe0ff */
[-C--:B------:R-:W-:Y:S03]  /*60c0*/  HMMA.16816.F32 R8, R52, R36.reuse, R8 ;  /* 0x000000243408723c */ /* 0x080fe60000001808 */
[C---:B------:R-:W-:Y:S02]  /*60d0*/  ISETP.GE.AND P1, PT, R44.reuse, R164, PT ;  /* 0x000000a42c00720c */ /* 0x040fe40003f26270 */
[C---:B------:R-:W-:Y:S02]  /*60e0*/  ISETP.GE.AND P6, PT, R44.reuse, R240, PT ;  /* 0x000000f02c00720c */ /* 0x040fe40003fc6270 */
[----:B------:R-:W-:Y:S01]  /*60f0*/  ISETP.GE.AND P5, PT, R44, R228, PT ;  /* 0x000000e42c00720c */ /* 0x000fe20003fa6270 */
[----:B------:R-:W-:Y:S07]  /*6100*/  HMMA.16816.F32 R64, R56, R36, R64 ;  /* 0x000000243840723c */ /* 0x000fee0000001840 */
[----:B------:R-:W-:Y:S01]  /*6110*/  IADD3 R37, R0, 0x8, RZ ;  /* 0x0000000800257810 */ /* 0x000fe20007ffe0ff */
[----:B------:R-:W-:Y:S01]  /*6120*/  HMMA.16816.F32 R16, R52, R40, R16 ;  /* 0x000000283410723c */ /* 0x000fe20000001810 */
[----:B------:R-:W-:-:S02]  /*6130*/  FSEL R36, R192, -INF , !P4 ;  /* 0xff800000c0247808 */ /* 0x000fc40006000000 */
[-C--:B------:R-:W-:Y:S02]  /*6140*/  ISETP.GE.AND P4, PT, R0, R3.reuse, PT ;  /* 0x000000030000720c */ /* 0x080fe40003f86270 */
[C---:B------:R-:W-:Y:S02]  /*6150*/  ISETP.GE.AND P3, PT, R37.reuse, R240, PT ;  /* 0x000000f02500720c */ /* 0x040fe40003f66270 */
[----:B------:R-:W-:Y:S01]  /*6160*/  FSEL R34, R34, -INF , !P4 ;  /* 0xff80000022227808 */ /* 0x000fe20006000000 */
[----:B------:R-:W-:Y:S01]  /*6170*/  HMMA.16816.F32 R12, R52, R42, R12 ;  /* 0x0000002a340c723c */ /* 0x000fe2000000180c */
[C---:B------:R-:W-:Y:S02]  /*6180*/  ISETP.GE.AND P0, PT, R37.reuse, R228, PT ;  /* 0x000000e42500720c */ /* 0x040fe40003f06270 */
[C---:B------:R-:W-:Y:S02]  /*6190*/  ISETP.GE.AND P4, PT, R37.reuse, R164, PT ;  /* 0x000000a42500720c */ /* 0x040fe40003f86270 */
[----:B------:R-:W-:-:S02]  /*61a0*/  ISETP.GE.AND P2, PT, R37, R3, PT ;  /* 0x000000032500720c */ /* 0x000fc40003f46270 */
[----:B------:R-:W-:Y:S01]  /*61b0*/  FSEL R45, R188, -INF , !P3 ;  /* 0xff800000bc2d7808 */ /* 0x000fe20005800000 */
[----:B------:R-:W-:Y:S01]  /*61c0*/  HMMA.16816.F32 R4, R52, R38, R4 ;  /* 0x000000263404723c */ /* 0x000fe20000001804 */
[----:B------:R-:W-:Y:S02]  /*61d0*/  IADD3 R37, R0, 0x10, RZ ;  /* 0x0000001000257810 */ /* 0x000fe40007ffe0ff */
[----:B------:R-:W-:Y:S02]  /*61e0*/  ISETP.GE.AND P3, PT, R44, R3, PT ;  /* 0x000000032c00720c */ /* 0x000fe40003f66270 */
[----:B------:R-:W-:Y:S02]  /*61f0*/  FSEL R249, R28, -INF , !P4 ;  /* 0xff8000001cf97808 */ /* 0x000fe40006000000 */
[----:B------:R-:W-:Y:S01]  /*6200*/  FSEL R55, R29, -INF , !P1 ;  /* 0xff8000001d377808 */ /* 0x000fe20004800000 */
[----:B------:R-:W-:Y:S01]  /*6210*/  HMMA.16816.F32 R176, R56, R40, R176 ;  /* 0x0000002838b0723c */ /* 0x000fe200000018b0 */
[----:B------:R-:W-:-:S02]  /*6220*/  IADD3 R29, R0, 0x11, RZ ;  /* 0x00000011001d7810 */ /* 0x000fc40007ffe0ff */
[----:B------:R-:W-:Y:S02]  /*6230*/  FSEL R44, R190, -INF , !P0 ;  /* 0xff800000be2c7808 */ /* 0x000fe40004000000 */
[----:B------:R-:W-:Y:S02]  /*6240*/  ISETP.GE.AND P4, PT, R37, R228, PT ;  /* 0x000000e42500720c */ /* 0x000fe40003f86270 */
[----:B------:R-:W-:Y:S01]  /*6250*/  FSEL R52, R30, -INF , !P2 ;  /* 0xff8000001e347808 */ /* 0x000fe20005000000 */
[----:B------:R-:W-:Y:S01]  /*6260*/  HMMA.16816.F32 R172, R56, R42, R172 ;  /* 0x0000002a38ac723c */ /* 0x000fe200000018ac */
[----:B------:R-:W1:Y:S01]  /*6270*/  LDSM.16.M88.4 R40, [R214+0x2800] ;  /* 0x00280000d628783b */ /* 0x000e620000000200 */
[----:B------:R-:W-:Y:S02]  /*6280*/  FSEL R54, R31, -INF , !P3 ;  /* 0xff8000001f367808 */ /* 0x000fe40005800000 */
[C---:B------:R-:W-:Y:S02]  /*6290*/  ISETP.GE.AND P0, PT, R37.reuse, R240, PT ;  /* 0x000000f02500720c */ /* 0x040fe40003f06270 */
[----:B------:R-:W-:-:S02]  /*62a0*/  ISETP.GE.AND P2, PT, R37, R164, PT ;  /* 0x000000a42500720c */ /* 0x000fc40003f46270 */
[----:B------:R-:W-:Y:S01]  /*62b0*/  ISETP.GE.AND P1, PT, R37, R3, PT ;  /* 0x000000032500720c */ /* 0x000fe20003f26270 */
[-C--:B------:R-:W-:Y:S01]  /*62c0*/  HMMA.16816.F32 R20, R204, R46.reuse, R20 ;  /* 0x0000002ecc14723c */ /* 0x080fe20000001814 */
[----:B------:R-:W-:Y:S02]  /*62d0*/  IADD3 R28, R0, 0x18, RZ ;  /* 0x00000018001c7810 */ /* 0x000fe40007ffe0ff */
[----:B------:R-:W-:Y:S02]  /*62e0*/  ISETP.GE.AND P3, PT, R29, R240, PT ;  /* 0x000000f01d00720c */ /* 0x000fe40003f66270 */
[----:B------:R-:W-:Y:S02]  /*62f0*/  FSEL R197, R186, -INF , !P4 ;  /* 0xff800000bac57808 */ /* 0x000fe40006000000 */
[----:B------:R-:W-:Y:S01]  /*6300*/  FSEL R186, R24, -INF , !P2 ;  /* 0xff80000018ba7808 */ /* 0x000fe20005000000 */
        /* <DEDUP_REMOVED lines=9> */
[C---:B------:R-:W-:Y:S02]  /*63a0*/  ISETP.GE.AND P5, PT, R29.reuse, R164, PT ;  /* 0x000000a41d00720c */ /* 0x040fe40003fa6270 */
[-C--:B------:R-:W-:Y:S02]  /*63b0*/  ISETP.GE.AND P0, PT, R29, R3.reuse, PT ;  /* 0x000000031d00720c */ /* 0x080fe40003f06270 */
[C---:B------:R-:W-:Y:S02]  /*63c0*/  ISETP.GE.AND P2, PT, R28.reuse, R228, PT ;  /* 0x000000e41c00720c */ /* 0x040fe40003f46270 */
[C---:B------:R-:W-:Y:S02]  /*63d0*/  ISETP.GE.AND P1, PT, R28.reuse, R164, PT ;  /* 0x000000a41c00720c */ /* 0x040fe40003f26270 */
[----:B------:R-:W-:Y:S01]  /*63e0*/  ISETP.GE.AND P3, PT, R28, R3, PT ;  /* 0x000000031c00720c */ /* 0x000fe20003f66270 */
[----:B-1----:R-:W-:Y:S01]  /*63f0*/  HMMA.16816.F32 R16, R204, R40, R16 ;  /* 0x00000028cc10723c */ /* 0x002fe20000001810 */
[----:B------:R-:W1:Y:S01]  /*6400*/  LDSM.16.M88.4 R28, [R214+0x2c00] ;  /* 0x002c0000d61c783b */ /* 0x000e620000000200 */
[----:B------:R-:W-:Y:S01]  /*6410*/  IADD3 R26, R0, 0x19, RZ ;  /* 0x00000019001a7810 */ /* 0x000fe20007ffe0ff */
[----:B------:R-:W-:-:S04]  /*6420*/  DEPBAR.LE SB0, 0x0 ;  /* 0x000080000000791a */ /* 0x000fc80000000000 */
[----:B------:R-:W-:Y:S01]  /*6430*/  FSEL R243, R27, -INF , !P0 ;  /* 0xff8000001bf37808 */ /* 0x000fe20004000000 */
        /* <DEDUP_REMOVED lines=8> */
[----:B------:R-:W-:Y:S02]  /*64c0*/  ISETP.GE.AND P2, PT, R24, R240, PT ;  /* 0x000000f01800720c */ /* 0x000fe40003f46270 */
[C---:B------:R-:W-:Y:S01]  /*64d0*/  IADD3 R20, R0.reuse, 0x28, RZ ;  /* 0x0000002800147810 */ /* 0x040fe20007ffe0ff */
[----:B------:R-:W-:Y:S01]  /*64e0*/  HMMA.16816.F32 R172, R200, R42, R172 ;  /* 0x0000002ac8ac723c */ /* 0x000fe200000018ac */
[----:B------:R-:W-:Y:S02]  /*64f0*/  IADD3 R21, R0, 0x21, RZ ;  /* 0x0000002100157810 */ /* 0x000fe40007ffe0ff */
[----:B------:R-:W-:Y:S02]  /*6500*/  FSEL R196, R18, -INF , !P0 ;  /* 0xff80000012c47808 */ /* 0x000fe40004000000 */
[----:B------:R-:W-:-:S02]  /*6510*/  FSEL R210, R180, -INF , !P4 ;  /* 0xff800000b4d27808 */ /* 0x000fc40006000000 */
[----:B------:R-:W-:Y:S02]  /*6520*/  ISETP.GE.AND P0, PT, R20, R164, PT ;  /* 0x000000a41400720c */ /* 0x000fe40003f06270 */
[----:B------:R-:W-:Y:S02]  /*6530*/  FSEL R176, R176, -INF , !P2 ;  /* 0xff800000b0b07808 */ /* 0x000fe40005000000 */
[-C--:B------:R-:W-:Y:S02]  /*6540*/  ISETP.GE.AND P4, PT, R26, R3.reuse, PT ;  /* 0x000000031a00720c */ /* 0x080fe40003f86270 */
[----:B------:R-:W-:Y:S02]  /*6550*/  ISETP.GE.AND P2, PT, R21, R3, PT ;  /* 0x000000031500720c */ /* 0x000fe40003f46270 */
[----:B------:R-:W-:Y:S01]  /*6560*/  IADD3 R18, R0, 0x31, RZ ;  /* 0x0000003100127810 */ /* 0x000fe20007ffe0ff */
[----:B-1----:R-:W-:Y:S01]  /*6570*/  HMMA.16816.F32 R64, R200, R28, R64 ;  /* 0x0000001cc840723c */ /* 0x002fe20000001840 */
[----:B------:R-:W-:-:S02]  /*6580*/  FSEL R238, R12, -INF , !P0 ;  /* 0xff8000000cee7808 */ /* 0x000fc40004000000 */
[----:B------:R-:W-:Y:S02]  /*6590*/  FSEL R248, R23, -INF , !P4 ;  /* 0xff80000017f87808 */ /* 0x000fe40006000000 */
[----:B------:R-:W-:Y:S02]  /*65a0*/  FSEL R199, R19, -INF , !P2 ;  /* 0xff80000013c77808 */ /* 0x000fe40005000000 */
[----:B------:R-:W-:Y:S01]  /*65b0*/  ISETP.GE.AND P0, PT, R18, R240, PT ;  /* 0x000000f01200720c */ /* 0x000fe20003f06270 */
[----:B------:R-:W-:Y:S01]  /*65c0*/  HMMA.16816.F32 R8, R204, R28, R8 ;  /* 0x0000001ccc08723c */ /* 0x000fe20000001808 */
[----:B------:R-:W-:Y:S02]  /*65d0*/  FSEL R245, R22, -INF , !P3 ;  /* 0xff80000016f57808 */ /* 0x000fe40005800000 */
[----:B------:R-:W-:Y:S02]  /*65e0*/  ISETP.GE.AND P4, PT, R21, R164, PT ;  /* 0x000000a41500720c */ /* 0x000fe40003f86270 */
[----:B------:R-:W-:-:S02]  /*65f0*/  IADD3 R19, R0, 0x30, RZ ;  /* 0x0000003000137810 */ /* 0x000fc40007ffe0ff */
[----:B------:R-:W-:Y:S01]  /*6600*/  ISETP.GE.AND P3, PT, R24, R164, PT ;  /* 0x000000a41800720c */ /* 0x000fe20003f66270 */
[-C--:B------:R-:W-:Y:S01]  /*6610*/  HMMA.16816.F32 R4, R204, R30.reuse, R4 ;  /* 0x0000001ecc04723c */ /* 0x080fe20000001804 */
[----:B------:R-:W-:Y:S01]  /*6620*/  FSEL R185, R25, -INF , !P5 ;  /* 0xff80000019b97808 */ /* 0x000fe20006800000 */
[----:B------:R-:W-:Y:S01]  /*6630*/  BAR.SYNC.DEFER_BLOCKING 0x0 ;  /* 0x0000000000007b1d */ /* 0x000fe20000010000 */
[-C--:B------:R-:W-:Y:S02]  /*6640*/  ISETP.GE.AND P5, PT, R26, R228.reuse, PT ;  /* 0x000000e41a00720c */ /* 0x080fe40003fa6270 */
[----:B------:R-:W-:Y:S02]  /*6650*/  FSEL R236, R17, -INF , !P4 ;  /* 0xff80000011ec7808 */ /* 0x000fe40006000000 */
[----:B------:R-:W-:Y:S01]  /*6660*/  ISETP.GE.AND P1, PT, R24, R228, PT ;  /* 0x000000e41800720c */ /* 0x000fe20003f26270 */
[----:B------:R-:W-:Y:S01]  /*6670*/  HMMA.16816.F32 R200, R200, R30, R60 ;  /* 0x0000001ec8c8723c */ /* 0x000fe2000000183c */
[----:B------:R-:W-:-:S02]  /*6680*/  FSEL R65, R65, -INF , !P0 ;  /* 0xff80000041417808 */ /* 0x000fc40004000000 */
[----:B------:R-:W-:Y:S02]  /*6690*/  ISETP.GE.AND P0, PT, R19, R164, PT ;  /* 0x000000a41300720c */ /* 0x000fe40003f06270 */
[----:B------:R-:W-:Y:S02]  /*66a0*/  FSEL R209, R16, -INF , !P3 ;  /* 0xff80000010d17808 */ /* 0x000fe40005800000 */
[C---:B------:R-:W-:Y:S02]  /*66b0*/  IADD3 R17, R0.reuse, 0x38, RZ ;  /* 0x0000003800117810 */ /* 0x040fe40007ffe0ff */
[----:B------:R-:W-:Y:S02]  /*66c0*/  IADD3 R16, R0, 0x29, RZ ;  /* 0x0000002900107810 */ /* 0x000fe40007ffe0ff */
[----:B------:R-:W-:Y:S02]  /*66d0*/  FSEL R208, R187, -INF , !P6 ;  /* 0xff800000bbd07808 */ /* 0x000fe40007000000 */
[----:B------:R-:W-:-:S02]  /*66e0*/  FSEL R242, R183, -INF , !P5 ;  /* 0xff800000b7f27808 */ /* 0x000fc40006800000 */
[----:B------:R-:W-:Y:S02]  /*66f0*/  ISETP.GE.AND P6, PT, R26, R240, PT ;  /* 0x000000f01a00720c */ /* 0x000fe40003fc6270 */
[----:B------:R-:W-:Y:S02]  /*6700*/  FSEL R183, R8, -INF , !P0 ;  /* 0xff80000008b77808 */ /* 0x000fe40004000000 */
[----:B------:R-:W-:Y:S02]  /*6710*/  FSEL R178, R178, -INF , !P1 ;  /* 0xff800000b2b27808 */ /* 0x000fe40004800000 */
[----:B------:R-:W-:Y:S02]  /*6720*/  ISETP.GE.AND P0, PT, R17, R164, PT ;  /* 0x000000a41100720c */ /* 0x000fe40003f06270 */
[----:B------:R-:W-:Y:S02]  /*6730*/  ISETP.GE.AND P1, PT, R20, R240, PT ;  /* 0x000000f01400720c */ /* 0x000fe40003f26270 */
[----:B------:R-:W-:-:S02]  /*6740*/  ISETP.GE.AND P2, PT, R16, R228, PT ;  /* 0x000000e41000720c */ /* 0x000fc40003f46270 */
[----:B------:R-:W-:Y:S02]  /*6750*/  FSEL R241, R181, -INF , !P6 ;  /* 0xff800000b5f17808 */ /* 0x000fe40007000000 */
[----:B------:R-:W-:Y:S02]  /*6760*/  FSEL R181, R4, -INF , !P0 ;  /* 0xff80000004b57808 */ /* 0x000fe40004000000 */
[----:B------:R-:W-:Y:S02]  /*6770*/  FSEL R172, R172, -INF , !P1 ;  /* 0xff800000acac7808 */ /* 0x000fe40004800000 */
[----:B------:R-:W-:Y:S02]  /*6780*/  FSEL R188, R175, -INF , !P2 ;  /* 0xff800000afbc7808 */ /* 0x000fe40005000000 */
[----:B------:R-:W-:Y:S02]  /*6790*/  ISETP.GE.AND P0, PT, R18, R3, PT ;  /* 0x000000031200720c */ /* 0x000fe40003f06270 */
[----:B------:R-:W-:-:S02]  /*67a0*/  ISETP.GE.AND P5, PT, R21, R228, PT ;  /* 0x000000e41500720c */ /* 0x000fc40003fa6270 */
[----:B------:R-:W-:Y:S02]  /*67b0*/  ISETP.GE.AND P1, PT, R16, R3, PT ;  /* 0x000000031000720c */ /* 0x000fe40003f26270 */
[----:B------:R-:W-:Y:S02]  /*67c0*/  ISETP.GE.AND P2, PT, R18, R228, PT ;  /* 0x000000e41200720c */ /* 0x000fe40003f46270 */
[----:B------:R-:W-:Y:S02]  /*67d0*/  FSEL R175, R11, -INF , !P0 ;  /* 0xff8000000baf7808 */ /* 0x000fe40004000000 */
[----:B------:R-:W-:Y:S02]  /*67e0*/  FSEL R179, R179, -INF , !P5 ;  /* 0xff800000b3b37808 */ /* 0x000fe40006800000 */
[----:B------:R-:W-:Y:S02]  /*67f0*/  FSEL R204, R15, -INF , !P1 ;  /* 0xff8000000fcc7808 */ /* 0x000fe40004800000 */
[----:B------:R-:W-:-:S02]  /*6800*/  FSEL R59, R67, -INF , !P2 ;  /* 0xff800000433b7808 */ /* 0x000fc40005000000 */
[----:B------:R-:W-:Y:S02]  /*6810*/  PLOP3.LUT P0, PT, PT, PT, UP0, 0x80, 0x0 ;  /* 0x000000000000781c */ /* 0x000fe40003f0f008 */
[----:B------:R-:W-:Y:S02]  /*6820*/  ISETP.GE.AND P6, PT, R21, R240, PT ;  /* 0x000000f01500720c */ /* 0x000fe40003fc6270 */
[----:B------:R-:W-:Y:S02]  /*6830*/  ISETP.GE.AND P3, PT, R20, R228, PT ;  /* 0x000000e41400720c */ /* 0x000fe40003f66270 */
[C---:B------:R-:W-:Y:S02]  /*6840*/  ISETP.GE.AND P4, PT, R16.reuse, R240, PT ;  /* 0x000000f01000720c */ /* 0x040fe40003f86270 */
[----:B------:R-:W-:Y:S02]  /*6850*/  ISETP.GE.AND P5, PT, R16, R164, PT ;  /* 0x000000a41000720c */ /* 0x000fe40003fa6270 */
[----:B------:R-:W-:-:S02]  /*6860*/  ISETP.GE.AND P1, PT, R19, R228, PT ;  /* 0x000000e41300720c */ /* 0x000fc40003f26270 */
[----:B------:R-:W-:Y:S02]  /*6870*/  ISETP.GE.AND P2, PT, R18, R164, PT ;  /* 0x000000a41200720c */ /* 0x000fe40003f46270 */
[----:B------:R-:W-:Y:S02]  /*6880*/  IADD3 R16, R0, 0x39, RZ ;  /* 0x0000003900107810 */ /* 0x000fe40007ffe0ff */
[----:B------:R-:W-:Y:S02]  /*6890*/  FSEL R177, R177, -INF , !P6 ;  /* 0xff800000b1b17808 */ /* 0x000fe40007000000 */
[----:B------:R-:W-:Y:S02]  /*68a0*/  FSEL R174, R174, -INF , !P3 ;  /* 0xff800000aeae7808 */ /* 0x000fe40005800000 */
[----:B------:R-:W-:Y:S02]  /*68b0*/  FSEL R56, R66, -INF , !P1 ;  /* 0xff80000042387808 */ /* 0x000fe40004800000 */
[----:B------:R-:W-:-:S02]  /*68c0*/  FSEL R182, R9, -INF , !P2 ;  /* 0xff80000009b67808 */ /* 0x000fc40005000000 */
[-C--:B------:R-:W-:Y:S02]  /*68d0*/  ISETP.GE.AND P6, PT, R20, R3.reuse, PT ;  /* 0x000000031400720c */ /* 0x080fe40003fc6270 */
[C---:B------:R-:W-:Y:S02]  /*68e0*/  ISETP.GE.AND P3, PT, R19.reuse, R240, PT ;  /* 0x000000f01300720c */ /* 0x040fe40003f66270 */
[----:B------:R-:W-:Y:S02]  /*68f0*/  ISETP.GE.AND P1, PT, R19, R3, PT ;  /* 0x000000031300720c */ /* 0x000fe40003f26270 */
[----:B------:R-:W-:Y:S02]  /*6900*/  ISETP.GE.AND P2, PT, R16, R164, PT ;  /* 0x000000a41000720c */ /* 0x000fe40003f46270 */
        /* <DEDUP_REMOVED lines=8> */
[CC--:B------:R-:W-:Y:S02]  /*6990*/  ISETP.GE.AND P4, PT, R17.reuse, R228.reuse, PT ;  /* 0x000000e41100720c */ /* 0x0c0fe40003f86270 */
[C---:B------:R-:W-:Y:S02]  /*69a0*/  ISETP.GE.AND P3, PT, R16.reuse, R228, PT ;  /* 0x000000e41000720c */ /* 0x040fe40003f66270 */
[-C--:B------:R-:W-:Y:S02]  /*69b0*/  ISETP.GE.AND P2, PT, R17, R3.reuse, PT ;  /* 0x000000031100720c */ /* 0x080fe40003f46270 */
[----:B------:R-:W-:Y:S02]  /*69c0*/  ISETP.GE.AND P1, PT, R16, R3, PT ;  /* 0x000000031000720c */ /* 0x000fe40003f26270 */
[----:B------:R-:W-:Y:S02]  /*69d0*/  FSEL R66, R6, -INF , !P2 ;  /* 0xff80000006427808 */ /* 0x000fe40005000000 */
[----:B------:R-:W-:-:S02]  /*69e0*/  FSEL R67, R7, -INF , !P1 ;  /* 0xff80000007437808 */ /* 0x000fc40004800000 */
[----:B------:R-:W-:Y:S02]  /*69f0*/  FSEL R63, R200, -INF , !P6 ;  /* 0xff800000c83f7808 */ /* 0x000fe40007000000 */
[----:B------:R-:W-:Y:S02]  /*6a00*/  FSEL R62, R201, -INF , !P5 ;  /* 0xff800000c93e7808 */ /* 0x000fe40006800000 */
[----:B------:R-:W-:Y:S02]  /*6a10*/  FSEL R58, R202, -INF , !P4 ;  /* 0xff800000ca3a7808 */ /* 0x000fe40006000000 */
[----:B------:R-:W-:Y:S01]  /*6a20*/  FSEL R57, R203, -INF , !P3 ;  /* 0xff800000cb397808 */ /* 0x000fe20005800000 */
[----:B------:R-:W-:Y:S05]  /*6a30*/  @!P0 BRA `(.L_x_312) ;  /* 0x000001a000008947 */ /* 0x000fea0003800000 */
[----:B------:R-:W-:Y:S02]  /*6a40*/  UIADD3 UR29, UR26, -0x3, URZ ;  /* 0xfffffffd1a1d7890 */ /* 0x000fe4000fffe03f */
[----:B------:R-:W-:Y:S02]  /*6a50*/  ULDC.64 UR4, c[0x0][0x198] ;  /* 0x0000660000047ab9 */ /* 0x000fe40000000a00 */
[----:B------:R-:W-:-:S02]  /*6a60*/  USHF.R.S32.HI UR28, URZ, 0x1f, UR29 ;  /* 0x0000001f3f1c7899 */ /* 0x000fc4000801141d */
[----:B------:R-:W-:Y:S02]  /*6a70*/  UIMAD.WIDE.U32 UR30, UR29, UR4, URZ ;  /* 0x000000041d1e72a5 */ /* 0x000fe4000f8e003f */
[----:B------:R-:W-:-:S04]  /*6a80*/  UIMAD UR28, UR28, UR4, URZ ;  /* 0x000000041c1c72a4 */ /* 0x000fc8000f8e023f */
[----:B------:R-:W-:Y:S01]  /*6a90*/  UIMAD UR5, UR29, UR5, UR28 ;  /* 0x000000051d0572a4 */ /* 0x000fe2000f8e021c */
[----:B------:R-:W-:Y:S02]  /*6aa0*/  IMAD.U32 R5, RZ, RZ, UR30 ;  /* 0x0000001eff057e24 */ /* 0x000fe4000f8e00ff */
[----:B------:R-:W-:Y:S01]  /*6ab0*/  IMAD.U32 R4, RZ, RZ, UR30 ;  /* 0x0000001eff047e24 */ /* 0x000fe2000f8e00ff */
[----:B------:R-:W-:Y:S02]  /*6ac0*/  UIADD3 UR5, UR31, UR5, URZ ;  /* 0x000000051f057290 */ /* 0x000fe4000fffe03f */
[----:B------:R-:W-:-:S04]  /*6ad0*/  LEA R5, P0, R5, R220, 0x6 ;  /* 0x000000dc05057211 */ /* 0x000fc800078030ff */
[----:B------:R-:W-:Y:S01]  /*6ae0*/  IMAD.U32 R3, RZ, RZ, UR5 ;  /* 0x00000005ff037e24 */ /* 0x000fe2000f8e00ff */
        /* <DEDUP_REMOVED lines=15> */
.L_x_312:
[----:B------:R-:W-:Y:S01]  /*6be0*/  FMNMX.FTZ R3, R168, R36, !PT ;  /* 0x00000024a8037209 */ /* 0x000fe20007810000 */
[----:B------:R-:W-:Y:S01]  /*6bf0*/  IMAD.MOV.U32 R18, RZ, RZ, R249 ;  /* 0x000000ffff127224 */ /* 0x000fe200078e00f9 */
[----:B------:R-:W-:Y:S01]  /*6c00*/  FMNMX.FTZ R11, R167, R48, !PT ;  /* 0x00000030a70b7209 */ /* 0x000fe20007810000 */
[----:B------:R-:W-:Y:S01]  /*6c10*/  IMAD.MOV.U32 R205, RZ, RZ, R244 ;  /* 0x000000ffffcd7224 */ /* 0x000fe200078e00f4 */
[----:B------:R-:W-:Y:S01]  /*6c20*/  FMNMX.FTZ R3, R33, R3, !PT ;  /* 0x0000000321037209 */ /* 0x000fe20007810000 */
[----:B------:R-:W-:Y:S01]  /*6c30*/  IMAD.MOV.U32 R240, RZ, RZ, R245 ;  /* 0x000000fffff07224 */ /* 0x000fe200078e00f5 */
[----:B------:R-:W-:Y:S01]  /*6c40*/  FMNMX.FTZ R11, R32, R11, !PT ;  /* 0x0000000b200b7209 */ /* 0x000fe20007810000 */
[----:B------:R-:W-:Y:S01]  /*6c50*/  IMAD.MOV.U32 R228, RZ, RZ, R248 ;  /* 0x000000ffffe47224 */ /* 0x000fe200078e00f8 */
[----:B------:R-:W-:Y:S01]  /*6c60*/  FMNMX.FTZ R3, R45, R3, !PT ;  /* 0x000000032d037209 */ /* 0x000fe20007810000 */
[----:B------:R-:W-:Y:S01]  /*6c70*/  IMAD.WIDE.U32 R194, R233, -0x326172a9, RZ ;  /* 0xcd9e8d57e9c27825 */ /* 0x000fe200078e00ff */
[----:B-1----:R-:W-:Y:S01]  /*6c80*/  FMNMX.FTZ R5, R166, R2, !PT ;  /* 0x00000002a6057209 */ /* 0x002fe20007810000 */
[----:B------:R-:W-:Y:S01]  /*6c90*/  USHF.L.U32 UR4, UR27, 0x1, URZ ;  /* 0x000000011b047899 */ /* 0x000fe2000800063f */
[----:B------:R-:W-:Y:S01]  /*6ca0*/  FMNMX.FTZ R3, R47, R3, !PT ;  /* 0x000000032f037209 */ /* 0x000fe20007810000 */
[----:B------:R-:W-:Y:S01]  /*6cb0*/  IMAD.U32 R12, RZ, RZ, UR25 ;  /* 0x00000019ff0c7e24 */ /* 0x000fe2000f8e00ff */
[----:B------:R-:W-:Y:S01]  /*6cc0*/  FMNMX.FTZ R11, R44, R11, !PT ;  /* 0x0000000b2c0b7209 */ /* 0x000fe20007810000 */
[----:B------:R-:W-:Y:S01]  /*6cd0*/  IMAD.WIDE.U32 R14, R169, -0x2daee0ad, RZ ;  /* 0xd2511f53a90e7825 */ /* 0x000fe200078e00ff */
[----:B------:R-:W-:Y:S01]  /*6ce0*/  FMNMX.FTZ R3, R189, R3, !PT ;  /* 0x00000003bd037209 */ /* 0x000fe20007810000 */
[----:B------:R-:W-:Y:S01]  /*6cf0*/  STL.64 [R1+0x8], R216 ;  /* 0x000008d801007387 */ /* 0x000fe20000100a00 */
[----:B------:R-:W-:Y:S01]  /*6d00*/  FMNMX.FTZ R5, R49, R5, !PT ;  /* 0x0000000531057209 */ /* 0x000fe20007810000 */
[----:B------:R-:W-:Y:S01]  /*6d10*/  IMAD.WIDE.U32 R250, R171, -0x326172a9, RZ ;  /* 0xcd9e8d57abfa7825 */ /* 0x000fe200078e00ff */
[----:B------:R-:W-:Y:S01]  /*6d20*/  FMNMX.FTZ R3, R198, R3, !PT ;  /* 0x00000003c6037209 */ /* 0x000fe20007810000 */
[----:B------:R-:W-:Y:S01]  /*6d30*/  STL.64 [R1], R214 ;  /* 0x000000d601007387 */ /* 0x000fe20000100a00 */
[----:B------:R-:W-:Y:S01]  /*6d40*/  FMNMX.FTZ R11, R46, R11, !PT ;  /* 0x0000000b2e0b7209 */ /* 0x000fe20007810000 */
[----:B------:R-:W1:Y:S01]  /*6d50*/  LDC.U8 R60, c[0x0][0x2d8] ;  /* 0x0000b600ff3c7b82 */ /* 0x000e620000000000 */
        /* <DEDUP_REMOVED lines=42> */
[----:B------:R-:W-:Y:S01]  /*7000*/  LOP3.LUT R192, R195, R170, RZ, 0x3c, !PT ;  /* 0x000000aac3c07212 */ /* 0x000fe200078e3cff */
[----:B------:R-:W-:Y:S01]  /*7010*/  IMAD.MOV.U32 R195, RZ, RZ, R41 ;  /* 0x000000ffffc37224 */ /* 0x000fe200078e0029 */
[----:B------:R-:W-:Y:S02]  /*7020*/  FMNMX.FTZ R11, R58, R11, !PT ;  /* 0x0000000b3a0b7209 */ /* 0x000fe40007810000 */
[----:B------:R-:W-:Y:S01]  /*7030*/  FMNMX.FTZ R5, R182, R5, !PT ;  /* 0x00000005b6057209 */ /* 0x000fe20007810000 */
[----:B------:R-:W-:Y:S01]  /*7040*/  IMAD.WIDE.U32 R192, R192, -0x2daee0ad, RZ ;  /* 0xd2511f53c0c07825 */ /* 0x000fe200078e00ff */
[----:B------:R-:W-:Y:S02]  /*7050*/  FMNMX.FTZ R8, R196, R8, !PT ;  /* 0x00000008c4087209 */ /* 0x000fe40007810000 */
[----:B------:R-:W-:Y:S02]  /*7060*/  FMNMX.FTZ R11, R57, R11, !PT ;  /* 0x0000000b390b7209 */ /* 0x000fe40007810000 */
[----:B------:R-:W-:-:S02]  /*7070*/  FMNMX.FTZ R5, R181, R5, !PT ;  /* 0x00000005b5057209 */ /* 0x000fc40007810000 */
[----:B------:R-:W-:Y:S01]  /*7080*/  FMNMX.FTZ R8, R199, R8, !PT ;  /* 0x00000008c7087209 */ /* 0x000fe20007810000 */
[----:B------:R-:W3:Y:S01]  /*7090*/  SHFL.BFLY PT, R9, R11, 0x2, 0x1f ;  /* 0x0c401f000b097f89 */ /* 0x000ee200000e0000 */
[----:B--2---:R-:W-:Y:S02]  /*70a0*/  FMNMX.FTZ R6, R3, R6, !PT ;  /* 0x0000000603067209 */ /* 0x004fe40007810000 */
[----:B------:R-:W-:Y:S02]  /*70b0*/  LOP3.LUT R12, R15, UR4, R12, 0x96, !PT ;  /* 0x000000040f0c7c12 */ /* 0x000fe4000f8e960c */
[----:B------:R-:W-:Y:S01]  /*70c0*/  LOP3.LUT R190, R193, UR14, R14, 0x96, !PT ;  /* 0x0000000ec1be7c12 */ /* 0x000fe2000f8e960e */
[----:B------:R-:W2:Y:S01]  /*70d0*/  SHFL.BFLY PT, R37, R6, 0x1, 0x1f ;  /* 0x0c201f0006257f89 */ /* 0x000ea200000e0000 */
[----:B------:R-:W-:Y:S01]  /*70e0*/  FMNMX.FTZ R5, R180, R5, !PT ;  /* 0x00000005b4057209 */ /* 0x000fe20007810000 */
[----:B------:R-:W-:Y:S01]  /*70f0*/  IMAD.WIDE.U32 R12, R12, -0x326172a9, RZ ;  /* 0xcd9e8d570c0c7825 */ /* 0x000fe200078e00ff */
[----:B------:R-:W-:-:S02]  /*7100*/  FMNMX.FTZ R8, R211, R8, !PT ;  /* 0x00000008d3087209 */ /* 0x000fc40007810000 */
[----:B------:R-:W-:Y:S01]  /*7110*/  LOP3.LUT R248, R251, R170, RZ, 0x3c, !PT ;  /* 0x000000aafbf87212 */ /* 0x000fe200078e3cff */
[----:B------:R-:W-:Y:S01]  /*7120*/  IMAD.WIDE.U32 R190, R190, -0x326172a9, RZ ;  /* 0xcd9e8d57bebe7825 */ /* 0x000fe200078e00ff */
[----:B------:R-:W4:Y:S01]  /*7130*/  SHFL.BFLY PT, R3, R5, 0x2, 0x1f ;  /* 0x0c401f0005037f89 */ /* 0x000f2200000e0000 */
[----:B------:R-:W-:Y:S02]  /*7140*/  FMNMX.FTZ R8, R204, R8, !PT ;  /* 0x00000008cc087209 */ /* 0x000fe40007810000 */
[----:B------:R-:W-:Y:S01]  /*7150*/  IMAD.WIDE.U32 R248, R248, -0x2daee0ad, RZ ;  /* 0xd2511f53f8f87825 */ /* 0x000fe200078e00ff */
[----:B------:R-:W-:Y:S02]  /*7160*/  LOP3.LUT R4, R13, UR15, R194, 0x96, !PT ;  /* 0x0000000f0d047c12 */ /* 0x000fe4000f8e96c2 */
[----:B------:R-:W-:Y:S02]  /*7170*/  FMNMX.FTZ R8, R173, R8, !PT ;  /* 0x00000008ad087209 */ /* 0x000fe40007810000 */
[----:B------:R-:W-:-:S02]  /*7180*/  LOP3.LUT R206, R191, UR13, R12, 0x96, !PT ;  /* 0x0000000dbfce7c12 */ /* 0x000fc4000f8e960c */
[----:B------:R-:W-:Y:S02]  /*7190*/  FMNMX.FTZ R8, R175, R8, !PT ;  /* 0x00000008af087209 */ /* 0x000fe40007810000 */
[----:B------:R-:W-:Y:S01]  /*71a0*/  LOP3.LUT R244, R249, UR14, R14, 0x96, !PT ;  /* 0x0000000ef9f47c12 */ /* 0x000fe2000f8e960e */
[----:B------:R-:W-:Y:S01]  /*71b0*/  IMAD.WIDE.U32 R14, R4, -0x2daee0ad, RZ ;  /* 0xd2511f53040e7825 */ /* 0x000fe200078e00ff */
[----:B------:R-:W-:Y:S02]  /*71c0*/  FMNMX.FTZ R8, R66, R8, !PT ;  /* 0x0000000842087209 */ /* 0x000fe40007810000 */
[----:B------:R-:W-:Y:S01]  /*71d0*/  LOP3.LUT R7, R13, UR15, R250, 0x96, !PT ;  /* 0x0000000f0d077c12 */ /* 0x000fe2000f8e96fa */
[----:B------:R-:W-:Y:S01]  /*71e0*/  IMAD.WIDE.U32 R206, R206, -0x2daee0ad, RZ ;  /* 0xd2511f53cece7825 */ /* 0x000fe200078e00ff */
[----:B------:R-:W-:Y:S02]  /*71f0*/  FMNMX.FTZ R8, R67, R8, !PT ;  /* 0x0000000843087209 */ /* 0x000fe40007810000 */
[----:B---3--:R-:W-:Y:S01]  /*7200*/  FMNMX.FTZ R9, R11, R9, !PT ;  /* 0x000000090b097209 */ /* 0x008fe20007810000 */
[----:B------:R-:W-:Y:S01]  /*7210*/  IMAD.WIDE.U32 R200, R7, -0x2daee0ad, RZ ;  /* 0xd2511f5307c87825 */ /* 0x000fe200078e00ff */
[----:B------:R-:W-:-:S02]  /*7220*/  LOP3.LUT R4, R207, UR10, R14, 0x96, !PT ;  /* 0x0000000acf047c12 */ /* 0x000fc4000f8e960e */
[----:B--2---:R-:W-:Y:S01]  /*7230*/  FMNMX.FTZ R37, R6, R37, !PT ;  /* 0x0000002506257209 */ /* 0x004fe20007810000 */
[----:B------:R-:W-:Y:S01]  /*7240*/  IMAD.WIDE.U32 R244, R244, -0x326172a9, RZ ;  /* 0xcd9e8d57f4f47825 */ /* 0x000fe200078e00ff */
[----:B------:R-:W-:Y:S01]  /*7250*/  LOP3.LUT R202, R201, UR12, R248, 0x96, !PT ;  /* 0x0000000cc9ca7c12 */ /* 0x000fe2000f8e96f8 */
[----:B------:R-:W-:Y:S01]  /*7260*/  SHFL.BFLY PT, R6, R9, 0x1, 0x1f ;  /* 0x0c201f0009067f89 */ /* 0x000fe200000e0000 */
[----:B----4-:R-:W-:Y:S01]  /*7270*/  FMNMX.FTZ R3, R5, R3, !PT ;  /* 0x0000000305037209 */ /* 0x010fe20007810000 */
[----:B------:R-:W-:Y:S01]  /*7280*/  IMAD.WIDE.U32 R216, R4, -0x326172a9, RZ ;  /* 0xcd9e8d5704d87825 */ /* 0x000fe200078e00ff */
[----:B------:R-:W-:Y:S01]  /*7290*/  LOP3.LUT R16, R15, UR12, R192, 0x96, !PT ;  /* 0x0000000c0f107c12 */ /* 0x000fe2000f8e96c0 */
[----:B------:R-:W2:Y:S01]  /*72a0*/  SHFL.BFLY PT, R4, R8, 0x2, 0x1f ;  /* 0x0c401f0008047f89 */ /* 0x000ea200000e0000 */
[----:B------:R-:W-:Y:S01]  /*72b0*/  LOP3.LUT R10, R245, UR13, R12, 0x96, !PT ;  /* 0x0000000df50a7c12 */ /* 0x000fe2000f8e960c */
[----:B------:R-:W-:Y:S01]  /*72c0*/  IMAD.WIDE.U32 R202, R202, -0x326172a9, RZ ;  /* 0xcd9e8d57caca7825 */ /* 0x000fe200078e00ff */
[----:B------:R-:W-:Y:S01]  /*72d0*/  FSETP.NEU.FTZ.AND P3, PT, R37, -INF , PT ;  /* 0xff8000002500780b */ /* 0x000fe20003f7d000 */
[----:B------:R-:W3:Y:S01]  /*72e0*/  SHFL.BFLY PT, R7, R3, 0x1, 0x1f ;  /* 0x0c201f0003077f89 */ /* 0x000ee200000e0000 */
[----:B-1----:R-:W-:Y:S01]  /*72f0*/  PRMT R60, R60, 0x7054, R60 ;  /* 0x000070543c3c7816 */ /* 0x002fe2000000003c */
[----:B------:R-:W-:Y:S01]  /*7300*/  IMAD.WIDE.U32 R16, R16, -0x326172a9, RZ ;  /* 0xcd9e8d5710107825 */ /* 0x000fe200078e00ff */
[----:B------:R-:W-:-:S03]  /*7310*/  LOP3.LUT R5, R203, UR11, R244, 0x96, !PT ;  /* 0x0000000bcb057c12 */ /* 0x000fc6000f8e96f4 */
[----:B------:R-:W-:Y:S01]  /*7320*/  IMAD.WIDE.U32 R10, R10, -0x2daee0ad, RZ ;  /* 0xd2511f530a0a7825 */ /* 0x000fe200078e00ff */
[----:B------:R-:W-:-:S03]  /*7330*/  LOP3.LUT R12, R17, UR11, R190, 0x96, !PT ;  /* 0x0000000b110c7c12 */ /* 0x000fc6000f8e96be */
[----:B------:R-:W-:Y:S01]  /*7340*/  FMUL.FTZ R64, R37, c[0x0][0x23c] ;  /* 0x00008f0025407a20 */ /* 0x000fe20000410000 */
[----:B------:R-:W-:Y:S01]  /*7350*/  LOP3.LUT R200, R11, UR10, R200, 0x96, !PT ;  /* 0x0000000a0bc87c12 */ /* 0x000fe2000f8e96c8 */
[----:B------:R-:W-:Y:S01]  /*7360*/  IMAD.WIDE.U32 R14, R5, -0x2daee0ad, RZ ;  /* 0xd2511f53050e7825 */ /* 0x000fe200078e00ff */
[----:B------:R-:W-:Y:S02]  /*7370*/  LOP3.LUT R5, R217, UR9, R16, 0x96, !PT ;  /* 0x00000009d9057c12 */ /* 0x000fe4000f8e9610 */
[----:B------:R-:W-:Y:S01]  /*7380*/  FSEL R64, R64, RZ, P3 ;  /* 0x000000ff40407208 */ /* 0x000fe20001800000 */
[----:B------:R-:W-:Y:S01]  /*7390*/  IMAD.WIDE.U32 R12, R12, -0x2daee0ad, RZ ;  /* 0xd2511f530c0c7825 */ /* 0x000fe200078e00ff */
[----:B------:R-:W-:-:S03]  /*73a0*/  LOP3.LUT R10, R15, UR8, R10, 0x96, !PT ;  /* 0x000000080f0a7c12 */ /* 0x000fc6000f8e960a */
[----:B------:R-:W-:Y:S01]  /*73b0*/  IMAD.WIDE.U32 R214, R5, -0x2daee0ad, RZ ;  /* 0xd2511f5305d67825 */ /* 0x000fe200078e00ff */
[----:B--2---:R-:W-:Y:S02]  /*73c0*/  FMNMX.FTZ R4, R8, R4, !PT ;  /* 0x0000000408047209 */ /* 0x004fe40007810000 */
[----:B------:R-:W-:Y:S01]  /*73d0*/  LOP3.LUT R206, R13, UR8, R206, 0x96, !PT ;  /* 0x000000080dce7c12 */ /* 0x000fe2000f8e96ce */
[----:B------:R-:W-:Y:S01]  /*73e0*/  IMAD.WIDE.U32 R200, R200, -0x326172a9, RZ ;  /* 0xcd9e8d57c8c87825 */ /* 0x000fe200078e00ff */
[----:B---3--:R-:W-:-:S03]  /*73f0*/  FMNMX.FTZ R3, R3, R7, !PT ;  /* 0x0000000703037209 */ /* 0x008fc60007810000 */
[----:B------:R-:W-:Y:S01]  /*7400*/  FFMA.FTZ R53, R36, c[0x0][0x23c], -R64 ;  /* 0x00008f0024357a23 */ /* 0x000fe20000010840 */
[----:B------:R-:W-:Y:S01]  /*7410*/  FMNMX.FTZ R36, R9, R6, !PT ;  /* 0x0000000609247209 */ /* 0x000fe20007810000 */
[----:B------:R-:W-:Y:S01]  /*7420*/  FMUL.FTZ R184, R3, c[0x0][0x23c] ;  /* 0x00008f0003b87a20 */ /* 0x000fe20000410000 */
[----:B------:R-:W-:Y:S01]  /*7430*/  LOP3.LUT R6, R215, UR6, R12, 0x96, !PT ;  /* 0x00000006d7067c12 */ /* 0x000fe2000f8e960c */
[----:B------:R-:W-:Y:S01]  /*7440*/  IMAD.WIDE.U32 R206, R206, -0x326172a9, RZ ;  /* 0xcd9e8d57cece7825 */ /* 0x000fe200078e00ff */
[----:B------:R-:W1:Y:S01]  /*7450*/  SHFL.BFLY PT, R12, R4, 0x1, 0x1f ;  /* 0x0c201f00040c7f89 */ /* 0x000e6200000e0000 */
[----:B------:R-:W-:Y:S01]  /*7460*/  LOP3.LUT R202, R201, UR9, R202, 0x96, !PT ;  /* 0x00000009c9ca7c12 */ /* 0x000fe2000f8e96ca */
[----:B------:R-:W-:Y:S01]  /*7470*/  MUFU.EX2 R53, R53 ;  /* 0x0000003500357308 */ /* 0x000fe20000000800 */
[----:B------:R-:W-:Y:S01]  /*7480*/  FSETP.NEU.FTZ.AND P1, PT, R3, -INF , PT ;  /* 0xff8000000300780b */ /* 0x000fe20003f3d000 */
[----:B------:R-:W-:Y:S01]  /*7490*/  IMAD.WIDE.U32 R6, R6, -0x326172a9, RZ ;  /* 0xcd9e8d5706067825 */ /* 0x000fe200078e00ff */
[----:B------:R-:W-:-:S02]  /*74a0*/  FSETP.NEU.FTZ.AND P2, PT, R36, -INF , PT ;  /* 0xff8000002400780b */ /* 0x000fc40003f5d000 */
[----:B------:R-:W-:Y:S01]  /*74b0*/  FSEL R184, R184, RZ, P1 ;  /* 0x000000ffb8b87208 */ /* 0x000fe20000800000 */
[----:B------:R-:W-:Y:S01]  /*74c0*/  IMAD.WIDE.U32 R202, R202, -0x2daee0ad, RZ ;  /* 0xd2511f53caca7825 */ /* 0x000fe200078e00ff */
[----:B------:R-:W-:-:S03]  /*74d0*/  LOP3.LUT R15, R6, 0xffff, RZ, 0xc0, !PT ;  /* 0x0000ffff060f7812 */ /* 0x000fc600078ec0ff */
[----:B------:R-:W-:Y:S01]  /*74e0*/  FFMA.FTZ R51, R45, c[0x0][0x23c], -R64 ;  /* 0x00008f002d337a23 */ /* 0x000fe20000010840 */
[----:B------:R-:W-:Y:S01]  /*74f0*/  LOP3.LUT R5, R203, UR6, R14, 0x96, !PT ;  /* 0x00000006cb057c12 */ /* 0x000fe2000f8e960e */
[----:B------:R-:W-:Y:S01]  /*7500*/  FFMA.FTZ R45, R2, c[0x0][0x23c], -R184 ;  /* 0x00008f00022d7a23 */ /* 0x000fe200000108b8 */
[----:B------:R-:W-:Y:S01]  /*7510*/  SHF.R.U32.HI R14, RZ, 0x10, R6 ;  /* 0x00000010ff0e7819 */ /* 0x000fe20000011606 */
[----:B------:R-:W-:Y:S01]  /*7520*/  FMUL.FTZ R61, R36, c[0x0][0x23c] ;  /* 0x00008f00243d7a20 */ /* 0x000fe20000410000 */
[----:B------:R-:W-:Y:S01]  /*7530*/  SHF.R.U32.HI R15, RZ, 0x8, R15 ;  /* 0x00000008ff0f7819 */ /* 0x000fe2000001160f */
[----:B------:R-:W-:Y:S01]  /*7540*/  IMAD.WIDE.U32 R16, R5, -0x326172a9, RZ ;  /* 0xcd9e8d5705107825 */ /* 0x000fe200078e00ff */
[----:B------:R-:W-:Y:S01]  /*7550*/  LOP3.LUT R5, R7, UR17, R206, 0x96, !PT ;  /* 0x0000001107057c12 */ /* 0x000fe2000f8e96ce */
[----:B------:R-:W-:Y:S01]  /*7560*/  MUFU.EX2 R45, R45 ;  /* 0x0000002d002d7308 */ /* 0x000fe20000000800 */
[----:B------:R-:W-:Y:S01]  /*7570*/  LOP3.LUT R7, R6, 0xff, RZ, 0xc0, !PT ;  /* 0x000000ff06077812 */ /* 0x000fe200078ec0ff */
[----:B------:R-:W-:Y:S01]  /*7580*/  IMAD.WIDE.U32 R10, R10, -0x326172a9, RZ ;  /* 0xcd9e8d570a0a7825 */ /* 0x000fe200078e00ff */
[----:B------:R-:W-:-:S02]  /*7590*/  SHF.R.U32.HI R6, RZ, 0x18, R6 ;  /* 0x00000018ff067819 */ /* 0x000fc40000011606 */
[----:B------:R-:W-:Y:S01]  /*75a0*/  LOP3.LUT R2, R14, 0xff, RZ, 0xc0, !PT ;  /* 0x000000ff0e027812 */ /* 0x000fe200078ec0ff */
[----:B------:R-:W-:Y:S01]  /*75b0*/  FFMA.FTZ R50, R47, c[0x0][0x23c], -R64 ;  /* 0x00008f002f327a23 */ /* 0x000fe20000010840 */
[----:B------:R-:W-:Y:S01]  /*75c0*/  FSEL R61, R61, RZ, P2 ;  /* 0x000000ff3d3d7208 */ /* 0x000fe20001000000 */
[----:B------:R-:W-:Y:S01]  /*75d0*/  FFMA.FTZ R43, R18, c[0x0][0x23c], -R184 ;  /* 0x00008f00122b7a23 */ /* 0x000fe200000108b8 */
[----:B------:R-:W-:Y:S01]  /*75e0*/  PRMT R6, R2, 0x5410, R6 ;  /* 0x0000541002067816 */ /* 0x000fe20000000006 */
[--C-:B------:R-:W-:Y:S01]  /*75f0*/  FFMA.FTZ R42, R55, c[0x0][0x23c], -R184.reuse ;  /* 0x00008f00372a7a23 */ /* 0x100fe200000108b8 */
[----:B-1----:R-:W-:Y:S01]  /*7600*/  FMNMX.FTZ R2, R4, R12, !PT ;  /* 0x0000000c04027209 */ /* 0x002fe20007810000 */
[--C-:B------:R-:W-:Y:S01]  /*7610*/  FFMA.FTZ R47, R44, c[0x0][0x23c], -R61.reuse ;  /* 0x00008f002c2f7a23 */ /* 0x100fe2000001083d */
[----:B------:R-:W-:Y:S01]  /*7620*/  LOP3.LUT R13, R16, 0xffff, RZ, 0xc0, !PT ;  /* 0x0000ffff100d7812 */ /* 0x000fe200078ec0ff */
[----:B------:R-:W-:Y:S01]  /*7630*/  FFMA.FTZ R44, R49, c[0x0][0x23c], -R184 ;  /* 0x00008f00312c7a23 */ /* 0x000fe200000108b8 */
[C---:B------:R-:W-:Y:S01]  /*7640*/  FSETP.NEU.FTZ.AND P0, PT, R2.reuse, -INF , PT ;  /* 0xff8000000200780b */ /* 0x040fe20003f1d000 */
[----:B------:R-:W-:Y:S01]  /*7650*/  FMUL.FTZ R164, R2, c[0x0][0x23c] ;  /* 0x00008f0002a47a20 */ /* 0x000fe20000410000 */
[----:B------:R-:W-:Y:S01]  /*7660*/  SHF.R.U32.HI R9, RZ, 0x10, R16 ;  /* 0x00000010ff097819 */ /* 0x000fe20000011610 */
[--C-:B------:R-:W-:Y:S01]  /*7670*/  FFMA.FTZ R49, R48, c[0x0][0x23c], -R61.reuse ;  /* 0x00008f0030317a23 */ /* 0x100fe2000001083d */
[----:B------:R-:W-:Y:S01]  /*7680*/  LOP3.LUT R8, R17, UR17, R10, 0x96, !PT ;  /* 0x0000001111087c12 */ /* 0x000fe2000f8e960a */
[--C-:B------:R-:W-:Y:S01]  /*7690*/  FFMA.FTZ R48, R32, c[0x0][0x23c], -R61.reuse ;  /* 0x00008f0020307a23 */ /* 0x100fe2000001083d */
[----:B------:R-:W-:Y:S01]  /*76a0*/  FSEL R164, R164, RZ, P0 ;  /* 0x000000ffa4a47208 */ /* 0x000fe20000000000 */
[----:B------:R-:W-:Y:S01]  /*76b0*/  FFMA.FTZ R46, R46, c[0x0][0x23c], -R61 ;  /* 0x00008f002e2e7a23 */ /* 0x000fe2000001083d */
[----:B------:R-:W-:Y:S01]  /*76c0*/  LOP3.LUT R200, R11, UR7, R200, 0x96, !PT ;  /* 0x000000070bc87c12 */ /* 0x000fe2000f8e96c8 */
[----:B------:R-:W-:Y:S01]  /*76d0*/  MUFU.EX2 R49, R49 ;  /* 0x0000003100317308 */ /* 0x000fe20000000800 */
[----:B------:R-:W-:Y:S01]  /*76e0*/  LOP3.LUT R11, R16, 0xff, RZ, 0xc0, !PT ;  /* 0x000000ff100b7812 */ /* 0x000fe200078ec0ff */
[----:B------:R-:W-:Y:S01]  /*76f0*/  FFMA.FTZ R41, R34, c[0x0][0x23c], -R164 ;  /* 0x00008f0022297a23 */ /* 0x000fe200000108a4 */
[----:B------:R-:W-:Y:S01]  /*7700*/  SHF.R.U32.HI R10, RZ, 0x18, R16 ;  /* 0x00000018ff0a7819 */ /* 0x000fe20000011610 */
[--C-:B------:R-:W-:Y:S01]  /*7710*/  FFMA.FTZ R40, R35, c[0x0][0x23c], -R164.reuse ;  /* 0x00008f0023287a23 */ /* 0x100fe200000108a4 */
[----:B------:R-:W-:Y:S01]  /*7720*/  SHF.R.U32.HI R13, RZ, 0x8, R13 ;  /* 0x00000008ff0d7819 */ /* 0x000fe2000001160d */
[----:B------:R-:W-:Y:S01]  /*7730*/  FFMA.FTZ R39, R52, c[0x0][0x23c], -R164 ;  /* 0x00008f0034277a23 */ /* 0x000fe200000108a4 */
[----:B------:R-:W-:Y:S01]  /*7740*/  LOP3.LUT R9, R9, 0xff, RZ, 0xc0, !PT ;  /* 0x000000ff09097812 */ /* 0x000fe200078ec0ff */
[----:B------:R-:W-:Y:S01]  /*7750*/  FFMA.FTZ R52, R33, c[0x0][0x23c], -R64 ;  /* 0x00008f0021347a23 */ /* 0x000fe20000010840 */
[----:B------:R-:W-:Y:S01]  /*7760*/  MUFU.EX2 R41, R41 ;  /* 0x0000002900297308 */ /* 0x000fe20000000800 */
[----:B------:R-:W-:Y:S01]  /*7770*/  SHF.R.U32.HI R12, RZ, 0x10, R8 ;  /* 0x00000010ff0c7819 */ /* 0x000fe20000011608 */
[----:B------:R-:W-:Y:S01]  /*7780*/  FFMA.FTZ R38, R54, c[0x0][0x23c], -R164 ;  /* 0x00008f0036267a23 */ /* 0x000fe200000108a4 */
[----:B------:R-:W-:Y:S01]  /*7790*/  PRMT R11, R11, 0x5410, R13 ;  /* 0x000054100b0b7816 */ /* 0x000fe2000000000d */
[----:B------:R-:W-:Y:S01]  /*77a0*/  IMAD.MOV.U32 R201, RZ, RZ, R195 ;  /* 0x000000ffffc97224 */ /* 0x000fe200078e00c3 */
[----:B------:R-:W-:Y:S01]  /*77b0*/  PRMT R9, R9, 0x5410, R10 ;  /* 0x0000541009097816 */ /* 0x000fe2000000000a */
[----:B------:R-:W-:Y:S01]  /*77c0*/  IMAD.MOV.U32 R193, RZ, RZ, R186 ;  /* 0x000000ffffc17224 */ /* 0x000fe200078e00ba */
[C---:B------:R-:W-:Y:S01]  /*77d0*/  LOP3.LUT R13, R8.reuse, 0xffff, RZ, 0xc0, !PT ;  /* 0x0000ffff080d7812 */ /* 0x040fe200078ec0ff */
[----:B------:R-:W1:Y:S01]  /*77e0*/  MUFU.EX2 R40, R40 ;  /* 0x0000002800287308 */ /* 0x000e620000000800 */
[----:B------:R-:W-:Y:S01]  /*77f0*/  LOP3.LUT R10, R8, 0xff, RZ, 0xc0, !PT ;  /* 0x000000ff080a7812 */ /* 0x000fe200078ec0ff */
[--C-:B------:R-:W-:Y:S01]  /*7800*/  HSET2.LE.AND R11, R11, R60.reuse, PT ;  /* 0x0000003c0b0b7233 */ /* 0x100fe20003803000 */
[----:B------:R-:W-:Y:S01]  /*7810*/  PRMT R7, R7, 0x5410, R15 ;  /* 0x0000541007077816 */ /* 0x000fe2000000000f */
[----:B------:R-:W-:Y:S01]  /*7820*/  HSET2.LE.AND R9, R9, R60, PT ;  /* 0x0000003c09097233 */ /* 0x000fe20003803000 */
[----:B------:R-:W-:Y:S01]  /*7830*/  SHF.R.U32.HI R8, RZ, 0x18, R8 ;  /* 0x00000018ff087819 */ /* 0x000fe20000011608 */
[----:B------:R-:W-:Y:S01]  /*7840*/  LDSM.16.MT88.4 R16, [R213+0xa000] ;  /* 0x00a00000d510783b */ /* 0x000fe20000004200 */
[----:B------:R-:W-:Y:S01]  /*7850*/  LOP3.LUT R12, R12, 0xff, RZ, 0xc0, !PT ;  /* 0x000000ff0c0c7812 */ /* 0x000fe200078ec0ff */
[----:B------:R-:W2:Y:S01]  /*7860*/  MUFU.EX2 R52, R52 ;  /* 0x0000003400347308 */ /* 0x000ea20000000800 */
[----:B------:R-:W-:Y:S01]  /*7870*/  LOP3.LUT R15, R5, 0xffff, RZ, 0xc0, !PT ;  /* 0x0000ffff050f7812 */ /* 0x000fe200078ec0ff */
[----:B------:R-:W-:Y:S01]  /*7880*/  LDSM.16.MT88.4 R32, [R212+0xb000] ;  /* 0x00b00000d420783b */ /* 0x000fe20000004200 */
[----:B------:R-:W-:-:S02]  /*7890*/  PRMT R8, R12, 0x5410, R8 ;  /* 0x000054100c087816 */ /* 0x000fc40000000008 */
[----:B------:R-:W-:Y:S02]  /*78a0*/  LOP3.LUT R4, R5, 0xff, RZ, 0xc0, !PT ;  /* 0x000000ff05047812 */ /* 0x000fe400078ec0ff */
[----:B------:R-:W-:Y:S01]  /*78b0*/  SHF.R.U32.HI R15, RZ, 0x8, R15 ;  /* 0x00000008ff0f7819 */ /* 0x000fe2000001160f */
[----:B------:R-:W3:Y:S01]  /*78c0*/  MUFU.EX2 R48, R48 ;  /* 0x0000003000307308 */ /* 0x000ee20000000800 */
[----:B------:R-:W-:Y:S01]  /*78d0*/  SHF.R.U32.HI R14, RZ, 0x10, R5 ;  /* 0x00000010ff0e7819 */ /* 0x000fe20000011605 */
[--C-:B------:R-:W-:Y:S01]  /*78e0*/  HSET2.LE.AND R8, R8, R60.reuse, PT ;  /* 0x0000003c08087233 */ /* 0x100fe20003803000 */
[----:B------:R-:W-:Y:S02]  /*78f0*/  PRMT R4, R4, 0x5410, R15 ;  /* 0x0000541004047816 */ /* 0x000fe4000000000f */
[----:B-1----:R-:W-:Y:S02]  /*7900*/  F2FP.PACK_AB R29, R40, R41 ;  /* 0x00000029281d723e */ /* 0x002fe400000000ff */
[----:B------:R-:W-:Y:S01]  /*7910*/  SHF.R.U32.HI R5, RZ, 0x18, R5 ;  /* 0x00000018ff057819 */ /* 0x000fe20000011605 */
[----:B------:R-:W1:Y:S01]  /*7920*/  MUFU.EX2 R44, R44 ;  /* 0x0000002c002c7308 */ /* 0x000e620000000800 */
[----:B------:R-:W-:Y:S01]  /*7930*/  LOP3.LUT R14, R14, 0xff, RZ, 0xc0, !PT ;  /* 0x000000ff0e0e7812 */ /* 0x000fe200078ec0ff */
[----:B------:R-:W-:Y:S01]  /*7940*/  HSET2.LE.AND R4, R4, R60, PT ;  /* 0x0000003c04047233 */ /* 0x000fe20003803000 */
[----:B------:R-:W-:-:S02]  /*7950*/  SHF.R.U32.HI R13, RZ, 0x8, R13 ;  /* 0x00000008ff0d7819 */ /* 0x000fc4000001160d */
[----:B------:R-:W-:Y:S02]  /*7960*/  LOP3.LUT R29, R8, R29, RZ, 0xc0, !PT ;  /* 0x0000001d081d7212 */ /* 0x000fe400078ec0ff */
[----:B------:R-:W-:Y:S01]  /*7970*/  PRMT R5, R14, 0x5410, R5 ;  /* 0x000054100e057816 */ /* 0x000fe20000000005 */
[----:B------:R-:W-:Y:S01]  /*7980*/  MUFU.EX2 R43, R43 ;  /* 0x0000002b002b7308 */ /* 0x000fe20000000800 */
[----:B------:R-:W-:Y:S02]  /*7990*/  PRMT R10, R10, 0x5410, R13 ;  /* 0x000054100a0a7816 */ /* 0x000fe4000000000d */
[----:B------:R-:W-:Y:S01]  /*79a0*/  FSEL R12, R3, RZ, P1 ;  /* 0x000000ff030c7208 */ /* 0x000fe20000800000 */
[--C-:B------:R-:W-:Y:S01]  /*79b0*/  HSET2.LE.AND R5, R5, R60.reuse, PT ;  /* 0x0000003c05057233 */ /* 0x100fe20003803000 */
[----:B--2---:R-:W-:Y:S01]  /*79c0*/  F2FP.PACK_AB R8, R52, R53 ;  /* 0x000000353408723e */ /* 0x004fe200000000ff */
[--C-:B------:R-:W-:Y:S01]  /*79d0*/  HSET2.LE.AND R10, R10, R60.reuse, PT ;  /* 0x0000003c0a0a7233 */ /* 0x100fe20003803000 */
[----:B------:R-:W-:Y:S01]  /*79e0*/  FSEL R13, R36, RZ, P2 ;  /* 0x000000ff240d7208 */ /* 0x000fe20001000000 */
[----:B------:R-:W2:Y:S01]  /*79f0*/  MUFU.EX2 R42, R42 ;  /* 0x0000002a002a7308 */ /* 0x000ea20000000800 */
[----:B------:R-:W-:Y:S01]  /*7a00*/  FSEL R14, R37, RZ, P3 ;  /* 0x000000ff250e7208 */ /* 0x000fe20001800000 */
[----:B------:R-:W-:Y:S01]  /*7a10*/  FADD.FTZ R12, R166, -R12 ;  /* 0x8000000ca60c7221 */ /* 0x000fe20000010000 */
[----:B------:R-:W-:Y:S01]  /*7a20*/  LOP3.LUT R4, R4, R8, RZ, 0xc0, !PT ;  /* 0x0000000804047212 */ /* 0x000fe200078ec0ff */
[----:B------:R-:W-:Y:S01]  /*7a30*/  FADD.FTZ R167, R167, -R13 ;  /* 0x8000000da7a77221 */ /* 0x000fe20000010000 */
[----:B---3--:R-:W-:Y:S01]  /*7a40*/  F2FP.PACK_AB R8, R48, R49 ;  /* 0x000000313008723e */ /* 0x008fe200000000ff */
[----:B------:R-:W-:Y:S01]  /*7a50*/  FADD.FTZ R168, R168, -R14 ;  /* 0x8000000ea8a87221 */ /* 0x000fe20000010000 */
[----:B-1----:R-:W-:Y:S01]  /*7a60*/  F2FP.PACK_AB R28, R44, R45 ;  /* 0x0000002d2c1c723e */ /* 0x002fe200000000ff */
[----:B------:R-:W-:Y:S01]  /*7a70*/  MUFU.EX2 R39, R39 ;  /* 0x0000002700277308 */ /* 0x000fe20000000800 */
[--C-:B------:R-:W-:Y:S01]  /*7a80*/  HSET2.LE.AND R13, R7, R60.reuse, PT ;  /* 0x0000003c070d7233 */ /* 0x100fe20003803000 */
[----:B------:R-:W-:Y:S01]  /*7a90*/  FMUL.FTZ R12, R12, c[0x0][0x23c] ;  /* 0x00008f000c0c7a20 */ /* 0x000fe20000410000 */
[----:B------:R-:W-:Y:S01]  /*7aa0*/  HSET2.LE.AND R7, R6, R60, PT ;  /* 0x0000003c06077233 */ /* 0x000fe20003803000 */
[----:B------:R-:W-:-:S02]  /*7ab0*/  LOP3.LUT R28, R10, R28, RZ, 0xc0, !PT ;  /* 0x0000001c0a1c7212 */ /* 0x000fc400078ec0ff */
[----:B------:R-:W-:Y:S02]  /*7ac0*/  LOP3.LUT R5, R5, R8, RZ, 0xc0, !PT ;  /* 0x0000000805057212 */ /* 0x000fe400078ec0ff */
[----:B------:R-:W1:Y:S01]  /*7ad0*/  MUFU.EX2 R38, R38 ;  /* 0x0000002600267308 */ /* 0x000e620000000800 */
[----:B--2---:R-:W-:Y:S02]  /*7ae0*/  F2FP.PACK_AB R30, R42, R43 ;  /* 0x0000002b2a1e723e */ /* 0x004fe400000000ff */
[----:B------:R-:W-:Y:S02]  /*7af0*/  FSEL R54, R2, RZ, P0 ;  /* 0x000000ff02367208 */ /* 0x000fe40000000000 */
[----:B------:R-:W-:-:S03]  /*7b00*/  LOP3.LUT R30, R11, R30, RZ, 0xc0, !PT ;  /* 0x0000001e0b1e7212 */ /* 0x000fc600078ec0ff */
[----:B------:R-:W-:Y:S01]  /*7b10*/  MUFU.EX2 R47, R47 ;  /* 0x0000002f002f7308 */ /* 0x000fe20000000800 */
[----:B------:R-:W-:-:S07]  /*7b20*/  FADD.FTZ R54, R165, -R54 ;  /* 0x80000036a5367221 */ /* 0x000fce0000010000 */
[----:B------:R-:W2:Y:S01]  /*7b30*/  MUFU.EX2 R46, R46 ;  /* 0x0000002e002e7308 */ /* 0x000ea20000000800 */
[----:B-1----:R-:W-:Y:S01]  /*7b40*/  F2FP.PACK_AB R31, R38, R39 ;  /* 0x00000027261f723e */ /* 0x002fe200000000ff */
[----:B------:R-:W-:-:S03]  /*7b50*/  FMUL.FTZ R54, R54, c[0x0][0x23c] ;  /* 0x00008f0036367a20 */ /* 0x000fc60000410000 */
[----:B------:R-:W-:Y:S02]  /*7b60*/  LOP3.LUT R31, R9, R31, RZ, 0xc0, !PT ;  /* 0x0000001f091f7212 */ /* 0x000fe400078ec0ff */
[----:B------:R-:W1:Y:S01]  /*7b70*/  LDSM.16.MT88.4 R8, [R213+0xb000] ;  /* 0x00b00000d508783b */ /* 0x000e620000004200 */
[----:B------:R-:W-:Y:S08]  /*7b80*/  MUFU.EX2 R51, R51 ;  /* 0x0000003300337308 */ /* 0x000ff00000000800 */
[----:B------:R-:W3:Y:S01]  /*7b90*/  MUFU.EX2 R50, R50 ;  /* 0x0000003200327308 */ /* 0x000ee20000000800 */
[----:B--2---:R-:W-:-:S04]  /*7ba0*/  F2FP.PACK_AB R14, R46, R47 ;  /* 0x0000002f2e0e723e */ /* 0x004fc800000000ff */
[----:B------:R-:W-:-:S03]  /*7bb0*/  LOP3.LUT R7, R7, R14, RZ, 0xc0, !PT ;  /* 0x0000000e07077212 */ /* 0x000fc600078ec0ff */
[----:B------:R2:W4:Y:S01]  /*7bc0*/  MUFU.EX2 R55, R12 ;  /* 0x0000000c00377308 */ /* 0x0005220000000800 */
[----:B---3--:R-:W-:Y:S01]  /*7bd0*/  F2FP.PACK_AB R6, R50, R51 ;  /* 0x000000333206723e */ /* 0x008fe200000000ff */
[----:B------:R-:W-:-:S06]  /*7be0*/  FMUL.FTZ R168, R168, c[0x0][0x23c] ;  /* 0x00008f00a8a87a20 */ /* 0x000fcc0000410000 */
[----:B------:R-:W3:Y:S01]  /*7bf0*/  MUFU.EX2 R54, R54 ;  /* 0x0000003600367308 */ /* 0x000ee20000000800 */
[----:B------:R-:W-:Y:S02]  /*7c00*/  LOP3.LUT R6, R13, R6, RZ, 0xc0, !PT ;  /* 0x000000060d067212 */ /* 0x000fe400078ec0ff */
[----:B--2---:R-:W2:Y:S01]  /*7c10*/  LDSM.16.MT88.4 R12, [R212+0xa000] ;  /* 0x00a00000d40c783b */ /* 0x004ea20000004200 */
[----:B------:R-:W-:-:S04]  /*7c20*/  FMUL.FTZ R167, R167, c[0x0][0x23c] ;  /* 0x00008f00a7a77a20 */ /* 0x000fc80000410000 */
[----:B------:R-:W1:Y:S01]  /*7c30*/  MUFU.EX2 R186, R168 ;  /* 0x000000a800ba7308 */ /* 0x000e620000000800 */
[----:B------:R-:W-:Y:S02]  /*7c40*/  IMAD.MOV.U32 R195, RZ, RZ, R185 ;  /* 0x000000ffffc37224 */ /* 0x000fe400078e00b9 */
[-C--:B----4-:R-:W-:Y:S02]  /*7c50*/  FMUL.FTZ R140, R140, R55.reuse ;  /* 0x000000378c8c7220 */ /* 0x090fe40000410000 */
[-C--:B------:R-:W-:Y:S02]  /*7c60*/  FMUL.FTZ R141, R141, R55.reuse ;  /* 0x000000378d8d7220 */ /* 0x080fe40000410000 */
[----:B------:R-:W-:Y:S01]  /*7c70*/  FMUL.FTZ R104, R104, R55 ;  /* 0x0000003768687220 */ /* 0x000fe20000410000 */
[----:B------:R-:W4:Y:S01]  /*7c80*/  MUFU.EX2 R185, R167 ;  /* 0x000000a700b97308 */ /* 0x000f220000000800 */
[-C--:B---3--:R-:W-:Y:S02]  /*7c90*/  FMUL.FTZ R142, R142, R54.reuse ;  /* 0x000000368e8e7220 */ /* 0x088fe40000410000 */
[----:B------:R-:W-:-:S02]  /*7ca0*/  FMUL.FTZ R143, R143, R54 ;  /* 0x000000368f8f7220 */ /* 0x000fc40000410000 */
[-C--:B------:R-:W-:Y:S02]  /*7cb0*/  FMUL.FTZ R105, R105, R55.reuse ;  /* 0x0000003769697220 */ /* 0x080fe40000410000 */
[----:B------:R-:W-:Y:S02]  /*7cc0*/  FMUL.FTZ R106, R106, R54 ;  /* 0x000000366a6a7220 */ /* 0x000fe40000410000 */
[-C--:B-1----:R-:W-:Y:S01]  /*7cd0*/  FMUL.FTZ R112, R112, R186.reuse ;  /* 0x000000ba70707220 */ /* 0x082fe20000410000 */
[----:B------:R-:W-:Y:S01]  /*7ce0*/  HMMA.16816.F32 R140, R28, R8, R140 ;  /* 0x000000081c8c723c */ /* 0x000fe2000000188c */
[----:B------:R-:W-:Y:S02]  /*7cf0*/  FMUL.FTZ R113, R113, R186 ;  /* 0x000000ba71717220 */ /* 0x000fe40000410000 */
[----:B------:R-:W-:Y:S02]  /*7d00*/  FMUL.FTZ R107, R107, R54 ;  /* 0x000000366b6b7220 */ /* 0x000fe40000410000 */
[----:B------:R-:W-:-:S02]  /*7d10*/  FMUL.FTZ R116, R116, R55 ;  /* 0x0000003774747220 */ /* 0x000fc40000410000 */
[-C--:B----4-:R-:W-:Y:S02]  /*7d20*/  FMUL.FTZ R114, R114, R185.reuse ;  /* 0x000000b972727220 */ /* 0x090fe40000410000 */
[-C--:B------:R-:W-:Y:S02]  /*7d30*/  FMUL.FTZ R115, R115, R185.reuse ;  /* 0x000000b973737220 */ /* 0x080fe40000410000 */
[-C--:B------:R-:W-:Y:S02]  /*7d40*/  FMUL.FTZ R100, R100, R186.reuse ;  /* 0x000000ba64647220 */ /* 0x080fe40000410000 */
[----:B------:R-:W-:Y:S02]  /*7d50*/  FMUL.FTZ R101, R101, R186 ;  /* 0x000000ba65657220 */ /* 0x000fe40000410000 */
[-C--:B------:R-:W-:Y:S02]  /*7d60*/  FMUL.FTZ R102, R102, R185.reuse ;  /* 0x000000b966667220 */ /* 0x080fe40000410000 */
[----:B------:R-:W-:Y:S01]  /*7d70*/  FMUL.FTZ R103, R103, R185 ;  /* 0x000000b967677220 */ /* 0x000fe20000410000 */
[----:B------:R-:W-:Y:S01]  /*7d80*/  HMMA.16816.F32 R112, R4, R8, R112 ;  /* 0x000000080470723c */ /* 0x000fe20000001870 */
[----:B------:R-:W-:-:S02]  /*7d90*/  FMUL.FTZ R117, R117, R55 ;  /* 0x0000003775757220 */ /* 0x000fc40000410000 */
[-C--:B------:R-:W-:Y:S02]  /*7da0*/  FMUL.FTZ R118, R118, R54.reuse ;  /* 0x0000003676767220 */ /* 0x080fe40000410000 */
[----:B------:R-:W-:Y:S02]  /*7db0*/  FMUL.FTZ R119, R119, R54 ;  /* 0x0000003677777220 */ /* 0x000fe40000410000 */
[----:B------:R-:W-:Y:S01]  /*7dc0*/  FFMA.FTZ R8, R201, c[0x0][0x23c], -R184 ;  /* 0x00008f00c9087a23 */ /* 0x000fe200000108b8 */
[----:B--2---:R-:W-:Y:S01]  /*7dd0*/  HMMA.16816.F32 R104, R28, R12, R104 ;  /* 0x0000000c1c68723c */ /* 0x004fe20000001868 */
[-C--:B------:R-:W-:Y:S02]  /*7de0*/  FMUL.FTZ R120, R120, R186.reuse ;  /* 0x000000ba78787220 */ /* 0x080fe40000410000 */
[----:B------:R-:W-:Y:S02]  /*7df0*/  FMUL.FTZ R121, R121, R186 ;  /* 0x000000ba79797220 */ /* 0x000fe40000410000 */
[----:B------:R-:W-:-:S02]  /*7e00*/  FMUL.FTZ R122, R122, R185 ;  /* 0x000000b97a7a7220 */ /* 0x000fc40000410000 */
[----:B------:R-:W-:Y:S01]  /*7e10*/  FMUL.FTZ R123, R123, R185 ;  /* 0x000000b97b7b7220 */ /* 0x000fe20000410000 */
[----:B------:R-:W-:Y:S01]  /*7e20*/  HMMA.16816.F32 R100, R4, R12, R100 ;  /* 0x0000000c0464723c */ /* 0x000fe20000001864 */
[----:B------:R-:W-:Y:S02]  /*7e30*/  FFMA.FTZ R201, R205, c[0x0][0x23c], -R184 ;  /* 0x00008f00cdc97a23 */ /* 0x000fe400000108b8 */
[-C--:B------:R-:W-:Y:S02]  /*7e40*/  FMUL.FTZ R156, R156, R55.reuse ;  /* 0x000000379c9c7220 */ /* 0x080fe40000410000 */
[----:B------:R-:W-:Y:S02]  /*7e50*/  FMUL.FTZ R157, R157, R55 ;  /* 0x000000379d9d7220 */ /* 0x000fe40000410000 */
[----:B------:R-:W-:Y:S01]  /*7e60*/  IMAD.WIDE.U32 R12, R200, -0x2daee0ad, RZ ;  /* 0xd2511f53c80c7825 */ /* 0x000fe200078e00ff */
[----:B------:R-:W-:Y:S01]  /*7e70*/  MUFU.EX2 R201, R201 ;  /* 0x000000c900c97308 */ /* 0x000fe20000000800 */
[----:B------:R-:W-:Y:S02]  /*7e80*/  HMMA.16816.F32 R116, R28, R10, R116 ;  /* 0x0000000a1c74723c */ /* 0x000fe40000001874 */
[----:B------:R-:W-:-:S02]  /*7e90*/  FMUL.FTZ R158, R158, R54 ;  /* 0x000000369e9e7220 */ /* 0x000fc40000410000 */
[-C--:B------:R-:W-:Y:S02]  /*7ea0*/  FMUL.FTZ R159, R159, R54.reuse ;  /* 0x000000369f9f7220 */ /* 0x080fe40000410000 */
[-C--:B------:R-:W-:Y:S01]  /*7eb0*/  FMUL.FTZ R152, R152, R55.reuse ;  /* 0x0000003798987220 */ /* 0x080fe20000410000 */
[----:B------:R1:W2:Y:S01]  /*7ec0*/  MUFU.EX2 R200, R8 ;  /* 0x0000000800c87308 */ /* 0x0002a20000000800 */
[----:B------:R-:W-:Y:S01]  /*7ed0*/  HMMA.16816.F32 R120, R4, R10, R120 ;  /* 0x0000000a0478723c */ /* 0x000fe20000001878 */
[-C--:B------:R-:W-:Y:S02]  /*7ee0*/  FMUL.FTZ R153, R153, R55.reuse ;  /* 0x0000003799997220 */ /* 0x080fe40000410000 */
[-C--:B------:R-:W-:Y:S02]  /*7ef0*/  FMUL.FTZ R154, R154, R54.reuse ;  /* 0x000000369a9a7220 */ /* 0x080fe40000410000 */
[----:B------:R-:W-:Y:S02]  /*7f00*/  FMUL.FTZ R155, R155, R54 ;  /* 0x000000369b9b7220 */ /* 0x000fe40000410000 */
[----:B------:R-:W-:Y:S01]  /*7f10*/  LOP3.LUT R10, R12, 0xffff, RZ, 0xc0, !PT ;  /* 0x0000ffff0c0a7812 */ /* 0x000fe200078ec0ff */
[----:B------:R-:W-:-:S02]  /*7f20*/  FMUL.FTZ R72, R72, R55 ;  /* 0x0000003748487220 */ /* 0x000fc40000410000 */
[-C--:B------:R-:W-:Y:S02]  /*7f30*/  FMUL.FTZ R73, R73, R55.reuse ;  /* 0x0000003749497220 */ /* 0x080fe40000410000 */
[-C--:B------:R-:W-:Y:S02]  /*7f40*/  FMUL.FTZ R74, R74, R54.reuse ;  /* 0x000000364a4a7220 */ /* 0x080fe40000410000 */
[----:B------:R-:W-:Y:S01]  /*7f50*/  FMUL.FTZ R75, R75, R54 ;  /* 0x000000364b4b7220 */ /* 0x000fe20000410000 */
[----:B-1----:R-:W-:Y:S01]  /*7f60*/  SHF.R.U32.HI R8, RZ, 0x10, R12 ;  /* 0x00000010ff087819 */ /* 0x002fe2000001160c */
[-C--:B------:R-:W-:Y:S02]  /*7f70*/  FMUL.FTZ R76, R76, R55.reuse ;  /* 0x000000374c4c7220 */ /* 0x080fe40000410000 */
[-C--:B------:R-:W-:Y:S02]  /*7f80*/  FMUL.FTZ R77, R77, R55.reuse ;  /* 0x000000374d4d7220 */ /* 0x080fe40000410000 */
        /* <DEDUP_REMOVED lines=84> */
[--C-:B------:R-:W-:Y:S01]  /*84d0*/  HSET2.LE.AND R9, R9, R60.reuse, PT ;  /* 0x0000003c09097233 */ /* 0x100fe20003803000 */
[----:B------:R-:W-:Y:S01]  /*84e0*/  IMAD.MOV.U32 R25, RZ, RZ, R29 ;  /* 0x000000ffff197224 */ /* 0x000fe200078e001d */
[----:B------:R-:W-:Y:S01]  /*84f0*/  LOP3.LUT R28, R202, 0xff, RZ, 0xc0, !PT ;  /* 0x000000ffca1c7812 */ /* 0x000fe200078ec0ff */
[----:B------:R-:W-:Y:S01]  /*8500*/  IMAD.MOV.U32 R166, RZ, RZ, R30 ;  /* 0x000000ffffa67224 */ /* 0x000fe200078e001e */
[----:B------:R-:W-:Y:S01]  /*8510*/  SHF.R.U32.HI R29, RZ, 0x18, R202 ;  /* 0x00000018ff1d7819 */ /* 0x000fe200000116ca */
[--C-:B------:R-:W-:Y:S01]  /*8520*/  FFMA.FTZ R203, R228, c[0x0][0x23c], -R164.reuse ;  /* 0x00008f00e4cb7a23 */ /* 0x100fe200000108a4 */
[----:B--2---:R-:W-:Y:S01]  /*8530*/  F2FP.PACK_AB R30, R201, R200 ;  /* 0x000000c8c91e723e */ /* 0x004fe200000000ff */
[----:B------:R-:W-:Y:S01]  /*8540*/  FFMA.FTZ R202, R240, c[0x0][0x23c], -R164 ;  /* 0x00008f00f0ca7a23 */ /* 0x000fe200000108a4 */
[C---:B------:R-:W-:Y:S01]  /*8550*/  HMMA.16816.F32 R132, R4.reuse, R34, R132 ;  /* 0x000000220484723c */ /* 0x040fe20000001884 */
[----:B------:R-:W-:Y:S01]  /*8560*/  IMAD.MOV.U32 R167, RZ, RZ, R31 ;  /* 0x000000ffffa77224 */ /* 0x000fe200078e001f */
[----:B------:R-:W-:Y:S01]  /*8570*/  PRMT R28, R28, 0x5410, R11 ;  /* 0x000054101c1c7816 */ /* 0x000fe2000000000b */
[----:B------:R-:W-:Y:S01]  /*8580*/  HSET2.LE.AND R31, R8, R60, PT ;  /* 0x0000003c081f7233 */ /* 0x000fe20003803000 */
[----:B------:R-:W-:Y:S01]  /*8590*/  PRMT R29, R10, 0x5410, R29 ;  /* 0x000054100a1d7816 */ /* 0x000fe2000000001d */
[----:B------:R-:W-:Y:S01]  /*85a0*/  FFMA.FTZ R193, R193, c[0x0][0x23c], -R184 ;  /* 0x00008f00c1c17a23 */ /* 0x000fe200000108b8 */
[----:B------:R-:W-:Y:S01]  /*85b0*/  LOP3.LUT R30, R9, R30, RZ, 0xc0, !PT ;  /* 0x0000001e091e7212 */ /* 0x000fe200078ec0ff */
[----:B------:R-:W-:Y:S01]  /*85c0*/  IMAD.MOV.U32 R34, RZ, RZ, R24 ;  /* 0x000000ffff227224 */ /* 0x000fe200078e0018 */
[----:B------:R-:W-:Y:S01]  /*85d0*/  HMMA.16816.F32 R148, R4, R26, R148 ;  /* 0x0000001a0494723c */ /* 0x000fe20000001894 */
[----:B------:R-:W-:Y:S01]  /*85e0*/  IMAD.MOV.U32 R35, RZ, RZ, R25 ;  /* 0x000000ffff237224 */ /* 0x000fe200078e0019 */
[----:B------:R-:W-:Y:S01]  /*85f0*/  LDSM.16.MT88.4 R8, [R213+0xb400] ;  /* 0x00b40000d508783b */ /* 0x000fe20000004200 */
[----:B------:R-:W-:-:S03]  /*8600*/  FFMA.FTZ R195, R195, c[0x0][0x23c], -R184 ;  /* 0x00008f00c3c37a23 */ /* 0x000fc600000108b8 */
[----:B------:R-:W1:Y:S02]  /*8610*/  LDSM.16.MT88.4 R24, [R213+0x9400] ;  /* 0x00940000d518783b */ /* 0x000e640000004200 */
[C---:B------:R-:W-:Y:S01]  /*8620*/  HMMA.16816.F32 R68, R4.reuse, R20, R68 ;  /* 0x000000140444723c */ /* 0x040fe20000001844 */
[----:B------:R-:W-:Y:S01]  /*8630*/  MUFU.EX2 R202, R202 ;  /* 0x000000ca00ca7308 */ /* 0x000fe20000000800 */
[--C-:B------:R-:W-:Y:S01]  /*8640*/  FFMA.FTZ R205, R252, c[0x0][0x23c], -R164.reuse ;  /* 0x00008f00fccd7a23 */ /* 0x100fe200000108a4 */
[----:B------:R2:W5:Y:S05]  /*8650*/  LDL.LU.64 R216, [R1+0x8] ;  /* 0x0000080001d87983 */ /* 0x00056a0000300a00 */
        /* <DEDUP_REMOVED lines=12> */
[--C-:B------:R-:W-:Y:S01]  /*8720*/  HSET2.LE.AND R28, R28, R60.reuse, PT ;  /* 0x0000003c1c1c7233 */ /* 0x100fe20003803000 */
[--C-:B------:R-:W-:Y:S01]  /*8730*/  FFMA.FTZ R240, R189, c[0x0][0x23c], -R64.reuse ;  /* 0x00008f00bdf07a23 */ /* 0x100fe20000010840 */
[----:B------:R-:W-:Y:S01]  /*8740*/  HSET2.LE.AND R29, R29, R60, PT ;  /* 0x0000003c1d1d7233 */ /* 0x000fe20003803000 */
[--C-:B------:R-:W-:Y:S01]  /*8750*/  FFMA.FTZ R210, R210, c[0x0][0x23c], -R64.reuse ;  /* 0x00008f00d2d27a23 */ /* 0x100fe20000010840 */
[----:B------:R2:W5:Y:S01]  /*8760*/  LDL.LU.64 R214, [R1] ;  /* 0x0000000001d67983 */ /* 0x0005620000300a00 */
[----:B----4-:R-:W-:Y:S01]  /*8770*/  F2FP.PACK_AB R32, R203, R202 ;  /* 0x000000cacb20723e */ /* 0x010fe200000000ff */
[----:B------:R-:W-:Y:S01]  /*8780*/  FFMA.FTZ R189, R241, c[0x0][0x23c], -R64 ;  /* 0x00008f00f1bd7a23 */ /* 0x000fe20000010840 */
[----:B------:R-:W4:Y:S01]  /*8790*/  MUFU.EX2 R195, R195 ;  /* 0x000000c300c37308 */ /* 0x000f220000000800 */
[--C-:B------:R-:W-:Y:S01]  /*87a0*/  FFMA.FTZ R228, R239, c[0x0][0x23c], -R61.reuse ;  /* 0x00008f00efe47a23 */ /* 0x100fe2000001083d */
[----:B------:R-:W-:Y:S01]  /*87b0*/  LOP3.LUT R31, R31, R32, RZ, 0xc0, !PT ;  /* 0x000000201f1f7212 */ /* 0x000fe200078ec0ff */
[--C-:B------:R-:W-:Y:S01]  /*87c0*/  FFMA.FTZ R239, R197, c[0x0][0x23c], -R61.reuse ;  /* 0x00008f00c5ef7a23 */ /* 0x100fe2000001083d */
[----:B------:R-:W-:Y:S01]  /*87d0*/  UIADD3 UR4, UR4, 0x1, URZ ;  /* 0x0000000104047890 */ /* 0x000fe2000fffe03f */
[----:B------:R-:W-:Y:S01]  /*87e0*/  FFMA.FTZ R197, R208, c[0x0][0x23c], -R61 ;  /* 0x00008f00d0c57a23 */ /* 0x000fe2000001083d */
[----:B------:R-:W-:Y:S01]  /*87f0*/  UISETP.GE.AND UP0, UPT, UR26, 0x3, UPT ;  /* 0x000000031a00788c */ /* 0x000fe2000bf06270 */
[--C-:B------:R-:W-:Y:S01]  /*8800*/  FFMA.FTZ R208, R209, c[0x0][0x23c], -R184.reuse ;  /* 0x00008f00d1d07a23 */ /* 0x100fe200000108b8 */
[----:B------:R-:W-:Y:S01]  /*8810*/  MUFU.EX2 R205, R205 ;  /* 0x000000cd00cd7308 */ /* 0x000fe20000000800 */
[----:B------:R-:W-:-:S02]  /*8820*/  FFMA.FTZ R209, R236, c[0x0][0x23c], -R184 ;  /* 0x00008f00ecd17a23 */ /* 0x000fc400000108b8 */
[----:B------:R-:W-:Y:S01]  /*8830*/  FFMA.FTZ R236, R238, c[0x0][0x23c], -R184 ;  /* 0x00008f00eeec7a23 */ /* 0x000fe200000108b8 */
[----:B------:R-:W-:Y:S01]  /*8840*/  PLOP3.LUT P0, PT, PT, PT, UP0, 0x80, 0x0 ;  /* 0x000000000000781c */ /* 0x000fe20003f0f008 */
[--C-:B------:R-:W-:Y:S02]  /*8850*/  FFMA.FTZ R196, R196, c[0x0][0x23c], -R164.reuse ;  /* 0x00008f00c4c47a23 */ /* 0x100fe400000108a4 */
[----:B------:R-:W-:Y:S01]  /*8860*/  FFMA.FTZ R238, R199, c[0x0][0x23c], -R164 ;  /* 0x00008f00c7ee7a23 */ /* 0x000fe200000108a4 */
[----:B------:R-:W1:Y:S01]  /*8870*/  MUFU.EX2 R206, R206 ;  /* 0x000000ce00ce7308 */ /* 0x000e620000000800 */
[----:B----4-:R-:W-:Y:S01]  /*8880*/  F2FP.PACK_AB R32, R195, R193 ;  /* 0x000000c1c320723e */ /* 0x010fe200000000ff */
[----:B------:R-:W-:Y:S01]  /*8890*/  FFMA.FTZ R237, R237, c[0x0][0x23c], -R184 ;  /* 0x00008f00eded7a23 */ /* 0x000fe200000108b8 */
[----:B------:R-:W-:Y:S01]  /*88a0*/  @UP0 UIADD3 UR26, UR26, -0x3, URZ ;  /* 0xfffffffd1a1a0890 */ /* 0x000fe2000fffe03f */
[--C-:B------:R-:W-:Y:S01]  /*88b0*/  FFMA.FTZ R199, R211, c[0x0][0x23c], -R164.reuse ;  /* 0x00008f00d3c77a23 */ /* 0x100fe200000108a4 */
[----:B------:R-:W-:Y:S01]  /*88c0*/  LOP3.LUT R28, R28, R32, RZ, 0xc0, !PT ;  /* 0x000000201c1c7212 */ /* 0x000fe200078ec0ff */
[----:B------:R-:W-:-:S02]  /*88d0*/  FFMA.FTZ R204, R204, c[0x0][0x23c], -R164 ;  /* 0x00008f00cccc7a23 */ /* 0x000fc400000108a4 */
[----:B------:R-:W-:Y:S01]  /*88e0*/  MUFU.EX2 R210, R210 ;  /* 0x000000d200d27308 */ /* 0x000fe20000000800 */
[----:B------:R-:W-:Y:S02]  /*88f0*/  FFMA.FTZ R174, R174, c[0x0][0x23c], -R61 ;  /* 0x00008f00aeae7a23 */ /* 0x000fe4000001083d */
[----:B------:R-:W-:Y:S02]  /*8900*/  FFMA.FTZ R177, R177, c[0x0][0x23c], -R64 ;  /* 0x00008f00b1b17a23 */ /* 0x000fe40000010840 */
[--C-:B------:R-:W-:Y:S02]  /*8910*/  FFMA.FTZ R182, R182, c[0x0][0x23c], -R184.reuse ;  /* 0x00008f00b6b67a23 */ /* 0x100fe400000108b8 */
[--C-:B------:R-:W-:Y:S01]  /*8920*/  FFMA.FTZ R181, R181, c[0x0][0x23c], -R184.reuse ;  /* 0x00008f00b5b57a23 */ /* 0x100fe200000108b8 */
[----:B-1----:R-:W-:Y:S01]  /*8930*/  F2FP.PACK_AB R32, R206, R205 ;  /* 0x000000cdce20723e */ /* 0x002fe200000000ff */
[----:B------:R-:W-:Y:S01]  /*8940*/  MUFU.EX2 R189, R189 ;  /* 0x000000bd00bd7308 */ /* 0x000fe20000000800 */
[----:B------:R-:W-:-:S02]  /*8950*/  FFMA.FTZ R180, R180, c[0x0][0x23c], -R184 ;  /* 0x00008f00b4b47a23 */ /* 0x000fc400000108b8 */
[----:B------:R-:W-:Y:S01]  /*8960*/  LOP3.LUT R29, R29, R32, RZ, 0xc0, !PT ;  /* 0x000000201d1d7212 */ /* 0x000fe200078ec0ff */
[--C-:B------:R-:W-:Y:S02]  /*8970*/  FFMA.FTZ R173, R173, c[0x0][0x23c], -R164.reuse ;  /* 0x00008f00adad7a23 */ /* 0x100fe400000108a4 */
[--C-:B------:R-:W-:Y:S02]  /*8980*/  FFMA.FTZ R175, R175, c[0x0][0x23c], -R164.reuse ;  /* 0x00008f00afaf7a23 */ /* 0x100fe400000108a4 */
[----:B------:R-:W-:Y:S01]  /*8990*/  MUFU.EX2 R228, R228 ;  /* 0x000000e400e47308 */ /* 0x000fe20000000800 */
[--C-:B------:R-:W-:Y:S01]  /*89a0*/  FFMA.FTZ R66, R66, c[0x0][0x23c], -R164.reuse ;  /* 0x00008f0042427a23 */ /* 0x100fe200000108a4 */
[----:B------:R-:W-:Y:S01]  /*89b0*/  HMMA.16816.F32 R156, R28, R24, R156 ;  /* 0x000000181c9c723c */ /* 0x000fe2000000189c */
[----:B------:R-:W-:Y:S02]  /*89c0*/  FFMA.FTZ R67, R67, c[0x0][0x23c], -R164 ;  /* 0x00008f0043437a23 */ /* 0x000fe400000108a4 */
[----:B------:R-:W-:-:S02]  /*89d0*/  FFMA.FTZ R53, R232, R186, R53 ;  /* 0x000000bae8357223 */ /* 0x000fc40000010035 */
[----:B------:R-:W-:Y:S01]  /*89e0*/  FFMA.FTZ R49, R231, R185, R49 ;  /* 0x000000b9e7317223 */ /* 0x000fe20000010031 */
[----:B------:R-:W1:Y:S01]  /*89f0*/  MUFU.EX2 R240, R240 ;  /* 0x000000f000f07308 */ /* 0x000e620000000800 */
[----:B------:R-:W-:Y:S01]  /*8a00*/  FFMA.FTZ R45, R230, R55, R45 ;  /* 0x00000037e62d7223 */ /* 0x000fe2000001002d */
[C---:B------:R-:W-:Y:S01]  /*8a10*/  HMMA.16816.F32 R152, R28.reuse, R26, R152 ;  /* 0x0000001a1c98723c */ /* 0x040fe20000001898 */
[----:B------:R-:W-:Y:S02]  /*8a20*/  FFMA.FTZ R41, R229, R54, R41 ;  /* 0x00000036e5297223 */ /* 0x000fe40000010029 */
[----:B------:R-:W-:Y:S02]  /*8a30*/  FADD.FTZ R53, R52, R53 ;  /* 0x0000003534357221 */ /* 0x000fe40000010000 */
[----:B------:R-:W-:Y:S01]  /*8a40*/  FADD.FTZ R49, R48, R49 ;  /* 0x0000003130317221 */ /* 0x000fe20000010000 */
[----:B------:R-:W4:Y:S01]  /*8a50*/  MUFU.EX2 R239, R239 ;  /* 0x000000ef00ef7308 */ /* 0x000f220000000800 */
[----:B------:R-:W-:Y:S01]  /*8a60*/  FADD.FTZ R45, R44, R45 ;  /* 0x0000002d2c2d7221 */ /* 0x000fe20000010000 */
[----:B---3--:R-:W-:Y:S01]  /*8a70*/  HMMA.16816.F32 R72, R28, R20, R72 ;  /* 0x000000141c48723c */ /* 0x008fe20000001848 */
[----:B------:R-:W-:-:S02]  /*8a80*/  FADD.FTZ R41, R40, R41 ;  /* 0x0000002928297221 */ /* 0x000fc40000010000 */
[----:B------:R-:W-:Y:S02]  /*8a90*/  FADD.FTZ R53, R51, R53 ;  /* 0x0000003533357221 */ /* 0x000fe40000010000 */
[----:B------:R-:W-:Y:S01]  /*8aa0*/  FADD.FTZ R49, R47, R49 ;  /* 0x000000312f317221 */ /* 0x000fe20000010000 */
[----:B------:R-:W3:Y:S01]  /*8ab0*/  MUFU.EX2 R197, R197 ;  /* 0x000000c500c57308 */ /* 0x000ee20000000800 */
[----:B------:R-:W-:Y:S01]  /*8ac0*/  FADD.FTZ R45, R43, R45 ;  /* 0x0000002d2b2d7221 */ /* 0x000fe20000010000 */
[C---:B------:R-:W-:Y:S01]  /*8ad0*/  HMMA.16816.F32 R76, R28.reuse, R22, R76 ;  /* 0x000000161c4c723c */ /* 0x040fe2000000184c */
[----:B------:R-:W-:Y:S02]  /*8ae0*/  FADD.FTZ R41, R39, R41 ;  /* 0x0000002927297221 */ /* 0x000fe40000010000 */
[----:B------:R-:W-:Y:S02]  /*8af0*/  FADD.FTZ R53, R50, R53 ;  /* 0x0000003532357221 */ /* 0x000fe40000010000 */
[----:B------:R-:W-:Y:S01]  /*8b00*/  FADD.FTZ R49, R46, R49 ;  /* 0x000000312e317221 */ /* 0x000fe20000010000 */
[----:B------:R-:W2:Y:S01]  /*8b10*/  MUFU.EX2 R208, R208 ;  /* 0x000000d000d07308 */ /* 0x000ea20000000800 */
[----:B------:R-:W-:Y:S01]  /*8b20*/  FADD.FTZ R45, R42, R45 ;  /* 0x0000002d2a2d7221 */ /* 0x000fe20000010000 */
[----:B------:R-:W-:Y:S01]  /*8b30*/  HMMA.16816.F32 R88, R28, R16, R88 ;  /* 0x000000101c58723c */ /* 0x000fe20000001858 */
[----:B------:R-:W-:-:S02]  /*8b40*/  FADD.FTZ R41, R38, R41 ;  /* 0x0000002926297221 */ /* 0x000fc40000010000 */
[----:B-1----:R-:W-:Y:S02]  /*8b50*/  FADD.FTZ R53, R240, R53 ;  /* 0x00000035f0357221 */ /* 0x002fe40000010000 */
[----:B----4-:R-:W-:Y:S01]  /*8b60*/  FADD.FTZ R49, R239, R49 ;  /* 0x00000031ef317221 */ /* 0x010fe20000010000 */
[----:B------:R-:W-:Y:S01]  /*8b70*/  MUFU.EX2 R209, R209 ;  /* 0x000000d100d17308 */ /* 0x000fe20000000800 */
[----:B------:R-:W-:Y:S01]  /*8b80*/  FADD.FTZ R45, R193, R45 ;  /* 0x0000002dc12d7221 */ /* 0x000fe20000010000 */
[C---:B------:R-:W-:Y:S01]  /*8b90*/  HMMA.16816.F32 R92, R28.reuse, R18, R92 ;  /* 0x000000121c5c723c */ /* 0x040fe2000000185c */
[----:B------:R-:W-:Y:S02]  /*8ba0*/  FADD.FTZ R41, R205, R41 ;  /* 0x00000029cd297221 */ /* 0x000fe40000010000 */
[----:B---3--:R-:W-:Y:S02]  /*8bb0*/  FADD.FTZ R49, R197, R49 ;  /* 0x00000031c5317221 */ /* 0x008fe40000010000 */
[----:B------:R-:W-:Y:S01]  /*8bc0*/  FADD.FTZ R45, R195, R45 ;  /* 0x0000002dc32d7221 */ /* 0x000fe20000010000 */
[----:B------:R-:W1:Y:S01]  /*8bd0*/  MUFU.EX2 R196, R196 ;  /* 0x000000c400c47308 */ /* 0x000e620000000800 */
[----:B------:R-:W-:Y:S01]  /*8be0*/  FADD.FTZ R41, R206, R41 ;  /* 0x00000029ce297221 */ /* 0x000fe20000010000 */
[----:B------:R-:W-:Y:S01]  /*8bf0*/  HMMA.16816.F32 R104, R28, R12, R104 ;  /* 0x0000000c1c68723c */ /* 0x000fe20000001868 */
[----:B------:R-:W-:-:S02]  /*8c00*/  FFMA.FTZ R0, R0, c[0x0][0x23c], -R64 ;  /* 0x00008f0000007a23 */ /* 0x000fc40000010840 */
[--C-:B------:R-:W-:Y:S02]  /*8c10*/  FFMA.FTZ R65, R65, c[0x0][0x23c], -R64.reuse ;  /* 0x00008f0041417a23 */ /* 0x100fe40000010840 */
[--C-:B------:R-:W-:Y:S01]  /*8c20*/  FFMA.FTZ R63, R63, c[0x0][0x23c], -R64.reuse ;  /* 0x00008f003f3f7a23 */ /* 0x100fe20000010840 */
[----:B------:R-:W3:Y:S01]  /*8c30*/  MUFU.EX2 R238, R238 ;  /* 0x000000ee00ee7308 */ /* 0x000ee20000000800 */
[----:B------:R-:W-:Y:S01]  /*8c40*/  FFMA.FTZ R62, R62, c[0x0][0x23c], -R64 ;  /* 0x00008f003e3e7a23 */ /* 0x000fe20000010840 */
[C---:B------:R-:W-:Y:S01]  /*8c50*/  HMMA.16816.F32 R144, R28.reuse, R14, R144 ;  /* 0x0000000e1c90723c */ /* 0x040fe20000001890 */
[--C-:B------:R-:W-:Y:S02]  /*8c60*/  FFMA.FTZ R56, R56, c[0x0][0x23c], -R61.reuse ;  /* 0x00008f0038387a23 */ /* 0x100fe4000001083d */
[--C-:B------:R-:W-:Y:S02]  /*8c70*/  FFMA.FTZ R58, R58, c[0x0][0x23c], -R61.reuse ;  /* 0x00008f003a3a7a23 */ /* 0x100fe4000001083d */
[--C-:B------:R-:W-:Y:S01]  /*8c80*/  FFMA.FTZ R57, R57, c[0x0][0x23c], -R61.reuse ;  /* 0x00008f0039397a23 */ /* 0x100fe2000001083d */
[----:B------:R-:W4:Y:S01]  /*8c90*/  MUFU.EX2 R236, R236 ;  /* 0x000000ec00ec7308 */ /* 0x000f220000000800 */
[----:B------:R-:W-:Y:S01]  /*8ca0*/  FFMA.FTZ R59, R59, c[0x0][0x23c], -R61 ;  /* 0x00008f003b3b7a23 */ /* 0x000fe2000001083d */
[----:B------:R-:W-:Y:S01]  /*8cb0*/  HMMA.16816.F32 R140, R28, R8, R140 ;  /* 0x000000081c8c723c */ /* 0x000fe2000000188c */
[----:B------:R-:W-:-:S02]  /*8cc0*/  FADD.FTZ R49, R228, R49 ;  /* 0x00000031e4317221 */ /* 0x000fc40000010000 */
[----:B------:R-:W-:Y:S02]  /*8cd0*/  FADD.FTZ R45, R200, R45 ;  /* 0x0000002dc82d7221 */ /* 0x000fe40000010000 */
[----:B------:R-:W-:Y:S01]  /*8ce0*/  FADD.FTZ R41, R202, R41 ;  /* 0x00000029ca297221 */ /* 0x000fe20000010000 */
[----:B------:R-:W4:Y:S01]  /*8cf0*/  MUFU.EX2 R237, R237 ;  /* 0x000000ed00ed7308 */ /* 0x000f220000000800 */
[----:B------:R-:W-:Y:S01]  /*8d00*/  FADD.FTZ R45, R201, R45 ;  /* 0x0000002dc92d7221 */ /* 0x000fe20000010000 */
[C---:B------:R-:W-:Y:S01]  /*8d10*/  HMMA.16816.F32 R116, R28.reuse, R10, R116 ;  /* 0x0000000a1c74723c */ /* 0x040fe20000001874 */
[----:B------:R-:W-:Y:S02]  /*8d20*/  FADD.FTZ R41, R203, R41 ;  /* 0x00000029cb297221 */ /* 0x000fe40000010000 */
[----:B--2---:R-:W-:Y:S02]  /*8d30*/  FADD.FTZ R45, R208, R45 ;  /* 0x0000002dd02d7221 */ /* 0x004fe40000010000 */
[----:B-1----:R-:W-:Y:S01]  /*8d40*/  FADD.FTZ R41, R196, R41 ;  /* 0x00000029c4297221 */ /* 0x002fe20000010000 */
[----:B------:R-:W1:Y:S01]  /*8d50*/  MUFU.EX2 R199, R199 ;  /* 0x000000c700c77308 */ /* 0x000e620000000800 */
[----:B------:R-:W-:Y:S01]  /*8d60*/  FADD.FTZ R45, R209, R45 ;  /* 0x0000002dd12d7221 */ /* 0x000fe20000010000 */
[----:B------:R-:W-:Y:S01]  /*8d70*/  HMMA.16816.F32 R124, R28, R4, R124 ;  /* 0x000000041c7c723c */ /* 0x000fe2000000187c */
[----:B---3--:R-:W-:-:S02]  /*8d80*/  FADD.FTZ R41, R238, R41 ;  /* 0x00000029ee297221 */ /* 0x008fc40000010000 */
[----:B----4-:R-:W-:Y:S02]  /*8d90*/  FADD.FTZ R45, R236, R45 ;  /* 0x0000002dec2d7221 */ /* 0x010fe40000010000 */
[----:B------:R-:W-:Y:S01]  /*8da0*/  IMAD.MOV.U32 R168, RZ, RZ, R37 ;  /* 0x000000ffffa87224 */ /* 0x000fe200078e0025 */
[----:B------:R-:W2:Y:S01]  /*8db0*/  MUFU.EX2 R204, R204 ;  /* 0x000000cc00cc7308 */ /* 0x000ea20000000800 */
[----:B------:R-:W-:Y:S01]  /*8dc0*/  FADD.FTZ R45, R237, R45 ;  /* 0x0000002ded2d7221 */ /* 0x000fe20000010000 */
[----:B------:R-:W-:Y:S01]  /*8dd0*/  HMMA.16816.F32 R128, R28, R6, R128 ;  /* 0x000000061c80723c */ /* 0x000fe20000001880 */
[----:B------:R-:W-:-:S05]  /*8de0*/  @P0 IMAD.MOV.U32 R168, RZ, RZ, R37 ;  /* 0x000000ffffa80224 */ /* 0x000fca00078e0025 */
[----:B------:R-:W-:Y:S01]  /*8df0*/  MUFU.EX2 R174, R174 ;  /* 0x000000ae00ae7308 */ /* 0x000fe20000000800 */
[----:B------:R-:W-:Y:S01]  /*8e00*/  LOP3.LUT R28, R207, UR7, R34, 0x96, !PT ;  /* 0x00000007cf1c7c12 */ /* 0x000fe2000f8e9622 */
[----:B------:R-:W-:Y:S02]  /*8e10*/  FFMA.FTZ R207, R198, c[0x0][0x23c], -R64 ;  /* 0x00008f00c6cf7a23 */ /* 0x000fe40000010840 */
[----:B------:R-:W-:Y:S02]  /*8e20*/  FFMA.FTZ R198, R242, c[0x0][0x23c], -R61 ;  /* 0x00008f00f2c67a23 */ /* 0x000fe4000001083d */
[----:B------:R-:W-:Y:S02]  /*8e30*/  IMAD.WIDE.U32 R28, R28, -0x2daee0ad, RZ ;  /* 0xd2511f531c1c7825 */ /* 0x000fe400078e00ff */
[----:B------:R-:W3:Y:S02]  /*8e40*/  MUFU.EX2 R207, R207 ;  /* 0x000000cf00cf7308 */ /* 0x000ee40000000800 */
[----:B-1----:R-:W-:Y:S01]  /*8e50*/  FADD.FTZ R41, R199, R41 ;  /* 0x00000029c7297221 */ /* 0x002fe20000010000 */
[----:B------:R-:W-:Y:S01]  /*8e60*/  LOP3.LUT R31, R29, UR16, R166, 0x96, !PT ;  /* 0x000000101d1f7c12 */ /* 0x000fe2000f8e96a6 */
[----:B------:R-:W-:Y:S01]  /*8e70*/  IMAD.WIDE.U32 R166, R169, -0x2daee0ad, RZ ;  /* 0xd2511f53a9a67825 */ /* 0x000fe200078e00ff */
[----:B------:R-:W-:-:S02]  /*8e80*/  LOP3.LUT R32, R28, 0xffff, RZ, 0xc0, !PT ;  /* 0x0000ffff1c207812 */ /* 0x000fc400078ec0ff */
[--C-:B------:R-:W-:Y:S01]  /*8e90*/  SHF.R.U32.HI R29, RZ, 0x10, R28.reuse ;  /* 0x00000010ff1d7819 */ /* 0x100fe2000001161c */
[----:B------:R-:W1:Y:S01]  /*8ea0*/  MUFU.EX2 R198, R198 ;  /* 0x000000c600c67308 */ /* 0x000e620000000800 */
[----:B------:R-:W-:Y:S01]  /*8eb0*/  LOP3.LUT R30, R28, 0xff, RZ, 0xc0, !PT ;  /* 0x000000ff1c1e7812 */ /* 0x000fe200078ec0ff */
[----:B--2---:R-:W-:Y:S01]  /*8ec0*/  FADD.FTZ R41, R204, R41 ;  /* 0x00000029cc297221 */ /* 0x004fe20000010000 */
[----:B------:R-:W-:Y:S02]  /*8ed0*/  SHF.R.U32.HI R28, RZ, 0x18, R28 ;  /* 0x00000018ff1c7819 */ /* 0x000fe4000001161c */
[----:B------:R-:W-:Y:S02]  /*8ee0*/  LOP3.LUT R29, R29, 0xff, RZ, 0xc0, !PT ;  /* 0x000000ff1d1d7812 */ /* 0x000fe400078ec0ff */
[----:B------:R-:W-:Y:S01]  /*8ef0*/  SHF.R.U32.HI R32, RZ, 0x8, R32 ;  /* 0x00000008ff207819 */ /* 0x000fe20000011620 */
[----:B------:R-:W-:Y:S01]  /*8f00*/  MUFU.EX2 R177, R177 ;  /* 0x000000b100b17308 */ /* 0x000fe20000000800 */
[----:B------:R-:W-:Y:S01]  /*8f10*/  PRMT R28, R29, 0x5410, R28 ;  /* 0x000054101d1c7816 */ /* 0x000fe2000000001c */
[----:B---3--:R-:W-:Y:S01]  /*8f20*/  FADD.FTZ R53, R207, R53 ;  /* 0x00000035cf357221 */ /* 0x008fe20000010000 */
[----:B------:R-:W-:-:S02]  /*8f30*/  SHF.R.U32.HI R29, RZ, 0x10, R31 ;  /* 0x00000010ff1d7819 */ /* 0x000fc4000001161f */
[----:B------:R-:W-:Y:S01]  /*8f40*/  PRMT R30, R30, 0x5410, R32 ;  /* 0x000054101e1e7816 */ /* 0x000fe20000000020 */
[--C-:B------:R-:W-:Y:S01]  /*8f50*/  HSET2.LE.AND R28, R28, R60.reuse, PT ;  /* 0x0000003c1c1c7233 */ /* 0x100fe20003803000 */
[C---:B------:R-:W-:Y:S01]  /*8f60*/  LOP3.LUT R33, R31.reuse, 0xffff, RZ, 0xc0, !PT ;  /* 0x0000ffff1f217812 */ /* 0x040fe200078ec0ff */
[----:B------:R-:W-:Y:S01]  /*8f70*/  MUFU.EX2 R182, R182 ;  /* 0x000000b600b67308 */ /* 0x000fe20000000800 */
[----:B------:R-:W-:Y:S01]  /*8f80*/  LOP3.LUT R32, R31, 0xff, RZ, 0xc0, !PT ;  /* 0x000000ff1f207812 */ /* 0x000fe200078ec0ff */
[----:B------:R-:W-:Y:S01]  /*8f90*/  HSET2.LE.AND R30, R30, R60, PT ;  /* 0x0000003c1e1e7233 */ /* 0x000fe20003803000 */
[----:B------:R-:W-:Y:S01]  /*8fa0*/  SHF.R.U32.HI R31, RZ, 0x18, R31 ;  /* 0x00000018ff1f7819 */ /* 0x000fe2000001161f */
[----:B------:R-:W-:Y:S01]  /*8fb0*/  FADD.FTZ R53, R210, R53 ;  /* 0x00000035d2357221 */ /* 0x000fe20000010000 */
[----:B------:R-:W-:Y:S01]  /*8fc0*/  LOP3.LUT R29, R29, 0xff, RZ, 0xc0, !PT ;  /* 0x000000ff1d1d7812 */ /* 0x000fe200078ec0ff */
[----:B-1----:R-:W-:Y:S01]  /*8fd0*/  FADD.FTZ R49, R198, R49 ;  /* 0x00000031c6317221 */ /* 0x002fe20000010000 */
[----:B------:R-:W-:Y:S01]  /*8fe0*/  SHF.R.U32.HI R33, RZ, 0x8, R33 ;  /* 0x00000008ff217819 */ /* 0x000fe20000011621 */
[----:B------:R-:W-:Y:S01]  /*8ff0*/  MUFU.EX2 R181, R181 ;  /* 0x000000b500b57308 */ /* 0x000fe20000000800 */
[----:B------:R-:W-:Y:S01]  /*9000*/  PRMT R29, R29, 0x5410, R31 ;  /* 0x000054101d1d7816 */ /* 0x000fe2000000001f */
[C---:B------:R-:W-:Y:S01]  /*9010*/  FADD.FTZ R53, R189.reuse, R53 ;  /* 0x00000035bd357221 */ /* 0x040fe20000010000 */
[----:B------:R-:W-:-:S02]  /*9020*/  F2FP.PACK_AB R31, R189, R210 ;  /* 0x000000d2bd1f723e */ /* 0x000fc400000000ff */
[----:B------:R-:W-:Y:S01]  /*9030*/  PRMT R32, R32, 0x5410, R33 ;  /* 0x0000541020207816 */ /* 0x000fe20000000021 */
[----:B------:R-:W-:Y:S01]  /*9040*/  HSET2.LE.AND R29, R29, R60, PT ;  /* 0x0000003c1d1d7233 */ /* 0x000fe20003803000 */
[----:B------:R-:W-:Y:S01]  /*9050*/  LOP3.LUT R30, R30, R31, RZ, 0xc0, !PT ;  /* 0x0000001f1e1e7212 */ /* 0x000fe200078ec0ff */
[----:B------:R-:W-:Y:S01]  /*9060*/  MUFU.EX2 R180, R180 ;  /* 0x000000b400b47308 */ /* 0x000fe20000000800 */
[----:B------:R-:W-:-:S04]  /*9070*/  F2FP.PACK_AB R31, R198, R228 ;  /* 0x000000e4c61f723e */ /* 0x000fc800000000ff */
[----:B------:R-:W-:Y:S01]  /*9080*/  LOP3.LUT R31, R28, R31, RZ, 0xc0, !PT ;  /* 0x0000001f1c1f7212 */ /* 0x000fe200078ec0ff */
[----:B------:R-:W-:Y:S01]  /*9090*/  HSET2.LE.AND R28, R32, R60, PT ;  /* 0x0000003c201c7233 */ /* 0x000fe20003803000 */
[----:B------:R-:W-:Y:S01]  /*90a0*/  F2FP.PACK_AB R32, R207, R240 ;  /* 0x000000f0cf20723e */ /* 0x000fe200000000ff */
[----:B------:R-:W1:Y:S03]  /*90b0*/  MUFU.EX2 R173, R173 ;  /* 0x000000ad00ad7308 */ /* 0x000e660000000800 */
[----:B------:R-:W-:Y:S02]  /*90c0*/  LOP3.LUT R28, R28, R32, RZ, 0xc0, !PT ;  /* 0x000000201c1c7212 */ /* 0x000fe400078ec0ff */
[----:B------:R-:W-:-:S03]  /*90d0*/  F2FP.PACK_AB R32, R197, R239 ;  /* 0x000000efc520723e */ /* 0x000fc600000000ff */
[----:B------:R-:W2:Y:S01]  /*90e0*/  MUFU.EX2 R175, R175 ;  /* 0x000000af00af7308 */ /* 0x000ea20000000800 */
[----:B------:R-:W-:Y:S02]  /*90f0*/  LOP3.LUT R29, R29, R32, RZ, 0xc0, !PT ;  /* 0x000000201d1d7212 */ /* 0x000fe400078ec0ff */
[----:B------:R-:W-:-:S05]  /*9100*/  F2FP.PACK_AB R32, R209, R208 ;  /* 0x000000d0d120723e */ /* 0x000fca00000000ff */
[----:B------:R-:W-:Y:S01]  /*9110*/  HMMA.16816.F32 R68, R28, R20, R68 ;  /* 0x000000141c44723c */ /* 0x000fe20000001844 */
[----:B------:R-:W3:Y:S01]  /*9120*/  MUFU.EX2 R66, R66 ;  /* 0x0000004200427308 */ /* 0x000ee20000000800 */
[----:B-1----:R-:W-:-:S05]  /*9130*/  FADD.FTZ R41, R173, R41 ;  /* 0x00000029ad297221 */ /* 0x002fca0000010000 */
[----:B------:R-:W-:Y:S01]  /*9140*/  IMAD.U32 R20, RZ, RZ, UR25 ;  /* 0x00000019ff147e24 */ /* 0x000fe2000f8e00ff */
[----:B------:R-:W-:Y:S01]  /*9150*/  HMMA.16816.F32 R160, R28, R24, R160 ;  /* 0x000000181ca0723c */ /* 0x000fe200000018a0 */
[----:B------:R-:W1:Y:S01]  /*9160*/  MUFU.EX2 R67, R67 ;  /* 0x0000004300437308 */ /* 0x000e620000000800 */
[----:B--2---:R-:W-:Y:S02]  /*9170*/  FADD.FTZ R41, R175, R41 ;  /* 0x00000029af297221 */ /* 0x004fe40000010000 */
[----:B------:R-:W-:-:S04]  /*9180*/  LOP3.LUT R20, R167, UR4, R20, 0x96, !PT ;  /* 0x00000004a7147c12 */ /* 0x000fc8000f8e9614 */
[C---:B------:R-:W-:Y:S01]  /*9190*/  HMMA.16816.F32 R84, R28.reuse, R16, R84 ;  /* 0x000000101c54723c */ /* 0x040fe20000001854 */
[----:B------:R-:W-:Y:S01]  /*91a0*/  IMAD.WIDE.U32 R24, R20, -0x326172a9, RZ ;  /* 0xcd9e8d5714187825 */ /* 0x000fe200078e00ff */
[----:B------:R-:W-:Y:S03]  /*91b0*/  MUFU.EX2 R0, R0 ;  /* 0x0000000000007308 */ /* 0x000fe60000000800 */
[----:B---3--:R-:W-:Y:S01]  /*91c0*/  FADD.FTZ R41, R66, R41 ;  /* 0x0000002942297221 */ /* 0x008fe20000010000 */
[----:B------:R-:W-:Y:S02]  /*91d0*/  LOP3.LUT R250, R25, UR15, R250, 0x96, !PT ;  /* 0x0000000f19fa7c12 */ /* 0x000fe4000f8e96fa */
[----:B------:R-:W-:Y:S01]  /*91e0*/  LOP3.LUT R16, R245, UR13, R24, 0x96, !PT ;  /* 0x0000000df5107c12 */ /* 0x000fe2000f8e9618 */
[----:B------:R-:W-:Y:S01]  /*91f0*/  HMMA.16816.F32 R100, R28, R12, R100 ;  /* 0x0000000c1c64723c */ /* 0x000fe20000001864 */
[----:B------:R-:W-:Y:S01]  /*9200*/  MUFU.EX2 R65, R65 ;  /* 0x0000004100417308 */ /* 0x000fe20000000800 */
[----:B------:R-:W-:-:S04]  /*9210*/  IMAD.WIDE.U32 R250, R250, -0x2daee0ad, RZ ;  /* 0xd2511f53fafa7825 */ /* 0x000fc800078e00ff */
[----:B------:R-:W-:Y:S01]  /*9220*/  IMAD.WIDE.U32 R16, R16, -0x2daee0ad, RZ ;  /* 0xd2511f5310107825 */ /* 0x000fe200078e00ff */
[----:B------:R-:W-:Y:S01]  /*9230*/  LOP3.LUT R248, R251, UR12, R248, 0x96, !PT ;  /* 0x0000000cfbf87c12 */ /* 0x000fe2000f8e96f8 */
[----:B------:R-:W-:Y:S01]  /*9240*/  HMMA.16816.F32 R108, R28, R14, R108 ;  /* 0x0000000e1c6c723c */ /* 0x000fe2000000186c */
[----:B------:R-:W-:Y:S01]  /*9250*/  MUFU.EX2 R63, R63 ;  /* 0x0000003f003f7308 */ /* 0x000fe20000000800 */
[----:B------:R-:W-:Y:S01]  /*9260*/  IMAD.MOV.U32 R251, RZ, RZ, R25 ;  /* 0x000000fffffb7224 */ /* 0x000fe200078e0019 */
[----:B------:R-:W-:Y:S01]  /*9270*/  LOP3.LUT R166, R17, UR10, R250, 0x96, !PT ;  /* 0x0000000a11a67c12 */ /* 0x000fe2000f8e96fa */
[----:B------:R-:W-:-:S03]  /*9280*/  IMAD.WIDE.U32 R248, R248, -0x326172a9, RZ ;  /* 0xcd9e8d57f8f87825 */ /* 0x000fc600078e00ff */
[----:B------:R-:W-:Y:S01]  /*9290*/  LOP3.LUT R194, R251, UR15, R194, 0x96, !PT ;  /* 0x0000000ffbc27c12 */ /* 0x000fe2000f8e96c2 */
[----:B------:R-:W-:Y:S01]  /*92a0*/  IMAD.WIDE.U32 R166, R166, -0x326172a9, RZ ;  /* 0xcd9e8d57a6a67825 */ /* 0x000fe200078e00ff */
[----:B------:R-:W-:Y:S01]  /*92b0*/  LOP3.LUT R244, R249, UR11, R244, 0x96, !PT ;  /* 0x0000000bf9f47c12 */ /* 0x000fe2000f8e96f4 */
[----:B------:R-:W-:Y:S01]  /*92c0*/  HMMA.16816.F32 R112, R28, R8, R112 ;  /* 0x000000081c70723c */ /* 0x000fe20000001870 */
[----:B------:R-:W-:Y:S01]  /*92d0*/  MUFU.EX2 R62, R62 ;  /* 0x0000003e003e7308 */ /* 0x000fe20000000800 */
[----:B------:R-:W-:Y:S01]  /*92e0*/  IMAD.MOV.U32 R250, RZ, RZ, R24 ;  /* 0x000000fffffa7224 */ /* 0x000fe200078e0018 */
[----:B------:R-:W-:Y:S01]  /*92f0*/  LOP3.LUT R242, R167, UR9, R248, 0x96, !PT ;  /* 0x00000009a7f27c12 */ /* 0x000fe2000f8e96f8 */
[----:B------:R-:W-:-:S04]  /*9300*/  IMAD.WIDE.U32 R12, R244, -0x2daee0ad, RZ ;  /* 0xd2511f53f40c7825 */ /* 0x000fc800078e00ff */
[----:B------:R-:W-:Y:S01]  /*9310*/  IMAD.WIDE.U32 R242, R242, -0x2daee0ad, RZ ;  /* 0xd2511f53f2f27825 */ /* 0x000fe200078e00ff */
[----:B------:R-:W-:Y:S01]  /*9320*/  LOP3.LUT R244, R13, UR8, R16, 0x96, !PT ;  /* 0x000000080df47c12 */ /* 0x000fe2000f8e9610 */
[----:B------:R-:W-:Y:S01]  /*9330*/  HMMA.16816.F32 R136, R28, R4, R136 ;  /* 0x000000041c88723c */ /* 0x000fe20000001888 */
[----:B------:R-:W-:Y:S01]  /*9340*/  MUFU.EX2 R56, R56 ;  /* 0x0000003800387308 */ /* 0x000fe20000000800 */
[----:B-1----:R-:W-:Y:S01]  /*9350*/  FADD.FTZ R229, R67, R41 ;  /* 0x0000002943e57221 */ /* 0x002fe20000010000 */
[----:B------:R-:W-:Y:S01]  /*9360*/  LOP3.LUT R12, R243, UR6, R12, 0x96, !PT ;  /* 0x00000006f30c7c12 */ /* 0x000fe2000f8e960c */
[----:B------:R-:W-:-:S04]  /*9370*/  IMAD.WIDE.U32 R244, R244, -0x326172a9, RZ ;  /* 0xcd9e8d57f4f47825 */ /* 0x000fc800078e00ff */
[----:B------:R-:W-:Y:S01]  /*9380*/  IMAD.WIDE.U32 R14, R12, -0x326172a9, RZ ;  /* 0xcd9e8d570c0e7825 */ /* 0x000fe200078e00ff */
[C---:B------:R-:W-:Y:S01]  /*9390*/  HMMA.16816.F32 R120, R28.reuse, R10, R120 ;  /* 0x0000000a1c78723c */ /* 0x040fe20000001878 */
[----:B------:R-:W-:Y:S03]  /*93a0*/  MUFU.EX2 R58, R58 ;  /* 0x0000003a003a7308 */ /* 0x000fe60000000800 */
[----:B------:R-:W-:Y:S02]  /*93b0*/  LOP3.LUT R9, R15, UR17, R244, 0x96, !PT ;  /* 0x000000110f097c12 */ /* 0x000fe4000f8e96f4 */
[----:B------:R-:W-:Y:S02]  /*93c0*/  LOP3.LUT R34, R14, 0xff, RZ, 0xc0, !PT ;  /* 0x000000ff0e227812 */ /* 0x000fe400078ec0ff */
[C---:B------:R-:W-:Y:S01]  /*93d0*/  LOP3.LUT R12, R9.reuse, 0xffff, RZ, 0xc0, !PT ;  /* 0x0000ffff090c7812 */ /* 0x040fe200078ec0ff */
[----:B------:R-:W-:Y:S01]  /*93e0*/  HMMA.16816.F32 R148, R28, R26, R148 ;  /* 0x0000001a1c94723c */ /* 0x000fe20000001894 */
[----:B------:R-:W-:Y:S01]  /*93f0*/  LOP3.LUT R8, R9, 0xff, RZ, 0xc0, !PT ;  /* 0x000000ff09087812 */ /* 0x000fe200078ec0ff */
[----:B------:R-:W1:Y:S01]  /*9400*/  LDSM.16.MT88.4 R24, [R213+0x9800] ;  /* 0x00980000d518783b */ /* 0x000e620000004200 */
[----:B------:R-:W-:Y:S01]  /*9410*/  SHF.R.U32.HI R12, RZ, 0x8, R12 ;  /* 0x00000008ff0c7819 */ /* 0x000fe2000001160c */
[----:B------:R-:W-:Y:S01]  /*9420*/  MUFU.EX2 R57, R57 ;  /* 0x0000003900397308 */ /* 0x000fe20000000800 */
[----:B------:R-:W-:-:S02]  /*9430*/  SHF.R.U32.HI R5, RZ, 0x10, R9 ;  /* 0x00000010ff057819 */ /* 0x000fc40000011609 */
[----:B------:R-:W-:Y:S01]  /*9440*/  PRMT R8, R8, 0x5410, R12 ;  /* 0x0000541008087816 */ /* 0x000fe2000000000c */
[C---:B------:R-:W-:Y:S01]  /*9450*/  HMMA.16816.F32 R80, R28.reuse, R22, R80 ;  /* 0x000000161c50723c */ /* 0x040fe20000001850 */
[----:B------:R-:W-:Y:S01]  /*9460*/  LOP3.LUT R11, R14, 0xffff, RZ, 0xc0, !PT ;  /* 0x0000ffff0e0b7812 */ /* 0x000fe200078ec0ff */
[----:B------:R-:W2:Y:S01]  /*9470*/  LDSM.16.MT88.4 R20, [R212+0x9800] ;  /* 0x00980000d414783b */ /* 0x000ea20000004200 */
[----:B------:R-:W-:Y:S01]  /*9480*/  SHF.R.U32.HI R10, RZ, 0x10, R14 ;  /* 0x00000010ff0a7819 */ /* 0x000fe2000001160e */
[----:B------:R-:W-:Y:S01]  /*9490*/  HSET2.LE.AND R8, R8, R60, PT ;  /* 0x0000003c08087233 */ /* 0x000fe20003803000 */
[----:B------:R-:W-:Y:S01]  /*94a0*/  SHF.R.U32.HI R4, RZ, 0x18, R9 ;  /* 0x00000018ff047819 */ /* 0x000fe20000011609 */
[----:B------:R-:W-:Y:S01]  /*94b0*/  MUFU.EX2 R59, R59 ;  /* 0x0000003b003b7308 */ /* 0x000fe20000000800 */
[----:B------:R-:W-:Y:S01]  /*94c0*/  LOP3.LUT R5, R5, 0xff, RZ, 0xc0, !PT ;  /* 0x000000ff05057812 */ /* 0x000fe200078ec0ff */
[----:B------:R-:W-:Y:S01]  /*94d0*/  HMMA.16816.F32 R96, R28, R18, R96 ;  /* 0x000000121c60723c */ /* 0x000fe20000001860 */
[----:B------:R-:W-:Y:S01]  /*94e0*/  SHF.R.U32.HI R11, RZ, 0x8, R11 ;  /* 0x00000008ff0b7819 */ /* 0x000fe2000001160b */
[----:B------:R-:W3:Y:S01]  /*94f0*/  LDSM.16.MT88.4 R16, [R213+0xa800] ;  /* 0x00a80000d510783b */ /* 0x000ee20000004200 */
[----:B------:R-:W-:-:S02]  /*9500*/  LOP3.LUT R10, R10, 0xff, RZ, 0xc0, !PT ;  /* 0x000000ff0a0a7812 */ /* 0x000fc400078ec0ff */
[----:B------:R-:W-:Y:S02]  /*9510*/  PRMT R4, R5, 0x5410, R4 ;  /* 0x0000541005047816 */ /* 0x000fe40000000004 */
[----:B------:R-:W-:Y:S01]  /*9520*/  SHF.R.U32.HI R35, RZ, 0x18, R14 ;  /* 0x00000018ff237819 */ /* 0x000fe2000001160e */
[----:B------:R-:W-:Y:S01]  /*9530*/  HMMA.16816.F32 R132, R28, R6, R132 ;  /* 0x000000061c84723c */ /* 0x000fe20000001884 */
[----:B------:R-:W-:Y:S01]  /*9540*/  PRMT R34, R34, 0x5410, R11 ;  /* 0x0000541022227816 */ /* 0x000fe2000000000b */
[--C-:B------:R-:W-:Y:S01]  /*9550*/  HSET2.LE.AND R33, R4, R60.reuse, PT ;  /* 0x0000003c04217233 */ /* 0x100fe20003803000 */
[----:B------:R-:W-:Y:S01]  /*9560*/  PRMT R35, R10, 0x5410, R35 ;  /* 0x000054100a237816 */ /* 0x000fe20000000023 */
[----:B------:R-:W4:Y:S01]  /*9570*/  LDSM.16.MT88.4 R12, [R212+0xa800] ;  /* 0x00a80000d40c783b */ /* 0x000f220000004200 */
[----:B------:R-:W-:Y:S01]  /*9580*/  LOP3.LUT R32, R8, R32, RZ, 0xc0, !PT ;  /* 0x0000002008207212 */ /* 0x000fe200078ec0ff */
[--C-:B------:R-:W-:Y:S01]  /*9590*/  HSET2.LE.AND R34, R34, R60.reuse, PT ;  /* 0x0000003c22227233 */ /* 0x100fe20003803000 */
[----:B------:R-:W-:Y:S01]  /*95a0*/  F2FP.PACK_AB R28, R238, R196 ;  /* 0x000000c4ee1c723e */ /* 0x000fe200000000ff */
[----:B------:R-:W2:Y:S01]  /*95b0*/  LDSM.16.MT88.4 R8, [R213+0xb800] ;  /* 0x00b80000d508783b */ /* 0x000ea20000004200 */
[----:B------:R-:W-:-:S02]  /*95c0*/  HSET2.LE.AND R35, R35, R60, PT ;  /* 0x0000003c23237233 */ /* 0x000fc40003803000 */
[----:B------:R-:W-:Y:S01]  /*95d0*/  LOP3.LUT R33, R33, R28, RZ, 0xc0, !PT ;  /* 0x0000001c21217212 */ /* 0x000fe200078ec0ff */
[----:B------:R-:W3:Y:S01]  /*95e0*/  LDSM.16.MT88.4 R4, [R212+0xb800] ;  /* 0x00b80000d404783b */ /* 0x000ee20000004200 */
[----:B------:R-:W-:-:S04]  /*95f0*/  F2FP.PACK_AB R28, R237, R236 ;  /* 0x000000eced1c723e */ /* 0x000fc800000000ff */
[----:B------:R-:W-:Y:S02]  /*9600*/  LOP3.LUT R34, R34, R28, RZ, 0xc0, !PT ;  /* 0x0000001c22227212 */ /* 0x000fe400078ec0ff */
[----:B------:R-:W-:-:S04]  /*9610*/  F2FP.PACK_AB R28, R204, R199 ;  /* 0x000000c7cc1c723e */ /* 0x000fc800000000ff */
[----:B------:R-:W-:Y:S02]  /*9620*/  LOP3.LUT R35, R35, R28, RZ, 0xc0, !PT ;  /* 0x0000001c23237212 */ /* 0x000fe400078ec0ff */
[----:B------:R-:W-:Y:S01]  /*9630*/  LOP3.LUT R28, R191, UR13, R250, 0x96, !PT ;  /* 0x0000000dbf1c7c12 */ /* 0x000fe2000f8e96fa */
[----:B------:R-:W-:-:S04]  /*9640*/  IMAD.WIDE.U32 R250, R194, -0x2daee0ad, RZ ;  /* 0xd2511f53c2fa7825 */ /* 0x000fc800078e00ff */
[----:B------:R-:W-:Y:S01]  /*9650*/  IMAD.WIDE.U32 R28, R28, -0x2daee0ad, RZ ;  /* 0xd2511f531c1c7825 */ /* 0x000fe200078e00ff */
[----:B------:R-:W-:Y:S01]  /*9660*/  LOP3.LUT R192, R251, UR12, R192, 0x96, !PT ;  /* 0x0000000cfbc07c12 */ /* 0x000fe2000f8e96c0 */
[----:B-1----:R-:W-:Y:S02]  /*9670*/  HMMA.16816.F32 R156, R32, R24, R156 ;  /* 0x00000018209c723c */ /* 0x002fe4000000189c */
[----:B------:R-:W-:Y:S01]  /*9680*/  FFMA.FTZ R191, R176, c[0x0][0x23c], -R64 ;  /* 0x00008f00b0bf7a23 */ /* 0x000fe20000010840 */
[----:B------:R-:W-:Y:S01]  /*9690*/  LOP3.LUT R250, R29, UR10, R250, 0x96, !PT ;  /* 0x0000000a1dfa7c12 */ /* 0x000fe2000f8e96fa */
[----:B------:R-:W-:-:S04]  /*96a0*/  IMAD.WIDE.U32 R248, R192, -0x326172a9, RZ ;  /* 0xcd9e8d57c0f87825 */ /* 0x000fc800078e00ff */
[----:B------:R-:W-:Y:S01]  /*96b0*/  IMAD.WIDE.U32 R250, R250, -0x326172a9, RZ ;  /* 0xcd9e8d57fafa7825 */ /* 0x000fe200078e00ff */
[----:B------:R-:W-:Y:S01]  /*96c0*/  LOP3.LUT R190, R249, UR11, R190, 0x96, !PT ;  /* 0x0000000bf9be7c12 */ /* 0x000fe2000f8e96be */
[----:B------:R-:W-:Y:S01]  /*96d0*/  HMMA.16816.F32 R152, R32, R26, R152 ;  /* 0x0000001a2098723c */ /* 0x000fe20000001898 */
[----:B------:R-:W1:Y:S01]  /*96e0*/  MUFU.EX2 R191, R191 ;  /* 0x000000bf00bf7308 */ /* 0x000e620000000800 */
[----:B------:R-:W-:Y:S01]  /*96f0*/  FFMA.FTZ R176, R188, c[0x0][0x23c], -R61 ;  /* 0x00008f00bcb07a23 */ /* 0x000fe2000001083d */
[----:B------:R-:W-:-:S05]  /*9700*/  LOP3.LUT R248, R251, UR9, R248, 0x96, !PT ;  /* 0x00000009fbf87c12 */ /* 0x000fca000f8e96f8 */
[C---:B--2---:R-:W-:Y:S01]  /*9710*/  HMMA.16816.F32 R72, R32.reuse, R20, R72 ;  /* 0x000000142048723c */ /* 0x044fe20000001848 */
[----:B------:R-:W-:Y:S01]  /*9720*/  IMAD.WIDE.U32 R248, R248, -0x2daee0ad, RZ ;  /* 0xd2511f53f8f87825 */ /* 0x000fe200078e00ff */
[----:B------:R-:W-:Y:S06]  /*9730*/  MUFU.EX2 R176, R176 ;  /* 0x000000b000b07308 */ /* 0x000fec0000000800 */
[----:B------:R-:W-:Y:S01]  /*9740*/  HMMA.16816.F32 R76, R32, R22, R76 ;  /* 0x00000016204c723c */ /* 0x000fe2000000184c */
[----:B-1----:R-:W-:-:S04]  /*9750*/  FADD.FTZ R53, R191, R53 ;  /* 0x00000035bf357221 */ /* 0x002fc80000010000 */
[----:B------:R-:W-:-:S03]  /*9760*/  FADD.FTZ R53, R177, R53 ;  /* 0x00000035b1357221 */ /* 0x000fc60000010000 */
[C---:B---3--:R-:W-:Y:S08]  /*9770*/  HMMA.16816.F32 R88, R32.reuse, R16, R88 ;  /* 0x000000102058723c */ /* 0x048ff00000001858 */
[C---:B------:R-:W-:Y:S08]  /*9780*/  HMMA.16816.F32 R92, R32.reuse, R18, R92 ;  /* 0x00000012205c723c */ /* 0x040ff0000000185c */
[C---:B----4-:R-:W-:Y:S08]  /*9790*/  HMMA.16816.F32 R104, R32.reuse, R12, R104 ;  /* 0x0000000c2068723c */ /* 0x050ff00000001868 */
[C---:B------:R-:W-:Y:S08]  /*97a0*/  HMMA.16816.F32 R144, R32.reuse, R14, R144 ;  /* 0x0000000e2090723c */ /* 0x040ff00000001890 */
[C---:B------:R-:W-:Y:S08]  /*97b0*/  HMMA.16816.F32 R140, R32.reuse, R8, R140 ;  /* 0x00000008208c723c */ /* 0x040ff0000000188c */
[C---:B------:R-:W-:Y:S08]  /*97c0*/  HMMA.16816.F32 R116, R32.reuse, R10, R116 ;  /* 0x0000000a2074723c */ /* 0x040ff00000001874 */
[C---:B------:R-:W-:Y:S08]  /*97d0*/  HMMA.16816.F32 R124, R32.reuse, R4, R124 ;  /* 0x00000004207c723c */ /* 0x040ff0000000187c */
[----:B------:R-:W-:Y:S07]  /*97e0*/  HMMA.16816.F32 R128, R32, R6, R128 ;  /* 0x000000062080723c */ /* 0x000fee0000001880 */
[----:B------:R-:W-:-:S04]  /*97f0*/  IMAD.WIDE.U32 R32, R190, -0x2daee0ad, RZ ;  /* 0xd2511f53be207825 */ /* 0x000fc800078e00ff */
[----:B------:R-:W-:Y:S01]  /*9800*/  FFMA.FTZ R190, R172, c[0x0][0x23c], -R64 ;  /* 0x00008f00acbe7a23 */ /* 0x000fe20000010840 */
[----:B------:R-:W-:Y:S01]  /*9810*/  LOP3.LUT R32, R249, UR6, R32, 0x96, !PT ;  /* 0x00000006f9207c12 */ /* 0x000fe2000f8e9620 */
[----:B------:R-:W-:Y:S01]  /*9820*/  FFMA.FTZ R172, R187, c[0x0][0x23c], -R64 ;  /* 0x00008f00bbac7a23 */ /* 0x000fe20000010840 */
[----:B------:R-:W-:Y:S01]  /*9830*/  LOP3.LUT R28, R33, UR8, R28, 0x96, !PT ;  /* 0x00000008211c7c12 */ /* 0x000fe2000f8e961c */
[----:B------:R-:W-:Y:S02]  /*9840*/  FFMA.FTZ R187, R178, c[0x0][0x23c], -R61 ;  /* 0x00008f00b2bb7a23 */ /* 0x000fe4000001083d */
[----:B------:R-:W-:Y:S01]  /*9850*/  IMAD.WIDE.U32 R32, R32, -0x326172a9, RZ ;  /* 0xcd9e8d5720207825 */ /* 0x000fe200078e00ff */
[----:B------:R-:W1:Y:S03]  /*9860*/  MUFU.EX2 R190, R190 ;  /* 0x000000be00be7308 */ /* 0x000e660000000800 */
[----:B------:R-:W-:Y:S01]  /*9870*/  IMAD.WIDE.U32 R34, R28, -0x326172a9, RZ ;  /* 0xcd9e8d571c227825 */ /* 0x000fe200078e00ff */
[----:B------:R-:W-:-:S02]  /*9880*/  LOP3.LUT R29, R32, 0xffff, RZ, 0xc0, !PT ;  /* 0x0000ffff201d7812 */ /* 0x000fc400078ec0ff */
[----:B------:R-:W-:Y:S01]  /*9890*/  LOP3.LUT R30, R32, 0xff, RZ, 0xc0, !PT ;  /* 0x000000ff201e7812 */ /* 0x000fe200078ec0ff */
[----:B------:R-:W-:Y:S01]  /*98a0*/  FFMA.FTZ R178, R179, c[0x0][0x23c], -R61 ;  /* 0x00008f00b3b27a23 */ /* 0x000fe2000001083d */
[----:B------:R-:W-:Y:S01]  /*98b0*/  SHF.R.U32.HI R29, RZ, 0x8, R29 ;  /* 0x00000008ff1d7819 */ /* 0x000fe2000001161d */
[----:B------:R-:W2:Y:S01]  /*98c0*/  MUFU.EX2 R172, R172 ;  /* 0x000000ac00ac7308 */ /* 0x000ea20000000800 */
[----:B------:R-:W-:Y:S01]  /*98d0*/  SHF.R.U32.HI R28, RZ, 0x10, R32 ;  /* 0x00000010ff1c7819 */ /* 0x000fe20000011620 */
[----:B------:R-:W-:Y:S01]  /*98e0*/  FFMA.FTZ R179, R183, c[0x0][0x23c], -R184 ;  /* 0x00008f00b7b37a23 */ /* 0x000fe200000108b8 */
[----:B------:R-:W-:Y:S01]  /*98f0*/  PRMT R30, R30, 0x5410, R29 ;  /* 0x000054101e1e7816 */ /* 0x000fe2000000001d */
[----:B------:R-:W-:Y:S01]  /*9900*/  IMAD.MOV.U32 R167, RZ, RZ, R35 ;  /* 0x000000ffffa77224 */ /* 0x000fe200078e0023 */
[----:B------:R-:W-:Y:S02]  /*9910*/  SHF.R.U32.HI R29, RZ, 0x18, R32 ;  /* 0x00000018ff1d7819 */ /* 0x000fe40000011620 */
[----:B------:R-:W-:Y:S01]  /*9920*/  LOP3.LUT R28, R28, 0xff, RZ, 0xc0, !PT ;  /* 0x000000ff1c1c7812 */ /* 0x000fe200078ec0ff */
[----:B------:R-:W-:Y:S01]  /*9930*/  HSET2.LE.AND R30, R30, R60, PT ;  /* 0x0000003c1e1e7233 */ /* 0x000fe20003803000 */
[----:B------:R-:W-:Y:S01]  /*9940*/  LOP3.LUT R31, R33, UR17, R34, 0x96, !PT ;  /* 0x00000011211f7c12 */ /* 0x000fe2000f8e9622 */
[----:B------:R-:W3:Y:S01]  /*9950*/  MUFU.EX2 R187, R187 ;  /* 0x000000bb00bb7308 */ /* 0x000ee20000000800 */
[----:B------:R-:W-:Y:S01]  /*9960*/  PRMT R28, R28, 0x5410, R29 ;  /* 0x000054101c1c7816 */ /* 0x000fe2000000001d */
[----:B-1----:R-:W-:Y:S01]  /*9970*/  FADD.FTZ R53, R190, R53 ;  /* 0x00000035be357221 */ /* 0x002fe20000010000 */
[----:B------:R-:W-:-:S02]  /*9980*/  SHF.R.U32.HI R29, RZ, 0x10, R31 ;  /* 0x00000010ff1d7819 */ /* 0x000fc4000001161f */
[C---:B------:R-:W-:Y:S01]  /*9990*/  LOP3.LUT R33, R31.reuse, 0xffff, RZ, 0xc0, !PT ;  /* 0x0000ffff1f217812 */ /* 0x040fe200078ec0ff */
[--C-:B------:R-:W-:Y:S01]  /*99a0*/  HSET2.LE.AND R28, R28, R60.reuse, PT ;  /* 0x0000003c1c1c7233 */ /* 0x100fe20003803000 */
[----:B------:R-:W-:Y:S01]  /*99b0*/  LOP3.LUT R32, R31, 0xff, RZ, 0xc0, !PT ;  /* 0x000000ff1f207812 */ /* 0x000fe200078ec0ff */
[----:B------:R-:W1:Y:S01]  /*99c0*/  MUFU.EX2 R178, R178 ;  /* 0x000000b200b27308 */ /* 0x000e620000000800 */
[----:B------:R-:W-:Y:S01]  /*99d0*/  SHF.R.U32.HI R31, RZ, 0x18, R31 ;  /* 0x00000018ff1f7819 */ /* 0x000fe2000001161f */
[----:B--2---:R-:W-:Y:S01]  /*99e0*/  FADD.FTZ R53, R172, R53 ;  /* 0x00000035ac357221 */ /* 0x004fe20000010000 */
[----:B------:R-:W-:Y:S02]  /*99f0*/  LOP3.LUT R29, R29, 0xff, RZ, 0xc0, !PT ;  /* 0x000000ff1d1d7812 */ /* 0x000fe400078ec0ff */
[----:B------:R-:W-:Y:S01]  /*9a00*/  SHF.R.U32.HI R33, RZ, 0x8, R33 ;  /* 0x00000008ff217819 */ /* 0x000fe20000011621 */
[----:B------:R-:W-:Y:S01]  /*9a10*/  FADD.FTZ R53, R0, R53 ;  /* 0x0000003500357221 */ /* 0x000fe20000010000 */
[----:B------:R-:W-:Y:S01]  /*9a20*/  PRMT R29, R29, 0x5410, R31 ;  /* 0x000054101d1d7816 */ /* 0x000fe2000000001f */
[----:B------:R-:W2:Y:S01]  /*9a30*/  MUFU.EX2 R179, R179 ;  /* 0x000000b300b37308 */ /* 0x000ea20000000800 */
[----:B------:R-:W-:Y:S01]  /*9a40*/  F2FP.PACK_AB R31, R172, R190 ;  /* 0x000000beac1f723e */ /* 0x000fe200000000ff */
[----:B---3--:R-:W-:Y:S01]  /*9a50*/  FADD.FTZ R49, R187, R49 ;  /* 0x00000031bb317221 */ /* 0x008fe20000010000 */
[----:B------:R-:W-:Y:S01]  /*9a60*/  PRMT R32, R32, 0x5410, R33 ;  /* 0x0000541020207816 */ /* 0x000fe20000000021 */
[--C-:B------:R-:W-:Y:S01]  /*9a70*/  HSET2.LE.AND R29, R29, R60.reuse, PT ;  /* 0x0000003c1d1d7233 */ /* 0x100fe20003803000 */
[----:B------:R-:W-:Y:S01]  /*9a80*/  LOP3.LUT R30, R30, R31, RZ, 0xc0, !PT ;  /* 0x0000001f1e1e7212 */ /* 0x000fe200078ec0ff */
[----:B------:R-:W-:Y:S01]  /*9a90*/  FADD.FTZ R53, R65, R53 ;  /* 0x0000003541357221 */ /* 0x000fe20000010000 */
[----:B------:R-:W-:Y:S01]  /*9aa0*/  F2FP.PACK_AB R31, R176, R174 ;  /* 0x000000aeb01f723e */ /* 0x000fe200000000ff */
[----:B-1----:R-:W-:Y:S01]  /*9ab0*/  FADD.FTZ R49, R178, R49 ;  /* 0x00000031b2317221 */ /* 0x002fe20000010000 */
[----:B------:R-:W-:Y:S01]  /*9ac0*/  F2FP.PACK_AB R33, R175, R173 ;  /* 0x000000adaf21723e */ /* 0x000fe200000000ff */
[----:B------:R-:W-:Y:S01]  /*9ad0*/  FADD.FTZ R53, R63, R53 ;  /* 0x000000353f357221 */ /* 0x000fe20000010000 */
[----:B------:R-:W-:Y:S01]  /*9ae0*/  LOP3.LUT R31, R28, R31, RZ, 0xc0, !PT ;  /* 0x0000001f1c1f7212 */ /* 0x000fe200078ec0ff */
[----:B------:R-:W-:Y:S01]  /*9af0*/  HSET2.LE.AND R28, R32, R60, PT ;  /* 0x0000003c201c7233 */ /* 0x000fe20003803000 */
[----:B------:R-:W-:Y:S01]  /*9b00*/  F2FP.PACK_AB R32, R177, R191 ;  /* 0x000000bfb120723e */ /* 0x000fe200000000ff */
[----:B------:R-:W-:Y:S01]  /*9b10*/  FADD.FTZ R49, R174, R49 ;  /* 0x00000031ae317221 */ /* 0x000fe20000010000 */
[----:B------:R-:W-:Y:S01]  /*9b20*/  F2FP.PACK_AB R35, R67, R66 ;  /* 0x000000424323723e */ /* 0x000fe200000000ff */
[----:B--2---:R-:W-:Y:S01]  /*9b30*/  FADD.FTZ R45, R179, R45 ;  /* 0x0000002db32d7221 */ /* 0x004fe20000010000 */
[----:B------:R-:W-:Y:S01]  /*9b40*/  LOP3.LUT R28, R28, R32, RZ, 0xc0, !PT ;  /* 0x000000201c1c7212 */ /* 0x000fe200078ec0ff */
[----:B------:R-:W-:Y:S01]  /*9b50*/  FADD.FTZ R49, R176, R49 ;  /* 0x00000031b0317221 */ /* 0x000fe20000010000 */
[----:B------:R-:W-:Y:S01]  /*9b60*/  F2FP.PACK_AB R32, R178, R187 ;  /* 0x000000bbb220723e */ /* 0x000fe200000000ff */
[----:B------:R-:W-:Y:S01]  /*9b70*/  FADD.FTZ R45, R182, R45 ;  /* 0x0000002db62d7221 */ /* 0x000fe20000010000 */
[----:B------:R-:W-:Y:S01]  /*9b80*/  LOP3.LUT R164, R167, UR7, R250, 0x96, !PT ;  /* 0x00000007a7a47c12 */ /* 0x000fe2000f8e96fa */
[----:B------:R-:W-:Y:S01]  /*9b90*/  FADD.FTZ R49, R56, R49 ;  /* 0x0000003138317221 */ /* 0x000fe20000010000 */
[----:B------:R-:W-:Y:S01]  /*9ba0*/  LOP3.LUT R29, R29, R32, RZ, 0xc0, !PT ;  /* 0x000000201d1d7212 */ /* 0x000fe200078ec0ff */
[----:B------:R-:W-:-:S02]  /*9bb0*/  FADD.FTZ R45, R181, R45 ;  /* 0x0000002db52d7221 */ /* 0x000fc40000010000 */
[----:B------:R-:W-:-:S04]  /*9bc0*/  IMAD.WIDE.U32 R164, R164, -0x2daee0ad, RZ ;  /* 0xd2511f53a4a47825 */ /* 0x000fc800078e00ff */
[C---:B------:R-:W-:Y:S01]  /*9bd0*/  HMMA.16816.F32 R84, R28.reuse, R16, R84 ;  /* 0x000000101c54723c */ /* 0x040fe20000001854 */
[----:B------:R-:W-:Y:S01]  /*9be0*/  LOP3.LUT R248, R165, UR16, R248, 0x96, !PT ;  /* 0x00000010a5f87c12 */ /* 0x000fe2000f8e96f8 */
[----:B------:R-:W-:Y:S02]  /*9bf0*/  FADD.FTZ R49, R59, R49 ;  /* 0x000000313b317221 */ /* 0x000fe40000010000 */
[----:B------:R-:W-:Y:S01]  /*9c00*/  IMAD.MOV.U32 R167, RZ, RZ, R36 ;  /* 0x000000ffffa77224 */ /* 0x000fe200078e0024 */
[----:B------:R-:W-:Y:S01]  /*9c10*/  LOP3.LUT R64, R248, 0xffff, RZ, 0xc0, !PT ;  /* 0x0000fffff8407812 */ /* 0x000fe200078ec0ff */
[----:B------:R-:W-:Y:S01]  /*9c20*/  FADD.FTZ R49, R58, R49 ;  /* 0x000000313a317221 */ /* 0x000fe20000010000 */
[----:B------:R-:W-:Y:S01]  /*9c30*/  LOP3.LUT R16, R245, UR7, R166, 0x96, !PT ;  /* 0x00000007f5107c12 */ /* 0x000fe2000f8e96a6 */
[----:B------:R-:W-:Y:S01]  /*9c40*/  HMMA.16816.F32 R108, R28, R14, R108 ;  /* 0x0000000e1c6c723c */ /* 0x000fe2000000186c */
[----:B------:R-:W-:Y:S01]  /*9c50*/  IMAD.MOV.U32 R166, RZ, RZ, R34 ;  /* 0x000000ffffa67224 */ /* 0x000fe200078e0022 */
[----:B------:R-:W-:Y:S01]  /*9c60*/  F2FP.PACK_AB R34, R180, R181 ;  /* 0x000000b5b422723e */ /* 0x000fe200000000ff */
[----:B------:R-:W-:Y:S01]  /*9c70*/  IMAD.MOV.U32 R166, RZ, RZ, R3 ;  /* 0x000000ffffa67224 */ /* 0x000fe200078e0003 */
[----:B------:R-:W-:Y:S01]  /*9c80*/  LOP3.LUT R61, R248, 0xff, RZ, 0xc0, !PT ;  /* 0x000000fff83d7812 */ /* 0x000fe200078ec0ff */
[----:B------:R-:W-:Y:S01]  /*9c90*/  IMAD.WIDE.U32 R16, R16, -0x2daee0ad, RZ ;  /* 0xd2511f5310107825 */ /* 0x000fe200078e00ff */
[----:B------:R-:W-:-:S02]  /*9ca0*/  SHF.R.U32.HI R64, RZ, 0x8, R64 ;  /* 0x00000008ff407819 */ /* 0x000fc40000011640 */
[C---:B------:R-:W-:Y:S01]  /*9cb0*/  HMMA.16816.F32 R112, R28.reuse, R8, R112 ;  /* 0x000000081c70723c */ /* 0x040fe20000001870 */
[----:B------:R-:W-:Y:S01]  /*9cc0*/  @P0 IMAD.MOV.U32 R167, RZ, RZ, R36 ;  /* 0x000000ffffa70224 */ /* 0x000fe200078e0024 */
[----:B------:R-:W-:Y:S01]  /*9cd0*/  LOP3.LUT R242, R17, UR16, R242, 0x96, !PT ;  /* 0x0000001011f27c12 */ /* 0x000fe2000f8e96f2 */
[----:B------:R-:W-:Y:S01]  /*9ce0*/  @P0 IMAD.MOV.U32 R166, RZ, RZ, R3 ;  /* 0x000000ffffa60224 */ /* 0x000fe200078e0003 */
[----:B------:R-:W-:Y:S01]  /*9cf0*/  LOP3.LUT R14, R16, 0xffff, RZ, 0xc0, !PT ;  /* 0x0000ffff100e7812 */ /* 0x000fe200078ec0ff */
[----:B------:R-:W-:Y:S01]  /*9d00*/  FADD.FTZ R232, R62, R53 ;  /* 0x000000353ee87221 */ /* 0x000fe20000010000 */
[C---:B------:R-:W-:Y:S01]  /*9d10*/  LOP3.LUT R15, R242.reuse, 0xffff, RZ, 0xc0, !PT ;  /* 0x0000fffff20f7812 */ /* 0x040fe200078ec0ff */
[----:B------:R-:W-:Y:S01]  /*9d20*/  FADD.FTZ R231, R57, R49 ;  /* 0x0000003139e77221 */ /* 0x000fe20000010000 */
[----:B------:R-:W-:Y:S01]  /*9d30*/  LOP3.LUT R8, R242, 0xff, RZ, 0xc0, !PT ;  /* 0x000000fff2087812 */ /* 0x000fe200078ec0ff */
[----:B------:R-:W-:Y:S01]  /*9d40*/  HMMA.16816.F32 R100, R28, R12, R100 ;  /* 0x0000000c1c64723c */ /* 0x000fe20000001864 */
[----:B------:R-:W-:Y:S01]  /*9d50*/  SHF.R.U32.HI R15, RZ, 0x8, R15 ;  /* 0x00000008ff0f7819 */ /* 0x000fe2000001160f */
[----:B------:R-:W-:Y:S01]  /*9d60*/  FADD.FTZ R230, R180, R45 ;  /* 0x0000002db4e67221 */ /* 0x000fe20000010000 */
[----:B------:R-:W-:-:S02]  /*9d70*/  SHF.R.U32.HI R9, RZ, 0x18, R16 ;  /* 0x00000018ff097819 */ /* 0x000fc40000011610 */
[----:B------:R-:W-:Y:S02]  /*9d80*/  PRMT R8, R8, 0x5410, R15 ;  /* 0x0000541008087816 */ /* 0x000fe4000000000f */
[----:B------:R-:W-:Y:S01]  /*9d90*/  SHF.R.U32.HI R12, RZ, 0x10, R16 ;  /* 0x00000010ff0c7819 */ /* 0x000fe20000011610 */
[C---:B------:R-:W-:Y:S01]  /*9da0*/  HMMA.16816.F32 R120, R28.reuse, R10, R120 ;  /* 0x0000000a1c78723c */ /* 0x040fe20000001878 */
[----:B------:R-:W-:Y:S01]  /*9db0*/  LOP3.LUT R13, R16, 0xff, RZ, 0xc0, !PT ;  /* 0x000000ff100d7812 */ /* 0x000fe200078ec0ff */
[----:B------:R-:W-:Y:S01]  /*9dc0*/  HSET2.LE.AND R32, R8, R60, PT ;  /* 0x0000003c08207233 */ /* 0x000fe20003803000 */
[----:B------:R-:W-:Y:S02]  /*9dd0*/  SHF.R.U32.HI R14, RZ, 0x8, R14 ;  /* 0x00000008ff0e7819 */ /* 0x000fe4000001160e */
[----:B------:R-:W-:Y:S02]  /*9de0*/  LOP3.LUT R12, R12, 0xff, RZ, 0xc0, !PT ;  /* 0x000000ff0c0c7812 */ /* 0x000fe400078ec0ff */
[--C-:B------:R-:W-:Y:S01]  /*9df0*/  SHF.R.U32.HI R10, RZ, 0x10, R242.reuse ;  /* 0x00000010ff0a7819 */ /* 0x100fe200000116f2 */
[----:B------:R-:W-:Y:S01]  /*9e00*/  HMMA.16816.F32 R160, R28, R24, R160 ;  /* 0x000000181ca0723c */ /* 0x000fe200000018a0 */
[----:B------:R-:W-:-:S02]  /*9e10*/  SHF.R.U32.HI R242, RZ, 0x18, R242 ;  /* 0x00000018fff27819 */ /* 0x000fc400000116f2 */
[----:B------:R-:W-:Y:S02]  /*9e20*/  LOP3.LUT R10, R10, 0xff, RZ, 0xc0, !PT ;  /* 0x000000ff0a0a7812 */ /* 0x000fe400078ec0ff */
[----:B------:R-:W-:Y:S02]  /*9e30*/  PRMT R13, R13, 0x5410, R14 ;  /* 0x000054100d0d7816 */ /* 0x000fe4000000000e */
[----:B------:R-:W-:Y:S01]  /*9e40*/  PRMT R9, R12, 0x5410, R9 ;  /* 0x000054100c097816 */ /* 0x000fe20000000009 */
[C---:B------:R-:W-:Y:S01]  /*9e50*/  HMMA.16816.F32 R148, R28.reuse, R26, R148 ;  /* 0x0000001a1c94723c */ /* 0x040fe20000001894 */
[----:B------:R-:W-:Y:S01]  /*9e60*/  PRMT R8, R10, 0x5410, R242 ;  /* 0x000054100a087816 */ /* 0x000fe200000000f2 */
[--C-:B------:R-:W-:Y:S01]  /*9e70*/  HSET2.LE.AND R13, R13, R60.reuse, PT ;  /* 0x0000003c0d0d7233 */ /* 0x100fe20003803000 */
[----:B------:R-:W-:Y:S01]  /*9e80*/  F2FP.PACK_AB R11, R182, R179 ;  /* 0x000000b3b60b723e */ /* 0x000fe200000000ff */
[--C-:B------:R-:W-:Y:S01]  /*9e90*/  HSET2.LE.AND R9, R9, R60.reuse, PT ;  /* 0x0000003c09097233 */ /* 0x100fe20003803000 */
[----:B------:R-:W1:Y:S01]  /*9ea0*/  LDSM.16.MT88.4 R24, [R213+0x9c00] ;  /* 0x009c0000d518783b */ /* 0x000e620000004200 */
[----:B------:R-:W-:Y:S01]  /*9eb0*/  HSET2.LE.AND R8, R8, R60, PT ;  /* 0x0000003c08087233 */ /* 0x000fe20003803000 */
[----:B------:R-:W-:Y:S01]  /*9ec0*/  LOP3.LUT R32, R32, R11, RZ, 0xc0, !PT ;  /* 0x0000000b20207212 */ /* 0x000fe200078ec0ff */
[----:B------:R-:W-:Y:S01]  /*9ed0*/  HMMA.16816.F32 R68, R28, R20, R68 ;  /* 0x000000141c44723c */ /* 0x000fe20000001844 */
[----:B------:R-:W-:-:S02]  /*9ee0*/  LOP3.LUT R34, R13, R34, RZ, 0xc0, !PT ;  /* 0x000000220d227212 */ /* 0x000fc400078ec0ff */
[----:B------:R-:W-:Y:S01]  /*9ef0*/  LOP3.LUT R33, R8, R33, RZ, 0xc0, !PT ;  /* 0x0000002108217212 */ /* 0x000fe200078ec0ff */
[----:B------:R-:W-:Y:S01]  /*9f00*/  LDSM.16.MT88.4 R12, [R212+0xac00] ;  /* 0x00ac0000d40c783b */ /* 0x000fe20000004200 */
[----:B------:R-:W-:Y:S02]  /*9f10*/  LOP3.LUT R35, R9, R35, RZ, 0xc0, !PT ;  /* 0x0000002309237212 */ /* 0x000fe400078ec0ff */
[----:B------:R-:W-:Y:S01]  /*9f20*/  PRMT R61, R61, 0x5410, R64 ;  /* 0x000054103d3d7816 */ /* 0x000fe20000000040 */
[----:B------:R-:W-:Y:S01]  /*9f30*/  HMMA.16816.F32 R80, R28, R22, R80 ;  /* 0x000000161c50723c */ /* 0x000fe20000001850 */
[----:B------:R-:W2:Y:S01]  /*9f40*/  LDSM.16.MT88.4 R20, [R212+0x9c00] ;  /* 0x009c0000d414783b */ /* 0x000ea20000004200 */
[----:B------:R-:W-:-:S03]  /*9f50*/  F2FP.PACK_AB R64, R65, R0 ;  /* 0x000000004140723e */ /* 0x000fc600000000ff */
[----:B------:R-:W-:Y:S03]  /*9f60*/  LDSM.16.MT88.4 R8, [R213+0xbc00] ;  /* 0x00bc0000d508783b */ /* 0x000fe60000004200 */
[C---:B------:R-:W-:Y:S01]  /*9f70*/  HMMA.16816.F32 R96, R28.reuse, R18, R96 ;  /* 0x000000121c60723c */ /* 0x040fe20000001860 */
[----:B------:R-:W3:Y:S07]  /*9f80*/  LDSM.16.MT88.4 R16, [R213+0xac00] ;  /* 0x00ac0000d510783b */ /* 0x000eee0000004200 */
[C---:B------:R-:W-:Y:S08]  /*9f90*/  HMMA.16816.F32 R136, R28.reuse, R4, R136 ;  /* 0x000000041c88723c */ /* 0x040ff00000001888 */
[----:B------:R-:W-:Y:S01]  /*9fa0*/  HMMA.16816.F32 R132, R28, R6, R132 ;  /* 0x000000061c84723c */ /* 0x000fe20000001884 */
[----:B------:R-:W4:Y:S06]  /*9fb0*/  LDSM.16.MT88.4 R4, [R212+0xbc00] ;  /* 0x00bc0000d404783b */ /* 0x000f2c0000004200 */
[C---:B------:R-:W-:Y:S01]  /*9fc0*/  LOP3.LUT R31, R164.reuse, 0xffff, RZ, 0xc0, !PT ;  /* 0x0000ffffa41f7812 */ /* 0x040fe200078ec0ff */
[----:B-1----:R-:W-:Y:S01]  /*9fd0*/  HMMA.16816.F32 R156, R32, R24, R156 ;  /* 0x00000018209c723c */ /* 0x002fe2000000189c */
[----:B------:R-:W-:Y:S01]  /*9fe0*/  LOP3.LUT R28, R164, 0xff, RZ, 0xc0, !PT ;  /* 0x000000ffa41c7812 */ /* 0x000fe200078ec0ff */
[----:B------:R-:W-:Y:S01]  /*9ff0*/  IMAD.MOV.U32 R165, RZ, RZ, R2 ;  /* 0x000000ffffa57224 */ /* 0x000fe200078e0002 */
[----:B------:R-:W-:Y:S01]  /*a000*/  SHF.R.U32.HI R30, RZ, 0x10, R164 ;  /* 0x00000010ff1e7819 */ /* 0x000fe200000116a4 */
[----:B------:R-:W-:Y:S01]  /*a010*/  @P0 IMAD.MOV.U32 R165, RZ, RZ, R2 ;  /* 0x000000ffffa50224 */ /* 0x000fe200078e0002 */
[----:B------:R-:W-:-:S02]  /*a020*/  SHF.R.U32.HI R29, RZ, 0x18, R164 ;  /* 0x00000018ff1d7819 */ /* 0x000fc400000116a4 */
[--C-:B------:R-:W-:Y:S01]  /*a030*/  SHF.R.U32.HI R164, RZ, 0x10, R248.reuse ;  /* 0x00000010ffa47819 */ /* 0x100fe200000116f8 */
[C---:B------:R-:W-:Y:S01]  /*a040*/  HMMA.16816.F32 R152, R32.reuse, R26, R152 ;  /* 0x0000001a2098723c */ /* 0x040fe20000001898 */
[----:B------:R-:W-:Y:S02]  /*a050*/  SHF.R.U32.HI R31, RZ, 0x8, R31 ;  /* 0x00000008ff1f7819 */ /* 0x000fe4000001161f */
[----:B------:R-:W-:Y:S02]  /*a060*/  LOP3.LUT R30, R30, 0xff, RZ, 0xc0, !PT ;  /* 0x000000ff1e1e7812 */ /* 0x000fe400078ec0ff */
[----:B------:R-:W-:Y:S02]  /*a070*/  SHF.R.U32.HI R248, RZ, 0x18, R248 ;  /* 0x00000018fff87819 */ /* 0x000fe400000116f8 */
[----:B------:R-:W-:Y:S01]  /*a080*/  LOP3.LUT R164, R164, 0xff, RZ, 0xc0, !PT ;  /* 0x000000ffa4a47812 */ /* 0x000fe200078ec0ff */
[----:B--2---:R-:W-:Y:S01]  /*a090*/  HMMA.16816.F32 R72, R32, R20, R72 ;  /* 0x000000142048723c */ /* 0x004fe20000001848 */
[----:B------:R-:W-:-:S02]  /*a0a0*/  PRMT R28, R28, 0x5410, R31 ;  /* 0x000054101c1c7816 */ /* 0x000fc4000000001f */
[----:B------:R-:W-:Y:S02]  /*a0b0*/  PRMT R31, R30, 0x5410, R29 ;  /* 0x000054101e1f7816 */ /* 0x000fe4000000001d */
[----:B------:R-:W-:Y:S01]  /*a0c0*/  PRMT R29, R164, 0x5410, R248 ;  /* 0x00005410a41d7816 */ /* 0x000fe200000000f8 */
[--C-:B------:R-:W-:Y:S01]  /*a0d0*/  HSET2.LE.AND R30, R28, R60.reuse, PT ;  /* 0x0000003c1c1e7233 */ /* 0x100fe20003803000 */
[----:B------:R-:W-:Y:S01]  /*a0e0*/  F2FP.PACK_AB R164, R57, R58 ;  /* 0x0000003a39a4723e */ /* 0x000fe200000000ff */
[--C-:B------:R-:W-:Y:S01]  /*a0f0*/  HSET2.LE.AND R31, R31, R60.reuse, PT ;  /* 0x0000003c1f1f7233 */ /* 0x100fe20003803000 */
[----:B------:R-:W-:Y:S01]  /*a100*/  HMMA.16816.F32 R76, R32, R22, R76 ;  /* 0x00000016204c723c */ /* 0x000fe2000000184c */
[--C-:B------:R-:W-:Y:S01]  /*a110*/  HSET2.LE.AND R28, R61, R60.reuse, PT ;  /* 0x0000003c3d1c7233 */ /* 0x100fe20003803000 */
[----:B------:R-:W-:Y:S01]  /*a120*/  F2FP.PACK_AB R61, R62, R63 ;  /* 0x0000003f3e3d723e */ /* 0x000fe200000000ff */
[----:B------:R-:W-:Y:S01]  /*a130*/  HSET2.LE.AND R29, R29, R60, PT ;  /* 0x0000003c1d1d7233 */ /* 0x000fe20003803000 */
[----:B------:R-:W-:-:S02]  /*a140*/  F2FP.PACK_AB R60, R59, R56 ;  /* 0x000000383b3c723e */ /* 0x000fc400000000ff */
[----:B------:R-:W-:Y:S02]  /*a150*/  LOP3.LUT R30, R30, R61, RZ, 0xc0, !PT ;  /* 0x0000003d1e1e7212 */ /* 0x000fe400078ec0ff */
[----:B------:R-:W-:Y:S01]  /*a160*/  LOP3.LUT R31, R31, R164, RZ, 0xc0, !PT ;  /* 0x000000a41f1f7212 */ /* 0x000fe200078ec0ff */
[----:B---3--:R-:W-:Y:S01]  /*a170*/  HMMA.16816.F32 R88, R32, R16, R88 ;  /* 0x000000102058723c */ /* 0x008fe20000001858 */
[----:B------:R-:W-:Y:S02]  /*a180*/  LOP3.LUT R28, R28, R64, RZ, 0xc0, !PT ;  /* 0x000000401c1c7212 */ /* 0x000fe400078ec0ff */
[----:B------:R-:W-:-:S05]  /*a190*/  LOP3.LUT R29, R29, R60, RZ, 0xc0, !PT ;  /* 0x0000003c1d1d7212 */ /* 0x000fca00078ec0ff */
        /* <DEDUP_REMOVED lines=20> */
.L_x_311:
[----:B------:R-:W-:-:S12]  /*a2e0*/  UIADD3 UR26, UR27, -0x1, URZ ;  /* 0xffffffff1b1a7890 */ /* 0x000fd8000fffe03f */
.L_x_313:
[----:B------:R-:W-:-:S13]  /*a2f0*/  ISETP.LE.AND P0, PT, RZ, UR26, PT ;  /* 0x0000001aff007c0c */ /* 0x000fda000bf03270 */
[----:B------:R-:W-:Y:S05]  /*a300*/  @!P0 BRA `(.L_x_314) ;  /* 0x0000419000008947 */ /* 0x000fea0003800000 */
[----:B------:R-:W1:Y:S01]  /*a310*/  LDC.U8 R228, c[0x0][0x2d8] ;  /* 0x0000b600ffe47b82 */ /* 0x000e620000000000 */
[----:B------:R-:W-:Y:S01]  /*a320*/  IMAD.WIDE.U32 R242, R233, -0x326172a9, RZ ;  /* 0xcd9e8d57e9f27825 */ /* 0x000fe200078e00ff */
[----:B------:R-:W-:Y:S01]  /*a330*/  UMOV UR27, 0x5 ;  /* 0x00000005001b7882 */ /* 0x000fe20000000000 */
[----:B------:R-:W-:Y:S01]  /*a340*/  MOV R3, R167 ;  /* 0x000000a700037202 */ /* 0x000fe20000000f00 */
[----:B------:R-:W-:Y:S01]  /*a350*/  ULDC.64 UR4, c[0x0][0x1a0] ;  /* 0x0000680000047ab9 */ /* 0x000fe20000000a00 */
[----:B------:R-:W-:Y:S01]  /*a360*/  IMAD.WIDE.U32 R238, R171, -0x326172a9, RZ ;  /* 0xcd9e8d57abee7825 */ /* 0x000fe200078e00ff */
[----:B------:R-:W-:Y:S01]  /*a370*/  LOP3.LUT R240, R243, R170, RZ, 0x3c, !PT ;  /* 0x000000aaf3f07212 */ /* 0x000fe200078e3cff */
[----:B------:R-:W-:Y:S01]  /*a380*/  USHF.L.U64.HI UR5, UR4, UR27, UR5 ;  /* 0x0000001b04057299 */ /* 0x000fe20008010205 */
[----:B------:R-:W-:Y:S01]  /*a390*/  MOV R164, R168 ;  /* 0x000000a800a47202 */ /* 0x000fe20000000f00 */
[----:B------:R-:W-:Y:S01]  /*a3a0*/  USHF.L.U32 UR4, UR4, 0x5, URZ ;  /* 0x0000000504047899 */ /* 0x000fe2000800063f */
[----:B------:R-:W-:Y:S01]  /*a3b0*/  LOP3.LUT R236, R239, R170, RZ, 0x3c, !PT ;  /* 0x000000aaefec7212 */ /* 0x000fe200078e3cff */
[----:B------:R-:W-:Y:S01]  /*a3c0*/  IMAD.WIDE.U32 R244, R169, -0x2daee0ad, RZ ;  /* 0xd2511f53a9f47825 */ /* 0x000fe200078e00ff */
[----:B------:R-:W-:Y:S01]  /*a3d0*/  MOV R0, R165 ;  /* 0x000000a500007202 */ /* 0x000fe20000000f00 */
[----:B------:R-:W-:Y:S01]  /*a3e0*/  USHF.L.U64.HI UR28, UR4, 0x1, UR5 ;  /* 0x00000001041c7899 */ /* 0x000fe20008010205 */
[----:B------:R-:W-:Y:S01]  /*a3f0*/  MOV R2, R166 ;  /* 0x000000a600027202 */ /* 0x000fe20000000f00 */
[----:B------:R-:W-:Y:S01]  /*a400*/  IMAD.WIDE.U32 R240, R240, -0x2daee0ad, RZ ;  /* 0xd2511f53f0f07825 */ /* 0x000fe200078e00ff */
[----:B------:R-:W-:Y:S01]  /*a410*/  MOV R222, R246 ;  /* 0x000000f600de7202 */ /* 0x000fe20000000f00 */
[----:B------:R-:W-:-:S02]  /*a420*/  USHF.L.U32 UR29, UR4, 0x1, URZ ;  /* 0x00000001041d7899 */ /* 0x000fc4000800063f */
[----:B------:R-:W-:Y:S01]  /*a430*/  IMAD.WIDE.U32 R236, R236, -0x2daee0ad, RZ ;  /* 0xd2511f53ecec7825 */ /* 0x000fe200078e00ff */
[----:B-1----:R-:W-:Y:S01]  /*a440*/  PRMT R228, R228, 0x7054, R228 ;  /* 0x00007054e4e47816 */ /* 0x002fe200000000e4 */
[----:B------:R-:W-:Y:S05]  /*a450*/  BRA `(.L_x_315) ;  /* 0x000001b000007947 */ /* 0x000fea0003800000 */
.L_x_317:
[----:B------:R-:W-:Y:S02]  /*a460*/  UIADD3 UR30, UR26, -0x1, URZ ;  /* 0xffffffff1a1e7890 */ /* 0x000fe4000fffe03f */
[----:B------:R-:W-:Y:S02]  /*a470*/  ULDC.64 UR4, c[0x0][0x198] ;  /* 0x0000660000047ab9 */ /* 0x000fe40000000a00 */
[----:B------:R-:W-:Y:S02]  /*a480*/  USHF.R.S32.HI UR27, URZ, 0x1f, UR30 ;  /* 0x0000001f3f1b7899 */ /* 0x000fe4000801141e */
[----:B------:R-:W-:Y:S02]  /*a490*/  UIMAD.WIDE.U32 UR32, UR30, UR4, URZ ;  /* 0x000000041e2072a5 */ /* 0x000fe4000f8e003f */
[----:B------:R-:W-:Y:S04]  /*a4a0*/  UIMAD UR27, UR27, UR4, URZ ;  /* 0x000000041b1b72a4 */ /* 0x000fe8000f8e023f */
[----:B------:R-:W-:Y:S01]  /*a4b0*/  UIMAD UR27, UR30, UR5, UR27 ;  /* 0x000000051e1b72a4 */ /* 0x000fe2000f8e021b */
[----:B------:R-:W-:Y:S02]  /*a4c0*/  IMAD.U32 R167, RZ, RZ, UR32 ;  /* 0x00000020ffa77e24 */ /* 0x000fe4000f8e00ff */
[----:B------:R-:W-:Y:S01]  /*a4d0*/  IMAD.U32 R166, RZ, RZ, UR32 ;  /* 0x00000020ffa67e24 */ /* 0x000fe2000f8e00ff */
[----:B------:R-:W-:Y:S02]  /*a4e0*/  UIADD3 UR27, UR33, UR27, URZ ;  /* 0x0000001b211b7290 */ /* 0x000fe4000fffe03f */
[----:B------:R-:W-:Y:S04]  /*a4f0*/  LEA R167, P1, R167, R220, 0x6 ;  /* 0x000000dca7a77211 */ /* 0x000fe800078230ff */
[----:B------:R-:W-:Y:S01]  /*a500*/  IMAD.U32 R165, RZ, RZ, UR27 ;  /* 0x0000001bffa57e24 */ /* 0x000fe2000f8e00ff */
        /* <DEDUP_REMOVED lines=16> */
.L_x_315:
[----:B------:R-:W-:Y:S04]  /*a610*/  DEPBAR.LE SB0, 0x0 ;  /* 0x000080000000791a */ /* 0x000fe80000000000 */
[----:B------:R-:W-:Y:S01]  /*a620*/  BAR.SYNC.DEFER_BLOCKING 0x0 ;  /* 0x0000000000007b1d */ /* 0x000fe20000010000 */
[----:B------:R-:W-:Y:S01]  /*a630*/  USHF.R.S32.HI UR5, URZ, 0x1f, UR26 ;  /* 0x0000001f3f057899 */ /* 0x000fe2000801141a */
[----:B------:R-:W-:Y:S01]  /*a640*/  IMAD.U32 R4, RZ, RZ, UR26 ;  /* 0x0000001aff047e24 */ /* 0x000fe2000f8e00ff */
[----:B------:R-:W-:Y:S03]  /*a650*/  UIMAD UR4, UR20, UR26, URZ ;  /* 0x0000001a140472a4 */ /* 0x000fe6000f8e023f */
[----:B------:R-:W-:Y:S01]  /*a660*/  IMAD.WIDE.U32 R6, R4, UR21, R222 ;  /* 0x0000001504067c25 */ /* 0x000fe2000f8e00de */
[----:B------:R-:W-:Y:S04]  /*a670*/  UIMAD UR4, UR5, UR21, UR4 ;  /* 0x00000015050472a4 */ /* 0x000fe8000f8e0204 */
[C---:B------:R-:W-:Y:S02]  /*a680*/  LEA R8, P0, R6.reuse, c[0x0][0x170], 0x1 ;  /* 0x00005c0006087a11 */ /* 0x040fe400078008ff */
[----:B------:R-:W-:Y:S04]  /*a690*/  IADD3 R4, R7, UR4, RZ ;  /* 0x0000000407047c10 */ /* 0x000fe8000fffe0ff */
[----:B------:R-:W-:Y:S02]  /*a6a0*/  LEA.HI.X R9, R6, c[0x0][0x174], R4, 0x1, P0 ;  /* 0x00005d0006097a11 */ /* 0x000fe400000f0c04 */
[----:B------:R-:W-:Y:S04]  /*a6b0*/  IADD3 R4, P0, R8, UR29, RZ ;  /* 0x0000001d08047c10 */ /* 0x000fe8000ff1e0ff */
[----:B------:R-:W-:Y:S01]  /*a6c0*/  IADD3.X R5, R9, UR28, RZ, P0, !PT ;  /* 0x0000001c09057c10 */ /* 0x000fe200087fe4ff */
[----:B------:R-:W-:Y:S01]  /*a6d0*/  @!PT LDS RZ, [RZ] ;  /* 0x00000000fffff984 */ /* 0x000fe20000000800 */
[----:B------:R-:W-:Y:S01]  /*a6e0*/  @!PT LDS RZ, [RZ] ;  /* 0x00000000fffff984 */ /* 0x000fe20000000800 */
[----:B------:R-:W-:Y:S01]  /*a6f0*/  @!PT LDS RZ, [RZ] ;  /* 0x00000000fffff984 */ /* 0x000fe20000000800 */
[----:B------:R1:W-:Y:S01]  /*a700*/  LDGSTS.E.BYPASS.LTC128B.128 [R218+0x9000], [R8.64] ;  /* 0x0900000008da7fae */ /* 0x0003e2000b901d56 */
[----:B------:R-:W-:Y:S06]  /*a710*/  ISETP.LT.AND P0, PT, RZ, UR26, PT ;  /* 0x0000001aff007c0c */ /* 0x000fec000bf01270 */
[----:B------:R1:W-:Y:S07]  /*a720*/  LDGSTS.E.BYPASS.LTC128B.128 [R218+0xa000], [R8.64+0x40] ;  /* 0x0a00004008da7fae */ /* 0x0003ee000b901d56 */
[----:B------:R1:W-:Y:S07]  /*a730*/  LDGSTS.E.BYPASS.LTC128B.128 [R218+0xb000], [R8.64+0x80] ;  /* 0x0b00008008da7fae */ /* 0x0003ee000b901d56 */
[----:B------:R2:W-:Y:S07]  /*a740*/  LDGSTS.E.BYPASS.LTC128B.128 [R218+0x9800], [R4.64] ;  /* 0x0980000004da7fae */ /* 0x0005ee000b901d56 */
[----:B------:R2:W-:Y:S07]  /*a750*/  LDGSTS.E.BYPASS.LTC128B.128 [R218+0xa800], [R4.64+0x40] ;  /* 0x0a80004004da7fae */ /* 0x0005ee000b901d56 */
[----:B------:R2:W-:Y:S07]  /*a760*/  LDGSTS.E.BYPASS.LTC128B.128 [R218+0xb800], [R4.64+0x80] ;  /* 0x0b80008004da7fae */ /* 0x0005ee000b901d56 */
[----:B-----5:R-:W-:Y:S07]  /*a770*/  LDSM.16.M88.4 R64, [R217] ;  /* 0x00000000d940783b */ /* 0x020fee0000000200 */
[----:B------:R-:W2:Y:S07]  /*a780*/  LDSM.16.M88.4 R16, [R216] ;  /* 0x00000000d810783b */ /* 0x000eae0000000200 */
[----:B------:R-:W1:Y:S07]  /*a790*/  LDSM.16.M88.4 R60, [R217+0x1000] ;  /* 0x00100000d93c783b */ /* 0x000e6e0000000200 */
[----:B------:R-:W3:Y:S07]  /*a7a0*/  LDSM.16.M88.4 R32, [R216+0x400] ;  /* 0x00040000d820783b */ /* 0x000eee0000000200 */
[----:B------:R-:W0:Y:S07]  /*a7b0*/  LDGDEPBAR ;  /* 0x00000000000079af */ /* 0x000e2e0000000000 */
[----:B------:R-:W4:Y:S07]  /*a7c0*/  LDSM.16.M88.4 R48, [R216+0x800] ;  /* 0x00080000d830783b */ /* 0x000f2e0000000200 */
[----:B------:R-:W4:Y:S01]  /*a7d0*/  LDSM.16.M88.4 R168, [R216+0xc00] ;  /* 0x000c0000d8a8783b */ /* 0x000f220000000200 */
[-C--:B--2---:R-:W-:Y:S06]  /*a7e0*/  HMMA.16816.F32 R4, R64, R16.reuse, RZ ;  /* 0x000000104004723c */ /* 0x084fec00000018ff */
[----:B------:R-:W-:Y:S02]  /*a7f0*/  LDSM.16.M88.4 R172, [R215] ;  /* 0x00000000d7ac783b */ /* 0x000fe40000000200 */
[C---:B-1----:R-:W-:Y:S05]  /*a800*/  HMMA.16816.F32 R8, R60.reuse, R16, RZ ;  /* 0x000000103c08723c */ /* 0x042fea00000018ff */
[----:B------:R-:W1:Y:S03]  /*a810*/  LDSM.16.M88.4 R176, [R214] ;  /* 0x00000000d6b0783b */ /* 0x000e660000000200 */
[-C--:B------:R-:W-:Y:S04]  /*a820*/  HMMA.16816.F32 R12, R60, R18.reuse, RZ ;  /* 0x000000123c0c723c */ /* 0x080fe800000018ff */
[----:B------:R-:W2:Y:S04]  /*a830*/  LDSM.16.M88.4 R180, [R215+0x1000] ;  /* 0x00100000d7b4783b */ /* 0x000ea80000000200 */
[C---:B------:R-:W-:Y:S03]  /*a840*/  HMMA.16816.F32 R16, R64.reuse, R18, RZ ;  /* 0x000000124010723c */ /* 0x040fe600000018ff */
[----:B------:R-:W1:Y:S05]  /*a850*/  LDSM.16.M88.4 R184, [R214+0x400] ;  /* 0x00040000d6b8783b */ /* 0x000e6a0000000200 */
[-C--:B---3--:R-:W-:Y:S02]  /*a860*/  HMMA.16816.F32 R20, R64, R32.reuse, RZ ;  /* 0x000000204014723c */ /* 0x088fe400000018ff */
[----:B------:R-:W3:Y:S06]  /*a870*/  LDSM.16.M88.4 R188, [R214+0x800] ;  /* 0x00080000d6bc783b */ /* 0x000eec0000000200 */
[C---:B------:R-:W-:Y:S01]  /*a880*/  HMMA.16816.F32 R24, R60.reuse, R32, RZ ;  /* 0x000000203c18723c */ /* 0x040fe200000018ff */
[----:B------:R-:W1:Y:S07]  /*a890*/  LDSM.16.M88.4 R192, [R214+0xc00] ;  /* 0x000c0000d6c0783b */ /* 0x000e6e0000000200 */
[-C--:B------:R-:W-:Y:S01]  /*a8a0*/  HMMA.16816.F32 R28, R60, R34.reuse, RZ ;  /* 0x000000223c1c723c */ /* 0x080fe200000018ff */
[----:B------:R-:W-:Y:S07]  /*a8b0*/  LDSM.16.M88.4 R196, [R216+0x1000] ;  /* 0x00100000d8c4783b */ /* 0x000fee0000000200 */
[C---:B------:R-:W-:Y:S01]  /*a8c0*/  HMMA.16816.F32 R32, R64.reuse, R34, RZ ;  /* 0x000000224020723c */ /* 0x040fe200000018ff */
[----:B------:R-:W-:Y:S07]  /*a8d0*/  LDSM.16.M88.4 R200, [R217+0x3000] ;  /* 0x00300000d9c8783b */ /* 0x000fee0000000200 */
[-C--:B----4-:R-:W-:Y:S01]  /*a8e0*/  HMMA.16816.F32 R36, R64, R48.reuse, RZ ;  /* 0x000000304024723c */ /* 0x090fe200000018ff */
[----:B------:R-:W-:Y:S07]  /*a8f0*/  LDSM.16.M88.4 R204, [R214+0x1800] ;  /* 0x00180000d6cc783b */ /* 0x000fee0000000200 */
[C---:B------:R-:W-:Y:S01]  /*a900*/  HMMA.16816.F32 R40, R60.reuse, R48, RZ ;  /* 0x000000303c28723c */ /* 0x040fe200000018ff */
[----:B------:R-:W-:Y:S07]  /*a910*/  LDSM.16.M88.4 R208, [R214+0x1c00] ;  /* 0x001c0000d6d0783b */ /* 0x000fee0000000200 */
[-C--:B------:R-:W-:Y:S08]  /*a920*/  HMMA.16816.F32 R44, R60, R50.reuse, RZ ;  /* 0x000000323c2c723c */ /* 0x080ff000000018ff */
[C---:B------:R-:W-:Y:S08]  /*a930*/  HMMA.16816.F32 R48, R64.reuse, R50, RZ ;  /* 0x000000324030723c */ /* 0x040ff000000018ff */
[-C--:B------:R-:W-:Y:S08]  /*a940*/  HMMA.16816.F32 R52, R64, R168.reuse, RZ ;  /* 0x000000a84034723c */ /* 0x080ff000000018ff */
[C---:B------:R-:W-:Y:S08]  /*a950*/  HMMA.16816.F32 R56, R60.reuse, R168, RZ ;  /* 0x000000a83c38723c */ /* 0x040ff000000018ff */
[-C--:B------:R-:W-:Y:S08]  /*a960*/  HMMA.16816.F32 R60, R60, R170.reuse, RZ ;  /* 0x000000aa3c3c723c */ /* 0x080ff000000018ff */
[----:B------:R-:W-:Y:S01]  /*a970*/  HMMA.16816.F32 R64, R64, R170, RZ ;  /* 0x000000aa4040723c */ /* 0x000fe200000018ff */
[----:B------:R-:W4:Y:S07]  /*a980*/  LDSM.16.M88.4 R168, [R217+0x2000] ;  /* 0x00200000d9a8783b */ /* 0x000f2e0000000200 */
[-C--:B-1----:R-:W-:Y:S08]  /*a990*/  HMMA.16816.F32 R4, R172, R176.reuse, R4 ;  /* 0x000000b0ac04723c */ /* 0x082ff00000001804 */
[C---:B--2---:R-:W-:Y:S08]  /*a9a0*/  HMMA.16816.F32 R8, R180.reuse, R176, R8 ;  /* 0x000000b0b408723c */ /* 0x044ff00000001808 */
        /* <DEDUP_REMOVED lines=8> */
[-C--:B---3--:R-:W-:Y:S08]  /*aa30*/  HMMA.16816.F32 R36, R172, R188.reuse, R36 ;  /* 0x000000bcac24723c */ /* 0x088ff00000001824 */
        /* <DEDUP_REMOVED lines=9> */
[----:B------:R-:W3:Y:S07]  /*aad0*/  LDSM.16.M88.4 R172, [R215+0x2000] ;  /* 0x00200000d7ac783b */ /* 0x000eee0000000200 */
[-C--:B----4-:R-:W-:Y:S01]  /*aae0*/  HMMA.16816.F32 R4, R168, R196.reuse, R4 ;  /* 0x000000c4a804723c */ /* 0x090fe20000001804 */
[----:B------:R-:W4:Y:S07]  /*aaf0*/  LDSM.16.M88.4 R192, [R215+0x3000] ;  /* 0x00300000d7c0783b */ /* 0x000f2e0000000200 */
[C---:B------:R-:W-:Y:S08]  /*ab00*/  HMMA.16816.F32 R8, R200.reuse, R196, R8 ;  /* 0x000000c4c808723c */ /* 0x040ff00000001808 */
[-C--:B------:R-:W-:Y:S08]  /*ab10*/  HMMA.16816.F32 R12, R200, R198.reuse, R12 ;  /* 0x000000c6c80c723c */ /* 0x080ff0000000180c */
[C---:B------:R-:W-:Y:S01]  /*ab20*/  HMMA.16816.F32 R16, R168.reuse, R198, R16 ;  /* 0x000000c6a810723c */ /* 0x040fe20000001810 */
[----:B------:R-:W3:Y:S07]  /*ab30*/  LDSM.16.M88.4 R196, [R214+0x1400] ;  /* 0x00140000d6c4783b */ /* 0x000eee0000000200 */
[-C--:B-1----:R-:W-:Y:S08]  /*ab40*/  HMMA.16816.F32 R20, R168, R176.reuse, R20 ;  /* 0x000000b0a814723c */ /* 0x082ff00000001814 */
        /* <DEDUP_REMOVED lines=14> */
[----:B------:R-:W1:Y:S07]  /*ac30*/  LDSM.16.M88.4 R168, [R217+0x4000] ;  /* 0x00400000d9a8783b */ /* 0x000e6e0000000200 */
[-C--:B---3--:R-:W-:Y:S01]  /*ac40*/  HMMA.16816.F32 R4, R172, R188.reuse, R4 ;  /* 0x000000bcac04723c */ /* 0x088fe20000001804 */
[----:B------:R-:W2:Y:S07]  /*ac50*/  LDSM.16.M88.4 R184, [R216+0x2400] ;  /* 0x00240000d8b8783b */ /* 0x000eae0000000200 */
        /* <DEDUP_REMOVED lines=17> */
[----:B------:R-:W4:Y:S07]  /*ad70*/  LDSM.16.M88.4 R192, [R216+0x2c00] ;  /* 0x002c0000d8c0783b */ /* 0x000f2e0000000200 */
[----:B------:R-:W-:Y:S01]  /*ad80*/  HMMA.16816.F32 R64, R172, R210, R64 ;  /* 0x000000d2ac40723c */ /* 0x000fe20000001840 */
[----:B------:R-:W3:Y:S07]  /*ad90*/  LDSM.16.M88.4 R172, [R215+0x4000] ;  /* 0x00400000d7ac783b */ /* 0x000eee0000000200 */
[-C--:B-1----:R-:W-:Y:S01]  /*ada0*/  HMMA.16816.F32 R4, R168, R176.reuse, R4 ;  /* 0x000000b0a804723c */ /* 0x082fe20000001804 */
[----:B------:R-:W1:Y:S07]  /*adb0*/  LDSM.16.M88.4 R208, [R214+0x2800] ;  /* 0x00280000d6d0783b */ /* 0x000e6e0000000200 */
[C---:B------:R-:W-:Y:S08]  /*adc0*/  HMMA.16816.F32 R8, R180.reuse, R176, R8 ;  /* 0x000000b0b408723c */ /* 0x040ff00000001808 */
[-C--:B------:R-:W-:Y:S08]  /*add0*/  HMMA.16816.F32 R12, R180, R178.reuse, R12 ;  /* 0x000000b2b40c723c */ /* 0x080ff0000000180c */
[C---:B------:R-:W-:Y:S01]  /*ade0*/  HMMA.16816.F32 R16, R168.reuse, R178, R16 ;  /* 0x000000b2a810723c */ /* 0x040fe20000001810 */
[----:B------:R-:W1:Y:S01]  /*adf0*/  LDSM.16.M88.4 R176, [R214+0x2c00] ;  /* 0x002c0000d6b0783b */ /* 0x000e620000000200 */
[----:B------:R-:W-:Y:S06]  /*ae00*/  DEPBAR.LE SB0, 0x0 ;  /* 0x000080000000791a */ /* 0x000fec0000000000 */
[-C--:B--2---:R-:W-:Y:S01]  /*ae10*/  HMMA.16816.F32 R20, R168, R184.reuse, R20 ;  /* 0x000000b8a814723c */ /* 0x084fe20000001814 */
[----:B------:R-:W-:Y:S07]  /*ae20*/  BAR.SYNC.DEFER_BLOCKING 0x0 ;  /* 0x0000000000007b1d */ /* 0x000fee0000010000 */
        /* <DEDUP_REMOVED lines=28> */
.L_x_316:
[----:B-1----:R-:W-:Y:S01]  /*aff0*/  FMNMX.FTZ R166, R8, R2, !PT ;  /* 0x0000000208a67209 */ /* 0x002fe20007810000 */
[----:B------:R-:W-:Y:S01]  /*b000*/  USHF.L.U32 UR4, UR26, 0x1, URZ ;  /* 0x000000011a047899 */ /* 0x000fe2000800063f */
[----:B------:R-:W-:Y:S01]  /*b010*/  FMNMX.FTZ R168, R4, R164, !PT ;  /* 0x000000a404a87209 */ /* 0x000fe20007810000 */
        /* <DEDUP_REMOVED lines=840> */
.L_x_314:
        /* <DEDUP_REMOVED lines=9> */
[----:B------:R-:W-:Y:S01]  /*e530*/  MOV R7, 0x3f800000 ;  /* 0x3f80000000077802 */ /* 0x000fe20000000f00 */
[----:B------:R-:W-:Y:S01]  /*e540*/  BSSY B0, `(.L_x_318) ;  /* 0x000015b000007945 */ /* 0x000fe20003800000 */
[----:B------:R-:W-:-:S02]  /*e550*/  MOV R9, 0x3f800000 ;  /* 0x3f80000000097802 */ /* 0x000fc40000000f00 */
[----:B------:R-:W-:Y:S01]  /*e560*/  MOV R62, 0x7f800000 ;  /* 0x7f800000003e7802 */ /* 0x000fe20000000f00 */
[----:B-1----:R-:W-:Y:S02]  /*e570*/  FADD.FTZ R231, R2, R231 ;  /* 0x000000e702e77221 */ /* 0x002fe40000010000 */
[----:B------:R-:W1:Y:S01]  /*e580*/  SHFL.BFLY PT, R2, R229, 0x2, 0x1f ;  /* 0x0c401f00e5027f89 */ /* 0x000e6200000e0000 */
[----:B--2---:R-:W-:-:S03]  /*e590*/  FADD.FTZ R3, R3, R230 ;  /* 0x000000e603037221 */ /* 0x004fc60000010000 */
[----:B------:R-:W2:Y:S01]  /*e5a0*/  SHFL.BFLY PT, R4, R231, 0x1, 0x1f ;  /* 0x0c201f00e7047f89 */ /* 0x000ea200000e0000 */
[----:B---3--:R-:W-:-:S03]  /*e5b0*/  FADD.FTZ R0, R0, R232 ;  /* 0x000000e800007221 */ /* 0x008fc60000010000 */
[----:B------:R-:W3:Y:S04]  /*e5c0*/  SHFL.BFLY PT, R6, R3, 0x1, 0x1f ;  /* 0x0c201f0003067f89 */ /* 0x000ee800000e0000 */
[----:B------:R-:W4:Y:S01]  /*e5d0*/  SHFL.BFLY PT, R5, R0, 0x1, 0x1f ;  /* 0x0c201f0000057f89 */ /* 0x000f2200000e0000 */
[----:B-1----:R-:W-:Y:S02]  /*e5e0*/  FADD.FTZ R229, R2, R229 ;  /* 0x000000e502e57221 */ /* 0x002fe40000010000 */
[----:B--2---:R-:W-:-:S03]  /*e5f0*/  FADD.FTZ R4, R231, R4 ;  /* 0x00000004e7047221 */ /* 0x004fc60000010000 */
[----:B------:R-:W1:Y:S01]  /*e600*/  SHFL.BFLY PT, R2, R229, 0x1, 0x1f ;  /* 0x0c201f00e5027f89 */ /* 0x000e6200000e0000 */
[----:B---3--:R-:W-:Y:S01]  /*e610*/  FADD.FTZ R3, R3, R6 ;  /* 0x0000000603037221 */ /* 0x008fe20000010000 */
[----:B------:R-:W-:Y:S02]  /*e620*/  FSETP.NE.FTZ.AND P5, PT, R4, RZ, PT ;  /* 0x000000ff0400720b */ /* 0x000fe40003fb5000 */
[----:B------:R-:W-:Y:S01]  /*e630*/  @!P0 MOV R6, c[0x0][0x214] ;  /* 0x0000850000068a02 */ /* 0x000fe20000000f00 */
[----:B----4-:R-:W-:Y:S01]  /*e640*/  FADD.FTZ R0, R0, R5 ;  /* 0x0000000500007221 */ /* 0x010fe20000010000 */
[----:B------:R-:W-:Y:S02]  /*e650*/  @P0 MOV R5, c[0x0][0x210] ;  /* 0x0000840000050a02 */ /* 0x000fe40000000f00 */
[----:B------:R-:W-:Y:S02]  /*e660*/  FSETP.NE.FTZ.AND P4, PT, R3, RZ, PT ;  /* 0x000000ff0300720b */ /* 0x000fe40003f95000 */
[----:B------:R-:W-:Y:S01]  /*e670*/  FSETP.NE.FTZ.AND P6, PT, R0, RZ, PT ;  /* 0x000000ff0000720b */ /* 0x000fe20003fd5000 */
[----:B------:R-:W-:Y:S01]  /*e680*/  @P0 IMAD R5, R5, c[0x0][0x214], RZ ;  /* 0x0000850005050a24 */ /* 0x000fe200078e02ff */
[----:B------:R-:W-:-:S02]  /*e690*/  @!P0 SEL R5, R6, c[0x0][0x234], !P1 ;  /* 0x00008d0006058a07 */ /* 0x000fc40004800000 */
[----:B------:R-:W-:Y:S01]  /*e6a0*/  ISETP.NE.OR P1, PT, RZ, UR4, !P1 ;  /* 0x00000004ff007c0c */ /* 0x000fe2000cf25670 */
[----:B------:R-:W2:Y:S01]  /*e6b0*/  @P5 MUFU.RCP R8, R4 ;  /* 0x0000000400085308 */ /* 0x000ea20000001000 */
[----:B-1----:R-:W-:-:S07]  /*e6c0*/  FADD.FTZ R2, R229, R2 ;  /* 0x00000002e5027221 */ /* 0x002fce0000010000 */
[----:B------:R-:W-:Y:S01]  /*e6d0*/  @P6 MUFU.RCP R7, R0 ;  /* 0x0000000000076308 */ /* 0x000fe20000001000 */
[----:B------:R-:W-:Y:S01]  /*e6e0*/  FSETP.NE.FTZ.AND P3, PT, R2, RZ, PT ;  /* 0x000000ff0200720b */ /* 0x000fe20003f75000 */
[----:B--2---:R-:W-:Y:S01]  /*e6f0*/  FMUL.FTZ R6, R8, c[0x0][0x2dc] ;  /* 0x0000b70008067a20 */ /* 0x004fe20000410000 */
[----:B------:R-:W-:-:S05]  /*e700*/  MOV R8, 0x3f800000 ;  /* 0x3f80000000087802 */ /* 0x000fca0000000f00 */
[----:B------:R-:W-:Y:S01]  /*e710*/  @P6 MUFU.LG2 R0, R0 ;  /* 0x0000000000006308 */ /* 0x000fe20000000c00 */
[C---:B------:R-:W-:Y:S02]  /*e720*/  FMUL.FTZ R162, R6.reuse, R162 ;  /* 0x000000a206a27220 */ /* 0x040fe40000410000 */
[C---:B------:R-:W-:Y:S02]  /*e730*/  FMUL.FTZ R163, R6.reuse, R163 ;  /* 0x000000a306a37220 */ /* 0x040fe40000410000 */
[C---:B------:R-:W-:Y:S02]  /*e740*/  FMUL.FTZ R150, R6.reuse, R150 ;  /* 0x0000009606967220 */ /* 0x040fe40000410000 */
[C---:B------:R-:W-:Y:S01]  /*e750*/  FMUL.FTZ R151, R6.reuse, R151 ;  /* 0x0000009706977220 */ /* 0x040fe20000410000 */
[----:B------:R-:W1:Y:S01]  /*e760*/  @P4 MUFU.RCP R8, R3 ;  /* 0x0000000300084308 */ /* 0x000e620000001000 */
[C---:B------:R-:W-:Y:S01]  /*e770*/  FMUL.FTZ R70, R6.reuse, R70 ;  /* 0x0000004606467220 */ /* 0x040fe20000410000 */
[----:B------:R-:W-:Y:S01]  /*e780*/  F2FP.PACK_AB R162, R163, R162 ;  /* 0x000000a2a3a2723e */ /* 0x000fe200000000ff */
[C---:B------:R-:W-:Y:S01]  /*e790*/  FMUL.FTZ R71, R6.reuse, R71 ;  /* 0x0000004706477220 */ /* 0x040fe20000410000 */
[----:B------:R-:W-:Y:S01]  /*e7a0*/  F2FP.PACK_AB R150, R151, R150 ;  /* 0x000000969796723e */ /* 0x000fe200000000ff */
[----:B------:R-:W-:-:S02]  /*e7b0*/  FMUL.FTZ R82, R6, R82 ;  /* 0x0000005206527220 */ /* 0x000fc40000410000 */
[C---:B------:R-:W-:Y:S01]  /*e7c0*/  FMUL.FTZ R83, R6.reuse, R83 ;  /* 0x0000005306537220 */ /* 0x040fe20000410000 */
[----:B------:R-:W2:Y:S01]  /*e7d0*/  @P3 MUFU.RCP R9, R2 ;  /* 0x0000000200093308 */ /* 0x000ea20000001000 */
[C---:B------:R-:W-:Y:S01]  /*e7e0*/  FMUL.FTZ R86, R6.reuse, R86 ;  /* 0x0000005606567220 */ /* 0x040fe20000410000 */
[----:B------:R-:W-:Y:S01]  /*e7f0*/  F2FP.PACK_AB R70, R71, R70 ;  /* 0x000000464746723e */ /* 0x000fe200000000ff */
[C---:B------:R-:W-:Y:S01]  /*e800*/  FMUL.FTZ R87, R6.reuse, R87 ;  /* 0x0000005706577220 */ /* 0x040fe20000410000 */
[----:B------:R-:W-:Y:S01]  /*e810*/  F2FP.PACK_AB R82, R83, R82 ;  /* 0x000000525352723e */ /* 0x000fe200000000ff */
        /* <DEDUP_REMOVED lines=10> */
[C---:B------:R-:W-:Y:S01]  /*e8c0*/  FMUL.FTZ R114, R6.reuse, R114 ;  /* 0x0000007206727220 */ /* 0x040fe20000410000 */
[----:B------:R-:W4:Y:S01]  /*e8d0*/  @P5 MUFU.LG2 R4, R4 ;  /* 0x0000000400045308 */ /* 0x000f220000000c00 */
[C---:B------:R-:W-:Y:S01]  /*e8e0*/  FMUL.FTZ R115, R6.reuse, R115 ;  /* 0x0000007306737220 */ /* 0x040fe20000410000 */
[----:B------:R-:W-:Y:S01]  /*e8f0*/  F2FP.PACK_AB R110, R111, R110 ;  /* 0x0000006e6f6e723e */ /* 0x000fe200000000ff */
        /* <DEDUP_REMOVED lines=8> */
[----:B------:R-:W-:Y:S01]  /*e980*/  FMUL.FTZ R135, R6, R135 ;  /* 0x0000008706877220 */ /* 0x000fe20000410000 */
[----:B------:R-:W-:Y:S01]  /*e990*/  F2FP.PACK_AB R138, R139, R138 ;  /* 0x0000008a8b8a723e */ /* 0x000fe200000000ff */
[----:B------:R-:W2:Y:S01]  /*e9a0*/  S2R R6, SR_TID.X ;  /* 0x0000000000067919 */ /* 0x000ea20000002100 */
[----:B-1----:R-:W-:Y:S02]  /*e9b0*/  FMUL.FTZ R8, R8, c[0x0][0x2dc] ;  /* 0x0000b70008087a20 */ /* 0x002fe40000410000 */
[----:B------:R-:W-:Y:S01]  /*e9c0*/  FMUL.FTZ R7, R7, c[0x0][0x2dc] ;  /* 0x0000b70007077a20 */ /* 0x000fe20000410000 */
[----:B------:R-:W-:Y:S01]  /*e9d0*/  F2FP.PACK_AB R134, R135, R134 ;  /* 0x000000868786723e */ /* 0x000fe200000000ff */
[C---:B------:R-:W-:Y:S02]  /*e9e0*/  FMUL.FTZ R156, R8.reuse, R156 ;  /* 0x0000009c089c7220 */ /* 0x040fe40000410000 */
[C---:B------:R-:W-:Y:S02]  /*e9f0*/  FMUL.FTZ R157, R8.reuse, R157 ;  /* 0x0000009d089d7220 */ /* 0x040fe40000410000 */
        /* <DEDUP_REMOVED lines=32> */
[----:B--2---:R-:W-:Y:S01]  /*ec00*/  SHF.R.S32.HI R8, RZ, 0x1f, R6 ;  /* 0x0000001fff087819 */ /* 0x004fe20000011406 */
[----:B------:R-:W-:Y:S01]  /*ec10*/  FMUL.FTZ R9, R9, c[0x0][0x2dc] ;  /* 0x0000b70009097a20 */ /* 0x000fe20000410000 */
[----:B------:R-:W-:Y:S01]  /*ec20*/  F2FP.PACK_AB R124, R125, R124 ;  /* 0x0000007c7d7c723e */ /* 0x000fe200000000ff */
[C---:B------:R-:W-:Y:S01]  /*ec30*/  FMUL.FTZ R160, R7.reuse, R160 ;  /* 0x000000a007a07220 */ /* 0x040fe20000410000 */
[CC--:B------:R-:W-:Y:S01]  /*ec40*/  LEA.HI R10, R8.reuse, R6.reuse, RZ, 0x2 ;  /* 0x00000006080a7211 */ /* 0x0c0fe200078f10ff */
        /* <DEDUP_REMOVED lines=17> */
[----:B------:R-:W-:Y:S01]  /*ed60*/  LEA R10, R13, R10, 0x8 ;  /* 0x0000000a0d0a7211 */ /* 0x000fe200078e40ff */
        /* <DEDUP_REMOVED lines=24> */
[----:B------:R-:W-:Y:S01]  /*eef0*/  FMUL.FTZ R94, R9, R94 ;  /* 0x0000005e095e7220 */ /* 0x000fe20000410000 */
[----:B------:R-:W-:Y:S01]  /*ef00*/  ISETP.NE.U32.AND P2, PT, R11, 0x1, PT ;  /* 0x000000010b00780c */ /* 0x000fe20003f45070 */
[----:B------:R-:W-:Y:S01]  /*ef10*/  FMUL.FTZ R95, R9, R95 ;  /* 0x0000005f095f7220 */ /* 0x000fe20000410000 */
[----:B------:R-:W-:Y:S01]  /*ef20*/  LEA R10, R10, R15, 0x1 ;  /* 0x0000000f0a0a7211 */ /* 0x000fe200078e08ff */
[C---:B------:R-:W-:Y:S01]  /*ef30*/  FMUL.FTZ R100, R7.reuse, R100 ;  /* 0x0000006407647220 */ /* 0x040fe20000410000 */
[----:B------:R-:W-:Y:S01]  /*ef40*/  MOV R12, 0x20 ;  /* 0x00000020000c7802 */ /* 0x000fe20000000f00 */
[C---:B------:R-:W-:Y:S01]  /*ef50*/  FMUL.FTZ R101, R7.reuse, R101 ;  /* 0x0000006507657220 */ /* 0x040fe20000410000 */
[----:B------:R-:W-:Y:S01]  /*ef60*/  SHF.L.U32 R10, R10, 0x1, RZ ;  /* 0x000000010a0a7819 */ /* 0x000fe200000006ff */
[----:B------:R-:W-:Y:S01]  /*ef70*/  FMUL.FTZ R108, R7, R108 ;  /* 0x0000006c076c7220 */ /* 0x000fe20000410000 */
[----:B------:R-:W-:Y:S01]  /*ef80*/  F2FP.PACK_AB R158, R159, R158 ;  /* 0x0000009e9f9e723e */ /* 0x000fe200000000ff */
[----:B------:R-:W-:Y:S01]  /*ef90*/  FMUL.FTZ R109, R7, R109 ;  /* 0x0000006d076d7220 */ /* 0x000fe20000410000 */
[C---:B------:R-:W-:Y:S01]  /*efa0*/  IADD3 R11, R10.reuse, -0x10, RZ ;  /* 0xfffffff00a0b7810 */ /* 0x040fe20007ffe0ff */
[----:B------:R-:W-:Y:S01]  /*efb0*/  STS [R10], R160 ;  /* 0x000000a00a007388 */ /* 0x000fe20000000800 */
[----:B------:R-:W-:Y:S01]  /*efc0*/  F2FP.PACK_AB R154, R155, R154 ;  /* 0x0000009a9b9a723e */ /* 0x000fe200000000ff */
[C---:B------:R-:W-:Y:S01]  /*efd0*/  FMUL.FTZ R106, R9.reuse, R106 ;  /* 0x0000006a096a7220 */ /* 0x040fe20000410000 */
[----:B------:R-:W-:Y:S01]  /*efe0*/  @P2 IADD3 R11, R10, 0x10, RZ ;  /* 0x000000100a0b2810 */ /* 0x000fe20007ffe0ff */
[----:B------:R-:W-:Y:S01]  /*eff0*/  STS [R10+0x200], R162 ;  /* 0x000200a20a007388 */ /* 0x000fe20000000800 */
[----:B------:R-:W-:Y:S01]  /*f000*/  LOP3.LUT P2, RZ, R14, 0x2, RZ, 0xc0, !PT ;  /* 0x000000020eff7812 */ /* 0x000fe2000784c0ff */
[----:B------:R-:W-:Y:S01]  /*f010*/  FMUL.FTZ R107, R9, R107 ;  /* 0x0000006b096b7220 */ /* 0x000fe20000410000 */
[----:B------:R-:W-:Y:S01]  /*f020*/  F2FP.PACK_AB R68, R69, R68 ;  /* 0x000000444544723e */ /* 0x000fe200000000ff */
[----:B------:R-:W-:Y:S01]  /*f030*/  STS [R11], R148 ;  /* 0x000000940b007388 */ /* 0x000fe20000000800 */
[----:B------:R-:W-:Y:S01]  /*f040*/  SEL R12, R12, 0xffffffe0, !P2 ;  /* 0xffffffe00c0c7807 */ /* 0x000fe20005000000 */
[----:B------:R-:W-:Y:S01]  /*f050*/  FMUL.FTZ R146, R9, R146 ;  /* 0x0000009209927220 */ /* 0x000fe20000410000 */
[----:B------:R-:W-:Y:S01]  /*f060*/  F2FP.PACK_AB R80, R81, R80 ;  /* 0x000000505150723e */ /* 0x000fe200000000ff */
[----:B------:R-:W-:Y:S01]  /*f070*/  STS [R11+0x200], R150 ;  /* 0x000200960b007388 */ /* 0x000fe20000000800 */
[----:B------:R-:W-:Y:S01]  /*f080*/  IADD3 R14, R10, R12, RZ ;  /* 0x0000000c0a0e7210 */ /* 0x000fe20007ffe0ff */
[----:B------:R-:W-:Y:S01]  /*f090*/  FMUL.FTZ R147, R9, R147 ;  /* 0x0000009309937220 */ /* 0x000fe20000410000 */
[----:B------:R-:W-:Y:S01]  /*f0a0*/  IADD3 R12, R12, R11, RZ ;  /* 0x0000000b0c0c7210 */ /* 0x000fe20007ffe0ff */
[----:B------:R-:W-:Y:S01]  /*f0b0*/  STS [R10+0x1000], R156 ;  /* 0x0010009c0a007388 */ /* 0x000fe20000000800 */
[----:B------:R-:W-:Y:S01]  /*f0c0*/  F2FP.PACK_AB R74, R75, R74 ;  /* 0x0000004a4b4a723e */ /* 0x000fe200000000ff */
[----:B------:R-:W-:Y:S01]  /*f0d0*/  FMUL.FTZ R112, R7, R112 ;  /* 0x0000007007707220 */ /* 0x000fe20000410000 */
[----:B------:R-:W-:Y:S01]  /*f0e0*/  F2FP.PACK_AB R78, R79, R78 ;  /* 0x0000004e4f4e723e */ /* 0x000fe200000000ff */
        /* <DEDUP_REMOVED lines=35> */
[----:B------:R-:W-:Y:S01]  /*f320*/  @P6 FMUL.FTZ R0, R0, 0.69314718246459960938 ;  /* 0x3f31721800006820 */ /* 0x000fe20000410000 */
[----:B------:R-:W-:Y:S01]  /*f330*/  STS [R12+0x1000], R76 ;  /* 0x0010004c0c007388 */ /* 0x000fe20000000800 */
[----:B------:R-:W-:Y:S01]  /*f340*/  F2FP.PACK_AB R118, R119, R118 ;  /* 0x000000767776723e */ /* 0x000fe200000000ff */
[----:B---3--:R-:W-:Y:S01]  /*f350*/  @P3 FMUL.FTZ R63, R2, 0.69314718246459960938 ;  /* 0x3f317218023f3820 */ /* 0x008fe20000410000 */
[----:B------:R-:W-:Y:S01]  /*f360*/  F2FP.PACK_AB R136, R137, R136 ;  /* 0x000000888988723e */ /* 0x000fe200000000ff */
[----:B------:R-:W-:Y:S01]  /*f370*/  STS [R12+0x1200], R78 ;  /* 0x0012004e0c007388 */ /* 0x000fe20000000800 */
[----:B------:R-:W-:Y:S01]  /*f380*/  F2FP.PACK_AB R7, R7, R132 ;  /* 0x000000840707723e */ /* 0x000fe200000000ff */
[----:B------:R-:W-:Y:S01]  /*f390*/  @P6 FFMA.FTZ R62, R168, c[0x0][0x238], R0 ;  /* 0x00008e00a83e6a23 */ /* 0x000fe20000010000 */
[----:B------:R-:W-:Y:S01]  /*f3a0*/  F2FP.PACK_AB R126, R127, R126 ;  /* 0x0000007e7f7e723e */ /* 0x000fe200000000ff */
[----:B------:R-:W-:Y:S01]  /*f3b0*/  STS [R10+0x2000], R84 ;  /* 0x002000540a007388 */ /* 0x000fe20000000800 */
[----:B------:R-:W-:Y:S01]  /*f3c0*/  F2FP.PACK_AB R128, R129, R128 ;  /* 0x000000808180723e */ /* 0x000fe200000000ff */
[----:B----4-:R-:W-:Y:S01]  /*f3d0*/  @P5 FMUL.FTZ R4, R4, 0.69314718246459960938 ;  /* 0x3f31721804045820 */ /* 0x010fe20000410000 */
[----:B------:R-:W-:Y:S01]  /*f3e0*/  F2FP.PACK_AB R9, R9, R130 ;  /* 0x000000820909723e */ /* 0x000fe200000000ff */
[----:B------:R-:W-:Y:S01]  /*f3f0*/  STS [R10+0x2200], R86 ;  /* 0x002200560a007388 */ /* 0x000fe20000000800 */
[----:B------:R-:W-:Y:S01]  /*f400*/  LOP3.LUT R60, R8, 0xffffffe0, RZ, 0xc0, !PT ;  /* 0xffffffe0083c7812 */ /* 0x000fe200078ec0ff */
[----:B------:R-:W-:Y:S01]  /*f410*/  @P4 FMUL.FTZ R61, R61, 0.69314718246459960938 ;  /* 0x3f3172183d3d4820 */ /* 0x000fe20000410000 */
[----:B------:R-:W-:Y:S01]  /*f420*/  @P0 MOV R15, 0x1 ;  /* 0x00000001000f0802 */ /* 0x000fe20000000f00 */
[----:B------:R-:W-:Y:S01]  /*f430*/  STS [R11+0x2000], R96 ;  /* 0x002000600b007388 */ /* 0x000fe20000000800 */
[----:B------:R-:W-:Y:S01]  /*f440*/  @!P0 IMAD R15, R5, c[0x0][0x1c0], RZ ;  /* 0x00007000050f8a24 */ /* 0x000fe200078e02ff */
[----:B------:R-:W-:-:S02]  /*f450*/  IADD3 R60, -R60, R6, RZ ;  /* 0x000000063c3c7210 */ /* 0x000fc40007ffe1ff */
        /* <DEDUP_REMOVED lines=31> */
[----:B------:R2:W-:Y:S04]  /*f650*/  STS [R14+0x5200], R126 ;  /* 0x0052007e0e007388 */ /* 0x0005e80000000800 */
[----:B------:R-:W-:Y:S04]  /*f660*/  STS [R12+0x5000], R128 ;  /* 0x005000800c007388 */ /* 0x000fe80000000800 */
[----:B------:R3:W-:Y:S04]  /*f670*/  STS [R12+0x5200], R9 ;  /* 0x005200090c007388 */ /* 0x0007e80000000800 */
[----:B------:R-:W-:Y:S06]  /*f680*/  BAR.SYNC.DEFER_BLOCKING 0x0 ;  /* 0x0000000000007b1d */ /* 0x000fec0000010000 */
[----:B-1----:R-:W1:Y:S04]  /*f690*/  S2R R7, SR_CTAID.Y ;  /* 0x0000000000077919 */ /* 0x002e680000002600 */
[----:B--2---:R-:W2:Y:S04]  /*f6a0*/  S2R R14, SR_CTAID.Z ;  /* 0x00000000000e7919 */ /* 0x004ea80000002700 */
[----:B---3--:R-:W3:Y:S04]  /*f6b0*/  S2R R12, SR_CTAID.X ;  /* 0x00000000000c7919 */ /* 0x008ee80000002500 */
[----:B------:R4:W4:Y:S04]  /*f6c0*/  LDS.128 R52, [R218] ;  /* 0x00000000da347984 */ /* 0x0009280000000c00 */
[----:B------:R4:W4:Y:S01]  /*f6d0*/  LDS.128 R48, [R218+0x800] ;  /* 0x00080000da307984 */ /* 0x0009220000000c00 */
[----:B-1----:R-:W-:-:S02]  /*f6e0*/  IMAD R15, R7, R15, RZ ;  /* 0x0000000f070f7224 */ /* 0x002fc400078e02ff */
[----:B------:R-:W-:Y:S01]  /*f6f0*/  @!P1 IMAD R3, R7, c[0x0][0x214], RZ ;  /* 0x0000850007039a24 */ /* 0x000fe200078e02ff */
[----:B------:R1:W1:Y:S02]  /*f700*/  LDS.128 R44, [R218+0x1000] ;  /* 0x00100000da2c7984 */ /* 0x0002640000000c00 */
[----:B------:R-:W-:Y:S02]  /*f710*/  SEL R15, R15, RZ, P1 ;  /* 0x000000ff0f0f7207 */ /* 0x000fe40000800000 */
[----:B------:R1:W1:Y:S01]  /*f720*/  LDS.128 R40, [R218+0x1800] ;  /* 0x00180000da287984 */ /* 0x0002620000000c00 */
[----:B------:R-:W-:Y:S02]  /*f730*/  @!P1 MOV R64, R3 ;  /* 0x0000000300409202 */ /* 0x000fe40000000f00 */
[----:B--2---:R-:W-:Y:S01]  /*f740*/  IMAD R15, R14, R5, R15 ;  /* 0x000000050e0f7224 */ /* 0x004fe200078e020f */
[----:B------:R2:W1:Y:S01]  /*f750*/  LDS.128 R36, [R218+0x2000] ;  /* 0x00200000da247984 */ /* 0x0004620000000c00 */
[----:B------:R-:W-:-:S02]  /*f760*/  @!P1 SHF.R.S32.HI R65, RZ, 0x1f, R3 ;  /* 0x0000001fff419819 */ /* 0x000fc40000011403 */
[----:B------:R-:W-:Y:S01]  /*f770*/  MOV R3, 0x7f800000 ;  /* 0x7f80000000037802 */ /* 0x000fe20000000f00 */
[----:B------:R2:W1:Y:S01]  /*f780*/  LDS.128 R32, [R218+0x2800] ;  /* 0x00280000da207984 */ /* 0x0004620000000c00 */
[----:B---3--:R-:W-:Y:S01]  /*f790*/  IMAD R0, R12, R6, RZ ;  /* 0x000000060c007224 */ /* 0x008fe200078e02ff */
[----:B------:R-:W-:Y:S01]  /*f7a0*/  MOV R5, 0x7f800000 ;  /* 0x7f80000000057802 */ /* 0x000fe20000000f00 */
[----:B------:R-:W-:Y:S01]  /*f7b0*/  @P4 FFMA.FTZ R3, R166, c[0x0][0x238], R61 ;  /* 0x00008e00a6034a23 */ /* 0x000fe2000001003d */
[----:B------:R2:W3:Y:S01]  /*f7c0*/  LDS.128 R28, [R218+0x3000] ;  /* 0x00300000da1c7984 */ /* 0x0004e20000000c00 */
[----:B------:R-:W-:Y:S01]  /*f7d0*/  @P3 FFMA.FTZ R5, R165, c[0x0][0x238], R63 ;  /* 0x00008e00a5053a23 */ /* 0x000fe2000001003f */
[----:B------:R-:W-:Y:S02]  /*f7e0*/  SHF.L.U32 R0, R0, 0x7, RZ ;  /* 0x0000000700007819 */ /* 0x000fe400000006ff */
[----:B------:R2:W1:Y:S02]  /*f7f0*/  LDS.128 R24, [R218+0x3800] ;  /* 0x00380000da187984 */ /* 0x0004640000000c00 */
[----:B------:R-:W-:-:S02]  /*f800*/  IADD3 R2, P2, P1, R0, R64, R15 ;  /* 0x0000004000027210 */ /* 0x000fc4000795e00f */
[----:B------:R2:W1:Y:S01]  /*f810*/  LDS.128 R20, [R218+0x4000] ;  /* 0x00400000da147984 */ /* 0x0004620000000c00 */
[----:B------:R-:W-:Y:S02]  /*f820*/  SHF.R.S32.HI R0, RZ, 0x1f, R0 ;  /* 0x0000001fff007819 */ /* 0x000fe40000011400 */
[----:B------:R-:W-:Y:S01]  /*f830*/  SHF.R.S32.HI R15, RZ, 0x1f, R15 ;  /* 0x0000001fff0f7819 */ /* 0x000fe2000001140f */
[----:B------:R2:W1:Y:S03]  /*f840*/  LDS.128 R16, [R218+0x4800] ;  /* 0x00480000da107984 */ /* 0x0004660000000c00 */
[----:B------:R-:W-:Y:S01]  /*f850*/  IADD3.X R0, R0, R65, R15, P2, P1 ;  /* 0x0000004100007210 */ /* 0x000fe200017e240f */
[----:B------:R2:W1:Y:S04]  /*f860*/  LDS.128 R8, [R218+0x5000] ;  /* 0x00500000da087984 */ /* 0x0004680000000c00 */
[----:B------:R2:W1:Y:S01]  /*f870*/  LDS.128 R56, [R218+0x5800] ;  /* 0x00580000da387984 */ /* 0x0004620000000c00 */
[----:B------:R-:W-:Y:S05]  /*f880*/  @P0 BRA `(.L_x_319) ;  /* 0x0000026000000947 */ /* 0x000fea0003800000 */
[----:B----4-:R-:W-:Y:S01]  /*f890*/  SHF.R.S32.HI R15, RZ, 0x1f, R13 ;  /* 0x0000001fff0f7819 */ /* 0x010fe2000001140d */
        /* <DEDUP_REMOVED lines=37> */
.L_x_319:
[----:B----4-:R-:W-:Y:S05]  /*faf0*/  BSYNC B0 ;  /* 0x0000000000007941 */ /* 0x010fea0003800000 */
.L_x_318:
[----:B------:R-:W-:Y:S01]  /*fb00*/  SHF.R.S32.HI R2, RZ, 0x1f, R7 ;  /* 0x0000001fff027819 */ /* 0x000fe20000011407 */
[--C-:B------:R-:W-:Y:S01]  /*fb10*/  IMAD.MOV.U32 R4, RZ, RZ, R226.reuse ;  /* 0x000000ffff047224 */ /* 0x100fe200078e00e2 */
[----:B------:R-:W-:Y:S01]  /*fb20*/  SHF.R.S32.HI R5, RZ, 0x1f, R226 ;  /* 0x0000001fff057819 */ /* 0x000fe200000114e2 */
[----:B------:R-:W-:Y:S01]  /*fb30*/  ULDC.64 UR4, c[0x0][0x1e8] ;  /* 0x00007a0000047ab9 */ /* 0x000fe20000000a00 */
[----:B------:R-:W-:Y:S01]  /*fb40*/  SHF.R.S32.HI R0, RZ, 0x1f, R14 ;  /* 0x0000001fff007819 */ /* 0x000fe2000001140e */
[----:B------:R-:W-:Y:S01]  /*fb50*/  IMAD R2, R2, c[0x0][0x1e0], RZ ;  /* 0x0000780002027a24 */ /* 0x000fe200078e02ff */
[----:B------:R-:W-:Y:S01]  /*fb60*/  USHF.L.U32 UR7, UR4, 0x6, URZ ;  /* 0x0000000604077899 */ /* 0x000fe2000800063f */
[----:B------:R-:W-:Y:S01]  /*fb70*/  IMAD.WIDE.U32 R4, R7, c[0x0][0x1e0], R4 ;  /* 0x0000780007047a25 */ /* 0x000fe200078e0004 */
[----:B------:R-:W-:-:S02]  /*fb80*/  UMOV UR6, 0x6 ;  /* 0x0000000600067882 */ /* 0x000fc40000000000 */
[----:B------:R-:W-:Y:S01]  /*fb90*/  USHF.L.U64.HI UR5, UR4, UR6, UR5 ;  /* 0x0000000604057299 */ /* 0x000fe20008010205 */
[----:B------:R-:W-:Y:S02]  /*fba0*/  IMAD R2, R7, c[0x0][0x1e4], R2 ;  /* 0x0000790007027a24 */ /* 0x000fe400078e0202 */
[----:B------:R-:W-:-:S03]  /*fbb0*/  IMAD R0, R0, c[0x0][0x1f0], RZ ;  /* 0x00007c0000007a24 */ /* 0x000fc600078e02ff */
[----:B------:R-:W-:Y:S01]  /*fbc0*/  IADD3 R3, R5, R2, RZ ;  /* 0x0000000205037210 */ /* 0x000fe20007ffe0ff */
[----:B------:R-:W-:Y:S02]  /*fbd0*/  IMAD.MOV.U32 R2, RZ, RZ, R4 ;  /* 0x000000ffff027224 */ /* 0x000fe400078e0004 */
        /* <DEDUP_REMOVED lines=10> */
[----:B------:R-:W-:Y:S01]  /*fc80*/  STG.E.128 [R4.64], R52 ;  /* 0x0000003404007986 */ /* 0x000fe2000c101d16 */
[----:B------:R-:W-:Y:S02]  /*fc90*/  IADD3.X R7, R5, UR5, RZ, P0, !PT ;  /* 0x0000000505077c10 */ /* 0x000fe400087fe4ff */
[----:B------:R-:W-:Y:S01]  /*fca0*/  IADD3 R2, P0, R6, UR7, RZ ;  /* 0x0000000706027c10 */ /* 0x000fe2000ff1e0ff */
[----:B-1----:R-:W-:Y:S03]  /*fcb0*/  STG.E.128 [R4.64+0x40], R36 ;  /* 0x0000402404007986 */ /* 0x002fe6000c101d16 */
[----:B------:R-:W-:Y:S01]  /*fcc0*/  IADD3.X R3, R7, UR5, RZ, P0, !PT ;  /* 0x0000000507037c10 */ /* 0x000fe200087fe4ff */
[----:B------:R1:W-:Y:S04]  /*fcd0*/  STG.E.128 [R4.64+0x80], R20 ;  /* 0x0000801404007986 */ /* 0x0003e8000c101d16 */
[----:B------:R-:W-:Y:S04]  /*fce0*/  STG.E.128 [R6.64], R48 ;  /* 0x0000003006007986 */ /* 0x000fe8000c101d16 */
[----:B------:R-:W-:Y:S04]  /*fcf0*/  STG.E.128 [R6.64+0x40], R32 ;  /* 0x0000402006007986 */ /* 0x000fe8000c101d16 */
[----:B------:R-:W-:Y:S04]  /*fd00*/  STG.E.128 [R6.64+0x80], R16 ;  /* 0x0000801006007986 */ /* 0x000fe8000c101d16 */
[----:B------:R-:W-:Y:S04]  /*fd10*/  STG.E.128 [R2.64], R44 ;  /* 0x0000002c02007986 */ /* 0x000fe8000c101d16 */
[----:B---3--:R-:W-:Y:S04]  /*fd20*/  STG.E.128 [R2.64+0x40], R28 ;  /* 0x0000401c02007986 */ /* 0x008fe8000c101d16 */
[----:B------:R-:W-:Y:S01]  /*fd30*/  STG.E.128 [R2.64+0x80], R8 ;  /* 0x0000800802007986 */ /* 0x000fe2000c101d16 */
[----:B-1----:R-:W-:-:S04]  /*fd40*/  IADD3 R4, P0, R2, UR7, RZ ;  /* 0x0000000702047c10 */ /* 0x002fc8000ff1e0ff */
[----:B------:R-:W-:-:S05]  /*fd50*/  IADD3.X R5, R3, UR5, RZ, P0, !PT ;  /* 0x0000000503057c10 */ /* 0x000fca00087fe4ff */
[----:B------:R-:W-:Y:S04]  /*fd60*/  STG.E.128 [R4.64], R40 ;  /* 0x0000002804007986 */ /* 0x000fe8000c101d16 */
[----:B------:R-:W-:Y:S04]  /*fd70*/  STG.E.128 [R4.64+0x40], R24 ;  /* 0x0000401804007986 */ /* 0x000fe8000c101d16 */
[----:B------:R-:W-:Y:S01]  /*fd80*/  STG.E.128 [R4.64+0x80], R56 ;  /* 0x0000803804007986 */ /* 0x000fe2000c101d16 */
[----:B------:R-:W-:Y:S05]  /*fd90*/  EXIT ;  /* 0x000000000000794d */ /* 0x000fea0003800000 */
.L_x_309:
[----:B------:R-:W-:Y:S01]  /*fda0*/  ULDC.U8 UR15, c[0x0][0x329] ;  /* 0x0000ca40000f7ab9 */ /* 0x000fe20000000000 */
[----:B------:R-:W1:Y:S01]  /*fdb0*/  S2R R2, SR_CTAID.Y ;  /* 0x0000000000027919 */ /* 0x000e620000002600 */
[----:B------:R-:W-:Y:S01]  /*fdc0*/  UISETP.NE.AND UP1, UPT, UR15, URZ, UPT ;  /* 0x0000003f0f00728c */ /* 0x000fe2000bf25270 */
[----:B------:R-:W-:Y:S01]  /*fdd0*/  LEA.HI R0, R0, R122, RZ, 0x2 ;  /* 0x0000007a00007211 */ /* 0x000fe200078f10ff */
[----:B------:R-:W-:Y:S01]  /*fde0*/  USHF.R.S32.HI UR8, URZ, 0x1f, UR11 ;  /* 0x0000001f3f087899 */ /* 0x000fe2000801140b */
[----:B------:R-:W2:Y:S01]  /*fdf0*/  S2R R10, SR_CTAID.Z ;  /* 0x00000000000a7919 */ /* 0x000ea20000002700 */
[----:B------:R-:W-:Y:S01]  /*fe00*/  USHF.R.S32.HI UR12, URZ, 0x1f, UR10 ;  /* 0x0000001f3f0c7899 */ /* 0x000fe2000801140a */
[----:B------:R-:W-:Y:S01]  /*fe10*/  LOP3.LUT R4, R0, 0x1ffffffc, RZ, 0xc0, !PT ;  /* 0x1ffffffc00047812 */ /* 0x000fe200078ec0ff */
[----:B------:R-:W-:Y:S01]  /*fe20*/  ULDC.64 UR6, c[0x0][0x1e0] ;  /* 0x0000780000067ab9 */ /* 0x000fe20000000a00 */
[----:B------:R-:W3:Y:S01]  /*fe30*/  S2R R8, SR_CTAID.X ;  /* 0x0000000000087919 */ /* 0x000ee20000002500 */
[----:B------:R-:W-:Y:S01]  /*fe40*/  ULDC.64 UR4, c[0x0][0x1f0] ;  /* 0x00007c0000047ab9 */ /* 0x000fe20000000a00 */
[C---:B------:R-:W-:Y:S01]  /*fe50*/  LOP3.LUT P5, RZ, R122.reuse, 0x3, RZ, 0xc0, !PT ;  /* 0x000000037aff7812 */ /* 0x040fe200078ac0ff */
[----:B------:R-:W-:Y:S01]  /*fe60*/  UIMAD UR6, UR8, UR6, URZ ;  /* 0x00000006080672a4 */ /* 0x000fe2000f8e023f */
[----:B------:R-:W-:Y:S01]  /*fe70*/  IMAD.IADD R4, R122, 0x1, -R4 ;  /* 0x000000017a047824 */ /* 0x000fe200078e0a04 */
[----:B------:R-:W-:Y:S01]  /*fe80*/  UIMAD UR12, UR12, UR4, URZ ;  /* 0x000000040c0c72a4 */ /* 0x000fe2000f8e023f */
[----:B------:R-:W-:Y:S01]  /*fe90*/  SHF.R.S32.HI R6, RZ, 0x2, R0 ;  /* 0x00000002ff067819 */ /* 0x000fe20000011400 */
[----:B------:R-:W-:Y:S01]  /*fea0*/  UIMAD UR7, UR11, UR7, UR6 ;  /* 0x000000070b0772a4 */ /* 0x000fe2000f8e0206 */
[----:B------:R-:W-:Y:S01]  /*feb0*/  IMAD.SHL.U32 R4, R4, 0x8, RZ ;  /* 0x0000000804047824 */ /* 0x000fe200078e00ff */
[----:B------:R-:W-:Y:S01]  /*fec0*/  ULDC.U8 UR4, c[0x0][0x328] ;  /* 0x0000ca0000047ab9 */ /* 0x000fe20000000000 */
[----:B------:R-:W-:Y:S01]  /*fed0*/  SHF.R.S32.HI R7, RZ, 0x1f, R6 ;  /* 0x0000001fff077819 */ /* 0x000fe20000011406 */
[----:B------:R-:W-:-:S02]  /*fee0*/  @!UP1 UISETP.NE.AND UP0, UPT, UR4, URZ, UPT ;  /* 0x0000003f0400928c */ /* 0x000fc4000bf05270 */
[----:B------:R-:W-:Y:S01]  /*fef0*/  ULDC UR8, c[0x0][0x214] ;  /* 0x0000850000087ab9 */ /* 0x000fe20000000800 */
[--C-:B------:R-:W-:Y:S01]  /*ff00*/  SHF.R.S32.HI R5, RZ, 0x1f, R4.reuse ;  /* 0x0000001fff057819 */ /* 0x100fe20000011404 */
[----:B------:R-:W-:Y:S02]  /*ff10*/  @UP1 ULDC UR14, c[0x0][0x210] ;  /* 0x00008400000e1ab9 */ /* 0x000fe40000000800 */
[----:B------:R-:W-:Y:S02]  /*ff20*/  ULDC UR6, c[0x0][0x234] ;  /* 0x00008d0000067ab9 */ /* 0x000fe40000000800 */
[----:B------:R-:W-:Y:S01]  /*ff30*/  @UP1 UIMAD UR14, UR14, UR8, URZ ;  /* 0x000000080e0e12a4 */ /* 0x000fe2000f8e023f */
[----:B-1----:R-:W-:Y:S01]  /*ff40*/  IMAD.WIDE.U32 R2, R2, c[0x0][0x1e0], R4 ;  /* 0x0000780002027a25 */ /* 0x002fe200078e0004 */
[----:B------:R-:W-:Y:S01]  /*ff50*/  ULDC UR16, c[0x0][0x214] ;  /* 0x0000850000107ab9 */ /* 0x000fe20000000800 */
[----:B------:R-:W-:Y:S01]  /*ff60*/  IADD3 R5, R6, 0x20, RZ ;  /* 0x0000002006057810 */ /* 0x000fe20007ffe0ff */
[----:B------:R-:W-:Y:S01]  /*ff70*/  @!UP1 USEL UR14, UR8, UR6, !UP0 ;  /* 0x00000006080e9287 */ /* 0x000fe2000c000000 */
[----:B---3--:R-:W-:Y:S01]  /*ff80*/  IMAD.WIDE R8, R8, 0x80, R6 ;  /* 0x0000008008087825 */ /* 0x008fe200078e0206 */
[----:B------:R-:W-:Y:S01]  /*ff90*/  UIMAD UR12, UR10, UR5, UR12 ;  /* 0x000000050a0c72a4 */ /* 0x000fe2000f8e020c */
[----:B------:R-:W-:Y:S01]  /*ffa0*/  IADD3 R3, R3, UR7, RZ ;  /* 0x0000000703037c10 */ /* 0x000fe2000fffe0ff */
[----:B------:R-:W-:Y:S01]  /*ffb0*/  UIADD3 UR16, -UR9, UR16, URZ ;  /* 0x0000001009107290 */ /* 0x000fe2000fffe13f */
[----:B------:R-:W-:Y:S01]  /*ffc0*/  IMAD R4, R9, c[0x0][0x1e8], RZ ;  /* 0x00007a0009047a24 */ /* 0x000fe200078e02ff */
[----:B------:R-:W-:-:S02]  /*ffd0*/  ULDC UR5, c[0x0][0x1c0] ;  /* 0x0000700000057ab9 */ /* 0x000fc40000000800 */
[----:B------:R-:W-:Y:S01]  /*ffe0*/  @UP1 UMOV UR17, 0x1 ;  /* 0x0000000100111882 */ /* 0x000fe20000000000 */
[----:B--2---:R-:W-:Y:S01]  /*fff0*/  IMAD.WIDE.U32 R10, R10, c[0x0][0x1f0], R2 ;  /* 0x00007c000a0a7a25 */ /* 0x004fe200078e0002 */
[----:B------:R-:W-:Y:S01]  /*10000*/  UISETP.NE.AND UP2, UPT, UR4, URZ, UPT ;  /* 0x0000003f0400728c */ /* 0x000fe2000bf45270 */
[----:B------:R-:W-:Y:S01]  /*10010*/  ISETP.GE.OR P4, PT, R6, UR16, P5 ;  /* 0x0000001006007c0c */ /* 0x000fe2000af86670 */
[----:B------:R-:W-:Y:S01]  /*10020*/  @!UP1 UIMAD UR17, UR14, UR5, URZ ;  /* 0x000000050e1192a4 */ /* 0x000fe2000f8e023f */
[----:B------:R-:W-:Y:S01]  /*10030*/  IADD3 R3, R6, 0x40, RZ ;  /* 0x0000004006037810 */ /* 0x000fe20007ffe0ff */
[----:B------:R-:W-:Y:S01]  /*10040*/  UISETP.EQ.AND UP2, UPT, UR15, URZ, UP2 ;  /* 0x0000003f0f00728c */ /* 0x000fe20009742270 */
[----:B------:R-:W-:Y:S01]  /*10050*/  ISETP.GE.OR P3, PT, R5, UR16, P5 ;  /* 0x0000001005007c0c */ /* 0x000fe2000af66670 */
[----:B------:R-:W-:Y:S01]  /*10060*/  UIMAD UR17, UR11, UR17, URZ ;  /* 0x000000110b1172a4 */ /* 0x000fe2000f8e023f */
[----:B------:R-:W-:Y:S01]  /*10070*/  ISETP.GE.OR P2, PT, R3, UR16, P5 ;  /* 0x0000001003007c0c */ /* 0x000fe2000af46670 */
[----:B------:R-:W-:Y:S01]  /*10080*/  UIMAD UR13, UR11, UR8, URZ ;  /* 0x000000080b0d72a4 */ /* 0x000fe2000f8e023f */
[----:B------:R-:W-:Y:S01]  /*10090*/  IADD3 R11, R11, UR12, RZ ;  /* 0x0000000c0b0b7c10 */ /* 0x000fe2000fffe0ff */
[----:B------:R-:W-:Y:S01]  /*100a0*/  USEL UR17, UR17, URZ, !UP2 ;  /* 0x0000003f11117287 */ /* 0x000fe2000d000000 */
[----:B------:R-:W-:Y:S01]  /*100b0*/  IMAD R4, R8, c[0x0][0x1ec], R4 ;  /* 0x00007b0008047a24 */ /* 0x000fe200078e0204 */
[----:B------:R-:W-:-:S02]  /*100c0*/  @UP1 ULDC UR18, c[0x0][0x210] ;  /* 0x0000840000121ab9 */ /* 0x000fc40000000800 */
[----:B------:R-:W-:Y:S01]  /*100d0*/  @!UP1 UMOV UR18, 0x1 ;  /* 0x0000000100129882 */ /* 0x000fe20000000000 */
[----:B------:R-:W-:Y:S01]  /*100e0*/  IMAD.WIDE.U32 R8, R8, c[0x0][0x1e8], R10 ;  /* 0x00007a0008087a25 */ /* 0x000fe200078e000a */
[----:B------:R-:W-:Y:S02]  /*100f0*/  USHF.R.S32.HI UR4, URZ, 0x1f, UR13 ;  /* 0x0000001f3f047899 */ /* 0x000fe4000801140d */
[----:B------:R-:W-:Y:S01]  /*10100*/  USEL UR13, UR13, URZ, UP2 ;  /* 0x0000003f0d0d7287 */ /* 0x000fe20009000000 */
[----:B------:R-:W-:Y:S01]  /*10110*/  @!P4 IMAD R0, R6, UR18, RZ ;  /* 0x000000120600cc24 */ /* 0x000fe2000f8e02ff */
[----:B------:R-:W-:Y:S01]  /*10120*/  UIMAD UR9, UR9, UR18, URZ ;  /* 0x00000012090972a4 */ /* 0x000fe2000f8e023f */
[----:B------:R-:W-:Y:S01]  /*10130*/  IMAD.IADD R4, R4, 0x1, R9 ;  /* 0x0000000104047824 */ /* 0x000fe200078e0209 */
[----:B------:R-:W-:Y:S01]  /*10140*/  UIMAD UR17, UR10, UR14, UR17 ;  /* 0x0000000e0a1172a4 */ /* 0x000fe2000f8e0211 */
[----:B------:R-:W-:Y:S01]  /*10150*/  @!P2 IMAD R3, R3, UR18, RZ ;  /* 0x000000120303ac24 */ /* 0x000fe2000f8e02ff */
[----:B------:R-:W-:-:S02]  /*10160*/  USEL UR4, UR4, URZ, UP2 ;  /* 0x0000003f04047287 */ /* 0x000fc40009000000 */
[----:B------:R-:W-:Y:S02]  /*10170*/  USHF.R.S32.HI UR5, URZ, 0x1f, UR9 ;  /* 0x0000001f3f057899 */ /* 0x000fe40008011409 */
[----:B------:R-:W-:Y:S02]  /*10180*/  USHF.R.S32.HI UR6, URZ, 0x1f, UR17 ;  /* 0x0000001f3f067899 */ /* 0x000fe40008011411 */
[----:B------:R-:W-:Y:S02]  /*10190*/  UIADD3 UR13, UP1, UP0, UR9, UR13, UR17 ;  /* 0x0000000d090d7290 */ /* 0x000fe4000f83e011 */
[----:B------:R-:W-:Y:S02]  /*101a0*/  UMOV UR8, 0x6 ;  /* 0x0000000600087882 */ /* 0x000fe40000000000 */
[----:B------:R-:W-:Y:S02]  /*101b0*/  UIADD3.X UR6, UR5, UR4, UR6, UP1, UP0 ;  /* 0x0000000405067290 */ /* 0x000fe40008fe0406 */
[----:B------:R-:W-:Y:S01]  /*101c0*/  @!P4 IADD3 R2, P0, R0, UR13, RZ ;  /* 0x0000000d0002cc10 */ /* 0x000fe2000ff1e0ff */
[----:B------:R-:W-:-:S02]  /*101d0*/  ULDC.64 UR4, c[0x0][0x1e8] ;  /* 0x00007a0000047ab9 */ /* 0x000fc40000000a00 */
[----:B------:R-:W-:Y:S01]  /*101e0*/  USHF.L.U32 UR7, UR4, 0x6, URZ ;  /* 0x0000000604077899 */ /* 0x000fe2000800063f */
[----:B------:R-:W-:Y:S01]  /*101f0*/  @!P4 LEA.HI.X.SX32 R0, R0, UR6, 0x1, P0 ;  /* 0x000000060000cc11 */ /* 0x000fe200080f0eff */
[----:B------:R-:W-:Y:S01]  /*10200*/  USHF.L.U64.HI UR5, UR4, UR8, UR5 ;  /* 0x0000000804057299 */ /* 0x000fe20008010205 */
[----:B------:R-:W-:-:S04]  /*10210*/  @!P4 LEA R12, P0, R2, c[0x0][0x200], 0x2 ;  /* 0x00008000020cca11 */ /* 0x000fc800078010ff */
[----:B------:R-:W-:Y:S01]  /*10220*/  @!P4 LEA.HI.X R13, R2, c[0x0][0x204], R0, 0x2, P0 ;  /* 0x00008100020dca11 */ /* 0x000fe200000f1400 */
[----:B------:R-:W-:Y:S01]  /*10230*/  @!P3 IMAD R0, R5, UR18, RZ ;  /* 0x000000120500bc24 */ /* 0x000fe2000f8e02ff */
[----:B------:R-:W-:-:S04]  /*10240*/  LEA R14, P0, R8, c[0x0][0x1d0], 0x1 ;  /* 0x00007400080e7a11 */ /* 0x000fc800078008ff */
[----:B------:R-:W-:Y:S02]  /*10250*/  @!P3 IADD3 R2, P1, R0, UR13, RZ ;  /* 0x0000000d0002bc10 */ /* 0x000fe4000ff3e0ff */
[----:B------:R-:W-:Y:S02]  /*10260*/  LEA.HI.X R15, R8, c[0x0][0x1d4], R4, 0x1, P0 ;  /* 0x00007500080f7a11 */ /* 0x000fe400000f0c04 */
[C---:B------:R-:W-:Y:S02]  /*10270*/  @!P2 IADD3 R4, P0, R3.reuse, UR13, RZ ;  /* 0x0000000d0304ac10 */ /* 0x040fe4000ff1e0ff */
[----:B------:R-:W-:Y:S01]  /*10280*/  @!P3 LEA.HI.X.SX32 R0, R0, UR6, 0x1, P1 ;  /* 0x000000060000bc11 */ /* 0x000fe200088f0eff */
[----:B------:R-:W-:Y:S01]  /*10290*/  STG.E.128 [R14.64], RZ ;  /* 0x000000ff0e007986 */ /* 0x000fe2000c101d16 */
[----:B------:R-:W-:Y:S02]  /*102a0*/  @!P3 LEA R10, P1, R2, c[0x0][0x200], 0x2 ;  /* 0x00008000020aba11 */ /* 0x000fe400078210ff */
[----:B------:R-:W-:Y:S01]  /*102b0*/  @!P2 LEA.HI.X.SX32 R3, R3, UR6, 0x1, P0 ;  /* 0x000000060303ac11 */ /* 0x000fe200080f0eff */
[----:B------:R-:W-:Y:S01]  /*102c0*/  STG.E.128 [R14.64+0x40], RZ ;  /* 0x000040ff0e007986 */ /* 0x000fe2000c101d16 */
[----:B------:R-:W-:-:S02]  /*102d0*/  @!P2 LEA R8, P0, R4, c[0x0][0x200], 0x2 ;  /* 0x000080000408aa11 */ /* 0x000fc400078010ff */
[----:B------:R-:W-:Y:S01]  /*102e0*/  @!P3 LEA.HI.X R11, R2, c[0x0][0x204], R0, 0x2, P1 ;  /* 0x00008100020bba11 */ /* 0x000fe200008f1400 */
[----:B------:R-:W-:Y:S01]  /*102f0*/  STG.E.128 [R14.64+0x80], RZ ;  /* 0x000080ff0e007986 */ /* 0x000fe2000c101d16 */
[----:B------:R-:W-:Y:S01]  /*10300*/  IADD3 R2, P1, R14, UR7, RZ ;  /* 0x000000070e027c10 */ /* 0x000fe2000ff3e0ff */
[----:B------:R-:W-:Y:S01]  /*10310*/  @!P2 IMAD.MOV.U32 R0, RZ, RZ, 0x7f800000 ;  /* 0x7f800000ff00a424 */ /* 0x000fe200078e00ff */
[----:B------:R-:W-:Y:S02]  /*10320*/  @!P2 LEA.HI.X R9, R4, c[0x0][0x204], R3, 0x2, P0 ;  /* 0x000081000409aa11 */ /* 0x000fe400000f1403 */
[----:B------:R-:W-:Y:S02]  /*10330*/  IADD3.X R3, R15, UR5, RZ, P1, !PT ;  /* 0x000000050f037c10 */ /* 0x000fe40008ffe4ff */
[----:B------:R-:W-:-:S03]  /*10340*/  IADD3 R16, P0, R2, UR7, RZ ;  /* 0x0000000702107c10 */ /* 0x000fc6000ff1e0ff */
[----:B------:R-:W-:Y:S01]  /*10350*/  STG.E.128 [R2.64], RZ ;  /* 0x000000ff02007986 */ /* 0x000fe2000c101d16 */
[----:B------:R-:W-:Y:S02]  /*10360*/  IADD3.X R17, R3, UR5, RZ, P0, !PT ;  /* 0x0000000503117c10 */ /* 0x000fe400087fe4ff */
[----:B------:R-:W-:Y:S01]  /*10370*/  IADD3 R4, P0, R16, UR7, RZ ;  /* 0x0000000710047c10 */ /* 0x000fe2000ff1e0ff */
[----:B------:R-:W-:Y:S03]  /*10380*/  STG.E.128 [R2.64+0x40], RZ ;  /* 0x000040ff02007986 */ /* 0x000fe6000c101d16 */
[----:B------:R-:W-:Y:S01]  /*10390*/  IADD3.X R5, R17, UR5, RZ, P0, !PT ;  /* 0x0000000511057c10 */ /* 0x000fe200087fe4ff */
[----:B------:R1:W-:Y:S04]  /*103a0*/  STG.E.128 [R2.64+0x80], RZ ;  /* 0x000080ff02007986 */ /* 0x0003e8000c101d16 */
[----:B------:R-:W-:Y:S04]  /*103b0*/  STG.E.128 [R16.64], RZ ;  /* 0x000000ff10007986 */ /* 0x000fe8000c101d16 */
[----:B------:R-:W-:Y:S04]  /*103c0*/  STG.E.128 [R16.64+0x40], RZ ;  /* 0x000040ff10007986 */ /* 0x000fe8000c101d16 */
[----:B------:R-:W-:Y:S04]  /*103d0*/  STG.E.128 [R16.64+0x80], RZ ;  /* 0x000080ff10007986 */ /* 0x000fe8000c101d16 */
[----:B------:R-:W-:Y:S04]  /*103e0*/  STG.E.128 [R4.64], RZ ;  /* 0x000000ff04007986 */ /* 0x000fe8000c101d16 */
[----:B------:R-:W-:Y:S04]  /*103f0*/  STG.E.128 [R4.64+0x40], RZ ;  /* 0x000040ff04007986 */ /* 0x000fe8000c101d16 */
[----:B------:R-:W-:Y:S01]  /*10400*/  STG.E.128 [R4.64+0x80], RZ ;  /* 0x000080ff04007986 */ /* 0x000fe2000c101d16 */
[----:B-1----:R-:W-:-:S02]  /*10410*/  @!P4 IMAD.MOV.U32 R3, RZ, RZ, 0x7f800000 ;  /* 0x7f800000ff03c424 */ /* 0x002fc400078e00ff */
[----:B------:R-:W-:-:S03]  /*10420*/  @!P3 IMAD.MOV.U32 R2, RZ, RZ, 0x7f800000 ;  /* 0x7f800000ff02b424 */ /* 0x000fc600078e00ff */
[----:B------:R-:W-:Y:S04]  /*10430*/  @!P4 STG.E [R12.64], R3 ;  /* 0x000000030c00c986 */ /* 0x000fe8000c101916 */
[----:B------:R-:W-:Y:S04]  /*10440*/  @!P3 STG.E [R10.64], R2 ;  /* 0x000000020a00b986 */ /* 0x000fe8000c101916 */
[----:B------:R1:W-:Y:S02]  /*10450*/  @!P2 STG.E [R8.64], R0 ;  /* 0x000000000800a986 */ /* 0x0003e4000c101916 */
[----:B-1----:R-:W-:-:S04]  /*10460*/  IADD3 R0, R6, 0x60, RZ ;  /* 0x0000006006007810 */ /* 0x002fc80007ffe0ff */
[----:B------:R-:W-:-:S13]  /*10470*/  ISETP.GE.OR P5, PT, R0, UR16, P5 ;  /* 0x0000001000007c0c */ /* 0x000fda000afa6670 */
[----:B------:R-:W-:Y:S05]  /*10480*/  @P5 EXIT ;  /* 0x000000000000594d */ /* 0x000fea0003800000 */
[----:B------:R-:W-:-:S05]  /*10490*/  IMAD R0, R0, UR18, RZ ;  /* 0x0000001200007c24 */ /* 0x000fca000f8e02ff */
[----:B------:R-:W-:-:S04]  /*104a0*/  IADD3 R2, P0, R0, UR13, RZ ;  /* 0x0000000d00027c10 */ /* 0x000fc8000ff1e0ff */
[----:B------:R-:W-:Y:S02]  /*104b0*/  LEA.HI.X.SX32 R0, R0, UR6, 0x1, P0 ;  /* 0x0000000600007c11 */ /* 0x000fe400080f0eff */
[----:B------:R-:W-:-:S04]  /*104c0*/  LEA R4, P0, R2, c[0x0][0x200], 0x2 ;  /* 0x0000800002047a11 */ /* 0x000fc800078010ff */
[----:B------:R-:W-:Y:S01]  /*104d0*/  LEA.HI.X R5, R2, c[0x0][0x204], R0, 0x2, P0 ;  /* 0x0000810002057a11 */ /* 0x000fe200000f1400 */
[----:B------:R-:W-:-:S05]  /*104e0*/  IMAD.MOV.U32 R0, RZ, RZ, 0x7f800000 ;  /* 0x7f800000ff007424 */ /* 0x000fca00078e00ff */
[----:B------:R-:W-:Y:S01]  /*104f0*/  STG.E [R4.64], R0 ;  /* 0x0000000004007986 */ /* 0x000fe2000c101916 */
[----:B------:R-:W-:Y:S05]  /*10500*/  EXIT ;  /* 0x000000000000794d */ /* 0x000fea0003800000 */
.L_x_320:
        /* <DEDUP_REMOVED lines=15> */
.L_x_987:


//--------------------- .text._ZN5flash16flash_fwd_kernelI23Flash_fwd_kernel_traitsILi96ELi128ELi64ELi4ELb0ELb0EN7cutlass6half_tE19Flash_kernel_traitsILi96ELi128ELi64ELi4ES3_EELb0ELb1ELb0ELb0ELb1ELb1ELb1ELb0EEEvNS_16Flash_fwd_paramsE --------------------------
	.section	.text._ZN5flash16flash_fwd_kernelI23Flash_fwd_kernel_traitsILi96ELi128ELi64ELi4ELb0ELb0EN7cutlass6half_tE19Flash_kernel_traitsILi96ELi128ELi64ELi4ES3_EELb0ELb1ELb0ELb0ELb1ELb1ELb1ELb0EEEvNS_16Flash_fwd_paramsE,"ax",@progbits
	.sectioninfo	@"SHI_REGISTERS=255"
	.align	128
        .global         _ZN5flash16flash_fwd_kernelI23Flash_fwd_kernel_traitsILi96ELi128ELi64ELi4ELb0ELb0EN7cutlass6half_tE19Flash_kernel_traitsILi96ELi128ELi64ELi4ES3_EELb0ELb1ELb0ELb0ELb1ELb1ELb1ELb0EEEvNS_16Flash_fwd_paramsE
        .type           _ZN5flash16flash_fwd_kernelI23Flash_fwd_kernel_traitsILi96ELi128ELi64ELi4ELb0ELb0EN7cutlass6half_tE19Flash_kernel_traitsILi96ELi128ELi64ELi4ES3_EELb0ELb1ELb0ELb0ELb1ELb1ELb1ELb0EEEvNS_16Flash_fwd_paramsE,@function
        .size           _ZN5flash16flash_fwd_kernelI23Flash_fwd_kernel_traitsILi96ELi128ELi64ELi4ELb0ELb0EN7cutlass6half_tE19Flash_kernel_traitsILi96ELi128ELi64ELi4ES3_EELb0ELb1ELb0ELb0ELb1ELb1ELb1ELb0EEEvNS_16Flash_fwd_paramsE,(.L_x_988 - _ZN5flash16flash_fwd_kernelI23Flash_fwd_kernel_traitsILi96ELi128ELi64ELi4ELb0ELb0EN7cutlass6half_tE19Flash_kernel_traitsILi96ELi128ELi64ELi4ES3_EELb0ELb1ELb0ELb0ELb1ELb1ELb1ELb0EEEvNS_16Flash_fwd_paramsE)
        .other          _ZN5flash16flash_fwd_kernelI23Flash_fwd_kernel_traitsILi96ELi128ELi64ELi4ELb0ELb0EN7cutlass6half_tE19Flash_kernel_traitsILi96ELi128ELi64ELi4ES3_EELb0ELb1ELb0ELb0ELb1ELb1ELb1ELb0EEEvNS_16Flash_fwd_paramsE,@"STO_CUDA_ENTRY STV_DEFAULT"
_ZN5flash16flash_fwd_kernelI23Flash_fwd_kernel_traitsILi96ELi128ELi64ELi4ELb0ELb0EN7cutlass6half_tE19Flash_kernel_traitsILi96ELi128ELi64ELi4ES3_EELb0ELb1ELb0ELb0ELb1ELb1ELb1ELb0EEEvNS_16Flash_fwd_paramsE:
.text._ZN5flash16flash_fwd_kernelI23Flash_fwd_kernel_traitsILi96ELi128ELi64ELi4ELb0ELb0EN7cutlass6half_tE19Flash_kernel_traitsILi96ELi128ELi64ELi4ES3_EELb0ELb1ELb0ELb0ELb1ELb1ELb1ELb0EEEvNS_16Flash_fwd_paramsE:
[----:B------:R-:W-:Y:S02]  /*0000*/  MOV R1, c[0x0][0x28] ;  /* 0x00000a0000017a02 */ /* 0x000fe40000000f00 */
[----:B------:R-:W1:Y:S01]  /*0010*/  S2R R24, SR_CTAID.Y ;  /* 0x0000000000187919 */ /* 0x000e620000002600 */
[----:B------:R-:W-:Y:S01]  /*0020*/  ISETP.NE.U32.AND P2, PT, RZ, c[0x0][0x258], PT ;  /* 0x00009600ff007a0c */ /* 0x000fe20003f45070 */
[----:B------:R-:W-:Y:S01]  /*0030*/  IMAD.MOV.U32 R7, RZ, RZ, RZ ;  /* 0x000000ffff077224 */ /* 0x000fe200078e00ff */
[----:B------:R-:W-:Y:S01]  /*0040*/  ISETP.NE.U32.AND P0, PT, RZ, c[0x0][0x250], PT ;  /* 0x00009400ff007a0c */ /* 0x000fe20003f05070 */
[----:B------:R-:W-:Y:S01]  /*0050*/  ULDC.64 UR6, c[0x0][0x118] ;  /* 0x0000460000067ab9 */ /* 0x000fe20000000a00 */
[----:B------:R-:W-:Y:S02]  /*0060*/  ISETP.NE.AND.EX P2, PT, RZ, c[0x0][0x25c], PT, P2 ;  /* 0x00009700ff007a0c */ /* 0x000fe40003f45320 */
[----:B------:R-:W-:Y:S02]  /*0070*/  ISETP.NE.AND.EX P0, PT, RZ, c[0x0][0x254], PT, P0 ;  /* 0x00009500ff007a0c */ /* 0x000fe40003f05300 */
[----:B------:R-:W-:-:S09]  /*0080*/  IADD3 R1, R1, -0x50, RZ ;  /* 0xffffffb001017810 */ /* 0x000fd20007ffe0ff */
[----:B------:R-:W-:Y:S02]  /*0090*/  @P2 IMAD.MOV.U32 R2, RZ, RZ, 0x4 ;  /* 0x00000004ff022424 */ /* 0x000fe400078e00ff */
[----:B------:R-:W-:Y:S02]  /*00a0*/  @P0 IMAD.MOV.U32 R0, RZ, RZ, 0x4 ;  /* 0x00000004ff000424 */ /* 0x000fe400078e00ff */
[----:B-1----:R-:W-:-:S04]  /*00b0*/  @P2 IMAD.WIDE R2, R24, R2, c[0x0][0x258] ;  /* 0x0000960018022625 */ /* 0x002fc800078e0202 */
[----:B------:R-:W-:Y:S02]  /*00c0*/  @P0 IMAD.WIDE R4, R24, R0, c[0x0][0x250] ;  /* 0x0000940018040625 */ /* 0x000fe400078e0200 */
[----:B------:R-:W2:Y:S04]  /*00d0*/  @P2 LDG.E R2, [R2.64] ;  /* 0x0000000602022981 */ /* 0x000ea8000c1e1900 */
[----:B------:R-:W2:Y:S04]  /*00e0*/  @P0 LDG.E R7, [R4.64] ;  /* 0x0000000604070981 */ /* 0x000ea8000c1e1900 */
[----:B------:R-:W1:Y:S01]  /*00f0*/  S2R R15, SR_CTAID.X ;  /* 0x00000000000f7919 */ /* 0x000e620000002500 */
[----:B------:R-:W-:-:S04]  /*0100*/  @!P2 ISETP.NE.U32.AND P1, PT, RZ, c[0x0][0x268], PT ;  /* 0x00009a00ff00aa0c */ /* 0x000fc80003f25070 */
[----:B------:R-:W-:Y:S01]  /*0110*/  @!P2 ISETP.NE.AND.EX P1, PT, RZ, c[0x0][0x26c], PT, P1 ;  /* 0x00009b00ff00aa0c */ /* 0x000fe20003f25310 */
[----:B-1----:R-:W-:-:S05]  /*0120*/  IMAD.SHL.U32 R169, R15, 0x80, RZ ;  /* 0x000000800fa97824 */ /* 0x002fca00078e00ff */
[----:B------:R-:W-:Y:S02]  /*0130*/  ISETP.GE.AND P0, PT, R169, c[0x0][0x214], PT ;  /* 0x00008500a9007a0c */ /* 0x000fe40003f06270 */
[----:B------:R-:W-:Y:S01]  /*0140*/  @!P2 SEL R0, RZ, c[0x0][0x21c], !P1 ;  /* 0x00008700ff00aa07 */ /* 0x000fe20004800000 */
[----:B--2---:R-:W-:-:S03]  /*0150*/  @P2 IMAD.IADD R108, R2, 0x1, -R7 ;  /* 0x00000001026c2824 */ /* 0x004fc600078e0a07 */
[----:B------:R-:W-:-:S07]  /*0160*/  @!P2 IADD3 R108, R0, c[0x0][0x218], -R7 ;  /* 0x00008600006caa10 */ /* 0x000fce0007ffe807 */
[----:B------:R-:W-:Y:S05]  /*0170*/  @P0 EXIT ;  /* 0x000000000000094d */ /* 0x000fea0003800000 */
[----:B------:R-:W-:Y:S01]  /*0180*/  IADD3 R0, R169, 0xbf, RZ ;  /* 0x000000bfa9007810 */ /* 0x000fe20007ffe0ff */
[----:B------:R-:W1:Y:S01]  /*0190*/  S2R R27, SR_CTAID.Z ;  /* 0x00000000001b7919 */ /* 0x000e620000002700 */
[C---:B------:R-:W-:Y:S02]  /*01a0*/  IADD3 R2, R108.reuse, 0x3f, RZ ;  /* 0x0000003f6c027810 */ /* 0x040fe40007ffe0ff */
[----:B------:R-:W-:Y:S01]  /*01b0*/  IADD3 R0, R108, -c[0x0][0x214], R0 ;  /* 0x800085006c007a10 */ /* 0x000fe20007ffe000 */
[----:B------:R-:W2:Y:S03]  /*01c0*/  S2R R166, SR_TID.X ;  /* 0x0000000000a67919 */ /* 0x000ea60000002100 */
[----:B------:R-:W-:Y:S02]  /*01d0*/  IADD3 R3, R0, c[0x0][0x2e8], RZ ;  /* 0x0000ba0000037a10 */ /* 0x000fe40007ffe0ff */
[----:B------:R-:W-:-:S02]  /*01e0*/  SHF.R.S32.HI R0, RZ, 0x1f, R2 ;  /* 0x0000001fff007819 */ /* 0x000fc40000011402 */
[----:B------:R-:W-:Y:S02]  /*01f0*/  SHF.R.S32.HI R4, RZ, 0x1f, R3 ;  /* 0x0000001fff047819 */ /* 0x000fe40000011403 */
[----:B------:R-:W-:Y:S02]  /*0200*/  LEA.HI R0, R0, R2, RZ, 0x6 ;  /* 0x0000000200007211 */ /* 0x000fe400078f30ff */
[----:B------:R-:W-:Y:S02]  /*0210*/  LEA.HI R2, R4, R3, RZ, 0x6 ;  /* 0x0000000304027211 */ /* 0x000fe400078f30ff */
[----:B------:R-:W-:Y:S02]  /*0220*/  SHF.R.S32.HI R0, RZ, 0x6, R0 ;  /* 0x00000006ff007819 */ /* 0x000fe40000011400 */
[----:B------:R-:W-:-:S04]  /*0230*/  SHF.R.S32.HI R2, RZ, 0x6, R2 ;  /* 0x00000006ff027819 */ /* 0x000fc80000011402 */
[----:B------:R-:W-:-:S04]  /*0240*/  IMNMX R182, R0, R2, PT ;  /* 0x0000000200b67217 */ /* 0x000fc80003800200 */
[----:B------:R-:W-:-:S13]  /*0250*/  ISETP.GE.AND P0, PT, R182, 0x1, PT ;  /* 0x00000001b600780c */ /* 0x000fda0003f06270 */
[----:B------:R-:W-:Y:S05]  /*0260*/  @!P0 BRA `(.L_x_321) ;  /* 0x0000e0a000008947 */ /* 0x000fea0003800000 */
[----:B-12---:R-:W-:Y:S01]  /*0270*/  IABS R0, c[0x0][0x1c8] ;  /* 0x0000720000007a13 */ /* 0x006fe20000000000 */
[----:B------:R-:W-:Y:S01]  /*0280*/  IMAD.MOV.U32 R25, RZ, RZ, 0x6 ;  /* 0x00000006ff197424 */ /* 0x000fe200078e00ff */
[----:B------:R-:W-:Y:S01]  /*0290*/  MOV R168, c[0x0][0x198] ;  /* 0x0000660000a87a02 */ /* 0x000fe20000000f00 */
[----:B------:R-:W-:Y:S01]  /*02a0*/  IMAD.MOV.U32 R2, RZ, RZ, c[0x0][0x1a0] ;  /* 0x00006800ff027624 */ /* 0x000fe200078e00ff */
[----:B------:R-:W-:Y:S02]  /*02b0*/  MOV R22, R0 ;  /* 0x0000000000167202 */ /* 0x000fe40000000f00 */
[----:B------:R-:W-:Y:S01]  /*02c0*/  IADD3 R164, R182, -0x1, RZ ;  /* 0xffffffffb6a47810 */ /* 0x000fe20007ffe0ff */
[----:B------:R-:W-:Y:S01]  /*02d0*/  IMAD.SHL.U32 R29, R2, 0x40, RZ ;  /* 0x00000040021d7824 */ /* 0x000fe200078e00ff */
[----:B------:R-:W1:Y:S01]  /*02e0*/  I2F.RP R4, R22 ;  /* 0x0000001600047306 */ /* 0x000e620000209400 */
[-C--:B------:R-:W-:Y:S02]  /*02f0*/  SHF.L.U64.HI R171, R168, R25.reuse, c[0x0][0x19c] ;  /* 0x00006700a8ab7619 */ /* 0x080fe40000010219 */
[----:B------:R-:W-:-:S02]  /*0300*/  SHF.L.U64.HI R28, R2, R25, c[0x0][0x1a4] ;  /* 0x00006900021c7619 */ /* 0x000fc40000010219 */
[----:B------:R-:W-:Y:S01]  /*0310*/  SHF.L.U32 R170, R168, 0x6, RZ ;  /* 0x00000006a8aa7819 */ /* 0x000fe200000006ff */
[-C--:B------:R-:W-:Y:S01]  /*0320*/  IMAD R3, R171, R164.reuse, RZ ;  /* 0x000000a4ab037224 */ /* 0x080fe200078e02ff */
[----:B------:R-:W-:Y:S01]  /*0330*/  SHF.R.S32.HI R0, RZ, 0x1f, R164 ;  /* 0x0000001fff007819 */ /* 0x000fe200000114a4 */
[----:B------:R-:W-:Y:S01]  /*0340*/  IMAD R2, R28, R164, RZ ;  /* 0x000000a41c027224 */ /* 0x000fe200078e02ff */
[----:B------:R-:W-:Y:S01]  /*0350*/  SHF.R.S32.HI R14, RZ, 0x1f, R166 ;  /* 0x0000001fff0e7819 */ /* 0x000fe200000114a6 */
[----:B------:R-:W-:Y:S01]  /*0360*/  STL [R1+0x4c], R171 ;  /* 0x00004cab01007387 */ /* 0x000fe20000100800 */
[----:B------:R-:W-:Y:S01]  /*0370*/  LOP3.LUT R5, R27, c[0x0][0x1c8], RZ, 0x3c, !PT ;  /* 0x000072001b057a12 */ /* 0x000fe200078e3cff */
[----:B------:R-:W-:Y:S01]  /*0380*/  IMAD R19, R0, R170, R3 ;  /* 0x000000aa00137224 */ /* 0x000fe200078e0203 */
[-C--:B------:R-:W-:Y:S01]  /*0390*/  LEA.HI R21, R14, R166.reuse, RZ, 0x3 ;  /* 0x000000a60e157211 */ /* 0x080fe200078f18ff */
[----:B------:R-:W-:Y:S01]  /*03a0*/  IMAD R20, R0, R29, R2 ;  /* 0x0000001d00147224 */ /* 0x000fe200078e0202 */
[----:B------:R-:W-:Y:S01]  /*03b0*/  LEA.HI R0, R14, R166, RZ, 0x2 ;  /* 0x000000a60e007211 */ /* 0x000fe200078f10ff */
[----:B-1----:R-:W1:Y:S01]  /*03c0*/  MUFU.RCP R4, R4 ;  /* 0x0000000400047308 */ /* 0x002e620000001000 */
[----:B------:R-:W-:-:S02]  /*03d0*/  ISETP.GE.AND P0, PT, R5, RZ, PT ;  /* 0x000000ff0500720c */ /* 0x000fc40003f06270 */
[----:B------:R-:W-:Y:S02]  /*03e0*/  SHF.R.S32.HI R6, RZ, 0x3, R21 ;  /* 0x00000003ff067819 */ /* 0x000fe40000011415 */
[----:B------:R-:W-:Y:S02]  /*03f0*/  LEA.HI R12, R14, R166, RZ, 0x4 ;  /* 0x000000a60e0c7211 */ /* 0x000fe400078f20ff */
[----:B------:R-:W-:Y:S01]  /*0400*/  SHF.R.S32.HI R2, RZ, 0x2, R0 ;  /* 0x00000002ff027819 */ /* 0x000fe20000011400 */
[----:B------:R-:W-:Y:S01]  /*0410*/  IMAD.SHL.U32 R6, R6, 0x40, RZ ;  /* 0x0000004006067824 */ /* 0x000fe200078e00ff */
[----:B------:R-:W-:Y:S02]  /*0420*/  SHF.R.S32.HI R13, RZ, 0x4, R12 ;  /* 0x00000004ff0d7819 */ /* 0x000fe4000001140c */
[----:B------:R-:W-:Y:S02]  /*0430*/  SHF.R.S32.HI R3, RZ, 0x1f, R2 ;  /* 0x0000001fff037819 */ /* 0x000fe40000011402 */
[----:B------:R-:W-:-:S02]  /*0440*/  IADD3 R8, P1, R2, R7, RZ ;  /* 0x0000000702087210 */ /* 0x000fc40007f3e0ff */
[----:B------:R-:W-:Y:S01]  /*0450*/  LEA.HI R10, R12, R13, RZ, 0x1 ;  /* 0x0000000d0c0a7211 */ /* 0x000fe200078f08ff */
[----:B------:R-:W-:Y:S01]  /*0460*/  IMAD.WIDE R30, R15, 0x80, R2 ;  /* 0x000000800f1e7825 */ /* 0x000fe200078e0202 */
[----:B-1----:R-:W-:Y:S02]  /*0470*/  IADD3 R4, R4, 0xffffffe, RZ ;  /* 0x0ffffffe04047810 */ /* 0x002fe40007ffe0ff */
[----:B------:R-:W-:Y:S02]  /*0480*/  LEA.HI.X.SX32 R9, R7, R3, 0x1, P1 ;  /* 0x0000000307097211 */ /* 0x000fe400008f0eff */
[----:B------:R1:W2:Y:S01]  /*0490*/  F2I.FTZ.U32.TRUNC.NTZ R5, R4 ;  /* 0x0000000400057305 */ /* 0x0002a2000021f000 */
[----:B------:R-:W-:Y:S01]  /*04a0*/  LOP3.LUT R7, R10, 0xfffffffe, RZ, 0xc0, !PT ;  /* 0xfffffffe0a077812 */ /* 0x000fe200078ec0ff */
[----:B------:R-:W-:Y:S01]  /*04b0*/  STL.64 [R1+0x40], R30 ;  /* 0x0000401e01007387 */ /* 0x000fe20000100a00 */
[----:B------:R-:W-:Y:S02]  /*04c0*/  LEA.HI R167, R14, R166, RZ, 0x5 ;  /* 0x000000a60ea77211 */ /* 0x000fe400078f28ff */
[----:B------:R-:W-:Y:S01]  /*04d0*/  LOP3.LUT R3, R21, 0xfffffff8, RZ, 0xc0, !PT ;  /* 0xfffffff815037812 */ /* 0x000fe200078ec0ff */
[----:B------:R-:W-:Y:S01]  /*04e0*/  IMAD.IADD R16, R13, 0x1, -R7 ;  /* 0x000000010d107824 */ /* 0x000fe200078e0a07 */
[----:B------:R-:W-:-:S02]  /*04f0*/  SHF.R.S32.HI R165, RZ, 0x5, R167 ;  /* 0x00000005ffa57819 */ /* 0x000fc400000114a7 */
[----:B------:R-:W-:Y:S02]  /*0500*/  IADD3 R3, -R3, R166, RZ ;  /* 0x000000a603037210 */ /* 0x000fe40007ffe1ff */
[----:B------:R-:W-:Y:S02]  /*0510*/  SHF.R.S32.HI R23, RZ, 0x1f, R24 ;  /* 0x0000001fff177819 */ /* 0x000fe40000011418 */
[----:B------:R-:W-:Y:S02]  /*0520*/  LEA.HI R15, R3, R3, RZ, 0x1 ;  /* 0x00000003030f7211 */ /* 0x000fe400078f08ff */
[----:B------:R-:W-:Y:S02]  /*0530*/  SHF.R.S32.HI R26, RZ, 0x1f, R27 ;  /* 0x0000001fff1a7819 */ /* 0x000fe4000001141b */
[C---:B-1----:R-:W-:Y:S02]  /*0540*/  LOP3.LUT R4, R0.reuse, 0xfffffffc, RZ, 0xc0, !PT ;  /* 0xfffffffc00047812 */ /* 0x042fe400078ec0ff */
[----:B------:R-:W-:Y:S01]  /*0550*/  LEA.HI R0, R0, R2, RZ, 0x1 ;  /* 0x0000000200007211 */ /* 0x000fe200078f08ff */
[----:B------:R-:W-:Y:S01]  /*0560*/  IMAD R26, R26, c[0x0][0x1a8], RZ ;  /* 0x00006a001a1a7a24 */ /* 0x000fe200078e02ff */
[----:B------:R-:W-:-:S02]  /*0570*/  IADD3 R4, -R4, R166, RZ ;  /* 0x000000a604047210 */ /* 0x000fc40007ffe1ff */
[----:B------:R-:W-:Y:S02]  /*0580*/  ISETP.NE.AND P2, PT, RZ, c[0x0][0x1c8], PT ;  /* 0x00007200ff007a0c */ /* 0x000fe40003f45270 */
[----:B------:R-:W-:Y:S02]  /*0590*/  SHF.L.U32 R32, R4, 0x3, RZ ;  /* 0x0000000304207819 */ /* 0x000fe400000006ff */
[----:B------:R-:W-:Y:S02]  /*05a0*/  LOP3.LUT R4, R0, 0x7fffffe, RZ, 0xc0, !PT ;  /* 0x07fffffe00047812 */ /* 0x000fe400078ec0ff */
[----:B------:R-:W-:Y:S01]  /*05b0*/  LOP3.LUT R0, R6, 0xc0, RZ, 0xc0, !PT ;  /* 0x000000c006007812 */ /* 0x000fe200078ec0ff */
[----:B--2---:R-:W-:Y:S01]  /*05c0*/  IMAD.MOV R6, RZ, RZ, -R5 ;  /* 0x000000ffff067224 */ /* 0x004fe200078e0a05 */
[----:B------:R-:W-:Y:S02]  /*05d0*/  IADD3 R11, R2, -R4, RZ ;  /* 0x80000004020b7210 */ /* 0x000fe40007ffe0ff */
[----:B------:R-:W-:-:S02]  /*05e0*/  LOP3.LUT R4, R0, 0x18, R32, 0xf8, !PT ;  /* 0x0000001800047812 */ /* 0x000fc400078ef820 */
[----:B------:R-:W-:Y:S02]  /*05f0*/  SHF.R.U32.HI R0, RZ, 0x3, R0 ;  /* 0x00000003ff007819 */ /* 0x000fe40000011600 */
[----:B------:R-:W-:Y:S02]  /*0600*/  LOP3.LUT R2, R12, 0xfffffff0, RZ, 0xc0, !PT ;  /* 0xfffffff00c027812 */ /* 0x000fe400078ec0ff */
[----:B------:R-:W-:Y:S01]  /*0610*/  LOP3.LUT R7, R4, R0, RZ, 0x3c, !PT ;  /* 0x0000000004077212 */ /* 0x000fe200078e3cff */
[----:B------:R-:W-:Y:S01]  /*0620*/  IMAD R0, R6, R22, RZ ;  /* 0x0000001606007224 */ /* 0x000fe200078e02ff */
[----:B------:R-:W-:Y:S02]  /*0630*/  MOV R4, RZ ;  /* 0x000000ff00047202 */ /* 0x000fe40000000f00 */
[----:B------:R-:W-:Y:S02]  /*0640*/  IABS R12, R27 ;  /* 0x0000001b000c7213 */ /* 0x000fe40000000000 */
[----:B------:R-:W-:Y:S01]  /*0650*/  SHF.R.S32.HI R33, RZ, 0x1f, R32 ;  /* 0x0000001fff217819 */ /* 0x000fe20000011420 */
[----:B------:R-:W-:-:S04]  /*0660*/  IMAD.HI.U32 R4, R5, R0, R4 ;  /* 0x0000000005047227 */ /* 0x000fc800078e0004 */
[----:B------:R-:W-:Y:S01]  /*0670*/  IMAD.IADD R0, R166, 0x1, -R2 ;  /* 0x00000001a6007824 */ /* 0x000fe200078e0a02 */
[----:B------:R-:W-:Y:S01]  /*0680*/  STL.64 [R1+0x38], R32 ;  /* 0x0000382001007387 */ /* 0x000fe20000100a00 */
[----:B------:R-:W-:Y:S01]  /*0690*/  IMAD.HI.U32 R10, R4, R12, RZ ;  /* 0x0000000c040a7227 */ /* 0x000fe200078e00ff */
[----:B------:R-:W-:Y:S02]  /*06a0*/  LEA R4, R165, R11, 0x3 ;  /* 0x0000000ba5047211 */ /* 0x000fe400078e18ff */
[-C--:B------:R-:W-:Y:S02]  /*06b0*/  LEA.HI R5, R0, R0.reuse, RZ, 0x1 ;  /* 0x0000000000057211 */ /* 0x080fe400078f08ff */
[----:B------:R-:W-:Y:S01]  /*06c0*/  SHF.R.S32.HI R6, RZ, 0x1f, R0 ;  /* 0x0000001fff067819 */ /* 0x000fe20000011400 */
[----:B------:R-:W-:Y:S01]  /*06d0*/  IMAD.U32 R226, R4, 0x20, R7 ;  /* 0x0000002004e27824 */ /* 0x000fe200078e0007 */
[----:B------:R-:W-:Y:S01]  /*06e0*/  LOP3.LUT R2, R5, 0x7fffffe, RZ, 0xc0, !PT ;  /* 0x07fffffe05027812 */ /* 0x000fe200078ec0ff */
[----:B------:R-:W-:Y:S01]  /*06f0*/  IMAD R4, R23, c[0x0][0x178], RZ ;  /* 0x00005e0017047a24 */ /* 0x000fe200078e02ff */
[----:B------:R-:W-:Y:S01]  /*0700*/  LEA.HI R18, R6, R0, RZ, 0x3 ;  /* 0x0000000006127211 */ /* 0x000fe200078f18ff */
[----:B------:R-:W-:Y:S01]  /*0710*/  IMAD R7, R9, c[0x0][0x1a0], RZ ;  /* 0x0000680009077a24 */ /* 0x000fe200078e02ff */
[----:B------:R-:W-:Y:S01]  /*0720*/  SHF.R.S32.HI R11, RZ, 0x1f, R5 ;  /* 0x0000001fff0b7819 */ /* 0x000fe20000011405 */
[----:B------:R-:W-:Y:S01]  /*0730*/  IMAD.IADD R160, R0, 0x1, -R2 ;  /* 0x0000000100a07824 */ /* 0x000fe200078e0a02 */
[----:B------:R-:W-:Y:S01]  /*0740*/  LOP3.LUT R2, R15, 0x3fffffe, RZ, 0xc0, !PT ;  /* 0x03fffffe0f027812 */ /* 0x000fe200078ec0ff */
[----:B------:R-:W-:-:S02]  /*0750*/  IMAD.MOV R0, RZ, RZ, -R10 ;  /* 0x000000ffff007224 */ /* 0x000fc400078e0a0a */
[----:B------:R-:W-:Y:S01]  /*0760*/  IMAD R4, R24, c[0x0][0x17c], R4 ;  /* 0x00005f0018047a24 */ /* 0x000fe200078e0204 */
[----:B------:R-:W-:Y:S01]  /*0770*/  IADD3 R17, R3, -R2, RZ ;  /* 0x8000000203117210 */ /* 0x000fe20007ffe0ff */
[----:B------:R-:W-:Y:S01]  /*0780*/  IMAD R6, R22, R0, R12 ;  /* 0x0000000016067224 */ /* 0x000fe200078e020c */
[----:B------:R-:W-:Y:S01]  /*0790*/  SHF.R.S32.HI R12, RZ, 0x1, R5 ;  /* 0x00000001ff0c7819 */ /* 0x000fe20000011405 */
[----:B------:R-:W-:Y:S02]  /*07a0*/  IMAD R0, R9, c[0x0][0x198], RZ ;  /* 0x0000660009007a24 */ /* 0x000fe400078e02ff */
[----:B------:R-:W-:Y:S01]  /*07b0*/  IMAD.WIDE.U32 R2, R24, c[0x0][0x178], R32 ;  /* 0x00005e0018027a25 */ /* 0x000fe200078e0020 */
[----:B------:R-:W-:-:S03]  /*07c0*/  ISETP.GT.U32.AND P1, PT, R22, R6, PT ;  /* 0x000000061600720c */ /* 0x000fc60003f24070 */
[C---:B------:R-:W-:Y:S01]  /*07d0*/  IMAD R14, R8.reuse, c[0x0][0x19c], R0 ;  /* 0x00006700080e7a24 */ /* 0x040fe200078e0200 */
[----:B------:R-:W-:Y:S01]  /*07e0*/  LEA.HI R0, R11, R12, RZ, 0x2 ;  /* 0x0000000c0b007211 */ /* 0x000fe200078f10ff */
[C---:B------:R-:W-:Y:S01]  /*07f0*/  IMAD R13, R8.reuse, c[0x0][0x1a4], R7 ;  /* 0x00006900080d7a24 */ /* 0x040fe200078e0207 */
[----:B------:R-:W-:Y:S01]  /*0800*/  IADD3 R3, R3, R4, RZ ;  /* 0x0000000403037210 */ /* 0x000fe20007ffe0ff */
[----:B------:R-:W-:Y:S01]  /*0810*/  IMAD.WIDE.U32 R4, R8, c[0x0][0x198], R32 ;  /* 0x0000660008047a25 */ /* 0x000fe200078e0020 */
[----:B------:R-:W-:-:S03]  /*0820*/  LOP3.LUT R0, R0, 0xfffffffc, RZ, 0xc0, !PT ;  /* 0xfffffffc00007812 */ /* 0x000fc600078ec0ff */
[C---:B------:R-:W-:Y:S01]  /*0830*/  IMAD R7, R27.reuse, c[0x0][0x1ac], R26 ;  /* 0x00006b001b077a24 */ /* 0x040fe200078e021a */
[----:B------:R-:W-:Y:S01]  /*0840*/  IADD3 R36, R12, -R0, RZ ;  /* 0x800000000c247210 */ /* 0x000fe20007ffe0ff */
[----:B------:R-:W-:Y:S01]  /*0850*/  @!P1 IMAD.IADD R6, R6, 0x1, -R22 ;  /* 0x0000000106069824 */ /* 0x000fe200078e0a16 */
[----:B------:R-:W-:Y:S01]  /*0860*/  @!P1 IADD3 R10, R10, 0x1, RZ ;  /* 0x000000010a0a9810 */ /* 0x000fe20007ffe0ff */
[----:B------:R-:W-:Y:S01]  /*0870*/  IMAD.WIDE.U32 R2, R27, c[0x0][0x1a8], R2 ;  /* 0x00006a001b027a25 */ /* 0x000fe200078e0002 */
[----:B------:R-:W-:Y:S02]  /*0880*/  LOP3.LUT P1, RZ, R36, 0x2, RZ, 0xc0, !PT ;  /* 0x0000000224ff7812 */ /* 0x000fe4000782c0ff */
[----:B------:R-:W-:Y:S01]  /*0890*/  ISETP.GE.U32.AND P3, PT, R6, R22, PT ;  /* 0x000000160600720c */ /* 0x000fe20003f66070 */
[----:B------:R-:W-:Y:S01]  /*08a0*/  IMAD.IADD R5, R5, 0x1, R14 ;  /* 0x0000000105057824 */ /* 0x000fe200078e020e */
[----:B------:R-:W-:Y:S01]  /*08b0*/  MOV R14, c[0x0][0x190] ;  /* 0x00006400000e7a02 */ /* 0x000fe20000000f00 */
[----:B------:R-:W-:-:S02]  /*08c0*/  IMAD R0, R23, c[0x0][0x180], RZ ;  /* 0x0000600017007a24 */ /* 0x000fc400078e02ff */
[----:B------:R-:W-:-:S04]  /*08d0*/  IMAD.WIDE.U32 R8, R8, c[0x0][0x1a0], R32 ;  /* 0x0000680008087a25 */ /* 0x000fc800078e0020 */
[----:B------:R-:W-:Y:S01]  /*08e0*/  IMAD.IADD R3, R3, 0x1, R7 ;  /* 0x0000000103037824 */ /* 0x000fe200078e0207 */
[----:B------:R-:W-:Y:S01]  /*08f0*/  IADD3 R9, R9, R13, RZ ;  /* 0x0000000d09097210 */ /* 0x000fe20007ffe0ff */
[----:B------:R-:W-:Y:S01]  /*0900*/  IMAD R0, R24, c[0x0][0x184], R0 ;  /* 0x0000610018007a24 */ /* 0x000fe200078e0200 */
[----:B------:R-:W-:Y:S01]  /*0910*/  SHF.L.U64.HI R13, R14, R25, c[0x0][0x194] ;  /* 0x000065000e0d7619 */ /* 0x000fe20000010219 */
[----:B------:R-:W-:Y:S01]  /*0920*/  IMAD.WIDE.U32 R6, R24, c[0x0][0x180], R4 ;  /* 0x0000600018067a25 */ /* 0x000fe200078e0004 */
[----:B------:R-:W-:-:S03]  /*0930*/  @P3 IADD3 R10, R10, 0x1, RZ ;  /* 0x000000010a0a3810 */ /* 0x000fc60007ffe0ff */
[----:B------:R-:W-:Y:S02]  /*0940*/  IMAD R4, R31, c[0x0][0x190], RZ ;  /* 0x000064001f047a24 */ /* 0x000fe400078e02ff */
[----:B------:R-:W-:Y:S02]  /*0950*/  IMAD R12, R23, c[0x0][0x188], RZ ;  /* 0x00006200170c7a24 */ /* 0x000fe400078e02ff */
[----:B------:R-:W-:Y:S01]  /*0960*/  IMAD.IADD R7, R7, 0x1, R0 ;  /* 0x0000000107077824 */ /* 0x000fe200078e0200 */
[----:B------:R-:W-:Y:S01]  /*0970*/  MOV R0, R10 ;  /* 0x0000000a00007202 */ /* 0x000fe20000000f00 */
[C---:B------:R-:W-:Y:S02]  /*0980*/  IMAD R11, R30.reuse, c[0x0][0x194], R4 ;  /* 0x000065001e0b7a24 */ /* 0x040fe400078e0204 */
[----:B------:R-:W-:Y:S01]  /*0990*/  IMAD.WIDE.U32 R4, R30, c[0x0][0x190], R2 ;  /* 0x000064001e047a25 */ /* 0x000fe200078e0002 */
[----:B------:R-:W-:Y:S02]  /*09a0*/  @!P0 IADD3 R0, -R0, RZ, RZ ;  /* 0x000000ff00008210 */ /* 0x000fe40007ffe1ff */
[----:B------:R-:W-:Y:S01]  /*09b0*/  @!P2 LOP3.LUT R0, RZ, c[0x0][0x1c8], RZ, 0x33, !PT ;  /* 0x00007200ff00aa12 */ /* 0x000fe200078e33ff */
[----:B------:R-:W-:Y:S01]  /*09c0*/  IMAD R12, R24, c[0x0][0x18c], R12 ;  /* 0x00006300180c7a24 */ /* 0x000fe200078e020c */
[----:B------:R-:W-:Y:S01]  /*09d0*/  LEA R2, P0, R4, c[0x0][0x160], 0x1 ;  /* 0x0000580004027a11 */ /* 0x000fe200078008ff */
[----:B------:R-:W-:-:S04]  /*09e0*/  IMAD.WIDE.U32 R8, R24, c[0x0][0x188], R8 ;  /* 0x0000620018087a25 */ /* 0x000fc800078e0008 */
[----:B------:R-:W-:Y:S01]  /*09f0*/  IMAD.IADD R3, R5, 0x1, R11 ;  /* 0x0000000105037824 */ /* 0x000fe200078e020b */
[----:B------:R-:W-:Y:S01]  /*0a00*/  IADD3 R11, R9, R12, RZ ;  /* 0x0000000c090b7210 */ /* 0x000fe20007ffe0ff */
[----:B------:R-:W-:Y:S01]  /*0a10*/  IMAD.SHL.U32 R14, R14, 0x40, RZ ;  /* 0x000000400e0e7824 */ /* 0x000fe200078e00ff */
[----:B------:R-:W-:Y:S01]  /*0a20*/  SHF.R.S32.HI R9, RZ, 0x1f, R0 ;  /* 0x0000001fff097819 */ /* 0x000fe20000011400 */
[----:B------:R-:W-:Y:S01]  /*0a30*/  IMAD.SHL.U32 R226, R226, 0x2, RZ ;  /* 0x00000002e2e27824 */ /* 0x000fe200078e00ff */
[----:B------:R-:W-:Y:S01]  /*0a40*/  LEA.HI.X R3, R4, c[0x0][0x164], R3, 0x1, P0 ;  /* 0x0000590004037a11 */ /* 0x000fe200000f0c03 */
[----:B------:R-:W-:Y:S01]  /*0a50*/  IMAD.WIDE.U32 R26, R0, c[0x0][0x1b0], R6 ;  /* 0x00006c00001a7a25 */ /* 0x000fe200078e0006 */
[----:B------:R-:W-:Y:S02]  /*0a60*/  IADD3 R4, P0, R14, R2, RZ ;  /* 0x000000020e047210 */ /* 0x000fe40007f1e0ff */
[----:B------:R-:W-:Y:S01]  /*0a70*/  MOV R10, R8 ;  /* 0x00000008000a7202 */ /* 0x000fe20000000f00 */
[----:B------:R-:W-:Y:S01]  /*0a80*/  IMAD R8, R9, c[0x0][0x1b0], RZ ;  /* 0x00006c0009087a24 */ /* 0x000fe200078e02ff */
[----:B------:R1:W-:Y:S01]  /*0a90*/  LDGSTS.E.BYPASS.LTC128B.128 [R226], [R2.64] ;  /* 0x0000000002e27fae */ /* 0x0003e2000b901d46 */
[----:B------:R-:W-:Y:S01]  /*0aa0*/  IMAD.X R5, R13, 0x1, R3, P0 ;  /* 0x000000010d057824 */ /* 0x000fe200000e0603 */
[----:B------:R-:W-:Y:S01]  /*0ab0*/  MOV R172, R26 ;  /* 0x0000001a00ac7202 */ /* 0x000fe20000000f00 */
[----:B------:R-:W-:Y:S01]  /*0ac0*/  IMAD.WIDE.U32 R24, R0, c[0x0][0x1b8], R10 ;  /* 0x00006e0000187a25 */ /* 0x000fe200078e000a */
[----:B------:R1:W-:Y:S01]  /*0ad0*/  LDGSTS.E.BYPASS.LTC128B.128 [R226+0x2000], [R2.64+0x40] ;  /* 0x0200004002e27fae */ /* 0x0003e2000b901d46 */
[----:B------:R-:W-:-:S03]  /*0ae0*/  SHF.R.S32.HI R11, RZ, 0x1, R15 ;  /* 0x00000001ff0b7819 */ /* 0x000fc6000001140f */
[----:B------:R1:W-:Y:S01]  /*0af0*/  LDGSTS.E.BYPASS.LTC128B.128 [R226+0x4000], [R2.64+0x80] ;  /* 0x0400008002e27fae */ /* 0x0003e2000b901d46 */
[----:B------:R-:W-:-:S03]  /*0b00*/  MOV R22, R24 ;  /* 0x0000001800167202 */ /* 0x000fc60000000f00 */
[----:B------:R2:W-:Y:S04]  /*0b10*/  LDGSTS.E.BYPASS.LTC128B.128 [R226+0x800], [R4.64] ;  /* 0x0080000004e27fae */ /* 0x0005e8000b901d46 */
[----:B------:R2:W-:Y:S04]  /*0b20*/  LDGSTS.E.BYPASS.LTC128B.128 [R226+0x2800], [R4.64+0x40] ;  /* 0x0280004004e27fae */ /* 0x0005e8000b901d46 */
[----:B------:R2:W-:Y:S04]  /*0b30*/  LDGSTS.E.BYPASS.LTC128B.128 [R226+0x4800], [R4.64+0x80] ;  /* 0x0480008004e27fae */ /* 0x0005e8000b901d46 */
[----:B------:R-:W-:Y:S01]  /*0b40*/  STL.64 [R1+0x30], R26 ;  /* 0x0000301a01007387 */ /* 0x000fe20000100a00 */
[----:B-1----:R-:W-:Y:S01]  /*0b50*/  IMAD R3, R0, c[0x0][0x1b4], R8 ;  /* 0x00006d0000037a24 */ /* 0x002fe200078e0208 */
[----:B------:R-:W-:-:S04]  /*0b60*/  IADD3 R2, P0, R14, R4, RZ ;  /* 0x000000040e027210 */ /* 0x000fc80007f1e0ff */
[----:B------:R-:W-:Y:S01]  /*0b70*/  IADD3 R173, R27, R3, RZ ;  /* 0x000000031bad7210 */ /* 0x000fe20007ffe0ff */
[----:B------:R-:W-:Y:S01]  /*0b80*/  IMAD.X R3, R13, 0x1, R5, P0 ;  /* 0x000000010d037824 */ /* 0x000fe200000e0605 */
[----:B------:R-:W-:-:S03]  /*0b90*/  IADD3 R6, P0, R14, R2, RZ ;  /* 0x000000020e067210 */ /* 0x000fc60007f1e0ff */
[----:B------:R-:W-:Y:S01]  /*0ba0*/  STL.64 [R1+0x28], R172 ;  /* 0x000028ac01007387 */ /* 0x000fe20000100a00 */
[----:B--2---:R-:W-:Y:S02]  /*0bb0*/  IMAD R4, R9, c[0x0][0x1b8], RZ ;  /* 0x00006e0009047a24 */ /* 0x004fe400078e02ff */
[----:B------:R-:W-:Y:S01]  /*0bc0*/  IMAD.WIDE.U32 R8, R164, R170, R172 ;  /* 0x000000aaa4087225 */ /* 0x000fe200078e00ac */
[----:B------:R1:W-:Y:S03]  /*0bd0*/  LDGSTS.E.BYPASS.LTC128B.128 [R226+0x1000], [R2.64] ;  /* 0x0100000002e27fae */ /* 0x0003e6000b901d46 */
[----:B------:R-:W-:Y:S01]  /*0be0*/  IMAD R10, R0, c[0x0][0x1bc], R4 ;  /* 0x00006f00000a7a24 */ /* 0x000fe200078e0204 */
[----:B------:R-:W-:Y:S01]  /*0bf0*/  IADD3 R0, R9, R19, RZ ;  /* 0x0000001309007210 */ /* 0x000fe20007ffe0ff */
[----:B------:R-:W-:Y:S01]  /*0c00*/  IMAD.X R7, R13, 0x1, R3, P0 ;  /* 0x000000010d077824 */ /* 0x000fe200000e0603 */
[----:B------:R-:W-:Y:S01]  /*0c10*/  LEA R4, P0, R8, c[0x0][0x168], 0x1 ;  /* 0x00005a0008047a11 */ /* 0x000fe200078008ff */
[----:B------:R1:W-:Y:S01]  /*0c20*/  LDGSTS.E.BYPASS.LTC128B.128 [R226+0x3000], [R2.64+0x40] ;  /* 0x0300004002e27fae */ /* 0x0003e2000b901d46 */
[----:B------:R-:W-:Y:S01]  /*0c30*/  IMAD.IADD R23, R25, 0x1, R10 ;  /* 0x0000000119177824 */ /* 0x000fe200078e020a */
[----:B------:R-:W-:-:S02]  /*0c40*/  LEA R9, R16, R17, 0x3 ;  /* 0x0000001110097211 */ /* 0x000fc400078e18ff */
[----:B------:R1:W-:Y:S01]  /*0c50*/  LDGSTS.E.BYPASS.LTC128B.128 [R226+0x5000], [R2.64+0x80] ;  /* 0x0500008002e27fae */ /* 0x0003e2000b901d46 */
[----:B------:R-:W-:Y:S01]  /*0c60*/  LEA.HI.X R5, R8, c[0x0][0x16c], R0, 0x1, P0 ;  /* 0x00005b0008057a11 */ /* 0x000fe200000f0c00 */
[----:B------:R-:W-:Y:S02]  /*0c70*/  IMAD.SHL.U32 R0, R11, 0x40, RZ ;  /* 0x000000400b007824 */ /* 0x000fe400078e00ff */
[----:B------:R2:W-:Y:S03]  /*0c80*/  LDGSTS.E.BYPASS.LTC128B.128 [R226+0x1800], [R6.64] ;  /* 0x0180000006e27fae */ /* 0x0005e6000b901d46 */
[----:B------:R-:W-:Y:S01]  /*0c90*/  LOP3.LUT R0, R0, 0xc0, RZ, 0xc0, !PT ;  /* 0x000000c000007812 */ /* 0x000fe200078ec0ff */
[----:B------:R2:W-:Y:S03]  /*0ca0*/  LDGSTS.E.BYPASS.LTC128B.128 [R226+0x3800], [R6.64+0x40] ;  /* 0x0380004006e27fae */ /* 0x0005e6000b901d46 */
[----:B------:R-:W-:Y:S01]  /*0cb0*/  LOP3.LUT R8, R0, 0x8, R21, 0xf8, !PT ;  /* 0x0000000800087812 */ /* 0x000fe200078ef815 */
[----:B------:R2:W-:Y:S04]  /*0cc0*/  LDGSTS.E.BYPASS.LTC128B.128 [R226+0x5800], [R6.64+0x80] ;  /* 0x0580008006e27fae */ /* 0x0005e8000b901d46 */
[----:B------:R3:W-:Y:S04]  /*0cd0*/  LDGSTS.E.BYPASS.LTC128B.128 [R226+0x6000], [R4.64] ;  /* 0x0600000004e27fae */ /* 0x0007e8000b901d46 */
[----:B------:R3:W-:Y:S04]  /*0ce0*/  LDGSTS.E.BYPASS.LTC128B.128 [R226+0x7000], [R4.64+0x40] ;  /* 0x0700004004e27fae */ /* 0x0007e8000b901d46 */
[----:B------:R3:W-:Y:S01]  /*0cf0*/  LDGSTS.E.BYPASS.LTC128B.128 [R226+0x8000], [R4.64+0x80] ;  /* 0x0800008004e27fae */ /* 0x0007e2000b901d46 */
[----:B-1----:R-:W-:-:S03]  /*0d00*/  IADD3 R2, P0, R170, R4, RZ ;  /* 0x00000004aa027210 */ /* 0x002fc60007f1e0ff */
[----:B------:R-:W-:Y:S02]  /*0d10*/  STL.64 [R1+0x20], R24 ;  /* 0x0000201801007387 */ /* 0x000fe40000100a00 */
[----:B------:R-:W-:Y:S02]  /*0d20*/  IMAD.X R3, R171, 0x1, R5, P0 ;  /* 0x00000001ab037824 */ /* 0x000fe400000e0605 */
[----:B------:R-:W-:Y:S04]  /*0d30*/  STL.64 [R1+0x8], R22 ;  /* 0x0000081601007387 */ /* 0x000fe80000100a00 */
[----:B------:R1:W-:Y:S01]  /*0d40*/  LDGSTS.E.BYPASS.LTC128B.128 [R226+0x6800], [R2.64] ;  /* 0x0680000002e27fae */ /* 0x0003e2000b901d46 */
[----:B--2---:R-:W-:-:S03]  /*0d50*/  SHF.R.U32.HI R7, RZ, 0x3, R0 ;  /* 0x00000003ff077819 */ /* 0x004fc60000011600 */
[----:B------:R1:W-:Y:S01]  /*0d60*/  LDGSTS.E.BYPASS.LTC128B.128 [R226+0x7800], [R2.64+0x40] ;  /* 0x0780004002e27fae */ /* 0x0003e2000b901d46 */
[----:B------:R-:W-:-:S03]  /*0d70*/  LOP3.LUT R7, R8, R7, RZ, 0x3c, !PT ;  /* 0x0000000708077212 */ /* 0x000fc600078e3cff */
[----:B------:R1:W-:Y:S04]  /*0d80*/  LDGSTS.E.BYPASS.LTC128B.128 [R226+0x8800], [R2.64+0x80] ;  /* 0x0880008002e27fae */ /* 0x0003e8000b901d46 */
[----:B------:R-:W0:Y:S01]  /*0d90*/  LDGDEPBAR ;  /* 0x00000000000079af */ /* 0x000e220000000000 */
[----:B---3--:R-:W-:Y:S01]  /*0da0*/  SHF.L.U32 R4, R36, 0x6, RZ ;  /* 0x0000000624047819 */ /* 0x008fe200000006ff */
[----:B------:R-:W-:-:S03]  /*0db0*/  IMAD.SHL.U32 R5, R16, 0x8, RZ ;  /* 0x0000000810057824 */ /* 0x000fc600078e00ff */
[----:B------:R-:W-:-:S04]  /*0dc0*/  LOP3.LUT R4, R4, 0xc0, RZ, 0xc0, !PT ;  /* 0x000000c004047812 */ /* 0x000fc800078ec0ff */
[----:B------:R-:W-:Y:S02]  /*0dd0*/  LOP3.LUT R6, R4, 0x8, R5, 0xf8, !PT ;  /* 0x0000000804067812 */ /* 0x000fe400078ef805 */
[----:B------:R-:W-:-:S04]  /*0de0*/  SHF.R.U32.HI R5, RZ, 0x3, R4 ;  /* 0x00000003ff057819 */ /* 0x000fc80000011604 */
[----:B------:R-:W-:Y:S02]  /*0df0*/  LOP3.LUT R148, R6, R5, RZ, 0x3c, !PT ;  /* 0x0000000506947212 */ /* 0x000fe400078e3cff */
[----:B-1----:R-:W-:Y:S01]  /*0e00*/  SHF.L.U32 R2, R18, 0x5, RZ ;  /* 0x0000000512027819 */ /* 0x002fe200000006ff */
[----:B------:R-:W-:-:S04]  /*0e10*/  DEPBAR.LE SB0, 0x0 ;  /* 0x000080000000791a */ /* 0x000fc80000000000 */
[----:B------:R-:W-:Y:S01]  /*0e20*/  LOP3.LUT R149, R2, 0xffffff00, RZ, 0xc0, !PT ;  /* 0xffffff0002957812 */ /* 0x000fe200078ec0ff */
[----:B------:R-:W-:-:S04]  /*0e30*/  IMAD.WIDE.U32 R2, R164, R29, R22 ;  /* 0x0000001da4027225 */ /* 0x000fc800078e0016 */
[----:B------:R-:W-:Y:S01]  /*0e40*/  IMAD.IADD R0, R3, 0x1, R20 ;  /* 0x0000000103007824 */ /* 0x000fe200078e0214 */
[----:B------:R-:W-:Y:S01]  /*0e50*/  BAR.SYNC.DEFER_BLOCKING 0x0 ;  /* 0x0000000000007b1d */ /* 0x000fe20000010000 */
[C---:B------:R-:W-:Y:S02]  /*0e60*/  LEA R4, P0, R2.reuse, c[0x0][0x170], 0x1 ;  /* 0x00005c0002047a11 */ /* 0x040fe400078008ff */
[----:B------:R-:W-:Y:S02]  /*0e70*/  LEA R3, R165, R149, 0x9 ;  /* 0x00000095a5037211 */ /* 0x000fe400078e48ff */
[----:B------:R-:W-:Y:S01]  /*0e80*/  LEA.HI.X R5, R2, c[0x0][0x174], R0, 0x1, P0 ;  /* 0x00005d0002057a11 */ /* 0x000fe200000f0c00 */
[----:B------:R-:W-:Y:S01]  /*0e90*/  IMAD.U32 R0, R9, 0x20, R7 ;  /* 0x0000002009007824 */ /* 0x000fe200078e0007 */
[----:B------:R-:W-:Y:S02]  /*0ea0*/  LEA R2, R160, R3, 0x5 ;  /* 0x00000003a0027211 */ /* 0x000fe400078e28ff */
[----:B------:R-:W-:Y:S01]  /*0eb0*/  IADD3 R6, P0, R29, R4, RZ ;  /* 0x000000041d067210 */ /* 0x000fe20007f1e0ff */
[----:B------:R-:W-:Y:S01]  /*0ec0*/  IMAD.SHL.U32 R3, R0, 0x2, RZ ;  /* 0x0000000200037824 */ /* 0x000fe200078e00ff */
[----:B------:R-:W-:-:S02]  /*0ed0*/  IADD3 R2, R148, R2, RZ ;  /* 0x0000000294027210 */ /* 0x000fc40007ffe0ff */
[----:B------:R-:W-:Y:S02]  /*0ee0*/  IADD3.X R7, R28, R5, RZ, P0, !PT ;  /* 0x000000051c077210 */ /* 0x000fe400007fe4ff */
[----:B------:R-:W-:Y:S02]  /*0ef0*/  SHF.L.U32 R224, R2, 0x1, RZ ;  /* 0x0000000102e07819 */ /* 0x000fe400000006ff */
[----:B------:R-:W-:Y:S02]  /*0f00*/  LOP3.LUT P0, RZ, R11, 0x2, RZ, 0xc0, !PT ;  /* 0x000000020bff7812 */ /* 0x000fe4000780c0ff */
[----:B------:R-:W-:Y:S01]  /*0f10*/  LEA R223, R0, 0x6000, 0x1 ;  /* 0x0000600000df7811 */ /* 0x000fe200078e08ff */
        /* <DEDUP_REMOVED lines=10> */
[----:B------:R-:W3:Y:S04]  /*0fc0*/  LDSM.16.M88.4 R20, [R3+0x6000] ;  /* 0x006000000314783b */ /* 0x000ee80000000200 */
[----:B------:R-:W4:Y:S01]  /*0fd0*/  LDSM.16.M88.4 R12, [R224+0x1000] ;  /* 0x00100000e00c783b */ /* 0x000f220000000200 */
[----:B-1----:R-:W-:-:S03]  /*0fe0*/  MOV R4, 0x20 ;  /* 0x0000002000047802 */ /* 0x002fc60000000f00 */
[----:B------:R-:W1:Y:S01]  /*0ff0*/  LDSM.16.M88.4 R32, [R3+0x6400] ;  /* 0x006400000320783b */ /* 0x000e620000000200 */
[----:B------:R-:W-:Y:S02]  /*1000*/  MOV R5, 0x5 ;  /* 0x0000000500057802 */ /* 0x000fe40000000f00 */
[C---:B------:R-:W-:Y:S01]  /*1010*/  SEL R2, R4.reuse, 0xffffffe0, !P0 ;  /* 0xffffffe004027807 */ /* 0x040fe20004000000 */
[----:B------:R-:W5:Y:S01]  /*1020*/  LDSM.16.M88.4 R28, [R3+0x6800] ;  /* 0x00680000031c783b */ /* 0x000f620000000200 */
[----:B------:R-:W-:Y:S02]  /*1030*/  SEL R4, R4, 0xffffffe0, !P1 ;  /* 0xffffffe004047807 */ /* 0x000fe40004800000 */
[----:B------:R-:W-:Y:S01]  /*1040*/  IADD3 R222, R223, R2, RZ ;  /* 0x00000002dfde7210 */ /* 0x000fe20007ffe0ff */
[----:B------:R-:W1:Y:S01]  /*1050*/  LDSM.16.M88.4 R24, [R3+0x6c00] ;  /* 0x006c00000318783b */ /* 0x000e620000000200 */
[----:B------:R-:W-:Y:S01]  /*1060*/  ISETP.NE.AND P0, PT, R182, 0x1, PT ;  /* 0x00000001b600780c */ /* 0x000fe20003f05270 */
[----:B------:R-:W-:-:S02]  /*1070*/  IMAD.IADD R225, R224, 0x1, R4 ;  /* 0x00000001e0e17824 */ /* 0x000fc400078e0204 */
[----:B------:R-:W-:Y:S04]  /*1080*/  LDSM.16.M88.4 R44, [R222] ;  /* 0x00000000de2c783b */ /* 0x000fe80000000200 */
[----:B------:R-:W1:Y:S04]  /*1090*/  LDSM.16.M88.4 R40, [R225] ;  /* 0x00000000e128783b */ /* 0x000e680000000200 */
[----:B------:R-:W2:Y:S04]  /*10a0*/  LDSM.16.M88.4 R8, [R225+0x1000] ;  /* 0x00100000e108783b */ /* 0x000ea80000000200 */
[----:B------:R-:W-:Y:S04]  /*10b0*/  LDSM.16.M88.4 R76, [R3+0x7000] ;  /* 0x00700000034c783b */ /* 0x000fe80000000200 */
[----:B------:R-:W2:Y:S01]  /*10c0*/  LDSM.16.M88.4 R36, [R224+0x2000] ;  /* 0x00200000e024783b */ /* 0x000ea20000000200 */
[-C--:B---3--:R-:W-:Y:S03]  /*10d0*/  HMMA.16816.F32 R48, R16, R20.reuse, RZ ;  /* 0x000000141030723c */ /* 0x088fe600000018ff */
[----:B------:R-:W3:Y:S04]  /*10e0*/  LDSM.16.M88.4 R60, [R222+0x400] ;  /* 0x00040000de3c783b */ /* 0x000ee80000000200 */
[----:B------:R-:W2:Y:S01]  /*10f0*/  LDSM.16.M88.4 R100, [R222+0xc00] ;  /* 0x000c0000de64783b */ /* 0x000ea20000000200 */
[C---:B----4-:R-:W-:Y:S03]  /*1100*/  HMMA.16816.F32 R52, R12.reuse, R20, RZ ;  /* 0x000000140c34723c */ /* 0x050fe600000018ff */
[----:B------:R-:W4:Y:S04]  /*1110*/  LDSM.16.M88.4 R92, [R222+0x800] ;  /* 0x00080000de5c783b */ /* 0x000f280000000200 */
[----:B------:R-:W-:Y:S01]  /*1120*/  LDSM.16.M88.4 R56, [R222+0x1000] ;  /* 0x00100000de38783b */ /* 0x000fe20000000200 */
[C---:B------:R-:W-:Y:S03]  /*1130*/  HMMA.16816.F32 R96, R12.reuse, R22, RZ ;  /* 0x000000160c60723c */ /* 0x040fe600000018ff */
[----:B------:R-:W0:Y:S05]  /*1140*/  LDGDEPBAR ;  /* 0x00000000000079af */ /* 0x000e2a0000000000 */
[C---:B-1----:R-:W-:Y:S08]  /*1150*/  HMMA.16816.F32 R88, R12.reuse, R32, RZ ;  /* 0x000000200c58723c */ /* 0x042ff000000018ff */
[C---:B-----5:R-:W-:Y:S08]  /*1160*/  HMMA.16816.F32 R80, R12.reuse, R28, RZ ;  /* 0x0000001c0c50723c */ /* 0x060ff000000018ff */
[C---:B------:R-:W-:Y:S08]  /*1170*/  HMMA.16816.F32 R68, R12.reuse, R24, RZ ;  /* 0x000000180c44723c */ /* 0x040ff000000018ff */
[C---:B------:R-:W-:Y:S08]  /*1180*/  HMMA.16816.F32 R84, R12.reuse, R34, RZ ;  /* 0x000000220c54723c */ /* 0x040ff000000018ff */
[C---:B------:R-:W-:Y:S08]  /*1190*/  HMMA.16816.F32 R72, R12.reuse, R30, RZ ;  /* 0x0000001e0c48723c */ /* 0x040ff000000018ff */
[----:B------:R-:W-:Y:S08]  /*11a0*/  HMMA.16816.F32 R64, R12, R26, RZ ;  /* 0x0000001a0c40723c */ /* 0x000ff000000018ff */
[----:B------:R-:W-:Y:S01]  /*11b0*/  HMMA.16816.F32 R12, R40, R44, R48 ;  /* 0x0000002c280c723c */ /* 0x000fe20000001830 */
[----:B------:R-:W-:Y:S07]  /*11c0*/  LDSM.16.M88.4 R48, [R222+0x2000] ;  /* 0x00200000de30783b */ /* 0x000fee0000000200 */
[C---:B------:R-:W-:Y:S08]  /*11d0*/  HMMA.16816.F32 R104, R16.reuse, R22, RZ ;  /* 0x000000161068723c */ /* 0x040ff000000018ff */
[C---:B------:R-:W-:Y:S08]  /*11e0*/  HMMA.16816.F32 R20, R16.reuse, R32, RZ ;  /* 0x000000201014723c */ /* 0x040ff000000018ff */
[C---:B------:R-:W-:Y:S01]  /*11f0*/  HMMA.16816.F32 R120, R16.reuse, R34, RZ ;  /* 0x000000221078723c */ /* 0x040fe200000018ff */
[----:B------:R-:W1:Y:S07]  /*1200*/  LDSM.16.M88.4 R32, [R224+0x3000] ;  /* 0x00300000e020783b */ /* 0x000e6e0000000200 */
[C---:B------:R-:W-:Y:S08]  /*1210*/  HMMA.16816.F32 R112, R16.reuse, R28, RZ ;  /* 0x0000001c1070723c */ /* 0x040ff000000018ff */
[C---:B------:R-:W-:Y:S01]  /*1220*/  HMMA.16816.F32 R132, R16.reuse, R30, RZ ;  /* 0x0000001e1084723c */ /* 0x040fe200000018ff */
[----:B------:R-:W5:Y:S07]  /*1230*/  LDSM.16.M88.4 R28, [R225+0x2000] ;  /* 0x00200000e11c783b */ /* 0x000f6e0000000200 */
[C---:B------:R-:W-:Y:S08]  /*1240*/  HMMA.16816.F32 R116, R16.reuse, R24, RZ ;  /* 0x000000181074723c */ /* 0x040ff000000018ff */
[----:B------:R-:W-:Y:S01]  /*1250*/  HMMA.16816.F32 R124, R16, R26, RZ ;  /* 0x0000001a107c723c */ /* 0x000fe200000018ff */
[----:B------:R-:W1:Y:S07]  /*1260*/  LDSM.16.M88.4 R24, [R225+0x3000] ;  /* 0x00300000e118783b */ /* 0x000e6e0000000200 */
[----:B--2---:R-:W-:Y:S08]  /*1270*/  HMMA.16816.F32 R16, R8, R44, R52 ;  /* 0x0000002c0810723c */ /* 0x004ff00000001834 */
[----:B------:R-:W-:Y:S08]  /*1280*/  HMMA.16816.F32 R12, R36, R76, R12 ;  /* 0x0000004c240c723c */ /* 0x000ff0000000180c */
[C---:B---3--:R-:W-:Y:S08]  /*1290*/  HMMA.16816.F32 R128, R8.reuse, R60, R88 ;  /* 0x0000003c0880723c */ /* 0x048ff00000001858 */
[C---:B------:R-:W-:Y:S08]  /*12a0*/  HMMA.16816.F32 R152, R8.reuse, R100, R68 ;  /* 0x000000640898723c */ /* 0x040ff00000001844 */
[----:B------:R-:W-:Y:S08]  /*12b0*/  HMMA.16816.F32 R96, R8, R46, R96 ;  /* 0x0000002e0860723c */ /* 0x000ff00000001860 */
[C---:B------:R-:W-:Y:S01]  /*12c0*/  HMMA.16816.F32 R88, R40.reuse, R60, R20 ;  /* 0x0000003c2858723c */ /* 0x040fe20000001814 */
[----:B------:R-:W-:Y:S07]  /*12d0*/  LDSM.16.M88.4 R20, [R224+0x4000] ;  /* 0x00400000e014783b */ /* 0x000fee0000000200 */
[----:B------:R-:W-:Y:S01]  /*12e0*/  HMMA.16816.F32 R68, R40, R46, R104 ;  /* 0x0000002e2844723c */ /* 0x000fe20000001868 */
[----:B------:R-:W2:Y:S07]  /*12f0*/  LDSM.16.M88.4 R44, [R3+0x8000] ;  /* 0x00800000032c783b */ /* 0x000eae0000000200 */
[C---:B----4-:R-:W-:Y:S08]  /*1300*/  HMMA.16816.F32 R140, R8.reuse, R92, R80 ;  /* 0x0000005c088c723c */ /* 0x050ff00000001850 */
[C---:B------:R-:W-:Y:S08]  /*1310*/  HMMA.16816.F32 R136, R8.reuse, R62, R84 ;  /* 0x0000003e0888723c */ /* 0x040ff00000001854 */
[C---:B------:R-:W-:Y:S08]  /*1320*/  HMMA.16816.F32 R144, R8.reuse, R94, R72 ;  /* 0x0000005e0890723c */ /* 0x040ff00000001848 */
[----:B------:R-:W-:Y:S08]  /*1330*/  HMMA.16816.F32 R156, R8, R102, R64 ;  /* 0x00000066089c723c */ /* 0x000ff00000001840 */
[----:B-1----:R-:W-:Y:S01]  /*1340*/  HMMA.16816.F32 R8, R32, R76, R16 ;  /* 0x0000004c2008723c */ /* 0x002fe20000001810 */
[----:B------:R-:W1:Y:S07]  /*1350*/  LDSM.16.M88.4 R16, [R224+0x5000] ;  /* 0x00500000e010783b */ /* 0x000e6e0000000200 */
[----:B-----5:R-:W-:Y:S01]  /*1360*/  HMMA.16816.F32 R52, R28, R56, R12 ;  /* 0x000000381c34723c */ /* 0x020fe2000000180c */
[----:B------:R-:W3:Y:S07]  /*1370*/  LDSM.16.M88.4 R12, [R225+0x4000] ;  /* 0x00400000e10c783b */ /* 0x000eee0000000200 */
[----:B------:R-:W-:Y:S08]  /*1380*/  HMMA.16816.F32 R68, R36, R78, R68 ;  /* 0x0000004e2444723c */ /* 0x000ff00000001844 */
[----:B------:R-:W-:Y:S01]  /*1390*/  HMMA.16816.F32 R64, R24, R56, R8 ;  /* 0x000000381840723c */ /* 0x000fe20000001808 */
[----:B------:R-:W-:Y:S07]  /*13a0*/  LDSM.16.M88.4 R8, [R225+0x5000] ;  /* 0x00500000e108783b */ /* 0x000fee0000000200 */
[----:B--2---:R-:W-:Y:S01]  /*13b0*/  HMMA.16816.F32 R72, R20, R44, R52 ;  /* 0x0000002c1448723c */ /* 0x004fe20000001834 */
[----:B------:R-:W2:Y:S07]  /*13c0*/  LDSM.16.M88.4 R52, [R3+0x7400] ;  /* 0x007400000334783b */ /* 0x000eae0000000200 */
[----:B------:R-:W-:Y:S08]  /*13d0*/  HMMA.16816.F32 R76, R32, R78, R96 ;  /* 0x0000004e204c723c */ /* 0x000ff00000001860 */
[----:B------:R-:W-:Y:S01]  /*13e0*/  HMMA.16816.F32 R104, R40, R62, R120 ;  /* 0x0000003e2868723c */ /* 0x000fe20000001878 */
[----:B------:R-:W4:Y:S07]  /*13f0*/  LDSM.16.M88.4 R60, [R222+0x1400] ;  /* 0x00140000de3c783b */ /* 0x000f2e0000000200 */
[----:B-1----:R-:W-:Y:S08]  /*1400*/  HMMA.16816.F32 R64, R16, R44, R64 ;  /* 0x0000002c1040723c */ /* 0x002ff00000001840 */
[----:B------:R-:W-:Y:S08]  /*1410*/  HMMA.16816.F32 R68, R28, R58, R68 ;  /* 0x0000003a1c44723c */ /* 0x000ff00000001844 */
[----:B---3--:R-:W-:Y:S08]  /*1420*/  HMMA.16816.F32 R80, R12, R48, R72 ;  /* 0x000000300c50723c */ /* 0x008ff00000001848 */
[----:B------:R-:W-:Y:S08]  /*1430*/  HMMA.16816.F32 R76, R24, R58, R76 ;  /* 0x0000003a184c723c */ /* 0x000ff0000000184c */
[----:B--2---:R-:W-:Y:S08]  /*1440*/  HMMA.16816.F32 R72, R36, R52, R88 ;  /* 0x000000342448723c */ /* 0x004ff00000001858 */
[----:B------:R-:W-:Y:S01]  /*1450*/  HMMA.16816.F32 R112, R40, R92, R112 ;  /* 0x0000005c2870723c */ /* 0x000fe20000001870 */
[----:B------:R-:W-:-:S04]  /*1460*/  FMUL.FTZ R0, R80, c[0x0][0x2ec] ;  /* 0x0000bb0050007a20 */ /* 0x000fc80000410000 */
[----:B------:R1:W2:Y:S03]  /*1470*/  MUFU.TANH R162, R0 ;  /* 0x0000000000a27308 */ /* 0x0002a60000002400 */
[C---:B------:R-:W-:Y:S08]  /*1480*/  HMMA.16816.F32 R116, R40.reuse, R100, R116 ;  /* 0x000000642874723c */ /* 0x040ff00000001874 */
[----:B------:R-:W-:Y:S01]  /*1490*/  HMMA.16816.F32 R132, R40, R94, R132 ;  /* 0x0000005e2884723c */ /* 0x000fe20000001884 */
[----:B-1----:R-:W-:-:S07]  /*14a0*/  FMUL.FTZ R0, R81, c[0x0][0x2ec] ;  /* 0x0000bb0051007a20 */ /* 0x002fce0000410000 */
[----:B------:R-:W-:Y:S01]  /*14b0*/  HMMA.16816.F32 R124, R40, R102, R124 ;  /* 0x00000066287c723c */ /* 0x000fe2000000187c */
[----:B------:R-:W1:Y:S01]  /*14c0*/  LDSM.16.M88.4 R40, [R3+0x8400] ;  /* 0x008400000328783b */ /* 0x000e620000000200 */
[----:B------:R3:W1:Y:S06]  /*14d0*/  MUFU.TANH R150, R0 ;  /* 0x0000000000967308 */ /* 0x00066c0000002400 */
[----:B------:R-:W-:Y:S08]  /*14e0*/  HMMA.16816.F32 R84, R8, R48, R64 ;  /* 0x000000300854723c */ /* 0x000ff00000001840 */
[----:B------:R-:W-:Y:S01]  /*14f0*/  HMMA.16816.F32 R64, R20, R46, R68 ;  /* 0x0000002e1440723c */ /* 0x000fe20000001844 */
[----:B---3--:R-:W-:-:S04]  /*1500*/  FMUL.FTZ R0, R82, c[0x0][0x2ec] ;  /* 0x0000bb0052007a20 */ /* 0x008fc80000410000 */
[----:B------:R3:W1:Y:S03]  /*1510*/  MUFU.TANH R163, R0 ;  /* 0x0000000000a37308 */ /* 0x0006660000002400 */
[----:B------:R-:W-:Y:S08]  /*1520*/  HMMA.16816.F32 R56, R32, R52, R128 ;  /* 0x000000342038723c */ /* 0x000ff00000001880 */
[----:B------:R-:W-:Y:S01]  /*1530*/  HMMA.16816.F32 R68, R16, R46, R76 ;  /* 0x0000002e1044723c */ /* 0x000fe2000000184c */
[----:B------:R-:W5:Y:S01]  /*1540*/  LDSM.16.M88.4 R44, [R222+0x2400] ;  /* 0x00240000de2c783b */ /* 0x000f620000000200 */
[----:B---3--:R-:W-:-:S06]  /*1550*/  FMUL.FTZ R0, R83, c[0x0][0x2ec] ;  /* 0x0000bb0053007a20 */ /* 0x008fcc0000410000 */
[----:B----4-:R-:W-:Y:S01]  /*1560*/  HMMA.16816.F32 R72, R28, R60, R72 ;  /* 0x0000003c1c48723c */ /* 0x010fe20000001848 */
[----:B------:R3:W4:Y:S07]  /*1570*/  MUFU.TANH R131, R0 ;  /* 0x0000000000837308 */ /* 0x00072e0000002400 */
[----:B------:R-:W-:Y:S08]  /*1580*/  HMMA.16816.F32 R76, R12, R50, R64 ;  /* 0x000000320c4c723c */ /* 0x000ff00000001840 */
[----:B------:R-:W-:Y:S01]  /*1590*/  HMMA.16816.F32 R64, R24, R60, R56 ;  /* 0x0000003c1840723c */ /* 0x000fe20000001838 */
[----:B------:R-:W2:Y:S01]  /*15a0*/  LDSM.16.M88.4 R56, [R3+0x7800] ;  /* 0x007800000338783b */ /* 0x000ea20000000200 */
[----:B---3--:R-:W-:-:S04]  /*15b0*/  FMUL.FTZ R0, R84, c[0x0][0x2ec] ;  /* 0x0000bb0054007a20 */ /* 0x008fc80000410000 */
[----:B------:R3:W1:Y:S02]  /*15c0*/  MUFU.TANH R151, R0 ;  /* 0x0000000000977308 */ /* 0x0006640000002400 */
[----:B------:R-:W-:Y:S08]  /*15d0*/  HMMA.16816.F32 R88, R8, R50, R68 ;  /* 0x000000320858723c */ /* 0x000ff00000001844 */
[----:B------:R-:W-:Y:S01]  /*15e0*/  HMMA.16816.F32 R48, R36, R54, R104 ;  /* 0x000000362430723c */ /* 0x000fe20000001868 */
[----:B---3--:R-:W-:-:S07]  /*15f0*/  FMUL.FTZ R0, R85, c[0x0][0x2ec] ;  /* 0x0000bb0055007a20 */ /* 0x008fce0000410000 */
[----:B-1----:R-:W-:Y:S01]  /*1600*/  HMMA.16816.F32 R68, R20, R40, R72 ;  /* 0x000000281444723c */ /* 0x002fe20000001848 */
[----:B------:R1:W3:Y:S07]  /*1610*/  MUFU.TANH R130, R0 ;  /* 0x0000000000827308 */ /* 0x0002ee0000002400 */
[----:B------:R-:W-:Y:S08]  /*1620*/  HMMA.16816.F32 R72, R32, R54, R136 ;  /* 0x000000362048723c */ /* 0x000ff00000001888 */
[----:B------:R-:W-:Y:S01]  /*1630*/  HMMA.16816.F32 R52, R16, R40, R64 ;  /* 0x000000281034723c */ /* 0x000fe20000001840 */
[----:B-1----:R-:W-:-:S04]  /*1640*/  FMUL.FTZ R0, R86, c[0x0][0x2ec] ;  /* 0x0000bb0056007a20 */ /* 0x002fc80000410000 */
[----:B------:R1:W1:Y:S03]  /*1650*/  MUFU.TANH R161, R0 ;  /* 0x0000000000a17308 */ /* 0x0002660000002400 */
[----:B------:R-:W-:Y:S01]  /*1660*/  HMMA.16816.F32 R64, R28, R62, R48 ;  /* 0x0000003e1c40723c */ /* 0x000fe20000001830 */
[----:B------:R-:W2:Y:S01]  /*1670*/  LDSM.16.M88.4 R48, [R222+0x1800] ;  /* 0x00180000de30783b */ /* 0x000ea20000000200 */
[----:B-1----:R-:W-:Y:S11]  /*1680*/  FMUL.FTZ R0, R87, c[0x0][0x2ec] ;  /* 0x0000bb0057007a20 */ /* 0x002ff60000410000 */
[----:B------:R-:W-:Y:S03]  /*1690*/  @!UPT UIADD3 URZ, URZ, URZ, URZ ;  /* 0x0000003f3f3ff290 */ /* 0x000fe6000fffe03f */
[----:B-----5:R-:W-:Y:S01]  /*16a0*/  HMMA.16816.F32 R80, R8, R44, R52 ;  /* 0x0000002c0850723c */ /* 0x020fe20000001834 */
[----:B------:R-:W1:Y:S01]  /*16b0*/  LDSM.16.M88.4 R52, [R3+0x8800] ;  /* 0x008800000334783b */ /* 0x000e620000000200 */
[----:B------:R5:W1:Y:S06]  /*16c0*/  MUFU.TANH R129, R0 ;  /* 0x0000000000817308 */ /* 0x000a6c0000002400 */
[----:B------:R-:W-:Y:S01]  /*16d0*/  HMMA.16816.F32 R64, R20, R42, R64 ;  /* 0x0000002a1440723c */ /* 0x000fe20000001840 */
[----:B-----5:R-:W-:-:S04]  /*16e0*/  FMUL.FTZ R0, R76, c[0x0][0x2ec] ;  /* 0x0000bb004c007a20 */ /* 0x020fc80000410000 */
[----:B------:R5:W1:Y:S02]  /*16f0*/  MUFU.TANH R128, R0 ;  /* 0x0000000000807308 */ /* 0x000a640000002400 */
[----:B-----5:R-:W-:-:S06]  /*1700*/  FMUL.FTZ R0, R77, c[0x0][0x2ec] ;  /* 0x0000bb004d007a20 */ /* 0x020fcc0000410000 */
[----:B------:R5:W1:Y:S02]  /*1710*/  MUFU.TANH R123, R0 ;  /* 0x00000000007b7308 */ /* 0x000a640000002400 */
[----:B-----5:R-:W-:-:S06]  /*1720*/  FMUL.FTZ R0, R78, c[0x0][0x2ec] ;  /* 0x0000bb004e007a20 */ /* 0x020fcc0000410000 */
[----:B------:R5:W1:Y:S02]  /*1730*/  MUFU.TANH R122, R0 ;  /* 0x00000000007a7308 */ /* 0x000a640000002400 */
[----:B-----5:R-:W-:Y:S02]  /*1740*/  FMUL.FTZ R0, R79, c[0x0][0x2ec] ;  /* 0x0000bb004f007a20 */ /* 0x020fe40000410000 */
[----:B------:R-:W-:Y:S04]  /*1750*/  HMMA.16816.F32 R76, R12, R44, R68 ;  /* 0x0000002c0c4c723c */ /* 0x000fe80000001844 */
[----:B------:R5:W1:Y:S04]  /*1760*/  MUFU.TANH R121, R0 ;  /* 0x0000000000797308 */ /* 0x000a680000002400 */
[----:B------:R-:W-:Y:S08]  /*1770*/  HMMA.16816.F32 R68, R24, R62, R72 ;  /* 0x0000003e1844723c */ /* 0x000ff00000001848 */
[----:B--2---:R-:W-:Y:S01]  /*1780*/  HMMA.16816.F32 R72, R36, R56, R112 ;  /* 0x000000382448723c */ /* 0x004fe20000001870 */
[----:B-----5:R-:W-:-:S04]  /*1790*/  FMUL.FTZ R0, R88, c[0x0][0x2ec] ;  /* 0x0000bb0058007a20 */ /* 0x020fc80000410000 */
[----:B------:R2:W1:Y:S03]  /*17a0*/  MUFU.TANH R120, R0 ;  /* 0x0000000000787308 */ /* 0x0004660000002400 */
[----:B------:R-:W-:Y:S08]  /*17b0*/  HMMA.16816.F32 R60, R32, R56, R140 ;  /* 0x00000038203c723c */ /* 0x000ff0000000188c */
[----:B------:R-:W-:Y:S01]  /*17c0*/  HMMA.16816.F32 R68, R16, R42, R68 ;  /* 0x0000002a1044723c */ /* 0x000fe20000001844 */
[----:B------:R-:W5:Y:S01]  /*17d0*/  LDSM.16.M88.4 R40, [R222+0x2800] ;  /* 0x00280000de28783b */ /* 0x000f620000000200 */
[----:B--2---:R-:W-:-:S06]  /*17e0*/  FMUL.FTZ R0, R89, c[0x0][0x2ec] ;  /* 0x0000bb0059007a20 */ /* 0x004fcc0000410000 */
[-C--:B------:R-:W-:Y:S01]  /*17f0*/  HMMA.16816.F32 R72, R28, R48.reuse, R72 ;  /* 0x000000301c48723c */ /* 0x080fe20000001848 */
[----:B------:R2:W1:Y:S07]  /*1800*/  MUFU.TANH R111, R0 ;  /* 0x00000000006f7308 */ /* 0x00046e0000002400 */
[----:B------:R-:W-:Y:S01]  /*1810*/  HMMA.16816.F32 R60, R24, R48, R60 ;  /* 0x00000030183c723c */ /* 0x000fe2000000183c */
[----:B--2---:R-:W-:-:S04]  /*1820*/  FMUL.FTZ R0, R90, c[0x0][0x2ec] ;  /* 0x0000bb005a007a20 */ /* 0x004fc80000410000 */
[----:B------:R2:W2:Y:S11]  /*1830*/  MUFU.TANH R110, R0 ;  /* 0x00000000006e7308 */ /* 0x0004b60000002400 */
[----:B------:R-:W-:Y:S08]  /*1840*/  @!UPT UIADD3 URZ, URZ, URZ, URZ ;  /* 0x0000003f3f3ff290 */ /* 0x000ff0000fffe03f */
[----:B-1----:R-:W-:Y:S01]  /*1850*/  HMMA.16816.F32 R60, R16, R52, R60 ;  /* 0x00000034103c723c */ /* 0x002fe2000000183c */
[----:B--2---:R-:W-:-:S07]  /*1860*/  FMUL.FTZ R0, R91, c[0x0][0x2ec] ;  /* 0x0000bb005b007a20 */ /* 0x004fce0000410000 */
[----:B------:R-:W-:Y:S01]  /*1870*/  HMMA.16816.F32 R88, R8, R46, R68 ;  /* 0x0000002e0858723c */ /* 0x000fe20000001844 */
[----:B------:R1:W2:Y:S07]  /*1880*/  MUFU.TANH R109, R0 ;  /* 0x00000000006d7308 */ /* 0x0002ae0000002400 */
[----:B------:R-:W-:Y:S08]  /*1890*/  HMMA.16816.F32 R68, R20, R52, R72 ;  /* 0x000000341444723c */ /* 0x000ff00000001848 */
[----:B------:R-:W-:Y:S01]  /*18a0*/  HMMA.16816.F32 R72, R32, R58, R144 ;  /* 0x0000003a2048723c */ /* 0x000fe20000001890 */
[----:B-1----:R-:W-:-:S04]  /*18b0*/  FMUL.FTZ R0, R76, c[0x0][0x2ec] ;  /* 0x0000bb004c007a20 */ /* 0x002fc80000410000 */
[----:B------:R1:W1:Y:S03]  /*18c0*/  MUFU.TANH R106, R0 ;  /* 0x00000000006a7308 */ /* 0x0002660000002400 */
[----:B-----5:R-:W-:Y:S01]  /*18d0*/  HMMA.16816.F32 R84, R8, R40, R60 ;  /* 0x000000280854723c */ /* 0x020fe2000000183c */
[----:B-1----:R-:W-:Y:S11]  /*18e0*/  FMUL.FTZ R0, R77, c[0x0][0x2ec] ;  /* 0x0000bb004d007a20 */ /* 0x002ff60000410000 */
[----:B------:R-:W-:Y:S04]  /*18f0*/  @!UPT UIADD3 URZ, URZ, URZ, URZ ;  /* 0x0000003f3f3ff290 */ /* 0x000fe8000fffe03f */
[----:B------:R-:W-:Y:S01]  /*1900*/  HMMA.16816.F32 R72, R24, R50, R72 ;  /* 0x000000321848723c */ /* 0x000fe20000001848 */
[----:B------:R1:W1:Y:S02]  /*1910*/  MUFU.TANH R107, R0 ;  /* 0x00000000006b7308 */ /* 0x0002640000002400 */
[----:B-1----:R-:W-:-:S06]  /*1920*/  FMUL.FTZ R0, R78, c[0x0][0x2ec] ;  /* 0x0000bb004e007a20 */ /* 0x002fcc0000410000 */
[----:B------:R1:W1:Y:S11]  /*1930*/  MUFU.TANH R105, R0 ;  /* 0x0000000000697308 */ /* 0x0002760000002400 */
[----:B------:R-:W-:Y:S04]  /*1940*/  @!UPT UIADD3 URZ, URZ, URZ, URZ ;  /* 0x0000003f3f3ff290 */ /* 0x000fe8000fffe03f */
[----:B------:R-:W-:Y:S01]  /*1950*/  HMMA.16816.F32 R72, R16, R54, R72 ;  /* 0x000000361048723c */ /* 0x000fe20000001848 */
[----:B-1----:R-:W-:-:S07]  /*1960*/  FMUL.FTZ R0, R79, c[0x0][0x2ec] ;  /* 0x0000bb004f007a20 */ /* 0x002fce0000410000 */
[----:B------:R-:W-:Y:S01]  /*1970*/  HMMA.16816.F32 R76, R12, R46, R64 ;  /* 0x0000002e0c4c723c */ /* 0x000fe20000001840 */
[----:B------:R-:W1:Y:S01]  /*1980*/  LDSM.16.M88.4 R44, [R3+0x7c00] ;  /* 0x007c0000032c783b */ /* 0x000e620000000200 */
[----:B------:R5:W1:Y:S06]  /*1990*/  MUFU.TANH R102, R0 ;  /* 0x0000000000667308 */ /* 0x000a6c0000002400 */
[----:B------:R-:W-:Y:S01]  /*19a0*/  HMMA.16816.F32 R64, R36, R58, R132 ;  /* 0x0000003a2440723c */ /* 0x000fe20000001884 */
[----:B------:R-:W1:Y:S07]  /*19b0*/  LDSM.16.M88.4 R56, [R222+0x1c00] ;  /* 0x001c0000de38783b */ /* 0x000e6e0000000200 */
[----:B------:R-:W-:Y:S01]  /*19c0*/  HMMA.16816.F32 R72, R8, R42, R72 ;  /* 0x0000002a0848723c */ /* 0x000fe20000001848 */
[----:B-----5:R-:W-:-:S04]  /*19d0*/  FMUL.FTZ R0, R80, c[0x0][0x2ec] ;  /* 0x0000bb0050007a20 */ /* 0x020fc80000410000 */
[----:B------:R5:W1:Y:S11]  /*19e0*/  MUFU.TANH R101, R0 ;  /* 0x0000000000657308 */ /* 0x000a760000002400 */
[----:B------:R-:W-:Y:S01]  /*19f0*/  HMMA.16816.F32 R64, R28, R50, R64 ;  /* 0x000000321c40723c */ /* 0x000fe20000001840 */
[----:B------:R-:W2:Y:S01]  /*1a00*/  LDSM.16.M88.4 R48, [R3+0x8c00] ;  /* 0x008c00000330783b */ /* 0x000ea20000000200 */
[----:B-----5:R-:W-:-:S06]  /*1a10*/  FMUL.FTZ R0, R81, c[0x0][0x2ec] ;  /* 0x0000bb0051007a20 */ /* 0x020fcc0000410000 */
[----:B------:R-:W-:Y:S01]  /*1a20*/  FMUL.FTZ R72, R72, c[0x0][0x2ec] ;  /* 0x0000bb0048487a20 */ /* 0x000fe20000410000 */
[----:B------:R5:W1:Y:S01]  /*1a30*/  MUFU.TANH R100, R0 ;  /* 0x0000000000647308 */ /* 0x000a620000002400 */
[----:B------:R-:W-:-:S07]  /*1a40*/  FMUL.FTZ R73, R73, c[0x0][0x2ec] ;  /* 0x0000bb0049497a20 */ /* 0x000fce0000410000 */
[----:B------:R-:W2:Y:S07]  /*1a50*/  MUFU.TANH R72, R72 ;  /* 0x0000004800487308 */ /* 0x000eae0000002400 */
[----:B------:R-:W-:Y:S01]  /*1a60*/  HMMA.16816.F32 R60, R20, R54, R64 ;  /* 0x00000036143c723c */ /* 0x000fe20000001840 */
[----:B-----5:R-:W-:Y:S01]  /*1a70*/  FMUL.FTZ R0, R82, c[0x0][0x2ec] ;  /* 0x0000bb0052007a20 */ /* 0x020fe20000410000 */
[----:B------:R-:W2:Y:S06]  /*1a80*/  MUFU.TANH R73, R73 ;  /* 0x0000004900497308 */ /* 0x000eac0000002400 */
[----:B-1----:R-:W-:Y:S02]  /*1a90*/  HMMA.16816.F32 R52, R36, R46, R124 ;  /* 0x0000002e2434723c */ /* 0x002fe4000000187c */
[----:B------:R1:W1:Y:S11]  /*1aa0*/  MUFU.TANH R99, R0 ;  /* 0x0000000000637308 */ /* 0x0002760000002400 */
[----:B------:R-:W-:Y:S03]  /*1ab0*/  @!UPT UIADD3 URZ, URZ, URZ, URZ ;  /* 0x0000003f3f3ff290 */ /* 0x000fe6000fffe03f */
[----:B------:R-:W-:Y:S01]  /*1ac0*/  HMMA.16816.F32 R64, R12, R42, R60 ;  /* 0x0000002a0c40723c */ /* 0x000fe2000000183c */
[----:B-1----:R-:W-:-:S04]  /*1ad0*/  FMUL.FTZ R0, R83, c[0x0][0x2ec] ;  /* 0x0000bb0053007a20 */ /* 0x002fc80000410000 */
[----:B------:R1:W1:Y:S03]  /*1ae0*/  MUFU.TANH R98, R0 ;  /* 0x0000000000627308 */ /* 0x0002660000002400 */
[----:B------:R-:W-:Y:S01]  /*1af0*/  HMMA.16816.F32 R80, R32, R44, R152 ;  /* 0x0000002c2050723c */ /* 0x000fe20000001898 */
[----:B-1----:R-:W-:Y:S11]  /*1b00*/  FMUL.FTZ R0, R76, c[0x0][0x2ec] ;  /* 0x0000bb004c007a20 */ /* 0x002ff60000410000 */
[----:B------:R-:W-:Y:S04]  /*1b10*/  @!UPT UIADD3 URZ, URZ, URZ, URZ ;  /* 0x0000003f3f3ff290 */ /* 0x000fe8000fffe03f */
[----:B------:R-:W-:Y:S01]  /*1b20*/  FMUL.FTZ R65, R65, c[0x0][0x2ec] ;  /* 0x0000bb0041417a20 */ /* 0x000fe20000410000 */
[----:B------:R1:W1:Y:S01]  /*1b30*/  MUFU.TANH R96, R0 ;  /* 0x0000000000607308 */ /* 0x0002620000002400 */
[----:B------:R-:W-:Y:S02]  /*1b40*/  FMUL.FTZ R66, R66, c[0x0][0x2ec] ;  /* 0x0000bb0042427a20 */ /* 0x000fe40000410000 */
[----:B------:R-:W-:-:S04]  /*1b50*/  FMUL.FTZ R67, R67, c[0x0][0x2ec] ;  /* 0x0000bb0043437a20 */ /* 0x000fc80000410000 */
[----:B------:R-:W-:Y:S01]  /*1b60*/  HMMA.16816.F32 R60, R24, R56, R80 ;  /* 0x00000038183c723c */ /* 0x000fe20000001850 */
[----:B------:R-:W2:Y:S01]  /*1b70*/  MUFU.TANH R65, R65 ;  /* 0x0000004100417308 */ /* 0x000ea20000002400 */
[----:B-1----:R-:W-:-:S07]  /*1b80*/  FMUL.FTZ R0, R77, c[0x0][0x2ec] ;  /* 0x0000bb004d007a20 */ /* 0x002fce0000410000 */
[----:B------:R-:W1:Y:S08]  /*1b90*/  MUFU.TANH R66, R66 ;  /* 0x0000004200427308 */ /* 0x000e700000002400 */
[----:B------:R5:W1:Y:S08]  /*1ba0*/  MUFU.TANH R97, R0 ;  /* 0x0000000000617308 */ /* 0x000a700000002400 */
[----:B------:R-:W1:Y:S01]  /*1bb0*/  MUFU.TANH R67, R67 ;  /* 0x0000004300437308 */ /* 0x000e620000002400 */
[----:B-----5:R-:W-:-:S07]  /*1bc0*/  FMUL.FTZ R0, R78, c[0x0][0x2ec] ;  /* 0x0000bb004e007a20 */ /* 0x020fce0000410000 */
[----:B------:R5:W1:Y:S02]  /*1bd0*/  MUFU.TANH R95, R0 ;  /* 0x00000000005f7308 */ /* 0x000a640000002400 */
[----:B-----5:R-:W-:Y:S02]  /*1be0*/  FMUL.FTZ R0, R79, c[0x0][0x2ec] ;  /* 0x0000bb004f007a20 */ /* 0x020fe40000410000 */
[----:B------:R-:W-:Y:S04]  /*1bf0*/  HMMA.16816.F32 R76, R12, R40, R68 ;  /* 0x000000280c4c723c */ /* 0x000fe80000001844 */
[----:B------:R5:W1:Y:S04]  /*1c00*/  MUFU.TANH R94, R0 ;  /* 0x00000000005e7308 */ /* 0x000a680000002400 */
[----:B------:R-:W-:Y:S01]  /*1c10*/  HMMA.16816.F32 R68, R36, R44, R116 ;  /* 0x0000002c2444723c */ /* 0x000fe20000001874 */
[----:B------:R-:W1:Y:S01]  /*1c20*/  LDSM.16.M88.4 R36, [R222+0x2c00] ;  /* 0x002c0000de24783b */ /* 0x000e620000000200 */
[----:B------:R-:W-:-:S06]  /*1c30*/  DEPBAR.LE SB0, 0x0 ;  /* 0x000080000000791a */ /* 0x000fcc0000000000 */
[----:B------:R-:W-:Y:S01]  /*1c40*/  HMMA.16816.F32 R44, R32, R46, R156 ;  /* 0x0000002e202c723c */ /* 0x000fe2000000189c */
[----:B-----5:R-:W-:-:S04]  /*1c50*/  FMUL.FTZ R0, R88, c[0x0][0x2ec] ;  /* 0x0000bb0058007a20 */ /* 0x020fc80000410000 */
[----:B------:R5:W1:Y:S03]  /*1c60*/  MUFU.TANH R93, R0 ;  /* 0x00000000005d7308 */ /* 0x000a660000002400 */
[----:B--2---:R-:W-:Y:S08]  /*1c70*/  HMMA.16816.F32 R32, R16, R48, R60 ;  /* 0x000000301020723c */ /* 0x004ff0000000183c */
[----:B------:R-:W-:Y:S01]  /*1c80*/  HMMA.16816.F32 R68, R28, R56, R68 ;  /* 0x000000381c44723c */ /* 0x000fe20000001844 */
[----:B-----5:R-:W-:-:S07]  /*1c90*/  FMUL.FTZ R0, R89, c[0x0][0x2ec] ;  /* 0x0000bb0059007a20 */ /* 0x020fce0000410000 */
[-C--:B------:R-:W-:Y:S01]  /*1ca0*/  HMMA.16816.F32 R28, R28, R58.reuse, R52 ;  /* 0x0000003a1c1c723c */ /* 0x080fe20000001834 */
[----:B------:R2:W1:Y:S07]  /*1cb0*/  MUFU.TANH R92, R0 ;  /* 0x00000000005c7308 */ /* 0x00046e0000002400 */
[----:B------:R-:W-:Y:S08]  /*1cc0*/  HMMA.16816.F32 R24, R24, R58, R44 ;  /* 0x0000003a1818723c */ /* 0x000ff0000000182c */
[----:B------:R-:W-:Y:S01]  /*1cd0*/  HMMA.16816.F32 R40, R20, R48, R68 ;  /* 0x000000301428723c */ /* 0x000fe20000001844 */
[----:B--2---:R-:W-:-:S04]  /*1ce0*/  FMUL.FTZ R0, R90, c[0x0][0x2ec] ;  /* 0x0000bb005a007a20 */ /* 0x004fc80000410000 */
[----:B------:R2:W2:Y:S03]  /*1cf0*/  MUFU.TANH R90, R0 ;  /* 0x00000000005a7308 */ /* 0x0004a60000002400 */
[----:B------:R-:W-:Y:S08]  /*1d00*/  HMMA.16816.F32 R20, R20, R50, R28 ;  /* 0x000000321414723c */ /* 0x000ff0000000181c */
[----:B-1----:R-:W-:Y:S01]  /*1d10*/  HMMA.16816.F32 R32, R8, R36, R32 ;  /* 0x000000240820723c */ /* 0x002fe20000001820 */
[----:B--2---:R-:W-:-:S07]  /*1d20*/  FMUL.FTZ R0, R91, c[0x0][0x2ec] ;  /* 0x0000bb005b007a20 */ /* 0x004fce0000410000 */
[C---:B------:R-:W-:Y:S01]  /*1d30*/  HMMA.16816.F32 R40, R12.reuse, R36, R40 ;  /* 0x000000240c28723c */ /* 0x040fe20000001828 */
[----:B------:R1:W2:Y:S07]  /*1d40*/  MUFU.TANH R91, R0 ;  /* 0x00000000005b7308 */ /* 0x0002ae0000002400 */
[----:B------:R-:W-:Y:S08]  /*1d50*/  HMMA.16816.F32 R20, R12, R38, R20 ;  /* 0x000000260c14723c */ /* 0x000ff00000001814 */
[----:B------:R-:W-:Y:S01]  /*1d60*/  HMMA.16816.F32 R16, R16, R50, R24 ;  /* 0x000000321010723c */ /* 0x000fe20000001818 */
[----:B------:R-:W-:-:S02]  /*1d70*/  FMUL.FTZ R32, R32, c[0x0][0x2ec] ;  /* 0x0000bb0020207a20 */ /* 0x000fc40000410000 */
[----:B-1----:R-:W-:Y:S02]  /*1d80*/  FMUL.FTZ R0, R76, c[0x0][0x2ec] ;  /* 0x0000bb004c007a20 */ /* 0x002fe40000410000 */
[----:B------:R-:W1:Y:S03]  /*1d90*/  MUFU.TANH R29, R32 ;  /* 0x00000020001d7308 */ /* 0x000e660000002400 */
[----:B------:R-:W-:Y:S02]  /*1da0*/  FMUL.FTZ R40, R40, c[0x0][0x2ec] ;  /* 0x0000bb0028287a20 */ /* 0x000fe40000410000 */
[----:B------:R-:W-:Y:S02]  /*1db0*/  FMUL.FTZ R41, R41, c[0x0][0x2ec] ;  /* 0x0000bb0029297a20 */ /* 0x000fe40000410000 */
[----:B------:R-:W-:Y:S01]  /*1dc0*/  FMUL.FTZ R42, R42, c[0x0][0x2ec] ;  /* 0x0000bb002a2a7a20 */ /* 0x000fe20000410000 */
[----:B------:R5:W1:Y:S03]  /*1dd0*/  MUFU.TANH R89, R0 ;  /* 0x0000000000597308 */ /* 0x000a660000002400 */
[----:B------:R-:W-:-:S05]  /*1de0*/  FMUL.FTZ R2, R23, c[0x0][0x2ec] ;  /* 0x0000bb0017027a20 */ /* 0x000fca0000410000 */
[----:B------:R-:W1:Y:S03]  /*1df0*/  MUFU.TANH R45, R40 ;  /* 0x00000028002d7308 */ /* 0x000e660000002400 */
[----:B------:R-:W-:Y:S01]  /*1e00*/  HMMA.16816.F32 R16, R8, R38, R16 ;  /* 0x000000260810723c */ /* 0x000fe20000001810 */
[----:B-----5:R-:W-:-:S04]  /*1e10*/  FMUL.FTZ R0, R77, c[0x0][0x2ec] ;  /* 0x0000bb004d007a20 */ /* 0x020fc80000410000 */
[----:B------:R-:W1:Y:S02]  /*1e20*/  MUFU.TANH R44, R41 ;  /* 0x00000029002c7308 */ /* 0x000e640000002400 */
[----:B------:R-:W-:-:S06]  /*1e30*/  MOV R10, R164 ;  /* 0x000000a4000a7202 */ /* 0x000fcc0000000f00 */
[----:B------:R5:W1:Y:S08]  /*1e40*/  MUFU.TANH R88, R0 ;  /* 0x0000000000587308 */ /* 0x000a700000002400 */
[----:B------:R-:W1:Y:S03]  /*1e50*/  MUFU.TANH R47, R42 ;  /* 0x0000002a002f7308 */ /* 0x000e660000002400 */
[----:B------:R-:W-:-:S02]  /*1e60*/  FMUL.FTZ R18, R18, c[0x0][0x2ec] ;  /* 0x0000bb0012127a20 */ /* 0x000fc40000410000 */
[----:B------:R-:W-:Y:S02]  /*1e70*/  FMUL.FTZ R19, R19, c[0x0][0x2ec] ;  /* 0x0000bb0013137a20 */ /* 0x000fe40000410000 */
[----:B------:R-:W-:Y:S02]  /*1e80*/  FMUL.FTZ R16, R16, c[0x0][0x2ec] ;  /* 0x0000bb0010107a20 */ /* 0x000fe40000410000 */
[----:B-----5:R-:W-:Y:S01]  /*1e90*/  FMUL.FTZ R0, R78, c[0x0][0x2ec] ;  /* 0x0000bb004e007a20 */ /* 0x020fe20000410000 */
[----:B------:R-:W1:Y:S01]  /*1ea0*/  MUFU.TANH R26, R18 ;  /* 0x00000012001a7308 */ /* 0x000e620000002400 */
[----:B------:R-:W-:-:S07]  /*1eb0*/  FMUL.FTZ R17, R17, c[0x0][0x2ec] ;  /* 0x0000bb0011117a20 */ /* 0x000fce0000410000 */
[----:B------:R5:W1:Y:S08]  /*1ec0*/  MUFU.TANH R104, R0 ;  /* 0x0000000000687308 */ /* 0x000a700000002400 */
[----:B------:R-:W1:Y:S01]  /*1ed0*/  MUFU.TANH R27, R19 ;  /* 0x00000013001b7308 */ /* 0x000e620000002400 */
[----:B-----5:R-:W-:-:S07]  /*1ee0*/  FMUL.FTZ R0, R79, c[0x0][0x2ec] ;  /* 0x0000bb004f007a20 */ /* 0x020fce0000410000 */
[----:B------:R-:W1:Y:S08]  /*1ef0*/  MUFU.TANH R23, R16 ;  /* 0x0000001000177308 */ /* 0x000e700000002400 */
[----:B------:R5:W1:Y:S08]  /*1f00*/  MUFU.TANH R103, R0 ;  /* 0x0000000000677308 */ /* 0x000a700000002400 */
[----:B------:R-:W1:Y:S01]  /*1f10*/  MUFU.TANH R12, R17 ;  /* 0x00000011000c7308 */ /* 0x000e620000002400 */
[----:B-----5:R-:W-:-:S07]  /*1f20*/  FMUL.FTZ R0, R84, c[0x0][0x2ec] ;  /* 0x0000bb0054007a20 */ /* 0x020fce0000410000 */
[----:B------:R5:W1:Y:S02]  /*1f30*/  MUFU.TANH R78, R0 ;  /* 0x00000000004e7308 */ /* 0x000a640000002400 */
[----:B-----5:R-:W-:-:S06]  /*1f40*/  FMUL.FTZ R0, R85, c[0x0][0x2ec] ;  /* 0x0000bb0055007a20 */ /* 0x020fcc0000410000 */
        /* <DEDUP_REMOVED lines=16> */
[----:B------:R-:W1:Y:S08]  /*2050*/  MUFU.TANH R34, R2 ;  /* 0x0000000200227308 */ /* 0x000e700000002400 */
        /* <DEDUP_REMOVED lines=9> */
[----:B-----5:R-:W-:-:S04]  /*20f0*/  LOP3.LUT R0, R167, 0xffffffe0, RZ, 0xc0, !PT ;  /* 0xffffffe0a7007812 */ /* 0x020fc800078ec0ff */
[----:B------:R-:W-:Y:S02]  /*2100*/  IADD3 R0, -R0, R166, RZ ;  /* 0x000000a600007210 */ /* 0x000fe40007ffe1ff */
[----:B------:R-:W-:Y:S02]  /*2110*/  SHF.L.U32 R166, R166, 0x1, RZ ;  /* 0x00000001a6a67819 */ /* 0x000fe400000006ff */
[----:B------:R-:W-:Y:S02]  /*2120*/  SHF.R.S32.HI R2, RZ, 0x1f, R0 ;  /* 0x0000001fff027819 */ /* 0x000fe40000011400 */
[----:B------:R-:W-:Y:S02]  /*2130*/  LOP3.LUT R11, R166, 0x6, RZ, 0xc0, !PT ;  /* 0x00000006a60b7812 */ /* 0x000fe400078ec0ff */
[----:B------:R-:W-:Y:S01]  /*2140*/  LEA.HI R2, R2, R0, RZ, 0x2 ;  /* 0x0000000002027211 */ /* 0x000fe200078f10ff */
[----:B------:R-:W-:-:S03]  /*2150*/  IMAD R0, R165, 0x10, R169 ;  /* 0x00000010a5007824 */ /* 0x000fc600078e02a9 */
[----:B------:R-:W-:-:S04]  /*2160*/  SHF.R.S32.HI R174, RZ, 0x2, R2 ;  /* 0x00000002ffae7819 */ /* 0x000fc80000011402 */
[----:B------:R-:W-:Y:S01]  /*2170*/  IADD3 R0, R0, 0x1, R174 ;  /* 0x0000000100007810 */ /* 0x000fe20007ffe0ae */
[----:B------:R1:W-:Y:S03]  /*2180*/  STL [R1+0x48], R174 ;  /* 0x000048ae01007387 */ /* 0x0003e60000100800 */
[----:B------:R-:W-:Y:S01]  /*2190*/  IADD3 R0, R108, -c[0x0][0x214], R0 ;  /* 0x800085006c007a10 */ /* 0x000fe20007ffe000 */
[----:B------:R1:W-:Y:S03]  /*21a0*/  STL [R1], R10 ;  /* 0x0000000a01007387 */ /* 0x0003e60000100800 */
[----:B------:R-:W-:Y:S02]  /*21b0*/  IADD3 R2, R0, c[0x0][0x2e8], RZ ;  /* 0x0000ba0000027a10 */ /* 0x000fe40007ffe0ff */
[----:B------:R-:W-:-:S02]  /*21c0*/  LEA R0, R160, R149, 0x5 ;  /* 0x00000095a0007211 */ /* 0x000fc400078e28ff */
[C---:B------:R-:W-:Y:S02]  /*21d0*/  IADD3 R17, R2.reuse, 0x8, RZ ;  /* 0x0000000802117810 */ /* 0x040fe40007ffe0ff */
[----:B------:R-:W-:Y:S01]  /*21e0*/  IADD3 R15, R2, 0x40, RZ ;  /* 0x00000040020f7810 */ /* 0x000fe20007ffe0ff */
[----:B------:R-:W-:Y:S01]  /*21f0*/  IMAD.IADD R0, R148, 0x1, R0 ;  /* 0x0000000194007824 */ /* 0x000fe200078e0200 */
[C---:B------:R-:W-:Y:S02]  /*2200*/  IADD3 R16, R2.reuse, 0x48, RZ ;  /* 0x0000004802107810 */ /* 0x040fe40007ffe0ff */
[-C--:B------:R-:W-:Y:S02]  /*2210*/  IMNMX R14, R2, R108.reuse, PT ;  /* 0x0000006c020e7217 */ /* 0x080fe40003800200 */
[-C--:B------:R-:W-:Y:S02]  /*2220*/  IMNMX R17, R17, R108.reuse, PT ;  /* 0x0000006c11117217 */ /* 0x080fe40003800200 */
[----:B------:R-:W-:-:S02]  /*2230*/  IMNMX R15, R15, R108, PT ;  /* 0x0000006c0f0f7217 */ /* 0x000fc40003800200 */
[----:B------:R-:W-:Y:S01]  /*2240*/  IMNMX R16, R16, R108, PT ;  /* 0x0000006c10107217 */ /* 0x000fe20003800200 */
[----:B------:R-:W-:Y:S06]  /*2250*/  BAR.SYNC.DEFER_BLOCKING 0x0 ;  /* 0x0000000000007b1d */ /* 0x000fec0000010000 */
[----:B------:R-:W-:Y:S05]  /*2260*/  @!P0 BRA `(.L_x_322) ;  /* 0x0000016000008947 */ /* 0x000fea0003800000 */
[----:B-1234-:R-:W-:Y:S01]  /*2270*/  IADD3 R8, R182, -0x2, RZ ;  /* 0xfffffffeb6087810 */ /* 0x01efe20007ffe0ff */
[C---:B------:R-:W-:Y:S01]  /*2280*/  IMAD.SHL.U32 R7, R168.reuse, 0x20, RZ ;  /* 0x00000020a8077824 */ /* 0x040fe200078e00ff */
[----:B------:R-:W-:Y:S02]  /*2290*/  SHF.L.U64.HI R5, R168, R5, c[0x0][0x19c] ;  /* 0x00006700a8057619 */ /* 0x000fe40000010205 */
[----:B------:R-:W-:Y:S01]  /*22a0*/  SHF.R.S32.HI R2, RZ, 0x1f, R8 ;  /* 0x0000001fff027819 */ /* 0x000fe20000011408 */
[----:B------:R-:W-:-:S02]  /*22b0*/  IMAD R3, R171, R8, RZ ;  /* 0x00000008ab037224 */ /* 0x000fc400078e02ff */
        /* <DEDUP_REMOVED lines=17> */
.L_x_322:
[----:B-1234-:R-:W-:Y:S02]  /*23d0*/  IMAD R2, R10, 0x40, R11 ;  /* 0x000000400a027824 */ /* 0x01efe400078e020b */
[----:B------:R-:W-:-:S03]  /*23e0*/  IMAD.SHL.U32 R220, R0, 0x2, RZ ;  /* 0x0000000200dc7824 */ /* 0x000fc600078e00ff */
[----:B------:R-:W-:Y:S01]  /*23f0*/  IADD3 R3, R2, 0x1, RZ ;  /* 0x0000000102037810 */ /* 0x000fe20007ffe0ff */
[----:B------:R-:W-:Y:S01]  /*2400*/  IMAD.IADD R221, R4, 0x1, R220 ;  /* 0x0000000104dd7824 */ /* 0x000fe200078e02dc */
[----:B------:R-:W-:Y:S02]  /*2410*/  IADD3 R5, R2, 0x8, RZ ;  /* 0x0000000802057810 */ /* 0x000fe40007ffe0ff */
[C---:B------:R-:W-:Y:S02]  /*2420*/  ISETP.GE.AND P0, PT, R3.reuse, R14, PT ;  /* 0x0000000e0300720c */ /* 0x040fe40003f06270 */
[C---:B------:R-:W-:Y:S02]  /*2430*/  ISETP.GE.AND P2, PT, R3.reuse, R17, PT ;  /* 0x000000110300720c */ /* 0x040fe40003f46270 */
[C---:B------:R-:W-:Y:S02]  /*2440*/  ISETP.GE.AND P4, PT, R3.reuse, R15, PT ;  /* 0x0000000f0300720c */ /* 0x040fe40003f86270 */
[----:B------:R-:W-:-:S02]  /*2450*/  ISETP.GE.AND P1, PT, R3, R16, PT ;  /* 0x000000100300720c */ /* 0x000fc40003f26270 */
[----:B------:R-:W-:Y:S02]  /*2460*/  IADD3 R3, R2, 0x9, RZ ;  /* 0x0000000902037810 */ /* 0x000fe40007ffe0ff */
[----:B------:R-:W-:Y:S02]  /*2470*/  FSEL R41, R150, -INF , !P0 ;  /* 0xff80000096297808 */ /* 0x000fe40004000000 */
[----:B------:R-:W-:Y:S02]  /*2480*/  FSEL R50, R131, -INF , !P2 ;  /* 0xff80000083327808 */ /* 0x000fe40005000000 */
[C---:B------:R-:W-:Y:S02]  /*2490*/  ISETP.GE.AND P6, PT, R5.reuse, R14, PT ;  /* 0x0000000e0500720c */ /* 0x040fe40003fc6270 */
[C---:B------:R-:W-:Y:S02]  /*24a0*/  ISETP.GE.AND P3, PT, R5.reuse, R17, PT ;  /* 0x000000110500720c */ /* 0x040fe40003f66270 */
[----:B------:R-:W-:-:S02]  /*24b0*/  ISETP.GE.AND P5, PT, R5, R15, PT ;  /* 0x0000000f0500720c */ /* 0x000fc40003fa6270 */
[----:B------:R-:W-:Y:S02]  /*24c0*/  ISETP.GE.AND P0, PT, R5, R16, PT ;  /* 0x000000100500720c */ /* 0x000fe40003f06270 */
[----:B------:R-:W-:Y:S02]  /*24d0*/  ISETP.GE.AND P2, PT, R3, R14, PT ;  /* 0x0000000e0300720c */ /* 0x000fe40003f46270 */
[----:B------:R-:W-:Y:S02]  /*24e0*/  IADD3 R5, R2, 0x10, RZ ;  /* 0x0000001002057810 */ /* 0x000fe40007ffe0ff */
[----:B------:R-:W-:Y:S02]  /*24f0*/  FSEL R49, R122, -INF , !P3 ;  /* 0xff8000007a317808 */ /* 0x000fe40005800000 */
[----:B------:R-:W-:Y:S02]  /*2500*/  FSEL R21, R120, -INF , !P5 ;  /* 0xff80000078157808 */ /* 0x000fe40006800000 */
[----:B------:R-:W-:-:S02]  /*2510*/  FSEL R25, R110, -INF , !P0 ;  /* 0xff8000006e197808 */ /* 0x000fc40004000000 */
[----:B------:R-:W-:Y:S02]  /*2520*/  FSEL R43, R123, -INF , !P2 ;  /* 0xff8000007b2b7808 */ /* 0x000fe40005000000 */
[C---:B------:R-:W-:Y:S02]  /*2530*/  ISETP.GE.AND P3, PT, R5.reuse, R14, PT ;  /* 0x0000000e0500720c */ /* 0x040fe40003f66270 */
[C---:B------:R-:W-:Y:S02]  /*2540*/  ISETP.GE.AND P5, PT, R5.reuse, R17, PT ;  /* 0x000000110500720c */ /* 0x040fe40003fa6270 */
[C---:B------:R-:W-:Y:S02]  /*2550*/  ISETP.GE.AND P0, PT, R5.reuse, R15, PT ;  /* 0x0000000f0500720c */ /* 0x040fe40003f06270 */
[----:B------:R-:W-:Y:S02]  /*2560*/  ISETP.GE.AND P2, PT, R5, R16, PT ;  /* 0x000000100500720c */ /* 0x000fe40003f46270 */
[----:B------:R-:W-:-:S02]  /*2570*/  FSEL R20, R130, -INF , !P4 ;  /* 0xff80000082147808 */ /* 0x000fc40006000000 */
[----:B------:R-:W-:Y:S02]  /*2580*/  FSEL R24, R129, -INF , !P1 ;  /* 0xff80000081187808 */ /* 0x000fe40004800000 */
[----:B------:R-:W-:Y:S02]  /*2590*/  FSEL R42, R128, -INF , !P6 ;  /* 0xff800000802a7808 */ /* 0x000fe40007000000 */
[----:B------:R-:W-:Y:S02]  /*25a0*/  IADD3 R5, R2, 0x18, RZ ;  /* 0x0000001802057810 */ /* 0x000fe40007ffe0ff */
[C---:B------:R-:W-:Y:S02]  /*25b0*/  ISETP.GE.AND P4, PT, R3.reuse, R17, PT ;  /* 0x000000110300720c */ /* 0x040fe40003f86270 */
[C---:B------:R-:W-:Y:S02]  /*25c0*/  ISETP.GE.AND P1, PT, R3.reuse, R15, PT ;  /* 0x0000000f0300720c */ /* 0x040fe40003f26270 */
        /* <DEDUP_REMOVED lines=12> */
[----:B------:R-:W-:-:S02]  /*2690*/  IADD3 R3, R2, 0x19, RZ ;  /* 0x0000001902037810 */ /* 0x000fc40007ffe0ff */
[----:B------:R-:W-:Y:S02]  /*26a0*/  FSEL R130, R95, -INF , !P0 ;  /* 0xff8000005f827808 */ /* 0x000fe40004000000 */
[----:B------:R-:W-:Y:S02]  /*26b0*/  ISETP.GE.AND P0, PT, R2, R15, PT ;  /* 0x0000000f0200720c */ /* 0x000fe40003f06270 */
[----:B------:R-:W-:Y:S02]  /*26c0*/  FSEL R132, R105, -INF , !P5 ;  /* 0xff80000069847808 */ /* 0x000fe40006800000 */
[----:B------:R-:W-:Y:S02]  /*26d0*/  FSEL R55, R99, -INF , !P2 ;  /* 0xff80000063377808 */ /* 0x000fe40005000000 */
[----:B------:R-:W-:Y:S02]  /*26e0*/  FSEL R107, R107, -INF , !P4 ;  /* 0xff8000006b6b7808 */ /* 0x000fe40006000000 */
[----:B------:R-:W-:-:S02]  /*26f0*/  FSEL R131, R102, -INF , !P1 ;  /* 0xff80000066837808 */ /* 0x000fc40004800000 */
[C---:B------:R-:W-:Y:S02]  /*2700*/  ISETP.GE.AND P5, PT, R5.reuse, R14, PT ;  /* 0x0000000e0500720c */ /* 0x040fe40003fa6270 */
[C---:B------:R-:W-:Y:S02]  /*2710*/  ISETP.GE.AND P2, PT, R5.reuse, R15, PT ;  /* 0x0000000f0500720c */ /* 0x040fe40003f46270 */
[----:B------:R-:W-:Y:S02]  /*2720*/  ISETP.GE.AND P4, PT, R5, R16, PT ;  /* 0x000000100500720c */ /* 0x000fe40003f86270 */
[----:B------:R-:W-:Y:S02]  /*2730*/  ISETP.GE.AND P1, PT, R3, R14, PT ;  /* 0x0000000e0300720c */ /* 0x000fe40003f26270 */
[----:B------:R-:W-:Y:S02]  /*2740*/  IADD3 R5, R2, 0x20, RZ ;  /* 0x0000002002057810 */ /* 0x000fe40007ffe0ff */
[----:B------:R-:W-:-:S02]  /*2750*/  FSEL R13, R151, -INF , !P0 ;  /* 0xff800000970d7808 */ /* 0x000fc40004000000 */
[----:B------:R-:W-:Y:S02]  /*2760*/  FSEL R52, R93, -INF , !P2 ;  /* 0xff8000005d347808 */ /* 0x000fe40005000000 */
[----:B------:R-:W-:Y:S02]  /*2770*/  FSEL R101, R90, -INF , !P4 ;  /* 0xff8000005a657808 */ /* 0x000fe40006000000 */
[----:B------:R-:W-:Y:S02]  /*2780*/  FSEL R128, R97, -INF , !P1 ;  /* 0xff80000061807808 */ /* 0x000fe40004800000 */
[C---:B------:R-:W-:Y:S02]  /*2790*/  ISETP.GE.AND P2, PT, R5.reuse, R14, PT ;  /* 0x0000000e0500720c */ /* 0x040fe40003f46270 */
[C---:B------:R-:W-:Y:S02]  /*27a0*/  ISETP.GE.AND P4, PT, R5.reuse, R17, PT ;  /* 0x000000110500720c */ /* 0x040fe40003f86270 */
[----:B------:R-:W-:-:S02]  /*27b0*/  ISETP.GE.AND P1, PT, R5, R15, PT ;  /* 0x0000000f0500720c */ /* 0x000fc40003f26270 */
[----:B------:R-:W-:Y:S02]  /*27c0*/  ISETP.GE.AND P0, PT, R5, R16, PT ;  /* 0x000000100500720c */ /* 0x000fe40003f06270 */
[----:B------:R-:W-:Y:S02]  /*27d0*/  FSEL R53, R100, -INF , !P6 ;  /* 0xff80000064357808 */ /* 0x000fe40007000000 */
[----:B------:R-:W-:Y:S02]  /*27e0*/  FMNMX.FTZ R5, R13, R20, !PT ;  /* 0x000000140d057209 */ /* 0x000fe40007810000 */
[----:B------:R-:W-:Y:S02]  /*27f0*/  FSEL R100, R98, -INF , !P3 ;  /* 0xff80000062647808 */ /* 0x000fe40005800000 */
[----:B------:R-:W-:Y:S02]  /*2800*/  FSEL R129, R96, -INF , !P5 ;  /* 0xff80000060817808 */ /* 0x000fe40006800000 */
[----:B------:R-:W-:-:S02]  /*2810*/  ISETP.GE.AND P6, PT, R3, R17, PT ;  /* 0x000000110300720c */ /* 0x000fc40003fc6270 */
[C---:B------:R-:W-:Y:S02]  /*2820*/  ISETP.GE.AND P3, PT, R3.reuse, R15, PT ;  /* 0x0000000f0300720c */ /* 0x040fe40003f66270 */
[----:B------:R-:W-:Y:S02]  /*2830*/  ISETP.GE.AND P5, PT, R3, R16, PT ;  /* 0x000000100300720c */ /* 0x000fe40003fa6270 */
[----:B------:R-:W-:Y:S02]  /*2840*/  IADD3 R3, R2, 0x21, RZ ;  /* 0x0000002102037810 */ /* 0x000fe40007ffe0ff */
[----:B------:R-:W-:Y:S02]  /*2850*/  FMNMX.FTZ R5, R21, R5, !PT ;  /* 0x0000000515057209 */ /* 0x000fe40007810000 */
[----:B------:R-:W-:Y:S02]  /*2860*/  FSEL R133, R94, -INF , !P6 ;  /* 0xff8000005e857808 */ /* 0x000fe40007000000 */
[----:B------:R-:W-:-:S02]  /*2870*/  FSEL R54, R92, -INF , !P3 ;  /* 0xff8000005c367808 */ /* 0x000fc40005800000 */
[----:B------:R-:W-:Y:S02]  /*2880*/  FSEL R105, R91, -INF , !P5 ;  /* 0xff8000005b697808 */ /* 0x000fe40006800000 */
[----:B------:R-:W-:Y:S02]  /*2890*/  FSEL R180, R89, -INF , !P2 ;  /* 0xff80000059b47808 */ /* 0x000fe40005000000 */
[C---:B------:R-:W-:Y:S02]  /*28a0*/  ISETP.GE.AND P6, PT, R3.reuse, R14, PT ;  /* 0x0000000e0300720c */ /* 0x040fe40003fc6270 */
[C---:B------:R-:W-:Y:S02]  /*28b0*/  ISETP.GE.AND P3, PT, R3.reuse, R17, PT ;  /* 0x000000110300720c */ /* 0x040fe40003f66270 */
[C---:B------:R-:W-:Y:S02]  /*28c0*/  ISETP.GE.AND P5, PT, R3.reuse, R15, PT ;  /* 0x0000000f0300720c */ /* 0x040fe40003fa6270 */
[----:B------:R-:W-:-:S02]  /*28d0*/  ISETP.GE.AND P2, PT, R3, R16, PT ;  /* 0x000000100300720c */ /* 0x000fc40003f46270 */
[----:B------:R-:W-:Y:S02]  /*28e0*/  FMNMX.FTZ R3, R22, R5, !PT ;  /* 0x0000000516037209 */ /* 0x000fe40007810000 */
[----:B------:R-:W-:Y:S02]  /*28f0*/  FSEL R165, R78, -INF , !P1 ;  /* 0xff8000004ea57808 */ /* 0x000fe40004800000 */
[----:B------:R-:W-:Y:S02]  /*2900*/  FMNMX.FTZ R3, R51, R3, !PT ;  /* 0x0000000333037209 */ /* 0x000fe40007810000 */
[----:B------:R-:W-:Y:S02]  /*2910*/  FSEL R174, R76, -INF , !P0 ;  /* 0xff8000004cae7808 */ /* 0x000fe40004000000 */
[----:B------:R-:W-:Y:S02]  /*2920*/  FMNMX.FTZ R3, R53, R3, !PT ;  /* 0x0000000335037209 */ /* 0x000fe40007810000 */
[----:B------:R-:W-:-:S02]  /*2930*/  FSEL R181, R88, -INF , !P6 ;  /* 0xff80000058b57808 */ /* 0x000fc40007000000 */
[----:B------:R-:W-:Y:S02]  /*2940*/  FMNMX.FTZ R3, R52, R3, !PT ;  /* 0x0000000334037209 */ /* 0x000fe40007810000 */
[C---:B------:R-:W-:Y:S02]  /*2950*/  ISETP.GE.AND P1, PT, R2.reuse, R14, PT ;  /* 0x0000000e0200720c */ /* 0x040fe40003f26270 */
[C---:B------:R-:W-:Y:S02]  /*2960*/  ISETP.GE.AND P0, PT, R2.reuse, R17, PT ;  /* 0x000000110200720c */ /* 0x040fe40003f06270 */
[C---:B------:R-:W-:Y:S02]  /*2970*/  ISETP.GE.AND P6, PT, R2.reuse, R16, PT ;  /* 0x000000100200720c */ /* 0x040fe40003fc6270 */
[C---:B------:R-:W-:Y:S02]  /*2980*/  IADD3 R5, R2.reuse, 0x28, RZ ;  /* 0x0000002802057810 */ /* 0x040fe40007ffe0ff */
[----:B------:R-:W-:-:S02]  /*2990*/  IADD3 R6, R2, 0x29, RZ ;  /* 0x0000002902067810 */ /* 0x000fc40007ffe0ff */
[C---:B------:R-:W-:Y:S02]  /*29a0*/  IADD3 R9, R2.reuse, 0x30, RZ ;  /* 0x0000003002097810 */ /* 0x040fe40007ffe0ff */
[C---:B------:R-:W-:Y:S02]  /*29b0*/  IADD3 R11, R2.reuse, 0x31, RZ ;  /* 0x00000031020b7810 */ /* 0x040fe40007ffe0ff */
[C---:B------:R-:W-:Y:S02]  /*29c0*/  IADD3 R10, R2.reuse, 0x38, RZ ;  /* 0x00000038020a7810 */ /* 0x040fe40007ffe0ff */
[----:B------:R-:W-:Y:S02]  /*29d0*/  IADD3 R19, R2, 0x39, RZ ;  /* 0x0000003902137810 */ /* 0x000fe40007ffe0ff */
[----:B------:R-:W-:Y:S02]  /*29e0*/  FMNMX.FTZ R2, R54, R3, !PT ;  /* 0x0000000336027209 */ /* 0x000fe40007810000 */
[----:B------:R-:W-:-:S02]  /*29f0*/  FSEL R135, R79, -INF , !P5 ;  /* 0xff8000004f877808 */ /* 0x000fc40006800000 */
[-C--:B------:R-:W-:Y:S02]  /*2a00*/  ISETP.GE.AND P5, PT, R5, R15.reuse, PT ;  /* 0x0000000f0500720c */ /* 0x080fe40003fa6270 */
[----:B------:R-:W-:Y:S02]  /*2a10*/  FMNMX.FTZ R2, R165, R2, !PT ;  /* 0x00000002a5027209 */ /* 0x000fe40007810000 */
[----:B------:R-:W-:Y:S02]  /*2a20*/  FSEL R18, R161, -INF , !P6 ;  /* 0xff800000a1127808 */ /* 0x000fe40007000000 */
[----:B------:R-:W-:Y:S02]  /*2a30*/  FSEL R172, R77, -INF , !P2 ;  /* 0xff8000004dac7808 */ /* 0x000fe40005000000 */
[----:B------:R-:W-:Y:S02]  /*2a40*/  ISETP.GE.AND P2, PT, R6, R15, PT ;  /* 0x0000000f0600720c */ /* 0x000fe40003f46270 */
[----:B------:R-:W-:-:S02]  /*2a50*/  FSEL R134, R72, -INF , !P5 ;  /* 0xff80000048867808 */ /* 0x000fc40006800000 */
[----:B------:R-:W-:Y:S02]  /*2a60*/  FMNMX.FTZ R3, R135, R2, !PT ;  /* 0x0000000287037209 */ /* 0x000fe40007810000 */
[----:B------:R-:W-:Y:S02]  /*2a70*/  FMNMX.FTZ R2, R18, R24, !PT ;  /* 0x0000001812027209 */ /* 0x000fe40007810000 */
[----:B------:R-:W-:Y:S02]  /*2a80*/  ISETP.GE.AND P5, PT, R9, R15, PT ;  /* 0x0000000f0900720c */ /* 0x000fe40003fa6270 */
[----:B------:R-:W-:Y:S02]  /*2a90*/  FSEL R156, R73, -INF , !P2 ;  /* 0xff800000499c7808 */ /* 0x000fe40005000000 */
[----:B------:R-:W-:Y:S02]  /*2aa0*/  FMNMX.FTZ R3, R134, R3, !PT ;  /* 0x0000000386037209 */ /* 0x000fe40007810000 */
[----:B------:R-:W-:-:S02]  /*2ab0*/  FMNMX.FTZ R2, R25, R2, !PT ;  /* 0x0000000219027209 */ /* 0x000fc40007810000 */
[----:B------:R-:W-:Y:S02]  /*2ac0*/  ISETP.GE.AND P2, PT, R11, R15, PT ;  /* 0x0000000f0b00720c */ /* 0x000fe40003f46270 */
[----:B------:R-:W-:Y:S02]  /*2ad0*/  FSEL R208, R29, -INF , !P5 ;  /* 0xff8000001dd07808 */ /* 0x000fe40006800000 */
[----:B------:R-:W-:Y:S02]  /*2ae0*/  FMNMX.FTZ R3, R156, R3, !PT ;  /* 0x000000039c037209 */ /* 0x000fe40007810000 */
[----:B------:R-:W-:Y:S02]  /*2af0*/  FMNMX.FTZ R2, R32, R2, !PT ;  /* 0x0000000220027209 */ /* 0x000fe40007810000 */
        /* <DEDUP_REMOVED lines=8> */
[----:B------:R-:W-:Y:S02]  /*2b80*/  FSEL R216, R12, -INF , !P2 ;  /* 0xff8000000cd87808 */ /* 0x000fe40005000000 */
[----:B------:R-:W-:Y:S02]  /*2b90*/  FMNMX.FTZ R3, R214, R3, !PT ;  /* 0x00000003d6037209 */ /* 0x000fe40007810000 */
[----:B------:R-:W-:Y:S02]  /*2ba0*/  FMNMX.FTZ R2, R101, R2, !PT ;  /* 0x0000000265027209 */ /* 0x000fe40007810000 */
[C---:B------:R-:W-:Y:S02]  /*2bb0*/  ISETP.GE.AND P6, PT, R5.reuse, R14, PT ;  /* 0x0000000e0500720c */ /* 0x040fe40003fc6270 */
[C---:B------:R-:W-:Y:S02]  /*2bc0*/  ISETP.GE.AND P5, PT, R5.reuse, R16, PT ;  /* 0x000000100500720c */ /* 0x040fe40003fa6270 */
[----:B------:R-:W-:-:S02]  /*2bd0*/  ISETP.GE.AND P2, PT, R5, R17, PT ;  /* 0x000000110500720c */ /* 0x000fc40003f46270 */
[----:B------:R-:W-:Y:S02]  /*2be0*/  FMNMX.FTZ R5, R216, R3, !PT ;  /* 0x00000003d8057209 */ /* 0x000fe40007810000 */
[----:B------:R-:W-:Y:S02]  /*2bf0*/  FMNMX.FTZ R2, R105, R2, !PT ;  /* 0x0000000269027209 */ /* 0x000fe40007810000 */
[----:B------:R-:W-:Y:S01]  /*2c00*/  FSEL R36, R162, -INF , !P1 ;  /* 0xff800000a2247808 */ /* 0x000fe20004800000 */
[----:B------:R-:W1:Y:S01]  /*2c10*/  SHFL.BFLY PT, R102, R5, 0x2, 0x1f ;  /* 0x0c401f0005667f89 */ /* 0x000e6200000e0000 */
[----:B------:R-:W-:Y:S02]  /*2c20*/  FMNMX.FTZ R2, R174, R2, !PT ;  /* 0x00000002ae027209 */ /* 0x000fe40007810000 */
[----:B------:R-:W-:Y:S02]  /*2c30*/  FMNMX.FTZ R3, R36, R41, !PT ;  /* 0x0000002924037209 */ /* 0x000fe40007810000 */
[----:B------:R-:W-:-:S02]  /*2c40*/  FSEL R159, R57, -INF , !P5 ;  /* 0xff800000399f7808 */ /* 0x000fc40006800000 */
[----:B------:R-:W-:Y:S02]  /*2c50*/  ISETP.GE.AND P5, PT, R6, R16, PT ;  /* 0x000000100600720c */ /* 0x000fe40003fa6270 */
[----:B------:R-:W-:Y:S02]  /*2c60*/  FMNMX.FTZ R2, R172, R2, !PT ;  /* 0x00000002ac027209 */ /* 0x000fe40007810000 */
[----:B------:R-:W-:Y:S02]  /*2c70*/  FMNMX.FTZ R3, R42, R3, !PT ;  /* 0x000000032a037209 */ /* 0x000fe40007810000 */
[----:B------:R-:W-:Y:S02]  /*2c80*/  ISETP.GE.AND P1, PT, R9, R16, PT ;  /* 0x000000100900720c */ /* 0x000fe40003f26270 */
[----:B------:R-:W-:Y:S02]  /*2c90*/  FSEL R166, R56, -INF , !P5 ;  /* 0xff80000038a67808 */ /* 0x000fe40006800000 */
[----:B------:R-:W-:-:S02]  /*2ca0*/  FMNMX.FTZ R2, R159, R2, !PT ;  /* 0x000000029f027209 */ /* 0x000fc40007810000 */
[----:B------:R-:W-:Y:S02]  /*2cb0*/  FMNMX.FTZ R3, R43, R3, !PT ;  /* 0x000000032b037209 */ /* 0x000fe40007810000 */
[----:B------:R-:W-:Y:S02]  /*2cc0*/  ISETP.GE.AND P5, PT, R11, R16, PT ;  /* 0x000000100b00720c */ /* 0x000fe40003fa6270 */
[----:B------:R-:W-:Y:S02]  /*2cd0*/  FSEL R212, R31, -INF , !P1 ;  /* 0xff8000001fd47808 */ /* 0x000fe40004800000 */
[----:B------:R-:W-:Y:S02]  /*2ce0*/  FMNMX.FTZ R2, R166, R2, !PT ;  /* 0x00000002a6027209 */ /* 0x000fe40007810000 */
[----:B------:R-:W-:Y:S02]  /*2cf0*/  FMNMX.FTZ R3, R106, R3, !PT ;  /* 0x000000036a037209 */ /* 0x000fe40007810000 */
[----:B------:R-:W-:-:S02]  /*2d00*/  ISETP.GE.AND P1, PT, R10, R16, PT ;  /* 0x000000100a00720c */ /* 0x000fc40003f26270 */
[----:B------:R-:W-:Y:S02]  /*2d10*/  FSEL R218, R30, -INF , !P5 ;  /* 0xff8000001eda7808 */ /* 0x000fe40006800000 */
[----:B------:R-:W-:Y:S01]  /*2d20*/  FMNMX.FTZ R2, R212, R2, !PT ;  /* 0x00000002d4027209 */ /* 0x000fe20007810000 */
[----:B------:R-:W-:Y:S01]  /*2d30*/  LDSM.16.MT88.4 R28, [R220+0x9000] ;  /* 0x00900000dc1c783b */ /* 0x000fe20000004200 */
[----:B------:R-:W-:Y:S02]  /*2d40*/  FMNMX.FTZ R3, R107, R3, !PT ;  /* 0x000000036b037209 */ /* 0x000fe40007810000 */
[----:B------:R-:W-:Y:S02]  /*2d50*/  FSEL R40, R163, -INF , !P0 ;  /* 0xff800000a3287808 */ /* 0x000fe40004000000 */
[----:B------:R-:W-:Y:S02]  /*2d60*/  FSEL R215, R26, -INF , !P1 ;  /* 0xff8000001ad77808 */ /* 0x000fe40004800000 */
[----:B------:R-:W-:-:S02]  /*2d70*/  ISETP.GE.AND P0, PT, R19, R16, PT ;  /* 0x000000101300720c */ /* 0x000fc40003f06270 */
[----:B------:R-:W-:Y:S02]  /*2d80*/  FMNMX.FTZ R2, R218, R2, !PT ;  /* 0x00000002da027209 */ /* 0x000fe40007810000 */
[----:B------:R-:W-:Y:S02]  /*2d90*/  FMNMX.FTZ R3, R129, R3, !PT ;  /* 0x0000000381037209 */ /* 0x000fe40007810000 */
[----:B-1----:R-:W-:Y:S02]  /*2da0*/  FMNMX.FTZ R102, R5, R102, !PT ;  /* 0x0000006605667209 */ /* 0x002fe40007810000 */
[----:B------:R-:W-:Y:S02]  /*2db0*/  FSEL R227, R27, -INF , !P0 ;  /* 0xff8000001be37808 */ /* 0x000fe40004000000 */
[----:B------:R-:W-:Y:S01]  /*2dc0*/  FMNMX.FTZ R2, R215, R2, !PT ;  /* 0x00000002d7027209 */ /* 0x000fe20007810000 */
[----:B------:R-:W-:Y:S01]  /*2dd0*/  SHFL.BFLY PT, R8, R102, 0x1, 0x1f ;  /* 0x0c201f0066087f89 */ /* 0x000fe200000e0000 */
[----:B------:R-:W-:-:S02]  /*2de0*/  FMNMX.FTZ R5, R128, R3, !PT ;  /* 0x0000000380057209 */ /* 0x000fc40007810000 */
[----:B------:R-:W-:Y:S02]  /*2df0*/  FMNMX.FTZ R3, R40, R50, !PT ;  /* 0x0000003228037209 */ /* 0x000fe40007810000 */
[----:B------:R-:W-:Y:S02]  /*2e00*/  FMNMX.FTZ R7, R227, R2, !PT ;  /* 0x00000002e3077209 */ /* 0x000fe40007810000 */
[----:B------:R-:W-:Y:S02]  /*2e10*/  FMNMX.FTZ R5, R180, R5, !PT ;  /* 0x00000005b4057209 */ /* 0x000fe40007810000 */
[----:B------:R-:W-:Y:S02]  /*2e20*/  FMNMX.FTZ R2, R49, R3, !PT ;  /* 0x0000000331027209 */ /* 0x000fe40007810000 */
[C---:B------:R-:W-:Y:S02]  /*2e30*/  ISETP.GE.AND P5, PT, R6.reuse, R14, PT ;  /* 0x0000000e0600720c */ /* 0x040fe40003fa6270 */
[----:B------:R-:W-:-:S02]  /*2e40*/  ISETP.GE.AND P1, PT, R6, R17, PT ;  /* 0x000000110600720c */ /* 0x000fc40003f26270 */
[----:B------:R-:W-:Y:S01]  /*2e50*/  FSEL R173, R64, -INF , !P6 ;  /* 0xff80000040ad7808 */ /* 0x000fe20007000000 */
[----:B------:R-:W1:Y:S01]  /*2e60*/  SHFL.BFLY PT, R6, R7, 0x2, 0x1f ;  /* 0x0c401f0007067f89 */ /* 0x000e6200000e0000 */
        /* <DEDUP_REMOVED lines=12> */
[----:B------:R-:W-:Y:S02]  /*2f30*/  FMNMX.FTZ R3, R219, R3, !PT ;  /* 0x00000003db037209 */ /* 0x000fe40007810000 */
[----:B------:R-:W-:Y:S02]  /*2f40*/  FMNMX.FTZ R2, R130, R2, !PT ;  /* 0x0000000282027209 */ /* 0x000fe40007810000 */
[----:B------:R-:W-:Y:S02]  /*2f50*/  ISETP.GE.AND P5, PT, R19, R14, PT ;  /* 0x0000000e1300720c */ /* 0x000fe40003fa6270 */
[----:B------:R-:W-:Y:S02]  /*2f60*/  FSEL R235, R35, -INF , !P0 ;  /* 0xff80000023eb7808 */ /* 0x000fe40004000000 */
[----:B------:R-:W-:-:S02]  /*2f70*/  FMNMX.FTZ R3, R217, R3, !PT ;  /* 0x00000003d9037209 */ /* 0x000fc40007810000 */
[----:B------:R-:W-:Y:S02]  /*2f80*/  FSEL R167, R104, -INF , !P4 ;  /* 0xff80000068a77808 */ /* 0x000fe40006000000 */
[----:B------:R-:W-:Y:S02]  /*2f90*/  FMNMX.FTZ R2, R133, R2, !PT ;  /* 0x0000000285027209 */ /* 0x000fe40007810000 */
[----:B------:R-:W-:Y:S02]  /*2fa0*/  FSEL R237, R33, -INF , !P5 ;  /* 0xff80000021ed7808 */ /* 0x000fe40006800000 */
[----:B------:R-:W-:Y:S02]  /*2fb0*/  FMNMX.FTZ R3, R235, R3, !PT ;  /* 0x00000003eb037209 */ /* 0x000fe40007810000 */
[----:B------:R-:W-:Y:S02]  /*2fc0*/  FSEL R164, R103, -INF , !P3 ;  /* 0xff80000067a47808 */ /* 0x000fe40005800000 */
[----:B------:R-:W-:-:S02]  /*2fd0*/  FMNMX.FTZ R5, R167, R2, !PT ;  /* 0x00000002a7057209 */ /* 0x000fc40007810000 */
[----:B------:R-:W-:Y:S02]  /*2fe0*/  FMNMX.FTZ R2, R237, R3, !PT ;  /* 0x00000003ed027209 */ /* 0x000fe40007810000 */
[----:B-1----:R-:W-:Y:S02]  /*2ff0*/  FMNMX.FTZ R7, R7, R6, !PT ;  /* 0x0000000607077209 */ /* 0x002fe40007810000 */
[----:B------:R-:W-:Y:S01]  /*3000*/  FSEL R157, R66, -INF , !P2 ;  /* 0xff800000429d7808 */ /* 0x000fe20005000000 */
[----:B------:R-:W1:Y:S01]  /*3010*/  SHFL.BFLY PT, R6, R2, 0x2, 0x1f ;  /* 0x0c401f0002067f89 */ /* 0x000e6200000e0000 */
[----:B------:R-:W-:Y:S02]  /*3020*/  FMNMX.FTZ R3, R164, R5, !PT ;  /* 0x00000005a4037209 */ /* 0x000fe40007810000 */
[----:B------:R-:W-:Y:S02]  /*3030*/  FMNMX.FTZ R102, R102, R8, !PT ;  /* 0x0000000866667209 */ /* 0x000fe40007810000 */
[----:B------:R-:W-:Y:S01]  /*3040*/  ISETP.GE.AND P0, PT, R9, R17, PT ;  /* 0x000000110900720c */ /* 0x000fe20003f06270 */
[----:B------:R-:W2:Y:S01]  /*3050*/  SHFL.BFLY PT, R8, R7, 0x1, 0x1f ;  /* 0x0c201f0007087f89 */ /* 0x000ea200000e0000 */
[----:B------:R-:W-:Y:S01]  /*3060*/  FSEL R158, R67, -INF , !P1 ;  /* 0xff800000439e7808 */ /* 0x000fe20004800000 */
[----:B------:R-:W-:Y:S01]  /*3070*/  FMUL.FTZ R12, R102, c[0x0][0x23c] ;  /* 0x00008f00660c7a20 */ /* 0x000fe20000410000 */
[----:B------:R-:W-:-:S02]  /*3080*/  FMNMX.FTZ R3, R157, R3, !PT ;  /* 0x000000039d037209 */ /* 0x000fc40007810000 */
[----:B------:R-:W-:Y:S02]  /*3090*/  ISETP.GE.AND P2, PT, R11, R17, PT ;  /* 0x000000110b00720c */ /* 0x000fe40003f46270 */
[----:B------:R-:W-:Y:S02]  /*30a0*/  FSEL R228, R47, -INF , !P0 ;  /* 0xff8000002fe47808 */ /* 0x000fe40004000000 */
[----:B------:R-:W-:Y:S02]  /*30b0*/  FMNMX.FTZ R3, R158, R3, !PT ;  /* 0x000000039e037209 */ /* 0x000fe40007810000 */
[----:B------:R-:W-:Y:S02]  /*30c0*/  ISETP.GE.AND P1, PT, R10, R17, PT ;  /* 0x000000110a00720c */ /* 0x000fe40003f26270 */
[----:B------:R-:W-:Y:S02]  /*30d0*/  FSEL R230, R46, -INF , !P2 ;  /* 0xff8000002ee67808 */ /* 0x000fe40005000000 */
[----:B------:R-:W-:Y:S01]  /*30e0*/  FMNMX.FTZ R3, R228, R3, !PT ;  /* 0x00000003e4037209 */ /* 0x000fe20007810000 */
[----:B------:R-:W-:Y:S01]  /*30f0*/  LDSM.16.MT88.4 R44, [R221+0xb000] ;  /* 0x00b00000dd2c783b */ /* 0x000fe20000004200 */
[----:B------:R-:W-:-:S02]  /*3100*/  FSETP.NEU.FTZ.AND P0, PT, R102, -INF , PT ;  /* 0xff8000006600780b */ /* 0x000fc40003f1d000 */
[----:B------:R-:W-:Y:S02]  /*3110*/  ISETP.GE.AND P2, PT, R19, R17, PT ;  /* 0x000000111300720c */ /* 0x000fe40003f46270 */
[----:B------:R-:W-:Y:S02]  /*3120*/  FSEL R232, R37, -INF , !P1 ;  /* 0xff80000025e87808 */ /* 0x000fe40004800000 */
[----:B------:R-:W-:Y:S02]  /*3130*/  FMNMX.FTZ R5, R230, R3, !PT ;  /* 0x00000003e6057209 */ /* 0x000fe40007810000 */
[----:B------:R-:W-:Y:S02]  /*3140*/  FSEL R12, R12, RZ, P0 ;  /* 0x000000ff0c0c7208 */ /* 0x000fe40000000000 */
[----:B------:R-:W-:Y:S02]  /*3150*/  FSEL R236, R34, -INF , !P2 ;  /* 0xff80000022ec7808 */ /* 0x000fe40005000000 */
[----:B------:R-:W-:Y:S01]  /*3160*/  FMNMX.FTZ R5, R232, R5, !PT ;  /* 0x00000005e8057209 */ /* 0x000fe20007810000 */
[--C-:B------:R-:W-:Y:S01]  /*3170*/  FFMA.FTZ R3, R13, c[0x0][0x23c], -R12.reuse ;  /* 0x00008f000d037a23 */ /* 0x100fe2000001080c */
[----:B-1----:R-:W-:Y:S01]  /*3180*/  FMNMX.FTZ R6, R2, R6, !PT ;  /* 0x0000000602067209 */ /* 0x002fe20007810000 */
[--C-:B------:R-:W-:Y:S01]  /*3190*/  FFMA.FTZ R2, R20, c[0x0][0x23c], -R12.reuse ;  /* 0x00008f0014027a23 */ /* 0x100fe2000001080c */
[----:B------:R-:W-:Y:S01]  /*31a0*/  FMNMX.FTZ R5, R236, R5, !PT ;  /* 0x00000005ec057209 */ /* 0x000fe20007810000 */
[----:B------:R2:W-:Y:S02]  /*31b0*/  MUFU.EX2 R195, R3 ;  /* 0x0000000300c37308 */ /* 0x0005e40000000800 */
[----:B------:R-:W1:Y:S06]  /*31c0*/  SHFL.BFLY PT, R9, R6, 0x1, 0x1f ;  /* 0x0c201f0006097f89 */ /* 0x000e6c00000e0000 */
[----:B------:R3:W-:Y:S01]  /*31d0*/  MUFU.EX2 R19, R2 ;  /* 0x0000000200137308 */ /* 0x0007e20000000800 */
[----:B--2---:R-:W-:Y:S01]  /*31e0*/  FMNMX.FTZ R3, R7, R8, !PT ;  /* 0x0000000807037209 */ /* 0x004fe20007810000 */
[----:B------:R-:W-:Y:S01]  /*31f0*/  FFMA.FTZ R7, R21, c[0x0][0x23c], -R12 ;  /* 0x00008f0015077a23 */ /* 0x000fe2000001080c */
[----:B------:R-:W2:Y:S02]  /*3200*/  SHFL.BFLY PT, R8, R5, 0x2, 0x1f ;  /* 0x0c401f0005087f89 */ /* 0x000ea400000e0000 */
[----:B------:R-:W-:-:S03]  /*3210*/  FSETP.NEU.FTZ.AND P0, PT, R3, -INF , PT ;  /* 0xff8000000300780b */ /* 0x000fc60003f1d000 */
[----:B------:R4:W-:Y:S01]  /*3220*/  MUFU.EX2 R197, R7 ;  /* 0x0000000700c57308 */ /* 0x0009e20000000800 */
[----:B---3--:R-:W-:Y:S01]  /*3230*/  FMUL.FTZ R2, R3, c[0x0][0x23c] ;  /* 0x00008f0003027a20 */ /* 0x008fe20000410000 */
[----:B-1----:R-:W-:-:S04]  /*3240*/  FMNMX.FTZ R104, R6, R9, !PT ;  /* 0x0000000906687209 */ /* 0x002fc80007810000 */
[----:B------:R-:W-:Y:S02]  /*3250*/  FSEL R2, R2, RZ, P0 ;  /* 0x000000ff02027208 */ /* 0x000fe40000000000 */
[----:B------:R-:W-:-:S03]  /*3260*/  FSETP.NEU.FTZ.AND P0, PT, R104, -INF , PT ;  /* 0xff8000006800780b */ /* 0x000fc60003f1d000 */
[--C-:B------:R-:W-:Y:S02]  /*3270*/  FFMA.FTZ R0, R24, c[0x0][0x23c], -R2.reuse ;  /* 0x00008f0018007a23 */ /* 0x100fe40000010802 */
[----:B------:R-:W-:Y:S02]  /*3280*/  FFMA.FTZ R4, R32, c[0x0][0x23c], -R2 ;  /* 0x00008f0020047a23 */ /* 0x000fe40000010802 */
[----:B------:R1:W-:Y:S01]  /*3290*/  MUFU.EX2 R194, R0 ;  /* 0x0000000000c27308 */ /* 0x0003e20000000800 */
[----:B----4-:R-:W-:Y:S01]  /*32a0*/  FFMA.FTZ R7, R22, c[0x0][0x23c], -R12 ;  /* 0x00008f0016077a23 */ /* 0x010fe2000001080c */
[----:B------:R-:W-:Y:S01]  /*32b0*/  LDSM.16.MT88.4 R32, [R221+0xa000] ;  /* 0x00a00000dd20783b */ /* 0x000fe20000004200 */
[----:B--2---:R-:W-:-:S03]  /*32c0*/  FMNMX.FTZ R5, R5, R8, !PT ;  /* 0x0000000805057209 */ /* 0x004fc60007810000 */
[----:B------:R-:W-:Y:S02]  /*32d0*/  LDSM.16.MT88.4 R20, [R221+0x9000] ;  /* 0x00900000dd14783b */ /* 0x000fe40000004200 */
[----:B------:R-:W-:Y:S02]  /*32e0*/  MUFU.EX2 R183, R4 ;  /* 0x0000000400b77308 */ /* 0x000fe40000000800 */
[----:B------:R-:W2:Y:S01]  /*32f0*/  SHFL.BFLY PT, R6, R5, 0x1, 0x1f ;  /* 0x0c201f0005067f89 */ /* 0x000ea200000e0000 */
[----:B-1----:R-:W-:-:S05]  /*3300*/  FFMA.FTZ R0, R25, c[0x0][0x23c], -R2 ;  /* 0x00008f0019007a23 */ /* 0x002fca0000010802 */
[----:B------:R1:W3:Y:S01]  /*3310*/  MUFU.EX2 R192, R7 ;  /* 0x0000000700c07308 */ /* 0x0002e20000000800 */
[----:B------:R-:W4:Y:S07]  /*3320*/  LDSM.16.MT88.4 R24, [R220+0xa000] ;  /* 0x00a00000dc18783b */ /* 0x000f2e0000004200 */
[----:B------:R5:W-:Y:S01]  /*3330*/  MUFU.EX2 R196, R0 ;  /* 0x0000000000c47308 */ /* 0x000be20000000800 */
[--C-:B-1----:R-:W-:Y:S01]  /*3340*/  FFMA.FTZ R7, R18, c[0x0][0x23c], -R2.reuse ;  /* 0x00008f0012077a23 */ /* 0x102fe20000010802 */
[----:B--2---:R-:W-:Y:S01]  /*3350*/  FMNMX.FTZ R103, R5, R6, !PT ;  /* 0x0000000605677209 */ /* 0x004fe20007810000 */
[----:B------:R-:W-:Y:S01]  /*3360*/  FFMA.FTZ R18, R159, c[0x0][0x23c], -R2 ;  /* 0x00008f009f127a23 */ /* 0x000fe20000010802 */
[----:B---3--:R-:W-:-:S04]  /*3370*/  F2FP.PACK_AB R6, R192, R197 ;  /* 0x000000c5c006723e */ /* 0x008fc800000000ff */
[----:B------:R-:W1:Y:S01]  /*3380*/  MUFU.EX2 R198, R7 ;  /* 0x0000000700c67308 */ /* 0x000e620000000800 */
[----:B------:R-:W-:Y:S02]  /*3390*/  FMUL.FTZ R8, R103, c[0x0][0x23c] ;  /* 0x00008f0067087a20 */ /* 0x000fe40000410000 */
[----:B-----5:R-:W-:-:S05]  /*33a0*/  FMUL.FTZ R0, R104, c[0x0][0x23c] ;  /* 0x00008f0068007a20 */ /* 0x020fca0000410000 */
[----:B------:R-:W-:Y:S02]  /*33b0*/  FSEL R0, R0, RZ, P0 ;  /* 0x000000ff00007208 */ /* 0x000fe40000000000 */
[----:B------:R-:W-:-:S03]  /*33c0*/  FSETP.NEU.FTZ.AND P0, PT, R103, -INF , PT ;  /* 0xff8000006700780b */ /* 0x000fc60003f1d000 */
[--C-:B------:R-:W-:Y:S01]  /*33d0*/  FFMA.FTZ R4, R36, c[0x0][0x23c], -R0.reuse ;  /* 0x00008f0024047a23 */ /* 0x100fe20000010800 */
[----:B------:R-:W-:Y:S01]  /*33e0*/  FSEL R13, R8, RZ, P0 ;  /* 0x000000ff080d7208 */ /* 0x000fe20000000000 */
[----:B------:R-:W2:Y:S01]  /*33f0*/  LDSM.16.MT88.4 R36, [R220+0xb000] ;  /* 0x00b00000dc24783b */ /* 0x000ea20000004200 */
[--C-:B------:R-:W-:Y:S01]  /*3400*/  FFMA.FTZ R8, R43, c[0x0][0x23c], -R0.reuse ;  /* 0x00008f002b087a23 */ /* 0x100fe20000010800 */
[----:B------:R3:W-:Y:S01]  /*3410*/  MUFU.EX2 R251, R4 ;  /* 0x0000000400fb7308 */ /* 0x0007e20000000800 */
[----:B-1----:R-:W-:Y:S01]  /*3420*/  F2FP.PACK_AB R5, R194, R198 ;  /* 0x000000c6c205723e */ /* 0x002fe200000000ff */
[----:B------:R-:W-:Y:S01]  /*3430*/  FFMA.FTZ R9, R42, c[0x0][0x23c], -R0 ;  /* 0x00008f002a097a23 */ /* 0x000fe20000010800 */
[----:B------:R-:W-:-:S05]  /*3440*/  F2FP.PACK_AB R7, R183, R196 ;  /* 0x000000c4b707723e */ /* 0x000fca00000000ff */
[----:B------:R1:W-:Y:S01]  /*3450*/  MUFU.EX2 R193, R8 ;  /* 0x0000000800c17308 */ /* 0x0003e20000000800 */
[----:B---3--:R-:W-:-:S07]  /*3460*/  FFMA.FTZ R4, R41, c[0x0][0x23c], -R0 ;  /* 0x00008f0029047a23 */ /* 0x008fce0000010800 */
[----:B------:R-:W3:Y:S01]  /*3470*/  MUFU.EX2 R252, R9 ;  /* 0x0000000900fc7308 */ /* 0x000ee20000000800 */
[----:B-1----:R-:W-:-:S07]  /*3480*/  FFMA.FTZ R8, R40, c[0x0][0x23c], -R13 ;  /* 0x00008f0028087a23 */ /* 0x002fce000001080d */
[----:B------:R1:W-:Y:S01]  /*3490*/  MUFU.EX2 R246, R4 ;  /* 0x0000000400f67308 */ /* 0x0003e20000000800 */
[----:B------:R-:W-:Y:S07]  /*34a0*/  LDSM.16.MT88.4 R40, [R221+0xb400] ;  /* 0x00b40000dd28783b */ /* 0x000fee0000004200 */
[----:B------:R5:W-:Y:S01]  /*34b0*/  MUFU.EX2 R243, R8 ;  /* 0x0000000800f37308 */ /* 0x000be20000000800 */
[----:B---3--:R-:W-:Y:S02]  /*34c0*/  F2FP.PACK_AB R10, R193, R252 ;  /* 0x000000fcc10a723e */ /* 0x008fe400000000ff */
[----:B-1----:R-:W-:-:S07]  /*34d0*/  F2FP.PACK_AB R4, R19, R195 ;  /* 0x000000c31304723e */ /* 0x002fce00000000ff */
[----:B------:R-:W-:Y:S01]  /*34e0*/  HMMA.16816.F32 R124, R4, R28, RZ ;  /* 0x0000001c047c723c */ /* 0x000fe200000018ff */
[----:B-----5:R-:W-:-:S04]  /*34f0*/  FFMA.FTZ R8, R50, c[0x0][0x23c], -R13 ;  /* 0x00008f0032087a23 */ /* 0x020fc8000001080d */
[----:B------:R1:W3:Y:S03]  /*3500*/  MUFU.EX2 R242, R8 ;  /* 0x0000000800f27308 */ /* 0x0002e60000000800 */
[C---:B------:R-:W-:Y:S08]  /*3510*/  HMMA.16816.F32 R120, R4.reuse, R20, RZ ;  /* 0x000000140478723c */ /* 0x040ff000000018ff */
[----:B----4-:R-:W-:Y:S01]  /*3520*/  HMMA.16816.F32 R116, R4, R24, RZ ;  /* 0x000000180474723c */ /* 0x010fe200000018ff */
[----:B-1----:R-:W-:Y:S01]  /*3530*/  FFMA.FTZ R8, R49, c[0x0][0x23c], -R13 ;  /* 0x00008f0031087a23 */ /* 0x002fe2000001080d */
[----:B---3--:R-:W-:-:S06]  /*3540*/  F2FP.PACK_AB R9, R242, R243 ;  /* 0x000000f3f209723e */ /* 0x008fcc00000000ff */
[C---:B------:R-:W-:Y:S01]  /*3550*/  HMMA.16816.F32 R112, R4.reuse, R32, RZ ;  /* 0x000000200470723c */ /* 0x040fe200000018ff */
[----:B------:R1:W-:Y:S07]  /*3560*/  MUFU.EX2 R245, R8 ;  /* 0x0000000800f57308 */ /* 0x0003ee0000000800 */
[C---:B--2---:R-:W-:Y:S08]  /*3570*/  HMMA.16816.F32 R108, R4.reuse, R36, RZ ;  /* 0x00000024046c723c */ /* 0x044ff000000018ff */
[----:B------:R-:W-:Y:S01]  /*3580*/  HMMA.16816.F32 R96, R4, R44, RZ ;  /* 0x0000002c0460723c */ /* 0x000fe200000018ff */
[----:B-1----:R-:W-:-:S04]  /*3590*/  FFMA.FTZ R8, R48, c[0x0][0x23c], -R13 ;  /* 0x00008f0030087a23 */ /* 0x002fc8000001080d */
[----:B------:R1:W2:Y:S03]  /*35a0*/  MUFU.EX2 R250, R8 ;  /* 0x0000000800fa7308 */ /* 0x0002a60000000800 */
[C---:B------:R-:W-:Y:S08]  /*35b0*/  HMMA.16816.F32 R92, R4.reuse, R30, RZ ;  /* 0x0000001e045c723c */ /* 0x040ff000000018ff */
[----:B------:R-:W-:Y:S01]  /*35c0*/  HMMA.16816.F32 R88, R4, R22, RZ ;  /* 0x000000160458723c */ /* 0x000fe200000018ff */
[----:B-1----:R-:W-:-:S02]  /*35d0*/  F2FP.PACK_AB R8, R246, R251 ;  /* 0x000000fbf608723e */ /* 0x002fc400000000ff */
[----:B--2---:R-:W-:-:S05]  /*35e0*/  F2FP.PACK_AB R11, R250, R245 ;  /* 0x000000f5fa0b723e */ /* 0x004fca00000000ff */
[C---:B------:R-:W-:Y:S08]  /*35f0*/  HMMA.16816.F32 R84, R4.reuse, R26, RZ ;  /* 0x0000001a0454723c */ /* 0x040ff000000018ff */
[C---:B------:R-:W-:Y:S08]  /*3600*/  HMMA.16816.F32 R80, R4.reuse, R34, RZ ;  /* 0x000000220450723c */ /* 0x040ff000000018ff */
[C---:B------:R-:W-:Y:S08]  /*3610*/  HMMA.16816.F32 R76, R4.reuse, R38, RZ ;  /* 0x00000026044c723c */ /* 0x040ff000000018ff */
[----:B------:R-:W-:Y:S07]  /*3620*/  HMMA.16816.F32 R68, R4, R46, RZ ;  /* 0x0000002e0444723c */ /* 0x000fee00000018ff */
[--C-:B------:R-:W-:Y:S01]  /*3630*/  FFMA.FTZ R4, R51, c[0x0][0x23c], -R12.reuse ;  /* 0x00008f0033047a23 */ /* 0x100fe2000001080c */
[C---:B------:R-:W-:Y:S03]  /*3640*/  HMMA.16816.F32 R72, R8.reuse, R28, RZ ;  /* 0x0000001c0848723c */ /* 0x040fe600000018ff */
[----:B------:R1:W-:Y:S05]  /*3650*/  MUFU.EX2 R244, R4 ;  /* 0x0000000400f47308 */ /* 0x0003ea0000000800 */
[C---:B------:R-:W-:Y:S01]  /*3660*/  HMMA.16816.F32 R148, R8.reuse, R30, RZ ;  /* 0x0000001e0894723c */ /* 0x040fe200000018ff */
[----:B------:R-:W-:Y:S07]  /*3670*/  LDSM.16.MT88.4 R28, [R220+0x9400] ;  /* 0x00940000dc1c783b */ /* 0x000fee0000004200 */
[----:B------:R-:W-:Y:S01]  /*3680*/  HMMA.16816.F32 R64, R8, R20, RZ ;  /* 0x000000140840723c */ /* 0x000fe200000018ff */
[----:B-1----:R-:W-:-:S04]  /*3690*/  FFMA.FTZ R4, R53, c[0x0][0x23c], -R12 ;  /* 0x00008f0035047a23 */ /* 0x002fc8000001080c */
[----:B------:R1:W-:Y:S03]  /*36a0*/  MUFU.EX2 R249, R4 ;  /* 0x0000000400f97308 */ /* 0x0003e60000000800 */
[C---:B------:R-:W-:Y:S01]  /*36b0*/  HMMA.16816.F32 R144, R8.reuse, R22, RZ ;  /* 0x000000160890723c */ /* 0x040fe200000018ff */
[----:B------:R-:W-:Y:S07]  /*36c0*/  LDSM.16.MT88.4 R20, [R220+0xa400] ;  /* 0x00a40000dc14783b */ /* 0x000fee0000004200 */
[----:B------:R-:W-:Y:S01]  /*36d0*/  HMMA.16816.F32 R60, R8, R24, RZ ;  /* 0x00000018083c723c */ /* 0x000fe200000018ff */
[----:B-1----:R-:W-:-:S07]  /*36e0*/  FFMA.FTZ R4, R52, c[0x0][0x23c], -R12 ;  /* 0x00008f0034047a23 */ /* 0x002fce000001080c */
[C---:B------:R-:W-:Y:S01]  /*36f0*/  HMMA.16816.F32 R140, R8.reuse, R26, RZ ;  /* 0x0000001a088c723c */ /* 0x040fe200000018ff */
[----:B------:R-:W1:Y:S01]  /*3700*/  LDSM.16.MT88.4 R24, [R221+0x9400] ;  /* 0x00940000dd18783b */ /* 0x000e620000004200 */
[----:B------:R2:W-:Y:S06]  /*3710*/  MUFU.EX2 R248, R4 ;  /* 0x0000000400f87308 */ /* 0x0005ec0000000800 */
[C---:B------:R-:W-:Y:S08]  /*3720*/  HMMA.16816.F32 R56, R8.reuse, R32, RZ ;  /* 0x000000200838723c */ /* 0x040ff000000018ff */
[----:B------:R-:W-:Y:S01]  /*3730*/  HMMA.16816.F32 R152, R8, R34, RZ ;  /* 0x000000220898723c */ /* 0x000fe200000018ff */
[----:B------:R-:W3:Y:S01]  /*3740*/  LDSM.16.MT88.4 R32, [R221+0xa400] ;  /* 0x00a40000dd20783b */ /* 0x000ee20000004200 */
[----:B--2---:R-:W-:-:S04]  /*3750*/  FFMA.FTZ R4, R54, c[0x0][0x23c], -R12 ;  /* 0x00008f0036047a23 */ /* 0x004fc8000001080c */
[----:B------:R2:W4:Y:S02]  /*3760*/  MUFU.EX2 R247, R4 ;  /* 0x0000000400f77308 */ /* 0x0005240000000800 */
[C---:B------:R-:W-:Y:S08]  /*3770*/  HMMA.16816.F32 R160, R8.reuse, R38, RZ ;  /* 0x0000002608a0723c */ /* 0x040ff000000018ff */
[----:B------:R-:W-:Y:S01]  /*3780*/  HMMA.16816.F32 R48, R8, R44, RZ ;  /* 0x0000002c0830723c */ /* 0x000fe200000018ff */
[----:B--2---:R-:W-:-:S07]  /*3790*/  FFMA.FTZ R4, R55, c[0x0][0x23c], -R2 ;  /* 0x00008f0037047a23 */ /* 0x004fce0000010802 */
[C---:B------:R-:W-:Y:S01]  /*37a0*/  HMMA.16816.F32 R168, R8.reuse, R46, RZ ;  /* 0x0000002e08a8723c */ /* 0x040fe200000018ff */
[----:B----4-:R-:W-:Y:S01]  /*37b0*/  F2FP.PACK_AB R6, R247, R248 ;  /* 0x000000f8f706723e */ /* 0x010fe200000000ff */
[----:B------:R2:W-:Y:S06]  /*37c0*/  MUFU.EX2 R238, R4 ;  /* 0x0000000400ee7308 */ /* 0x0005ec0000000800 */
[----:B------:R-:W-:Y:S01]  /*37d0*/  HMMA.16816.F32 R52, R8, R36, RZ ;  /* 0x000000240834723c */ /* 0x000fe200000018ff */
[----:B------:R-:W4:Y:S06]  /*37e0*/  LDSM.16.MT88.4 R36, [R220+0xb400] ;  /* 0x00b40000dc24783b */ /* 0x000f2c0000004200 */
[----:B------:R-:W-:-:S02]  /*37f0*/  FFMA.FTZ R8, R129, c[0x0][0x23c], -R0 ;  /* 0x00008f0081087a23 */ /* 0x000fc40000010800 */
[----:B--2---:R-:W-:Y:S02]  /*3800*/  FFMA.FTZ R4, R100, c[0x0][0x23c], -R2 ;  /* 0x00008f0064047a23 */ /* 0x004fe40000010802 */
[----:B------:R2:W-:Y:S08]  /*3810*/  MUFU.EX2 R231, R8 ;  /* 0x0000000800e77308 */ /* 0x0005f00000000800 */
[----:B------:R5:W1:Y:S01]  /*3820*/  MUFU.EX2 R241, R4 ;  /* 0x0000000400f17308 */ /* 0x000a620000000800 */
[----:B--2---:R-:W-:-:S07]  /*3830*/  FFMA.FTZ R8, R128, c[0x0][0x23c], -R0 ;  /* 0x00008f0080087a23 */ /* 0x004fce0000010800 */
[----:B------:R2:W-:Y:S01]  /*3840*/  MUFU.EX2 R229, R8 ;  /* 0x0000000800e57308 */ /* 0x0005e20000000800 */
[----:B-----5:R-:W-:Y:S01]  /*3850*/  FFMA.FTZ R4, R101, c[0x0][0x23c], -R2 ;  /* 0x00008f0065047a23 */ /* 0x020fe20000010802 */
[----:B-1----:R-:W-:-:S06]  /*3860*/  F2FP.PACK_AB R5, R241, R238 ;  /* 0x000000eef105723e */ /* 0x002fcc00000000ff */
[----:B------:R1:W-:Y:S01]  /*3870*/  MUFU.EX2 R240, R4 ;  /* 0x0000000400f07308 */ /* 0x0003e20000000800 */
[----:B--2---:R-:W-:-:S07]  /*3880*/  FFMA.FTZ R8, R132, c[0x0][0x23c], -R13 ;  /* 0x00008f0084087a23 */ /* 0x004fce000001080d */
[----:B------:R2:W-:Y:S01]  /*3890*/  MUFU.EX2 R210, R8 ;  /* 0x0000000800d27308 */ /* 0x0005e20000000800 */
[----:B-1----:R-:W-:-:S07]  /*38a0*/  FFMA.FTZ R4, R105, c[0x0][0x23c], -R2 ;  /* 0x00008f0069047a23 */ /* 0x002fce0000010802 */
[----:B------:R1:W5:Y:S01]  /*38b0*/  MUFU.EX2 R239, R4 ;  /* 0x0000000400ef7308 */ /* 0x0003620000000800 */
[----:B--2---:R-:W-:-:S07]  /*38c0*/  FFMA.FTZ R8, R131, c[0x0][0x23c], -R13 ;  /* 0x00008f0083087a23 */ /* 0x004fce000001080d */
[----:B------:R2:W-:Y:S01]  /*38d0*/  MUFU.EX2 R211, R8 ;  /* 0x0000000800d37308 */ /* 0x0005e20000000800 */
[----:B-1----:R-:W-:Y:S01]  /*38e0*/  FFMA.FTZ R4, R106, c[0x0][0x23c], -R0 ;  /* 0x00008f006a047a23 */ /* 0x002fe20000010800 */
[----:B-----5:R-:W-:-:S06]  /*38f0*/  F2FP.PACK_AB R7, R239, R240 ;  /* 0x000000f0ef07723e */ /* 0x020fcc00000000ff */
[----:B------:R1:W-:Y:S01]  /*3900*/  MUFU.EX2 R234, R4 ;  /* 0x0000000400ea7308 */ /* 0x0003e20000000800 */
[----:B--2---:R-:W-:-:S07]  /*3910*/  FFMA.FTZ R8, R130, c[0x0][0x23c], -R13 ;  /* 0x00008f0082087a23 */ /* 0x004fce000001080d */
[----:B------:R2:W-:Y:S01]  /*3920*/  MUFU.EX2 R209, R8 ;  /* 0x0000000800d17308 */ /* 0x0005e20000000800 */
[----:B-1----:R-:W-:-:S07]  /*3930*/  FFMA.FTZ R4, R107, c[0x0][0x23c], -R0 ;  /* 0x00008f006b047a23 */ /* 0x002fce0000010800 */
[----:B------:R1:W5:Y:S01]  /*3940*/  MUFU.EX2 R233, R4 ;  /* 0x0000000400e97308 */ /* 0x0003620000000800 */
[----:B--2---:R-:W-:-:S07]  /*3950*/  FFMA.FTZ R8, R133, c[0x0][0x23c], -R13 ;  /* 0x00008f0085087a23 */ /* 0x004fce000001080d */
[----:B------:R2:W2:Y:S01]  /*3960*/  MUFU.EX2 R207, R8 ;  /* 0x0000000800cf7308 */ /* 0x0004a20000000800 */
[----:B-1----:R-:W-:-:S07]  /*3970*/  F2FP.PACK_AB R4, R249, R244 ;  /* 0x000000f4f904723e */ /* 0x002fce00000000ff */
[----:B------:R-:W-:Y:S01]  /*3980*/  HMMA.16816.F32 R176, R4, R24, R120 ;  /* 0x0000001804b0723c */ /* 0x000fe20000001878 */
[----:B--2---:R-:W-:-:S07]  /*3990*/  FFMA.FTZ R8, R165, c[0x0][0x23c], -R12 ;  /* 0x00008f00a5087a23 */ /* 0x004fce000001080c */
[C---:B------:R-:W-:Y:S01]  /*39a0*/  HMMA.16816.F32 R184, R4.reuse, R28, R124 ;  /* 0x0000001c04b8723c */ /* 0x040fe2000000187c */
[----:B------:R1:W-:Y:S07]  /*39b0*/  MUFU.EX2 R206, R8 ;  /* 0x0000000800ce7308 */ /* 0x0003ee0000000800 */
[C---:B------:R-:W-:Y:S08]  /*39c0*/  HMMA.16816.F32 R120, R4.reuse, R30, R92 ;  /* 0x0000001e0478723c */ /* 0x040ff0000000185c */
[----:B------:R-:W-:Y:S01]  /*39d0*/  HMMA.16816.F32 R136, R4, R26, R88 ;  /* 0x0000001a0488723c */ /* 0x000fe20000001858 */
[----:B-1----:R-:W-:-:S04]  /*39e0*/  FFMA.FTZ R8, R135, c[0x0][0x23c], -R12 ;  /* 0x00008f0087087a23 */ /* 0x002fc8000001080c */
[----:B------:R1:W2:Y:S03]  /*39f0*/  MUFU.EX2 R205, R8 ;  /* 0x0000000800cd7308 */ /* 0x0002a60000000800 */
[C---:B------:R-:W-:Y:S08]  /*3a00*/  HMMA.16816.F32 R124, R4.reuse, R20, R116 ;  /* 0x00000014047c723c */ /* 0x040ff00000001874 */
[----:B------:R-:W-:Y:S01]  /*3a10*/  HMMA.16816.F32 R92, R4, R22, R84 ;  /* 0x00000016045c723c */ /* 0x000fe20000001854 */
[----:B-1----:R-:W-:-:S07]  /*3a20*/  FFMA.FTZ R8, R134, c[0x0][0x23c], -R12 ;  /* 0x00008f0086087a23 */ /* 0x002fce000001080c */
[C---:B---3--:R-:W-:Y:S01]  /*3a30*/  HMMA.16816.F32 R88, R4.reuse, R34, R80 ;  /* 0x000000220458723c */ /* 0x048fe20000001850 */
[----:B------:R1:W-:Y:S07]  /*3a40*/  MUFU.EX2 R204, R8 ;  /* 0x0000000800cc7308 */ /* 0x0003ee0000000800 */
[C---:B------:R-:W-:Y:S08]  /*3a50*/  HMMA.16816.F32 R116, R4.reuse, R32, R112 ;  /* 0x000000200474723c */ /* 0x040ff00000001870 */
[----:B----4-:R-:W-:Y:S01]  /*3a60*/  HMMA.16816.F32 R108, R4, R36, R108 ;  /* 0x00000024046c723c */ /* 0x010fe2000000186c */
[----:B-1----:R-:W-:-:S02]  /*3a70*/  FFMA.FTZ R8, R156, c[0x0][0x23c], -R12 ;  /* 0x00008f009c087a23 */ /* 0x002fc4000001080c */
[----:B------:R-:W-:Y:S02]  /*3a80*/  IMAD.MOV.U32 R156, RZ, RZ, R195 ;  /* 0x000000ffff9c7224 */ /* 0x000fe400078e00c3 */
[----:B------:R1:W3:Y:S03]  /*3a90*/  MUFU.EX2 R195, R8 ;  /* 0x0000000800c37308 */ /* 0x0002e60000000800 */
[C---:B------:R-:W-:Y:S08]  /*3aa0*/  HMMA.16816.F32 R96, R4.reuse, R40, R96 ;  /* 0x000000280460723c */ /* 0x040ff00000001860 */
[----:B------:R-:W-:Y:S01]  /*3ab0*/  HMMA.16816.F32 R84, R4, R38, R76 ;  /* 0x000000260454723c */ /* 0x000fe2000000184c */
[----:B-1----:R-:W-:-:S02]  /*3ac0*/  FFMA.FTZ R8, R174, c[0x0][0x23c], -R2 ;  /* 0x00008f00ae087a23 */ /* 0x002fc40000010802 */
[----:B------:R-:W-:-:S05]  /*3ad0*/  IMAD.MOV.U32 R174, RZ, RZ, R194 ;  /* 0x000000ffffae7224 */ /* 0x000fca00078e00c2 */
[----:B------:R-:W-:Y:S01]  /*3ae0*/  HMMA.16816.F32 R80, R4, R42, R68 ;  /* 0x0000002a0450723c */ /* 0x000fe20000001844 */
[----:B------:R1:W-:Y:S06]  /*3af0*/  MUFU.EX2 R194, R8 ;  /* 0x0000000800c27308 */ /* 0x0003ec0000000800 */
[----:B-----5:R-:W-:Y:S02]  /*3b00*/  F2FP.PACK_AB R4, R233, R234 ;  /* 0x000000eae904723e */ /* 0x020fe400000000ff */
[----:B------:R-:W-:Y:S02]  /*3b10*/  F2FP.PACK_AB R5, R211, R210 ;  /* 0x000000d2d305723e */ /* 0x000fe400000000ff */
[----:B------:R-:W-:-:S02]  /*3b20*/  F2FP.PACK_AB R6, R229, R231 ;  /* 0x000000e7e506723e */ /* 0x000fc400000000ff */
[----:B------:R-:W-:Y:S01]  /*3b30*/  F2FP.PACK_AB R7, R207, R209 ;  /* 0x000000d1cf07723e */ /* 0x000fe200000000ff */
[----:B-1----:R-:W-:-:S06]  /*3b40*/  FFMA.FTZ R8, R172, c[0x0][0x23c], -R2 ;  /* 0x00008f00ac087a23 */ /* 0x002fcc0000010802 */
[C---:B------:R-:W-:Y:S08]  /*3b50*/  HMMA.16816.F32 R188, R4.reuse, R36, R52 ;  /* 0x0000002404bc723c */ /* 0x040ff00000001834 */
[C---:B------:R-:W-:Y:S07]  /*3b60*/  HMMA.16816.F32 R52, R4.reuse, R26, R144 ;  /* 0x0000001a0434723c */ /* 0x040fee0000001890 */
[----:B------:R-:W-:Y:S01]  /*3b70*/  IMAD.MOV.U32 R145, RZ, RZ, R183 ;  /* 0x000000ffff917224 */ /* 0x000fe200078e00b7 */
[----:B------:R-:W-:Y:S01]  /*3b80*/  HMMA.16816.F32 R76, R4, R28, R72 ;  /* 0x0000001c044c723c */ /* 0x000fe20000001848 */
[----:B------:R1:W-:Y:S01]  /*3b90*/  MUFU.EX2 R183, R18 ;  /* 0x0000001200b77308 */ /* 0x0003e20000000800 */
[----:B------:R-:W-:-:S02]  /*3ba0*/  IMAD.MOV.U32 R146, RZ, RZ, R192 ;  /* 0x000000ffff927224 */ /* 0x000fc400078e00c0 */
[----:B------:R-:W-:Y:S02]  /*3bb0*/  IMAD.MOV.U32 R144, RZ, RZ, R182 ;  /* 0x000000ffff907224 */ /* 0x000fe400078e00b6 */
[----:B------:R-:W-:Y:S02]  /*3bc0*/  IMAD.MOV.U32 R147, RZ, RZ, R193 ;  /* 0x000000ffff937224 */ /* 0x000fe400078e00c1 */
[C---:B------:R-:W-:Y:S01]  /*3bd0*/  HMMA.16816.F32 R72, R4.reuse, R24, R64 ;  /* 0x000000180448723c */ /* 0x040fe20000001840 */
[----:B------:R4:W5:Y:S01]  /*3be0*/  MUFU.EX2 R193, R8 ;  /* 0x0000000800c17308 */ /* 0x0009620000000800 */
[----:B------:R-:W-:Y:S06]  /*3bf0*/  LDSM.16.MT88.4 R24, [R220+0xa800] ;  /* 0x00a80000dc18783b */ /* 0x000fec0000004200 */
[----:B------:R-:W-:Y:S01]  /*3c00*/  HMMA.16816.F32 R68, R4, R20, R60 ;  /* 0x000000140444723c */ /* 0x000fe2000000183c */
[----:B-1----:R-:W-:-:S04]  /*3c10*/  FFMA.FTZ R18, R166, c[0x0][0x23c], -R2 ;  /* 0x00008f00a6127a23 */ /* 0x002fc80000010802 */
[----:B------:R1:W1:Y:S03]  /*3c20*/  MUFU.EX2 R192, R18 ;  /* 0x0000001200c07308 */ /* 0x0002660000000800 */
[C---:B------:R-:W-:Y:S01]  /*3c30*/  HMMA.16816.F32 R64, R4.reuse, R32, R56 ;  /* 0x000000200440723c */ /* 0x040fe20000001838 */
[----:B----4-:R-:W-:Y:S07]  /*3c40*/  LDSM.16.MT88.4 R8, [R221+0x9800] ;  /* 0x00980000dd08783b */ /* 0x010fee0000004200 */
[----:B------:R-:W-:Y:S01]  /*3c50*/  HMMA.16816.F32 R200, R4, R40, R48 ;  /* 0x0000002804c8723c */ /* 0x000fe20000001830 */
[----:B-1----:R-:W-:-:S07]  /*3c60*/  FFMA.FTZ R18, R180, c[0x0][0x23c], -R0 ;  /* 0x00008f00b4127a23 */ /* 0x002fce0000010800 */
[C---:B------:R-:W-:Y:S01]  /*3c70*/  HMMA.16816.F32 R60, R4.reuse, R30, R148 ;  /* 0x0000001e043c723c */ /* 0x040fe20000001894 */
[----:B------:R1:W-:Y:S01]  /*3c80*/  MUFU.EX2 R182, R18 ;  /* 0x0000001200b67308 */ /* 0x0003e20000000800 */
[----:B------:R-:W-:Y:S06]  /*3c90*/  LDSM.16.MT88.4 R28, [R221+0xa800] ;  /* 0x00a80000dd1c783b */ /* 0x000fec0000004200 */
[C---:B------:R-:W-:Y:S01]  /*3ca0*/  HMMA.16816.F32 R48, R4.reuse, R22, R140 ;  /* 0x000000160430723c */ /* 0x040fe2000000188c */
[----:B------:R-:W4:Y:S06]  /*3cb0*/  LDSM.16.MT88.4 R20, [R220+0x9800] ;  /* 0x00980000dc14783b */ /* 0x000f2c0000004200 */
[----:B------:R-:W-:Y:S01]  /*3cc0*/  IMAD.MOV.U32 R143, RZ, RZ, R198 ;  /* 0x000000ffff8f7224 */ /* 0x000fe200078e00c6 */
[----:B------:R-:W-:Y:S01]  /*3cd0*/  HMMA.16816.F32 R56, R4, R38, R160 ;  /* 0x000000260438723c */ /* 0x000fe200000018a0 */
[----:B-1----:R-:W-:Y:S01]  /*3ce0*/  FFMA.FTZ R18, R181, c[0x0][0x23c], -R0 ;  /* 0x00008f00b5127a23 */ /* 0x002fe20000010800 */
[----:B------:R-:W1:Y:S01]  /*3cf0*/  LDSM.16.MT88.4 R36, [R221+0xb800] ;  /* 0x00b80000dd24783b */ /* 0x000e620000004200 */
[----:B------:R-:W-:-:S02]  /*3d00*/  IMAD.MOV.U32 R142, RZ, RZ, R197 ;  /* 0x000000ffff8e7224 */ /* 0x000fc400078e00c5 */
[----:B------:R2:W1:Y:S01]  /*3d10*/  MUFU.EX2 R107, R18 ;  /* 0x00000012006b7308 */ /* 0x0004620000000800 */
[----:B------:R-:W-:Y:S02]  /*3d20*/  IMAD.MOV.U32 R141, RZ, RZ, R196 ;  /* 0x000000ffff8d7224 */ /* 0x000fe400078e00c4 */
[C---:B------:R-:W-:Y:S01]  /*3d30*/  HMMA.16816.F32 R44, R4.reuse, R34, R152 ;  /* 0x00000022042c723c */ /* 0x040fe20000001898 */
[----:B------:R-:W1:Y:S07]  /*3d40*/  LDSM.16.MT88.4 R32, [R220+0xb800] ;  /* 0x00b80000dc20783b */ /* 0x000e6e0000004200 */
[----:B------:R-:W-:Y:S01]  /*3d50*/  HMMA.16816.F32 R40, R4, R42, R168 ;  /* 0x0000002a0428723c */ /* 0x000fe200000018a8 */
[----:B--2---:R-:W-:-:S06]  /*3d60*/  FFMA.FTZ R18, R173, c[0x0][0x23c], -R0 ;  /* 0x00008f00ad127a23 */ /* 0x004fcc0000010800 */
[----:B------:R-:W-:Y:S01]  /*3d70*/  F2FP.PACK_AB R4, R205, R206 ;  /* 0x000000cecd04723e */ /* 0x000fe200000000ff */
[----:B------:R2:W-:Y:S01]  /*3d80*/  MUFU.EX2 R180, R18 ;  /* 0x0000001200b47308 */ /* 0x0005e20000000800 */
[----:B---3--:R-:W-:Y:S02]  /*3d90*/  F2FP.PACK_AB R6, R195, R204 ;  /* 0x000000ccc306723e */ /* 0x008fe400000000ff */
[----:B-----5:R-:W-:Y:S02]  /*3da0*/  F2FP.PACK_AB R5, R193, R194 ;  /* 0x000000c2c105723e */ /* 0x020fe400000000ff */
[----:B------:R-:W-:-:S07]  /*3db0*/  F2FP.PACK_AB R7, R192, R183 ;  /* 0x000000b7c007723e */ /* 0x000fce00000000ff */
[----:B----4-:R-:W-:Y:S01]  /*3dc0*/  HMMA.16816.F32 R112, R4, R20, R184 ;  /* 0x000000140470723c */ /* 0x010fe200000018b8 */
[----:B--2---:R-:W-:-:S04]  /*3dd0*/  FFMA.FTZ R18, R175, c[0x0][0x23c], -R0 ;  /* 0x00008f00af127a23 */ /* 0x004fc80000010800 */
[----:B------:R2:W-:Y:S03]  /*3de0*/  MUFU.EX2 R181, R18 ;  /* 0x0000001200b57308 */ /* 0x0005e60000000800 */
[C---:B-1----:R-:W-:Y:S08]  /*3df0*/  HMMA.16816.F32 R196, R4.reuse, R36, R96 ;  /* 0x0000002404c4723c */ /* 0x042ff00000001860 */
[----:B------:R-:W-:Y:S01]  /*3e00*/  HMMA.16816.F32 R132, R4, R8, R176 ;  /* 0x000000080484723c */ /* 0x000fe200000018b0 */
[----:B--2---:R-:W-:-:S07]  /*3e10*/  FFMA.FTZ R18, R167, c[0x0][0x23c], -R13 ;  /* 0x00008f00a7127a23 */ /* 0x004fce000001080d */
[C---:B------:R-:W-:Y:S01]  /*3e20*/  HMMA.16816.F32 R148, R4.reuse, R24, R124 ;  /* 0x000000180494723c */ /* 0x040fe2000000187c */
[----:B------:R-:W-:Y:S01]  /*3e30*/  LDSM.16.MT88.4 R124, [R220+0x9c00] ;  /* 0x009c0000dc7c783b */ /* 0x000fe20000004200 */
[----:B------:R1:W-:Y:S06]  /*3e40*/  MUFU.EX2 R106, R18 ;  /* 0x00000012006a7308 */ /* 0x0003ec0000000800 */
[C---:B------:R-:W-:Y:S08]  /*3e50*/  HMMA.16816.F32 R184, R4.reuse, R32, R108 ;  /* 0x0000002004b8723c */ /* 0x040ff0000000186c */
[----:B------:R-:W-:Y:S01]  /*3e60*/  HMMA.16816.F32 R120, R4, R22, R120 ;  /* 0x000000160478723c */ /* 0x000fe20000001878 */
[----:B-1----:R-:W-:-:S04]  /*3e70*/  FFMA.FTZ R18, R164, c[0x0][0x23c], -R13 ;  /* 0x00008f00a4127a23 */ /* 0x002fc8000001080d */
[----:B------:R1:W2:Y:S03]  /*3e80*/  MUFU.EX2 R105, R18 ;  /* 0x0000001200697308 */ /* 0x0002a60000000800 */
[C---:B------:R-:W-:Y:S08]  /*3e90*/  HMMA.16816.F32 R164, R4.reuse, R28, R116 ;  /* 0x0000001c04a4723c */ /* 0x040ff00000001874 */
[----:B------:R-:W-:Y:S01]  /*3ea0*/  HMMA.16816.F32 R136, R4, R10, R136 ;  /* 0x0000000a0488723c */ /* 0x000fe20000001888 */
[----:B-1----:R-:W-:-:S07]  /*3eb0*/  FFMA.FTZ R18, R157, c[0x0][0x23c], -R13 ;  /* 0x00008f009d127a23 */ /* 0x002fce000001080d */
[C---:B------:R-:W-:Y:S01]  /*3ec0*/  HMMA.16816.F32 R152, R4.reuse, R26, R92 ;  /* 0x0000001a0498723c */ /* 0x040fe2000000185c */
[----:B------:R1:W-:Y:S07]  /*3ed0*/  MUFU.EX2 R101, R18 ;  /* 0x0000001200657308 */ /* 0x0003ee0000000800 */
[C---:B------:R-:W-:Y:S08]  /*3ee0*/  HMMA.16816.F32 R88, R4.reuse, R30, R88 ;  /* 0x0000001e0458723c */ /* 0x040ff00000001858 */
[----:B------:R-:W-:Y:S01]  /*3ef0*/  HMMA.16816.F32 R116, R4, R34, R84 ;  /* 0x000000220474723c */ /* 0x000fe20000001854 */
[----:B-1----:R-:W-:-:S04]  /*3f00*/  FFMA.FTZ R18, R158, c[0x0][0x23c], -R13 ;  /* 0x00008f009e127a23 */ /* 0x002fc8000001080d */
[----:B------:R-:W1:Y:S03]  /*3f10*/  MUFU.EX2 R100, R18 ;  /* 0x0000001200647308 */ /* 0x000e660000000800 */
[----:B------:R-:W-:Y:S01]  /*3f20*/  HMMA.16816.F32 R96, R4, R38, R80 ;  /* 0x000000260460723c */ /* 0x000fe20000001850 */
[----:B------:R-:W-:Y:S06]  /*3f30*/  LDSM.16.MT88.4 R80, [R220+0xbc00] ;  /* 0x00bc0000dc50783b */ /* 0x000fec0000004200 */
[----:B------:R-:W-:-:S02]  /*3f40*/  F2FP.PACK_AB R4, R107, R182 ;  /* 0x000000b66b04723e */ /* 0x000fc400000000ff */
[----:B--2---:R-:W-:Y:S02]  /*3f50*/  F2FP.PACK_AB R5, R105, R106 ;  /* 0x0000006a6905723e */ /* 0x004fe400000000ff */
[----:B------:R-:W-:Y:S02]  /*3f60*/  F2FP.PACK_AB R6, R181, R180 ;  /* 0x000000b4b506723e */ /* 0x000fe400000000ff */
[----:B-1----:R-:W-:-:S07]  /*3f70*/  F2FP.PACK_AB R7, R100, R101 ;  /* 0x000000656407723e */ /* 0x002fce00000000ff */
[C---:B------:R-:W-:Y:S07]  /*3f80*/  HMMA.16816.F32 R128, R4.reuse, R8, R72 ;  /* 0x000000080480723c */ /* 0x040fee0000001848 */
[----:B------:R-:W-:Y:S01]  /*3f90*/  FFMA.FTZ R8, R208, c[0x0][0x23c], -R12 ;  /* 0x00008f00d0087a23 */ /* 0x000fe2000001080c */
[----:B------:R-:W-:Y:S01]  /*3fa0*/  HMMA.16816.F32 R108, R4, R10, R52 ;  /* 0x0000000a046c723c */ /* 0x000fe20000001834 */
[----:B------:R-:W-:Y:S02]  /*3fb0*/  IMAD.MOV.U32 R208, RZ, RZ, R147 ;  /* 0x000000ffffd07224 */ /* 0x000fe400078e0093 */
[----:B------:R1:W-:Y:S01]  /*3fc0*/  MUFU.EX2 R53, R8 ;  /* 0x0000000800357308 */ /* 0x0003e20000000800 */
[----:B------:R-:W-:-:S03]  /*3fd0*/  FADD.FTZ R9, R243, R242 ;  /* 0x000000f2f3097221 */ /* 0x000fc60000010000 */
[----:B------:R-:W-:Y:S01]  /*3fe0*/  IMAD.MOV.U32 R55, RZ, RZ, R144 ;  /* 0x000000ffff377224 */ /* 0x000fe200078e0090 */
[----:B------:R-:W-:Y:S01]  /*3ff0*/  HMMA.16816.F32 R160, R4, R22, R60 ;  /* 0x0000001604a0723c */ /* 0x000fe2000000183c */
[----:B------:R-:W-:Y:S02]  /*4000*/  IMAD.MOV.U32 R54, RZ, RZ, R145 ;  /* 0x000000ffff367224 */ /* 0x000fe400078e0091 */
[----:B------:R-:W-:Y:S02]  /*4010*/  IMAD.MOV.U32 R10, RZ, RZ, R146 ;  /* 0x000000ffff0a7224 */ /* 0x000fe400078e0092 */
[----:B------:R-:W-:-:S03]  /*4020*/  FADD.FTZ R9, R245, R9 ;  /* 0x00000009f5097221 */ /* 0x000fc60000010000 */
[C---:B------:R-:W-:Y:S01]  /*4030*/  HMMA.16816.F32 R60, R4.reuse, R26, R48 ;  /* 0x0000001a043c723c */ /* 0x040fe20000001830 */
[----:B-1----:R-:W-:Y:S02]  /*4040*/  FFMA.FTZ R8, R213, c[0x0][0x23c], -R12 ;  /* 0x00008f00d5087a23 */ /* 0x002fe4000001080c */
[----:B------:R-:W-:Y:S02]  /*4050*/  IMAD.MOV.U32 R213, RZ, RZ, R141 ;  /* 0x000000ffffd57224 */ /* 0x000fe400078e008d */
[----:B------:R1:W2:Y:S03]  /*4060*/  MUFU.EX2 R52, R8 ;  /* 0x0000000800347308 */ /* 0x0002a60000000800 */
[----:B------:R-:W-:Y:S01]  /*4070*/  HMMA.16816.F32 R144, R4, R24, R68 ;  /* 0x000000180490723c */ /* 0x000fe20000001844 */
[----:B------:R-:W-:Y:S02]  /*4080*/  IMAD.MOV.U32 R49, RZ, RZ, R174 ;  /* 0x000000ffff317224 */ /* 0x000fe400078e00ae */
[----:B------:R-:W-:Y:S01]  /*4090*/  IMAD.MOV.U32 R51, RZ, RZ, R142 ;  /* 0x000000ffff337224 */ /* 0x000fe200078e008e */
[----:B------:R-:W3:Y:S01]  /*40a0*/  LDSM.16.MT88.4 R172, [R221+0xac00] ;  /* 0x00ac0000ddac783b */ /* 0x000ee20000004200 */
[----:B------:R-:W-:-:S03]  /*40b0*/  IMAD.MOV.U32 R50, RZ, RZ, R143 ;  /* 0x000000ffff327224 */ /* 0x000fc600078e008f */
[----:B------:R-:W-:Y:S01]  /*40c0*/  HMMA.16816.F32 R176, R4, R20, R76 ;  /* 0x0000001404b0723c */ /* 0x000fe2000000184c */
[----:B------:R-:W4:Y:S01]  /*40d0*/  LDSM.16.MT88.4 R140, [R221+0x9c00] ;  /* 0x009c0000dd8c783b */ /* 0x000f220000004200 */
[----:B-1----:R-:W-:-:S06]  /*40e0*/  FFMA.FTZ R8, R214, c[0x0][0x23c], -R12 ;  /* 0x00008f00d6087a23 */ /* 0x002fcc000001080c */
[C---:B------:R-:W-:Y:S01]  /*40f0*/  HMMA.16816.F32 R64, R4.reuse, R28, R64 ;  /* 0x0000001c0440723c */ /* 0x040fe20000001840 */
[----:B------:R-:W-:Y:S01]  /*4100*/  IMAD.MOV.U32 R214, RZ, RZ, R156 ;  /* 0x000000ffffd67224 */ /* 0x000fe200078e009c */
[----:B--2---:R-:W-:Y:S01]  /*4110*/  F2FP.PACK_AB R92, R52, R53 ;  /* 0x00000035345c723e */ /* 0x004fe200000000ff */
[----:B------:R1:W-:Y:S01]  /*4120*/  MUFU.EX2 R48, R8 ;  /* 0x0000000800307308 */ /* 0x0003e20000000800 */
[----:B------:R-:W2:Y:S03]  /*4130*/  LDSM.16.MT88.4 R156, [R220+0xac00] ;  /* 0x00ac0000dc9c783b */ /* 0x000ea60000004200 */
[----:B------:R-:W-:Y:S01]  /*4140*/  IMAD.MOV.U32 R29, RZ, RZ, R19 ;  /* 0x000000ffff1d7224 */ /* 0x000fe200078e0013 */
[C---:B------:R-:W-:Y:S08]  /*4150*/  HMMA.16816.F32 R44, R4.reuse, R30, R44 ;  /* 0x0000001e042c723c */ /* 0x040ff0000000182c */
[----:B------:R-:W-:Y:S01]  /*4160*/  HMMA.16816.F32 R68, R4, R32, R188 ;  /* 0x000000200444723c */ /* 0x000fe200000018bc */
[----:B-1----:R-:W-:-:S04]  /*4170*/  FFMA.FTZ R8, R216, c[0x0][0x23c], -R12 ;  /* 0x00008f00d8087a23 */ /* 0x002fc8000001080c */
[----:B------:R1:W5:Y:S03]  /*4180*/  MUFU.EX2 R27, R8 ;  /* 0x00000008001b7308 */ /* 0x0003660000000800 */
[C---:B------:R-:W-:Y:S08]  /*4190*/  HMMA.16816.F32 R56, R4.reuse, R34, R56 ;  /* 0x000000220438723c */ /* 0x040ff00000001838 */
[----:B------:R-:W-:Y:S01]  /*41a0*/  HMMA.16816.F32 R84, R4, R36, R200 ;  /* 0x000000240454723c */ /* 0x000fe200000018c8 */
[----:B-1----:R-:W-:-:S07]  /*41b0*/  FFMA.FTZ R8, R212, c[0x0][0x23c], -R2 ;  /* 0x00008f00d4087a23 */ /* 0x002fce0000010802 */
[----:B------:R-:W-:Y:S01]  /*41c0*/  HMMA.16816.F32 R40, R4, R38, R40 ;  /* 0x000000260428723c */ /* 0x000fe20000001828 */
[----:B------:R-:W1:Y:S01]  /*41d0*/  LDSM.16.MT88.4 R4, [R221+0xbc00] ;  /* 0x00bc0000dd04783b */ /* 0x000e620000004200 */
[----:B-----5:R-:W-:Y:S01]  /*41e0*/  F2FP.PACK_AB R94, R27, R48 ;  /* 0x000000301b5e723e */ /* 0x020fe200000000ff */
[----:B------:R5:W-:Y:S02]  /*41f0*/  MUFU.EX2 R25, R8 ;  /* 0x0000000800197308 */ /* 0x000be40000000800 */
[----:B-----5:R-:W-:-:S06]  /*4200*/  FFMA.FTZ R8, R218, c[0x0][0x23c], -R2 ;  /* 0x00008f00da087a23 */ /* 0x020fcc0000010802 */
[----:B------:R5:W2:Y:S02]  /*4210*/  MUFU.EX2 R26, R8 ;  /* 0x00000008001a7308 */ /* 0x000aa40000000800 */
[--C-:B-----5:R-:W-:Y:S01]  /*4220*/  FFMA.FTZ R8, R215, c[0x0][0x23c], -R2.reuse ;  /* 0x00008f00d7087a23 */ /* 0x120fe20000010802 */
[----:B--2---:R-:W-:Y:S01]  /*4230*/  F2FP.PACK_AB R93, R26, R25 ;  /* 0x000000191a5d723e */ /* 0x004fe200000000ff */
[----:B------:R-:W-:-:S04]  /*4240*/  FFMA.FTZ R2, R227, c[0x0][0x23c], -R2 ;  /* 0x00008f00e3027a23 */ /* 0x000fc80000010802 */
[----:B------:R2:W-:Y:S01]  /*4250*/  MUFU.EX2 R23, R8 ;  /* 0x0000000800177308 */ /* 0x0005e20000000800 */
[----:B------:R-:W-:Y:S02]  /*4260*/  IMAD.MOV.U32 R227, RZ, RZ, R55 ;  /* 0x000000ffffe37224 */ /* 0x000fe400078e0037 */
[----:B------:R-:W-:-:S03]  /*4270*/  IMAD.MOV.U32 R55, RZ, RZ, c[0x0][0x1a0] ;  /* 0x00006800ff377624 */ /* 0x000fc600078e00ff */
[----:B------:R-:W-:Y:S02]  /*4280*/  ISETP.GE.AND P0, PT, R227, 0x2, PT ;  /* 0x00000002e300780c */ /* 0x000fe40003f06270 */
[----:B------:R5:W1:Y:S01]  /*4290*/  MUFU.EX2 R24, R2 ;  /* 0x0000000200187308 */ /* 0x000a620000000800 */
[----:B--2---:R-:W-:-:S04]  /*42a0*/  FADD.FTZ R8, R251, R246 ;  /* 0x000000f6fb087221 */ /* 0x004fc80000010000 */
[----:B------:R-:W-:Y:S02]  /*42b0*/  FADD.FTZ R8, R252, R8 ;  /* 0x00000008fc087221 */ /* 0x000fe40000010000 */
[----:B-----5:R-:W-:Y:S01]  /*42c0*/  FFMA.FTZ R2, R219, c[0x0][0x23c], -R0 ;  /* 0x00008f00db027a23 */ /* 0x020fe20000010800 */
[----:B-1----:R-:W-:Y:S01]  /*42d0*/  F2FP.PACK_AB R95, R24, R23 ;  /* 0x00000017185f723e */ /* 0x002fe200000000ff */
[----:B------:R-:W-:Y:S02]  /*42e0*/  FADD.FTZ R8, R208, R8 ;  /* 0x00000008d0087221 */ /* 0x000fe40000010000 */
[----:B------:R1:W-:Y:S04]  /*42f0*/  MUFU.EX2 R22, R2 ;  /* 0x0000000200167308 */ /* 0x0003e80000000800 */
[C---:B---3--:R-:W-:Y:S08]  /*4300*/  HMMA.16816.F32 R168, R92.reuse, R174, R88 ;  /* 0x000000ae5ca8723c */ /* 0x048ff00000001858 */
[----:B------:R-:W-:Y:S01]  /*4310*/  HMMA.16816.F32 R112, R92, R124, R112 ;  /* 0x0000007c5c70723c */ /* 0x000fe20000001870 */
[----:B-1----:R-:W-:-:S04]  /*4320*/  FFMA.FTZ R2, R217, c[0x0][0x23c], -R0 ;  /* 0x00008f00d9027a23 */ /* 0x002fc80000010800 */
[----:B------:R1:W2:Y:S03]  /*4330*/  MUFU.EX2 R21, R2 ;  /* 0x0000000200157308 */ /* 0x0002a60000000800 */
[C---:B------:R-:W-:Y:S08]  /*4340*/  HMMA.16816.F32 R120, R92.reuse, R126, R120 ;  /* 0x0000007e5c78723c */ /* 0x040ff00000001878 */
[----:B----4-:R-:W-:Y:S01]  /*4350*/  HMMA.16816.F32 R132, R92, R140, R132 ;  /* 0x0000008c5c84723c */ /* 0x010fe20000001884 */
[----:B-1----:R-:W-:-:S07]  /*4360*/  FFMA.FTZ R2, R235, c[0x0][0x23c], -R0 ;  /* 0x00008f00eb027a23 */ /* 0x002fce0000010800 */
[C---:B------:R-:W-:Y:S01]  /*4370*/  HMMA.16816.F32 R136, R92.reuse, R142, R136 ;  /* 0x0000008e5c88723c */ /* 0x040fe20000001888 */
[----:B------:R-:W-:Y:S01]  /*4380*/  FFMA.FTZ R0, R237, c[0x0][0x23c], -R0 ;  /* 0x00008f00ed007a23 */ /* 0x000fe20000010800 */
[----:B------:R1:W-:Y:S06]  /*4390*/  MUFU.EX2 R20, R2 ;  /* 0x0000000200147308 */ /* 0x0003ec0000000800 */
[C---:B------:R-:W-:Y:S02]  /*43a0*/  HMMA.16816.F32 R148, R92.reuse, R156, R148 ;  /* 0x0000009c5c94723c */ /* 0x040fe40000001894 */
[----:B------:R3:W4:Y:S06]  /*43b0*/  MUFU.EX2 R19, R0 ;  /* 0x0000000000137308 */ /* 0x00072c0000000800 */
[----:B------:R-:W-:Y:S01]  /*43c0*/  HMMA.16816.F32 R152, R92, R158, R152 ;  /* 0x0000009e5c98723c */ /* 0x000fe20000001898 */
[----:B-1----:R-:W-:-:S04]  /*43d0*/  FADD.FTZ R2, R214, R29 ;  /* 0x0000001dd6027221 */ /* 0x002fc80000010000 */
[----:B------:R-:W-:-:S03]  /*43e0*/  FADD.FTZ R2, R51, R2 ;  /* 0x0000000233027221 */ /* 0x000fc60000010000 */
[C---:B------:R-:W-:Y:S01]  /*43f0*/  HMMA.16816.F32 R164, R92.reuse, R172, R164 ;  /* 0x000000ac5ca4723c */ /* 0x040fe200000018a4 */
[----:B---3--:R-:W-:Y:S02]  /*4400*/  FFMA.FTZ R0, R228, c[0x0][0x23c], -R13 ;  /* 0x00008f00e4007a23 */ /* 0x008fe4000001080d */
[----:B------:R-:W-:Y:S02]  /*4410*/  FADD.FTZ R2, R10, R2 ;  /* 0x000000020a027221 */ /* 0x000fe40000010000 */
[----:B------:R1:W-:Y:S03]  /*4420*/  MUFU.EX2 R11, R0 ;  /* 0x00000000000b7308 */ /* 0x0003e60000000800 */
[----:B------:R-:W-:Y:S01]  /*4430*/  HMMA.16816.F32 R72, R92, R80, R184 ;  /* 0x000000505c48723c */ /* 0x000fe200000018b8 */
[----:B------:R-:W-:Y:S02]  /*4440*/  FADD.FTZ R10, R234, R8 ;  /* 0x00000008ea0a7221 */ /* 0x000fe40000010000 */
[----:B------:R-:W-:-:S05]  /*4450*/  FADD.FTZ R8, R244, R2 ;  /* 0x00000002f4087221 */ /* 0x000fca0000010000 */
[----:B------:R-:W-:Y:S01]  /*4460*/  HMMA.16816.F32 R76, R92, R82, R116 ;  /* 0x000000525c4c723c */ /* 0x000fe20000001874 */
[----:B-1----:R-:W-:-:S07]  /*4470*/  FFMA.FTZ R0, R230, c[0x0][0x23c], -R13 ;  /* 0x00008f00e6007a23 */ /* 0x002fce000001080d */
[C---:B------:R-:W-:Y:S01]  /*4480*/  HMMA.16816.F32 R88, R92.reuse, R4, R196 ;  /* 0x000000045c58723c */ /* 0x040fe200000018c4 */
[----:B------:R1:W3:Y:S07]  /*4490*/  MUFU.EX2 R12, R0 ;  /* 0x00000000000c7308 */ /* 0x0002ee0000000800 */
[----:B------:R-:W-:Y:S07]  /*44a0*/  HMMA.16816.F32 R92, R92, R6, R96 ;  /* 0x000000065c5c723c */ /* 0x000fee0000001860 */
[----:B--2---:R-:W-:-:S02]  /*44b0*/  F2FP.PACK_AB R96, R21, R22 ;  /* 0x000000161560723e */ /* 0x004fc400000000ff */
[----:B----4-:R-:W-:Y:S01]  /*44c0*/  F2FP.PACK_AB R98, R19, R20 ;  /* 0x000000141362723e */ /* 0x010fe200000000ff */
[----:B-1----:R-:W-:Y:S01]  /*44d0*/  FFMA.FTZ R0, R232, c[0x0][0x23c], -R13 ;  /* 0x00008f00e8007a23 */ /* 0x002fe2000001080d */
[----:B---3--:R-:W-:-:S03]  /*44e0*/  F2FP.PACK_AB R97, R12, R11 ;  /* 0x0000000b0c61723e */ /* 0x008fc600000000ff */
[----:B------:R1:W-:Y:S02]  /*44f0*/  MUFU.EX2 R18, R0 ;  /* 0x0000000000127308 */ /* 0x0003e40000000800 */
[----:B-1----:R-:W-:-:S06]  /*4500*/  FFMA.FTZ R0, R236, c[0x0][0x23c], -R13 ;  /* 0x00008f00ec007a23 */ /* 0x002fcc000001080d */
[----:B------:R-:W1:Y:S02]  /*4510*/  MUFU.EX2 R13, R0 ;  /* 0x00000000000d7308 */ /* 0x000e640000000800 */
[----:B-1----:R-:W-:Y:S01]  /*4520*/  F2FP.PACK_AB R99, R13, R18 ;  /* 0x000000120d63723e */ /* 0x002fe200000000ff */
[----:B------:R-:W-:-:S04]  /*4530*/  FADD.FTZ R0, R50, R49 ;  /* 0x0000003132007221 */ /* 0x000fc80000010000 */
[----:B------:R-:W-:Y:S02]  /*4540*/  FADD.FTZ R0, R213, R0 ;  /* 0x00000000d5007221 */ /* 0x000fe40000010000 */
[----:B------:R-:W-:Y:S02]  /*4550*/  HMMA.16816.F32 R84, R96, R4, R84 ;  /* 0x000000046054723c */ /* 0x000fe40000001854 */
[----:B------:R-:W-:Y:S02]  /*4560*/  FADD.FTZ R0, R54, R0 ;  /* 0x0000000036007221 */ /* 0x000fe40000010000 */
[----:B------:R-:W-:-:S03]  /*4570*/  IMAD.MOV.U32 R54, RZ, RZ, 0x5 ;  /* 0x00000005ff367424 */ /* 0x000fc600078e00ff */
[----:B------:R-:W-:Y:S01]  /*4580*/  FADD.FTZ R4, R250, R9 ;  /* 0x00000009fa047221 */ /* 0x000fe20000010000 */
[C---:B------:R-:W-:Y:S01]  /*4590*/  HMMA.16816.F32 R116, R96.reuse, R124, R176 ;  /* 0x0000007c6074723c */ /* 0x040fe200000018b0 */
[----:B------:R-:W-:Y:S02]  /*45a0*/  FADD.FTZ R5, R238, R0 ;  /* 0x00000000ee057221 */ /* 0x000fe40000010000 */
[----:B------:R-:W-:Y:S02]  /*45b0*/  FADD.FTZ R9, R210, R4 ;  /* 0x00000004d2097221 */ /* 0x000fe40000010000 */
[----:B------:R-:W-:Y:S02]  /*45c0*/  FADD.FTZ R4, R233, R10 ;  /* 0x0000000ae9047221 */ /* 0x000fe40000010000 */
[----:B------:R-:W-:Y:S01]  /*45d0*/  FADD.FTZ R2, R211, R9 ;  /* 0x00000009d3027221 */ /* 0x000fe20000010000 */
[----:B------:R-:W-:Y:S01]  /*45e0*/  HMMA.16816.F32 R124, R96, R126, R160 ;  /* 0x0000007e607c723c */ /* 0x000fe200000018a0 */
[----:B------:R-:W-:-:S02]  /*45f0*/  FADD.FTZ R0, R249, R8 ;  /* 0x00000008f9007221 */ /* 0x000fc40000010000 */
[----:B------:R-:W-:Y:S02]  /*4600*/  FADD.FTZ R5, R241, R5 ;  /* 0x00000005f1057221 */ /* 0x000fe40000010000 */
[----:B------:R-:W-:-:S03]  /*4610*/  IMAD.SHL.U32 R10, R55, 0x20, RZ ;  /* 0x00000020370a7824 */ /* 0x000fc600078e00ff */
        /* <DEDUP_REMOVED lines=9> */
[----:B------:R-:W-:-:S02]  /*46b0*/  FADD.FTZ R6, R231, R4 ;  /* 0x00000004e7067221 */ /* 0x000fc40000010000 */
[----:B------:R-:W-:Y:S02]  /*46c0*/  FADD.FTZ R4, R209, R2 ;  /* 0x00000002d1047221 */ /* 0x000fe40000010000 */
[----:B------:R-:W-:Y:S02]  /*46d0*/  FADD.FTZ R2, R248, R0 ;  /* 0x00000000f8027221 */ /* 0x000fe40000010000 */
[----:B------:R-:W-:Y:S02]  /*46e0*/  FADD.FTZ R0, R240, R5 ;  /* 0x00000005f0007221 */ /* 0x000fe40000010000 */
[----:B------:R-:W-:Y:S02]  /*46f0*/  FADD.FTZ R5, R229, R6 ;  /* 0x00000006e5057221 */ /* 0x000fe40000010000 */
[----:B------:R-:W-:Y:S02]  /*4700*/  FADD.FTZ R4, R207, R4 ;  /* 0x00000004cf047221 */ /* 0x000fe40000010000 */
        /* <DEDUP_REMOVED lines=19> */
[----:B------:R-:W-:Y:S01]  /*4840*/  FADD.FTZ R4, R11, R4 ;  /* 0x000000040b047221 */ /* 0x000fe20000010000 */
[----:B------:R-:W-:Y:S01]  /*4850*/  SHF.L.U64.HI R11, R55, R54, c[0x0][0x1a4] ;  /* 0x00006900370b7619 */ /* 0x000fe20000010236 */
        /* <DEDUP_REMOVED lines=12> */
[----:B------:R-:W-:Y:S01]  /*4920*/  FADD.FTZ R2, R27, R2 ;  /* 0x000000021b027221 */ /* 0x000fe20000010000 */
[----:B------:R1:W-:Y:S01]  /*4930*/  STL [R1+0x10], R6 ;  /* 0x0000100601007387 */ /* 0x0003e20000100800 */
[----:B------:R-:W-:-:S03]  /*4940*/  FADD.FTZ R0, R24, R0 ;  /* 0x0000000018007221 */ /* 0x000fc60000010000 */
[----:B------:R1:W-:Y:S04]  /*4950*/  STL [R1+0x14], R4 ;  /* 0x0000140401007387 */ /* 0x0003e80000100800 */
[----:B------:R1:W-:Y:S04]  /*4960*/  STL [R1+0x18], R2 ;  /* 0x0000180201007387 */ /* 0x0003e80000100800 */
[----:B------:R1:W-:Y:S01]  /*4970*/  STL [R1+0x1c], R0 ;  /* 0x00001c0001007387 */ /* 0x0003e20000100800 */
[----:B------:R-:W-:Y:S05]  /*4980*/  @!P0 BRA `(.L_x_323) ;  /* 0x000045b000008947 */ /* 0x000fea0003800000 */
[----:B------:R-:W2:Y:S01]  /*4990*/  LDL.64 R50, [R1+0x8] ;  /* 0x0000080001327983 */ /* 0x000ea20000100a00 */
[----:B------:R-:W-:Y:S01]  /*49a0*/  IMAD.MOV.U32 R54, RZ, RZ, 0x6 ;  /* 0x00000006ff367424 */ /* 0x000fe200078e00ff */
[----:B------:R-:W-:-:S04]  /*49b0*/  DEPBAR.LE SB0, 0x0 ;  /* 0x000080000000791a */ /* 0x000fc80000000000 */
[C---:B------:R-:W-:Y:S01]  /*49c0*/  SHF.L.U64.HI R54, R55.reuse, R54, c[0x0][0x1a4] ;  /* 0x0000690037367619 */ /* 0x040fe20000010236 */
[----:B------:R-:W-:Y:S01]  /*49d0*/  IMAD.SHL.U32 R55, R55, 0x40, RZ ;  /* 0x0000004037377824 */ /* 0x000fe200078e00ff */
[----:B------:R-:W-:-:S04]  /*49e0*/  IADD3 R252, R227, -0x2, RZ ;  /* 0xfffffffee3fc7810 */ /* 0x000fc80007ffe0ff */
[----:B-1----:R-:W-:Y:S01]  /*49f0*/  SHF.R.S32.HI R2, RZ, 0x1f, R252 ;  /* 0x0000001fff027819 */ /* 0x002fe200000114fc */
[----:B------:R-:W-:Y:S01]  /*4a00*/  IMAD R0, R54, R252, RZ ;  /* 0x000000fc36007224 */ /* 0x000fe200078e02ff */
[----:B------:R-:W-:Y:S03]  /*4a10*/  STL [R1], R252 ;  /* 0x000000fc01007387 */ /* 0x000fe60000100800 */
[-C--:B------:R-:W-:Y:S01]  /*4a20*/  IMAD R0, R2, R55.reuse, R0 ;  /* 0x0000003702007224 */ /* 0x080fe200078e0200 */
[----:B------:R-:W-:Y:S01]  /*4a30*/  BAR.SYNC.DEFER_BLOCKING 0x0 ;  /* 0x0000000000007b1d */ /* 0x000fe20000010000 */
[----:B--2---:R-:W-:-:S04]  /*4a40*/  IMAD.WIDE.U32 R8, R252, R55, R50 ;  /* 0x00000037fc087225 */ /* 0x004fc800078e0032 */
[----:B------:R-:W-:Y:S01]  /*4a50*/  IMAD.IADD R0, R9, 0x1, R0 ;  /* 0x0000000109007824 */ /* 0x000fe200078e0200 */
[----:B------:R-:W-:-:S04]  /*4a60*/  LEA R4, P1, R8, c[0x0][0x170], 0x1 ;  /* 0x00005c0008047a11 */ /* 0x000fc800078208ff */
        /* <DEDUP_REMOVED lines=14> */
[----:B------:R-:W1:Y:S04]  /*4b50*/  LDSM.16.M88.4 R36, [R224+0x1000] ;  /* 0x00100000e024783b */ /* 0x000e680000000200 */
[----:B------:R-:W3:Y:S04]  /*4b60*/  LDSM.16.M88.4 R52, [R223+0x400] ;  /* 0x00040000df34783b */ /* 0x000ee80000000200 */
[----:B------:R-:W-:Y:S04]  /*4b70*/  LDSM.16.M88.4 R32, [R225] ;  /* 0x00000000e120783b */ /* 0x000fe80000000200 */
[----:B------:R-:W4:Y:S04]  /*4b80*/  LDSM.16.M88.4 R48, [R222] ;  /* 0x00000000de30783b */ /* 0x000f280000000200 */
[----:B------:R-:W5:Y:S04]  /*4b90*/  LDSM.16.M88.4 R28, [R225+0x1000] ;  /* 0x00100000e11c783b */ /* 0x000f680000000200 */
[----:B------:R-:W4:Y:S04]  /*4ba0*/  LDSM.16.M88.4 R44, [R222+0x400] ;  /* 0x00040000de2c783b */ /* 0x000f280000000200 */
[----:B------:R-:W-:Y:S04]  /*4bb0*/  LDSM.16.M88.4 R20, [R224+0x3000] ;  /* 0x00300000e014783b */ /* 0x000fe80000000200 */
[----:B------:R-:W4:Y:S04]  /*4bc0*/  LDSM.16.M88.4 R56, [R223+0x1000] ;  /* 0x00100000df38783b */ /* 0x000f280000000200 */
[----:B------:R-:W4:Y:S01]  /*4bd0*/  LDSM.16.M88.4 R24, [R224+0x2000] ;  /* 0x00200000e018783b */ /* 0x000f220000000200 */
[-C--:B--2---:R-:W-:Y:S03]  /*4be0*/  HMMA.16816.F32 R60, R40, R8.reuse, RZ ;  /* 0x00000008283c723c */ /* 0x084fe600000018ff */
[----:B------:R-:W0:Y:S05]  /*4bf0*/  LDGDEPBAR ;  /* 0x00000000000079af */ /* 0x000e2a0000000000 */
[C---:B-1----:R-:W-:Y:S08]  /*4c00*/  HMMA.16816.F32 R4, R36.reuse, R8, RZ ;  /* 0x000000082404723c */ /* 0x042ff000000018ff */
[C---:B---3--:R-:W-:Y:S08]  /*4c10*/  HMMA.16816.F32 R184, R36.reuse, R52, RZ ;  /* 0x0000003424b8723c */ /* 0x048ff000000018ff */
[-C--:B------:R-:W-:Y:S08]  /*4c20*/  HMMA.16816.F32 R64, R36, R10.reuse, RZ ;  /* 0x0000000a2440723c */ /* 0x080ff000000018ff */
[----:B------:R-:W-:Y:S08]  /*4c30*/  HMMA.16816.F32 R8, R40, R10, RZ ;  /* 0x0000000a2808723c */ /* 0x000ff000000018ff */
[----:B----4-:R-:W-:Y:S01]  /*4c40*/  HMMA.16816.F32 R196, R32, R48, R60 ;  /* 0x0000003020c4723c */ /* 0x010fe2000000183c */
[----:B------:R-:W1:Y:S07]  /*4c50*/  LDSM.16.M88.4 R60, [R223+0x1400] ;  /* 0x00140000df3c783b */ /* 0x000e6e0000000200 */
[----:B------:R-:W-:Y:S08]  /*4c60*/  HMMA.16816.F32 R188, R40, R52, RZ ;  /* 0x0000003428bc723c */ /* 0x000ff000000018ff */
[----:B------:R-:W-:Y:S08]  /*4c70*/  HMMA.16816.F32 R180, R36, R54, RZ ;  /* 0x0000003624b4723c */ /* 0x000ff000000018ff */
[C---:B-----5:R-:W-:Y:S01]  /*4c80*/  HMMA.16816.F32 R176, R28.reuse, R48, R4 ;  /* 0x000000301cb0723c */ /* 0x060fe20000001804 */
[----:B------:R-:W-:Y:S07]  /*4c90*/  LDSM.16.M88.4 R4, [R225+0x3000] ;  /* 0x00300000e104783b */ /* 0x000fee0000000200 */
[----:B------:R-:W-:Y:S08]  /*4ca0*/  HMMA.16816.F32 R184, R28, R44, R184 ;  /* 0x0000002c1cb8723c */ /* 0x000ff000000018b8 */
[----:B------:R-:W-:Y:S08]  /*4cb0*/  HMMA.16816.F32 R52, R40, R54, RZ ;  /* 0x000000362834723c */ /* 0x000ff000000018ff */
[-C--:B------:R-:W-:Y:S01]  /*4cc0*/  HMMA.16816.F32 R192, R28, R50.reuse, R64 ;  /* 0x000000321cc0723c */ /* 0x080fe20000001840 */
[----:B------:R-:W-:Y:S07]  /*4cd0*/  LDSM.16.M88.4 R64, [R222+0x1400] ;  /* 0x00140000de40783b */ /* 0x000fee0000000200 */
[C---:B------:R-:W-:Y:S01]  /*4ce0*/  HMMA.16816.F32 R108, R32.reuse, R50, R8 ;  /* 0x00000032206c723c */ /* 0x040fe20000001808 */
[----:B------:R-:W2:Y:S04]  /*4cf0*/  LDSM.16.M88.4 R48, [R222+0x1000] ;  /* 0x00100000de30783b */ /* 0x000ea80000000200 */
[----:B------:R-:W3:Y:S03]  /*4d00*/  LDSM.16.M88.4 R8, [R225+0x2000] ;  /* 0x00200000e108783b */ /* 0x000ee60000000200 */
[----:B------:R-:W-:Y:S01]  /*4d10*/  HMMA.16816.F32 R200, R32, R44, R188 ;  /* 0x0000002c20c8723c */ /* 0x000fe200000018bc */
[----:B------:R-:W-:Y:S07]  /*4d20*/  LDSM.16.M88.4 R188, [R223+0x2000] ;  /* 0x00200000dfbc783b */ /* 0x000fee0000000200 */
[----:B------:R-:W-:Y:S08]  /*4d30*/  HMMA.16816.F32 R208, R28, R46, R180 ;  /* 0x0000002e1cd0723c */ /* 0x000ff000000018b4 */
[-C--:B------:R-:W-:Y:S08]  /*4d40*/  HMMA.16816.F32 R180, R20, R56.reuse, R176 ;  /* 0x0000003814b4723c */ /* 0x080ff000000018b0 */
[----:B------:R-:W-:Y:S08]  /*4d50*/  HMMA.16816.F32 R196, R24, R56, R196 ;  /* 0x0000003818c4723c */ /* 0x000ff000000018c4 */
[----:B-1----:R-:W-:Y:S01]  /*4d60*/  HMMA.16816.F32 R176, R20, R60, R184 ;  /* 0x0000003c14b0723c */ /* 0x002fe200000018b8 */
[----:B------:R-:W1:Y:S07]  /*4d70*/  LDSM.16.M88.4 R184, [R223+0xc00] ;  /* 0x000c0000dfb8783b */ /* 0x000e6e0000000200 */
[----:B------:R-:W-:Y:S01]  /*4d80*/  HMMA.16816.F32 R204, R32, R46, R52 ;  /* 0x0000002e20cc723c */ /* 0x000fe20000001834 */
[----:B------:R-:W-:Y:S07]  /*4d90*/  LDSM.16.M88.4 R52, [R224+0x5000] ;  /* 0x00500000e034783b */ /* 0x000fee0000000200 */
[----:B------:R-:W-:Y:S08]  /*4da0*/  HMMA.16816.F32 R192, R20, R58, R192 ;  /* 0x0000003a14c0723c */ /* 0x000ff000000018c0 */
[C---:B------:R-:W-:Y:S08]  /*4db0*/  HMMA.16816.F32 R44, R24.reuse, R60, R200 ;  /* 0x0000003c182c723c */ /* 0x040ff000000018c8 */
[----:B------:R-:W-:Y:S01]  /*4dc0*/  HMMA.16816.F32 R108, R24, R58, R108 ;  /* 0x0000003a186c723c */ /* 0x000fe2000000186c */
[----:B------:R-:W-:Y:S07]  /*4dd0*/  LDSM.16.M88.4 R56, [R224+0x4000] ;  /* 0x00400000e038783b */ /* 0x000fee0000000200 */
[-C--:B--2---:R-:W-:Y:S01]  /*4de0*/  HMMA.16816.F32 R200, R4, R48.reuse, R180 ;  /* 0x0000003004c8723c */ /* 0x084fe200000018b4 */
[----:B------:R-:W2:Y:S07]  /*4df0*/  LDSM.16.M88.4 R180, [R223+0x2400] ;  /* 0x00240000dfb4783b */ /* 0x000eae0000000200 */
[----:B---3--:R-:W-:Y:S08]  /*4e00*/  HMMA.16816.F32 R212, R8, R48, R196 ;  /* 0x0000003008d4723c */ /* 0x008ff000000018c4 */
[----:B------:R-:W-:Y:S01]  /*4e10*/  HMMA.16816.F32 R196, R4, R64, R176 ;  /* 0x0000004004c4723c */ /* 0x000fe200000018b0 */
[----:B------:R-:W3:Y:S07]  /*4e20*/  LDSM.16.M88.4 R176, [R222+0xc00] ;  /* 0x000c0000deb0783b */ /* 0x000eee0000000200 */
[-C--:B------:R-:W-:Y:S08]  /*4e30*/  HMMA.16816.F32 R236, R20, R62.reuse, R208 ;  /* 0x0000003e14ec723c */ /* 0x080ff000000018d0 */
[----:B------:R-:W-:Y:S01]  /*4e40*/  HMMA.16816.F32 R232, R24, R62, R204 ;  /* 0x0000003e18e8723c */ /* 0x000fe200000018cc */
[----:B------:R-:W4:Y:S07]  /*4e50*/  LDSM.16.M88.4 R60, [R223+0x800] ;  /* 0x00080000df3c783b */ /* 0x000f2e0000000200 */
[----:B------:R-:W-:Y:S08]  /*4e60*/  HMMA.16816.F32 R216, R4, R50, R192 ;  /* 0x0000003204d8723c */ /* 0x000ff000000018c0 */
[----:B------:R-:W-:Y:S01]  /*4e70*/  HMMA.16816.F32 R204, R8, R64, R44 ;  /* 0x0000004008cc723c */ /* 0x000fe2000000182c */
[----:B------:R-:W-:Y:S07]  /*4e80*/  LDSM.16.M88.4 R44, [R225+0x5000] ;  /* 0x00500000e12c783b */ /* 0x000fee0000000200 */
[----:B-1----:R-:W-:Y:S08]  /*4e90*/  HMMA.16816.F32 R192, R36, R184, RZ ;  /* 0x000000b824c0723c */ /* 0x002ff000000018ff */
[----:B------:R-:W-:Y:S08]  /*4ea0*/  HMMA.16816.F32 R236, R4, R66, R236 ;  /* 0x0000004204ec723c */ /* 0x000ff000000018ec */
[----:B--2---:R-:W-:Y:S08]  /*4eb0*/  HMMA.16816.F32 R244, R56, R180, R204 ;  /* 0x000000b438f4723c */ /* 0x004ff000000018cc */
[----:B------:R-:W-:Y:S08]  /*4ec0*/  HMMA.16816.F32 R240, R8, R66, R232 ;  /* 0x0000004208f0723c */ /* 0x000ff000000018e8 */
[----:B------:R-:W-:Y:S08]  /*4ed0*/  HMMA.16816.F32 R248, R52, R180, R196 ;  /* 0x000000b434f8723c */ /* 0x000ff000000018c4 */
[----:B---3--:R-:W-:Y:S08]  /*4ee0*/  HMMA.16816.F32 R204, R28, R176, R192 ;  /* 0x000000b01ccc723c */ /* 0x008ff000000018c0 */
[C---:B----4-:R-:W-:Y:S08]  /*4ef0*/  HMMA.16816.F32 R196, R36.reuse, R60, RZ ;  /* 0x0000003c24c4723c */ /* 0x050ff000000018ff */
[C---:B------:R-:W-:Y:S08]  /*4f00*/  HMMA.16816.F32 R192, R36.reuse, R62, RZ ;  /* 0x0000003e24c0723c */ /* 0x040ff000000018ff */
[----:B------:R-:W-:Y:S01]  /*4f10*/  HMMA.16816.F32 R64, R36, R186, RZ ;  /* 0x000000ba2440723c */ /* 0x000fe200000018ff */
[----:B------:R-:W1:Y:S07]  /*4f20*/  LDSM.16.M88.4 R36, [R222+0x800] ;  /* 0x00080000de24783b */ /* 0x000e6e0000000200 */
[----:B------:R-:W-:Y:S01]  /*4f30*/  HMMA.16816.F32 R208, R8, R50, R108 ;  /* 0x0000003208d0723c */ /* 0x000fe2000000186c */
[----:B------:R-:W-:Y:S04]  /*4f40*/  LDSM.16.M88.4 R108, [R222+0x2000] ;  /* 0x00200000de6c783b */ /* 0x000fe80000000200 */
[----:B------:R-:W2:Y:S03]  /*4f50*/  LDSM.16.M88.4 R48, [R225+0x4000] ;  /* 0x00400000e130783b */ /* 0x000ea60000000200 */
[----:B------:R-:W-:Y:S08]  /*4f60*/  HMMA.16816.F32 R228, R52, R188, R200 ;  /* 0x000000bc34e4723c */ /* 0x000ff000000018c8 */
[----:B------:R-:W-:Y:S08]  /*4f70*/  HMMA.16816.F32 R200, R40, R184, RZ ;  /* 0x000000b828c8723c */ /* 0x000ff000000018ff */
[----:B------:R-:W-:Y:S08]  /*4f80*/  HMMA.16816.F32 R212, R56, R188, R212 ;  /* 0x000000bc38d4723c */ /* 0x000ff000000018d4 */
[-C--:B------:R-:W-:Y:S08]  /*4f90*/  HMMA.16816.F32 R232, R52, R190.reuse, R216 ;  /* 0x000000be34e8723c */ /* 0x080ff000000018d8 */
[----:B------:R-:W-:Y:S08]  /*4fa0*/  HMMA.16816.F32 R216, R56, R190, R208 ;  /* 0x000000be38d8723c */ /* 0x000ff000000018d0 */
[----:B------:R-:W-:Y:S08]  /*4fb0*/  HMMA.16816.F32 R208, R32, R176, R200 ;  /* 0x000000b020d0723c */ /* 0x000ff000000018c8 */
[C---:B------:R-:W-:Y:S08]  /*4fc0*/  HMMA.16816.F32 R188, R40.reuse, R60, RZ ;  /* 0x0000003c28bc723c */ /* 0x040ff000000018ff */
[----:B------:R-:W-:Y:S08]  /*4fd0*/  HMMA.16816.F32 R200, R40, R62, RZ ;  /* 0x0000003e28c8723c */ /* 0x000ff000000018ff */
[C---:B-1----:R-:W-:Y:S08]  /*4fe0*/  HMMA.16816.F32 R196, R28.reuse, R36, R196 ;  /* 0x000000241cc4723c */ /* 0x042ff000000018c4 */
[C---:B------:R-:W-:Y:S08]  /*4ff0*/  HMMA.16816.F32 R192, R28.reuse, R38, R192 ;  /* 0x000000261cc0723c */ /* 0x040ff000000018c0 */
[----:B------:R-:W-:Y:S01]  /*5000*/  HMMA.16816.F32 R64, R28, R178, R64 ;  /* 0x000000b21c40723c */ /* 0x000fe20000001840 */
[----:B------:R-:W1:Y:S07]  /*5010*/  LDSM.16.M88.4 R28, [R223+0x1800] ;  /* 0x00180000df1c783b */ /* 0x000e6e0000000200 */
[----:B--2---:R-:W-:Y:S08]  /*5020*/  HMMA.16816.F32 R212, R48, R108, R212 ;  /* 0x0000006c30d4723c */ /* 0x004ff000000018d4 */
[----:B------:R-:W-:Y:S08]  /*5030*/  HMMA.16816.F32 R184, R40, R186, RZ ;  /* 0x000000ba28b8723c */ /* 0x000ff000000018ff */
[C---:B------:R-:W-:Y:S08]  /*5040*/  HMMA.16816.F32 R60, R32.reuse, R36, R188 ;  /* 0x00000024203c723c */ /* 0x040ff000000018bc */
[----:B------:R-:W-:Y:S01]  /*5050*/  HMMA.16816.F32 R40, R32, R38, R200 ;  /* 0x000000262028723c */ /* 0x000fe200000018c8 */
[----:B------:R-:W2:Y:S01]  /*5060*/  LDSM.16.M88.4 R36, [R223+0x1c00] ;  /* 0x001c0000df24783b */ /* 0x000ea20000000200 */
[----:B------:R-:W-:-:S04]  /*5070*/  FMUL.FTZ R0, R212, c[0x0][0x2ec] ;  /* 0x0000bb00d4007a20 */ /* 0x000fc80000410000 */
[----:B------:R3:W4:Y:S02]  /*5080*/  MUFU.TANH R12, R0 ;  /* 0x00000000000c7308 */ /* 0x0007240000002400 */
[----:B------:R-:W-:Y:S08]  /*5090*/  HMMA.16816.F32 R228, R44, R108, R228 ;  /* 0x0000006c2ce4723c */ /* 0x000ff000000018e4 */
[----:B------:R-:W-:Y:S01]  /*50a0*/  HMMA.16816.F32 R176, R32, R178, R184 ;  /* 0x000000b220b0723c */ /* 0x000fe200000018b8 */
[----:B---3--:R-:W-:-:S07]  /*50b0*/  FMUL.FTZ R0, R213, c[0x0][0x2ec] ;  /* 0x0000bb00d5007a20 */ /* 0x008fce0000410000 */
[----:B------:R-:W-:Y:S01]  /*50c0*/  HMMA.16816.F32 R32, R48, R110, R216 ;  /* 0x0000006e3020723c */ /* 0x000fe200000018d8 */
[----:B------:R3:W-:Y:S07]  /*50d0*/  MUFU.TANH R100, R0 ;  /* 0x0000000000647308 */ /* 0x0007ee0000002400 */
[----:B------:R-:W-:Y:S08]  /*50e0*/  HMMA.16816.F32 R184, R52, R182, R236 ;  /* 0x000000b634b8723c */ /* 0x000ff000000018ec */
[----:B-1----:R-:W-:Y:S01]  /*50f0*/  HMMA.16816.F32 R196, R20, R28, R196 ;  /* 0x0000001c14c4723c */ /* 0x002fe200000018c4 */
[----:B---3--:R-:W-:-:S04]  /*5100*/  FMUL.FTZ R0, R214, c[0x0][0x2ec] ;  /* 0x0000bb00d6007a20 */ /* 0x008fc80000410000 */
[----:B------:R1:W-:Y:S03]  /*5110*/  MUFU.TANH R239, R0 ;  /* 0x0000000000ef7308 */ /* 0x0003e60000002400 */
[----:B------:R-:W-:Y:S08]  /*5120*/  HMMA.16816.F32 R200, R20, R30, R192 ;  /* 0x0000001e14c8723c */ /* 0x000ff000000018c0 */
[----:B------:R-:W-:Y:S01]  /*5130*/  HMMA.16816.F32 R60, R24, R28, R60 ;  /* 0x0000001c183c723c */ /* 0x000fe2000000183c */
[----:B-1----:R-:W-:-:S07]  /*5140*/  FMUL.FTZ R0, R215, c[0x0][0x2ec] ;  /* 0x0000bb00d7007a20 */ /* 0x002fce0000410000 */
[----:B------:R-:W-:Y:S01]  /*5150*/  HMMA.16816.F32 R188, R24, R30, R40 ;  /* 0x0000001e18bc723c */ /* 0x000fe20000001828 */
[----:B------:R-:W1:Y:S01]  /*5160*/  LDSM.16.M88.4 R28, [R222+0x2400] ;  /* 0x00240000de1c783b */ /* 0x000e620000000200 */
[----:B------:R3:W-:Y:S06]  /*5170*/  MUFU.TANH R237, R0 ;  /* 0x0000000000ed7308 */ /* 0x0007ec0000002400 */
[----:B------:R-:W-:Y:S08]  /*5180*/  HMMA.16816.F32 R108, R44, R110, R232 ;  /* 0x0000006e2c6c723c */ /* 0x000ff000000018e8 */
[----:B--2---:R-:W-:Y:S01]  /*5190*/  HMMA.16816.F32 R204, R20, R36, R204 ;  /* 0x0000002414cc723c */ /* 0x004fe200000018cc */
[----:B---3--:R-:W-:-:S04]  /*51a0*/  FMUL.FTZ R0, R228, c[0x0][0x2ec] ;  /* 0x0000bb00e4007a20 */ /* 0x008fc80000410000 */
[----:B------:R2:W-:Y:S03]  /*51b0*/  MUFU.TANH R238, R0 ;  /* 0x0000000000ee7308 */ /* 0x0005e60000002400 */
[----:B------:R-:W-:Y:S07]  /*51c0*/  HMMA.16816.F32 R40, R56, R182, R240 ;  /* 0x000000b63828723c */ /* 0x000fee00000018f0 */
[----:B----4-:R-:W-:Y:S01]  /*51d0*/  IMAD.MOV.U32 R242, RZ, RZ, R12 ;  /* 0x000000fffff27224 */ /* 0x010fe200078e000c */
[----:B------:R-:W-:Y:S01]  /*51e0*/  HMMA.16816.F32 R208, R24, R36, R208 ;  /* 0x0000002418d0723c */ /* 0x000fe200000018d0 */
[----:B------:R-:W-:-:S02]  /*51f0*/  IMAD.MOV.U32 R243, RZ, RZ, R227 ;  /* 0x000000fffff37224 */ /* 0x000fc400078e00e3 */
[----:B--2---:R-:W-:-:S05]  /*5200*/  FMUL.FTZ R0, R229, c[0x0][0x2ec] ;  /* 0x0000bb00e5007a20 */ /* 0x004fca0000410000 */
[----:B------:R-:W-:Y:S01]  /*5210*/  HMMA.16816.F32 R192, R24, R38, R176 ;  /* 0x0000002618c0723c */ /* 0x000fe200000018b0 */
[----:B------:R-:W-:Y:S01]  /*5220*/  IMAD.MOV.U32 R106, RZ, RZ, R204 ;  /* 0x000000ffff6a7224 */ /* 0x000fe200078e00cc */
[----:B------:R2:W-:Y:S01]  /*5230*/  MUFU.TANH R235, R0 ;  /* 0x0000000000eb7308 */ /* 0x0005e20000002400 */
[----:B------:R-:W-:Y:S02]  /*5240*/  IMAD.MOV.U32 R105, RZ, RZ, R205 ;  /* 0x000000ffff697224 */ /* 0x000fe400078e00cd */
[----:B------:R-:W-:Y:S02]  /*5250*/  IMAD.MOV.U32 R101, RZ, RZ, R206 ;  /* 0x000000ffff657224 */ /* 0x000fe400078e00ce */
[----:B------:R-:W-:Y:S01]  /*5260*/  IMAD.MOV.U32 R2, RZ, RZ, R207 ;  /* 0x000000ffff027224 */ /* 0x000fe200078e00cf */
[----:B-1----:R-:W-:Y:S07]  /*5270*/  HMMA.16816.F32 R24, R48, R28, R244 ;  /* 0x0000001c3018723c */ /* 0x002fee00000018f4 */
[----:B------:R-:W-:Y:S01]  /*5280*/  IMAD.MOV.U32 R244, RZ, RZ, R106 ;  /* 0x000000fffff47224 */ /* 0x000fe200078e006a */
[----:B------:R-:W-:Y:S01]  /*5290*/  HMMA.16816.F32 R204, R20, R38, R64 ;  /* 0x0000002614cc723c */ /* 0x000fe20000001840 */
[----:B------:R-:W1:Y:S01]  /*52a0*/  LDSM.16.M88.4 R20, [R222+0x1800] ;  /* 0x00180000de14783b */ /* 0x000e620000000200 */
[----:B--2---:R-:W-:-:S02]  /*52b0*/  FMUL.FTZ R0, R230, c[0x0][0x2ec] ;  /* 0x0000bb00e6007a20 */ /* 0x004fc40000410000 */
[----:B------:R-:W-:Y:S02]  /*52c0*/  IMAD.MOV.U32 R246, RZ, RZ, R101 ;  /* 0x000000fffff67224 */ /* 0x000fe400078e0065 */
[----:B------:R2:W-:Y:S01]  /*52d0*/  MUFU.TANH R236, R0 ;  /* 0x0000000000ec7308 */ /* 0x0005e20000002400 */
[----:B------:R-:W3:Y:S01]  /*52e0*/  S2R R101, SR_TID.X ;  /* 0x0000000000657919 */ /* 0x000ee20000002100 */
[----:B------:R-:W-:Y:S01]  /*52f0*/  HMMA.16816.F32 R40, R48, R30, R40 ;  /* 0x0000001e3028723c */ /* 0x000fe20000001828 */
[----:B------:R-:W-:Y:S02]  /*5300*/  IMAD.MOV.U32 R245, RZ, RZ, R105 ;  /* 0x000000fffff57224 */ /* 0x000fe400078e0069 */
[----:B------:R-:W-:-:S05]  /*5310*/  IMAD.MOV.U32 R247, RZ, RZ, R2 ;  /* 0x000000fffff77224 */ /* 0x000fca00078e0002 */
[----:B------:R-:W-:Y:S01]  /*5320*/  HMMA.16816.F32 R64, R44, R28, R248 ;  /* 0x0000001c2c40723c */ /* 0x000fe200000018f8 */
[----:B--2---:R-:W-:-:S07]  /*5330*/  FMUL.FTZ R0, R32, c[0x0][0x2ec] ;  /* 0x0000bb0020007a20 */ /* 0x004fce0000410000 */
[----:B------:R-:W-:Y:S01]  /*5340*/  HMMA.16816.F32 R176, R44, R30, R184 ;  /* 0x0000001e2cb0723c */ /* 0x000fe200000018b8 */
[----:B------:R2:W-:Y:S01]  /*5350*/  MUFU.TANH R18, R0 ;  /* 0x0000000000127308 */ /* 0x0005e20000002400 */
[----:B---3--:R-:W-:-:S05]  /*5360*/  IMAD.SHL.U32 R101, R101, 0x2, RZ ;  /* 0x0000000265657824 */ /* 0x008fca00078e00ff */
[----:B------:R-:W-:Y:S01]  /*5370*/  LOP3.LUT R101, R101, 0x6, RZ, 0xc0, !PT ;  /* 0x0000000665657812 */ /* 0x000fe200078ec0ff */
[----:B-1----:R-:W-:Y:S01]  /*5380*/  HMMA.16816.F32 R60, R8, R20, R60 ;  /* 0x00000014083c723c */ /* 0x002fe2000000183c */
[----:B--2---:R-:W-:-:S04]  /*5390*/  FMUL.FTZ R0, R33, c[0x0][0x2ec] ;  /* 0x0000bb0021007a20 */ /* 0x004fc80000410000 */
[----:B------:R1:W2:Y:S03]  /*53a0*/  MUFU.TANH R13, R0 ;  /* 0x00000000000d7308 */ /* 0x0002a60000002400 */
[----:B------:R-:W-:Y:S08]  /*53b0*/  HMMA.16816.F32 R36, R8, R22, R188 ;  /* 0x000000160824723c */ /* 0x000ff000000018bc */
[----:B------:R-:W-:Y:S01]  /*53c0*/  HMMA.16816.F32 R180, R4, R20, R196 ;  /* 0x0000001404b4723c */ /* 0x000fe200000018c4 */
[----:B-1----:R-:W-:-:S04]  /*53d0*/  FMUL.FTZ R0, R34, c[0x0][0x2ec] ;  /* 0x0000bb0022007a20 */ /* 0x002fc80000410000 */
[----:B------:R1:W-:Y:S02]  /*53e0*/  MUFU.TANH R12, R0 ;  /* 0x00000000000c7308 */ /* 0x0003e40000002400 */
[----:B-1----:R-:W-:Y:S02]  /*53f0*/  FMUL.FTZ R0, R35, c[0x0][0x2ec] ;  /* 0x0000bb0023007a20 */ /* 0x002fe40000410000 */
[----:B------:R-:W1:Y:S04]  /*5400*/  LDSM.16.M88.4 R32, [R223+0x2800] ;  /* 0x00280000df20783b */ /* 0x000e680000000200 */
[----:B------:R3:W4:Y:S02]  /*5410*/  MUFU.TANH R19, R0 ;  /* 0x0000000000137308 */ /* 0x0007240000002400 */
[----:B---3--:R-:W-:-:S06]  /*5420*/  FMUL.FTZ R0, R108, c[0x0][0x2ec] ;  /* 0x0000bb006c007a20 */ /* 0x008fcc0000410000 */
[----:B------:R3:W5:Y:S02]  /*5430*/  MUFU.TANH R233, R0 ;  /* 0x0000000000e97308 */ /* 0x0007640000002400 */
[----:B---3--:R-:W-:Y:S01]  /*5440*/  FMUL.FTZ R0, R109, c[0x0][0x2ec] ;  /* 0x0000bb006d007a20 */ /* 0x008fe20000410000 */
[----:B-1----:R-:W-:Y:S05]  /*5450*/  HMMA.16816.F32 R28, R56, R32, R60 ;  /* 0x00000020381c723c */ /* 0x002fea000000183c */
[----:B------:R1:W3:Y:S02]  /*5460*/  MUFU.TANH R230, R0 ;  /* 0x0000000000e67308 */ /* 0x0002e40000002400 */
[----:B-1----:R-:W-:-:S06]  /*5470*/  FMUL.FTZ R0, R231, c[0x0][0x2ec] ;  /* 0x0000bb00e7007a20 */ /* 0x002fcc0000410000 */
[----:B------:R1:W1:Y:S02]  /*5480*/  MUFU.TANH R234, R0 ;  /* 0x0000000000ea7308 */ /* 0x0002640000002400 */
[----:B-1----:R-:W-:-:S06]  /*5490*/  FMUL.FTZ R0, R110, c[0x0][0x2ec] ;  /* 0x0000bb006e007a20 */ /* 0x002fcc0000410000 */
[----:B------:R1:W1:Y:S02]  /*54a0*/  MUFU.TANH R232, R0 ;  /* 0x0000000000e87308 */ /* 0x0002640000002400 */
[----:B-1----:R-:W-:-:S06]  /*54b0*/  FMUL.FTZ R0, R111, c[0x0][0x2ec] ;  /* 0x0000bb006f007a20 */ /* 0x002fcc0000410000 */
[----:B------:R1:W-:Y:S02]  /*54c0*/  MUFU.TANH R231, R0 ;  /* 0x0000000000e77308 */ /* 0x0003e40000002400 */
[----:B-1----:R-:W-:-:S06]  /*54d0*/  FMUL.FTZ R0, R24, c[0x0][0x2ec] ;  /* 0x0000bb0018007a20 */ /* 0x002fcc0000410000 */
[----:B------:R1:W1:Y:S02]  /*54e0*/  MUFU.TANH R229, R0 ;  /* 0x0000000000e57308 */ /* 0x0002640000002400 */
[----:B-1----:R-:W-:-:S06]  /*54f0*/  FMUL.FTZ R0, R25, c[0x0][0x2ec] ;  /* 0x0000bb0019007a20 */ /* 0x002fcc0000410000 */
[----:B------:R1:W1:Y:S02]  /*5500*/  MUFU.TANH R227, R0 ;  /* 0x0000000000e37308 */ /* 0x0002640000002400 */
[----:B-1----:R-:W-:-:S06]  /*5510*/  FMUL.FTZ R0, R40, c[0x0][0x2ec] ;  /* 0x0000bb0028007a20 */ /* 0x002fcc0000410000 */
[----:B------:R1:W-:Y:S02]  /*5520*/  MUFU.TANH R219, R0 ;  /* 0x0000000000db7308 */ /* 0x0003e40000002400 */
[----:B-1----:R-:W-:-:S06]  /*5530*/  FMUL.FTZ R0, R41, c[0x0][0x2ec] ;  /* 0x0000bb0029007a20 */ /* 0x002fcc0000410000 */
[----:B------:R1:W-:Y:S02]  /*5540*/  MUFU.TANH R228, R0 ;  /* 0x0000000000e47308 */ /* 0x0003e40000002400 */
[----:B-1----:R-:W-:-:S06]  /*5550*/  FMUL.FTZ R0, R26, c[0x0][0x2ec] ;  /* 0x0000bb001a007a20 */ /* 0x002fcc0000410000 */
[----:B------:R1:W-:Y:S02]  /*5560*/  MUFU.TANH R218, R0 ;  /* 0x0000000000da7308 */ /* 0x0003e40000002400 */
[----:B-1----:R-:W-:Y:S02]  /*5570*/  FMUL.FTZ R0, R27, c[0x0][0x2ec] ;  /* 0x0000bb001b007a20 */ /* 0x002fe40000410000 */
[----:B------:R-:W1:Y:S04]  /*5580*/  LDSM.16.M88.4 R24, [R222+0x2800] ;  /* 0x00280000de18783b */ /* 0x000e680000000200 */
[----:B------:R2:W1:Y:S02]  /*5590*/  MUFU.TANH R199, R0 ;  /* 0x0000000000c77308 */ /* 0x0004640000002400 */
[----:B--2---:R-:W-:-:S06]  /*55a0*/  FMUL.FTZ R0, R42, c[0x0][0x2ec] ;  /* 0x0000bb002a007a20 */ /* 0x004fcc0000410000 */
[----:B------:R2:W-:Y:S02]  /*55b0*/  MUFU.TANH R197, R0 ;  /* 0x0000000000c57308 */ /* 0x0005e40000002400 */
[----:B--2---:R-:W-:Y:S02]  /*55c0*/  FMUL.FTZ R0, R43, c[0x0][0x2ec] ;  /* 0x0000bb002b007a20 */ /* 0x004fe40000410000 */
[----:B------:R-:W-:Y:S04]  /*55d0*/  HMMA.16816.F32 R40, R56, R34, R36 ;  /* 0x000000223828723c */ /* 0x000fe80000001824 */
[----:B------:R2:W2:Y:S04]  /*55e0*/  MUFU.TANH R196, R0 ;  /* 0x0000000000c47308 */ /* 0x0004a80000002400 */
[----:B-1----:R-:W-:Y:S08]  /*55f0*/  HMMA.16816.F32 R108, R48, R24, R28 ;  /* 0x00000018306c723c */ /* 0x002ff0000000181c */
[----:B------:R-:W-:Y:S01]  /*5600*/  HMMA.16816.F32 R36, R4, R22, R200 ;  /* 0x000000160424723c */ /* 0x000fe200000018c8 */
[----:B------:R-:W1:Y:S01]  /*5610*/  LDSM.16.M88.4 R20, [R222+0x1c00] ;  /* 0x001c0000de14783b */ /* 0x000e620000000200 */
[----:B--2---:R-:W-:-:S04]  /*5620*/  FMUL.FTZ R0, R64, c[0x0][0x2ec] ;  /* 0x0000bb0040007a20 */ /* 0x004fc80000410000 */
[----:B------:R2:W1:Y:S02]  /*5630*/  MUFU.TANH R186, R0 ;  /* 0x0000000000ba7308 */ /* 0x0004640000002400 */
[----:B------:R-:W-:Y:S08]  /*5640*/  HMMA.16816.F32 R28, R52, R32, R180 ;  /* 0x00000020341c723c */ /* 0x000ff000000018b4 */
[----:B------:R-:W-:Y:S01]  /*5650*/  HMMA.16816.F32 R60, R48, R26, R40 ;  /* 0x0000001a303c723c */ /* 0x000fe20000001828 */
[----:B--2---:R-:W-:-:S07]  /*5660*/  FMUL.FTZ R0, R65, c[0x0][0x2ec] ;  /* 0x0000bb0041007a20 */ /* 0x004fce0000410000 */
[----:B------:R-:W-:Y:S01]  /*5670*/  HMMA.16816.F32 R32, R52, R34, R36 ;  /* 0x000000223420723c */ /* 0x000fe20000001824 */
[----:B------:R2:W2:Y:S07]  /*5680*/  MUFU.TANH R198, R0 ;  /* 0x0000000000c67308 */ /* 0x0004ae0000002400 */
[----:B-1----:R-:W-:Y:S01]  /*5690*/  HMMA.16816.F32 R40, R8, R20, R208 ;  /* 0x000000140828723c */ /* 0x002fe200000018d0 */
[----:B--2---:R-:W-:-:S04]  /*56a0*/  FMUL.FTZ R0, R176, c[0x0][0x2ec] ;  /* 0x0000bb00b0007a20 */ /* 0x004fc80000410000 */
[----:B------:R1:W2:Y:S03]  /*56b0*/  MUFU.TANH R187, R0 ;  /* 0x0000000000bb7308 */ /* 0x0002a60000002400 */
[----:B------:R-:W-:Y:S01]  /*56c0*/  HMMA.16816.F32 R36, R8, R22, R192 ;  /* 0x000000160824723c */ /* 0x000fe200000018c0 */
[----:B------:R-:W-:Y:S07]  /*56d0*/  LDSM.16.M88.4 R8, [R222+0x2c00] ;  /* 0x002c0000de08783b */ /* 0x000fee0000000200 */
[----:B------:R-:W-:Y:S01]  /*56e0*/  HMMA.16816.F32 R32, R44, R26, R32 ;  /* 0x0000001a2c20723c */ /* 0x000fe20000001820 */
[----:B-1----:R-:W-:-:S04]  /*56f0*/  FMUL.FTZ R0, R177, c[0x0][0x2ec] ;  /* 0x0000bb00b1007a20 */ /* 0x002fc80000410000 */
[----:B------:R1:W1:Y:S11]  /*5700*/  MUFU.TANH R185, R0 ;  /* 0x0000000000b97308 */ /* 0x0002760000002400 */
[----:B------:R-:W-:Y:S08]  /*5710*/  @!UPT UIADD3 URZ, URZ, URZ, URZ ;  /* 0x0000003f3f3ff290 */ /* 0x000ff0000fffe03f */
[----:B------:R-:W-:Y:S02]  /*5720*/  FMUL.FTZ R32, R32, c[0x0][0x2ec] ;  /* 0x0000bb0020207a20 */ /* 0x000fe40000410000 */
[----:B-1----:R-:W-:Y:S02]  /*5730*/  FMUL.FTZ R0, R66, c[0x0][0x2ec] ;  /* 0x0000bb0042007a20 */ /* 0x002fe40000410000 */
[----:B------:R-:W-:Y:S02]  /*5740*/  FMUL.FTZ R34, R34, c[0x0][0x2ec] ;  /* 0x0000bb0022227a20 */ /* 0x000fe40000410000 */
[----:B------:R1:W1:Y:S01]  /*5750*/  MUFU.TANH R184, R0 ;  /* 0x0000000000b87308 */ /* 0x0002620000002400 */
[----:B------:R-:W-:Y:S02]  /*5760*/  FMUL.FTZ R35, R35, c[0x0][0x2ec] ;  /* 0x0000bb0023237a20 */ /* 0x000fe40000410000 */
[----:B-1----:R-:W-:Y:S02]  /*5770*/  FMUL.FTZ R0, R67, c[0x0][0x2ec] ;  /* 0x0000bb0043007a20 */ /* 0x002fe40000410000 */
[----:B------:R-:W-:Y:S01]  /*5780*/  HMMA.16816.F32 R64, R44, R24, R28 ;  /* 0x000000182c40723c */ /* 0x000fe2000000181c */
[----:B------:R-:W1:Y:S02]  /*5790*/  LDSM.16.M88.4 R28, [R223+0x2c00] ;  /* 0x002c0000df1c783b */ /* 0x000e640000000200 */
[----:B------:R2:W1:Y:S01]  /*57a0*/  MUFU.TANH R177, R0 ;  /* 0x0000000000b17308 */ /* 0x0004620000002400 */
[----:B------:R-:W-:-:S04]  /*57b0*/  DEPBAR.LE SB0, 0x0 ;  /* 0x000080000000791a */ /* 0x000fc80000000000 */
[----:B--2---:R-:W-:-:S04]  /*57c0*/  FMUL.FTZ R0, R178, c[0x0][0x2ec] ;  /* 0x0000bb00b2007a20 */ /* 0x004fc80000410000 */
[----:B------:R2:W1:Y:S11]  /*57d0*/  MUFU.TANH R106, R0 ;  /* 0x00000000006a7308 */ /* 0x0004760000002400 */
[----:B------:R-:W-:Y:S01]  /*57e0*/  @!UPT UIADD3 URZ, URZ, URZ, URZ ;  /* 0x0000003f3f3ff290 */ /* 0x000fe2000fffe03f */
[----:B------:R-:W-:Y:S02]  /*57f0*/  FMUL.FTZ R65, R65, c[0x0][0x2ec] ;  /* 0x0000bb0041417a20 */ /* 0x000fe40000410000 */
[----:B------:R-:W-:Y:S02]  /*5800*/  FMUL.FTZ R66, R66, c[0x0][0x2ec] ;  /* 0x0000bb0042427a20 */ /* 0x000fe40000410000 */
[----:B------:R-:W-:Y:S02]  /*5810*/  FMUL.FTZ R64, R64, c[0x0][0x2ec] ;  /* 0x0000bb0040407a20 */ /* 0x000fe40000410000 */
[----:B------:R-:W-:-:S06]  /*5820*/  FMUL.FTZ R67, R67, c[0x0][0x2ec] ;  /* 0x0000bb0043437a20 */ /* 0x000fcc0000410000 */
[----:B------:R-:W-:Y:S01]  /*5830*/  MUFU.TANH R67, R67 ;  /* 0x0000004300437308 */ /* 0x000fe20000002400 */
[----:B--2---:R-:W-:-:S07]  /*5840*/  FMUL.FTZ R0, R179, c[0x0][0x2ec] ;  /* 0x0000bb00b3007a20 */ /* 0x004fce0000410000 */
[----:B------:R2:W-:Y:S02]  /*5850*/  MUFU.TANH R107, R0 ;  /* 0x00000000006b7308 */ /* 0x0005e40000002400 */
[----:B--2---:R-:W-:-:S06]  /*5860*/  FMUL.FTZ R0, R108, c[0x0][0x2ec] ;  /* 0x0000bb006c007a20 */ /* 0x004fcc0000410000 */
[----:B------:R2:W-:Y:S02]  /*5870*/  MUFU.TANH R213, R0 ;  /* 0x0000000000d57308 */ /* 0x0005e40000002400 */
[----:B--2---:R-:W-:-:S06]  /*5880*/  FMUL.FTZ R0, R109, c[0x0][0x2ec] ;  /* 0x0000bb006d007a20 */ /* 0x004fcc0000410000 */
[----:B------:R2:W1:Y:S02]  /*5890*/  MUFU.TANH R212, R0 ;  /* 0x0000000000d47308 */ /* 0x0004640000002400 */
[----:B--2---:R-:W-:-:S06]  /*58a0*/  FMUL.FTZ R0, R60, c[0x0][0x2ec] ;  /* 0x0000bb003c007a20 */ /* 0x004fcc0000410000 */
[----:B------:R2:W-:Y:S02]  /*58b0*/  MUFU.TANH R216, R0 ;  /* 0x0000000000d87308 */ /* 0x0005e40000002400 */
[----:B--2---:R-:W-:-:S06]  /*58c0*/  FMUL.FTZ R0, R61, c[0x0][0x2ec] ;  /* 0x0000bb003d007a20 */ /* 0x004fcc0000410000 */
[----:B------:R2:W1:Y:S02]  /*58d0*/  MUFU.TANH R214, R0 ;  /* 0x0000000000d67308 */ /* 0x0004640000002400 */
[----:B--2---:R-:W-:-:S06]  /*58e0*/  FMUL.FTZ R0, R110, c[0x0][0x2ec] ;  /* 0x0000bb006e007a20 */ /* 0x004fcc0000410000 */
[----:B------:R2:W-:Y:S02]  /*58f0*/  MUFU.TANH R215, R0 ;  /* 0x0000000000d77308 */ /* 0x0005e40000002400 */
[----:B--2---:R-:W-:Y:S02]  /*5900*/  FMUL.FTZ R0, R111, c[0x0][0x2ec] ;  /* 0x0000bb006f007a20 */ /* 0x004fe40000410000 */
[----:B------:R-:W-:Y:S04]  /*5910*/  HMMA.16816.F32 R108, R4, R20, R244 ;  /* 0x00000014046c723c */ /* 0x000fe800000018f4 */
[----:B------:R2:W1:Y:S02]  /*5920*/  MUFU.TANH R217, R0 ;  /* 0x0000000000d97308 */ /* 0x0004640000002400 */
[----:B--2---:R-:W-:-:S06]  /*5930*/  FMUL.FTZ R0, R62, c[0x0][0x2ec] ;  /* 0x0000bb003e007a20 */ /* 0x004fcc0000410000 */
[----:B------:R2:W1:Y:S02]  /*5940*/  MUFU.TANH R176, R0 ;  /* 0x0000000000b07308 */ /* 0x0004640000002400 */
[----:B--2---:R-:W-:Y:S02]  /*5950*/  FMUL.FTZ R0, R63, c[0x0][0x2ec] ;  /* 0x0000bb003f007a20 */ /* 0x004fe40000410000 */
[----:B------:R-:W-:Y:S04]  /*5960*/  HMMA.16816.F32 R60, R4, R22, R204 ;  /* 0x00000016043c723c */ /* 0x000fe800000018cc */
[----:B------:R-:W-:Y:S03]  /*5970*/  MUFU.TANH R205, R65 ;  /* 0x0000004100cd7308 */ /* 0x000fe60000002400 */
[----:B------:R-:W-:Y:S01]  /*5980*/  FMUL.FTZ R5, R33, c[0x0][0x2ec] ;  /* 0x0000bb0021057a20 */ /* 0x000fe20000410000 */
[C---:B-1----:R-:W-:Y:S04]  /*5990*/  HMMA.16816.F32 R20, R56.reuse, R28, R40 ;  /* 0x0000001c3814723c */ /* 0x042fe80000001828 */
[----:B------:R1:W2:Y:S04]  /*59a0*/  MUFU.TANH R105, R0 ;  /* 0x0000000000697308 */ /* 0x0002a80000002400 */
[----:B------:R-:W-:Y:S04]  /*59b0*/  HMMA.16816.F32 R56, R56, R30, R36 ;  /* 0x0000001e3838723c */ /* 0x000fe80000001824 */
[----:B------:R2:W-:Y:S01]  /*59c0*/  MUFU.TANH R7, R66 ;  /* 0x0000004200077308 */ /* 0x0005e20000002400 */
[----:B-1----:R-:W-:-:S07]  /*59d0*/  IMAD R0, R252, 0x40, R101 ;  /* 0x00000040fc007824 */ /* 0x002fce00078e0265 */
[----:B------:R1:W1:Y:S01]  /*59e0*/  MUFU.TANH R204, R64 ;  /* 0x0000004000cc7308 */ /* 0x0002620000002400 */
[----:B------:R-:W-:-:S03]  /*59f0*/  IADD3 R2, R0, 0x1, RZ ;  /* 0x0000000100027810 */ /* 0x000fc60007ffe0ff */
[----:B------:R-:W-:Y:S01]  /*5a00*/  HMMA.16816.F32 R24, R48, R8, R20 ;  /* 0x000000083018723c */ /* 0x000fe20000001814 */
[----:B------:R-:W-:-:S03]  /*5a10*/  ISETP.GE.AND P3, PT, R0, R14, PT ;  /* 0x0000000e0000720c */ /* 0x000fc60003f66270 */
[----:B------:R-:W1:Y:S01]  /*5a20*/  MUFU.TANH R101, R32 ;  /* 0x0000002000657308 */ /* 0x000e620000002400 */
[C---:B------:R-:W-:Y:S02]  /*5a30*/  ISETP.GE.AND P1, PT, R2.reuse, R14, PT ;  /* 0x0000000e0200720c */ /* 0x040fe40003f26270 */
[C---:B------:R-:W-:Y:S02]  /*5a40*/  ISETP.GE.AND P2, PT, R2.reuse, R17, PT ;  /* 0x000000110200720c */ /* 0x040fe40003f46270 */
[C---:B------:R-:W-:Y:S01]  /*5a50*/  ISETP.GE.AND P6, PT, R2.reuse, R15, PT ;  /* 0x0000000f0200720c */ /* 0x040fe20003fc6270 */
[----:B------:R-:W-:Y:S01]  /*5a60*/  HMMA.16816.F32 R20, R52, R28, R108 ;  /* 0x0000001c3414723c */ /* 0x000fe2000000186c */
[----:B------:R-:W-:Y:S01]  /*5a70*/  ISETP.GE.AND P4, PT, R2, R16, PT ;  /* 0x000000100200720c */ /* 0x000fe20003f86270 */
[----:B------:R-:W-:Y:S01]  /*5a80*/  MUFU.TANH R43, R35 ;  /* 0x00000023002b7308 */ /* 0x000fe20000002400 */
[C---:B------:R-:W-:Y:S02]  /*5a90*/  IADD3 R2, R0.reuse, 0x9, RZ ;  /* 0x0000000900027810 */ /* 0x040fe40007ffe0ff */
[----:B------:R-:W-:-:S02]  /*5aa0*/  IADD3 R4, R0, 0x8, RZ ;  /* 0x0000000800047810 */ /* 0x000fc40007ffe0ff */
[-C--:B------:R-:W-:Y:S01]  /*5ab0*/  ISETP.GE.AND P0, PT, R2, R14.reuse, PT ;  /* 0x0000000e0200720c */ /* 0x080fe20003f06270 */
[----:B------:R-:W-:Y:S01]  /*5ac0*/  HMMA.16816.F32 R56, R48, R10, R56 ;  /* 0x0000000a3038723c */ /* 0x000fe20000001838 */
[----:B------:R-:W-:Y:S01]  /*5ad0*/  FSEL R33, R242, -INF , !P3 ;  /* 0xff800000f2217808 */ /* 0x000fe20005800000 */
[----:B------:R-:W1:Y:S01]  /*5ae0*/  MUFU.TANH R48, R34 ;  /* 0x0000002200307308 */ /* 0x000e620000002400 */
[----:B------:R-:W-:Y:S02]  /*5af0*/  FSEL R39, R13, -INF , !P0 ;  /* 0xff8000000d277808 */ /* 0x000fe40004000000 */
[-C--:B------:R-:W-:Y:S02]  /*5b00*/  ISETP.GE.AND P0, PT, R0, R17.reuse, PT ;  /* 0x000000110000720c */ /* 0x080fe40003f06270 */
[-C--:B------:R-:W-:Y:S01]  /*5b10*/  ISETP.GE.AND P3, PT, R4, R17.reuse, PT ;  /* 0x000000110400720c */ /* 0x080fe20003f66270 */
[----:B------:R-:W-:Y:S01]  /*5b20*/  HMMA.16816.F32 R52, R52, R30, R60 ;  /* 0x0000001e3434723c */ /* 0x000fe2000000183c */
[----:B------:R-:W-:Y:S01]  /*5b30*/  FSEL R37, R239, -INF , !P0 ;  /* 0xff800000ef257808 */ /* 0x000fe20004000000 */
[----:B------:R-:W-:Y:S01]  /*5b40*/  FMUL.FTZ R6, R24, c[0x0][0x2ec] ;  /* 0x0000bb0018067a20 */ /* 0x000fe20000410000 */
[----:B------:R-:W-:Y:S01]  /*5b50*/  ISETP.GE.AND P0, PT, R2, R17, PT ;  /* 0x000000110200720c */ /* 0x000fe20003f06270 */
[----:B------:R-:W-:Y:S01]  /*5b60*/  FMUL.FTZ R26, R26, c[0x0][0x2ec] ;  /* 0x0000bb001a1a7a20 */ /* 0x000fe20000410000 */
[----:B------:R-:W-:Y:S01]  /*5b70*/  ISETP.GE.AND P5, PT, R4, R14, PT ;  /* 0x0000000e0400720c */ /* 0x000fe20003fa6270 */
[----:B------:R3:W-:Y:S01]  /*5b80*/  MUFU.TANH R42, R6 ;  /* 0x00000006002a7308 */ /* 0x0007e20000002400 */
[----:B----4-:R-:W-:Y:S01]  /*5b90*/  FSEL R65, R19, -INF , !P0 ;  /* 0xff80000013417808 */ /* 0x010fe20004000000 */
[----:B------:R-:W-:Y:S01]  /*5ba0*/  HMMA.16816.F32 R20, R44, R8, R20 ;  /* 0x000000082c14723c */ /* 0x000fe20000001814 */
[----:B------:R-:W-:Y:S01]  /*5bb0*/  ISETP.GE.AND P0, PT, R0, R15, PT ;  /* 0x0000000f0000720c */ /* 0x000fe20003f06270 */
[----:B------:R-:W-:Y:S01]  /*5bc0*/  FMUL.FTZ R27, R27, c[0x0][0x2ec] ;  /* 0x0000bb001b1b7a20 */ /* 0x000fe20000410000 */
[----:B--2---:R-:W-:-:S02]  /*5bd0*/  FSEL R66, R12, -INF , !P3 ;  /* 0xff8000000c427808 */ /* 0x004fc40005800000 */
[----:B------:R-:W-:Y:S01]  /*5be0*/  FSEL R36, R100, -INF , !P1 ;  /* 0xff80000064247808 */ /* 0x000fe20004800000 */
[----:B------:R-:W-:Y:S01]  /*5bf0*/  MUFU.TANH R26, R26 ;  /* 0x0000001a001a7308 */ /* 0x000fe20000002400 */
[----:B------:R-:W-:Y:S01]  /*5c00*/  FSEL R38, R18, -INF , !P5 ;  /* 0xff80000012267808 */ /* 0x000fe20006800000 */
[----:B------:R-:W-:Y:S01]  /*5c10*/  FMUL.FTZ R56, R56, c[0x0][0x2ec] ;  /* 0x0000bb0038387a20 */ /* 0x000fe20000410000 */
[----:B-1----:R-:W-:Y:S01]  /*5c20*/  FSEL R64, R237, -INF , !P2 ;  /* 0xff800000ed407808 */ /* 0x002fe20005000000 */
[----:B------:R-:W-:Y:S01]  /*5c30*/  FMUL.FTZ R57, R57, c[0x0][0x2ec] ;  /* 0x0000bb0039397a20 */ /* 0x000fe20000410000 */
[----:B------:R-:W-:Y:S01]  /*5c40*/  FSEL R12, R238, -INF , !P0 ;  /* 0xff800000ee0c7808 */ /* 0x000fe20004000000 */
[----:B------:R-:W-:Y:S01]  /*5c50*/  FMUL.FTZ R58, R58, c[0x0][0x2ec] ;  /* 0x0000bb003a3a7a20 */ /* 0x000fe20000410000 */
[CC--:B------:R-:W-:Y:S01]  /*5c60*/  ISETP.GE.AND P1, PT, R4.reuse, R15.reuse, PT ;  /* 0x0000000f0400720c */ /* 0x0c0fe20003f26270 */
[----:B------:R1:W-:Y:S01]  /*5c70*/  MUFU.TANH R100, R5 ;  /* 0x0000000500647308 */ /* 0x0003e20000002400 */
[-C--:B------:R-:W-:Y:S01]  /*5c80*/  ISETP.GE.AND P5, PT, R4, R16.reuse, PT ;  /* 0x000000100400720c */ /* 0x080fe20003fa6270 */
[----:B---3--:R-:W-:Y:S01]  /*5c90*/  FMUL.FTZ R6, R25, c[0x0][0x2ec] ;  /* 0x0000bb0019067a20 */ /* 0x008fe20000410000 */
[C---:B------:R-:W-:Y:S01]  /*5ca0*/  ISETP.GE.AND P2, PT, R2.reuse, R15, PT ;  /* 0x0000000f0200720c */ /* 0x040fe20003f46270 */
[----:B------:R-:W-:Y:S01]  /*5cb0*/  HMMA.16816.F32 R44, R44, R10, R52 ;  /* 0x0000000a2c2c723c */ /* 0x000fe20000001834 */
[-C--:B------:R-:W-:Y:S01]  /*5cc0*/  ISETP.GE.AND P3, PT, R2, R16.reuse, PT ;  /* 0x000000100200720c */ /* 0x080fe20003f66270 */
[----:B------:R-:W-:Y:S01]  /*5cd0*/  FMUL.FTZ R59, R59, c[0x0][0x2ec] ;  /* 0x0000bb003b3b7a20 */ /* 0x000fe20000410000 */
[C---:B------:R-:W-:Y:S01]  /*5ce0*/  ISETP.GE.AND P0, PT, R0.reuse, R16, PT ;  /* 0x000000100000720c */ /* 0x040fe20003f06270 */
[----:B------:R-:W-:Y:S01]  /*5cf0*/  MUFU.TANH R40, R56 ;  /* 0x0000003800287308 */ /* 0x000fe20000002400 */
[----:B------:R-:W-:Y:S01]  /*5d00*/  IADD3 R2, R0, 0x10, RZ ;  /* 0x0000001000027810 */ /* 0x000fe20007ffe0ff */
[----:B------:R-:W-:Y:S01]  /*5d10*/  FMUL.FTZ R21, R21, c[0x0][0x2ec] ;  /* 0x0000bb0015157a20 */ /* 0x000fe20000410000 */
[----:B------:R-:W-:Y:S01]  /*5d20*/  FSEL R13, R235, -INF , !P6 ;  /* 0xff800000eb0d7808 */ /* 0x000fe20007000000 */
[----:B------:R-:W-:Y:S01]  /*5d30*/  FMUL.FTZ R9, R20, c[0x0][0x2ec] ;  /* 0x0000bb0014097a20 */ /* 0x000fe20000410000 */
[----:B-----5:R-:W-:Y:S01]  /*5d40*/  FSEL R19, R233, -INF , !P1 ;  /* 0xff800000e9137808 */ /* 0x020fe20004800000 */
[----:B------:R-:W-:Y:S01]  /*5d50*/  FMUL.FTZ R22, R22, c[0x0][0x2ec] ;  /* 0x0000bb0016167a20 */ /* 0x000fe20000410000 */
[----:B------:R-:W-:Y:S01]  /*5d60*/  FSEL R32, R230, -INF , !P2 ;  /* 0xff800000e6207808 */ /* 0x000fe20005000000 */
[----:B------:R-:W2:Y:S01]  /*5d70*/  MUFU.TANH R57, R57 ;  /* 0x0000003900397308 */ /* 0x000ea20000002400 */
[----:B-1----:R-:W-:Y:S01]  /*5d80*/  IADD3 R5, R0, 0x11, RZ ;  /* 0x0000001100057810 */ /* 0x002fe20007ffe0ff */
[----:B------:R-:W-:Y:S01]  /*5d90*/  FMUL.FTZ R8, R23, c[0x0][0x2ec] ;  /* 0x0000bb0017087a20 */ /* 0x000fe20000410000 */
[----:B------:R-:W-:-:S02]  /*5da0*/  FSEL R18, R236, -INF , !P0 ;  /* 0xff800000ec127808 */ /* 0x000fc40004000000 */
[----:B------:R-:W-:Y:S02]  /*5db0*/  FSEL R24, R234, -INF , !P4 ;  /* 0xff800000ea187808 */ /* 0x000fe40006000000 */
[----:B------:R-:W-:Y:S01]  /*5dc0*/  FSEL R28, R232, -INF , !P5 ;  /* 0xff800000e81c7808 */ /* 0x000fe20006800000 */
[----:B------:R1:W3:Y:S01]  /*5dd0*/  MUFU.TANH R41, R6 ;  /* 0x0000000600297308 */ /* 0x0002e20000002400 */
[C---:B------:R-:W-:Y:S02]  /*5de0*/  ISETP.GE.AND P6, PT, R2.reuse, R14, PT ;  /* 0x0000000e0200720c */ /* 0x040fe40003fc6270 */
[----:B------:R-:W-:Y:S01]  /*5df0*/  ISETP.GE.AND P1, PT, R2, R17, PT ;  /* 0x000000110200720c */ /* 0x000fe20003f26270 */
[----:B------:R-:W-:Y:S01]  /*5e00*/  FMUL.FTZ R46, R46, c[0x0][0x2ec] ;  /* 0x0000bb002e2e7a20 */ /* 0x000fe20000410000 */
[C---:B------:R-:W-:Y:S02]  /*5e10*/  ISETP.GE.AND P2, PT, R2.reuse, R15, PT ;  /* 0x0000000f0200720c */ /* 0x040fe40003f46270 */
[----:B------:R-:W-:Y:S01]  /*5e20*/  ISETP.GE.AND P0, PT, R2, R16, PT ;  /* 0x000000100200720c */ /* 0x000fe20003f06270 */
[----:B------:R-:W4:Y:S01]  /*5e30*/  MUFU.TANH R21, R21 ;  /* 0x0000001500157308 */ /* 0x000f220000002400 */
[----:B------:R-:W-:-:S02]  /*5e40*/  ISETP.GE.AND P4, PT, R5, R14, PT ;  /* 0x0000000e0500720c */ /* 0x000fc40003f86270 */
[----:B------:R-:W-:Y:S02]  /*5e50*/  ISETP.GE.AND P5, PT, R5, R17, PT ;  /* 0x000000110500720c */ /* 0x000fe40003fa6270 */
[C---:B------:R-:W-:Y:S02]  /*5e60*/  IADD3 R4, R0.reuse, 0x18, RZ ;  /* 0x0000001800047810 */ /* 0x040fe40007ffe0ff */
[----:B------:R-:W-:Y:S01]  /*5e70*/  IADD3 R2, R0, 0x19, RZ ;  /* 0x0000001900027810 */ /* 0x000fe20007ffe0ff */
[----:B-1----:R-:W-:Y:S01]  /*5e80*/  FMUL.FTZ R6, R45, c[0x0][0x2ec] ;  /* 0x0000bb002d067a20 */ /* 0x002fe20000410000 */
[----:B------:R-:W-:Y:S01]  /*5e90*/  FSEL R188, R229, -INF , !P6 ;  /* 0xff800000e5bc7808 */ /* 0x000fe20007000000 */
[----:B------:R-:W1:Y:S01]  /*5ea0*/  MUFU.TANH R27, R27 ;  /* 0x0000001b001b7308 */ /* 0x000e620000002400 */
[----:B------:R-:W-:Y:S02]  /*5eb0*/  FSEL R189, R227, -INF , !P4 ;  /* 0xff800000e3bd7808 */ /* 0x000fe40006000000 */
[----:B------:R-:W-:-:S02]  /*5ec0*/  FSEL R201, R199, -INF , !P5 ;  /* 0xff800000c7c97808 */ /* 0x000fc40006800000 */
[-C--:B------:R-:W-:Y:S02]  /*5ed0*/  ISETP.GE.AND P6, PT, R4, R14.reuse, PT ;  /* 0x0000000e0400720c */ /* 0x080fe40003fc6270 */
[C---:B------:R-:W-:Y:S01]  /*5ee0*/  ISETP.GE.AND P4, PT, R2.reuse, R14, PT ;  /* 0x0000000e0200720c */ /* 0x040fe20003f86270 */
[----:B------:R-:W5:Y:S01]  /*5ef0*/  MUFU.TANH R58, R58 ;  /* 0x0000003a003a7308 */ /* 0x000f620000002400 */
[----:B------:R-:W-:Y:S02]  /*5f00*/  ISETP.GE.AND P5, PT, R2, R17, PT ;  /* 0x000000110200720c */ /* 0x000fe40003fa6270 */
[----:B------:R-:W-:Y:S02]  /*5f10*/  FSEL R25, R231, -INF , !P3 ;  /* 0xff800000e7197808 */ /* 0x000fe40005800000 */
[----:B------:R-:W-:Y:S02]  /*5f20*/  FSEL R200, R219, -INF , !P6 ;  /* 0xff800000dbc87808 */ /* 0x000fe40007000000 */
[----:B------:R-:W-:Y:S01]  /*5f30*/  FSEL R190, R228, -INF , !P4 ;  /* 0xff800000e4be7808 */ /* 0x000fe20006000000 */
[----:B------:R-:W1:Y:S01]  /*5f40*/  MUFU.TANH R59, R59 ;  /* 0x0000003b003b7308 */ /* 0x000e620000002400 */
[----:B------:R-:W-:-:S02]  /*5f50*/  FSEL R191, R218, -INF , !P1 ;  /* 0xff800000dabf7808 */ /* 0x000fc40004800000 */
[----:B------:R-:W-:Y:S02]  /*5f60*/  FSEL R203, R196, -INF , !P5 ;  /* 0xff800000c4cb7808 */ /* 0x000fe40006800000 */
[----:B------:R-:W-:Y:S02]  /*5f70*/  FSEL R30, R186, -INF , !P2 ;  /* 0xff800000ba1e7808 */ /* 0x000fe40005000000 */
[C---:B------:R-:W-:Y:S01]  /*5f80*/  ISETP.GE.AND P3, PT, R5.reuse, R15, PT ;  /* 0x0000000f0500720c */ /* 0x040fe20003f66270 */
[----:B------:R-:W1:Y:S01]  /*5f90*/  MUFU.TANH R9, R9 ;  /* 0x0000000900097308 */ /* 0x000e620000002400 */
[----:B------:R-:W-:Y:S02]  /*5fa0*/  ISETP.GE.AND P6, PT, R5, R16, PT ;  /* 0x000000100500720c */ /* 0x000fe40003fc6270 */
[C---:B------:R-:W-:Y:S02]  /*5fb0*/  ISETP.GE.AND P4, PT, R4.reuse, R17, PT ;  /* 0x000000110400720c */ /* 0x040fe40003f86270 */
[----:B------:R-:W-:-:S02]  /*5fc0*/  ISETP.GE.AND P1, PT, R4, R15, PT ;  /* 0x0000000f0400720c */ /* 0x000fc40003f26270 */
[C---:B------:R-:W-:Y:S01]  /*5fd0*/  ISETP.GE.AND P5, PT, R2.reuse, R15, PT ;  /* 0x0000000f0200720c */ /* 0x040fe20003fa6270 */
[----:B------:R-:W1:Y:S01]  /*5fe0*/  MUFU.TANH R22, R22 ;  /* 0x0000001600167308 */ /* 0x000e620000002400 */
[----:B------:R-:W-:Y:S02]  /*5ff0*/  ISETP.GE.AND P2, PT, R2, R16, PT ;  /* 0x000000100200720c */ /* 0x000fe40003f46270 */
[C---:B------:R-:W-:Y:S02]  /*6000*/  IADD3 R2, R0.reuse, 0x20, RZ ;  /* 0x0000002000027810 */ /* 0x040fe40007ffe0ff */
[----:B------:R-:W-:Y:S02]  /*6010*/  IADD3 R5, R0, 0x21, RZ ;  /* 0x0000002100057810 */ /* 0x000fe40007ffe0ff */
[----:B------:R-:W-:Y:S01]  /*6020*/  FSEL R202, R197, -INF , !P4 ;  /* 0xff800000c5ca7808 */ /* 0x000fe20006000000 */
[----:B------:R-:W1:Y:S01]  /*6030*/  MUFU.TANH R8, R8 ;  /* 0x0000000800087308 */ /* 0x000e620000002400 */
[----:B------:R-:W-:-:S02]  /*6040*/  FSEL R29, R198, -INF , !P3 ;  /* 0xff800000c61d7808 */ /* 0x000fc40005800000 */
[----:B------:R-:W-:Y:S02]  /*6050*/  FSEL R31, R187, -INF , !P1 ;  /* 0xff800000bb1f7808 */ /* 0x000fe40004800000 */
[----:B------:R-:W-:Y:S02]  /*6060*/  FSEL R34, R185, -INF , !P5 ;  /* 0xff800000b9227808 */ /* 0x000fe40006800000 */
[----:B------:R-:W-:Y:S01]  /*6070*/  FSEL R35, R184, -INF , !P0 ;  /* 0xff800000b8237808 */ /* 0x000fe20004000000 */
[----:B------:R-:W-:Y:S01]  /*6080*/  MUFU.TANH R6, R6 ;  /* 0x0000000600067308 */ /* 0x000fe20000002400 */
[----:B------:R-:W-:Y:S01]  /*6090*/  FSEL R56, R177, -INF , !P6 ;  /* 0xff800000b1387808 */ /* 0x000fe20007000000 */
[----:B------:R-:W-:Y:S01]  /*60a0*/  BAR.SYNC.DEFER_BLOCKING 0x0 ;  /* 0x0000000000007b1d */ /* 0x000fe20000010000 */
[----:B------:R-:W-:Y:S02]  /*60b0*/  ISETP.GE.AND P4, PT, R4, R16, PT ;  /* 0x000000100400720c */ /* 0x000fe40003f86270 */
[----:B------:R-:W-:-:S02]  /*60c0*/  ISETP.GE.AND P3, PT, R2, R14, PT ;  /* 0x0000000e0200720c */ /* 0x000fc40003f66270 */
[C---:B------:R-:W-:Y:S02]  /*60d0*/  ISETP.GE.AND P1, PT, R2.reuse, R17, PT ;  /* 0x000000110200720c */ /* 0x040fe40003f26270 */
[C---:B------:R-:W-:Y:S02]  /*60e0*/  ISETP.GE.AND P5, PT, R2.reuse, R15, PT ;  /* 0x0000000f0200720c */ /* 0x040fe40003fa6270 */
[----:B------:R-:W-:Y:S02]  /*60f0*/  ISETP.GE.AND P0, PT, R2, R16, PT ;  /* 0x000000100200720c */ /* 0x000fe40003f06270 */
[----:B------:R-:W-:Y:S02]  /*6100*/  ISETP.GE.AND P6, PT, R5, R14, PT ;  /* 0x0000000e0500720c */ /* 0x000fe40003fc6270 */
[----:B------:R-:W-:Y:S02]  /*6110*/  IADD3 R2, R0, 0x29, RZ ;  /* 0x0000002900027810 */ /* 0x000fe40007ffe0ff */
[----:B------:R-:W-:-:S02]  /*6120*/  FSEL R106, R106, -INF , !P4 ;  /* 0xff8000006a6a7808 */ /* 0x000fc40006000000 */
[----:B------:R-:W-:Y:S02]  /*6130*/  FSEL R212, R212, -INF , !P6 ;  /* 0xff800000d4d47808 */ /* 0x000fe40007000000 */
[----:B------:R-:W-:Y:S02]  /*6140*/  ISETP.GE.AND P4, PT, R5, R17, PT ;  /* 0x000000110500720c */ /* 0x000fe40003f86270 */
[----:B------:R-:W-:Y:S02]  /*6150*/  ISETP.GE.AND P6, PT, R2, R14, PT ;  /* 0x0000000e0200720c */ /* 0x000fe40003fc6270 */
[----:B------:R-:W-:Y:S02]  /*6160*/  IADD3 R4, R0, 0x28, RZ ;  /* 0x0000002800047810 */ /* 0x000fe40007ffe0ff */
[----:B------:R-:W-:Y:S02]  /*6170*/  FSEL R213, R213, -INF , !P3 ;  /* 0xff800000d5d57808 */ /* 0x000fe40005800000 */
[----:B------:R-:W-:-:S02]  /*6180*/  FSEL R214, R214, -INF , !P6 ;  /* 0xff800000d6d67808 */ /* 0x000fc40007000000 */
[----:B------:R-:W-:Y:S02]  /*6190*/  FSEL R217, R217, -INF , !P4 ;  /* 0xff800000d9d97808 */ /* 0x000fe40006000000 */
        /* <DEDUP_REMOVED lines=8> */
[----:B------:R-:W-:Y:S02]  /*6220*/  FSEL R204, R204, -INF , !P5 ;  /* 0xff800000cccc7808 */ /* 0x000fe40006800000 */
[C---:B------:R-:W-:Y:S02]  /*6230*/  ISETP.GE.AND P2, PT, R5.reuse, R15, PT ;  /* 0x0000000f0500720c */ /* 0x040fe40003f46270 */
[----:B------:R-:W-:-:S02]  /*6240*/  ISETP.GE.AND P3, PT, R5, R16, PT ;  /* 0x000000100500720c */ /* 0x000fc40003f66270 */
[CC--:B------:R-:W-:Y:S02]  /*6250*/  ISETP.GE.AND P1, PT, R4.reuse, R15.reuse, PT ;  /* 0x0000000f0400720c */ /* 0x0c0fe40003f26270 */
[-C--:B------:R-:W-:Y:S02]  /*6260*/  ISETP.GE.AND P6, PT, R4, R16.reuse, PT ;  /* 0x000000100400720c */ /* 0x080fe40003fc6270 */
[C---:B------:R-:W-:Y:S02]  /*6270*/  ISETP.GE.AND P4, PT, R2.reuse, R15, PT ;  /* 0x0000000f0200720c */ /* 0x040fe40003f86270 */
[----:B------:R-:W-:Y:S02]  /*6280*/  ISETP.GE.AND P5, PT, R2, R16, PT ;  /* 0x000000100200720c */ /* 0x000fe40003fa6270 */
[C---:B------:R-:W-:Y:S02]  /*6290*/  IADD3 R5, R0.reuse, 0x30, RZ ;  /* 0x0000003000057810 */ /* 0x040fe40007ffe0ff */
[----:B------:R-:W-:-:S02]  /*62a0*/  IADD3 R4, R0, 0x31, RZ ;  /* 0x0000003100047810 */ /* 0x000fc40007ffe0ff */
[C---:B------:R-:W-:Y:S02]  /*62b0*/  IADD3 R2, R0.reuse, 0x38, RZ ;  /* 0x0000003800027810 */ /* 0x040fe40007ffe0ff */
[----:B------:R-:W-:Y:S02]  /*62c0*/  IADD3 R0, R0, 0x39, RZ ;  /* 0x0000003900007810 */ /* 0x000fe40007ffe0ff */
[----:B------:R-:W-:Y:S01]  /*62d0*/  FSEL R208, R7, -INF , !P0 ;  /* 0xff80000007d07808 */ /* 0x000fe20004000000 */
[----:B------:R-:W-:Y:S01]  /*62e0*/  FMUL.FTZ R7, R44, c[0x0][0x2ec] ;  /* 0x0000bb002c077a20 */ /* 0x000fe20000410000 */
[----:B------:R-:W-:Y:S02]  /*62f0*/  FSEL R210, R67, -INF , !P3 ;  /* 0xff80000043d27808 */ /* 0x000fe40005800000 */
[----:B------:R-:W-:Y:S02]  /*6300*/  ISETP.GE.AND P0, PT, R0, R14, PT ;  /* 0x0000000e0000720c */ /* 0x000fe40003f06270 */
[----:B------:R-:W-:Y:S01]  /*6310*/  ISETP.GE.AND P3, PT, R5, R17, PT ;  /* 0x000000110500720c */ /* 0x000fe20003f66270 */
[----:B------:R-:W1:Y:S01]  /*6320*/  MUFU.TANH R7, R7 ;  /* 0x0000000700077308 */ /* 0x000e620000002400 */
[----:B------:R-:W-:-:S02]  /*6330*/  FSEL R206, R101, -INF , !P1 ;  /* 0xff80000065ce7808 */ /* 0x000fc40004800000 */
[----:B------:R-:W-:Y:S02]  /*6340*/  FSEL R209, R48, -INF , !P6 ;  /* 0xff80000030d17808 */ /* 0x000fe40007000000 */
[----:B--2---:R-:W-:Y:S02]  /*6350*/  FSEL R241, R57, -INF , !P0 ;  /* 0xff80000039f17808 */ /* 0x004fe40004000000 */
[----:B------:R-:W-:Y:S02]  /*6360*/  FSEL R240, R26, -INF , !P3 ;  /* 0xff8000001af07808 */ /* 0x000fe40005800000 */
[----:B------:R-:W-:Y:S02]  /*6370*/  ISETP.GE.AND P1, PT, R4, R14, PT ;  /* 0x0000000e0400720c */ /* 0x000fe40003f26270 */
[----:B------:R-:W-:Y:S02]  /*6380*/  FSEL R207, R100, -INF , !P4 ;  /* 0xff80000064cf7808 */ /* 0x000fe40006000000 */
[----:B------:R-:W-:-:S02]  /*6390*/  ISETP.GE.AND P6, PT, R4, R17, PT ;  /* 0x000000110400720c */ /* 0x000fc40003fc6270 */
[C---:B------:R-:W-:Y:S02]  /*63a0*/  ISETP.GE.AND P0, PT, R4.reuse, R15, PT ;  /* 0x0000000f0400720c */ /* 0x040fe40003f06270 */
[----:B------:R-:W-:Y:S01]  /*63b0*/  ISETP.GE.AND P3, PT, R4, R16, PT ;  /* 0x000000100400720c */ /* 0x000fe20003f66270 */
[----:B------:R-:W-:Y:S01]  /*63c0*/  FMUL.FTZ R4, R47, c[0x0][0x2ec] ;  /* 0x0000bb002f047a20 */ /* 0x000fe20000410000 */
[----:B------:R-:W-:Y:S02]  /*63d0*/  ISETP.GE.AND P4, PT, R2, R14, PT ;  /* 0x0000000e0200720c */ /* 0x000fe40003f86270 */
[----:B------:R-:W-:Y:S02]  /*63e0*/  FSEL R205, R205, -INF , !P2 ;  /* 0xff800000cdcd7808 */ /* 0x000fe40005000000 */
[----:B---3--:R-:W-:Y:S01]  /*63f0*/  FSEL R235, R41, -INF , !P1 ;  /* 0xff80000029eb7808 */ /* 0x008fe20004800000 */
[----:B------:R-:W-:Y:S01]  /*6400*/  MUFU.TANH R4, R4 ;  /* 0x0000000400047308 */ /* 0x000fe20000002400 */
[----:B------:R-:W-:-:S02]  /*6410*/  FSEL R242, R40, -INF , !P4 ;  /* 0xff80000028f27808 */ /* 0x000fc40006000000 */
[C---:B------:R-:W-:Y:S02]  /*6420*/  ISETP.GE.AND P2, PT, R5.reuse, R14, PT ;  /* 0x0000000e0500720c */ /* 0x040fe40003f46270 */
[C---:B------:R-:W-:Y:S02]  /*6430*/  ISETP.GE.AND P1, PT, R5.reuse, R15, PT ;  /* 0x0000000f0500720c */ /* 0x040fe40003f26270 */
[----:B------:R-:W-:Y:S02]  /*6440*/  ISETP.GE.AND P4, PT, R5, R16, PT ;  /* 0x000000100500720c */ /* 0x000fe40003f86270 */
[----:B------:R-:W2:Y:S01]  /*6450*/  MUFU.TANH R5, R46 ;  /* 0x0000002e00057308 */ /* 0x000ea20000002400 */
[----:B----4-:R-:W-:Y:S02]  /*6460*/  FSEL R228, R21, -INF , !P0 ;  /* 0xff80000015e47808 */ /* 0x010fe40004000000 */
[----:B------:R-:W-:Y:S02]  /*6470*/  ISETP.NE.AND P0, PT, R243, 0x2, PT ;  /* 0x00000002f300780c */ /* 0x000fe40003f05270 */
[----:B------:R-:W-:-:S02]  /*6480*/  FSEL R211, R43, -INF , !P5 ;  /* 0xff8000002bd37808 */ /* 0x000fc40006800000 */
[----:B------:R-:W-:Y:S02]  /*6490*/  FSEL R236, R42, -INF , !P2 ;  /* 0xff8000002aec7808 */ /* 0x000fe40005000000 */
[-C--:B------:R-:W-:Y:S02]  /*64a0*/  ISETP.GE.AND P5, PT, R2, R17.reuse, PT ;  /* 0x000000110200720c */ /* 0x080fe40003fa6270 */
[----:B------:R-:W-:Y:S02]  /*64b0*/  ISETP.GE.AND P2, PT, R0, R17, PT ;  /* 0x000000110000720c */ /* 0x000fe40003f46270 */
[----:B-1----:R-:W-:Y:S02]  /*64c0*/  FSEL R237, R27, -INF , !P6 ;  /* 0xff8000001bed7808 */ /* 0x002fe40007000000 */
[----:B-----5:R-:W-:Y:S02]  /*64d0*/  FSEL R239, R58, -INF , !P5 ;  /* 0xff8000003aef7808 */ /* 0x020fe40006800000 */
[----:B------:R-:W-:-:S02]  /*64e0*/  FSEL R238, R59, -INF , !P2 ;  /* 0xff8000003bee7808 */ /* 0x000fc40005000000 */
[----:B------:R-:W-:Y:S02]  /*64f0*/  FSEL R227, R9, -INF , !P1 ;  /* 0xff80000009e37808 */ /* 0x000fe40004800000 */
[-C--:B------:R-:W-:Y:S02]  /*6500*/  ISETP.GE.AND P6, PT, R2, R15.reuse, PT ;  /* 0x0000000f0200720c */ /* 0x080fe40003fc6270 */
[----:B------:R-:W-:Y:S02]  /*6510*/  ISETP.GE.AND P5, PT, R0, R15, PT ;  /* 0x0000000f0000720c */ /* 0x000fe40003fa6270 */
[-C--:B------:R-:W-:Y:S02]  /*6520*/  ISETP.GE.AND P2, PT, R2, R16.reuse, PT ;  /* 0x000000100200720c */ /* 0x080fe40003f46270 */
[----:B------:R-:W-:Y:S02]  /*6530*/  ISETP.GE.AND P1, PT, R0, R16, PT ;  /* 0x000000100000720c */ /* 0x000fe40003f26270 */
[----:B------:R-:W-:-:S02]  /*6540*/  FSEL R231, R22, -INF , !P4 ;  /* 0xff80000016e77808 */ /* 0x000fc40006000000 */
[----:B------:R-:W-:Y:S02]  /*6550*/  FSEL R233, R8, -INF , !P3 ;  /* 0xff80000008e97808 */ /* 0x000fe40005800000 */
[----:B------:R-:W-:Y:S02]  /*6560*/  FSEL R229, R7, -INF , !P6 ;  /* 0xff80000007e57808 */ /* 0x000fe40007000000 */
[----:B------:R-:W-:Y:S02]  /*6570*/  FSEL R230, R6, -INF , !P5 ;  /* 0xff80000006e67808 */ /* 0x000fe40006800000 */
[----:B--2---:R-:W-:Y:S02]  /*6580*/  FSEL R232, R5, -INF , !P2 ;  /* 0xff80000005e87808 */ /* 0x004fe40005000000 */
[----:B------:R-:W-:Y:S01]  /*6590*/  FSEL R234, R4, -INF , !P1 ;  /* 0xff80000004ea7808 */ /* 0x000fe20004800000 */
[----:B------:R-:W-:Y:S05]  /*65a0*/  @!P0 BRA `(.L_x_324) ;  /* 0x000001b000008947 */ /* 0x000fea0003800000 */
[----:B------:R-:W2:Y:S04]  /*65b0*/  LDL.64 R250, [R1+0x30] ;  /* 0x0000300001fa7983 */ /* 0x000ea80000100a00 */
[----:B------:R-:W3:Y:S04]  /*65c0*/  LDL.64 R244, [R1+0x28] ;  /* 0x0000280001f47983 */ /* 0x000ee80000100a00 */
[----:B------:R-:W4:Y:S01]  /*65d0*/  LDL R247, [R1+0x4c] ;  /* 0x00004c0001f77983 */ /* 0x000f220000100800 */
[----:B------:R-:W-:Y:S01]  /*65e0*/  IADD3 R0, R243, -0x3, RZ ;  /* 0xfffffffdf3007810 */ /* 0x000fe20007ffe0ff */
[----:B------:R-:W-:-:S03]  /*65f0*/  IMAD.MOV.U32 R246, RZ, RZ, c[0x0][0x198] ;  /* 0x00006600fff67624 */ /* 0x000fc600078e00ff */
[----:B------:R-:W-:Y:S01]  /*6600*/  SHF.R.S32.HI R2, RZ, 0x1f, R0 ;  /* 0x0000001fff027819 */ /* 0x000fe20000011400 */
[----:B------:R-:W-:-:S04]  /*6610*/  IMAD.WIDE.U32 R6, R0, c[0x0][0x198], RZ ;  /* 0x0000660000067a25 */ /* 0x000fc800078e00ff */
[----:B------:R-:W-:Y:S02]  /*6620*/  IMAD R2, R2, c[0x0][0x198], RZ ;  /* 0x0000660002027a24 */ /* 0x000fe400078e02ff */
[----:B------:R-:W-:Y:S02]  /*6630*/  IMAD.SHL.U32 R246, R246, 0x40, RZ ;  /* 0x00000040f6f67824 */ /* 0x000fe400078e00ff */
[----:B------:R-:W-:-:S04]  /*6640*/  IMAD R2, R0, c[0x0][0x19c], R2 ;  /* 0x0000670000027a24 */ /* 0x000fc800078e0202 */
[----:B------:R-:W-:Y:S01]  /*6650*/  IMAD.IADD R2, R7, 0x1, R2 ;  /* 0x0000000107027824 */ /* 0x000fe200078e0202 */
[----:B--2---:R-:W-:-:S04]  /*6660*/  LEA R0, P0, R6, R250, 0x6 ;  /* 0x000000fa06007211 */ /* 0x004fc800078030ff */
[----:B------:R-:W-:Y:S02]  /*6670*/  LEA R4, P1, R0, c[0x0][0x168], 0x1 ;  /* 0x00005a0000047a11 */ /* 0x000fe400078208ff */
[----:B---3--:R-:W-:Y:S02]  /*6680*/  LEA.HI.X R2, R6, R245, R2, 0x6, P0 ;  /* 0x000000f506027211 */ /* 0x008fe400000f3402 */
[----:B------:R-:W-:Y:S02]  /*6690*/  IADD3 R6, P0, R246, R4, RZ ;  /* 0x00000004f6067210 */ /* 0x000fe40007f1e0ff */
[----:B------:R-:W-:-:S05]  /*66a0*/  LEA.HI.X R5, R0, c[0x0][0x16c], R2, 0x1, P1 ;  /* 0x00005b0000057a11 */ /* 0x000fca00008f0c02 */
[----:B----4-:R-:W-:Y:S01]  /*66b0*/  IMAD.X R7, R247, 0x1, R5, P0 ;  /* 0x00000001f7077824 */ /* 0x010fe200000e0605 */
        /* <DEDUP_REMOVED lines=10> */
.L_x_324:
[----:B------:R-:W2:Y:S04]  /*6760*/  LDL.LU R8, [R1+0x10] ;  /* 0x0000100001087983 */ /* 0x000ea80000300800 */
[----:B------:R-:W3:Y:S04]  /*6770*/  LDL.LU R9, [R1+0x1c] ;  /* 0x00001c0001097983 */ /* 0x000ee80000300800 */
[----:B------:R-:W4:Y:S04]  /*6780*/  LDL.LU R14, [R1+0x18] ;  /* 0x00001800010e7983 */ /* 0x000f280000300800 */
[----:B------:R-:W5:Y:S01]  /*6790*/  LDL.LU R15, [R1+0x14] ;  /* 0x00001400010f7983 */ /* 0x000f620000300800 */
[----:B------:R-:W-:-:S02]  /*67a0*/  FMNMX.FTZ R0, R102, R12, !PT ;  /* 0x0000000c66007209 */ /* 0x000fc40007810000 */
[----:B-1----:R-:W-:Y:S01]  /*67b0*/  FMNMX.FTZ R5, R104, R33, !PT ;  /* 0x0000002168057209 */ /* 0x002fe20007810000 */
[----:B------:R-:W-:Y:S01]  /*67c0*/  LDSM.16.MT88.4 R20, [R220+0x9000] ;  /* 0x00900000dc14783b */ /* 0x000fe20000004200 */
[----:B------:R-:W-:Y:S02]  /*67d0*/  FMNMX.FTZ R0, R13, R0, !PT ;  /* 0x000000000d007209 */ /* 0x000fe40007810000 */
        /* <DEDUP_REMOVED lines=47> */
[----:B------:R-:W-:Y:S01]  /*6ad0*/  FMNMX.FTZ R4, R202, R4, !PT ;  /* 0x00000004ca047209 */ /* 0x000fe20007810000 */
[----:B------:R-:W1:Y:S01]  /*6ae0*/  SHFL.BFLY PT, R6, R2, 0x2, 0x1f ;  /* 0x0c401f0002067f89 */ /* 0x000e6200000e0000 */
        /* <DEDUP_REMOVED lines=9> */
[----:B------:R-:W-:-:S04]  /*6b80*/  FMNMX.FTZ R5, R214, R5, !PT ;  /* 0x00000005d6057209 */ /* 0x000fc80007810000 */
[----:B------:R-:W-:Y:S02]  /*6b90*/  FMNMX.FTZ R5, R236, R5, !PT ;  /* 0x00000005ec057209 */ /* 0x000fe40007810000 */
[----:B-1----:R-:W-:Y:S02]  /*6ba0*/  FMNMX.FTZ R2, R2, R6, !PT ;  /* 0x0000000602027209 */ /* 0x002fe40007810000 */
[----:B------:R-:W-:Y:S02]  /*6bb0*/  FMNMX.FTZ R5, R235, R5, !PT ;  /* 0x00000005eb057209 */ /* 0x000fe40007810000 */
[----:B------:R-:W-:Y:S02]  /*6bc0*/  FMNMX.FTZ R105, R0, R7, !PT ;  /* 0x0000000700697209 */ /* 0x000fe40007810000 */
[----:B------:R-:W-:Y:S01]  /*6bd0*/  FMNMX.FTZ R0, R219, R4, !PT ;  /* 0x00000004db007209 */ /* 0x000fe20007810000 */
[----:B------:R-:W1:Y:S01]  /*6be0*/  SHFL.BFLY PT, R7, R2, 0x1, 0x1f ;  /* 0x0c201f0002077f89 */ /* 0x000e6200000e0000 */
[----:B------:R-:W-:Y:S01]  /*6bf0*/  FMNMX.FTZ R6, R242, R5, !PT ;  /* 0x00000005f2067209 */ /* 0x000fe20007810000 */
[----:B------:R-:W-:Y:S01]  /*6c00*/  FMUL.FTZ R11, R105, c[0x0][0x23c] ;  /* 0x00008f00690b7a20 */ /* 0x000fe20000410000 */
[----:B------:R-:W-:-:S02]  /*6c10*/  FMNMX.FTZ R0, R240, R0, !PT ;  /* 0x00000000f0007209 */ /* 0x000fc40007810000 */
[----:B------:R-:W-:Y:S02]  /*6c20*/  FSETP.NEU.FTZ.AND P1, PT, R105, -INF , PT ;  /* 0xff8000006900780b */ /* 0x000fe40003f3d000 */
[----:B------:R-:W-:Y:S02]  /*6c30*/  FMNMX.FTZ R0, R237, R0, !PT ;  /* 0x00000000ed007209 */ /* 0x000fe40007810000 */
[----:B------:R-:W-:Y:S02]  /*6c40*/  FSEL R11, R11, RZ, P1 ;  /* 0x000000ff0b0b7208 */ /* 0x000fe40000800000 */
[----:B------:R-:W-:Y:S02]  /*6c50*/  FMNMX.FTZ R5, R239, R0, !PT ;  /* 0x00000000ef057209 */ /* 0x000fe40007810000 */
[----:B------:R-:W-:Y:S01]  /*6c60*/  FMNMX.FTZ R0, R241, R6, !PT ;  /* 0x00000006f1007209 */ /* 0x000fe20007810000 */
[----:B------:R-:W-:-:S04]  /*6c70*/  FFMA.FTZ R4, R12, c[0x0][0x23c], -R11 ;  /* 0x00008f000c047a23 */ /* 0x000fc8000001080b */
[----:B------:R-:W1:Y:S01]  /*6c80*/  SHFL.BFLY PT, R6, R0, 0x2, 0x1f ;  /* 0x0c401f0000067f89 */ /* 0x000e6200000e0000 */
[----:B------:R1:W-:Y:S02]  /*6c90*/  MUFU.EX2 R252, R4 ;  /* 0x0000000400fc7308 */ /* 0x0003e40000000800 */
[----:B-1----:R-:W-:Y:S01]  /*6ca0*/  FMNMX.FTZ R101, R2, R7, !PT ;  /* 0x0000000702657209 */ /* 0x002fe20007810000 */
[----:B------:R-:W-:-:S03]  /*6cb0*/  FFMA.FTZ R2, R19, c[0x0][0x23c], -R11 ;  /* 0x00008f0013027a23 */ /* 0x000fc6000001080b */
[C---:B------:R-:W-:Y:S01]  /*6cc0*/  FSETP.NEU.FTZ.AND P0, PT, R101.reuse, -INF , PT ;  /* 0xff8000006500780b */ /* 0x040fe20003f1d000 */
[----:B------:R-:W-:Y:S01]  /*6cd0*/  FMUL.FTZ R10, R101, c[0x0][0x23c] ;  /* 0x00008f00650a7a20 */ /* 0x000fe20000410000 */
[----:B------:R1:W-:Y:S04]  /*6ce0*/  MUFU.EX2 R251, R2 ;  /* 0x0000000200fb7308 */ /* 0x0003e80000000800 */
[----:B------:R-:W-:Y:S02]  /*6cf0*/  FSEL R10, R10, RZ, P0 ;  /* 0x000000ff0a0a7208 */ /* 0x000fe40000000000 */
[----:B------:R-:W-:Y:S01]  /*6d00*/  FMNMX.FTZ R4, R238, R5, !PT ;  /* 0x00000005ee047209 */ /* 0x000fe20007810000 */
[----:B------:R-:W-:-:S04]  /*6d10*/  FFMA.FTZ R5, R13, c[0x0][0x23c], -R11 ;  /* 0x00008f000d057a23 */ /* 0x000fc8000001080b */
[----:B------:R1:W1:Y:S01]  /*6d20*/  MUFU.EX2 R16, R5 ;  /* 0x0000000500107308 */ /* 0x0002620000000800 */
[----:B------:R-:W-:Y:S02]  /*6d30*/  FMNMX.FTZ R0, R0, R6, !PT ;  /* 0x0000000600007209 */ /* 0x000fe40007810000 */
[----:B------:R-:W-:Y:S01]  /*6d40*/  FSEL R6, R105, RZ, P1 ;  /* 0x000000ff69067208 */ /* 0x000fe20000800000 */
[----:B-1----:R-:W-:-:S04]  /*6d50*/  FFMA.FTZ R2, R32, c[0x0][0x23c], -R11 ;  /* 0x00008f0020027a23 */ /* 0x002fc8000001080b */
[----:B------:R-:W-:Y:S01]  /*6d60*/  FADD.FTZ R6, R102, -R6 ;  /* 0x8000000666067221 */ /* 0x000fe20000010000 */
[----:B------:R1:W-:Y:S01]  /*6d70*/  MUFU.EX2 R44, R2 ;  /* 0x00000002002c7308 */ /* 0x0003e20000000800 */
[----:B------:R-:W1:Y:S01]  /*6d80*/  SHFL.BFLY PT, R5, R4, 0x2, 0x1f ;  /* 0x0c401f0004057f89 */ /* 0x000e6200000e0000 */
[----:B------:R-:W-:Y:S01]  /*6d90*/  MOV R32, R16 ;  /* 0x0000001000207202 */ /* 0x000fe20000000f00 */
[----:B-1----:R-:W-:Y:S02]  /*6da0*/  FFMA.FTZ R2, R18, c[0x0][0x23c], -R10 ;  /* 0x00008f0012027a23 */ /* 0x002fe4000001080a */
[----:B------:R-:W-:Y:S03]  /*6db0*/  LDSM.16.MT88.4 R16, [R221+0x9000] ;  /* 0x00900000dd10783b */ /* 0x000fe60000004200 */
[----:B------:R1:W-:Y:S01]  /*6dc0*/  MUFU.EX2 R59, R2 ;  /* 0x00000002003b7308 */ /* 0x0003e20000000800 */
[----:B------:R-:W-:-:S02]  /*6dd0*/  FMNMX.FTZ R4, R4, R5, !PT ;  /* 0x0000000504047209 */ /* 0x000fc40007810000 */
[----:B------:R-:W-:-:S03]  /*6de0*/  FSEL R5, R101, RZ, P0 ;  /* 0x000000ff65057208 */ /* 0x000fc60000000000 */
[----:B------:R-:W2:Y:S01]  /*6df0*/  SHFL.BFLY PT, R7, R4, 0x1, 0x1f ;  /* 0x0c201f0004077f89 */ /* 0x000ea200000e0000 */
[--C-:B-1----:R-:W-:Y:S02]  /*6e00*/  FFMA.FTZ R2, R24, c[0x0][0x23c], -R10.reuse ;  /* 0x00008f0018027a23 */ /* 0x102fe4000001080a */
[----:B------:R-:W-:Y:S02]  /*6e10*/  FADD.FTZ R3, R3, -R5 ;  /* 0x8000000503037221 */ /* 0x000fe40000010000 */
[----:B------:R1:W1:Y:S02]  /*6e20*/  MUFU.EX2 R58, R2 ;  /* 0x00000002003a7308 */ /* 0x0002640000000800 */
[----:B------:R-:W-:Y:S02]  /*6e30*/  FMUL.FTZ R3, R3, c[0x0][0x23c] ;  /* 0x00008f0003037a20 */ /* 0x000fe40000410000 */
[----:B-1----:R-:W-:Y:S01]  /*6e40*/  FFMA.FTZ R2, R28, c[0x0][0x23c], -R10 ;  /* 0x00008f001c027a23 */ /* 0x002fe2000001080a */
[----:B------:R-:W-:-:S03]  /*6e50*/  F2FP.PACK_AB R5, R58, R59 ;  /* 0x0000003b3a05723e */ /* 0x000fc600000000ff */
[----:B------:R1:W-:Y:S02]  /*6e60*/  MUFU.EX2 R246, R2 ;  /* 0x0000000200f67308 */ /* 0x0003e40000000800 */
[----:B-1----:R-:W-:Y:S02]  /*6e70*/  FFMA.FTZ R2, R25, c[0x0][0x23c], -R10 ;  /* 0x00008f0019027a23 */ /* 0x002fe4000001080a */
[----:B------:R-:W-:Y:S04]  /*6e80*/  LDSM.16.MT88.4 R24, [R220+0xa000] ;  /* 0x00a00000dc18783b */ /* 0x000fe80000004200 */
[----:B------:R1:W-:Y:S02]  /*6e90*/  MUFU.EX2 R249, R2 ;  /* 0x0000000200f97308 */ /* 0x0003e40000000800 */
[----:B-1----:R-:W-:Y:S01]  /*6ea0*/  FMUL.FTZ R2, R6, c[0x0][0x23c] ;  /* 0x00008f0006027a20 */ /* 0x002fe20000410000 */
[----:B------:R-:W-:-:S05]  /*6eb0*/  F2FP.PACK_AB R6, R44, R251 ;  /* 0x000000fb2c06723e */ /* 0x000fca00000000ff */
[----:B------:R-:W1:Y:S01]  /*6ec0*/  MUFU.EX2 R2, R2 ;  /* 0x0000000200027308 */ /* 0x000e620000000800 */
[----:B--2---:R-:W-:Y:S02]  /*6ed0*/  MOV R60, R8 ;  /* 0x00000008003c7202 */ /* 0x004fe40000000f00 */
[----:B------:R-:W2:Y:S01]  /*6ee0*/  SHFL.BFLY PT, R8, R0, 0x1, 0x1f ;  /* 0x0c201f0000087f89 */ /* 0x000ea200000e0000 */
[----:B---3--:R-:W-:Y:S01]  /*6ef0*/  MOV R47, R9 ;  /* 0x00000009002f7202 */ /* 0x008fe20000000f00 */
[----:B-1----:R-:W-:Y:S01]  /*6f00*/  FMUL.FTZ R120, R120, R2 ;  /* 0x0000000278787220 */ /* 0x002fe20000410000 */
[----:B------:R-:W-:Y:S01]  /*6f10*/  MOV R244, R60 ;  /* 0x0000003c00f47202 */ /* 0x000fe20000000f00 */
[----:B------:R-:W-:Y:S01]  /*6f20*/  FMUL.FTZ R121, R121, R2 ;  /* 0x0000000279797220 */ /* 0x000fe20000410000 */
[----:B----4-:R-:W-:Y:S01]  /*6f30*/  MOV R46, R14 ;  /* 0x0000000e002e7202 */ /* 0x010fe20000000f00 */
[-C--:B------:R-:W-:Y:S01]  /*6f40*/  FMUL.FTZ R152, R152, R2.reuse ;  /* 0x0000000298987220 */ /* 0x080fe20000410000 */
[----:B------:R-:W-:Y:S01]  /*6f50*/  MOV R245, R47 ;  /* 0x0000002f00f57202 */ /* 0x000fe20000000f00 */
[-C--:B------:R-:W-:Y:S01]  /*6f60*/  FMUL.FTZ R153, R153, R2.reuse ;  /* 0x0000000299997220 */ /* 0x080fe20000410000 */
[----:B-----5:R-:W-:Y:S01]  /*6f70*/  MOV R45, R15 ;  /* 0x0000000f002d7202 */ /* 0x020fe20000000f00 */
[-C--:B------:R-:W-:Y:S01]  /*6f80*/  FMUL.FTZ R92, R92, R2.reuse ;  /* 0x000000025c5c7220 */ /* 0x080fe20000410000 */
[----:B------:R-:W-:Y:S01]  /*6f90*/  FMNMX.FTZ R15, R4, R7, !PT ;  /* 0x00000007040f7209 */ /* 0x000fe20007810000 */
[----:B------:R-:W-:Y:S01]  /*6fa0*/  FMUL.FTZ R93, R93, R2 ;  /* 0x000000025d5d7220 */ /* 0x000fe20000410000 */
[----:B------:R-:W-:Y:S01]  /*6fb0*/  F2FP.PACK_AB R4, R32, R252 ;  /* 0x000000fc2004723e */ /* 0x000fe200000000ff */
[-C--:B------:R-:W-:Y:S01]  /*6fc0*/  FMUL.FTZ R112, R112, R2.reuse ;  /* 0x0000000270707220 */ /* 0x080fe20000410000 */
[----:B------:R-:W-:Y:S01]  /*6fd0*/  FSETP.NEU.FTZ.AND P0, PT, R15, -INF , PT ;  /* 0xff8000000f00780b */ /* 0x000fe20003f1d000 */
[----:B------:R-:W-:Y:S01]  /*6fe0*/  FMUL.FTZ R113, R113, R2 ;  /* 0x0000000271717220 */ /* 0x000fe20000410000 */
[----:B------:R-:W-:Y:S01]  /*6ff0*/  F2FP.PACK_AB R7, R249, R246 ;  /* 0x000000f6f907723e */ /* 0x000fe200000000ff */
[----:B------:R-:W-:Y:S01]  /*7000*/  FMUL.FTZ R164, R164, R2 ;  /* 0x00000002a4a47220 */ /* 0x000fe20000410000 */
[----:B------:R-:W-:Y:S01]  /*7010*/  MOV R248, R46 ;  /* 0x0000002e00f87202 */ /* 0x000fe20000000f00 */
[----:B------:R-:W-:Y:S01]  /*7020*/  FMUL.FTZ R165, R165, R2 ;  /* 0x00000002a5a57220 */ /* 0x000fe20000410000 */
[----:B--2---:R-:W-:Y:S01]  /*7030*/  FMNMX.FTZ R100, R0, R8, !PT ;  /* 0x0000000800647209 */ /* 0x004fe20007810000 */
[-C--:B------:R-:W-:Y:S01]  /*7040*/  FMUL.FTZ R168, R168, R2.reuse ;  /* 0x00000002a8a87220 */ /* 0x080fe20000410000 */
[----:B------:R1:W2:Y:S01]  /*7050*/  MUFU.EX2 R0, R3 ;  /* 0x0000000300007308 */ /* 0x0002a20000000800 */
[-C--:B------:R-:W-:Y:S01]  /*7060*/  FMUL.FTZ R169, R169, R2.reuse ;  /* 0x00000002a9a97220 */ /* 0x080fe20000410000 */
[----:B------:R-:W-:Y:S01]  /*7070*/  FSETP.NEU.FTZ.AND P1, PT, R100, -INF , PT ;  /* 0xff8000006400780b */ /* 0x000fe20003f3d000 */
[----:B------:R-:W-:-:S02]  /*7080*/  FMUL.FTZ R132, R132, R2 ;  /* 0x0000000284847220 */ /* 0x000fc40000410000 */
[-C--:B------:R-:W-:Y:S02]  /*7090*/  FMUL.FTZ R133, R133, R2.reuse ;  /* 0x0000000285857220 */ /* 0x080fe40000410000 */
[-C--:B------:R-:W-:Y:S02]  /*70a0*/  FMUL.FTZ R136, R136, R2.reuse ;  /* 0x0000000288887220 */ /* 0x080fe40000410000 */
[-C--:B------:R-:W-:Y:S02]  /*70b0*/  FMUL.FTZ R137, R137, R2.reuse ;  /* 0x0000000289897220 */ /* 0x080fe40000410000 */
[-C--:B------:R-:W-:Y:S02]  /*70c0*/  FMUL.FTZ R148, R148, R2.reuse ;  /* 0x0000000294947220 */ /* 0x080fe40000410000 */
[-C--:B------:R-:W-:Y:S02]  /*70d0*/  FMUL.FTZ R149, R149, R2.reuse ;  /* 0x0000000295957220 */ /* 0x080fe40000410000 */
[----:B------:R-:W-:-:S02]  /*70e0*/  FMUL.FTZ R72, R72, R2 ;  /* 0x0000000248487220 */ /* 0x000fc40000410000 */
[----:B-1----:R-:W-:Y:S02]  /*70f0*/  FMUL.FTZ R3, R100, c[0x0][0x23c] ;  /* 0x00008f0064037a20 */ /* 0x002fe40000410000 */
[-C--:B--2---:R-:W-:Y:S02]  /*7100*/  FMUL.FTZ R122, R122, R0.reuse ;  /* 0x000000007a7a7220 */ /* 0x084fe40000410000 */
[-C--:B------:R-:W-:Y:S01]  /*7110*/  FMUL.FTZ R123, R123, R0.reuse ;  /* 0x000000007b7b7220 */ /* 0x080fe20000410000 */
[----:B------:R-:W-:Y:S01]  /*7120*/  FSEL R12, R3, RZ, P1 ;  /* 0x000000ff030c7208 */ /* 0x000fe20000800000 */
[-C--:B------:R-:W-:Y:S02]  /*7130*/  FMUL.FTZ R154, R154, R0.reuse ;  /* 0x000000009a9a7220 */ /* 0x080fe40000410000 */
[----:B------:R-:W-:Y:S02]  /*7140*/  FMUL.FTZ R155, R155, R0 ;  /* 0x000000009b9b7220 */ /* 0x000fe40000410000 */
[--C-:B------:R-:W-:Y:S01]  /*7150*/  FFMA.FTZ R3, R33, c[0x0][0x23c], -R12.reuse ;  /* 0x00008f0021037a23 */ /* 0x100fe2000001080c */
[----:B------:R-:W-:Y:S01]  /*7160*/  HMMA.16816.F32 R192, R4, R22, R120 ;  /* 0x0000001604c0723c */ /* 0x000fe20000001878 */
[--C-:B------:R-:W-:Y:S01]  /*7170*/  FFMA.FTZ R8, R36, c[0x0][0x23c], -R12.reuse ;  /* 0x00008f0024087a23 */ /* 0x100fe2000001080c */
[----:B------:R-:W-:Y:S01]  /*7180*/  MOV R36, R44 ;  /* 0x0000002c00247202 */ /* 0x000fe20000000f00 */
[----:B------:R1:W-:Y:S01]  /*7190*/  MUFU.EX2 R102, R3 ;  /* 0x0000000300667308 */ /* 0x0003e20000000800 */
[----:B------:R-:W-:Y:S01]  /*71a0*/  FFMA.FTZ R9, R38, c[0x0][0x23c], -R12 ;  /* 0x00008f0026097a23 */ /* 0x000fe2000001080c */
[----:B------:R-:W-:Y:S01]  /*71b0*/  MOV R33, R45 ;  /* 0x0000002d00217202 */ /* 0x000fe20000000f00 */
[----:B------:R-:W-:-:S02]  /*71c0*/  FMUL.FTZ R94, R94, R0 ;  /* 0x000000005e5e7220 */ /* 0x000fc40000410000 */
[-C--:B------:R-:W-:Y:S01]  /*71d0*/  FMUL.FTZ R95, R95, R0.reuse ;  /* 0x000000005f5f7220 */ /* 0x080fe20000410000 */
[C---:B------:R-:W-:Y:S01]  /*71e0*/  HMMA.16816.F32 R120, R4.reuse, R26, R152 ;  /* 0x0000001a0478723c */ /* 0x040fe20000001898 */
[-C--:B------:R-:W-:Y:S01]  /*71f0*/  FMUL.FTZ R114, R114, R0.reuse ;  /* 0x0000000072727220 */ /* 0x080fe20000410000 */
[----:B------:R-:W2:Y:S01]  /*7200*/  MUFU.EX2 R61, R8 ;  /* 0x00000008003d7308 */ /* 0x000ea20000000800 */
[-C--:B------:R-:W-:Y:S02]  /*7210*/  FMUL.FTZ R115, R115, R0.reuse ;  /* 0x0000000073737220 */ /* 0x080fe40000410000 */
[-C--:B------:R-:W-:Y:S02]  /*7220*/  FMUL.FTZ R166, R166, R0.reuse ;  /* 0x00000000a6a67220 */ /* 0x080fe40000410000 */
[-C--:B------:R-:W-:Y:S01]  /*7230*/  FMUL.FTZ R167, R167, R0.reuse ;  /* 0x00000000a7a77220 */ /* 0x080fe20000410000 */
[----:B------:R-:W-:Y:S01]  /*7240*/  HMMA.16816.F32 R152, R4, R42, R92 ;  /* 0x0000002a0498723c */ /* 0x000fe2000000185c */
[----:B------:R-:W-:Y:S01]  /*7250*/  FMUL.FTZ R170, R170, R0 ;  /* 0x00000000aaaa7220 */ /* 0x000fe20000410000 */
[----:B------:R3:W-:Y:S01]  /*7260*/  MUFU.EX2 R247, R9 ;  /* 0x0000000900f77308 */ /* 0x0007e20000000800 */
[----:B-1----:R-:W-:-:S02]  /*7270*/  FMUL.FTZ R3, R15, c[0x0][0x23c] ;  /* 0x00008f000f037a20 */ /* 0x002fc40000410000 */
[-C--:B------:R-:W-:Y:S02]  /*7280*/  FMUL.FTZ R171, R171, R0.reuse ;  /* 0x00000000abab7220 */ /* 0x080fe40000410000 */
[-C--:B------:R-:W-:Y:S01]  /*7290*/  FMUL.FTZ R134, R134, R0.reuse ;  /* 0x0000000086867220 */ /* 0x080fe20000410000 */
[----:B------:R-:W-:Y:S01]  /*72a0*/  FSEL R3, R3, RZ, P0 ;  /* 0x000000ff03037208 */ /* 0x000fe20000000000 */
[----:B------:R-:W-:Y:S01]  /*72b0*/  FMUL.FTZ R135, R135, R0 ;  /* 0x0000000087877220 */ /* 0x000fe20000410000 */
[----:B--2---:R-:W-:Y:S01]  /*72c0*/  MOV R94, R61 ;  /* 0x0000003d005e7202 */ /* 0x004fe20000000f00 */
[----:B------:R-:W-:Y:S01]  /*72d0*/  FFMA.FTZ R8, R39, c[0x0][0x23c], -R12 ;  /* 0x00008f0027087a23 */ /* 0x000fe2000001080c */
[----:B------:R-:W-:Y:S01]  /*72e0*/  HMMA.16816.F32 R196, R4, R20, R112 ;  /* 0x0000001404c4723c */ /* 0x000fe20000001870 */
[--C-:B------:R-:W-:Y:S01]  /*72f0*/  FFMA.FTZ R13, R64, c[0x0][0x23c], -R3.reuse ;  /* 0x00008f00400d7a23 */ /* 0x100fe20000010803 */
[----:B------:R-:W-:Y:S01]  /*7300*/  MOV R95, R36 ;  /* 0x00000024005f7202 */ /* 0x000fe20000000f00 */
[----:B------:R1:W-:Y:S01]  /*7310*/  MUFU.EX2 R57, R8 ;  /* 0x0000000800397308 */ /* 0x0003e20000000800 */
[----:B------:R-:W-:Y:S01]  /*7320*/  FMUL.FTZ R138, R138, R0 ;  /* 0x000000008a8a7220 */ /* 0x000fe20000410000 */
[----:B------:R-:W-:Y:S01]  /*7330*/  MOV R92, R33 ;  /* 0x00000021005c7202 */ /* 0x000fe20000000f00 */
[----:B---3--:R-:W-:-:S02]  /*7340*/  FFMA.FTZ R9, R37, c[0x0][0x23c], -R3 ;  /* 0x00008f0025097a23 */ /* 0x008fc40000010803 */
[-C--:B------:R-:W-:Y:S01]  /*7350*/  FMUL.FTZ R139, R139, R0.reuse ;  /* 0x000000008b8b7220 */ /* 0x080fe20000410000 */
[C---:B------:R-:W-:Y:S01]  /*7360*/  HMMA.16816.F32 R176, R4.reuse, R48, R164 ;  /* 0x0000003004b0723c */ /* 0x040fe200000018a4 */
[-C--:B------:R-:W-:Y:S01]  /*7370*/  FMUL.FTZ R150, R150, R0.reuse ;  /* 0x0000000096967220 */ /* 0x080fe20000410000 */
[----:B------:R2:W3:Y:S01]  /*7380*/  MUFU.EX2 R63, R9 ;  /* 0x00000009003f7308 */ /* 0x0004e20000000800 */
[----:B------:R-:W-:Y:S02]  /*7390*/  FMUL.FTZ R151, R151, R0 ;  /* 0x0000000097977220 */ /* 0x000fe40000410000 */
[----:B------:R-:W-:Y:S02]  /*73a0*/  FMUL.FTZ R73, R73, R2 ;  /* 0x0000000249497220 */ /* 0x000fe40000410000 */
[-C--:B------:R-:W-:Y:S01]  /*73b0*/  FMUL.FTZ R74, R74, R0.reuse ;  /* 0x000000004a4a7220 */ /* 0x080fe20000410000 */
[----:B------:R-:W-:Y:S01]  /*73c0*/  HMMA.16816.F32 R112, R4, R50, R168 ;  /* 0x000000320470723c */ /* 0x000fe200000018a8 */
[----:B------:R-:W-:Y:S01]  /*73d0*/  FMUL.FTZ R75, R75, R0 ;  /* 0x000000004b4b7220 */ /* 0x000fe20000410000 */
[----:B-1----:R-:W-:Y:S01]  /*73e0*/  FSEL R8, R100, RZ, P1 ;  /* 0x000000ff64087208 */ /* 0x002fe20000800000 */
[----:B------:R1:W-:Y:S01]  /*73f0*/  MUFU.EX2 R250, R13 ;  /* 0x0000000d00fa7308 */ /* 0x0003e20000000800 */
[----:B------:R-:W-:-:S02]  /*7400*/  FMUL.FTZ R76, R76, R2 ;  /* 0x000000024c4c7220 */ /* 0x000fc40000410000 */
[----:B------:R-:W-:Y:S02]  /*7410*/  FMUL.FTZ R77, R77, R2 ;  /* 0x000000024d4d7220 */ /* 0x000fe40000410000 */
[----:B------:R-:W-:Y:S01]  /*7420*/  FADD.FTZ R14, R104, -R8 ;  /* 0x80000008680e7221 */ /* 0x000fe20000010000 */
[----:B------:R-:W-:Y:S01]  /*7430*/  FSEL R8, R15, RZ, P0 ;  /* 0x000000ff0f087208 */ /* 0x000fe20000000000 */
[--C-:B--2---:R-:W-:Y:S01]  /*7440*/  FFMA.FTZ R9, R66, c[0x0][0x23c], -R3.reuse ;  /* 0x00008f0042097a23 */ /* 0x104fe20000010803 */
[C---:B------:R-:W-:Y:S01]  /*7450*/  HMMA.16816.F32 R132, R4.reuse, R16, R132 ;  /* 0x000000100484723c */ /* 0x040fe20000001884 */
[----:B------:R-:W-:Y:S01]  /*7460*/  FMUL.FTZ R78, R78, R0 ;  /* 0x000000004e4e7220 */ /* 0x000fe20000410000 */
[----:B------:R-:W-:Y:S01]  /*7470*/  MOV R104, R244 ;  /* 0x000000f400687202 */ /* 0x000fe20000000f00 */
[----:B------:R-:W-:Y:S01]  /*7480*/  FADD.FTZ R8, R103, -R8 ;  /* 0x8000000867087221 */ /* 0x000fe20000010000 */
[----:B------:R2:W4:Y:S01]  /*7490*/  MUFU.EX2 R62, R9 ;  /* 0x00000009003e7308 */ /* 0x0005220000000800 */
[----:B------:R-:W-:Y:S01]  /*74a0*/  FMUL.FTZ R79, R79, R0 ;  /* 0x000000004f4f7220 */ /* 0x000fe20000410000 */
[----:B---3--:R-:W-:Y:S01]  /*74b0*/  MOV R103, R63 ;  /* 0x0000003f00677202 */ /* 0x008fe20000000f00 */
[----:B------:R-:W-:Y:S01]  /*74c0*/  FMUL.FTZ R8, R8, c[0x0][0x23c] ;  /* 0x00008f0008087a20 */ /* 0x000fe20000410000 */
[----:B------:R-:W-:Y:S01]  /*74d0*/  HMMA.16816.F32 R184, R4, R18, R136 ;  /* 0x0000001204b8723c */ /* 0x000fe20000001888 */
[----:B-1----:R-:W-:-:S02]  /*74e0*/  FFMA.FTZ R13, R65, c[0x0][0x23c], -R3 ;  /* 0x00008f00410d7a23 */ /* 0x002fc40000010803 */
[-C--:B------:R-:W-:Y:S02]  /*74f0*/  FMUL.FTZ R88, R88, R2.reuse ;  /* 0x0000000258587220 */ /* 0x080fe40000410000 */
[----:B------:R1:W-:Y:S01]  /*7500*/  MUFU.EX2 R28, R13 ;  /* 0x0000000d001c7308 */ /* 0x0003e20000000800 */
[----:B------:R-:W-:Y:S02]  /*7510*/  FMUL.FTZ R89, R89, R2 ;  /* 0x0000000259597220 */ /* 0x000fe40000410000 */
[-C--:B------:R-:W-:Y:S01]  /*7520*/  FMUL.FTZ R90, R90, R0.reuse ;  /* 0x000000005a5a7220 */ /* 0x080fe20000410000 */
[----:B------:R-:W-:Y:S01]  /*7530*/  HMMA.16816.F32 R180, R4, R24, R148 ;  /* 0x0000001804b4723c */ /* 0x000fe20000001894 */
[----:B------:R-:W-:Y:S02]  /*7540*/  FMUL.FTZ R91, R91, R0 ;  /* 0x000000005b5b7220 */ /* 0x000fe40000410000 */
[----:B--2---:R-:W-:Y:S01]  /*7550*/  FMUL.FTZ R9, R14, c[0x0][0x23c] ;  /* 0x00008f000e097a20 */ /* 0x004fe20000410000 */
[----:B------:R-:W2:Y:S01]  /*7560*/  MUFU.EX2 R8, R8 ;  /* 0x0000000800087308 */ /* 0x000ea20000000800 */
[----:B----4-:R-:W-:Y:S01]  /*7570*/  MOV R93, R62 ;  /* 0x0000003e005d7202 */ /* 0x010fe20000000f00 */
[----:B------:R-:W-:-:S02]  /*7580*/  FFMA.FTZ R14, R31, c[0x0][0x23c], -R11 ;  /* 0x00008f001f0e7a23 */ /* 0x000fc4000001080b */
[----:B------:R-:W-:Y:S04]  /*7590*/  HMMA.16816.F32 R108, R4, R52, R72 ;  /* 0x00000034046c723c */ /* 0x000fe80000001848 */
[----:B------:R-:W3:Y:S01]  /*75a0*/  MUFU.EX2 R9, R9 ;  /* 0x0000000900097308 */ /* 0x000ee20000000800 */
[----:B-1----:R-:W-:-:S03]  /*75b0*/  FFMA.FTZ R13, R30, c[0x0][0x23c], -R11 ;  /* 0x00008f001e0d7a23 */ /* 0x002fc6000001080b */
[----:B------:R-:W-:Y:S01]  /*75c0*/  HMMA.16816.F32 R168, R4, R54, R76 ;  /* 0x0000003604a8723c */ /* 0x000fe2000000184c */
[----:B--2---:R-:W-:-:S03]  /*75d0*/  FMUL.FTZ R162, R162, R8 ;  /* 0x00000008a2a27220 */ /* 0x004fc60000410000 */
[----:B------:R1:W2:Y:S01]  /*75e0*/  MUFU.EX2 R37, R13 ;  /* 0x0000000d00257308 */ /* 0x0002a20000000800 */
[----:B------:R-:W-:-:S03]  /*75f0*/  FMUL.FTZ R163, R163, R8 ;  /* 0x00000008a3a37220 */ /* 0x000fc60000410000 */
[----:B------:R-:W-:Y:S01]  /*7600*/  HMMA.16816.F32 R164, R4, R40, R88 ;  /* 0x0000002804a4723c */ /* 0x000fe20000001858 */
[-C--:B------:R-:W-:Y:S02]  /*7610*/  FMUL.FTZ R174, R174, R8.reuse ;  /* 0x00000008aeae7220 */ /* 0x080fe40000410000 */
[----:B------:R-:W-:Y:S02]  /*7620*/  FMUL.FTZ R175, R175, R8 ;  /* 0x00000008afaf7220 */ /* 0x000fe40000410000 */
[-C--:B---3--:R-:W-:Y:S02]  /*7630*/  FMUL.FTZ R160, R160, R9.reuse ;  /* 0x00000009a0a07220 */ /* 0x088fe40000410000 */
        /* <DEDUP_REMOVED lines=8> */
[-C--:B------:R-:W-:Y:S02]  /*76c0*/  FMUL.FTZ R117, R117, R9.reuse ;  /* 0x0000000975757220 */ /* 0x080fe40000410000 */
[-C--:B------:R-:W-:Y:S02]  /*76d0*/  FMUL.FTZ R118, R118, R8.reuse ;  /* 0x0000000876767220 */ /* 0x080fe40000410000 */
[----:B------:R-:W-:Y:S01]  /*76e0*/  FMUL.FTZ R119, R119, R8 ;  /* 0x0000000877777220 */ /* 0x000fe20000410000 */
[----:B------:R-:W-:Y:S01]  /*76f0*/  HMMA.16816.F32 R60, R4, R48, R160 ;  /* 0x00000030043c723c */ /* 0x000fe200000018a0 */
[----:B-1----:R-:W-:Y:S02]  /*7700*/  FFMA.FTZ R13, R29, c[0x0][0x23c], -R11 ;  /* 0x00008f001d0d7a23 */ /* 0x002fe4000001080b */
[-C--:B------:R-:W-:Y:S02]  /*7710*/  FMUL.FTZ R68, R68, R9.reuse ;  /* 0x0000000944447220 */ /* 0x080fe40000410000 */
[----:B------:R-:W-:-:S02]  /*7720*/  FMUL.FTZ R69, R69, R9 ;  /* 0x0000000945457220 */ /* 0x000fc40000410000 */
[-C--:B------:R-:W-:Y:S01]  /*7730*/  FMUL.FTZ R70, R70, R8.reuse ;  /* 0x0000000846467220 */ /* 0x080fe20000410000 */
[C---:B------:R-:W-:Y:S01]  /*7740*/  HMMA.16816.F32 R48, R4.reuse, R50, R172 ;  /* 0x000000320430723c */ /* 0x040fe200000018ac */
[----:B------:R1:W3:Y:S01]  /*7750*/  MUFU.EX2 R174, R13 ;  /* 0x0000000d00ae7308 */ /* 0x0002e20000000800 */
[----:B------:R-:W-:Y:S01]  /*7760*/  FMUL.FTZ R71, R71, R8 ;  /* 0x0000000847477220 */ /* 0x000fe20000410000 */
[----:B------:R-:W-:Y:S01]  /*7770*/  MOV R161, R246 ;  /* 0x000000f600a17202 */ /* 0x000fe20000000f00 */
[----:B------:R-:W-:Y:S01]  /*7780*/  FMUL.FTZ R156, R156, R9 ;  /* 0x000000099c9c7220 */ /* 0x000fe20000410000 */
[----:B------:R-:W-:Y:S01]  /*7790*/  MOV R163, R245 ;  /* 0x000000f500a37202 */ /* 0x000fe20000000f00 */
[----:B------:R-:W-:Y:S01]  /*77a0*/  FMUL.FTZ R157, R157, R9 ;  /* 0x000000099d9d7220 */ /* 0x000fe20000410000 */
[----:B------:R-:W-:Y:S01]  /*77b0*/  MOV R160, R58 ;  /* 0x0000003a00a07202 */ /* 0x000fe20000000f00 */
[-C--:B------:R-:W-:Y:S01]  /*77c0*/  FMUL.FTZ R158, R158, R8.reuse ;  /* 0x000000089e9e7220 */ /* 0x080fe20000410000 */
[C---:B------:R-:W-:Y:S01]  /*77d0*/  HMMA.16816.F32 R88, R4.reuse, R20, R116 ;  /* 0x000000140458723c */ /* 0x040fe20000001874 */
[-C--:B------:R-:W-:Y:S01]  /*77e0*/  FMUL.FTZ R159, R159, R8.reuse ;  /* 0x000000089f9f7220 */ /* 0x080fe20000410000 */
[----:B------:R-:W-:Y:S01]  /*77f0*/  MOV R175, R57 ;  /* 0x0000003900af7202 */ /* 0x000fe20000000f00 */
[----:B------:R-:W-:Y:S01]  /*7800*/  FMUL.FTZ R124, R124, R9 ;  /* 0x000000097c7c7220 */ /* 0x000fe20000410000 */
[----:B------:R-:W-:Y:S01]  /*7810*/  MOV R162, R247 ;  /* 0x000000f700a27202 */ /* 0x000fe20000000f00 */
[----:B------:R-:W-:Y:S01]  /*7820*/  FMUL.FTZ R125, R125, R9 ;  /* 0x000000097d7d7220 */ /* 0x000fe20000410000 */
[----:B------:R-:W-:Y:S01]  /*7830*/  MOV R173, R93 ;  /* 0x0000005d00ad7202 */ /* 0x000fe20000000f00 */
[----:B------:R-:W-:Y:S01]  /*7840*/  FMUL.FTZ R126, R126, R8 ;  /* 0x000000087e7e7220 */ /* 0x000fe20000410000 */
[----:B------:R-:W-:Y:S01]  /*7850*/  MOV R118, R252 ;  /* 0x000000fc00767202 */ /* 0x000fe20000000f00 */
[----:B-1----:R-:W-:Y:S01]  /*7860*/  FFMA.FTZ R13, R34, c[0x0][0x23c], -R11 ;  /* 0x00008f00220d7a23 */ /* 0x002fe2000001080b */
[C---:B------:R-:W-:Y:S01]  /*7870*/  HMMA.16816.F32 R44, R4.reuse, R52, R68 ;  /* 0x00000034042c723c */ /* 0x040fe20000001844 */
[----:B------:R-:W-:Y:S01]  /*7880*/  FMUL.FTZ R127, R127, R8 ;  /* 0x000000087f7f7220 */ /* 0x000fe20000410000 */
[----:B------:R-:W-:Y:S01]  /*7890*/  MOV R116, R250 ;  /* 0x000000fa00747202 */ /* 0x000fe20000000f00 */
[----:B------:R1:W-:Y:S01]  /*78a0*/  MUFU.EX2 R252, R13 ;  /* 0x0000000d00fc7308 */ /* 0x0003e20000000800 */
[----:B------:R-:W-:Y:S01]  /*78b0*/  MOV R117, R251 ;  /* 0x000000fb00757202 */ /* 0x000fe20000000f00 */
[-C--:B------:R-:W-:Y:S01]  /*78c0*/  FMUL.FTZ R84, R84, R9.reuse ;  /* 0x0000000954547220 */ /* 0x080fe20000410000 */
[----:B------:R-:W-:Y:S01]  /*78d0*/  MOV R119, R32 ;  /* 0x0000002000777202 */ /* 0x000fe20000000f00 */
[----:B------:R-:W-:Y:S01]  /*78e0*/  FMUL.FTZ R85, R85, R9 ;  /* 0x0000000955557220 */ /* 0x000fe20000410000 */
[C---:B------:R-:W-:Y:S01]  /*78f0*/  HMMA.16816.F32 R64, R4.reuse, R26, R156 ;  /* 0x0000001a0440723c */ /* 0x040fe2000000189c */
[----:B--2---:R-:W-:Y:S01]  /*7900*/  MOV R70, R37 ;  /* 0x0000002500467202 */ /* 0x004fe20000000f00 */
[-C--:B------:R-:W-:Y:S01]  /*7910*/  FMUL.FTZ R86, R86, R8.reuse ;  /* 0x0000000856567220 */ /* 0x080fe20000410000 */
[----:B------:R-:W2:Y:S01]  /*7920*/  LDSM.16.MT88.4 R36, [R220+0x9400] ;  /* 0x00940000dc24783b */ /* 0x000ea20000004200 */
[----:B------:R-:W-:Y:S01]  /*7930*/  FMUL.FTZ R87, R87, R8 ;  /* 0x0000000857577220 */ /* 0x000fe20000410000 */
[----:B------:R-:W-:Y:S01]  /*7940*/  MOV R71, R161 ;  /* 0x000000a100477202 */ /* 0x000fe20000000f00 */
[----:B------:R-:W-:Y:S01]  /*7950*/  FMUL.FTZ R128, R128, R9 ;  /* 0x0000000980807220 */ /* 0x000fe20000410000 */
[----:B------:R-:W-:Y:S01]  /*7960*/  MOV R159, R249 ;  /* 0x000000f9009f7202 */ /* 0x000fe20000000f00 */
[C---:B------:R-:W-:Y:S01]  /*7970*/  HMMA.16816.F32 R148, R4.reuse, R22, R124 ;  /* 0x000000160494723c */ /* 0x040fe2000000187c */
[----:B------:R-:W-:Y:S01]  /*7980*/  MOV R157, R248 ;  /* 0x000000f8009d7202 */ /* 0x000fe20000000f00 */
[----:B------:R4:W-:Y:S01]  /*7990*/  MUFU.EX2 R127, R14 ;  /* 0x0000000e007f7308 */ /* 0x0009e20000000800 */
[--C-:B-1----:R-:W-:Y:S01]  /*79a0*/  FFMA.FTZ R13, R56, c[0x0][0x23c], -R10.reuse ;  /* 0x00008f00380d7a23 */ /* 0x102fe2000001080a */
[----:B------:R-:W-:Y:S01]  /*79b0*/  MOV R156, R59 ;  /* 0x0000003b009c7202 */ /* 0x000fe20000000f00 */
[----:B------:R-:W-:Y:S01]  /*79c0*/  FMUL.FTZ R129, R129, R9 ;  /* 0x0000000981817220 */ /* 0x000fe20000410000 */
[----:B------:R-:W-:Y:S01]  /*79d0*/  MOV R158, R28 ;  /* 0x0000001c009e7202 */ /* 0x000fe20000000f00 */
[-C--:B------:R-:W-:Y:S01]  /*79e0*/  FMUL.FTZ R130, R130, R8.reuse ;  /* 0x0000000882827220 */ /* 0x080fe20000410000 */
[----:B------:R-:W-:Y:S01]  /*79f0*/  MOV R126, R243 ;  /* 0x000000f3007e7202 */ /* 0x000fe20000000f00 */
[-C--:B------:R-:W-:Y:S01]  /*7a00*/  FMUL.FTZ R131, R131, R8.reuse ;  /* 0x0000000883837220 */ /* 0x080fe20000410000 */
[----:B------:R1:W-:Y:S01]  /*7a10*/  MUFU.EX2 R249, R13 ;  /* 0x0000000d00f97308 */ /* 0x0003e20000000800 */
[-C--:B------:R-:W-:Y:S01]  /*7a20*/  FMUL.FTZ R140, R140, R9.reuse ;  /* 0x000000098c8c7220 */ /* 0x080fe20000410000 */
[C---:B------:R-:W-:Y:S01]  /*7a30*/  HMMA.16816.F32 R56, R4.reuse, R40, R84 ;  /* 0x000000280438723c */ /* 0x040fe20000001854 */
[-C--:B------:R-:W-:Y:S01]  /*7a40*/  FMUL.FTZ R141, R141, R9.reuse ;  /* 0x000000098d8d7220 */ /* 0x080fe20000410000 */
[----:B------:R-:W-:Y:S01]  /*7a50*/  LDSM.16.MT88.4 R28, [R220+0xa400] ;  /* 0x00a40000dc1c783b */ /* 0x000fe20000004200 */
[----:B------:R-:W-:Y:S01]  /*7a60*/  FMUL.FTZ R142, R142, R8 ;  /* 0x000000088e8e7220 */ /* 0x000fe20000410000 */
[----:B------:R-:W-:Y:S01]  /*7a70*/  MOV R161, R116 ;  /* 0x0000007400a17202 */ /* 0x000fe20000000f00 */
[-C--:B------:R-:W-:Y:S01]  /*7a80*/  FMUL.FTZ R143, R143, R8.reuse ;  /* 0x000000088f8f7220 */ /* 0x080fe20000410000 */
[----:B------:R-:W-:Y:S01]  /*7a90*/  LDSM.16.MT88.4 R20, [R220+0xb400] ;  /* 0x00b40000dc14783b */ /* 0x000fe20000004200 */
[--C-:B----4-:R-:W-:Y:S01]  /*7aa0*/  FFMA.FTZ R14, R35, c[0x0][0x23c], -R10.reuse ;  /* 0x00008f00230e7a23 */ /* 0x110fe2000001080a */
[C---:B------:R-:W-:Y:S01]  /*7ab0*/  HMMA.16816.F32 R76, R4.reuse, R16, R128 ;  /* 0x00000010044c723c */ /* 0x040fe20000001880 */
[-C--:B------:R-:W-:Y:S01]  /*7ac0*/  FMUL.FTZ R144, R144, R9.reuse ;  /* 0x0000000990907220 */ /* 0x080fe20000410000 */
[----:B------:R-:W4:Y:S01]  /*7ad0*/  LDSM.16.MT88.4 R32, [R221+0x9400] ;  /* 0x00940000dd20783b */ /* 0x000f220000004200 */
[----:B------:R-:W5:Y:S01]  /*7ae0*/  MUFU.EX2 R251, R14 ;  /* 0x0000000e00fb7308 */ /* 0x000f620000000800 */
[----:B------:R-:W-:Y:S01]  /*7af0*/  FMUL.FTZ R145, R145, R9 ;  /* 0x0000000991917220 */ /* 0x000fe20000410000 */
[----:B------:R-:W-:Y:S01]  /*7b00*/  MOV R172, R117 ;  /* 0x0000007500ac7202 */ /* 0x000fe20000000f00 */
[----:B-1----:R-:W-:Y:S01]  /*7b10*/  FFMA.FTZ R13, R106, c[0x0][0x23c], -R10 ;  /* 0x00008f006a0d7a23 */ /* 0x002fe2000001080a */
[----:B------:R-:W-:Y:S01]  /*7b20*/  MOV R106, R71 ;  /* 0x00000047006a7202 */ /* 0x000fe20000000f00 */
[-C--:B------:R-:W-:Y:S01]  /*7b30*/  FMUL.FTZ R146, R146, R8.reuse ;  /* 0x0000000892927220 */ /* 0x080fe20000410000 */
[----:B------:R-:W-:Y:S01]  /*7b40*/  HMMA.16816.F32 R72, R4, R18, R140 ;  /* 0x000000120448723c */ /* 0x000fe2000000188c */
[----:B------:R-:W-:Y:S01]  /*7b50*/  FMUL.FTZ R147, R147, R8 ;  /* 0x0000000893937220 */ /* 0x000fe20000410000 */
[----:B------:R1:W-:Y:S01]  /*7b60*/  MUFU.EX2 R250, R13 ;  /* 0x0000000d00fa7308 */ /* 0x0003e20000000800 */
[-C--:B------:R-:W-:Y:S01]  /*7b70*/  FMUL.FTZ R80, R80, R9.reuse ;  /* 0x0000000950507220 */ /* 0x080fe20000410000 */
[----:B------:R-:W2:Y:S01]  /*7b80*/  LDSM.16.MT88.4 R16, [R221+0xa400] ;  /* 0x00a40000dd10783b */ /* 0x000ea20000004200 */
[----:B------:R-:W-:-:S02]  /*7b90*/  FMUL.FTZ R81, R81, R9 ;  /* 0x0000000951517220 */ /* 0x000fc40000410000 */
[-C--:B------:R-:W-:Y:S01]  /*7ba0*/  FMUL.FTZ R82, R82, R8.reuse ;  /* 0x0000000852527220 */ /* 0x080fe20000410000 */
[C---:B------:R-:W-:Y:S01]  /*7bb0*/  HMMA.16816.F32 R144, R4.reuse, R24, R144 ;  /* 0x000000180490723c */ /* 0x040fe20000001890 */
[-C--:B------:R-:W-:Y:S01]  /*7bc0*/  FMUL.FTZ R83, R83, R8.reuse ;  /* 0x0000000853537220 */ /* 0x080fe20000410000 */
[----:B------:R-:W4:Y:S01]  /*7bd0*/  LDSM.16.MT88.4 R24, [R221+0xb400] ;  /* 0x00b40000dd18783b */ /* 0x000f220000004200 */
[-C--:B------:R-:W-:Y:S02]  /*7be0*/  FMUL.FTZ R96, R96, R9.reuse ;  /* 0x0000000960607220 */ /* 0x080fe40000410000 */
[----:B------:R-:W-:Y:S02]  /*7bf0*/  FMUL.FTZ R97, R97, R9 ;  /* 0x0000000961617220 */ /* 0x000fe40000410000 */
[-C--:B------:R-:W-:Y:S01]  /*7c00*/  FMUL.FTZ R98, R98, R8.reuse ;  /* 0x0000000862627220 */ /* 0x080fe20000410000 */
[----:B------:R-:W-:Y:S01]  /*7c10*/  HMMA.16816.F32 R52, R4, R54, R80 ;  /* 0x000000360434723c */ /* 0x000fe20000001850 */
[----:B------:R-:W-:-:S02]  /*7c20*/  FMUL.FTZ R99, R99, R8 ;  /* 0x0000000863637220 */ /* 0x000fc40000410000 */
[----:B-1----:R-:W-:Y:S01]  /*7c30*/  FFMA.FTZ R13, R107, c[0x0][0x23c], -R10 ;  /* 0x00008f006b0d7a23 */ /* 0x002fe2000001080a */
[----:B------:R-:W-:Y:S01]  /*7c40*/  MOV R107, R175 ;  /* 0x000000af006b7202 */ /* 0x000fe20000000f00 */
[----:B------:R-:W-:Y:S01]  /*7c50*/  FFMA.FTZ R14, R188, c[0x0][0x23c], -R12 ;  /* 0x00008f00bc0e7a23 */ /* 0x000fe2000001080c */
[----:B------:R-:W-:Y:S01]  /*7c60*/  MOV R175, R160 ;  /* 0x000000a000af7202 */ /* 0x000fe20000000f00 */
[----:B------:R1:W1:Y:S01]  /*7c70*/  MUFU.EX2 R248, R13 ;  /* 0x0000000d00f87308 */ /* 0x0002620000000800 */
[----:B------:R-:W-:Y:S01]  /*7c80*/  HMMA.16816.F32 R40, R4, R42, R96 ;  /* 0x0000002a0428723c */ /* 0x000fe20000001860 */
[----:B------:R-:W-:Y:S02]  /*7c90*/  MOV R188, R158 ;  /* 0x0000009e00bc7202 */ /* 0x000fe40000000f00 */
[----:B------:R-:W-:Y:S02]  /*7ca0*/  MOV R158, R118 ;  /* 0x00000076009e7202 */ /* 0x000fe40000000f00 */
[----:B------:R-:W-:-:S02]  /*7cb0*/  MOV R160, R119 ;  /* 0x0000007700a07202 */ /* 0x000fc40000000f00 */
[----:B---3--:R-:W-:Y:S01]  /*7cc0*/  F2FP.PACK_AB R4, R174, R70 ;  /* 0x00000046ae04723e */ /* 0x008fe200000000ff */
[----:B------:R3:W-:Y:S01]  /*7cd0*/  MUFU.EX2 R247, R14 ;  /* 0x0000000e00f77308 */ /* 0x0007e20000000800 */
[----:B-----5:R-:W-:Y:S02]  /*7ce0*/  F2FP.PACK_AB R5, R249, R251 ;  /* 0x000000fbf905723e */ /* 0x020fe400000000ff */
[----:B------:R-:W-:Y:S01]  /*7cf0*/  F2FP.PACK_AB R6, R252, R127 ;  /* 0x0000007ffc06723e */ /* 0x000fe200000000ff */
[----:B-1----:R-:W-:Y:S01]  /*7d00*/  FFMA.FTZ R13, R189, c[0x0][0x23c], -R12 ;  /* 0x00008f00bd0d7a23 */ /* 0x002fe2000001080c */
[----:B------:R-:W-:Y:S02]  /*7d10*/  F2FP.PACK_AB R7, R248, R250 ;  /* 0x000000faf807723e */ /* 0x000fe400000000ff */
[----:B------:R-:W-:Y:S01]  /*7d20*/  MOV R189, R159 ;  /* 0x0000009f00bd7202 */ /* 0x000fe20000000f00 */
[----:B------:R1:W5:Y:S01]  /*7d30*/  MUFU.EX2 R246, R13 ;  /* 0x0000000d00f67308 */ /* 0x0003620000000800 */
[----:B------:R-:W-:-:S03]  /*7d40*/  MOV R159, R92 ;  /* 0x0000005c009f7202 */ /* 0x000fc60000000f00 */
[----:B--2---:R-:W-:Y:S01]  /*7d50*/  HMMA.16816.F32 R140, R4, R36, R196 ;  /* 0x00000024048c723c */ /* 0x004fe200000018c4 */
[----:B---3--:R-:W-:-:S07]  /*7d60*/  MOV R14, R95 ;  /* 0x0000005f000e7202 */ /* 0x008fce0000000f00 */
[----:B------:R-:W-:Y:S01]  /*7d70*/  HMMA.16816.F32 R136, R4, R38, R192 ;  /* 0x000000260488723c */ /* 0x000fe200000018c0 */
[----:B-1----:R-:W-:-:S04]  /*7d80*/  FFMA.FTZ R13, R200, c[0x0][0x23c], -R12 ;  /* 0x00008f00c80d7a23 */ /* 0x002fc8000001080c */
[----:B------:R1:W-:Y:S03]  /*7d90*/  MUFU.EX2 R245, R13 ;  /* 0x0000000d00f57308 */ /* 0x0003e60000000800 */
[C---:B----4-:R-:W-:Y:S08]  /*7da0*/  HMMA.16816.F32 R132, R4.reuse, R32, R132 ;  /* 0x000000200484723c */ /* 0x050ff00000001884 */
[----:B------:R-:W-:Y:S01]  /*7db0*/  HMMA.16816.F32 R128, R4, R34, R184 ;  /* 0x000000220480723c */ /* 0x000fe200000018b8 */
[----:B-1----:R-:W-:-:S07]  /*7dc0*/  FFMA.FTZ R13, R190, c[0x0][0x23c], -R12 ;  /* 0x00008f00be0d7a23 */ /* 0x002fce000001080c */
[C---:B------:R-:W-:Y:S01]  /*7dd0*/  HMMA.16816.F32 R120, R4.reuse, R30, R120 ;  /* 0x0000001e0478723c */ /* 0x040fe20000001878 */
[----:B------:R1:W-:Y:S07]  /*7de0*/  MUFU.EX2 R244, R13 ;  /* 0x0000000d00f47308 */ /* 0x0003ee0000000800 */
[C---:B------:R-:W-:Y:S08]  /*7df0*/  HMMA.16816.F32 R116, R4.reuse, R16, R176 ;  /* 0x000000100474723c */ /* 0x040ff000000018b0 */
[----:B------:R-:W-:Y:S01]  /*7e00*/  HMMA.16816.F32 R112, R4, R18, R112 ;  /* 0x000000120470723c */ /* 0x000fe20000001870 */
[----:B-1----:R-:W-:-:S04]  /*7e10*/  FFMA.FTZ R13, R191, c[0x0][0x23c], -R3 ;  /* 0x00008f00bf0d7a23 */ /* 0x002fc80000010803 */
[----:B------:R1:W-:Y:S03]  /*7e20*/  MUFU.EX2 R243, R13 ;  /* 0x0000000d00f37308 */ /* 0x0003e60000000800 */
[C---:B------:R-:W-:Y:S08]  /*7e30*/  HMMA.16816.F32 R108, R4.reuse, R20, R108 ;  /* 0x00000014046c723c */ /* 0x040ff0000000186c */
[----:B------:R-:W-:Y:S01]  /*7e40*/  HMMA.16816.F32 R96, R4, R22, R168 ;  /* 0x000000160460723c */ /* 0x000fe200000018a8 */
[----:B-1----:R-:W-:Y:S01]  /*7e50*/  FFMA.FTZ R13, R201, c[0x0][0x23c], -R3 ;  /* 0x00008f00c90d7a23 */ /* 0x002fe20000010803 */
[----:B------:R-:W-:-:S06]  /*7e60*/  MOV R201, R126 ;  /* 0x0000007e00c97202 */ /* 0x000fcc0000000f00 */
[----:B------:R-:W-:Y:S01]  /*7e70*/  HMMA.16816.F32 R80, R4, R26, R152 ;  /* 0x0000001a0450723c */ /* 0x000fe20000001898 */
[----:B------:R1:W2:Y:S01]  /*7e80*/  MUFU.EX2 R200, R13 ;  /* 0x0000000d00c87308 */ /* 0x0002a20000000800 */
[----:B------:R-:W-:Y:S01]  /*7e90*/  ISETP.GE.AND P0, PT, R201, 0x3, PT ;  /* 0x00000003c900780c */ /* 0x000fe20003f06270 */
[----:B-1----:R-:W-:Y:S01]  /*7ea0*/  FFMA.FTZ R13, R202, c[0x0][0x23c], -R3 ;  /* 0x00008f00ca0d7a23 */ /* 0x002fe20000010803 */
[----:B------:R-:W-:-:S04]  /*7eb0*/  MOV R202, R127 ;  /* 0x0000007f00ca7202 */ /* 0x000fc80000000f00 */
[----:B------:R-:W-:Y:S01]  /*7ec0*/  HMMA.16816.F32 R124, R4, R28, R180 ;  /* 0x0000001c047c723c */ /* 0x000fe200000018b4 */
[----:B------:R1:W-:Y:S02]  /*7ed0*/  MUFU.EX2 R199, R13 ;  /* 0x0000000d00c77308 */ /* 0x0003e40000000800 */
[----:B-1----:R-:W-:Y:S01]  /*7ee0*/  FFMA.FTZ R13, R203, c[0x0][0x23c], -R3 ;  /* 0x00008f00cb0d7a23 */ /* 0x002fe20000010803 */
[----:B------:R-:W-:Y:S02]  /*7ef0*/  MOV R203, R174 ;  /* 0x000000ae00cb7202 */ /* 0x000fe40000000f00 */
[----:B------:R-:W-:-:S03]  /*7f00*/  MOV R174, R162 ;  /* 0x000000a200ae7202 */ /* 0x000fc60000000f00 */
[----:B------:R1:W3:Y:S01]  /*7f10*/  MUFU.EX2 R198, R13 ;  /* 0x0000000d00c67308 */ /* 0x0002e20000000800 */
[----:B------:R-:W-:Y:S02]  /*7f20*/  MOV R162, R94 ;  /* 0x0000005e00a27202 */ /* 0x000fe40000000f00 */
[----:B------:R-:W-:Y:S07]  /*7f30*/  HMMA.16816.F32 R92, R4, R24, R164 ;  /* 0x00000018045c723c */ /* 0x000fee00000018a4 */
[----:B-----5:R-:W-:-:S02]  /*7f40*/  F2FP.PACK_AB R4, R246, R247 ;  /* 0x000000f7f604723e */ /* 0x020fc400000000ff */
[----:B--2---:R-:W-:Y:S02]  /*7f50*/  F2FP.PACK_AB R5, R200, R243 ;  /* 0x000000f3c805723e */ /* 0x004fe400000000ff */
[----:B------:R-:W-:Y:S01]  /*7f60*/  F2FP.PACK_AB R6, R244, R245 ;  /* 0x000000f5f406723e */ /* 0x000fe200000000ff */
[--C-:B-1----:R-:W-:Y:S01]  /*7f70*/  FFMA.FTZ R13, R204, c[0x0][0x23c], -R11.reuse ;  /* 0x00008f00cc0d7a23 */ /* 0x102fe2000001080b */
[----:B---3--:R-:W-:Y:S02]  /*7f80*/  F2FP.PACK_AB R7, R198, R199 ;  /* 0x000000c7c607723e */ /* 0x008fe400000000ff */
[----:B------:R-:W-:Y:S01]  /*7f90*/  MOV R204, R70 ;  /* 0x0000004600cc7202 */ /* 0x000fe20000000f00 */
[----:B------:R1:W-:Y:S04]  /*7fa0*/  MUFU.EX2 R197, R13 ;  /* 0x0000000d00c57308 */ /* 0x0003e80000000800 */
[C---:B------:R-:W-:Y:S08]  /*7fb0*/  HMMA.16816.F32 R88, R4.reuse, R36, R88 ;  /* 0x000000240458723c */ /* 0x040ff00000001858 */
[----:B------:R-:W-:Y:S01]  /*7fc0*/  HMMA.16816.F32 R84, R4, R38, R148 ;  /* 0x000000260454723c */ /* 0x000fe20000001894 */
[----:B------:R-:W2:Y:S01]  /*7fd0*/  LDSM.16.MT88.4 R36, [R220+0x9800] ;  /* 0x00980000dc24783b */ /* 0x000ea20000004200 */
[----:B-1----:R-:W-:Y:S01]  /*7fe0*/  FFMA.FTZ R13, R205, c[0x0][0x23c], -R11 ;  /* 0x00008f00cd0d7a23 */ /* 0x002fe2000001080b */
[----:B------:R-:W-:-:S03]  /*7ff0*/  MOV R205, R189 ;  /* 0x000000bd00cd7202 */ /* 0x000fc60000000f00 */
[----:B------:R1:W3:Y:S02]  /*8000*/  MUFU.EX2 R196, R13 ;  /* 0x0000000d00c47308 */ /* 0x0002e40000000800 */
[C---:B------:R-:W-:Y:S08]  /*8010*/  HMMA.16816.F32 R44, R4.reuse, R20, R44 ;  /* 0x00000014042c723c */ /* 0x040ff0000000182c */
[----:B------:R-:W-:Y:S01]  /*8020*/  HMMA.16816.F32 R52, R4, R22, R52 ;  /* 0x000000160434723c */ /* 0x000fe20000001834 */
[----:B------:R-:W4:Y:S01]  /*8030*/  LDSM.16.MT88.4 R20, [R220+0xb800] ;  /* 0x00b80000dc14783b */ /* 0x000f220000004200 */
[----:B-1----:R-:W-:-:S06]  /*8040*/  FFMA.FTZ R13, R206, c[0x0][0x23c], -R11 ;  /* 0x00008f00ce0d7a23 */ /* 0x002fcc000001080b */
[C---:B------:R-:W-:Y:S01]  /*8050*/  HMMA.16816.F32 R76, R4.reuse, R32, R76 ;  /* 0x00000020044c723c */ /* 0x040fe2000000184c */
[----:B------:R-:W-:Y:S01]  /*8060*/  MOV R206, R14 ;  /* 0x0000000e00ce7202 */ /* 0x000fe20000000f00 */
[----:B------:R1:W-:Y:S06]  /*8070*/  MUFU.EX2 R195, R13 ;  /* 0x0000000d00c37308 */ /* 0x0003ec0000000800 */
[C---:B------:R-:W-:Y:S01]  /*8080*/  HMMA.16816.F32 R72, R4.reuse, R34, R72 ;  /* 0x000000220448723c */ /* 0x040fe20000001848 */
[----:B------:R-:W5:Y:S07]  /*8090*/  LDSM.16.MT88.4 R32, [R221+0x9800] ;  /* 0x00980000dd20783b */ /* 0x000f6e0000004200 */
[----:B------:R-:W-:Y:S01]  /*80a0*/  HMMA.16816.F32 R68, R4, R28, R144 ;  /* 0x0000001c0444723c */ /* 0x000fe20000001890 */
[----:B-1----:R-:W-:Y:S01]  /*80b0*/  FFMA.FTZ R13, R207, c[0x0][0x23c], -R11 ;  /* 0x00008f00cf0d7a23 */ /* 0x002fe2000001080b */
[----:B------:R-:W-:-:S03]  /*80c0*/  MOV R207, R188 ;  /* 0x000000bc00cf7202 */ /* 0x000fc60000000f00 */
[----:B------:R1:W1:Y:S03]  /*80d0*/  MUFU.EX2 R194, R13 ;  /* 0x0000000d00c27308 */ /* 0x0002660000000800 */
[C---:B------:R-:W-:Y:S01]  /*80e0*/  HMMA.16816.F32 R64, R4.reuse, R30, R64 ;  /* 0x0000001e0440723c */ /* 0x040fe20000001840 */
[----:B------:R-:W2:Y:S07]  /*80f0*/  LDSM.16.MT88.4 R28, [R220+0xa800] ;  /* 0x00a80000dc1c783b */ /* 0x000eae0000004200 */
[----:B------:R-:W-:Y:S01]  /*8100*/  HMMA.16816.F32 R60, R4, R16, R60 ;  /* 0x00000010043c723c */ /* 0x000fe2000000183c */
[----:B-1----:R-:W-:-:S07]  /*8110*/  FFMA.FTZ R13, R208, c[0x0][0x23c], -R10 ;  /* 0x00008f00d00d7a23 */ /* 0x002fce000001080a */
[C---:B------:R-:W-:Y:S01]  /*8120*/  HMMA.16816.F32 R48, R4.reuse, R18, R48 ;  /* 0x000000120430723c */ /* 0x040fe20000001830 */
[----:B------:R-:W1:Y:S01]  /*8130*/  LDSM.16.MT88.4 R16, [R221+0xa800] ;  /* 0x00a80000dd10783b */ /* 0x000e620000004200 */
[----:B------:R-:W-:Y:S01]  /*8140*/  MOV R208, R107 ;  /* 0x0000006b00d07202 */ /* 0x000fe20000000f00 */
[----:B------:R3:W-:Y:S05]  /*8150*/  MUFU.EX2 R193, R13 ;  /* 0x0000000d00c17308 */ /* 0x0007ea0000000800 */
[C---:B------:R-:W-:Y:S08]  /*8160*/  HMMA.16816.F32 R56, R4.reuse, R24, R56 ;  /* 0x000000180438723c */ /* 0x040ff00000001838 */
[----:B------:R-:W-:Y:S01]  /*8170*/  HMMA.16816.F32 R40, R4, R26, R40 ;  /* 0x0000001a0428723c */ /* 0x000fe20000001828 */
[----:B------:R-:W1:Y:S01]  /*8180*/  LDSM.16.MT88.4 R24, [R221+0xb800] ;  /* 0x00b80000dd18783b */ /* 0x000e620000004200 */
[----:B---3--:R-:W-:Y:S01]  /*8190*/  FFMA.FTZ R13, R210, c[0x0][0x23c], -R10 ;  /* 0x00008f00d20d7a23 */ /* 0x008fe2000001080a */
[----:B------:R-:W-:-:S03]  /*81a0*/  MOV R210, R106 ;  /* 0x0000006a00d27202 */ /* 0x000fc60000000f00 */
[----:B------:R3:W2:Y:S01]  /*81b0*/  MUFU.EX2 R192, R13 ;  /* 0x0000000d00c07308 */ /* 0x0006a20000000800 */
[----:B------:R-:W-:Y:S02]  /*81c0*/  F2FP.PACK_AB R4, R196, R197 ;  /* 0x000000c5c404723e */ /* 0x000fe400000000ff */
[----:B------:R-:W-:Y:S01]  /*81d0*/  F2FP.PACK_AB R6, R194, R195 ;  /* 0x000000c3c206723e */ /* 0x000fe200000000ff */
[--C-:B---3--:R-:W-:Y:S01]  /*81e0*/  FFMA.FTZ R13, R209, c[0x0][0x23c], -R10.reuse ;  /* 0x00008f00d10d7a23 */ /* 0x108fe2000001080a */
[----:B--2---:R-:W-:Y:S02]  /*81f0*/  F2FP.PACK_AB R5, R192, R193 ;  /* 0x000000c1c005723e */ /* 0x004fe400000000ff */
[----:B------:R-:W-:Y:S01]  /*8200*/  MOV R209, R172 ;  /* 0x000000ac00d17202 */ /* 0x000fe20000000f00 */
[----:B------:R2:W-:Y:S02]  /*8210*/  MUFU.EX2 R190, R13 ;  /* 0x0000000d00be7308 */ /* 0x0005e40000000800 */
[----:B--2---:R-:W-:Y:S01]  /*8220*/  FFMA.FTZ R13, R211, c[0x0][0x23c], -R10 ;  /* 0x00008f00d30d7a23 */ /* 0x004fe2000001080a */
[----:B------:R-:W-:-:S05]  /*8230*/  MOV R211, R173 ;  /* 0x000000ad00d37202 */ /* 0x000fca0000000f00 */
[----:B------:R2:W3:Y:S02]  /*8240*/  MUFU.EX2 R191, R13 ;  /* 0x0000000d00bf7308 */ /* 0x0004e40000000800 */
[----:B--2---:R-:W-:Y:S01]  /*8250*/  FFMA.FTZ R13, R213, c[0x0][0x23c], -R12 ;  /* 0x00008f00d50d7a23 */ /* 0x004fe2000001080c */
[----:B---3--:R-:W-:Y:S02]  /*8260*/  F2FP.PACK_AB R7, R191, R190 ;  /* 0x000000bebf07723e */ /* 0x008fe400000000ff */
[----:B------:R-:W-:-:S03]  /*8270*/  MOV R213, R174 ;  /* 0x000000ae00d57202 */ /* 0x000fc60000000f00 */
[----:B------:R2:W-:Y:S02]  /*8280*/  MUFU.EX2 R189, R13 ;  /* 0x0000000d00bd7308 */ /* 0x0005e40000000800 */
[C---:B------:R-:W-:Y:S08]  /*8290*/  HMMA.16816.F32 R176, R4.reuse, R38, R136 ;  /* 0x0000002604b0723c */ /* 0x040ff00000001888 */
[----:B----4-:R-:W-:Y:S01]  /*82a0*/  HMMA.16816.F32 R144, R4, R22, R96 ;  /* 0x000000160490723c */ /* 0x010fe20000001860 */
[----:B--2---:R-:W-:Y:S01]  /*82b0*/  FFMA.FTZ R13, R212, c[0x0][0x23c], -R12 ;  /* 0x00008f00d40d7a23 */ /* 0x004fe2000001080c */
[----:B------:R-:W-:-:S02]  /*82c0*/  MOV R212, R175 ;  /* 0x000000af00d47202 */ /* 0x000fc40000000f00 */
[----:B------:R-:W-:Y:S01]  /*82d0*/  LDSM.16.MT88.4 R172, [R221+0xac00] ;  /* 0x00ac0000ddac783b */ /* 0x000fe20000004200 */
[----:B------:R2:W3:Y:S03]  /*82e0*/  MUFU.EX2 R188, R13 ;  /* 0x0000000d00bc7308 */ /* 0x0004e60000000800 */
[C---:B------:R-:W-:Y:S01]  /*82f0*/  HMMA.16816.F32 R180, R4.reuse, R36, R140 ;  /* 0x0000002404b4723c */ /* 0x040fe2000000188c */
[----:B------:R-:W-:Y:S07]  /*8300*/  LDSM.16.MT88.4 R140, [R221+0x9c00] ;  /* 0x009c0000dd8c783b */ /* 0x000fee0000004200 */
[----:B-----5:R-:W-:Y:S01]  /*8310*/  HMMA.16816.F32 R132, R4, R32, R132 ;  /* 0x000000200484723c */ /* 0x020fe20000001884 */
[----:B--2---:R-:W-:Y:S01]  /*8320*/  FFMA.FTZ R13, R216, c[0x0][0x23c], -R12 ;  /* 0x00008f00d80d7a23 */ /* 0x004fe2000001080c */
[----:B------:R-:W-:-:S06]  /*8330*/  MOV R216, R160 ;  /* 0x000000a000d87202 */ /* 0x000fcc0000000f00 */
[C---:B------:R-:W-:Y:S01]  /*8340*/  HMMA.16816.F32 R136, R4.reuse, R34, R128 ;  /* 0x000000220488723c */ /* 0x040fe20000001880 */
[----:B------:R2:W-:Y:S07]  /*8350*/  MUFU.EX2 R187, R13 ;  /* 0x0000000d00bb7308 */ /* 0x0005ee0000000800 */
[C---:B------:R-:W-:Y:S01]  /*8360*/  HMMA.16816.F32 R148, R4.reuse, R28, R124 ;  /* 0x0000001c0494723c */ /* 0x040fe2000000187c */
[----:B------:R-:W4:Y:S07]  /*8370*/  LDSM.16.MT88.4 R124, [R220+0x9c00] ;  /* 0x009c0000dc7c783b */ /* 0x000f2e0000004200 */
[----:B------:R-:W-:Y:S01]  /*8380*/  HMMA.16816.F32 R152, R4, R30, R120 ;  /* 0x0000001e0498723c */ /* 0x000fe20000001878 */
[----:B--2---:R-:W-:Y:S01]  /*8390*/  FFMA.FTZ R13, R214, c[0x0][0x23c], -R12 ;  /* 0x00008f00d60d7a23 */ /* 0x004fe2000001080c */
[----:B------:R-:W-:-:S03]  /*83a0*/  MOV R214, R161 ;  /* 0x000000a100d67202 */ /* 0x000fc60000000f00 */
[----:B------:R2:W-:Y:S03]  /*83b0*/  MUFU.EX2 R186, R13 ;  /* 0x0000000d00ba7308 */ /* 0x0005e60000000800 */
[C---:B-1----:R-:W-:Y:S08]  /*83c0*/  HMMA.16816.F32 R164, R4.reuse, R16, R116 ;  /* 0x0000001004a4723c */ /* 0x042ff00000001874 */
[----:B------:R-:W-:Y:S01]  /*83d0*/  HMMA.16816.F32 R168, R4, R18, R112 ;  /* 0x0000001204a8723c */ /* 0x000fe20000001870 */
[----:B--2---:R-:W-:Y:S01]  /*83e0*/  FFMA.FTZ R13, R215, c[0x0][0x23c], -R3 ;  /* 0x00008f00d70d7a23 */ /* 0x004fe20000010803 */
[----:B------:R-:W-:-:S06]  /*83f0*/  MOV R215, R162 ;  /* 0x000000a200d77202 */ /* 0x000fcc0000000f00 */
[----:B------:R-:W-:Y:S01]  /*8400*/  HMMA.16816.F32 R96, R4, R26, R80 ;  /* 0x0000001a0460723c */ /* 0x000fe20000001850 */
[----:B------:R-:W-:Y:S01]  /*8410*/  LDSM.16.MT88.4 R80, [R220+0xbc00] ;  /* 0x00bc0000dc50783b */ /* 0x000fe20000004200 */
[----:B------:R1:W-:Y:S02]  /*8420*/  MUFU.EX2 R185, R13 ;  /* 0x0000000d00b97308 */ /* 0x0003e40000000800 */
[----:B-1----:R-:W-:Y:S01]  /*8430*/  FFMA.FTZ R13, R217, c[0x0][0x23c], -R3 ;  /* 0x00008f00d90d7a23 */ /* 0x002fe20000010803 */
[----:B------:R-:W-:-:S03]  /*8440*/  MOV R217, R163 ;  /* 0x000000a300d97202 */ /* 0x000fc60000000f00 */
[C---:B------:R-:W-:Y:S02]  /*8450*/  HMMA.16816.F32 R160, R4.reuse, R20, R108 ;  /* 0x0000001404a0723c */ /* 0x040fe4000000186c */
[----:B------:R1:W2:Y:S06]  /*8460*/  MUFU.EX2 R184, R13 ;  /* 0x0000000d00b87308 */ /* 0x0002ac0000000800 */
[----:B------:R-:W-:Y:S07]  /*8470*/  HMMA.16816.F32 R108, R4, R24, R92 ;  /* 0x00000018046c723c */ /* 0x000fee000000185c */
[----:B---3--:R-:W-:Y:S01]  /*8480*/  F2FP.PACK_AB R4, R188, R189 ;  /* 0x000000bdbc04723e */ /* 0x008fe200000000ff */
[----:B-1----:R-:W-:Y:S01]  /*8490*/  FFMA.FTZ R13, R218, c[0x0][0x23c], -R3 ;  /* 0x00008f00da0d7a23 */ /* 0x002fe20000010803 */
[----:B--2---:R-:W-:-:S02]  /*84a0*/  F2FP.PACK_AB R5, R184, R185 ;  /* 0x000000b9b805723e */ /* 0x004fc400000000ff */
[----:B------:R-:W-:Y:S01]  /*84b0*/  F2FP.PACK_AB R6, R186, R187 ;  /* 0x000000bbba06723e */ /* 0x000fe200000000ff */
[----:B------:R1:W-:Y:S01]  /*84c0*/  MUFU.EX2 R107, R13 ;  /* 0x0000000d006b7308 */ /* 0x0003e20000000800 */
[----:B------:R-:W-:-:S05]  /*84d0*/  MOV R218, R156 ;  /* 0x0000009c00da7202 */ /* 0x000fca0000000f00 */
[----:B------:R-:W-:Y:S02]  /*84e0*/  FFMA.FTZ R0, R217, R0, R218 ;  /* 0x00000000d9007223 */ /* 0x000fe400000100da */
[----:B-1----:R-:W-:Y:S01]  /*84f0*/  FFMA.FTZ R13, R219, c[0x0][0x23c], -R3 ;  /* 0x00008f00db0d7a23 */ /* 0x002fe20000010803 */
[----:B------:R-:W-:-:S03]  /*8500*/  MOV R219, R157 ;  /* 0x0000009d00db7202 */ /* 0x000fc60000000f00 */
[----:B------:R-:W1:Y:S02]  /*8510*/  MUFU.EX2 R106, R13 ;  /* 0x0000000d006a7308 */ /* 0x000e640000000800 */
[----:B-1----:R-:W-:Y:S01]  /*8520*/  F2FP.PACK_AB R7, R106, R107 ;  /* 0x0000006b6a07723e */ /* 0x002fe200000000ff */
[----:B------:R-:W-:Y:S01]  /*8530*/  FFMA.FTZ R13, R227, c[0x0][0x23c], -R11 ;  /* 0x00008f00e30d7a23 */ /* 0x000fe2000001080b */
[----:B------:R-:W-:-:S05]  /*8540*/  MOV R227, R159 ;  /* 0x0000009f00e37202 */ /* 0x000fca0000000f00 */
[C---:B------:R-:W-:Y:S01]  /*8550*/  HMMA.16816.F32 R84, R4.reuse, R38, R84 ;  /* 0x000000260454723c */ /* 0x040fe20000001854 */
[----:B------:R1:W-:Y:S06]  /*8560*/  MUFU.EX2 R38, R13 ;  /* 0x0000000d00267308 */ /* 0x0003ec0000000800 */
[----:B------:R-:W-:Y:S01]  /*8570*/  MOV R39, R158 ;  /* 0x0000009e00277202 */ /* 0x000fe20000000f00 */
[----:B------:R-:W-:Y:S01]  /*8580*/  HMMA.16816.F32 R116, R4, R36, R88 ;  /* 0x000000240474723c */ /* 0x000fe20000001858 */
[----:B------:R-:W2:Y:S03]  /*8590*/  LDSM.16.MT88.4 R156, [R220+0xac00] ;  /* 0x00ac0000dc9c783b */ /* 0x000ea60000004200 */
[----:B------:R-:W-:-:S04]  /*85a0*/  FFMA.FTZ R2, R219, R2, R39 ;  /* 0x00000002db027223 */ /* 0x000fc80000010027 */
[C---:B------:R-:W-:Y:S01]  /*85b0*/  HMMA.16816.F32 R64, R4.reuse, R30, R64 ;  /* 0x0000001e0440723c */ /* 0x040fe20000001840 */
[--C-:B-1----:R-:W-:Y:S01]  /*85c0*/  FFMA.FTZ R13, R228, c[0x0][0x23c], -R11.reuse ;  /* 0x00008f00e40d7a23 */ /* 0x102fe2000001080b */
[----:B------:R-:W-:Y:S02]  /*85d0*/  MOV R228, R103 ;  /* 0x0000006700e47202 */ /* 0x000fe40000000f00 */
[-C--:B------:R-:W-:Y:S01]  /*85e0*/  MOV R103, R15.reuse ;  /* 0x0000000f00677202 */ /* 0x080fe20000000f00 */
[----:B------:R1:W3:Y:S01]  /*85f0*/  MUFU.EX2 R37, R13 ;  /* 0x0000000d00257308 */ /* 0x0002e20000000800 */
[----:B------:R-:W-:Y:S02]  /*8600*/  @P0 MOV R103, R15 ;  /* 0x0000000f00670202 */ /* 0x000fe40000000f00 */
[C---:B------:R-:W-:Y:S08]  /*8610*/  HMMA.16816.F32 R128, R4.reuse, R32, R76 ;  /* 0x000000200480723c */ /* 0x040ff0000000184c */
[----:B------:R-:W-:Y:S01]  /*8620*/  HMMA.16816.F32 R32, R4, R34, R72 ;  /* 0x000000220420723c */ /* 0x000fe20000001848 */
[--C-:B-1----:R-:W-:Y:S01]  /*8630*/  FFMA.FTZ R13, R229, c[0x0][0x23c], -R11.reuse ;  /* 0x00008f00e50d7a23 */ /* 0x102fe2000001080b */
[----:B------:R-:W-:Y:S01]  /*8640*/  MOV R229, R104 ;  /* 0x0000006800e57202 */ /* 0x000fe20000000f00 */
[----:B------:R-:W-:-:S05]  /*8650*/  FFMA.FTZ R11, R230, c[0x0][0x23c], -R11 ;  /* 0x00008f00e60b7a23 */ /* 0x000fca000001080b */
[C---:B------:R-:W-:Y:S01]  /*8660*/  HMMA.16816.F32 R68, R4.reuse, R28, R68 ;  /* 0x0000001c0444723c */ /* 0x040fe20000001844 */
[----:B------:R-:W-:Y:S01]  /*8670*/  MUFU.EX2 R36, R13 ;  /* 0x0000000d00247308 */ /* 0x000fe20000000800 */
[----:B------:R-:W-:Y:S02]  /*8680*/  MOV R230, R102 ;  /* 0x0000006600e67202 */ /* 0x000fe40000000f00 */
[----:B---3--:R-:W-:Y:S02]  /*8690*/  F2FP.PACK_AB R92, R37, R38 ;  /* 0x00000026255c723e */ /* 0x008fe400000000ff */
[----:B------:R-:W-:Y:S02]  /*86a0*/  MOV R104, R100 ;  /* 0x0000006400687202 */ /* 0x000fe40000000f00 */
[----:B------:R-:W-:Y:S01]  /*86b0*/  HMMA.16816.F32 R60, R4, R16, R60 ;  /* 0x00000010043c723c */ /* 0x000fe2000000183c */
[----:B------:R1:W3:Y:S01]  /*86c0*/  MUFU.EX2 R31, R11 ;  /* 0x0000000b001f7308 */ /* 0x0002e20000000800 */
[----:B------:R-:W-:-:S02]  /*86d0*/  MOV R102, R105 ;  /* 0x0000006900667202 */ /* 0x000fc40000000f00 */
[----:B------:R-:W-:Y:S02]  /*86e0*/  @P0 MOV R104, R100 ;  /* 0x0000006400680202 */ /* 0x000fe40000000f00 */
[----:B------:R-:W-:Y:S02]  /*86f0*/  @P0 MOV R102, R105 ;  /* 0x0000006900660202 */ /* 0x000fe40000000f00 */
[C---:B------:R-:W-:Y:S01]  /*8700*/  HMMA.16816.F32 R48, R4.reuse, R18, R48 ;  /* 0x000000120430723c */ /* 0x040fe20000001830 */
[----:B------:R-:W5:Y:S07]  /*8710*/  LDSM.16.MT88.4 R16, [R221+0xbc00] ;  /* 0x00bc0000dd10783b */ /* 0x000f6e0000004200 */
[----:B------:R-:W-:Y:S01]  /*8720*/  HMMA.16816.F32 R44, R4, R20, R44 ;  /* 0x00000014042c723c */ /* 0x000fe2000000182c */
[----:B-1----:R-:W-:Y:S01]  /*8730*/  FFMA.FTZ R11, R231, c[0x0][0x23c], -R10 ;  /* 0x00008f00e70b7a23 */ /* 0x002fe2000001080a */
[----:B---3--:R-:W-:-:S03]  /*8740*/  F2FP.PACK_AB R94, R31, R36 ;  /* 0x000000241f5e723e */ /* 0x008fc600000000ff */
[----:B------:R1:W-:Y:S03]  /*8750*/  MUFU.EX2 R30, R11 ;  /* 0x0000000b001e7308 */ /* 0x0003e60000000800 */
[C---:B------:R-:W-:Y:S08]  /*8760*/  HMMA.16816.F32 R52, R4.reuse, R22, R52 ;  /* 0x000000160434723c */ /* 0x040ff00000001834 */
[----:B------:R-:W-:Y:S01]  /*8770*/  HMMA.16816.F32 R56, R4, R24, R56 ;  /* 0x000000180438723c */ /* 0x000fe20000001838 */
[----:B-1----:R-:W-:-:S07]  /*8780*/  FFMA.FTZ R11, R233, c[0x0][0x23c], -R10 ;  /* 0x00008f00e90b7a23 */ /* 0x002fce000001080a */
[----:B------:R-:W-:Y:S01]  /*8790*/  HMMA.16816.F32 R40, R4, R26, R40 ;  /* 0x0000001a0428723c */ /* 0x000fe20000001828 */
[----:B------:R-:W1:Y:S06]  /*87a0*/  MUFU.EX2 R29, R11 ;  /* 0x0000000b001d7308 */ /* 0x000e6c0000000800 */
[----:B------:R-:W-:Y:S02]  /*87b0*/  FFMA.FTZ R4, R242, c[0x0][0x23c], -R12 ;  /* 0x00008f00f2047a23 */ /* 0x000fe4000001080c */
[----:B------:R-:W-:Y:S02]  /*87c0*/  FFMA.FTZ R5, R229, R9, R230 ;  /* 0x00000009e5057223 */ /* 0x000fe400000100e6 */
[----:B------:R3:W-:Y:S01]  /*87d0*/  MUFU.EX2 R20, R4 ;  /* 0x0000000400147308 */ /* 0x0007e20000000800 */
[----:B------:R-:W-:-:S02]  /*87e0*/  FADD.FTZ R6, R212, R0 ;  /* 0x00000000d4067221 */ /* 0x000fc40000010000 */
[----:B------:R-:W-:Y:S02]  /*87f0*/  FADD.FTZ R5, R215, R5 ;  /* 0x00000005d7057221 */ /* 0x000fe40000010000 */
[----:B------:R-:W-:Y:S01]  /*8800*/  FADD.FTZ R6, R210, R6 ;  /* 0x00000006d2067221 */ /* 0x000fe20000010000 */
[----:B-1----:R-:W-:Y:S01]  /*8810*/  F2FP.PACK_AB R93, R29, R30 ;  /* 0x0000001e1d5d723e */ /* 0x002fe200000000ff */
[--C-:B------:R-:W-:Y:S02]  /*8820*/  FFMA.FTZ R11, R232, c[0x0][0x23c], -R10.reuse ;  /* 0x00008f00e80b7a23 */ /* 0x100fe4000001080a */
[----:B------:R-:W-:Y:S02]  /*8830*/  FFMA.FTZ R10, R234, c[0x0][0x23c], -R10 ;  /* 0x00008f00ea0a7a23 */ /* 0x000fe4000001080a */
[----:B------:R-:W-:Y:S01]  /*8840*/  MUFU.EX2 R28, R11 ;  /* 0x0000000b001c7308 */ /* 0x000fe20000000800 */
[----:B------:R-:W-:Y:S02]  /*8850*/  FADD.FTZ R0, R213, R5 ;  /* 0x00000005d5007221 */ /* 0x000fe40000010000 */
[----:B------:R-:W-:-:S02]  /*8860*/  FADD.FTZ R6, R205, R6 ;  /* 0x00000006cd067221 */ /* 0x000fc40000010000 */
[----:B---3--:R-:W-:Y:S02]  /*8870*/  FFMA.FTZ R4, R241, c[0x0][0x23c], -R12 ;  /* 0x00008f00f1047a23 */ /* 0x008fe4000001080c */
[----:B------:R-:W-:Y:S01]  /*8880*/  FADD.FTZ R0, R208, R0 ;  /* 0x00000000d0007221 */ /* 0x000fe20000010000 */
[----:B------:R1:W3:Y:S08]  /*8890*/  MUFU.EX2 R23, R10 ;  /* 0x0000000a00177308 */ /* 0x0002f00000000800 */
[----:B------:R2:W-:Y:S01]  /*88a0*/  MUFU.EX2 R14, R4 ;  /* 0x00000004000e7308 */ /* 0x0005e20000000800 */
[----:B-1----:R-:W-:Y:S01]  /*88b0*/  FFMA.FTZ R10, R236, c[0x0][0x23c], -R12 ;  /* 0x00008f00ec0a7a23 */ /* 0x002fe2000001080c */
[----:B---3--:R-:W-:-:S06]  /*88c0*/  F2FP.PACK_AB R95, R23, R28 ;  /* 0x0000001c175f723e */ /* 0x008fcc00000000ff */
[----:B------:R1:W-:Y:S01]  /*88d0*/  MUFU.EX2 R22, R10 ;  /* 0x0000000a00167308 */ /* 0x0003e20000000800 */
[----:B--2---:R-:W-:Y:S01]  /*88e0*/  FFMA.FTZ R4, R240, c[0x0][0x23c], -R3 ;  /* 0x00008f00f0047a23 */ /* 0x004fe20000010803 */
[C---:B----4-:R-:W-:Y:S06]  /*88f0*/  HMMA.16816.F32 R112, R92.reuse, R124, R180 ;  /* 0x0000007c5c70723c */ /* 0x050fec00000018b4 */
[----:B------:R2:W-:Y:S02]  /*8900*/  MUFU.EX2 R13, R4 ;  /* 0x00000004000d7308 */ /* 0x0005e40000000800 */
[----:B------:R-:W-:Y:S01]  /*8910*/  HMMA.16816.F32 R120, R92, R126, R176 ;  /* 0x0000007e5c78723c */ /* 0x000fe200000018b0 */
[----:B-1----:R-:W-:-:S05]  /*8920*/  FFMA.FTZ R10, R235, c[0x0][0x23c], -R12 ;  /* 0x00008f00eb0a7a23 */ /* 0x002fca000001080c */
[----:B------:R-:W1:Y:S02]  /*8930*/  MUFU.EX2 R21, R10 ;  /* 0x0000000a00157308 */ /* 0x000e640000000800 */
[----:B------:R-:W-:Y:S01]  /*8940*/  HMMA.16816.F32 R132, R92, R140, R132 ;  /* 0x0000008c5c84723c */ /* 0x000fe20000001884 */
[----:B--2---:R-:W-:-:S05]  /*8950*/  FFMA.FTZ R4, R237, c[0x0][0x23c], -R3 ;  /* 0x00008f00ed047a23 */ /* 0x004fca0000010803 */
[----:B------:R2:W3:Y:S02]  /*8960*/  MUFU.EX2 R12, R4 ;  /* 0x00000004000c7308 */ /* 0x0004e40000000800 */
[C---:B------:R-:W-:Y:S08]  /*8970*/  HMMA.16816.F32 R136, R92.reuse, R142, R136 ;  /* 0x0000008e5c88723c */ /* 0x040ff00000001888 */
[----:B------:R-:W-:Y:S01]  /*8980*/  HMMA.16816.F32 R148, R92, R156, R148 ;  /* 0x0000009c5c94723c */ /* 0x000fe20000001894 */
[----:B--2---:R-:W-:-:S07]  /*8990*/  FFMA.FTZ R4, R239, c[0x0][0x23c], -R3 ;  /* 0x00008f00ef047a23 */ /* 0x004fce0000010803 */
[C---:B------:R-:W-:Y:S01]  /*89a0*/  HMMA.16816.F32 R152, R92.reuse, R158, R152 ;  /* 0x0000009e5c98723c */ /* 0x040fe20000001898 */
[----:B------:R-:W-:Y:S01]  /*89b0*/  FFMA.FTZ R3, R238, c[0x0][0x23c], -R3 ;  /* 0x00008f00ee037a23 */ /* 0x000fe20000010803 */
[----:B------:R2:W-:Y:S06]  /*89c0*/  MUFU.EX2 R11, R4 ;  /* 0x00000004000b7308 */ /* 0x0005ec0000000800 */
[C---:B------:R-:W-:Y:S02]  /*89d0*/  HMMA.16816.F32 R164, R92.reuse, R172, R164 ;  /* 0x000000ac5ca4723c */ /* 0x040fe400000018a4 */
[----:B------:R4:W1:Y:S06]  /*89e0*/  MUFU.EX2 R10, R3 ;  /* 0x00000003000a7308 */ /* 0x00086c0000000800 */
[----:B------:R-:W-:Y:S01]  /*89f0*/  HMMA.16816.F32 R168, R92, R174, R168 ;  /* 0x000000ae5ca8723c */ /* 0x000fe200000018a8 */
[----:B--2---:R-:W-:Y:S01]  /*8a00*/  FFMA.FTZ R4, R227, R8, R228 ;  /* 0x00000008e3047223 */ /* 0x004fe200000100e4 */
[----:B------:R-:W-:-:S03]  /*8a10*/  @P0 IADD3 R227, R201, -0x3, RZ ;  /* 0xfffffffdc9e30810 */ /* 0x000fc60007ffe0ff */
[----:B------:R-:W-:-:S03]  /*8a20*/  FADD.FTZ R7, R214, R4 ;  /* 0x00000004d6077221 */ /* 0x000fc60000010000 */
[C---:B------:R-:W-:Y:S01]  /*8a30*/  HMMA.16816.F32 R72, R92.reuse, R80, R160 ;  /* 0x000000505c48723c */ /* 0x040fe200000018a0 */
[----:B------:R-:W-:Y:S02]  /*8a40*/  FADD.FTZ R4, R216, R2 ;  /* 0x00000002d8047221 */ /* 0x000fe40000010000 */
[----:B------:R-:W-:Y:S01]  /*8a50*/  FADD.FTZ R2, R211, R7 ;  /* 0x00000007d3027221 */ /* 0x000fe20000010000 */
[-C--:B----4-:R-:W-:Y:S01]  /*8a60*/  MOV R3, R101.reuse ;  /* 0x0000006500037202 */ /* 0x090fe20000000f00 */
[----:B------:R-:W-:Y:S01]  /*8a70*/  FADD.FTZ R5, R209, R4 ;  /* 0x00000004d1057221 */ /* 0x000fe20000010000 */
[----:B------:R-:W-:Y:S01]  /*8a80*/  @P0 MOV R3, R101 ;  /* 0x0000006500030202 */ /* 0x000fe20000000f00 */
[----:B------:R-:W-:Y:S01]  /*8a90*/  FADD.FTZ R2, R207, R2 ;  /* 0x00000002cf027221 */ /* 0x000fe20000010000 */
[----:B------:R-:W-:Y:S01]  /*8aa0*/  HMMA.16816.F32 R76, R92, R82, R144 ;  /* 0x000000525c4c723c */ /* 0x000fe20000001890 */
[----:B------:R-:W-:Y:S02]  /*8ab0*/  FADD.FTZ R5, R206, R5 ;  /* 0x00000005ce057221 */ /* 0x000fe40000010000 */
[----:B------:R-:W-:-:S02]  /*8ac0*/  FADD.FTZ R4, R247, R0 ;  /* 0x00000000f7047221 */ /* 0x000fc40000010000 */
[----:B------:R-:W-:Y:S02]  /*8ad0*/  FADD.FTZ R2, R243, R2 ;  /* 0x00000002f3027221 */ /* 0x000fe40000010000 */
[----:B------:R-:W-:Y:S01]  /*8ae0*/  FADD.FTZ R0, R204, R5 ;  /* 0x00000005cc007221 */ /* 0x000fe20000010000 */
[C---:B-----5:R-:W-:Y:S01]  /*8af0*/  HMMA.16816.F32 R88, R92.reuse, R16, R108 ;  /* 0x000000105c58723c */ /* 0x060fe2000000186c */
        /* <DEDUP_REMOVED lines=9> */
[----:B-1----:R-:W-:Y:S01]  /*8b90*/  F2FP.PACK_AB R96, R21, R22 ;  /* 0x000000161560723e */ /* 0x002fe200000000ff */
        /* <DEDUP_REMOVED lines=9> */
[----:B------:R-:W-:Y:S01]  /*8c30*/  FADD.FTZ R4, R185, R4 ;  /* 0x00000004b9047221 */ /* 0x000fe20000010000 */
[----:B------:R-:W-:Y:S01]  /*8c40*/  HMMA.16816.F32 R116, R96, R124, R116 ;  /* 0x0000007c6074723c */ /* 0x000fe20000001874 */
[----:B------:R-:W-:Y:S02]  /*8c50*/  FADD.FTZ R2, R197, R2 ;  /* 0x00000002c5027221 */ /* 0x000fe40000010000 */
[----:B------:R-:W-:Y:S02]  /*8c60*/  FADD.FTZ R0, R193, R0 ;  /* 0x00000000c1007221 */ /* 0x000fe40000010000 */
[----:B------:R-:W-:-:S02]  /*8c70*/  FADD.FTZ R5, R188, R5 ;  /* 0x00000005bc057221 */ /* 0x000fc40000010000 */
        /* <DEDUP_REMOVED lines=31> */
[----:B------:R-:W-:Y:S01]  /*8e70*/  HMMA.16816.F32 R156, R96, R158, R64 ;  /* 0x0000009e609c723c */ /* 0x000fe20000001840 */
[----:B------:R-:W-:Y:S01]  /*8e80*/  FADD.FTZ R2, R31, R2 ;  /* 0x000000021f027221 */ /* 0x000fe20000010000 */
[----:B------:R1:W-:Y:S01]  /*8e90*/  STL [R1+0x10], R5 ;  /* 0x0000100501007387 */ /* 0x0003e20000100800 */
[----:B------:R-:W-:-:S03]  /*8ea0*/  FADD.FTZ R0, R23, R0 ;  /* 0x0000000017007221 */ /* 0x000fc60000010000 */
[----:B------:R1:W-:Y:S02]  /*8eb0*/  STL [R1+0x14], R4 ;  /* 0x0000140401007387 */ /* 0x0003e40000100800 */
[C---:B------:R-:W-:Y:S02]  /*8ec0*/  HMMA.16816.F32 R172, R96.reuse, R174, R48 ;  /* 0x000000ae60ac723c */ /* 0x040fe40000001830 */
[----:B------:R1:W-:Y:S04]  /*8ed0*/  STL [R1+0x18], R2 ;  /* 0x0000180201007387 */ /* 0x0003e80000100800 */
[----:B------:R1:W-:Y:S02]  /*8ee0*/  STL [R1+0x1c], R0 ;  /* 0x00001c0001007387 */ /* 0x0003e40000100800 */
[C---:B------:R-:W-:Y:S08]  /*8ef0*/  HMMA.16816.F32 R80, R96.reuse, R82, R52 ;  /* 0x000000526050723c */ /* 0x040ff00000001834 */
[C---:B------:R-:W-:Y:S08]  /*8f00*/  HMMA.16816.F32 R84, R96.reuse, R16, R56 ;  /* 0x000000106054723c */ /* 0x040ff00000001838 */
[----:B------:R-:W-:Y:S01]  /*8f10*/  HMMA.16816.F32 R96, R96, R18, R40 ;  /* 0x000000126060723c */ /* 0x000fe20000001828 */
[----:B------:R-:W-:Y:S03]  /*8f20*/  @!UPT UIADD3 URZ, URZ, URZ, URZ ;  /* 0x0000003f3f3ff290 */ /* 0x000fe6000fffe03f */
[----:B------:R-:W-:Y:S11]  /*8f30*/  @P0 BRA `(.L_x_325) ;  /* 0x0000002000000947 */ /* 0x000ff60003800000 */
.L_x_323:
[----:B-1----:R-:W2:Y:S02]  /*8f40*/  LDL.LU R0, [R1] ;  /* 0x0000000001007983 */ /* 0x002ea40000300800 */
[----:B--2---:R-:W-:-:S07]  /*8f50*/  IADD3 R227, R0, -0x1, RZ ;  /* 0xffffffff00e37810 */ /* 0x004fce0007ffe0ff */
.L_x_325:
[----:B------:R-:W-:-:S13]  /*8f60*/  ISETP.GE.AND P0, PT, R227, RZ, PT ;  /* 0x000000ffe300720c */ /* 0x000fda0003f06270 */
[----:B------:R-:W-:Y:S05]  /*8f70*/  @!P0 BRA `(.L_x_326) ;  /* 0x00003a9000008947 */ /* 0x000fea0003800000 */
[----:B------:R-:W2:Y:S01]  /*8f80*/  LDL.LU.64 R6, [R1+0x8] ;  /* 0x0000080001067983 */ /* 0x000ea20000300a00 */
[----:B-1----:R-:W-:Y:S01]  /*8f90*/  IMAD.MOV.U32 R2, RZ, RZ, 0x5 ;  /* 0x00000005ff027424 */ /* 0x002fe200078e00ff */
[----:B------:R-:W-:Y:S01]  /*8fa0*/  MOV R0, c[0x0][0x1a0] ;  /* 0x0000680000007a02 */ /* 0x000fe20000000f00 */
[----:B------:R-:W-:Y:S01]  /*8fb0*/  IMAD.MOV.U32 R100, RZ, RZ, R104 ;  /* 0x000000ffff647224 */ /* 0x000fe200078e0068 */
[----:B------:R-:W3:Y:S01]  /*8fc0*/  LDL.LU.64 R4, [R1+0x20] ;  /* 0x0000200001047983 */ /* 0x000ee20000300a00 */
[----:B------:R-:W-:Y:S01]  /*8fd0*/  MOV R107, R3 ;  /* 0x00000003006b7202 */ /* 0x000fe20000000f00 */
[----:B------:R-:W-:Y:S01]  /*8fe0*/  IMAD.MOV.U32 R106, RZ, RZ, R102 ;  /* 0x000000ffff6a7224 */ /* 0x000fe200078e0066 */
[C---:B------:R-:W-:Y:S01]  /*8ff0*/  SHF.L.U64.HI R2, R0.reuse, R2, c[0x0][0x1a4] ;  /* 0x0000690000027619 */ /* 0x040fe20000010202 */
[----:B------:R-:W-:Y:S01]  /*9000*/  IMAD.SHL.U32 R0, R0, 0x20, RZ ;  /* 0x0000002000007824 */ /* 0x000fe200078e00ff */
[----:B------:R-:W-:-:S04]  /*9010*/  MOV R105, R103 ;  /* 0x0000006700697202 */ /* 0x000fc80000000f00 */
[----:B------:R-:W-:Y:S01]  /*9020*/  SHF.L.U64.HI R0, R0, 0x1, R2 ;  /* 0x0000000100007819 */ /* 0x000fe20000010202 */
[----:B--2---:R-:W-:Y:S01]  /*9030*/  IMAD.MOV.U32 R3, RZ, RZ, R7 ;  /* 0x000000ffff037224 */ /* 0x004fe200078e0007 */
[----:B---3--:R-:W-:-:S05]  /*9040*/  MOV R2, R4 ;  /* 0x0000000400027202 */ /* 0x008fca0000000f00 */
[----:B------:R1:W-:Y:S01]  /*9050*/  STL.64 [R1+0x20], R2 ;  /* 0x0000200201007387 */ /* 0x0003e20000100a00 */
[----:B------:R-:W-:Y:S05]  /*9060*/  BRA `(.L_x_327) ;  /* 0x000001e000007947 */ /* 0x000fea0003800000 */
.L_x_329:
[----:B------:R-:W2:Y:S01]  /*9070*/  LDL.64 R102, [R1+0x30] ;  /* 0x0000300001667983 */ /* 0x000ea20000100a00 */
[----:B------:R-:W-:Y:S01]  /*9080*/  IADD3 R0, R227, -0x1, RZ ;  /* 0xffffffffe3007810 */ /* 0x000fe20007ffe0ff */
[----:B------:R-:W-:Y:S02]  /*9090*/  IMAD.MOV.U32 R101, RZ, RZ, c[0x0][0x198] ;  /* 0x00006600ff657624 */ /* 0x000fe400078e00ff */
[----:B------:R-:W3:Y:S01]  /*90a0*/  LDL.64 R242, [R1+0x28] ;  /* 0x0000280001f27983 */ /* 0x000ee20000100a00 */
[----:B------:R-:W-:Y:S01]  /*90b0*/  SHF.R.S32.HI R2, RZ, 0x1f, R0 ;  /* 0x0000001fff027819 */ /* 0x000fe20000011400 */
[----:B------:R-:W-:Y:S04]  /*90c0*/  IMAD.WIDE.U32 R4, R0, c[0x0][0x198], RZ ;  /* 0x0000660000047a25 */ /* 0x000fe800078e00ff */
[----:B------:R-:W-:Y:S04]  /*90d0*/  IMAD R2, R2, c[0x0][0x198], RZ ;  /* 0x0000660002027a24 */ /* 0x000fe800078e02ff */
[----:B------:R-:W-:Y:S04]  /*90e0*/  IMAD R2, R0, c[0x0][0x19c], R2 ;  /* 0x0000670000027a24 */ /* 0x000fe800078e0202 */
[----:B------:R-:W-:Y:S01]  /*90f0*/  IMAD.IADD R3, R5, 0x1, R2 ;  /* 0x0000000105037824 */ /* 0x000fe200078e0202 */
[----:B--2---:R-:W-:Y:S01]  /*9100*/  LEA R0, P1, R4, R102, 0x6 ;  /* 0x0000006604007211 */ /* 0x004fe200078230ff */
[----:B------:R-:W-:Y:S02]  /*9110*/  IMAD.MOV.U32 R103, RZ, RZ, c[0x0][0x198] ;  /* 0x00006600ff677624 */ /* 0x000fe400078e00ff */
[----:B------:R-:W-:Y:S01]  /*9120*/  IMAD.MOV.U32 R102, RZ, RZ, 0x6 ;  /* 0x00000006ff667424 */ /* 0x000fe200078e00ff */
[----:B------:R-:W-:Y:S02]  /*9130*/  LEA R2, P2, R0, c[0x0][0x168], 0x1 ;  /* 0x00005a0000027a11 */ /* 0x000fe400078408ff */
[----:B---3--:R-:W-:Y:S02]  /*9140*/  LEA.HI.X R3, R4, R243, R3, 0x6, P1 ;  /* 0x000000f304037211 */ /* 0x008fe400008f3403 */
[----:B------:R-:W-:Y:S02]  /*9150*/  SHF.L.U32 R103, R103, 0x6, RZ ;  /* 0x0000000667677819 */ /* 0x000fe400000006ff */
[----:B------:R-:W-:Y:S02]  /*9160*/  LEA.HI.X R3, R0, c[0x0][0x16c], R3, 0x1, P2 ;  /* 0x00005b0000037a11 */ /* 0x000fe400010f0c03 */
[----:B------:R-:W-:Y:S02]  /*9170*/  IADD3 R4, P1, R103, R2, RZ ;  /* 0x0000000267047210 */ /* 0x000fe40007f3e0ff */
[----:B------:R-:W-:Y:S01]  /*9180*/  SHF.L.U64.HI R101, R101, R102, c[0x0][0x19c] ;  /* 0x0000670065657619 */ /* 0x000fe20000010266 */
[----:B------:R-:W-:Y:S01]  /*9190*/  @!PT LDS RZ, [RZ] ;  /* 0x00000000fffff984 */ /* 0x000fe20000000800 */
[----:B------:R-:W-:Y:S01]  /*91a0*/  @!PT LDS RZ, [RZ] ;  /* 0x00000000fffff984 */ /* 0x000fe20000000800 */
[----:B------:R-:W-:Y:S01]  /*91b0*/  @!PT LDS RZ, [RZ] ;  /* 0x00000000fffff984 */ /* 0x000fe20000000800 */
[----:B------:R1:W-:Y:S03]  /*91c0*/  LDGSTS.E.BYPASS.LTC128B.128 [R226+0x6000], [R2.64] ;  /* 0x0600000002e27fae */ /* 0x0003e6000b901d46 */
[----:B------:R-:W-:Y:S01]  /*91d0*/  IADD3.X R5, R101, R3, RZ, P1, !PT ;  /* 0x0000000365057210 */ /* 0x000fe20000ffe4ff */
[----:B------:R1:W-:Y:S04]  /*91e0*/  LDGSTS.E.BYPASS.LTC128B.128 [R226+0x7000], [R2.64+0x40] ;  /* 0x0700004002e27fae */ /* 0x0003e8000b901d46 */
[----:B------:R1:W-:Y:S04]  /*91f0*/  LDGSTS.E.BYPASS.LTC128B.128 [R226+0x8000], [R2.64+0x80] ;  /* 0x0800008002e27fae */ /* 0x0003e8000b901d46 */
[----:B------:R1:W-:Y:S04]  /*9200*/  LDGSTS.E.BYPASS.LTC128B.128 [R226+0x6800], [R4.64] ;  /* 0x0680000004e27fae */ /* 0x0003e8000b901d46 */
[----:B------:R1:W-:Y:S04]  /*9210*/  LDGSTS.E.BYPASS.LTC128B.128 [R226+0x7800], [R4.64+0x40] ;  /* 0x0780004004e27fae */ /* 0x0003e8000b901d46 */
[----:B------:R1:W-:Y:S04]  /*9220*/  LDGSTS.E.BYPASS.LTC128B.128 [R226+0x8800], [R4.64+0x80] ;  /* 0x0880008004e27fae */ /* 0x0003e8000b901d46 */
[----:B------:R-:W0:Y:S01]  /*9230*/  LDGDEPBAR ;  /* 0x00000000000079af */ /* 0x000e220000000000 */
[----:B------:R-:W-:-:S05]  /*9240*/  BRA `(.L_x_328) ;  /* 0x0000128000007947 */ /* 0x000fca0003800000 */
.L_x_327:
[----:B------:R-:W2:Y:S01]  /*9250*/  LDL.64 R6, [R1+0x20] ;  /* 0x0000200001067983 */ /* 0x000ea20000100a00 */
[----:B-1----:R-:W-:Y:S01]  /*9260*/  MOV R2, c[0x0][0x1a0] ;  /* 0x0000680000027a02 */ /* 0x002fe20000000f00 */
[----:B------:R-:W-:Y:S04]  /*9270*/  DEPBAR.LE SB0, 0x0 ;  /* 0x000080000000791a */ /* 0x000fe80000000000 */
[----:B------:R-:W-:Y:S01]  /*9280*/  MOV R0, 0x6 ;  /* 0x0000000600007802 */ /* 0x000fe20000000f00 */
[----:B------:R-:W-:Y:S01]  /*9290*/  BAR.SYNC.DEFER_BLOCKING 0x0 ;  /* 0x0000000000007b1d */ /* 0x000fe20000010000 */
[C---:B------:R-:W-:Y:S02]  /*92a0*/  SHF.L.U32 R4, R2.reuse, 0x6, RZ ;  /* 0x0000000602047819 */ /* 0x040fe400000006ff */
[----:B------:R-:W-:Y:S02]  /*92b0*/  SHF.L.U64.HI R0, R2, R0, c[0x0][0x1a4] ;  /* 0x0000690002007619 */ /* 0x000fe40000010200 */
[----:B------:R-:W-:Y:S02]  /*92c0*/  SHF.R.S32.HI R2, RZ, 0x1f, R227 ;  /* 0x0000001fff027819 */ /* 0x000fe400000114e3 */
[----:B------:R-:W-:Y:S01]  /*92d0*/  MOV R8, c[0x0][0x1a0] ;  /* 0x0000680000087a02 */ /* 0x000fe20000000f00 */
[----:B------:R-:W-:Y:S01]  /*92e0*/  IMAD R0, R0, R227, RZ ;  /* 0x000000e300007224 */ /* 0x000fe200078e02ff */
[----:B------:R-:W-:Y:S02]  /*92f0*/  MOV R9, 0x5 ;  /* 0x0000000500097802 */ /* 0x000fe40000000f00 */
[----:B------:R-:W-:Y:S01]  /*9300*/  SHF.L.U32 R5, R8, 0x5, RZ ;  /* 0x0000000508057819 */ /* 0x000fe200000006ff */
[-C--:B------:R-:W-:Y:S01]  /*9310*/  IMAD R0, R2, R4.reuse, R0 ;  /* 0x0000000402007224 */ /* 0x080fe200078e0200 */
[----:B------:R-:W-:Y:S04]  /*9320*/  SHF.L.U64.HI R8, R8, R9, c[0x0][0x1a4] ;  /* 0x0000690008087619 */ /* 0x000fe80000010209 */
[----:B------:R-:W-:Y:S01]  /*9330*/  SHF.L.U64.HI R8, R5, 0x1, R8 ;  /* 0x0000000105087819 */ /* 0x000fe20000010208 */
[----:B--2---:R-:W-:Y:S01]  /*9340*/  IMAD.WIDE.U32 R6, R227, R4, R6 ;  /* 0x00000004e3067225 */ /* 0x004fe200078e0006 */
[----:B------:R-:W-:Y:S04]  /*9350*/  SHF.L.U32 R4, R5, 0x1, RZ ;  /* 0x0000000105047819 */ /* 0x000fe800000006ff */
[----:B------:R-:W-:Y:S02]  /*9360*/  LEA R2, P1, R6, c[0x0][0x170], 0x1 ;  /* 0x00005c0006027a11 */ /* 0x000fe400078208ff */
[----:B------:R-:W-:Y:S02]  /*9370*/  IADD3 R0, R7, R0, RZ ;  /* 0x0000000007007210 */ /* 0x000fe40007ffe0ff */
[----:B------:R-:W-:Y:S02]  /*9380*/  IADD3 R4, P0, R4, R2, RZ ;  /* 0x0000000204047210 */ /* 0x000fe40007f1e0ff */
[----:B------:R-:W-:Y:S04]  /*9390*/  LEA.HI.X R3, R6, c[0x0][0x174], R0, 0x1, P1 ;  /* 0x00005d0006037a11 */ /* 0x000fe800008f0c00 */
[----:B------:R-:W-:Y:S01]  /*93a0*/  IADD3.X R5, R8, R3, RZ, P0, !PT ;  /* 0x0000000308057210 */ /* 0x000fe200007fe4ff */
[----:B------:R-:W-:Y:S01]  /*93b0*/  @!PT LDS RZ, [RZ] ;  /* 0x00000000fffff984 */ /* 0x000fe20000000800 */
[----:B------:R-:W-:Y:S01]  /*93c0*/  @!PT LDS RZ, [RZ] ;  /* 0x00000000fffff984 */ /* 0x000fe20000000800 */
[----:B------:R-:W-:Y:S01]  /*93d0*/  @!PT LDS RZ, [RZ] ;  /* 0x00000000fffff984 */ /* 0x000fe20000000800 */
[----:B------:R1:W-:Y:S01]  /*93e0*/  LDGSTS.E.BYPASS.LTC128B.128 [R226+0x9000], [R2.64] ;  /* 0x0900000002e27fae */ /* 0x0003e2000b901d46 */
[----:B------:R-:W-:Y:S07]  /*93f0*/  ISETP.GT.AND P0, PT, R227, RZ, PT ;  /* 0x000000ffe300720c */ /* 0x000fee0003f04270 */
[----:B------:R1:W-:Y:S08]  /*9400*/  LDGSTS.E.BYPASS.LTC128B.128 [R226+0xa000], [R2.64+0x40] ;  /* 0x0a00004002e27fae */ /* 0x0003f0000b901d46 */
[----:B------:R1:W-:Y:S08]  /*9410*/  LDGSTS.E.BYPASS.LTC128B.128 [R226+0xb000], [R2.64+0x80] ;  /* 0x0b00008002e27fae */ /* 0x0003f0000b901d46 */
[----:B------:R2:W-:Y:S08]  /*9420*/  LDGSTS.E.BYPASS.LTC128B.128 [R226+0x9800], [R4.64] ;  /* 0x0980000004e27fae */ /* 0x0005f0000b901d46 */
[----:B------:R2:W-:Y:S08]  /*9430*/  LDGSTS.E.BYPASS.LTC128B.128 [R226+0xa800], [R4.64+0x40] ;  /* 0x0a80004004e27fae */ /* 0x0005f0000b901d46 */
[----:B------:R2:W-:Y:S08]  /*9440*/  LDGSTS.E.BYPASS.LTC128B.128 [R226+0xb800], [R4.64+0x80] ;  /* 0x0b80008004e27fae */ /* 0x0005f0000b901d46 */
[----:B------:R-:W-:Y:S08]  /*9450*/  LDSM.16.M88.4 R64, [R224] ;  /* 0x00000000e040783b */ /* 0x000ff00000000200 */
[----:B------:R-:W2:Y:S08]  /*9460*/  LDSM.16.M88.4 R16, [R223] ;  /* 0x00000000df10783b */ /* 0x000eb00000000200 */
[----:B------:R-:W3:Y:S08]  /*9470*/  LDSM.16.M88.4 R60, [R224+0x1000] ;  /* 0x00100000e03c783b */ /* 0x000ef00000000200 */
[----:B------:R-:W4:Y:S08]  /*9480*/  LDSM.16.M88.4 R32, [R223+0x400] ;  /* 0x00040000df20783b */ /* 0x000f300000000200 */
[----:B------:R-:W0:Y:S08]  /*9490*/  LDGDEPBAR ;  /* 0x00000000000079af */ /* 0x000e300000000000 */
[----:B------:R-:W5:Y:S01]  /*94a0*/  LDSM.16.M88.4 R48, [R223+0x800] ;  /* 0x00080000df30783b */ /* 0x000f620000000200 */
[-C--:B--2---:R-:W-:Y:S07]  /*94b0*/  HMMA.16816.F32 R4, R64, R16.reuse, RZ ;  /* 0x000000104004723c */ /* 0x084fee00000018ff */
[----:B------:R-:W2:Y:S01]  /*94c0*/  LDSM.16.M88.4 R108, [R223+0xc00] ;  /* 0x000c0000df6c783b */ /* 0x000ea20000000200 */
[C---:B---3--:R-:W-:Y:S07]  /*94d0*/  HMMA.16816.F32 R8, R60.reuse, R16, RZ ;  /* 0x000000103c08723c */ /* 0x048fee00000018ff */
[----:B------:R-:W-:Y:S01]  /*94e0*/  LDSM.16.M88.4 R176, [R225] ;  /* 0x00000000e1b0783b */ /* 0x000fe20000000200 */
[-C--:B------:R-:W-:Y:S07]  /*94f0*/  HMMA.16816.F32 R12, R60, R18.reuse, RZ ;  /* 0x000000123c0c723c */ /* 0x080fee00000018ff */
[----:B------:R-:W3:Y:S01]  /*9500*/  LDSM.16.M88.4 R180, [R222] ;  /* 0x00000000deb4783b */ /* 0x000ee20000000200 */
[C---:B------:R-:W-:Y:S07]  /*9510*/  HMMA.16816.F32 R16, R64.reuse, R18, RZ ;  /* 0x000000124010723c */ /* 0x040fee00000018ff */
[----:B------:R-:W1:Y:S01]  /*9520*/  LDSM.16.M88.4 R184, [R225+0x1000] ;  /* 0x00100000e1b8783b */ /* 0x000e620000000200 */
[-C--:B----4-:R-:W-:Y:S07]  /*9530*/  HMMA.16816.F32 R20, R64, R32.reuse, RZ ;  /* 0x000000204014723c */ /* 0x090fee00000018ff */
[----:B------:R-:W4:Y:S01]  /*9540*/  LDSM.16.M88.4 R188, [R222+0x400] ;  /* 0x00040000debc783b */ /* 0x000f220000000200 */
[C---:B------:R-:W-:Y:S07]  /*9550*/  HMMA.16816.F32 R24, R60.reuse, R32, RZ ;  /* 0x000000203c18723c */ /* 0x040fee00000018ff */
[----:B------:R-:W1:Y:S01]  /*9560*/  LDSM.16.M88.4 R192, [R222+0x800] ;  /* 0x00080000dec0783b */ /* 0x000e620000000200 */
[-C--:B------:R-:W-:Y:S07]  /*9570*/  HMMA.16816.F32 R28, R60, R34.reuse, RZ ;  /* 0x000000223c1c723c */ /* 0x080fee00000018ff */
[----:B------:R-:W1:Y:S01]  /*9580*/  LDSM.16.M88.4 R196, [R222+0xc00] ;  /* 0x000c0000dec4783b */ /* 0x000e620000000200 */
[C---:B------:R-:W-:Y:S07]  /*9590*/  HMMA.16816.F32 R32, R64.reuse, R34, RZ ;  /* 0x000000224020723c */ /* 0x040fee00000018ff */
[----:B------:R-:W-:Y:S01]  /*95a0*/  LDSM.16.M88.4 R200, [R223+0x1800] ;  /* 0x00180000dfc8783b */ /* 0x000fe20000000200 */
[-C--:B-----5:R-:W-:Y:S07]  /*95b0*/  HMMA.16816.F32 R36, R64, R48.reuse, RZ ;  /* 0x000000304024723c */ /* 0x0a0fee00000018ff */
[----:B------:R-:W-:Y:S01]  /*95c0*/  LDSM.16.M88.4 R204, [R223+0x1c00] ;  /* 0x001c0000dfcc783b */ /* 0x000fe20000000200 */
[C---:B------:R-:W-:Y:S07]  /*95d0*/  HMMA.16816.F32 R40, R60.reuse, R48, RZ ;  /* 0x000000303c28723c */ /* 0x040fee00000018ff */
[----:B------:R-:W-:Y:S01]  /*95e0*/  LDSM.16.M88.4 R208, [R225+0x2000] ;  /* 0x00200000e1d0783b */ /* 0x000fe20000000200 */
[-C--:B------:R-:W-:Y:S07]  /*95f0*/  HMMA.16816.F32 R44, R60, R50.reuse, RZ ;  /* 0x000000323c2c723c */ /* 0x080fee00000018ff */
[----:B------:R-:W-:Y:S01]  /*9600*/  LDSM.16.M88.4 R212, [R222+0x1000] ;  /* 0x00100000ded4783b */ /* 0x000fe20000000200 */
[C---:B------:R-:W-:Y:S07]  /*9610*/  HMMA.16816.F32 R48, R64.reuse, R50, RZ ;  /* 0x000000324030723c */ /* 0x040fee00000018ff */
[----:B------:R-:W-:Y:S01]  /*9620*/  LDSM.16.M88.4 R216, [R222+0x2000] ;  /* 0x00200000ded8783b */ /* 0x000fe20000000200 */
[-C--:B--2---:R-:W-:Y:S08]  /*9630*/  HMMA.16816.F32 R52, R64, R108.reuse, RZ ;  /* 0x0000006c4034723c */ /* 0x084ff000000018ff */
[C---:B------:R-:W-:Y:S08]  /*9640*/  HMMA.16816.F32 R56, R60.reuse, R108, RZ ;  /* 0x0000006c3c38723c */ /* 0x040ff000000018ff */
[-C--:B------:R-:W-:Y:S08]  /*9650*/  HMMA.16816.F32 R60, R60, R110.reuse, RZ ;  /* 0x0000006e3c3c723c */ /* 0x080ff000000018ff */
[----:B------:R-:W-:Y:S01]  /*9660*/  HMMA.16816.F32 R64, R64, R110, RZ ;  /* 0x0000006e4040723c */ /* 0x000fe200000018ff */
[----:B------:R-:W-:Y:S07]  /*9670*/  LDSM.16.M88.4 R108, [R224+0x2000] ;  /* 0x00200000e06c783b */ /* 0x000fee0000000200 */
[-C--:B---3--:R-:W-:Y:S08]  /*9680*/  HMMA.16816.F32 R4, R176, R180.reuse, R4 ;  /* 0x000000b4b004723c */ /* 0x088ff00000001804 */
[C---:B-1----:R-:W-:Y:S08]  /*9690*/  HMMA.16816.F32 R8, R184.reuse, R180, R8 ;  /* 0x000000b4b808723c */ /* 0x042ff00000001808 */
[-C--:B------:R-:W-:Y:S08]  /*96a0*/  HMMA.16816.F32 R12, R184, R182.reuse, R12 ;  /* 0x000000b6b80c723c */ /* 0x080ff0000000180c */
[C---:B------:R-:W-:Y:S01]  /*96b0*/  HMMA.16816.F32 R16, R176.reuse, R182, R16 ;  /* 0x000000b6b010723c */ /* 0x040fe20000001810 */
[----:B------:R-:W1:Y:S07]  /*96c0*/  LDSM.16.M88.4 R180, [R223+0x1000] ;  /* 0x00100000dfb4783b */ /* 0x000e6e0000000200 */
[-C--:B----4-:R-:W-:Y:S08]  /*96d0*/  HMMA.16816.F32 R20, R176, R188.reuse, R20 ;  /* 0x000000bcb014723c */ /* 0x090ff00000001814 */
        /* <DEDUP_REMOVED lines=8> */
[----:B------:R-:W3:Y:S07]  /*9760*/  LDSM.16.M88.4 R192, [R223+0x1400] ;  /* 0x00140000dfc0783b */ /* 0x000eee0000000200 */
[-C--:B------:R-:W-:Y:S08]  /*9770*/  HMMA.16816.F32 R52, R176, R196.reuse, R52 ;  /* 0x000000c4b034723c */ /* 0x080ff00000001834 */
[C---:B------:R-:W-:Y:S08]  /*9780*/  HMMA.16816.F32 R56, R184.reuse, R196, R56 ;  /* 0x000000c4b838723c */ /* 0x040ff00000001838 */
[-C--:B------:R-:W-:Y:S01]  /*9790*/  HMMA.16816.F32 R60, R184, R198.reuse, R60 ;  /* 0x000000c6b83c723c */ /* 0x080fe2000000183c */
[----:B------:R-:W4:Y:S07]  /*97a0*/  LDSM.16.M88.4 R184, [R225+0x3000] ;  /* 0x00300000e1b8783b */ /* 0x000f2e0000000200 */
[----:B------:R-:W-:Y:S01]  /*97b0*/  HMMA.16816.F32 R64, R176, R198, R64 ;  /* 0x000000c6b040723c */ /* 0x000fe20000001840 */
[----:B------:R-:W5:Y:S07]  /*97c0*/  LDSM.16.M88.4 R176, [R222+0x1400] ;  /* 0x00140000deb0783b */ /* 0x000f6e0000000200 */
[-C--:B-1----:R-:W-:Y:S01]  /*97d0*/  HMMA.16816.F32 R4, R108, R180.reuse, R4 ;  /* 0x000000b46c04723c */ /* 0x082fe20000001804 */
[----:B------:R-:W-:Y:S07]  /*97e0*/  LDSM.16.M88.4 R196, [R224+0x5000] ;  /* 0x00500000e0c4783b */ /* 0x000fee0000000200 */
[C---:B--2---:R-:W-:Y:S08]  /*97f0*/  HMMA.16816.F32 R8, R188.reuse, R180, R8 ;  /* 0x000000b4bc08723c */ /* 0x044ff00000001808 */
        /* <DEDUP_REMOVED lines=19> */
[-C--:B------:R-:W-:Y:S01]  /*9930*/  HMMA.16816.F32 R4, R208, R212.reuse, R4 ;  /* 0x000000d4d004723c */ /* 0x080fe20000001804 */
[----:B------:R-:W2:Y:S07]  /*9940*/  LDSM.16.M88.4 R204, [R223+0x2800] ;  /* 0x00280000dfcc783b */ /* 0x000eae0000000200 */
[C---:B----4-:R-:W-:Y:S08]  /*9950*/  HMMA.16816.F32 R8, R184.reuse, R212, R8 ;  /* 0x000000d4b808723c */ /* 0x050ff00000001808 */
[-C--:B------:R-:W-:Y:S08]  /*9960*/  HMMA.16816.F32 R12, R184, R214.reuse, R12 ;  /* 0x000000d6b80c723c */ /* 0x080ff0000000180c */
[C---:B------:R-:W-:Y:S01]  /*9970*/  HMMA.16816.F32 R16, R208.reuse, R214, R16 ;  /* 0x000000d6d010723c */ /* 0x040fe20000001810 */
[----:B------:R-:W3:Y:S07]  /*9980*/  LDSM.16.M88.4 R212, [R223+0x2c00] ;  /* 0x002c0000dfd4783b */ /* 0x000eee0000000200 */
[-C--:B-----5:R-:W-:Y:S08]  /*9990*/  HMMA.16816.F32 R20, R208, R176.reuse, R20 ;  /* 0x000000b0d014723c */ /* 0x0a0ff00000001814 */
        /* <DEDUP_REMOVED lines=25> */
[-C--:B---3--:R-:W-:Y:S08]  /*9b30*/  HMMA.16816.F32 R52, R188, R212.reuse, R52 ;  /* 0x000000d4bc34723c */ /* 0x088ff00000001834 */
[C---:B------:R-:W-:Y:S08]  /*9b40*/  HMMA.16816.F32 R56, R196.reuse, R212, R56 ;  /* 0x000000d4c438723c */ /* 0x040ff00000001838 */
[-C--:B------:R-:W-:Y:S08]  /*9b50*/  HMMA.16816.F32 R60, R196, R214.reuse, R60 ;  /* 0x000000d6c43c723c */ /* 0x080ff0000000183c */
[----:B------:R-:W-:Y:S08]  /*9b60*/  HMMA.16816.F32 R64, R188, R214, R64 ;  /* 0x000000d6bc40723c */ /* 0x000ff00000001840 */
[-C--:B----4-:R-:W-:Y:S08]  /*9b70*/  HMMA.16816.F32 R4, R176, R216.reuse, R4 ;  /* 0x000000d8b004723c */ /* 0x090ff00000001804 */
[C---:B-1----:R-:W-:Y:S08]  /*9b80*/  HMMA.16816.F32 R8, R108.reuse, R216, R8 ;  /* 0x000000d86c08723c */ /* 0x042ff00000001808 */
[-C--:B------:R-:W-:Y:S08]  /*9b90*/  HMMA.16816.F32 R12, R108, R218.reuse, R12 ;  /* 0x000000da6c0c723c */ /* 0x080ff0000000180c */
[----:B------:R-:W-:Y:S01]  /*9ba0*/  FMUL.FTZ R4, R4, c[0x0][0x2ec] ;  /* 0x0000bb0004047a20 */ /* 0x000fe20000410000 */
[C---:B------:R-:W-:Y:S03]  /*9bb0*/  HMMA.16816.F32 R16, R176.reuse, R218, R16 ;  /* 0x000000dab010723c */ /* 0x040fe60000001810 */
[----:B------:R-:W1:Y:S01]  /*9bc0*/  MUFU.TANH R180, R4 ;  /* 0x0000000400b47308 */ /* 0x000e620000002400 */
[----:B------:R-:W-:Y:S02]  /*9bd0*/  FMUL.FTZ R5, R5, c[0x0][0x2ec] ;  /* 0x0000bb0005057a20 */ /* 0x000fe40000410000 */
[----:B------:R-:W-:Y:S02]  /*9be0*/  FMUL.FTZ R6, R6, c[0x0][0x2ec] ;  /* 0x0000bb0006067a20 */ /* 0x000fe40000410000 */
[----:B------:R-:W-:Y:S04]  /*9bf0*/  FMUL.FTZ R7, R7, c[0x0][0x2ec] ;  /* 0x0000bb0007077a20 */ /* 0x000fe80000410000 */
[----:B------:R-:W-:Y:S01]  /*9c00*/  FMUL.FTZ R8, R8, c[0x0][0x2ec] ;  /* 0x0000bb0008087a20 */ /* 0x000fe20000410000 */
[----:B------:R-:W2:Y:S01]  /*9c10*/  MUFU.TANH R185, R5 ;  /* 0x0000000500b97308 */ /* 0x000ea20000002400 */
[----:B------:R-:W-:Y:S02]  /*9c20*/  FMUL.FTZ R9, R9, c[0x0][0x2ec] ;  /* 0x0000bb0009097a20 */ /* 0x000fe40000410000 */
[----:B------:R-:W-:Y:S02]  /*9c30*/  FMUL.FTZ R10, R10, c[0x0][0x2ec] ;  /* 0x0000bb000a0a7a20 */ /* 0x000fe40000410000 */
[----:B------:R-:W-:Y:S02]  /*9c40*/  FMUL.FTZ R11, R11, c[0x0][0x2ec] ;  /* 0x0000bb000b0b7a20 */ /* 0x000fe40000410000 */
[----:B------:R-:W-:Y:S02]  /*9c50*/  FMUL.FTZ R12, R12, c[0x0][0x2ec] ;  /* 0x0000bb000c0c7a20 */ /* 0x000fe40000410000 */
[----:B------:R-:W-:Y:S01]  /*9c60*/  FMUL.FTZ R13, R13, c[0x0][0x2ec] ;  /* 0x0000bb000d0d7a20 */ /* 0x000fe20000410000 */
[----:B------:R-:W3:Y:S01]  /*9c70*/  MUFU.TANH R181, R6 ;  /* 0x0000000600b57308 */ /* 0x000ee20000002400 */
[----:B------:R-:W-:Y:S02]  /*9c80*/  FMUL.FTZ R14, R14, c[0x0][0x2ec] ;  /* 0x0000bb000e0e7a20 */ /* 0x000fe40000410000 */
[----:B------:R-:W-:Y:S07]  /*9c90*/  FMUL.FTZ R15, R15, c[0x0][0x2ec] ;  /* 0x0000bb000f0f7a20 */ /* 0x000fee0000410000 */
[----:B------:R4:W1:Y:S10]  /*9ca0*/  MUFU.TANH R186, R7 ;  /* 0x0000000700ba7308 */ /* 0x0008740000002400 */
[----:B------:R-:W1:Y:S10]  /*9cb0*/  MUFU.TANH R183, R8 ;  /* 0x0000000800b77308 */ /* 0x000e740000002400 */
[----:B------:R-:W1:Y:S01]  /*9cc0*/  MUFU.TANH R190, R9 ;  /* 0x0000000900be7308 */ /* 0x000e620000002400 */
[----:B----4-:R-:W4:Y:S09]  /*9cd0*/  LDSM.16.M88.4 R4, [R222+0x2400] ;  /* 0x00240000de04783b */ /* 0x010f320000000200 */
[----:B------:R-:W1:Y:S10]  /*9ce0*/  MUFU.TANH R182, R10 ;  /* 0x0000000a00b67308 */ /* 0x000e740000002400 */
[----:B------:R5:W1:Y:S10]  /*9cf0*/  MUFU.TANH R191, R11 ;  /* 0x0000000b00bf7308 */ /* 0x000a740000002400 */
[----:B------:R1:W1:Y:S10]  /*9d00*/  MUFU.TANH R184, R12 ;  /* 0x0000000c00b87308 */ /* 0x0002740000002400 */
[----:B------:R2:W2:Y:S01]  /*9d10*/  MUFU.TANH R189, R13 ;  /* 0x0000000d00bd7308 */ /* 0x0004a20000002400 */
[----:B-----5:R-:W5:Y:S01]  /*9d20*/  LDSM.16.M88.4 R8, [R222+0x2800] ;  /* 0x00280000de08783b */ /* 0x020f620000000200 */
[-C--:B----4-:R-:W-:Y:S08]  /*9d30*/  HMMA.16816.F32 R20, R176, R4.reuse, R20 ;  /* 0x00000004b014723c */ /* 0x090ff00000001814 */
[----:B------:R4:W3:Y:S01]  /*9d40*/  MUFU.TANH R188, R14 ;  /* 0x0000000e00bc7308 */ /* 0x0008e20000002400 */
[C---:B------:R-:W-:Y:S04]  /*9d50*/  HMMA.16816.F32 R24, R108.reuse, R4, R24 ;  /* 0x000000046c18723c */ /* 0x040fe80000001818 */
[----:B-1----:R-:W-:Y:S05]  /*9d60*/  FMUL.FTZ R12, R18, c[0x0][0x2ec] ;  /* 0x0000bb00120c7a20 */ /* 0x002fea0000410000 */
[----:B------:R1:W1:Y:S01]  /*9d70*/  MUFU.TANH R187, R15 ;  /* 0x0000000f00bb7308 */ /* 0x0002620000002400 */
[-C--:B------:R-:W-:Y:S03]  /*9d80*/  HMMA.16816.F32 R28, R108, R6.reuse, R28 ;  /* 0x000000066c1c723c */ /* 0x080fe6000000181c */
[----:B--2---:R-:W-:Y:S05]  /*9d90*/  FMUL.FTZ R13, R17, c[0x0][0x2ec] ;  /* 0x0000bb00110d7a20 */ /* 0x004fea0000410000 */
[C---:B------:R-:W-:Y:S01]  /*9da0*/  HMMA.16816.F32 R32, R176.reuse, R6, R32 ;  /* 0x00000006b020723c */ /* 0x040fe20000001820 */
[----:B------:R-:W2:Y:S01]  /*9db0*/  MUFU.TANH R12, R12 ;  /* 0x0000000c000c7308 */ /* 0x000ea20000002400 */
[----:B------:R-:W2:Y:S01]  /*9dc0*/  LDSM.16.M88.4 R4, [R222+0x2c00] ;  /* 0x002c0000de04783b */ /* 0x000ea20000000200 */
[----:B------:R-:W-:Y:S04]  /*9dd0*/  DEPBAR.LE SB0, 0x0 ;  /* 0x000080000000791a */ /* 0x000fe80000000000 */
[----:B----4-:R-:W-:Y:S02]  /*9de0*/  FMUL.FTZ R14, R19, c[0x0][0x2ec] ;  /* 0x0000bb00130e7a20 */ /* 0x010fe40000410000 */
[----:B------:R-:W-:Y:S02]  /*9df0*/  FMUL.FTZ R20, R20, c[0x0][0x2ec] ;  /* 0x0000bb0014147a20 */ /* 0x000fe40000410000 */
[----:B------:R-:W4:Y:S01]  /*9e00*/  MUFU.TANH R13, R13 ;  /* 0x0000000d000d7308 */ /* 0x000f220000002400 */
[----:B------:R-:W-:Y:S01]  /*9e10*/  BAR.SYNC.DEFER_BLOCKING 0x0 ;  /* 0x0000000000007b1d */ /* 0x000fe20000010000 */
[----:B------:R-:W-:Y:S01]  /*9e20*/  FMUL.FTZ R21, R21, c[0x0][0x2ec] ;  /* 0x0000bb0015157a20 */ /* 0x000fe20000410000 */
[-C--:B-----5:R-:W-:Y:S05]  /*9e30*/  HMMA.16816.F32 R36, R176, R8.reuse, R36 ;  /* 0x00000008b024723c */ /* 0x0a0fea0000001824 */
[----:B-1----:R-:W-:Y:S02]  /*9e40*/  FMUL.FTZ R15, R16, c[0x0][0x2ec] ;  /* 0x0000bb00100f7a20 */ /* 0x002fe40000410000 */
[----:B------:R-:W1:Y:S01]  /*9e50*/  MUFU.TANH R14, R14 ;  /* 0x0000000e000e7308 */ /* 0x000e620000002400 */
[----:B------:R-:W-:Y:S01]  /*9e60*/  FMUL.FTZ R22, R22, c[0x0][0x2ec] ;  /* 0x0000bb0016167a20 */ /* 0x000fe20000410000 */
[C---:B------:R-:W-:Y:S04]  /*9e70*/  HMMA.16816.F32 R40, R108.reuse, R8, R40 ;  /* 0x000000086c28723c */ /* 0x040fe80000001828 */
[----:B------:R-:W-:Y:S02]  /*9e80*/  FMUL.FTZ R23, R23, c[0x0][0x2ec] ;  /* 0x0000bb0017177a20 */ /* 0x000fe40000410000 */
[----:B------:R-:W-:Y:S02]  /*9e90*/  FMUL.FTZ R24, R24, c[0x0][0x2ec] ;  /* 0x0000bb0018187a20 */ /* 0x000fe40000410000 */
[----:B------:R-:W1:Y:S01]  /*9ea0*/  MUFU.TANH R15, R15 ;  /* 0x0000000f000f7308 */ /* 0x000e620000002400 */
[-C--:B------:R-:W-:Y:S03]  /*9eb0*/  HMMA.16816.F32 R44, R108, R10.reuse, R44 ;  /* 0x0000000a6c2c723c */ /* 0x080fe6000000182c */
[----:B------:R-:W-:Y:S02]  /*9ec0*/  FMUL.FTZ R25, R25, c[0x0][0x2ec] ;  /* 0x0000bb0019197a20 */ /* 0x000fe40000410000 */
[----:B------:R-:W-:Y:S02]  /*9ed0*/  FMUL.FTZ R26, R26, c[0x0][0x2ec] ;  /* 0x0000bb001a1a7a20 */ /* 0x000fe40000410000 */
[----:B------:R-:W-:Y:S01]  /*9ee0*/  FMUL.FTZ R27, R27, c[0x0][0x2ec] ;  /* 0x0000bb001b1b7a20 */ /* 0x000fe20000410000 */
[C---:B------:R-:W-:Y:S01]  /*9ef0*/  HMMA.16816.F32 R48, R176.reuse, R10, R48 ;  /* 0x0000000ab030723c */ /* 0x040fe20000001830 */
[----:B------:R1:W1:Y:S03]  /*9f00*/  MUFU.TANH R192, R20 ;  /* 0x0000001400c07308 */ /* 0x0002660000002400 */
[----:B------:R-:W-:Y:S02]  /*9f10*/  FMUL.FTZ R28, R28, c[0x0][0x2ec] ;  /* 0x0000bb001c1c7a20 */ /* 0x000fe40000410000 */
[----:B------:R-:W-:Y:S02]  /*9f20*/  FMUL.FTZ R29, R29, c[0x0][0x2ec] ;  /* 0x0000bb001d1d7a20 */ /* 0x000fe40000410000 */
[-C--:B--2---:R-:W-:Y:S03]  /*9f30*/  HMMA.16816.F32 R52, R176, R4.reuse, R52 ;  /* 0x00000004b034723c */ /* 0x084fe60000001834 */
[----:B------:R2:W1:Y:S01]  /*9f40*/  MUFU.TANH R194, R21 ;  /* 0x0000001500c27308 */ /* 0x0004620000002400 */
[----:B------:R-:W-:Y:S02]  /*9f50*/  FMUL.FTZ R30, R30, c[0x0][0x2ec] ;  /* 0x0000bb001e1e7a20 */ /* 0x000fe40000410000 */
[----:B------:R-:W-:Y:S02]  /*9f60*/  FMUL.FTZ R31, R31, c[0x0][0x2ec] ;  /* 0x0000bb001f1f7a20 */ /* 0x000fe40000410000 */
[C---:B------:R-:W-:Y:S04]  /*9f70*/  HMMA.16816.F32 R56, R108.reuse, R4, R56 ;  /* 0x000000046c38723c */ /* 0x040fe80000001838 */
[----:B------:R-:W-:Y:S01]  /*9f80*/  FMUL.FTZ R32, R32, c[0x0][0x2ec] ;  /* 0x0000bb0020207a20 */ /* 0x000fe20000410000 */
[----:B------:R2:W1:Y:S01]  /*9f90*/  MUFU.TANH R196, R22 ;  /* 0x0000001600c47308 */ /* 0x0004620000002400 */
[----:B------:R-:W-:Y:S02]  /*9fa0*/  FMUL.FTZ R33, R33, c[0x0][0x2ec] ;  /* 0x0000bb0021217a20 */ /* 0x000fe40000410000 */
[-C--:B------:R-:W-:Y:S04]  /*9fb0*/  HMMA.16816.F32 R60, R108, R6.reuse, R60 ;  /* 0x000000066c3c723c */ /* 0x080fe8000000183c */
[----:B------:R-:W-:Y:S02]  /*9fc0*/  FMUL.FTZ R34, R34, c[0x0][0x2ec] ;  /* 0x0000bb0022227a20 */ /* 0x000fe40000410000 */
[----:B------:R-:W-:Y:S01]  /*9fd0*/  FMUL.FTZ R35, R35, c[0x0][0x2ec] ;  /* 0x0000bb0023237a20 */ /* 0x000fe20000410000 */
[----:B------:R2:W1:Y:S01]  /*9fe0*/  MUFU.TANH R198, R23 ;  /* 0x0000001700c67308 */ /* 0x0004620000002400 */
[----:B------:R-:W-:Y:S04]  /*9ff0*/  HMMA.16816.F32 R64, R176, R6, R64 ;  /* 0x00000006b040723c */ /* 0x000fe80000001840 */
[----:B------:R-:W-:Y:S02]  /*a000*/  FMUL.FTZ R36, R36, c[0x0][0x2ec] ;  /* 0x0000bb0024247a20 */ /* 0x000fe40000410000 */
[----:B------:R-:W-:Y:S02]  /*a010*/  FMUL.FTZ R37, R37, c[0x0][0x2ec] ;  /* 0x0000bb0025257a20 */ /* 0x000fe40000410000 */
[----:B------:R-:W-:Y:S01]  /*a020*/  FMUL.FTZ R38, R38, c[0x0][0x2ec] ;  /* 0x0000bb0026267a20 */ /* 0x000fe20000410000 */
[----:B------:R2:W1:Y:S03]  /*a030*/  MUFU.TANH R200, R24 ;  /* 0x0000001800c87308 */ /* 0x0004660000002400 */
[----:B------:R-:W-:Y:S02]  /*a040*/  FMUL.FTZ R39, R39, c[0x0][0x2ec] ;  /* 0x0000bb0027277a20 */ /* 0x000fe40000410000 */
[----:B------:R-:W-:Y:S02]  /*a050*/  FMUL.FTZ R40, R40, c[0x0][0x2ec] ;  /* 0x0000bb0028287a20 */ /* 0x000fe40000410000 */
[----:B------:R-:W-:Y:S02]  /*a060*/  FMUL.FTZ R41, R41, c[0x0][0x2ec] ;  /* 0x0000bb0029297a20 */ /* 0x000fe40000410000 */
[----:B------:R-:W-:Y:S01]  /*a070*/  FMUL.FTZ R42, R42, c[0x0][0x2ec] ;  /* 0x0000bb002a2a7a20 */ /* 0x000fe20000410000 */
[----:B------:R2:W1:Y:S01]  /*a080*/  MUFU.TANH R201, R25 ;  /* 0x0000001900c97308 */ /* 0x0004620000002400 */
[----:B------:R-:W-:Y:S02]  /*a090*/  FMUL.FTZ R43, R43, c[0x0][0x2ec] ;  /* 0x0000bb002b2b7a20 */ /* 0x000fe40000410000 */
        /* <DEDUP_REMOVED lines=28> */
[----:B------:R2:W1:Y:S10]  /*a260*/  MUFU.TANH R206, R30 ;  /* 0x0000001e00ce7308 */ /* 0x0004740000002400 */
        /* <DEDUP_REMOVED lines=36> */
[----:B------:R2:W1:Y:S02]  /*a4b0*/  MUFU.TANH R179, R67 ;  /* 0x0000004300b37308 */ /* 0x0004640000002400 */
[----:B-1234-:R-:W-:-:S05]  /*a4c0*/  @P0 BRA `(.L_x_329) ;  /* 0xffffeba000000947 */ /* 0x01efca000383ffff */
.L_x_328:
[----:B------:R-:W-:Y:S01]  /*a4d0*/  FMNMX.FTZ R0, R180, R100, !PT ;  /* 0x00000064b4007209 */ /* 0x000fe20007810000 */
[----:B------:R-:W-:Y:S01]  /*a4e0*/  LDSM.16.MT88.4 R20, [R220+0x9000] ;  /* 0x00900000dc14783b */ /* 0x000fe20000004200 */
[----:B------:R-:W-:Y:S02]  /*a4f0*/  IADD3 R227, R227, -0x1, RZ ;  /* 0xffffffffe3e37810 */ /* 0x000fe40007ffe0ff */
[----:B-1----:R-:W-:Y:S02]  /*a500*/  FMNMX.FTZ R2, R185, R0, !PT ;  /* 0x00000000b9027209 */ /* 0x002fe40007810000 */
[----:B------:R-:W-:Y:S02]  /*a510*/  FMNMX.FTZ R0, R181, R105, !PT ;  /* 0x00000069b5007209 */ /* 0x000fe40007810000 */
        /* <DEDUP_REMOVED lines=60> */
[----:B------:R-:W-:Y:S01]  /*a8e0*/  FMNMX.FTZ R3, R179, R3, !PT ;  /* 0x00000003b3037209 */ /* 0x000fe20007810000 */
[----:B------:R-:W1:Y:S01]  /*a8f0*/  SHFL.BFLY PT, R6, R104, 0x1, 0x1f ;  /* 0x0c201f0068067f89 */ /* 0x000e6200000e0000 */
[----:B------:R-:W-:Y:S02]  /*a900*/  FMNMX.FTZ R2, R237, R2, !PT ;  /* 0x00000002ed027209 */ /* 0x000fe40007810000 */
[----:B------:R-:W-:Y:S02]  /*a910*/  FMNMX.FTZ R0, R109, R0, !PT ;  /* 0x000000006d007209 */ /* 0x000fe40007810000 */
[----:B------:R-:W-:Y:S03]  /*a920*/  FMNMX.FTZ R4, R241, R2, !PT ;  /* 0x00000002f1047209 */ /* 0x000fe60007810000 */
[----:B------:R-:W2:Y:S01]  /*a930*/  SHFL.BFLY PT, R103, R3, 0x2, 0x1f ;  /* 0x0c401f0003677f89 */ /* 0x000ea200000e0000 */
[----:B------:R-:W-:Y:S07]  /*a940*/  FMNMX.FTZ R4, R238, R4, !PT ;  /* 0x00000004ee047209 */ /* 0x000fee0007810000 */
[----:B------:R-:W3:Y:S01]  /*a950*/  SHFL.BFLY PT, R2, R0, 0x2, 0x1f ;  /* 0x0c401f0000027f89 */ /* 0x000ee200000e0000 */
[----:B-1----:R-:W-:Y:S07]  /*a960*/  FMNMX.FTZ R104, R104, R6, !PT ;  /* 0x0000000668687209 */ /* 0x002fee0007810000 */
[----:B------:R-:W1:Y:S01]  /*a970*/  SHFL.BFLY PT, R5, R4, 0x2, 0x1f ;  /* 0x0c401f0004057f89 */ /* 0x000e6200000e0000 */
[----:B------:R-:W-:Y:S02]  /*a980*/  FSETP.NEU.FTZ.AND P1, PT, R104, -INF , PT ;  /* 0xff8000006800780b */ /* 0x000fe40003f3d000 */
[----:B--2---:R-:W-:Y:S05]  /*a990*/  FMNMX.FTZ R103, R3, R103, !PT ;  /* 0x0000006703677209 */ /* 0x004fea0007810000 */
[----:B------:R-:W2:Y:S01]  /*a9a0*/  SHFL.BFLY PT, R7, R103, 0x1, 0x1f ;  /* 0x0c201f0067077f89 */ /* 0x000ea200000e0000 */
[----:B---3--:R-:W-:Y:S01]  /*a9b0*/  FMNMX.FTZ R2, R0, R2, !PT ;  /* 0x0000000200027209 */ /* 0x008fe20007810000 */
[----:B------:R-:W-:Y:S04]  /*a9c0*/  FADD.FTZ R0, -R104, R100 ;  /* 0x0000006468007221 */ /* 0x000fe80000010100 */
[----:B------:R-:W-:Y:S02]  /*a9d0*/  FMUL.FTZ R0, R0, c[0x0][0x23c] ;  /* 0x00008f0000007a20 */ /* 0x000fe40000410000 */
[----:B------:R-:W3:Y:S02]  /*a9e0*/  SHFL.BFLY PT, R3, R2, 0x1, 0x1f ;  /* 0x0c201f0002037f89 */ /* 0x000ee400000e0000 */
[----:B------:R4:W5:Y:S01]  /*a9f0*/  MUFU.EX2 R101, R0 ;  /* 0x0000000000657308 */ /* 0x0009620000000800 */
[----:B-1----:R-:W-:Y:S05]  /*aa00*/  FMNMX.FTZ R4, R4, R5, !PT ;  /* 0x0000000504047209 */ /* 0x002fea0007810000 */
[----:B------:R-:W1:Y:S01]  /*aa10*/  SHFL.BFLY PT, R102, R4, 0x1, 0x1f ;  /* 0x0c201f0004667f89 */ /* 0x000e6200000e0000 */
[----:B--2---:R-:W-:Y:S02]  /*aa20*/  FMNMX.FTZ R103, R103, R7, !PT ;  /* 0x0000000767677209 */ /* 0x004fe40007810000 */
[----:B---3--:R-:W-:Y:S03]  /*aa30*/  FMNMX.FTZ R3, R2, R3, !PT ;  /* 0x0000000302037209 */ /* 0x008fe60007810000 */
[----:B----4-:R-:W-:Y:S02]  /*aa40*/  FADD.FTZ R0, -R103, R105 ;  /* 0x0000006967007221 */ /* 0x010fe40000010100 */
[----:B------:R-:W-:Y:S02]  /*aa50*/  FMUL.FTZ R105, R104, c[0x0][0x23c] ;  /* 0x00008f0068697a20 */ /* 0x000fe40000410000 */
[----:B------:R-:W-:Y:S01]  /*aa60*/  FMUL.FTZ R0, R0, c[0x0][0x23c] ;  /* 0x00008f0000007a20 */ /* 0x000fe20000410000 */
[----:B-1----:R-:W-:Y:S01]  /*aa70*/  FMNMX.FTZ R102, R4, R102, !PT ;  /* 0x0000006604667209 */ /* 0x002fe20007810000 */
[----:B------:R-:W-:Y:S02]  /*aa80*/  FMUL.FTZ R110, R3, c[0x0][0x23c] ;  /* 0x00008f00036e7a20 */ /* 0x000fe40000410000 */
[----:B------:R1:W2:Y:S01]  /*aa90*/  MUFU.EX2 R100, R0 ;  /* 0x0000000000647308 */ /* 0x0002a20000000800 */
[----:B------:R-:W-:Y:S01]  /*aaa0*/  FSEL R105, R105, RZ, P1 ;  /* 0x000000ff69697208 */ /* 0x000fe20000800000 */
[----:B-----5:R-:W-:Y:S01]  /*aab0*/  FMUL.FTZ R16, R101, R124 ;  /* 0x0000007c65107220 */ /* 0x020fe20000410000 */
[----:B------:R-:W-:Y:S01]  /*aac0*/  FSETP.NEU.FTZ.AND P1, PT, R103, -INF , PT ;  /* 0xff8000006700780b */ /* 0x000fe20003f3d000 */
[----:B------:R-:W-:Y:S02]  /*aad0*/  FMUL.FTZ R17, R101, R125 ;  /* 0x0000007d65117220 */ /* 0x000fe40000410000 */
[--C-:B------:R-:W-:Y:S02]  /*aae0*/  FFMA.FTZ R4, R180, c[0x0][0x23c], -R105.reuse ;  /* 0x00008f00b4047a23 */ /* 0x100fe40000010869 */
[--C-:B------:R-:W-:Y:S02]  /*aaf0*/  FFMA.FTZ R5, R185, c[0x0][0x23c], -R105.reuse ;  /* 0x00008f00b9057a23 */ /* 0x100fe40000010869 */
[----:B------:R-:W3:Y:S01]  /*ab00*/  MUFU.EX2 R8, R4 ;  /* 0x0000000400087308 */ /* 0x000ee20000000800 */
[--C-:B------:R-:W-:Y:S02]  /*ab10*/  FFMA.FTZ R41, R192, c[0x0][0x23c], -R105.reuse ;  /* 0x00008f00c0297a23 */ /* 0x100fe40000010869 */
[C---:B------:R-:W-:Y:S02]  /*ab20*/  FMUL.FTZ R32, R101.reuse, R140 ;  /* 0x0000008c65207220 */ /* 0x040fe40000410000 */
[----:B------:R-:W-:Y:S02]  /*ab30*/  FMUL.FTZ R33, R101, R141 ;  /* 0x0000008d65217220 */ /* 0x000fe40000410000 */
[--C-:B------:R-:W-:Y:S02]  /*ab40*/  FFMA.FTZ R44, R194, c[0x0][0x23c], -R105.reuse ;  /* 0x00008f00c22c7a23 */ /* 0x100fe40000010869 */
[--C-:B------:R-:W-:Y:S01]  /*ab50*/  FFMA.FTZ R57, R193, c[0x0][0x23c], -R105.reuse ;  /* 0x00008f00c1397a23 */ /* 0x100fe20000010869 */
[----:B------:R-:W-:Y:S01]  /*ab60*/  MUFU.EX2 R5, R5 ;  /* 0x0000000500057308 */ /* 0x000fe20000000800 */
[----:B------:R-:W-:Y:S02]  /*ab70*/  FMUL.FTZ R48, R101, R156 ;  /* 0x0000009c65307220 */ /* 0x000fe40000410000 */
[----:B------:R-:W-:Y:S02]  /*ab80*/  FFMA.FTZ R60, R195, c[0x0][0x23c], -R105 ;  /* 0x00008f00c33c7a23 */ /* 0x000fe40000010869 */
[----:B-1----:R-:W-:Y:S02]  /*ab90*/  FADD.FTZ R0, -R102, R106 ;  /* 0x0000006a66007221 */ /* 0x002fe40000010100 */
[----:B------:R-:W-:Y:S02]  /*aba0*/  FMUL.FTZ R106, R103, c[0x0][0x23c] ;  /* 0x00008f00676a7a20 */ /* 0x000fe40000410000 */
[----:B------:R-:W-:Y:S01]  /*abb0*/  FMUL.FTZ R0, R0, c[0x0][0x23c] ;  /* 0x00008f0000007a20 */ /* 0x000fe20000410000 */
[----:B------:R-:W-:Y:S01]  /*abc0*/  MUFU.EX2 R140, R44 ;  /* 0x0000002c008c7308 */ /* 0x000fe20000000800 */
[----:B--2---:R-:W-:Y:S01]  /*abd0*/  FMUL.FTZ R18, R100, R126 ;  /* 0x0000007e64127220 */ /* 0x004fe20000410000 */
[----:B------:R-:W-:Y:S01]  /*abe0*/  FSEL R106, R106, RZ, P1 ;  /* 0x000000ff6a6a7208 */ /* 0x000fe20000800000 */
[----:B------:R-:W-:Y:S01]  /*abf0*/  FMUL.FTZ R19, R100, R127 ;  /* 0x0000007f64137220 */ /* 0x000fe20000410000 */
[----:B------:R-:W-:Y:S01]  /*ac00*/  FSETP.NEU.FTZ.AND P1, PT, R102, -INF , PT ;  /* 0xff8000006600780b */ /* 0x000fe20003f3d000 */
[C---:B------:R-:W-:Y:S01]  /*ac10*/  FMUL.FTZ R35, R100.reuse, R143 ;  /* 0x0000008f64237220 */ /* 0x040fe20000410000 */
[----:B---3--:R-:W-:Y:S01]  /*ac20*/  MOV R185, R8 ;  /* 0x0000000800b97202 */ /* 0x008fe20000000f00 */
[--C-:B------:R-:W-:Y:S01]  /*ac30*/  FFMA.FTZ R111, R199, c[0x0][0x23c], -R106.reuse ;  /* 0x00008f00c76f7a23 */ /* 0x100fe2000001086a */
[----:B------:R-:W-:Y:S01]  /*ac40*/  LDSM.16.MT88.4 R124, [R220+0xb000] ;  /* 0x00b00000dc7c783b */ /* 0x000fe20000004200 */
[--C-:B------:R-:W-:Y:S01]  /*ac50*/  FFMA.FTZ R4, R181, c[0x0][0x23c], -R106.reuse ;  /* 0x00008f00b5047a23 */ /* 0x100fe2000001086a */
[----:B------:R1:W2:Y:S01]  /*ac60*/  MUFU.EX2 R2, R0 ;  /* 0x0000000000027308 */ /* 0x0002a20000000800 */
[----:B------:R-:W-:Y:S02]  /*ac70*/  FMUL.FTZ R34, R100, R142 ;  /* 0x0000008e64227220 */ /* 0x000fe40000410000 */
[--C-:B------:R-:W-:Y:S02]  /*ac80*/  FFMA.FTZ R49, R196, c[0x0][0x23c], -R106.reuse ;  /* 0x00008f00c4317a23 */ /* 0x100fe4000001086a */
[C---:B------:R-:W-:Y:S02]  /*ac90*/  FMUL.FTZ R50, R100.reuse, R158 ;  /* 0x0000009e64327220 */ /* 0x040fe40000410000 */
[C---:B------:R-:W-:Y:S02]  /*aca0*/  FMUL.FTZ R51, R100.reuse, R159 ;  /* 0x0000009f64337220 */ /* 0x040fe40000410000 */
[--C-:B------:R-:W-:Y:S01]  /*acb0*/  FFMA.FTZ R65, R197, c[0x0][0x23c], -R106.reuse ;  /* 0x00008f00c5417a23 */ /* 0x100fe2000001086a */
[----:B------:R3:W-:Y:S01]  /*acc0*/  MUFU.EX2 R252, R111 ;  /* 0x0000006f00fc7308 */ /* 0x0007e20000000800 */
[C---:B------:R-:W-:Y:S02]  /*acd0*/  FMUL.FTZ R64, R101.reuse, R172 ;  /* 0x000000ac65407220 */ /* 0x040fe40000410000 */
[C---:B------:R-:W-:Y:S02]  /*ace0*/  FMUL.FTZ R66, R100.reuse, R174 ;  /* 0x000000ae64427220 */ /* 0x040fe40000410000 */
[C---:B------:R-:W-:Y:S02]  /*acf0*/  FMUL.FTZ R67, R100.reuse, R175 ;  /* 0x000000af64437220 */ /* 0x040fe40000410000 */
[C---:B------:R-:W-:Y:S02]  /*ad00*/  FMUL.FTZ R68, R101.reuse, R68 ;  /* 0x0000004465447220 */ /* 0x040fe40000410000 */
[----:B------:R-:W-:Y:S01]  /*ad10*/  FMUL.FTZ R69, R101, R69 ;  /* 0x0000004565457220 */ /* 0x000fe20000410000 */
[----:B------:R4:W-:Y:S01]  /*ad20*/  MUFU.EX2 R9, R4 ;  /* 0x0000000400097308 */ /* 0x0009e20000000800 */
[C---:B------:R-:W-:Y:S02]  /*ad30*/  FMUL.FTZ R70, R100.reuse, R70 ;  /* 0x0000004664467220 */ /* 0x040fe40000410000 */
[----:B------:R-:W-:Y:S02]  /*ad40*/  FMUL.FTZ R71, R100, R71 ;  /* 0x0000004764477220 */ /* 0x000fe40000410000 */
[----:B-1----:R-:W-:Y:S02]  /*ad50*/  FADD.FTZ R0, -R3, R107 ;  /* 0x0000006b03007221 */ /* 0x002fe40000010100 */
[----:B------:R-:W-:Y:S02]  /*ad60*/  FMUL.FTZ R107, R102, c[0x0][0x23c] ;  /* 0x00008f00666b7a20 */ /* 0x000fe40000410000 */
[----:B------:R-:W-:Y:S01]  /*ad70*/  FMUL.FTZ R0, R0, c[0x0][0x23c] ;  /* 0x00008f0000007a20 */ /* 0x000fe20000410000 */
[----:B------:R1:W-:Y:S01]  /*ad80*/  MUFU.EX2 R142, R57 ;  /* 0x00000039008e7308 */ /* 0x0003e20000000800 */
[C---:B--2---:R-:W-:Y:S01]  /*ad90*/  FMUL.FTZ R24, R2.reuse, R132 ;  /* 0x0000008402187220 */ /* 0x044fe20000410000 */
[----:B------:R-:W-:Y:S01]  /*ada0*/  FSEL R107, R107, RZ, P1 ;  /* 0x000000ff6b6b7208 */ /* 0x000fe20000800000 */
[C---:B------:R-:W-:Y:S01]  /*adb0*/  FMUL.FTZ R25, R2.reuse, R133 ;  /* 0x0000008502197220 */ /* 0x040fe20000410000 */
[----:B------:R-:W-:Y:S01]  /*adc0*/  FSETP.NEU.FTZ.AND P1, PT, R3, -INF , PT ;  /* 0xff8000000300780b */ /* 0x000fe20003f3d000 */
[----:B------:R-:W-:Y:S02]  /*add0*/  FMUL.FTZ R40, R2, R148 ;  /* 0x0000009402287220 */ /* 0x000fe40000410000 */
[--C-:B---3--:R-:W-:Y:S01]  /*ade0*/  FFMA.FTZ R111, R200, c[0x0][0x23c], -R107.reuse ;  /* 0x00008f00c86f7a23 */ /* 0x108fe2000001086b */
[----:B------:R-:W-:Y:S01]  /*adf0*/  FSEL R110, R110, RZ, P1 ;  /* 0x000000ff6e6e7208 */ /* 0x000fe20000800000 */
[C---:B------:R-:W-:Y:S01]  /*ae00*/  FMUL.FTZ R44, R2.reuse, R152 ;  /* 0x00000098022c7220 */ /* 0x040fe20000410000 */
[----:B------:R-:W2:Y:S01]  /*ae10*/  MUFU.EX2 R0, R0 ;  /* 0x0000000000007308 */ /* 0x000ea20000000800 */
[C---:B------:R-:W-:Y:S02]  /*ae20*/  FMUL.FTZ R45, R2.reuse, R153 ;  /* 0x00000099022d7220 */ /* 0x040fe40000410000 */
[----:B------:R-:W-:Y:S02]  /*ae30*/  FMUL.FTZ R56, R2, R164 ;  /* 0x000000a402387220 */ /* 0x000fe40000410000 */
[--C-:B----4-:R-:W-:Y:S01]  /*ae40*/  FFMA.FTZ R4, R186, c[0x0][0x23c], -R106.reuse ;  /* 0x00008f00ba047a23 */ /* 0x110fe2000001086a */
[----:B------:R-:W-:Y:S01]  /*ae50*/  MOV R186, R5 ;  /* 0x0000000500ba7202 */ /* 0x000fe20000000f00 */
[----:B------:R-:W-:Y:S02]  /*ae60*/  FFMA.FTZ R5, R14, c[0x0][0x23c], -R106 ;  /* 0x00008f000e057a23 */ /* 0x000fe4000001086a */
[C---:B------:R-:W-:Y:S01]  /*ae70*/  FMUL.FTZ R61, R2.reuse, R169 ;  /* 0x000000a9023d7220 */ /* 0x040fe20000410000 */
[----:B------:R3:W-:Y:S01]  /*ae80*/  MUFU.EX2 R251, R111 ;  /* 0x0000006f00fb7308 */ /* 0x0007e20000000800 */
[C---:B------:R-:W-:Y:S02]  /*ae90*/  FMUL.FTZ R72, R2.reuse, R72 ;  /* 0x0000004802487220 */ /* 0x040fe40000410000 */
[C---:B------:R-:W-:Y:S02]  /*aea0*/  FMUL.FTZ R73, R2.reuse, R73 ;  /* 0x0000004902497220 */ /* 0x040fe40000410000 */
[C---:B-1----:R-:W-:Y:S02]  /*aeb0*/  FMUL.FTZ R57, R2.reuse, R165 ;  /* 0x000000a502397220 */ /* 0x042fe40000410000 */
[C---:B------:R-:W-:Y:S02]  /*aec0*/  FMUL.FTZ R76, R2.reuse, R76 ;  /* 0x0000004c024c7220 */ /* 0x040fe40000410000 */
[----:B------:R-:W-:Y:S01]  /*aed0*/  FMUL.FTZ R77, R2, R77 ;  /* 0x0000004d024d7220 */ /* 0x000fe20000410000 */
[----:B------:R1:W-:Y:S01]  /*aee0*/  MUFU.EX2 R8, R4 ;  /* 0x0000000400087308 */ /* 0x0003e20000000800 */
[C---:B------:R-:W-:Y:S02]  /*aef0*/  FMUL.FTZ R80, R101.reuse, R80 ;  /* 0x0000005065507220 */ /* 0x040fe40000410000 */
[----:B------:R-:W-:Y:S02]  /*af00*/  FMUL.FTZ R81, R101, R81 ;  /* 0x0000005165517220 */ /* 0x000fe40000410000 */
[C---:B--2---:R-:W-:Y:S02]  /*af10*/  FMUL.FTZ R10, R0.reuse, R114 ;  /* 0x00000072000a7220 */ /* 0x044fe40000410000 */
[C---:B------:R-:W-:Y:S02]  /*af20*/  FMUL.FTZ R11, R0.reuse, R115 ;  /* 0x00000073000b7220 */ /* 0x040fe40000410000 */
[C---:B------:R-:W-:Y:S01]  /*af30*/  FMUL.FTZ R14, R0.reuse, R122 ;  /* 0x0000007a000e7220 */ /* 0x040fe20000410000 */
[----:B------:R-:W-:Y:S01]  /*af40*/  MUFU.EX2 R30, R5 ;  /* 0x00000005001e7308 */ /* 0x000fe20000000800 */
[C---:B------:R-:W-:Y:S02]  /*af50*/  FMUL.FTZ R31, R0.reuse, R139 ;  /* 0x0000008b001f7220 */ /* 0x040fe40000410000 */
[C---:B------:R-:W-:Y:S02]  /*af60*/  FMUL.FTZ R42, R0.reuse, R150 ;  /* 0x00000096002a7220 */ /* 0x040fe40000410000 */
[----:B---3--:R-:W-:Y:S02]  /*af70*/  FFMA.FTZ R111, R201, c[0x0][0x23c], -R107 ;  /* 0x00008f00c96f7a23 */ /* 0x008fe4000001086b */
[C---:B------:R-:W-:Y:S02]  /*af80*/  FMUL.FTZ R43, R0.reuse, R151 ;  /* 0x00000097002b7220 */ /* 0x040fe40000410000 */
[C---:B------:R-:W-:Y:S01]  /*af90*/  FMUL.FTZ R46, R0.reuse, R154 ;  /* 0x0000009a002e7220 */ /* 0x040fe20000410000 */
[----:B------:R2:W-:Y:S01]  /*afa0*/  MUFU.EX2 R250, R111 ;  /* 0x0000006f00fa7308 */ /* 0x0005e20000000800 */
[C---:B------:R-:W-:Y:S02]  /*afb0*/  FMUL.FTZ R47, R0.reuse, R155 ;  /* 0x0000009b002f7220 */ /* 0x040fe40000410000 */
[C---:B------:R-:W-:Y:S02]  /*afc0*/  FMUL.FTZ R58, R0.reuse, R166 ;  /* 0x000000a6003a7220 */ /* 0x040fe40000410000 */
[--C-:B-1----:R-:W-:Y:S02]  /*afd0*/  FFMA.FTZ R4, R15, c[0x0][0x23c], -R105.reuse ;  /* 0x00008f000f047a23 */ /* 0x102fe40000010869 */
[C---:B------:R-:W-:Y:S02]  /*afe0*/  FMUL.FTZ R15, R0.reuse, R123 ;  /* 0x0000007b000f7220 */ /* 0x040fe40000410000 */
[C---:B------:R-:W-:Y:S01]  /*aff0*/  FMUL.FTZ R59, R0.reuse, R167 ;  /* 0x000000a7003b7220 */ /* 0x040fe20000410000 */
[----:B------:R1:W3:Y:S01]  /*b000*/  MUFU.EX2 R7, R4 ;  /* 0x0000000400077308 */ /* 0x0002e20000000800 */
[C---:B------:R-:W-:Y:S02]  /*b010*/  FMUL.FTZ R62, R0.reuse, R170 ;  /* 0x000000aa003e7220 */ /* 0x040fe40000410000 */
[C---:B------:R-:W-:Y:S02]  /*b020*/  FMUL.FTZ R63, R0.reuse, R171 ;  /* 0x000000ab003f7220 */ /* 0x040fe40000410000 */
[C---:B------:R-:W-:Y:S02]  /*b030*/  FMUL.FTZ R74, R0.reuse, R74 ;  /* 0x0000004a004a7220 */ /* 0x040fe40000410000 */
[C---:B------:R-:W-:Y:S02]  /*b040*/  FMUL.FTZ R75, R0.reuse, R75 ;  /* 0x0000004b004b7220 */ /* 0x040fe40000410000 */
[C---:B------:R-:W-:Y:S01]  /*b050*/  FMUL.FTZ R78, R0.reuse, R78 ;  /* 0x0000004e004e7220 */ /* 0x040fe20000410000 */
[----:B------:R4:W-:Y:S01]  /*b060*/  MUFU.EX2 R139, R49 ;  /* 0x00000031008b7308 */ /* 0x0009e20000000800 */
[----:B------:R-:W-:Y:S02]  /*b070*/  FMUL.FTZ R79, R0, R79 ;  /* 0x0000004f004f7220 */ /* 0x000fe40000410000 */
[----:B------:R-:W-:Y:S02]  /*b080*/  FMUL.FTZ R82, R100, R82 ;  /* 0x0000005264527220 */ /* 0x000fe40000410000 */
[--C-:B--2---:R-:W-:Y:S02]  /*b090*/  FFMA.FTZ R111, R202, c[0x0][0x23c], -R110.reuse ;  /* 0x00008f00ca6f7a23 */ /* 0x104fe4000001086e */
[C---:B------:R-:W-:Y:S02]  /*b0a0*/  FMUL.FTZ R83, R100.reuse, R83 ;  /* 0x0000005364537220 */ /* 0x040fe40000410000 */
[C---:B------:R-:W-:Y:S01]  /*b0b0*/  FMUL.FTZ R84, R101.reuse, R84 ;  /* 0x0000005465547220 */ /* 0x040fe20000410000 */
[----:B------:R2:W-:Y:S01]  /*b0c0*/  MUFU.EX2 R249, R111 ;  /* 0x0000006f00f97308 */ /* 0x0005e20000000800 */
[----:B------:R-:W-:Y:S02]  /*b0d0*/  FMUL.FTZ R85, R101, R85 ;  /* 0x0000005565557220 */ /* 0x000fe40000410000 */
[----:B------:R-:W-:Y:S02]  /*b0e0*/  FMUL.FTZ R86, R100, R86 ;  /* 0x0000005664567220 */ /* 0x000fe40000410000 */
[----:B-1----:R-:W-:Y:S02]  /*b0f0*/  FFMA.FTZ R4, R13, c[0x0][0x23c], -R105 ;  /* 0x00008f000d047a23 */ /* 0x002fe40000010869 */
[----:B------:R-:W-:Y:S02]  /*b100*/  FMUL.FTZ R13, R2, R121 ;  /* 0x00000079020d7220 */ /* 0x000fe40000410000 */
[----:B------:R-:W-:Y:S01]  /*b110*/  FMUL.FTZ R87, R100, R87 ;  /* 0x0000005764577220 */ /* 0x000fe20000410000 */
[----:B------:R1:W-:Y:S01]  /*b120*/  MUFU.EX2 R27, R4 ;  /* 0x00000004001b7308 */ /* 0x0003e20000000800 */
[C---:B------:R-:W-:Y:S02]  /*b130*/  FMUL.FTZ R88, R2.reuse, R88 ;  /* 0x0000005802587220 */ /* 0x040fe40000410000 */
[----:B------:R-:W-:Y:S02]  /*b140*/  FMUL.FTZ R89, R2, R89 ;  /* 0x0000005902597220 */ /* 0x000fe40000410000 */
[----:B----4-:R-:W-:Y:S02]  /*b150*/  FMUL.FTZ R49, R101, R157 ;  /* 0x0000009d65317220 */ /* 0x010fe40000410000 */
[C---:B------:R-:W-:Y:S01]  /*b160*/  FMUL.FTZ R90, R0.reuse, R90 ;  /* 0x0000005a005a7220 */ /* 0x040fe20000410000 */
[----:B------:R-:W-:Y:S01]  /*b170*/  LDSM.16.MT88.4 R156, [R220+0xac00] ;  /* 0x00ac0000dc9c783b */ /* 0x000fe20000004200 */
[----:B------:R-:W-:Y:S01]  /*b180*/  FMUL.FTZ R91, R0, R91 ;  /* 0x0000005b005b7220 */ /* 0x000fe20000410000 */
[----:B------:R4:W-:Y:S01]  /*b190*/  MUFU.EX2 R180, R60 ;  /* 0x0000003c00b47308 */ /* 0x0009e20000000800 */
[C---:B------:R-:W-:Y:S02]  /*b1a0*/  FMUL.FTZ R92, R2.reuse, R92 ;  /* 0x0000005c025c7220 */ /* 0x040fe40000410000 */
[----:B------:R-:W-:Y:S02]  /*b1b0*/  FMUL.FTZ R93, R2, R93 ;  /* 0x0000005d025d7220 */ /* 0x000fe40000410000 */
[----:B--2---:R-:W-:Y:S02]  /*b1c0*/  FFMA.FTZ R111, R205, c[0x0][0x23c], -R110 ;  /* 0x00008f00cd6f7a23 */ /* 0x004fe4000001086e */
[C---:B------:R-:W-:Y:S02]  /*b1d0*/  FMUL.FTZ R94, R0.reuse, R94 ;  /* 0x0000005e005e7220 */ /* 0x040fe40000410000 */
[----:B------:R-:W-:Y:S01]  /*b1e0*/  FMUL.FTZ R95, R0, R95 ;  /* 0x0000005f005f7220 */ /* 0x000fe20000410000 */
[----:B------:R2:W-:Y:S01]  /*b1f0*/  MUFU.EX2 R248, R111 ;  /* 0x0000006f00f87308 */ /* 0x0005e20000000800 */
[C---:B------:R-:W-:Y:S02]  /*b200*/  FMUL.FTZ R96, R101.reuse, R96 ;  /* 0x0000006065607220 */ /* 0x040fe40000410000 */
[----:B------:R-:W-:Y:S02]  /*b210*/  FMUL.FTZ R97, R101, R97 ;  /* 0x0000006165617220 */ /* 0x000fe40000410000 */
[----:B-1----:R-:W-:Y:S02]  /*b220*/  FFMA.FTZ R4, R12, c[0x0][0x23c], -R106 ;  /* 0x00008f000c047a23 */ /* 0x002fe4000001086a */
[----:B------:R-:W-:Y:S02]  /*b230*/  FMUL.FTZ R12, R2, R120 ;  /* 0x00000078020c7220 */ /* 0x000fe40000410000 */
[----:B------:R-:W1:Y:S01]  /*b240*/  LDSM.16.MT88.4 R120, [R221+0xa000] ;  /* 0x00a00000dd78783b */ /* 0x000e620000004200 */
[----:B------:R5:W-:Y:S01]  /*b250*/  MUFU.EX2 R6, R4 ;  /* 0x0000000400067308 */ /* 0x000be20000000800 */
[C---:B------:R-:W-:Y:S02]  /*b260*/  FMUL.FTZ R98, R100.reuse, R98 ;  /* 0x0000006264627220 */ /* 0x040fe40000410000 */
[----:B------:R-:W-:Y:S02]  /*b270*/  FMUL.FTZ R99, R100, R99 ;  /* 0x0000006364637220 */ /* 0x000fe40000410000 */
[----:B----4-:R-:W-:Y:S02]  /*b280*/  FMUL.FTZ R60, R2, R168 ;  /* 0x000000a8023c7220 */ /* 0x010fe40000410000 */
[--C-:B------:R-:W-:Y:S02]  /*b290*/  FFMA.FTZ R108, R108, c[0x0][0x23c], -R110.reuse ;  /* 0x00008f006c6c7a23 */ /* 0x100fe4000001086e */
[--C-:B--2---:R-:W-:Y:S04]  /*b2a0*/  FFMA.FTZ R111, R203, c[0x0][0x23c], -R107.reuse ;  /* 0x00008f00cb6f7a23 */ /* 0x104fe8000001086b */
[----:B------:R2:W-:Y:S01]  /*b2b0*/  MUFU.EX2 R247, R111 ;  /* 0x0000006f00f77308 */ /* 0x0005e20000000800 */
[--C-:B-----5:R-:W-:Y:S01]  /*b2c0*/  FFMA.FTZ R4, R183, c[0x0][0x23c], -R107.reuse ;  /* 0x00008f00b7047a23 */ /* 0x120fe2000001086b */
[----:B------:R-:W-:Y:S01]  /*b2d0*/  MOV R183, R9 ;  /* 0x0000000900b77202 */ /* 0x000fe20000000f00 */
[--C-:B------:R-:W-:Y:S01]  /*b2e0*/  FFMA.FTZ R9, R189, c[0x0][0x23c], -R107.reuse ;  /* 0x00008f00bd097a23 */ /* 0x100fe2000001086b */
[----:B---3--:R-:W-:Y:S06]  /*b2f0*/  MOV R189, R7 ;  /* 0x0000000700bd7202 */ /* 0x008fec0000000f00 */
[----:B------:R3:W-:Y:S01]  /*b300*/  MUFU.EX2 R181, R4 ;  /* 0x0000000400b57308 */ /* 0x0007e20000000800 */
[----:B------:R-:W-:Y:S09]  /*b310*/  FMUL.FTZ R7, R100, R119 ;  /* 0x0000007764077220 */ /* 0x000ff20000410000 */
[----:B------:R4:W-:Y:S01]  /*b320*/  MUFU.EX2 R29, R9 ;  /* 0x00000009001d7308 */ /* 0x0009e20000000800 */
[--C-:B--2---:R-:W-:Y:S09]  /*b330*/  FFMA.FTZ R111, R204, c[0x0][0x23c], -R107.reuse ;  /* 0x00008f00cc6f7a23 */ /* 0x104ff2000001086b */
[----:B------:R2:W-:Y:S01]  /*b340*/  MUFU.EX2 R246, R111 ;  /* 0x0000006f00f67308 */ /* 0x0005e20000000800 */
[----:B---3--:R-:W-:Y:S09]  /*b350*/  FFMA.FTZ R4, R190, c[0x0][0x23c], -R107 ;  /* 0x00008f00be047a23 */ /* 0x008ff2000001086b */
[----:B------:R3:W5:Y:S01]  /*b360*/  MUFU.EX2 R190, R4 ;  /* 0x0000000400be7308 */ /* 0x0007620000000800 */
[----:B----4-:R-:W-:Y:S02]  /*b370*/  FMUL.FTZ R9, R2, R113 ;  /* 0x0000007102097220 */ /* 0x010fe40000410000 */
[--C-:B--2---:R-:W-:Y:S07]  /*b380*/  FFMA.FTZ R111, R206, c[0x0][0x23c], -R110.reuse ;  /* 0x00008f00ce6f7a23 */ /* 0x104fee000001086e */
[----:B------:R2:W-:Y:S01]  /*b390*/  MUFU.EX2 R245, R111 ;  /* 0x0000006f00f57308 */ /* 0x0005e20000000800 */
[--C-:B---3--:R-:W-:Y:S09]  /*b3a0*/  FFMA.FTZ R4, R182, c[0x0][0x23c], -R110.reuse ;  /* 0x00008f00b6047a23 */ /* 0x108ff2000001086e */
[----:B------:R3:W-:Y:S01]  /*b3b0*/  MUFU.EX2 R182, R4 ;  /* 0x0000000400b67308 */ /* 0x0007e20000000800 */
[--C-:B--2---:R-:W-:Y:S09]  /*b3c0*/  FFMA.FTZ R111, R207, c[0x0][0x23c], -R110.reuse ;  /* 0x00008f00cf6f7a23 */ /* 0x104ff2000001086e */
[----:B------:R2:W-:Y:S01]  /*b3d0*/  MUFU.EX2 R244, R111 ;  /* 0x0000006f00f47308 */ /* 0x0005e20000000800 */
[--C-:B---3--:R-:W-:Y:S09]  /*b3e0*/  FFMA.FTZ R4, R191, c[0x0][0x23c], -R110.reuse ;  /* 0x00008f00bf047a23 */ /* 0x108ff2000001086e */
[----:B------:R3:W4:Y:S01]  /*b3f0*/  MUFU.EX2 R191, R4 ;  /* 0x0000000400bf7308 */ /* 0x0007220000000800 */
[----:B--2---:R-:W-:Y:S09]  /*b400*/  FFMA.FTZ R111, R212, c[0x0][0x23c], -R105 ;  /* 0x00008f00d46f7a23 */ /* 0x004ff20000010869 */
[----:B------:R2:W-:Y:S01]  /*b410*/  MUFU.EX2 R243, R111 ;  /* 0x0000006f00f37308 */ /* 0x0005e20000000800 */
[----:B---3--:R-:W-:Y:S01]  /*b420*/  FFMA.FTZ R4, R184, c[0x0][0x23c], -R107 ;  /* 0x00008f00b8047a23 */ /* 0x008fe2000001086b */
[----:B------:R-:W-:Y:S01]  /*b430*/  MOV R184, R8 ;  /* 0x0000000800b87202 */ /* 0x000fe20000000f00 */
[----:B------:R-:W-:Y:S01]  /*b440*/  FMUL.FTZ R8, R2, R112 ;  /* 0x0000007002087220 */ /* 0x000fe20000410000 */
[----:B-----5:R-:W-:Y:S06]  /*b450*/  F2FP.PACK_AB R112, R190, R181 ;  /* 0x000000b5be70723e */ /* 0x020fec00000000ff */
[----:B------:R3:W5:Y:S01]  /*b460*/  MUFU.EX2 R5, R4 ;  /* 0x0000000400057308 */ /* 0x0007620000000800 */
[----:B----4-:R-:W-:Y:S01]  /*b470*/  F2FP.PACK_AB R113, R191, R182 ;  /* 0x000000b6bf71723e */ /* 0x010fe200000000ff */
[--C-:B--2---:R-:W-:Y:S08]  /*b480*/  FFMA.FTZ R111, R213, c[0x0][0x23c], -R105.reuse ;  /* 0x00008f00d56f7a23 */ /* 0x104ff00000010869 */
[----:B------:R2:W-:Y:S01]  /*b490*/  MUFU.EX2 R242, R111 ;  /* 0x0000006f00f27308 */ /* 0x0005e20000000800 */
[----:B---3--:R-:W-:Y:S01]  /*b4a0*/  FFMA.FTZ R4, R188, c[0x0][0x23c], -R110 ;  /* 0x00008f00bc047a23 */ /* 0x008fe2000001086e */
[----:B------:R-:W-:Y:S01]  /*b4b0*/  MOV R188, R6 ;  /* 0x0000000600bc7202 */ /* 0x000fe20000000f00 */
[----:B------:R-:W-:Y:S01]  /*b4c0*/  FMUL.FTZ R6, R100, R118 ;  /* 0x0000007664067220 */ /* 0x000fe20000410000 */
[----:B------:R-:W-:Y:S06]  /*b4d0*/  F2FP.PACK_AB R118, R27, R189 ;  /* 0x000000bd1b76723e */ /* 0x000fec00000000ff */
[----:B------:R3:W4:Y:S01]  /*b4e0*/  MUFU.EX2 R26, R4 ;  /* 0x00000004001a7308 */ /* 0x0007220000000800 */
[----:B------:R-:W-:Y:S01]  /*b4f0*/  F2FP.PACK_AB R119, R30, R188 ;  /* 0x000000bc1e77723e */ /* 0x000fe200000000ff */
[----:B--2---:R-:W-:Y:S01]  /*b500*/  FFMA.FTZ R111, R214, c[0x0][0x23c], -R106 ;  /* 0x00008f00d66f7a23 */ /* 0x004fe2000001086a */
[----:B------:R-:W-:Y:S07]  /*b510*/  MOV R214, R180 ;  /* 0x000000b400d67202 */ /* 0x000fee0000000f00 */
[----:B------:R2:W-:Y:S01]  /*b520*/  MUFU.EX2 R213, R111 ;  /* 0x0000006f00d57308 */ /* 0x0005e20000000800 */
[----:B---3--:R-:W-:Y:S01]  /*b530*/  FFMA.FTZ R4, R187, c[0x0][0x23c], -R110 ;  /* 0x00008f00bb047a23 */ /* 0x008fe2000001086e */
[----:B-----5:R-:W-:Y:S01]  /*b540*/  MOV R187, R5 ;  /* 0x0000000500bb7202 */ /* 0x020fe20000000f00 */
[----:B------:R-:W-:Y:S01]  /*b550*/  FMUL.FTZ R5, R101, R117 ;  /* 0x0000007565057220 */ /* 0x000fe20000410000 */
[----:B------:R-:W-:Y:S06]  /*b560*/  F2FP.PACK_AB R117, R184, R183 ;  /* 0x000000b7b875723e */ /* 0x000fec00000000ff */
[----:B------:R3:W5:Y:S01]  /*b570*/  MUFU.EX2 R28, R4 ;  /* 0x00000004001c7308 */ /* 0x0007620000000800 */
[----:B------:R-:W-:Y:S02]  /*b580*/  F2FP.PACK_AB R114, R29, R187 ;  /* 0x000000bb1d72723e */ /* 0x000fe400000000ff */
[----:B----4-:R-:W-:Y:S01]  /*b590*/  MOV R133, R26 ;  /* 0x0000001a00857202 */ /* 0x010fe20000000f00 */
[--C-:B--2---:R-:W-:Y:S06]  /*b5a0*/  FFMA.FTZ R111, R215, c[0x0][0x23c], -R106.reuse ;  /* 0x00008f00d76f7a23 */ /* 0x104fec000001086a */
[----:B------:R2:W-:Y:S01]  /*b5b0*/  MUFU.EX2 R212, R111 ;  /* 0x0000006f00d47308 */ /* 0x0005e20000000800 */
[C---:B---3--:R-:W-:Y:S01]  /*b5c0*/  FMUL.FTZ R4, R101.reuse, R116 ;  /* 0x0000007465047220 */ /* 0x048fe20000410000 */
[----:B------:R-:W-:Y:S02]  /*b5d0*/  F2FP.PACK_AB R116, R186, R185 ;  /* 0x000000b9ba74723e */ /* 0x000fe400000000ff */
[----:B-----5:R-:W-:Y:S01]  /*b5e0*/  F2FP.PACK_AB R115, R28, R26 ;  /* 0x0000001a1c73723e */ /* 0x020fe200000000ff */
[----:B------:R-:W-:Y:S01]  /*b5f0*/  FMUL.FTZ R26, R0, R134 ;  /* 0x00000086001a7220 */ /* 0x000fe20000410000 */
[----:B------:R-:W-:Y:S01]  /*b600*/  MOV R132, R28 ;  /* 0x0000001c00847202 */ /* 0x000fe20000000f00 */
[----:B------:R-:W-:Y:S01]  /*b610*/  FMUL.FTZ R28, R2, R136 ;  /* 0x00000088021c7220 */ /* 0x000fe20000410000 */
[----:B------:R-:W-:Y:S01]  /*b620*/  MOV R134, R27 ;  /* 0x0000001b00867202 */ /* 0x000fe20000000f00 */
[-C--:B------:R-:W-:Y:S05]  /*b630*/  HMMA.16816.F32 R4, R116, R20.reuse, R4 ;  /* 0x000000147404723c */ /* 0x080fea0000001804 */
[C---:B------:R-:W-:Y:S01]  /*b640*/  FMUL.FTZ R27, R0.reuse, R135 ;  /* 0x00000087001b7220 */ /* 0x040fe20000410000 */
[----:B------:R-:W-:Y:S01]  /*b650*/  MOV R135, R30 ;  /* 0x0000001e00877202 */ /* 0x000fe20000000f00 */
[----:B------:R-:W-:Y:S01]  /*b660*/  FMUL.FTZ R30, R0, R138 ;  /* 0x0000008a001e7220 */ /* 0x000fe20000410000 */
[C---:B------:R-:W-:Y:S01]  /*b670*/  HMMA.16816.F32 R8, R112.reuse, R20, R8 ;  /* 0x000000147008723c */ /* 0x040fe20000001808 */
[----:B------:R3:W-:Y:S03]  /*b680*/  MUFU.EX2 R138, R41 ;  /* 0x00000029008a7308 */ /* 0x0007e60000000800 */
[----:B--2---:R-:W-:Y:S01]  /*b690*/  FFMA.FTZ R111, R208, c[0x0][0x23c], -R105 ;  /* 0x00008f00d06f7a23 */ /* 0x004fe20000010869 */
[----:B------:R-:W-:Y:S01]  /*b6a0*/  MOV R136, R29 ;  /* 0x0000001d00887202 */ /* 0x000fe20000000f00 */
[----:B------:R-:W-:Y:S02]  /*b6b0*/  FMUL.FTZ R29, R2, R137 ;  /* 0x00000089021d7220 */ /* 0x000fe40000410000 */
[-C--:B------:R-:W-:Y:S03]  /*b6c0*/  HMMA.16816.F32 R12, R112, R22.reuse, R12 ;  /* 0x00000016700c723c */ /* 0x080fe6000000180c */
[----:B------:R2:W-:Y:S01]  /*b6d0*/  MUFU.EX2 R208, R111 ;  /* 0x0000006f00d07308 */ /* 0x0005e20000000800 */
[C---:B------:R-:W-:Y:S02]  /*b6e0*/  FMUL.FTZ R20, R101.reuse, R128 ;  /* 0x0000008065147220 */ /* 0x040fe40000410000 */
[C---:B------:R-:W-:Y:S02]  /*b6f0*/  FMUL.FTZ R21, R101.reuse, R129 ;  /* 0x0000008165157220 */ /* 0x040fe40000410000 */
[C---:B------:R-:W-:Y:S05]  /*b700*/  HMMA.16816.F32 R16, R116.reuse, R22, R16 ;  /* 0x000000167410723c */ /* 0x040fea0000001810 */
[----:B------:R4:W5:Y:S02]  /*b710*/  MUFU.EX2 R137, R65 ;  /* 0x0000004100897308 */ /* 0x0009640000000800 */
[C---:B------:R-:W-:Y:S02]  /*b720*/  FMUL.FTZ R22, R100.reuse, R130 ;  /* 0x0000008264167220 */ /* 0x040fe40000410000 */
[----:B------:R-:W-:Y:S02]  /*b730*/  FMUL.FTZ R23, R100, R131 ;  /* 0x0000008364177220 */ /* 0x000fe40000410000 */
[----:B------:R-:W-:Y:S01]  /*b740*/  LDSM.16.MT88.4 R128, [R221+0x9400] ;  /* 0x00940000dd80783b */ /* 0x000fe20000004200 */
[----:B---3--:R-:W-:Y:S04]  /*b750*/  FMUL.FTZ R41, R2, R149 ;  /* 0x0000009502297220 */ /* 0x008fe80000410000 */
[-C--:B------:R-:W-:Y:S03]  /*b760*/  HMMA.16816.F32 R20, R116, R36.reuse, R20 ;  /* 0x000000247414723c */ /* 0x080fe60000001814 */
[--C-:B--2---:R-:W-:Y:S04]  /*b770*/  FFMA.FTZ R111, R210, c[0x0][0x23c], -R106.reuse ;  /* 0x00008f00d26f7a23 */ /* 0x104fe8000001086a */
[----:B------:R2:W-:Y:S01]  /*b780*/  MUFU.EX2 R206, R111 ;  /* 0x0000006f00ce7308 */ /* 0x0005e20000000800 */
[C---:B------:R-:W-:Y:S04]  /*b790*/  HMMA.16816.F32 R24, R112.reuse, R36, R24 ;  /* 0x000000247018723c */ /* 0x040fe80000001818 */
[C---:B----4-:R-:W-:Y:S01]  /*b7a0*/  FMUL.FTZ R65, R101.reuse, R173 ;  /* 0x000000ad65417220 */ /* 0x050fe20000410000 */
[----:B-----5:R-:W-:Y:S01]  /*b7b0*/  MOV R215, R137 ;  /* 0x0000008900d77202 */ /* 0x020fe20000000f00 */
[----:B------:R-:W-:Y:S02]  /*b7c0*/  LDSM.16.MT88.4 R172, [R221+0xac00] ;  /* 0x00ac0000ddac783b */ /* 0x000fe40000004200 */
[-C--:B------:R-:W-:Y:S04]  /*b7d0*/  HMMA.16816.F32 R28, R112, R38.reuse, R28 ;  /* 0x00000026701c723c */ /* 0x080fe8000000181c */
[C---:B------:R-:W-:Y:S02]  /*b7e0*/  FMUL.FTZ R36, R101.reuse, R144 ;  /* 0x0000009065247220 */ /* 0x040fe40000410000 */
[----:B------:R-:W-:Y:S02]  /*b7f0*/  FMUL.FTZ R37, R101, R145 ;  /* 0x0000009165257220 */ /* 0x000fe40000410000 */
[C---:B------:R-:W-:Y:S07]  /*b800*/  HMMA.16816.F32 R32, R116.reuse, R38, R32 ;  /* 0x000000267420723c */ /* 0x040fee0000001820 */
[C---:B------:R-:W-:Y:S02]  /*b810*/  FMUL.FTZ R38, R100.reuse, R146 ;  /* 0x0000009264267220 */ /* 0x040fe40000410000 */
[----:B------:R-:W-:Y:S03]  /*b820*/  FMUL.FTZ R39, R100, R147 ;  /* 0x0000009364277220 */ /* 0x000fe60000410000 */
[--C-:B--2---:R-:W-:Y:S01]  /*b830*/  FFMA.FTZ R111, R211, c[0x0][0x23c], -R106.reuse ;  /* 0x00008f00d36f7a23 */ /* 0x104fe2000001086a */
[----:B------:R-:W-:Y:S03]  /*b840*/  MOV R211, R140 ;  /* 0x0000008c00d37202 */ /* 0x000fe60000000f00 */
[-C--:B------:R-:W-:Y:S01]  /*b850*/  HMMA.16816.F32 R36, R116, R52.reuse, R36 ;  /* 0x000000347424723c */ /* 0x080fe20000001824 */
[----:B------:R2:W-:Y:S07]  /*b860*/  MUFU.EX2 R205, R111 ;  /* 0x0000006f00cd7308 */ /* 0x0005ee0000000800 */
[C---:B------:R-:W-:Y:S07]  /*b870*/  HMMA.16816.F32 R40, R112.reuse, R52, R40 ;  /* 0x000000347028723c */ /* 0x040fee0000001828 */
[----:B------:R-:W-:Y:S01]  /*b880*/  FFMA.FTZ R52, R198, c[0x0][0x23c], -R106 ;  /* 0x00008f00c6347a23 */ /* 0x000fe2000001086a */
[-C--:B------:R-:W-:Y:S03]  /*b890*/  HMMA.16816.F32 R44, R112, R54.reuse, R44 ;  /* 0x00000036702c723c */ /* 0x080fe6000000182c */
[----:B------:R3:W4:Y:S01]  /*b8a0*/  MUFU.EX2 R141, R52 ;  /* 0x00000034008d7308 */ /* 0x0007220000000800 */
[C---:B------:R-:W-:Y:S04]  /*b8b0*/  FMUL.FTZ R53, R101.reuse, R161 ;  /* 0x000000a165357220 */ /* 0x040fe80000410000 */
[C---:B------:R-:W-:Y:S04]  /*b8c0*/  HMMA.16816.F32 R48, R116.reuse, R54, R48 ;  /* 0x000000367430723c */ /* 0x040fe80000001830 */
[--C-:B--2---:R-:W-:Y:S01]  /*b8d0*/  FFMA.FTZ R111, R216, c[0x0][0x23c], -R107.reuse ;  /* 0x00008f00d86f7a23 */ /* 0x104fe2000001086b */
[----:B------:R-:W-:Y:S02]  /*b8e0*/  MOV R216, R139 ;  /* 0x0000008b00d87202 */ /* 0x000fe40000000f00 */
[C---:B------:R-:W-:Y:S01]  /*b8f0*/  FMUL.FTZ R54, R100.reuse, R162 ;  /* 0x000000a264367220 */ /* 0x040fe20000410000 */
[----:B------:R2:W-:Y:S01]  /*b900*/  MUFU.EX2 R204, R111 ;  /* 0x0000006f00cc7308 */ /* 0x0005e20000000800 */
[----:B------:R-:W-:Y:S03]  /*b910*/  FMUL.FTZ R55, R100, R163 ;  /* 0x000000a364377220 */ /* 0x000fe60000410000 */
[----:B---3--:R-:W-:Y:S01]  /*b920*/  FMUL.FTZ R52, R101, R160 ;  /* 0x000000a065347220 */ /* 0x008fe20000410000 */
[----:B----4-:R-:W-:Y:S06]  /*b930*/  MOV R210, R141 ;  /* 0x0000008d00d27202 */ /* 0x010fec0000000f00 */
[-C--:B-1----:R-:W-:Y:S03]  /*b940*/  HMMA.16816.F32 R52, R116, R120.reuse, R52 ;  /* 0x000000787434723c */ /* 0x082fe60000001834 */
[--C-:B--2---:R-:W-:Y:S05]  /*b950*/  FFMA.FTZ R111, R218, c[0x0][0x23c], -R110.reuse ;  /* 0x00008f00da6f7a23 */ /* 0x104fea000001086e */
[C---:B------:R-:W-:Y:S01]  /*b960*/  HMMA.16816.F32 R56, R112.reuse, R120, R56 ;  /* 0x000000787038723c */ /* 0x040fe20000001838 */
[----:B------:R1:W-:Y:S07]  /*b970*/  MUFU.EX2 R201, R111 ;  /* 0x0000006f00c97308 */ /* 0x0003ee0000000800 */
[-C--:B------:R-:W-:Y:S08]  /*b980*/  HMMA.16816.F32 R60, R112, R122.reuse, R60 ;  /* 0x0000007a703c723c */ /* 0x080ff0000000183c */
[C---:B------:R-:W-:Y:S01]  /*b990*/  HMMA.16816.F32 R64, R116.reuse, R122, R64 ;  /* 0x0000007a7440723c */ /* 0x040fe20000001840 */
[----:B------:R-:W2:Y:S07]  /*b9a0*/  LDSM.16.MT88.4 R120, [R221+0xb000] ;  /* 0x00b00000dd78783b */ /* 0x000eae0000004200 */
[-C--:B------:R-:W-:Y:S04]  /*b9b0*/  HMMA.16816.F32 R68, R116, R124.reuse, R68 ;  /* 0x0000007c7444723c */ /* 0x080fe80000001844 */
[--C-:B-1----:R-:W-:Y:S01]  /*b9c0*/  FFMA.FTZ R111, R219, c[0x0][0x23c], -R110.reuse ;  /* 0x00008f00db6f7a23 */ /* 0x102fe2000001086e */
[----:B------:R-:W-:Y:S03]  /*b9d0*/  MOV R219, R136 ;  /* 0x0000008800db7202 */ /* 0x000fe60000000f00 */
[C---:B------:R-:W-:Y:S01]  /*b9e0*/  HMMA.16816.F32 R72, R112.reuse, R124, R72 ;  /* 0x0000007c7048723c */ /* 0x040fe20000001848 */
[----:B------:R1:W-:Y:S07]  /*b9f0*/  MUFU.EX2 R202, R111 ;  /* 0x0000006f00ca7308 */ /* 0x0003ee0000000800 */
[-C--:B------:R-:W-:Y:S08]  /*ba00*/  HMMA.16816.F32 R76, R112, R126.reuse, R76 ;  /* 0x0000007e704c723c */ /* 0x080ff0000000184c */
[C---:B------:R-:W-:Y:S01]  /*ba10*/  HMMA.16816.F32 R80, R116.reuse, R126, R80 ;  /* 0x0000007e7450723c */ /* 0x040fe20000001850 */
[----:B------:R-:W3:Y:S07]  /*ba20*/  LDSM.16.MT88.4 R124, [R220+0x9400] ;  /* 0x00940000dc7c783b */ /* 0x000eee0000004200 */
[-C--:B--2---:R-:W-:Y:S04]  /*ba30*/  HMMA.16816.F32 R84, R116, R120.reuse, R84 ;  /* 0x000000787454723c */ /* 0x084fe80000001854 */
[--C-:B-1----:R-:W-:Y:S01]  /*ba40*/  FFMA.FTZ R111, R228, c[0x0][0x23c], -R107.reuse ;  /* 0x00008f00e46f7a23 */ /* 0x102fe2000001086b */
[----:B------:R-:W-:Y:S03]  /*ba50*/  MOV R228, R135 ;  /* 0x0000008700e47202 */ /* 0x000fe60000000f00 */
[----:B------:R1:W-:Y:S01]  /*ba60*/  MUFU.EX2 R199, R111 ;  /* 0x0000006f00c77308 */ /* 0x0003e20000000800 */
[C---:B------:R-:W-:Y:S08]  /*ba70*/  HMMA.16816.F32 R88, R112.reuse, R120, R88 ;  /* 0x000000787058723c */ /* 0x040ff00000001858 */
[-C--:B------:R-:W-:Y:S07]  /*ba80*/  HMMA.16816.F32 R92, R112, R122.reuse, R92 ;  /* 0x0000007a705c723c */ /* 0x080fee000000185c */
[----:B------:R-:W-:Y:S01]  /*ba90*/  F2FP.PACK_AB R112, R140, R138 ;  /* 0x0000008a8c70723e */ /* 0x000fe200000000ff */
[----:B------:R-:W-:Y:S01]  /*baa0*/  HMMA.16816.F32 R96, R116, R122, R96 ;  /* 0x0000007a7460723c */ /* 0x000fe20000001860 */
[----:B------:R-:W2:Y:S03]  /*bab0*/  LDSM.16.MT88.4 R120, [R220+0xa400] ;  /* 0x00a40000dc78783b */ /* 0x000ea60000004200 */
[----:B------:R-:W-:Y:S02]  /*bac0*/  F2FP.PACK_AB R113, R141, R139 ;  /* 0x0000008b8d71723e */ /* 0x000fe400000000ff */
[----:B------:R-:W-:Y:S01]  /*bad0*/  F2FP.PACK_AB R114, R180, R142 ;  /* 0x0000008eb472723e */ /* 0x000fe200000000ff */
[----:B-1----:R-:W-:Y:S01]  /*bae0*/  FFMA.FTZ R111, R229, c[0x0][0x23c], -R107 ;  /* 0x00008f00e56f7a23 */ /* 0x002fe2000001086b */
[----:B------:R-:W-:Y:S03]  /*baf0*/  F2FP.PACK_AB R115, R252, R137 ;  /* 0x00000089fc73723e */ /* 0x000fe600000000ff */
[----:B------:R1:W-:Y:S01]  /*bb00*/  MUFU.EX2 R200, R111 ;  /* 0x0000006f00c87308 */ /* 0x0003e20000000800 */
[----:B------:R-:W-:Y:S02]  /*bb10*/  F2FP.PACK_AB R116, R250, R251 ;  /* 0x000000fbfa74723e */ /* 0x000fe400000000ff */
[----:B------:R-:W-:Y:S01]  /*bb20*/  F2FP.PACK_AB R117, R248, R249 ;  /* 0x000000f9f875723e */ /* 0x000fe200000000ff */
[-C--:B---3--:R-:W-:Y:S05]  /*bb30*/  HMMA.16816.F32 R4, R112, R124.reuse, R4 ;  /* 0x0000007c7004723c */ /* 0x088fea0000001804 */
[----:B------:R-:W-:Y:S02]  /*bb40*/  F2FP.PACK_AB R118, R246, R247 ;  /* 0x000000f7f676723e */ /* 0x000fe400000000ff */
[----:B------:R-:W-:Y:S02]  /*bb50*/  F2FP.PACK_AB R119, R244, R245 ;  /* 0x000000f5f477723e */ /* 0x000fe400000000ff */
[----:B------:R-:W-:Y:S03]  /*bb60*/  MOV R137, R132 ;  /* 0x0000008400897202 */ /* 0x000fe60000000f00 */
[--C-:B------:R-:W-:Y:S01]  /*bb70*/  FFMA.FTZ R132, R209, c[0x0][0x23c], -R105.reuse ;  /* 0x00008f00d1847a23 */ /* 0x100fe20000010869 */
[----:B------:R-:W-:Y:S01]  /*bb80*/  MOV R209, R142 ;  /* 0x0000008e00d17202 */ /* 0x000fe20000000f00 */
[C---:B------:R-:W-:Y:S01]  /*bb90*/  HMMA.16816.F32 R8, R116.reuse, R124, R8 ;  /* 0x0000007c7408723c */ /* 0x040fe20000001808 */
[----:B------:R-:W-:Y:S01]  /*bba0*/  LDSM.16.MT88.4 R140, [R221+0x9c00] ;  /* 0x009c0000dd8c783b */ /* 0x000fe20000004200 */
[----:B------:R-:W-:Y:S02]  /*bbb0*/  MUFU.EX2 R207, R132 ;  /* 0x0000008400cf7308 */ /* 0x000fe40000000800 */
[----:B------:R-:W-:Y:S01]  /*bbc0*/  MOV R229, R134 ;  /* 0x0000008600e57202 */ /* 0x000fe20000000f00 */
[--C-:B-1----:R-:W-:Y:S01]  /*bbd0*/  FFMA.FTZ R111, R230, c[0x0][0x23c], -R110.reuse ;  /* 0x00008f00e66f7a23 */ /* 0x102fe2000001086e */
[----:B------:R-:W-:Y:S02]  /*bbe0*/  MOV R230, R133 ;  /* 0x0000008500e67202 */ /* 0x000fe40000000f00 */
[-C--:B------:R-:W-:Y:S04]  /*bbf0*/  HMMA.16816.F32 R12, R116, R126.reuse, R12 ;  /* 0x0000007e740c723c */ /* 0x080fe8000000180c */
[----:B------:R1:W-:Y:S01]  /*bc00*/  MUFU.EX2 R198, R111 ;  /* 0x0000006f00c67308 */ /* 0x0003e20000000800 */
[----:B------:R-:W-:Y:S02]  /*bc10*/  MOV R133, R183 ;  /* 0x000000b700857202 */ /* 0x000fe40000000f00 */
[----:B------:R-:W-:Y:S01]  /*bc20*/  MOV R134, R185 ;  /* 0x000000b900867202 */ /* 0x000fe20000000f00 */
[C---:B------:R-:W-:Y:S01]  /*bc30*/  HMMA.16816.F32 R16, R112.reuse, R126, R16 ;  /* 0x0000007e7010723c */ /* 0x040fe20000001810 */
[----:B------:R-:W3:Y:S03]  /*bc40*/  LDSM.16.MT88.4 R124, [R221+0xa400] ;  /* 0x00a40000dd7c783b */ /* 0x000ee60000004200 */
[----:B------:R-:W-:Y:S04]  /*bc50*/  MOV R218, R137 ;  /* 0x0000008900da7202 */ /* 0x000fe80000000f00 */
[-C--:B------:R-:W-:Y:S08]  /*bc60*/  HMMA.16816.F32 R20, R112, R128.reuse, R20 ;  /* 0x000000807014723c */ /* 0x080ff00000001814 */
[C---:B------:R-:W-:Y:S04]  /*bc70*/  HMMA.16816.F32 R24, R116.reuse, R128, R24 ;  /* 0x000000807418723c */ /* 0x040fe80000001818 */
[----:B-1----:R-:W-:Y:S01]  /*bc80*/  FFMA.FTZ R111, R231, c[0x0][0x23c], -R110 ;  /* 0x00008f00e76f7a23 */ /* 0x002fe2000001086e */
[----:B------:R-:W-:Y:S03]  /*bc90*/  MOV R231, R187 ;  /* 0x000000bb00e77202 */ /* 0x000fe60000000f00 */
[-C--:B------:R-:W-:Y:S01]  /*bca0*/  HMMA.16816.F32 R28, R116, R130.reuse, R28 ;  /* 0x00000082741c723c */ /* 0x080fe2000000181c */
[----:B------:R1:W-:Y:S07]  /*bcb0*/  MUFU.EX2 R197, R111 ;  /* 0x0000006f00c57308 */ /* 0x0003ee0000000800 */
[C---:B------:R-:W-:Y:S01]  /*bcc0*/  HMMA.16816.F32 R32, R112.reuse, R130, R32 ;  /* 0x000000827020723c */ /* 0x040fe20000001820 */
[----:B------:R-:W4:Y:S07]  /*bcd0*/  LDSM.16.MT88.4 R128, [R220+0xb400] ;  /* 0x00b40000dc80783b */ /* 0x000f2e0000004200 */
[-C--:B--2---:R-:W-:Y:S08]  /*bce0*/  HMMA.16816.F32 R36, R112, R120.reuse, R36 ;  /* 0x000000787024723c */ /* 0x084ff00000001824 */
[C---:B------:R-:W-:Y:S04]  /*bcf0*/  HMMA.16816.F32 R40, R116.reuse, R120, R40 ;  /* 0x000000787428723c */ /* 0x040fe80000001828 */
[--C-:B-1----:R-:W-:Y:S01]  /*bd00*/  FFMA.FTZ R111, R233, c[0x0][0x23c], -R105.reuse ;  /* 0x00008f00e96f7a23 */ /* 0x102fe20000010869 */
[----:B------:R-:W-:Y:S03]  /*bd10*/  MOV R233, R188 ;  /* 0x000000bc00e97202 */ /* 0x000fe60000000f00 */
[-C--:B------:R-:W-:Y:S01]  /*bd20*/  HMMA.16816.F32 R44, R116, R122.reuse, R44 ;  /* 0x0000007a742c723c */ /* 0x080fe2000000182c */
[----:B------:R1:W-:Y:S07]  /*bd30*/  MUFU.EX2 R196, R111 ;  /* 0x0000006f00c47308 */ /* 0x0003ee0000000800 */
[C---:B------:R-:W-:Y:S01]  /*bd40*/  HMMA.16816.F32 R48, R112.reuse, R122, R48 ;  /* 0x0000007a7030723c */ /* 0x040fe20000001830 */
[----:B------:R-:W2:Y:S07]  /*bd50*/  LDSM.16.MT88.4 R120, [R221+0xb400] ;  /* 0x00b40000dd78783b */ /* 0x000eae0000004200 */
[-C--:B---3--:R-:W-:Y:S08]  /*bd60*/  HMMA.16816.F32 R52, R112, R124.reuse, R52 ;  /* 0x0000007c7034723c */ /* 0x088ff00000001834 */
[C---:B------:R-:W-:Y:S04]  /*bd70*/  HMMA.16816.F32 R56, R116.reuse, R124, R56 ;  /* 0x0000007c7438723c */ /* 0x040fe80000001838 */
[----:B-1----:R-:W-:Y:S01]  /*bd80*/  FFMA.FTZ R111, R232, c[0x0][0x23c], -R105 ;  /* 0x00008f00e86f7a23 */ /* 0x002fe20000010869 */
[----:B------:R-:W-:Y:S02]  /*bd90*/  MOV R232, R189 ;  /* 0x000000bd00e87202 */ /* 0x000fe40000000f00 */
[----:B------:R-:W-:Y:S01]  /*bda0*/  FFMA.FTZ R124, R217, c[0x0][0x23c], -R107 ;  /* 0x00008f00d97c7a23 */ /* 0x000fe2000001086b */
[-C--:B------:R-:W-:Y:S01]  /*bdb0*/  HMMA.16816.F32 R60, R116, R126.reuse, R60 ;  /* 0x0000007e743c723c */ /* 0x080fe2000000183c */
[----:B------:R1:W-:Y:S03]  /*bdc0*/  MUFU.EX2 R195, R111 ;  /* 0x0000006f00c37308 */ /* 0x0003e60000000800 */
[----:B------:R-:W-:Y:S04]  /*bdd0*/  MOV R217, R138 ;  /* 0x0000008a00d97202 */ /* 0x000fe80000000f00 */
[C---:B------:R-:W-:Y:S03]  /*bde0*/  HMMA.16816.F32 R64, R112.reuse, R126, R64 ;  /* 0x0000007e7040723c */ /* 0x040fe60000001840 */
[----:B------:R3:W5:Y:S05]  /*bdf0*/  MUFU.EX2 R203, R124 ;  /* 0x0000007c00cb7308 */ /* 0x00076a0000000800 */
[-C--:B----4-:R-:W-:Y:S08]  /*be00*/  HMMA.16816.F32 R68, R112, R128.reuse, R68 ;  /* 0x000000807044723c */ /* 0x090ff00000001844 */
[C---:B------:R-:W-:Y:S04]  /*be10*/  HMMA.16816.F32 R72, R116.reuse, R128, R72 ;  /* 0x000000807448723c */ /* 0x040fe80000001848 */
[--C-:B-1----:R-:W-:Y:S01]  /*be20*/  FFMA.FTZ R111, R234, c[0x0][0x23c], -R106.reuse ;  /* 0x00008f00ea6f7a23 */ /* 0x102fe2000001086a */
[----:B------:R-:W-:Y:S03]  /*be30*/  MOV R234, R191 ;  /* 0x000000bf00ea7202 */ /* 0x000fe60000000f00 */
[-C--:B------:R-:W-:Y:S01]  /*be40*/  HMMA.16816.F32 R76, R116, R130.reuse, R76 ;  /* 0x00000082744c723c */ /* 0x080fe2000000184c */
[----:B------:R1:W-:Y:S01]  /*be50*/  MUFU.EX2 R193, R111 ;  /* 0x0000006f00c17308 */ /* 0x0003e20000000800 */
[----:B---3--:R-:W3:Y:S06]  /*be60*/  LDSM.16.MT88.4 R124, [R220+0x9800] ;  /* 0x00980000dc7c783b */ /* 0x008eec0000004200 */
[C---:B------:R-:W-:Y:S02]  /*be70*/  HMMA.16816.F32 R80, R112.reuse, R130, R80 ;  /* 0x000000827050723c */ /* 0x040fe40000001850 */
[----:B------:R-:W4:Y:S06]  /*be80*/  LDSM.16.MT88.4 R128, [R221+0x9800] ;  /* 0x00980000dd80783b */ /* 0x000f2c0000004200 */
[-C--:B--2---:R-:W-:Y:S08]  /*be90*/  HMMA.16816.F32 R84, R112, R120.reuse, R84 ;  /* 0x000000787054723c */ /* 0x084ff00000001854 */
[C---:B------:R-:W-:Y:S04]  /*bea0*/  HMMA.16816.F32 R88, R116.reuse, R120, R88 ;  /* 0x000000787458723c */ /* 0x040fe80000001858 */
[--C-:B-1----:R-:W-:Y:S01]  /*beb0*/  FFMA.FTZ R111, R235, c[0x0][0x23c], -R106.reuse ;  /* 0x00008f00eb6f7a23 */ /* 0x102fe2000001086a */
[----:B------:R-:W-:Y:S03]  /*bec0*/  MOV R235, R190 ;  /* 0x000000be00eb7202 */ /* 0x000fe60000000f00 */
[-C--:B------:R-:W-:Y:S01]  /*bed0*/  HMMA.16816.F32 R92, R116, R122.reuse, R92 ;  /* 0x0000007a745c723c */ /* 0x080fe2000000185c */
[----:B------:R1:W-:Y:S06]  /*bee0*/  MUFU.EX2 R194, R111 ;  /* 0x0000006f00c27308 */ /* 0x0003ec0000000800 */
[----:B-----5:R-:W-:Y:S01]  /*bef0*/  F2FP.PACK_AB R116, R203, R204 ;  /* 0x000000cccb74723e */ /* 0x020fe200000000ff */
[----:B------:R-:W-:Y:S01]  /*bf00*/  HMMA.16816.F32 R96, R112, R122, R96 ;  /* 0x0000007a7060723c */ /* 0x000fe20000001860 */
[----:B------:R-:W2:Y:S03]  /*bf10*/  LDSM.16.MT88.4 R120, [R220+0xa800] ;  /* 0x00a80000dc78783b */ /* 0x000ea60000004200 */
[----:B------:R-:W-:Y:S02]  /*bf20*/  F2FP.PACK_AB R117, R202, R201 ;  /* 0x000000c9ca75723e */ /* 0x000fe400000000ff */
[----:B------:R-:W-:Y:S02]  /*bf30*/  F2FP.PACK_AB R118, R200, R199 ;  /* 0x000000c7c876723e */ /* 0x000fe400000000ff */
[----:B------:R-:W-:Y:S04]  /*bf40*/  F2FP.PACK_AB R112, R242, R243 ;  /* 0x000000f3f270723e */ /* 0x000fe800000000ff */
[----:B------:R-:W-:Y:S02]  /*bf50*/  F2FP.PACK_AB R113, R212, R213 ;  /* 0x000000d5d471723e */ /* 0x000fe400000000ff */
[----:B------:R-:W-:Y:S02]  /*bf60*/  F2FP.PACK_AB R114, R207, R208 ;  /* 0x000000d0cf72723e */ /* 0x000fe400000000ff */
[----:B------:R-:W-:Y:S01]  /*bf70*/  F2FP.PACK_AB R115, R205, R206 ;  /* 0x000000cecd73723e */ /* 0x000fe200000000ff */
[--C-:B-1----:R-:W-:Y:S01]  /*bf80*/  FFMA.FTZ R111, R176, c[0x0][0x23c], -R105.reuse ;  /* 0x00008f00b06f7a23 */ /* 0x102fe20000010869 */
[----:B------:R-:W-:Y:S01]  /*bf90*/  F2FP.PACK_AB R119, R197, R198 ;  /* 0x000000c6c577723e */ /* 0x000fe200000000ff */
[----:B------:R-:W-:Y:S02]  /*bfa0*/  FFMA.FTZ R105, R177, c[0x0][0x23c], -R105 ;  /* 0x00008f00b1697a23 */ /* 0x000fe40000010869 */
[----:B------:R-:W-:Y:S02]  /*bfb0*/  MUFU.EX2 R192, R111 ;  /* 0x0000006f00c07308 */ /* 0x000fe40000000800 */
[-C--:B---3--:R-:W-:Y:S08]  /*bfc0*/  HMMA.16816.F32 R4, R112, R124.reuse, R4 ;  /* 0x0000007c7004723c */ /* 0x088ff00000001804 */
[C---:B------:R-:W-:Y:S01]  /*bfd0*/  HMMA.16816.F32 R8, R116.reuse, R124, R8 ;  /* 0x0000007c7408723c */ /* 0x040fe20000001808 */
[----:B------:R1:W-:Y:S07]  /*bfe0*/  MUFU.EX2 R191, R105 ;  /* 0x0000006900bf7308 */ /* 0x0003ee0000000800 */
[-C--:B------:R-:W-:Y:S08]  /*bff0*/  HMMA.16816.F32 R12, R116, R126.reuse, R12 ;  /* 0x0000007e740c723c */ /* 0x080ff0000000180c */
[C---:B------:R-:W-:Y:S01]  /*c000*/  HMMA.16816.F32 R16, R112.reuse, R126, R16 ;  /* 0x0000007e7010723c */ /* 0x040fe20000001810 */
[----:B------:R-:W3:Y:S07]  /*c010*/  LDSM.16.MT88.4 R124, [R221+0xa800] ;  /* 0x00a80000dd7c783b */ /* 0x000eee0000004200 */
[-C--:B----4-:R-:W-:Y:S04]  /*c020*/  HMMA.16816.F32 R20, R112, R128.reuse, R20 ;  /* 0x000000807014723c */ /* 0x090fe80000001814 */
[--C-:B-1----:R-:W-:Y:S02]  /*c030*/  FFMA.FTZ R105, R178, c[0x0][0x23c], -R106.reuse ;  /* 0x00008f00b2697a23 */ /* 0x102fe4000001086a */
[----:B------:R-:W-:Y:S02]  /*c040*/  FFMA.FTZ R106, R179, c[0x0][0x23c], -R106 ;  /* 0x00008f00b36a7a23 */ /* 0x000fe4000001086a */
[C---:B------:R-:W-:Y:S01]  /*c050*/  HMMA.16816.F32 R24, R116.reuse, R128, R24 ;  /* 0x000000807418723c */ /* 0x040fe20000001818 */
[----:B------:R1:W-:Y:S07]  /*c060*/  MUFU.EX2 R190, R105 ;  /* 0x0000006900be7308 */ /* 0x0003ee0000000800 */
[-C--:B------:R-:W-:Y:S03]  /*c070*/  HMMA.16816.F32 R28, R116, R130.reuse, R28 ;  /* 0x00000082741c723c */ /* 0x080fe6000000181c */
[----:B------:R-:W4:Y:S05]  /*c080*/  MUFU.EX2 R189, R106 ;  /* 0x0000006a00bd7308 */ /* 0x000f2a0000000800 */
[C---:B------:R-:W-:Y:S01]  /*c090*/  HMMA.16816.F32 R32, R112.reuse, R130, R32 ;  /* 0x000000827020723c */ /* 0x040fe20000001820 */
[----:B------:R-:W5:Y:S04]  /*c0a0*/  LDSM.16.MT88.4 R128, [R220+0xb800] ;  /* 0x00b80000dc80783b */ /* 0x000f680000004200 */
[----:B------:R3:W-:Y:S03]  /*c0b0*/  MUFU.EX2 R106, R108 ;  /* 0x0000006c006a7308 */ /* 0x0007e60000000800 */
[-C--:B--2---:R-:W-:Y:S04]  /*c0c0*/  HMMA.16816.F32 R36, R112, R120.reuse, R36 ;  /* 0x000000787024723c */ /* 0x084fe80000001824 */
[--C-:B-1----:R-:W-:Y:S01]  /*c0d0*/  FFMA.FTZ R105, R236, c[0x0][0x23c], -R107.reuse ;  /* 0x00008f00ec697a23 */ /* 0x102fe2000001086b */
[----:B------:R-:W-:Y:S03]  /*c0e0*/  MOV R236, R184 ;  /* 0x000000b800ec7202 */ /* 0x000fe60000000f00 */
[C---:B------:R-:W-:Y:S01]  /*c0f0*/  HMMA.16816.F32 R40, R116.reuse, R120, R40 ;  /* 0x000000787428723c */ /* 0x040fe20000001828 */
[----:B------:R1:W-:Y:S03]  /*c100*/  MUFU.EX2 R188, R105 ;  /* 0x0000006900bc7308 */ /* 0x0003e60000000800 */
[----:B----4-:R-:W-:Y:S04]  /*c110*/  F2FP.PACK_AB R111, R189, R190 ;  /* 0x000000bebd6f723e */ /* 0x010fe800000000ff */
[-C--:B------:R-:W-:Y:S04]  /*c120*/  HMMA.16816.F32 R44, R116, R122.reuse, R44 ;  /* 0x0000007a742c723c */ /* 0x080fe8000000182c */
[----:B---3--:R-:W-:Y:S04]  /*c130*/  F2FP.PACK_AB R108, R195, R196 ;  /* 0x000000c4c36c723e */ /* 0x008fe800000000ff */
[C---:B------:R-:W-:Y:S01]  /*c140*/  HMMA.16816.F32 R48, R112.reuse, R122, R48 ;  /* 0x0000007a7030723c */ /* 0x040fe20000001830 */
[----:B------:R-:W2:Y:S07]  /*c150*/  LDSM.16.MT88.4 R120, [R221+0xb800] ;  /* 0x00b80000dd78783b */ /* 0x000eae0000004200 */
[-C--:B------:R-:W-:Y:S04]  /*c160*/  HMMA.16816.F32 R52, R112, R124.reuse, R52 ;  /* 0x0000007c7034723c */ /* 0x080fe80000001834 */
[--C-:B-1----:R-:W-:Y:S01]  /*c170*/  FFMA.FTZ R105, R237, c[0x0][0x23c], -R107.reuse ;  /* 0x00008f00ed697a23 */ /* 0x102fe2000001086b */
[----:B------:R-:W-:Y:S03]  /*c180*/  MOV R237, R186 ;  /* 0x000000ba00ed7202 */ /* 0x000fe60000000f00 */
[C---:B------:R-:W-:Y:S01]  /*c190*/  HMMA.16816.F32 R56, R116.reuse, R124, R56 ;  /* 0x0000007c7438723c */ /* 0x040fe20000001838 */
[----:B------:R1:W3:Y:S07]  /*c1a0*/  MUFU.EX2 R187, R105 ;  /* 0x0000006900bb7308 */ /* 0x0002ee0000000800 */
[-C--:B------:R-:W-:Y:S08]  /*c1b0*/  HMMA.16816.F32 R60, R116, R126.reuse, R60 ;  /* 0x0000007e743c723c */ /* 0x080ff0000000183c */
[C---:B------:R-:W-:Y:S01]  /*c1c0*/  HMMA.16816.F32 R64, R112.reuse, R126, R64 ;  /* 0x0000007e7040723c */ /* 0x040fe20000001840 */
[----:B------:R-:W4:Y:S07]  /*c1d0*/  LDSM.16.MT88.4 R124, [R220+0x9c00] ;  /* 0x009c0000dc7c783b */ /* 0x000f2e0000004200 */
[-C--:B-----5:R-:W-:Y:S04]  /*c1e0*/  HMMA.16816.F32 R68, R112, R128.reuse, R68 ;  /* 0x000000807044723c */ /* 0x0a0fe80000001844 */
[--C-:B-1----:R-:W-:Y:S01]  /*c1f0*/  FFMA.FTZ R105, R239, c[0x0][0x23c], -R110.reuse ;  /* 0x00008f00ef697a23 */ /* 0x102fe2000001086e */
[----:B---3--:R-:W-:Y:S01]  /*c200*/  F2FP.PACK_AB R176, R187, R188 ;  /* 0x000000bcbbb0723e */ /* 0x008fe200000000ff */
[----:B------:R-:W3:Y:S02]  /*c210*/  LDL.LU R239, [R1+0x1c] ;  /* 0x00001c0001ef7983 */ /* 0x000ee40000300800 */
[C---:B------:R-:W-:Y:S01]  /*c220*/  HMMA.16816.F32 R72, R116.reuse, R128, R72 ;  /* 0x000000807448723c */ /* 0x040fe20000001848 */
[----:B------:R1:W-:Y:S07]  /*c230*/  MUFU.EX2 R186, R105 ;  /* 0x0000006900ba7308 */ /* 0x0003ee0000000800 */
[-C--:B------:R-:W-:Y:S08]  /*c240*/  HMMA.16816.F32 R76, R116, R130.reuse, R76 ;  /* 0x00000082744c723c */ /* 0x080ff0000000184c */
[C---:B------:R-:W-:Y:S08]  /*c250*/  HMMA.16816.F32 R80, R112.reuse, R130, R80 ;  /* 0x000000827050723c */ /* 0x040ff00000001850 */
[-C--:B--2---:R-:W-:Y:S04]  /*c260*/  HMMA.16816.F32 R84, R112, R120.reuse, R84 ;  /* 0x000000787054723c */ /* 0x084fe80000001854 */
[--C-:B-1----:R-:W-:Y:S01]  /*c270*/  FFMA.FTZ R105, R240, c[0x0][0x23c], -R110.reuse ;  /* 0x00008f00f0697a23 */ /* 0x102fe2000001086e */
[----:B------:R-:W-:Y:S01]  /*c280*/  MOV R240, R182 ;  /* 0x000000b600f07202 */ /* 0x000fe20000000f00 */
[----:B------:R-:W-:Y:S01]  /*c290*/  FFMA.FTZ R110, R109, c[0x0][0x23c], -R110 ;  /* 0x00008f006d6e7a23 */ /* 0x000fe2000001086e */
[----:B------:R-:W-:Y:S01]  /*c2a0*/  F2FP.PACK_AB R109, R194, R193 ;  /* 0x000000c1c26d723e */ /* 0x000fe200000000ff */
[C---:B------:R-:W-:Y:S01]  /*c2b0*/  HMMA.16816.F32 R88, R116.reuse, R120, R88 ;  /* 0x000000787458723c */ /* 0x040fe20000001858 */
[----:B------:R1:W2:Y:S07]  /*c2c0*/  MUFU.EX2 R185, R105 ;  /* 0x0000006900b97308 */ /* 0x0002ae0000000800 */
[-C--:B------:R-:W-:Y:S08]  /*c2d0*/  HMMA.16816.F32 R92, R116, R122.reuse, R92 ;  /* 0x0000007a745c723c */ /* 0x080ff0000000185c */
[----:B------:R-:W-:Y:S04]  /*c2e0*/  HMMA.16816.F32 R96, R112, R122, R96 ;  /* 0x0000007a7060723c */ /* 0x000fe80000001860 */
[--C-:B-1----:R-:W-:Y:S02]  /*c2f0*/  FFMA.FTZ R105, R241, c[0x0][0x23c], -R107.reuse ;  /* 0x00008f00f1697a23 */ /* 0x102fe4000001086b */
[----:B------:R-:W5:Y:S01]  /*c300*/  LDL.LU R241, [R1+0x18] ;  /* 0x0000180001f17983 */ /* 0x000f620000300800 */
[----:B------:R-:W-:Y:S01]  /*c310*/  FFMA.FTZ R107, R238, c[0x0][0x23c], -R107 ;  /* 0x00008f00ee6b7a23 */ /* 0x000fe2000001086b */
[----:B------:R-:W-:Y:S01]  /*c320*/  MUFU.EX2 R184, R105 ;  /* 0x0000006900b87308 */ /* 0x000fe20000000800 */
[----:B--2---:R-:W-:Y:S03]  /*c330*/  F2FP.PACK_AB R177, R185, R186 ;  /* 0x000000bab9b1723e */ /* 0x004fe600000000ff */
[----:B------:R-:W-:Y:S02]  /*c340*/  MOV R238, R181 ;  /* 0x000000b500ee7202 */ /* 0x000fe40000000f00 */
[----:B------:R-:W1:Y:S04]  /*c350*/  LDSM.16.MT88.4 R180, [R220+0xbc00] ;  /* 0x00bc0000dcb4783b */ /* 0x000e680000004200 */
[----:B------:R2:W2:Y:S10]  /*c360*/  MUFU.EX2 R105, R110 ;  /* 0x0000006e00697308 */ /* 0x0004b40000000800 */
[----:B------:R-:W1:Y:S01]  /*c370*/  MUFU.EX2 R107, R107 ;  /* 0x0000006b006b7308 */ /* 0x000e620000000800 */
[----:B--2---:R-:W-:Y:S02]  /*c380*/  F2FP.PACK_AB R110, R191, R192 ;  /* 0x000000c0bf6e723e */ /* 0x004fe400000000ff */
[----:B------:R-:W-:Y:S05]  /*c390*/  F2FP.PACK_AB R179, R105, R106 ;  /* 0x0000006a69b3723e */ /* 0x000fea00000000ff */
[-C--:B----4-:R-:W-:Y:S01]  /*c3a0*/  HMMA.16816.F32 R116, R108, R124.reuse, R4 ;  /* 0x0000007c6c74723c */ /* 0x090fe20000001804 */
[----:B------:R-:W2:Y:S04]  /*c3b0*/  LDSM.16.MT88.4 R4, [R221+0xbc00] ;  /* 0x00bc0000dd04783b */ /* 0x000ea80000004200 */
[----:B-1----:R-:W-:Y:S07]  /*c3c0*/  F2FP.PACK_AB R178, R107, R184 ;  /* 0x000000b86bb2723e */ /* 0x002fee00000000ff */
[C---:B------:R-:W-:Y:S01]  /*c3d0*/  HMMA.16816.F32 R112, R176.reuse, R124, R8 ;  /* 0x0000007cb070723c */ /* 0x040fe20000001808 */
[----:B------:R-:W4:Y:S04]  /*c3e0*/  LDL.LU R9, [R1+0x10] ;  /* 0x0000100001097983 */ /* 0x000f280000300800 */
[----:B------:R-:W4:Y:S02]  /*c3f0*/  LDL.LU R11, [R1+0x14] ;  /* 0x00001400010b7983 */ /* 0x000f240000300800 */
[----:B------:R-:W-:Y:S01]  /*c400*/  MOV R10, R133 ;  /* 0x00000085000a7202 */ /* 0x000fe20000000f00 */
[-C--:B------:R-:W-:Y:S04]  /*c410*/  HMMA.16816.F32 R120, R176, R126.reuse, R12 ;  /* 0x0000007eb078723c */ /* 0x080fe8000000180c */
[----:B------:R-:W-:Y:S04]  /*c420*/  MOV R8, R134 ;  /* 0x0000008600087202 */ /* 0x000fe80000000f00 */
        /* <DEDUP_REMOVED lines=20> */
[----:B------:R-:W-:Y:S04]  /*c570*/  HMMA.16816.F32 R96, R108, R6, R96 ;  /* 0x000000066c60723c */ /* 0x000fe80000001860 */
[----:B---3--:R-:W-:Y:S04]  /*c580*/  FFMA.FTZ R0, R0, R239, R240 ;  /* 0x000000ef00007223 */ /* 0x008fe800000100f0 */
[----:B------:R-:W-:Y:S04]  /*c590*/  FADD.FTZ R0, R234, R0 ;  /* 0x00000000ea007221 */ /* 0x000fe80000010000 */
[----:B------:R-:W-:Y:S04]  /*c5a0*/  FADD.FTZ R0, R230, R0 ;  /* 0x00000000e6007221 */ /* 0x000fe80000010000 */
[----:B------:R-:W-:Y:S04]  /*c5b0*/  FADD.FTZ R0, R218, R0 ;  /* 0x00000000da007221 */ /* 0x000fe80000010000 */
[----:B------:R-:W-:Y:S04]  /*c5c0*/  FADD.FTZ R0, R249, R0 ;  /* 0x00000000f9007221 */ /* 0x000fe80000010000 */
[----:B------:R-:W-:Y:S04]  /*c5d0*/  FADD.FTZ R0, R248, R0 ;  /* 0x00000000f8007221 */ /* 0x000fe80000010000 */
[----:B------:R-:W-:Y:S02]  /*c5e0*/  FADD.FTZ R0, R245, R0 ;  /* 0x00000000f5007221 */ /* 0x000fe40000010000 */
[----:B-----5:R-:W-:Y:S04]  /*c5f0*/  FFMA.FTZ R2, R2, R241, R238 ;  /* 0x000000f102027223 */ /* 0x020fe800000100ee */
[----:B------:R-:W-:Y:S04]  /*c600*/  FADD.FTZ R2, R235, R2 ;  /* 0x00000002eb027221 */ /* 0x000fe80000010000 */
[----:B------:R-:W-:Y:S04]  /*c610*/  FADD.FTZ R2, R231, R2 ;  /* 0x00000002e7027221 */ /* 0x000fe80000010000 */
[----:B------:R-:W-:Y:S04]  /*c620*/  FADD.FTZ R2, R219, R2 ;  /* 0x00000002db027221 */ /* 0x000fe80000010000 */
[----:B------:R-:W-:Y:S04]  /*c630*/  FADD.FTZ R2, R251, R2 ;  /* 0x00000002fb027221 */ /* 0x000fe80000010000 */
[----:B------:R-:W-:Y:S04]  /*c640*/  FADD.FTZ R2, R250, R2 ;  /* 0x00000002fa027221 */ /* 0x000fe80000010000 */
[----:B------:R-:W-:Y:S02]  /*c650*/  FADD.FTZ R2, R247, R2 ;  /* 0x00000002f7027221 */ /* 0x000fe40000010000 */
[----:B----4-:R-:W-:Y:S02]  /*c660*/  FFMA.FTZ R101, R101, R9, R8 ;  /* 0x0000000965657223 */ /* 0x010fe40000010008 */
[----:B------:R-:W-:Y:S02]  /*c670*/  FFMA.FTZ R100, R100, R11, R10 ;  /* 0x0000000b64647223 */ /* 0x000fe4000001000a */
[----:B------:R-:W-:Y:S02]  /*c680*/  FADD.FTZ R8, R237, R101 ;  /* 0x00000065ed087221 */ /* 0x000fe40000010000 */
[----:B------:R-:W-:Y:S01]  /*c690*/  FADD.FTZ R9, R236, R100 ;  /* 0x00000064ec097221 */ /* 0x000fe20000010000 */
[----:B------:R-:W-:Y:S01]  /*c6a0*/  MOV R100, R104 ;  /* 0x0000006800647202 */ /* 0x000fe20000000f00 */
        /* <DEDUP_REMOVED lines=41> */
[----:B------:R1:W-:Y:S01]  /*c940*/  STL [R1+0x10], R6 ;  /* 0x0000100601007387 */ /* 0x0003e20000100800 */
[----:B------:R-:W-:Y:S02]  /*c950*/  FADD.FTZ R2, R184, R0 ;  /* 0x00000000b8027221 */ /* 0x000fe40000010000 */
[----:B------:R-:W-:Y:S01]  /*c960*/  FADD.FTZ R0, R106, R4 ;  /* 0x000000046a007221 */ /* 0x000fe20000010000 */
[----:B------:R-:W-:Y:S01]  /*c970*/  MOV R106, R102 ;  /* 0x00000066006a7202 */ /* 0x000fe20000000f00 */
[----:B------:R-:W-:Y:S02]  /*c980*/  FADD.FTZ R4, R189, R5 ;  /* 0x00000005bd047221 */ /* 0x000fe40000010000 */
[----:B------:R-:W-:Y:S01]  /*c990*/  FADD.FTZ R2, R107, R2 ;  /* 0x000000026b027221 */ /* 0x000fe20000010000 */
[----:B------:R-:W-:Y:S01]  /*c9a0*/  MOV R107, R3 ;  /* 0x00000003006b7202 */ /* 0x000fe20000000f00 */
[----:B------:R-:W-:Y:S01]  /*c9b0*/  FADD.FTZ R0, R105, R0 ;  /* 0x0000000069007221 */ /* 0x000fe20000010000 */
[----:B------:R1:W-:Y:S01]  /*c9c0*/  STL [R1+0x14], R4 ;  /* 0x0000140401007387 */ /* 0x0003e20000100800 */
[----:B------:R-:W-:Y:S03]  /*c9d0*/  MOV R105, R103 ;  /* 0x0000006700697202 */ /* 0x000fe60000000f00 */
[----:B------:R1:W-:Y:S04]  /*c9e0*/  STL [R1+0x18], R2 ;  /* 0x0000180201007387 */ /* 0x0003e80000100800 */
[----:B------:R1:W-:Y:S02]  /*c9f0*/  STL [R1+0x1c], R0 ;  /* 0x00001c0001007387 */ /* 0x0003e40000100800 */
[----:B-1----:R-:W-:-:S05]  /*ca00*/  @P0 BRA `(.L_x_327) ;  /* 0xffffc84000000947 */ /* 0x002fca000383ffff */
.L_x_326:
[----:B-1----:R-:W2:Y:S04]  /*ca10*/  LDL.LU R2, [R1+0x10] ;  /* 0x0000100001027983 */ /* 0x002ea80000300800 */
[----:B------:R-:W3:Y:S04]  /*ca20*/  LDL.LU R9, [R1+0x14] ;  /* 0x0000140001097983 */ /* 0x000ee80000300800 */
[----:B------:R-:W4:Y:S04]  /*ca30*/  LDL.LU R8, [R1+0x18] ;  /* 0x0000180001087983 */ /* 0x000f280000300800 */
[----:B------:R-:W5:Y:S01]  /*ca40*/  LDL.LU R7, [R1+0x1c] ;  /* 0x00001c0001077983 */ /* 0x000f620000300800 */
[----:B------:R-:W-:Y:S01]  /*ca50*/  ULDC.U8 UR4, c[0x0][0x329] ;  /* 0x0000ca4000047ab9 */ /* 0x000fe20000000000 */
[----:B------:R-:W-:Y:S01]  /*ca60*/  BSSY B0, `(.L_x_330) ;  /* 0x0000161000007945 */ /* 0x000fe20003800000 */
[----:B------:R-:W-:Y:S01]  /*ca70*/  ISETP.NE.AND P0, PT, RZ, UR4, PT ;  /* 0x00000004ff007c0c */ /* 0x000fe2000bf05270 */
[----:B------:R-:W-:-:S02]  /*ca80*/  ULDC.U8 UR5, c[0x0][0x328] ;  /* 0x0000ca0000057ab9 */ /* 0x000fc40000000000 */
[----:B------:R-:W-:-:S10]  /*ca90*/  ISETP.NE.AND P1, PT, RZ, UR5, PT ;  /* 0x00000005ff007c0c */ /* 0x000fd4000bf25270 */
[----:B------:R-:W-:-:S05]  /*caa0*/  @P0 MOV R105, c[0x0][0x210] ;  /* 0x0000840000690a02 */ /* 0x000fca0000000f00 */
[----:B------:R-:W-:Y:S01]  /*cab0*/  @P0 IMAD R105, R105, c[0x0][0x214], RZ ;  /* 0x0000850069690a24 */ /* 0x000fe200078e02ff */
[----:B--2---:R-:W1:Y:S04]  /*cac0*/  SHFL.BFLY PT, R0, R2, 0x2, 0x1f ;  /* 0x0c401f0002007f89 */ /* 0x004e6800000e0000 */
[----:B---3--:R-:W2:Y:S04]  /*cad0*/  SHFL.BFLY PT, R4, R9, 0x2, 0x1f ;  /* 0x0c401f0009047f89 */ /* 0x008ea800000e0000 */
[----:B----4-:R-:W3:Y:S04]  /*cae0*/  SHFL.BFLY PT, R5, R8, 0x2, 0x1f ;  /* 0x0c401f0008057f89 */ /* 0x010ee800000e0000 */
[----:B-----5:R-:W-:Y:S01]  /*caf0*/  SHFL.BFLY PT, R6, R7, 0x2, 0x1f ;  /* 0x0c401f0007067f89 */ /* 0x020fe200000e0000 */
[----:B-1----:R-:W-:-:S02]  /*cb00*/  FADD.FTZ R0, R0, R2 ;  /* 0x0000000200007221 */ /* 0x002fc40000010000 */
[----:B--2---:R-:W-:-:S03]  /*cb10*/  FADD.FTZ R4, R4, R9 ;  /* 0x0000000904047221 */ /* 0x004fc60000010000 */
[----:B------:R-:W1:Y:S01]  /*cb20*/  SHFL.BFLY PT, R2, R0, 0x1, 0x1f ;  /* 0x0c201f0000027f89 */ /* 0x000e6200000e0000 */
[----:B---3--:R-:W-:-:S03]  /*cb30*/  FADD.FTZ R5, R5, R8 ;  /* 0x0000000805057221 */ /* 0x008fc60000010000 */
[----:B------:R-:W2:Y:S01]  /*cb40*/  SHFL.BFLY PT, R49, R4, 0x1, 0x1f ;  /* 0x0c201f0004317f89 */ /* 0x000ea200000e0000 */
[----:B------:R-:W-:-:S04]  /*cb50*/  @!P0 MOV R8, c[0x0][0x214] ;  /* 0x0000850000088a02 */ /* 0x000fc80000000f00 */
[----:B------:R-:W-:Y:S02]  /*cb60*/  @!P0 SEL R105, R8, c[0x0][0x234], !P1 ;  /* 0x00008d0008698a07 */ /* 0x000fe40004800000 */
[----:B------:R-:W-:Y:S01]  /*cb70*/  ISETP.NE.OR P1, PT, RZ, UR4, !P1 ;  /* 0x00000004ff007c0c */ /* 0x000fe2000cf25670 */
[----:B-1----:R-:W-:Y:S01]  /*cb80*/  FADD.FTZ R50, R0, R2 ;  /* 0x0000000200327221 */ /* 0x002fe20000010000 */
[----:B------:R-:W-:Y:S01]  /*cb90*/  MOV R0, 0x3f800000 ;  /* 0x3f80000000007802 */ /* 0x000fe20000000f00 */
[----:B------:R-:W-:Y:S02]  /*cba0*/  FADD.FTZ R2, R6, R7 ;  /* 0x0000000706027221 */ /* 0x000fe40000010000 */
[----:B------:R-:W1:Y:S01]  /*cbb0*/  SHFL.BFLY PT, R7, R5, 0x1, 0x1f ;  /* 0x0c201f0005077f89 */ /* 0x000e6200000e0000 */
[----:B------:R-:W-:Y:S01]  /*cbc0*/  FSETP.NE.FTZ.AND P6, PT, R50, RZ, PT ;  /* 0x000000ff3200720b */ /* 0x000fe20003fd5000 */
[----:B--2---:R-:W-:Y:S01]  /*cbd0*/  FADD.FTZ R49, R4, R49 ;  /* 0x0000003104317221 */ /* 0x004fe20000010000 */
[----:B------:R-:W-:Y:S01]  /*cbe0*/  MOV R4, 0x3f800000 ;  /* 0x3f80000000047802 */ /* 0x000fe20000000f00 */
[----:B------:R-:W2:Y:S03]  /*cbf0*/  SHFL.BFLY PT, R6, R2, 0x1, 0x1f ;  /* 0x0c201f0002067f89 */ /* 0x000ea600000e0000 */
[----:B------:R-:W-:-:S07]  /*cc00*/  FSETP.NE.FTZ.AND P5, PT, R49, RZ, PT ;  /* 0x000000ff3100720b */ /* 0x000fce0003fb5000 */
[----:B------:R-:W3:Y:S08]  /*cc10*/  @P6 MUFU.RCP R0, R50 ;  /* 0x0000003200006308 */ /* 0x000ef00000001000 */
[----:B------:R-:W-:Y:S01]  /*cc20*/  @P5 MUFU.RCP R4, R49 ;  /* 0x0000003100045308 */ /* 0x000fe20000001000 */
[----:B-1----:R-:W-:Y:S02]  /*cc30*/  FADD.FTZ R100, R5, R7 ;  /* 0x0000000705647221 */ /* 0x002fe40000010000 */
[----:B--2---:R-:W-:-:S03]  /*cc40*/  FADD.FTZ R101, R2, R6 ;  /* 0x0000000602657221 */ /* 0x004fc60000010000 */
[----:B------:R-:W-:Y:S01]  /*cc50*/  FSETP.NE.FTZ.AND P4, PT, R100, RZ, PT ;  /* 0x000000ff6400720b */ /* 0x000fe20003f95000 */
[C---:B---3--:R-:W-:Y:S01]  /*cc60*/  FMUL.FTZ R116, R0.reuse, R116 ;  /* 0x0000007400747220 */ /* 0x048fe20000410000 */
[----:B------:R-:W-:Y:S01]  /*cc70*/  MOV R2, 0x3f800000 ;  /* 0x3f80000000027802 */ /* 0x000fe20000000f00 */
[C---:B------:R-:W-:Y:S01]  /*cc80*/  FMUL.FTZ R46, R0.reuse, R117 ;  /* 0x00000075002e7220 */ /* 0x040fe20000410000 */
[----:B------:R-:W-:Y:S01]  /*cc90*/  FSETP.NE.FTZ.AND P3, PT, R101, RZ, PT ;  /* 0x000000ff6500720b */ /* 0x000fe20003f75000 */
[C---:B------:R-:W-:Y:S02]  /*cca0*/  FMUL.FTZ R124, R0.reuse, R124 ;  /* 0x0000007c007c7220 */ /* 0x040fe40000410000 */
[----:B------:R-:W-:Y:S01]  /*ccb0*/  FMUL.FTZ R44, R0, R125 ;  /* 0x0000007d002c7220 */ /* 0x000fe20000410000 */
[----:B------:R-:W-:Y:S01]  /*ccc0*/  F2FP.PACK_AB R46, R46, R116 ;  /* 0x000000742e2e723e */ /* 0x000fe200000000ff */
[C---:B------:R-:W-:Y:S02]  /*ccd0*/  FMUL.FTZ R128, R0.reuse, R128 ;  /* 0x0000008000807220 */ /* 0x040fe40000410000 */
[----:B------:R-:W-:Y:S01]  /*cce0*/  FMUL.FTZ R42, R0, R129 ;  /* 0x00000081002a7220 */ /* 0x000fe20000410000 */
[----:B------:R-:W-:Y:S01]  /*ccf0*/  F2FP.PACK_AB R44, R44, R124 ;  /* 0x0000007c2c2c723e */ /* 0x000fe200000000ff */
[----:B------:R-:W1:Y:S01]  /*cd00*/  @P4 MUFU.RCP R2, R100 ;  /* 0x0000006400024308 */ /* 0x000e620000001000 */
[----:B------:R-:W-:-:S02]  /*cd10*/  FMUL.FTZ R140, R0, R140 ;  /* 0x0000008c008c7220 */ /* 0x000fc40000410000 */
[----:B------:R-:W-:Y:S01]  /*cd20*/  FMUL.FTZ R39, R0, R141 ;  /* 0x0000008d00277220 */ /* 0x000fe20000410000 */
[----:B------:R-:W-:Y:S01]  /*cd30*/  F2FP.PACK_AB R42, R42, R128 ;  /* 0x000000802a2a723e */ /* 0x000fe200000000ff */
[C---:B------:R-:W-:Y:S02]  /*cd40*/  FMUL.FTZ R144, R0.reuse, R144 ;  /* 0x0000009000907220 */ /* 0x040fe40000410000 */
[C---:B------:R-:W-:Y:S01]  /*cd50*/  FMUL.FTZ R36, R0.reuse, R145 ;  /* 0x0000009100247220 */ /* 0x040fe20000410000 */
[----:B------:R-:W-:Y:S01]  /*cd60*/  F2FP.PACK_AB R39, R39, R140 ;  /* 0x0000008c2727723e */ /* 0x000fe200000000ff */
[C---:B------:R-:W-:Y:S02]  /*cd70*/  FMUL.FTZ R156, R0.reuse, R156 ;  /* 0x0000009c009c7220 */ /* 0x040fe40000410000 */
[----:B------:R-:W-:Y:S01]  /*cd80*/  FMUL.FTZ R32, R0, R157 ;  /* 0x0000009d00207220 */ /* 0x000fe20000410000 */
[----:B------:R-:W-:Y:S01]  /*cd90*/  F2FP.PACK_AB R36, R36, R144 ;  /* 0x000000902424723e */ /* 0x000fe200000000ff */
[----:B------:R-:W-:-:S02]  /*cda0*/  FMUL.FTZ R160, R0, R160 ;  /* 0x000000a000a07220 */ /* 0x000fc40000410000 */
[----:B------:R-:W-:Y:S01]  /*cdb0*/  FMUL.FTZ R29, R0, R161 ;  /* 0x000000a1001d7220 */ /* 0x000fe20000410000 */
[----:B------:R-:W-:Y:S01]  /*cdc0*/  F2FP.PACK_AB R32, R32, R156 ;  /* 0x0000009c2020723e */ /* 0x000fe200000000ff */
[----:B-1----:R-:W-:Y:S02]  /*cdd0*/  FMUL.FTZ R19, R2, R73 ;  /* 0x0000004902137220 */ /* 0x002fe40000410000 */
[----:B------:R-:W1:Y:S01]  /*cde0*/  S2R R73, SR_TID.X ;  /* 0x0000000000497919 */ /* 0x000e620000002100 */
[C---:B------:R-:W-:Y:S01]  /*cdf0*/  FMUL.FTZ R172, R0.reuse, R172 ;  /* 0x000000ac00ac7220 */ /* 0x040fe20000410000 */
[----:B------:R-:W-:Y:S01]  /*ce00*/  F2FP.PACK_AB R29, R29, R160 ;  /* 0x000000a01d1d723e */ /* 0x000fe200000000ff */
[C---:B------:R-:W-:Y:S02]  /*ce10*/  FMUL.FTZ R25, R0.reuse, R173 ;  /* 0x000000ad00197220 */ /* 0x040fe40000410000 */
        /* <DEDUP_REMOVED lines=11> */
[----:B------:R-:W-:Y:S01]  /*ced0*/  MOV R0, 0x3f800000 ;  /* 0x3f80000000007802 */ /* 0x000fe20000000f00 */
[C---:B------:R-:W-:Y:S01]  /*cee0*/  FMUL.FTZ R118, R4.reuse, R118 ;  /* 0x0000007604767220 */ /* 0x040fe20000410000 */
[----:B------:R-:W-:Y:S01]  /*cef0*/  F2FP.PACK_AB R13, R13, R84 ;  /* 0x000000540d0d723e */ /* 0x000fe200000000ff */
[C---:B------:R-:W-:Y:S01]  /*cf00*/  FMUL.FTZ R45, R4.reuse, R119 ;  /* 0x00000077042d7220 */ /* 0x040fe20000410000 */
[----:B-1----:R-:W-:Y:S01]  /*cf10*/  SHF.R.S32.HI R51, RZ, 0x1f, R73 ;  /* 0x0000001fff337819 */ /* 0x002fe20000011449 */
[C---:B------:R-:W-:Y:S01]  /*cf20*/  FMUL.FTZ R126, R4.reuse, R126 ;  /* 0x0000007e047e7220 */ /* 0x040fe20000410000 */
[----:B------:R-:W1:Y:S01]  /*cf30*/  @P3 MUFU.RCP R0, R101 ;  /* 0x0000006500003308 */ /* 0x000e620000001000 */
[C---:B------:R-:W-:Y:S01]  /*cf40*/  FMUL.FTZ R43, R4.reuse, R127 ;  /* 0x0000007f042b7220 */ /* 0x040fe20000410000 */
[----:B------:R-:W-:Y:S01]  /*cf50*/  F2FP.PACK_AB R45, R45, R118 ;  /* 0x000000762d2d723e */ /* 0x000fe200000000ff */
[C---:B------:R-:W-:Y:S01]  /*cf60*/  FMUL.FTZ R130, R4.reuse, R130 ;  /* 0x0000008204827220 */ /* 0x040fe20000410000 */
[----:B------:R-:W-:Y:S01]  /*cf70*/  F2FP.PACK_AB R9, R9, R96 ;  /* 0x000000600909723e */ /* 0x000fe200000000ff */
        /* <DEDUP_REMOVED lines=28> */
[C---:B------:R-:W-:Y:S01]  /*d140*/  LEA.HI R4, R51.reuse, R73, RZ, 0x2 ;  /* 0x0000004933047211 */ /* 0x040fe200078f10ff */
[C---:B-1----:R-:W-:Y:S01]  /*d150*/  FMUL.FTZ R115, R0.reuse, R115 ;  /* 0x0000007300737220 */ /* 0x042fe20000410000 */
[----:B------:R-:W-:Y:S01]  /*d160*/  LEA.HI R51, R51, R73, RZ, 0x5 ;  /* 0x0000004933337211 */ /* 0x000fe200078f28ff */
[----:B------:R-:W-:Y:S01]  /*d170*/  FMUL.FTZ R114, R0, R114 ;  /* 0x0000007200727220 */ /* 0x000fe20000410000 */
[----:B------:R-:W-:Y:S01]  /*d180*/  F2FP.PACK_AB R12, R12, R86 ;  /* 0x000000560c0c723e */ /* 0x000fe200000000ff */
[C---:B------:R-:W-:Y:S01]  /*d190*/  FMUL.FTZ R123, R0.reuse, R123 ;  /* 0x0000007b007b7220 */ /* 0x040fe20000410000 */
[----:B------:R-:W-:Y:S01]  /*d1a0*/  SHF.R.S32.HI R33, RZ, 0x5, R51 ;  /* 0x00000005ff217819 */ /* 0x000fe20000011433 */
[C---:B------:R-:W-:Y:S01]  /*d1b0*/  FMUL.FTZ R122, R0.reuse, R122 ;  /* 0x0000007a007a7220 */ /* 0x040fe20000410000 */
[----:B------:R-:W-:Y:S01]  /*d1c0*/  F2FP.PACK_AB R114, R115, R114 ;  /* 0x000000727372723e */ /* 0x000fe200000000ff */
[----:B------:R-:W-:Y:S01]  /*d1d0*/  FMUL.FTZ R135, R0, R135 ;  /* 0x0000008700877220 */ /* 0x000fe20000410000 */
[----:B------:R-:W-:Y:S01]  /*d1e0*/  F2FP.PACK_AB R8, R8, R98 ;  /* 0x000000620808723e */ /* 0x000fe200000000ff */
        /* <DEDUP_REMOVED lines=29> */
[----:B------:R-:W-:Y:S01]  /*d3c0*/  FMUL.FTZ R112, R2, R112 ;  /* 0x0000007002707220 */ /* 0x000fe20000410000 */
[----:B------:R-:W-:Y:S01]  /*d3d0*/  LOP3.LUT R4, R4, 0xfffffffc, RZ, 0xc0, !PT ;  /* 0xfffffffc04047812 */ /* 0x000fe200078ec0ff */
[C---:B------:R-:W-:Y:S01]  /*d3e0*/  FMUL.FTZ R48, R2.reuse, R113 ;  /* 0x0000007102307220 */ /* 0x040fe20000410000 */
[----:B------:R-:W-:Y:S01]  /*d3f0*/  F2FP.PACK_AB R10, R91, R10 ;  /* 0x0000000a5b0a723e */ /* 0x000fe200000000ff */
        /* <DEDUP_REMOVED lines=22> */
[C---:B------:R-:W-:Y:S01]  /*d560*/  FMUL.FTZ R76, R2.reuse, R76 ;  /* 0x0000004c024c7220 */ /* 0x040fe20000410000 */
[----:B------:R-:W-:Y:S01]  /*d570*/  F2FP.PACK_AB R23, R23, R168 ;  /* 0x000000a81717723e */ /* 0x000fe200000000ff */
[C---:B------:R-:W-:Y:S01]  /*d580*/  FMUL.FTZ R15, R2.reuse, R77 ;  /* 0x0000004d020f7220 */ /* 0x040fe20000410000 */
[----:B------:R-:W-:Y:S01]  /*d590*/  F2FP.PACK_AB R19, R19, R72 ;  /* 0x000000481313723e */ /* 0x000fe200000000ff */
[C---:B------:R-:W-:Y:S02]  /*d5a0*/  FMUL.FTZ R88, R2.reuse, R88 ;  /* 0x0000005802587220 */ /* 0x040fe40000410000 */
[C---:B------:R-:W-:Y:S01]  /*d5b0*/  FMUL.FTZ R11, R2.reuse, R89 ;  /* 0x00000059020b7220 */ /* 0x040fe20000410000 */
[----:B------:R-:W-:Y:S01]  /*d5c0*/  F2FP.PACK_AB R15, R15, R76 ;  /* 0x0000004c0f0f723e */ /* 0x000fe200000000ff */
[----:B------:R-:W-:-:S02]  /*d5d0*/  FMUL.FTZ R92, R2, R92 ;  /* 0x0000005c025c7220 */ /* 0x000fc40000410000 */
[----:B------:R-:W-:Y:S01]  /*d5e0*/  FMUL.FTZ R7, R2, R93 ;  /* 0x0000005d02077220 */ /* 0x000fe20000410000 */
[----:B------:R-:W-:Y:S02]  /*d5f0*/  SHF.R.S32.HI R2, RZ, 0x1f, R0 ;  /* 0x0000001fff027819 */ /* 0x000fe40000011400 */
[----:B------:R-:W-:Y:S02]  /*d600*/  F2FP.PACK_AB R11, R11, R88 ;  /* 0x000000580b0b723e */ /* 0x000fe400000000ff */
[----:B------:R-:W-:Y:S02]  /*d610*/  LEA.HI R2, R2, R0, RZ, 0x3 ;  /* 0x0000000002027211 */ /* 0x000fe400078f18ff */
[----:B------:R-:W-:Y:S02]  /*d620*/  F2FP.PACK_AB R7, R7, R92 ;  /* 0x0000005c0707723e */ /* 0x000fe400000000ff */
[----:B------:R-:W-:-:S04]  /*d630*/  LOP3.LUT R2, R2, 0xfffffff8, RZ, 0xc0, !PT ;  /* 0xfffffff802027812 */ /* 0x000fc800078ec0ff */
[----:B------:R-:W-:-:S04]  /*d640*/  IADD3 R2, R0, -R2, RZ ;  /* 0x8000000200027210 */ /* 0x000fc80007ffe0ff */
[----:B------:R-:W-:-:S04]  /*d650*/  LEA.HI R0, R2, R2, RZ, 0x1 ;  /* 0x0000000202007211 */ /* 0x000fc800078f08ff */
[----:B------:R-:W-:Y:S02]  /*d660*/  SHF.R.S32.HI R6, RZ, 0x1, R0 ;  /* 0x00000001ff067819 */ /* 0x000fe40000011400 */
[----:B------:R-:W-:Y:S02]  /*d670*/  LOP3.LUT R5, R0, 0x3fffffe, RZ, 0xc0, !PT ;  /* 0x03fffffe00057812 */ /* 0x000fe400078ec0ff */
[----:B------:R-:W-:Y:S02]  /*d680*/  IADD3 R0, -R4, R73, RZ ;  /* 0x0000004904007210 */ /* 0x000fe40007ffe1ff */
[----:B------:R-:W-:Y:S02]  /*d690*/  SHF.L.U32 R4, R6, 0x6, RZ ;  /* 0x0000000606047819 */ /* 0x000fe400000006ff */
[----:B------:R-:W-:Y:S02]  /*d6a0*/  IADD3 R2, R2, -R5, RZ ;  /* 0x8000000502027210 */ /* 0x000fe40007ffe0ff */
[----:B------:R-:W-:-:S02]  /*d6b0*/  LEA R0, R33, R0, 0x8 ;  /* 0x0000000021007211 */ /* 0x000fc400078e40ff */
[----:B------:R-:W-:Y:S02]  /*d6c0*/  LOP3.LUT R5, R4, 0xc0, RZ, 0xc0, !PT ;  /* 0x000000c004057812 */ /* 0x000fe400078ec0ff */
[----:B------:R-:W-:Y:S02]  /*d6d0*/  LOP3.LUT R4, R6, 0x1, RZ, 0xc0, !PT ;  /* 0x0000000106047812 */ /* 0x000fe400078ec0ff */
[----:B------:R-:W-:Y:S02]  /*d6e0*/  LEA R0, R2, R0, 0x4 ;  /* 0x0000000002007211 */ /* 0x000fe400078e20ff */
[----:B------:R-:W-:Y:S02]  /*d6f0*/  LEA.HI R2, R5, R5, RZ, 0x1d ;  /* 0x0000000505027211 */ /* 0x000fe400078fe8ff */
[----:B------:R-:W-:Y:S02]  /*d700*/  ISETP.NE.U32.AND P2, PT, R4, 0x1, PT ;  /* 0x000000010400780c */ /* 0x000fe40003f45070 */
[----:B------:R-:W-:-:S02]  /*d710*/  LEA R0, R0, R2, 0x1 ;  /* 0x0000000200007211 */ /* 0x000fc400078e08ff */
[----:B------:R-:W-:Y:S02]  /*d720*/  MOV R4, 0x20 ;  /* 0x0000002000047802 */ /* 0x000fe40000000f00 */
[----:B------:R-:W-:-:S04]  /*d730*/  SHF.L.U32 R0, R0, 0x1, RZ ;  /* 0x0000000100007819 */ /* 0x000fc800000006ff */
[C---:B------:R-:W-:Y:S01]  /*d740*/  IADD3 R2, R0.reuse, -0x10, RZ ;  /* 0xfffffff000027810 */ /* 0x040fe20007ffe0ff */
[----:B------:R-:W-:Y:S02]  /*d750*/  STS [R0], R46 ;  /* 0x0000002e00007388 */ /* 0x000fe40000000800 */
[----:B------:R-:W-:Y:S02]  /*d760*/  @P2 IADD3 R2, R0, 0x10, RZ ;  /* 0x0000001000022810 */ /* 0x000fe40007ffe0ff */
[----:B------:R-:W-:Y:S01]  /*d770*/  LOP3.LUT P2, RZ, R6, 0x2, RZ, 0xc0, !PT ;  /* 0x0000000206ff7812 */ /* 0x000fe2000784c0ff */
[----:B------:R-:W-:Y:S01]  /*d780*/  STS [R0+0x200], R45 ;  /* 0x0002002d00007388 */ /* 0x000fe20000000800 */
[----:B------:R-:W-:Y:S02]  /*d790*/  F2FP.PACK_AB R6, R95, R94 ;  /* 0x0000005e5f06723e */ /* 0x000fe400000000ff */
[----:B------:R-:W-:Y:S01]  /*d7a0*/  SEL R4, R4, 0xffffffe0, !P2 ;  /* 0xffffffe004047807 */ /* 0x000fe20005000000 */
[----:B------:R-:W-:Y:S03]  /*d7b0*/  STS [R2], R44 ;  /* 0x0000002c02007388 */ /* 0x000fe60000000800 */
[----:B------:R-:W-:Y:S01]  /*d7c0*/  IADD3 R5, R0, R4, RZ ;  /* 0x0000000400057210 */ /* 0x000fe20007ffe0ff */
[----:B------:R-:W-:Y:S01]  /*d7d0*/  STS [R2+0x200], R43 ;  /* 0x0002002b02007388 */ /* 0x000fe20000000800 */
[----:B------:R-:W-:-:S03]  /*d7e0*/  IADD3 R4, R4, R2, RZ ;  /* 0x0000000204047210 */ /* 0x000fc60007ffe0ff */
[----:B------:R-:W-:Y:S04]  /*d7f0*/  STS [R0+0x1000], R48 ;  /* 0x0010003000007388 */ /* 0x000fe80000000800 */
[----:B------:R-:W-:Y:S04]  /*d800*/  STS [R0+0x1200], R114 ;  /* 0x0012007200007388 */ /* 0x000fe80000000800 */
[----:B------:R-:W-:Y:S04]  /*d810*/  STS [R2+0x1000], R47 ;  /* 0x0010002f02007388 */ /* 0x000fe80000000800 */
[----:B------:R-:W-:Y:S04]  /*d820*/  STS [R2+0x1200], R122 ;  /* 0x0012007a02007388 */ /* 0x000fe80000000800 */
[----:B------:R-:W-:Y:S04]  /*d830*/  STS [R5], R42 ;  /* 0x0000002a05007388 */ /* 0x000fe80000000800 */
[----:B------:R-:W-:Y:S04]  /*d840*/  STS [R5+0x200], R41 ;  /* 0x0002002905007388 */ /* 0x000fe80000000800 */
        /* <DEDUP_REMOVED lines=26> */
[----:B------:R-:W-:Y:S04]  /*d9f0*/  STS [R0+0x5000], R19 ;  /* 0x0050001300007388 */ /* 0x000fe80000000800 */
[----:B------:R3:W-:Y:S04]  /*da00*/  STS [R0+0x5200], R18 ;  /* 0x0052001200007388 */ /* 0x0007e80000000800 */
[----:B------:R4:W-:Y:S04]  /*da10*/  STS [R2+0x5000], R15 ;  /* 0x0050000f02007388 */ /* 0x0009e80000000800 */
[----:B------:R5:W-:Y:S04]  /*da20*/  STS [R2+0x5200], R14 ;  /* 0x0052000e02007388 */ /* 0x000be80000000800 */
[----:B------:R-:W-:Y:S01]  /*da30*/  STS [R5+0x4000], R13 ;  /* 0x0040000d05007388 */ /* 0x000fe20000000800 */
[----:B-1----:R-:W-:-:S03]  /*da40*/  MOV R17, 0x7f800000 ;  /* 0x7f80000000117802 */ /* 0x002fc60000000f00 */
[----:B------:R-:W-:Y:S01]  /*da50*/  STS [R5+0x4200], R12 ;  /* 0x0042000c05007388 */ /* 0x000fe20000000800 */
[----:B--2---:R-:W-:-:S03]  /*da60*/  MOV R16, 0x7f800000 ;  /* 0x7f80000000107802 */ /* 0x004fc60000000f00 */
[----:B------:R-:W-:Y:S04]  /*da70*/  STS [R4+0x4000], R9 ;  /* 0x0040000904007388 */ /* 0x000fe80000000800 */
[----:B------:R1:W-:Y:S01]  /*da80*/  STS [R4+0x4200], R8 ;  /* 0x0042000804007388 */ /* 0x0003e20000000800 */
[----:B---3--:R-:W-:Y:S01]  /*da90*/  @P0 MOV R0, 0x1 ;  /* 0x0000000100000802 */ /* 0x008fe20000000f00 */
[----:B------:R-:W-:Y:S02]  /*daa0*/  @!P0 IMAD R0, R105, c[0x0][0x1c0], RZ ;  /* 0x0000700069008a24 */ /* 0x000fe400078e02ff */
[----:B------:R-:W-:Y:S01]  /*dab0*/  STS [R5+0x5000], R11 ;  /* 0x0050000b05007388 */ /* 0x000fe20000000800 */
[----:B----4-:R-:W-:-:S03]  /*dac0*/  MOV R15, 0x7f800000 ;  /* 0x7f800000000f7802 */ /* 0x010fc60000000f00 */
[----:B------:R-:W-:Y:S01]  /*dad0*/  STS [R5+0x5200], R10 ;  /* 0x0052000a05007388 */ /* 0x000fe20000000800 */
[----:B-----5:R-:W-:Y:S02]  /*dae0*/  LOP3.LUT R2, R51, 0xffffffe0, RZ, 0xc0, !PT ;  /* 0xffffffe033027812 */ /* 0x020fe400078ec0ff */
[----:B------:R-:W-:Y:S01]  /*daf0*/  MOV R14, 0x7f800000 ;  /* 0x7f800000000e7802 */ /* 0x000fe20000000f00 */
[----:B------:R2:W-:Y:S04]  /*db00*/  STS [R4+0x5000], R7 ;  /* 0x0050000704007388 */ /* 0x0005e80000000800 */
[----:B------:R3:W-:Y:S04]  /*db10*/  STS [R4+0x5200], R6 ;  /* 0x0052000604007388 */ /* 0x0007e80000000800 */
[----:B------:R-:W-:Y:S06]  /*db20*/  BAR.SYNC.DEFER_BLOCKING 0x0 ;  /* 0x0000000000007b1d */ /* 0x000fec0000010000 */
[----:B------:R-:W4:Y:S01]  /*db30*/  S2R R18, SR_CTAID.Y ;  /* 0x0000000000127919 */ /* 0x000f220000002600 */
[----:B-1----:R-:W1:Y:S03]  /*db40*/  @P6 MUFU.LG2 R8, R50 ;  /* 0x0000003200086308 */ /* 0x002e660000000c00 */
[----:B------:R-:W5:Y:S04]  /*db50*/  S2R R13, SR_CTAID.X ;  /* 0x00000000000d7919 */ /* 0x000f680000002500 */
[----:B------:R-:W5:Y:S01]  /*db60*/  S2R R19, SR_CTAID.Z ;  /* 0x0000000000137919 */ /* 0x000f620000002700 */
[----:B------:R-:W-:Y:S01]  /*db70*/  @P5 MUFU.LG2 R9, R49 ;  /* 0x0000003100095308 */ /* 0x000fe20000000c00 */
[----:B--2---:R-:W-:-:S02]  /*db80*/  IADD3 R7, -R2, R73, RZ ;  /* 0x0000004902077210 */ /* 0x004fc40007ffe1ff */
[----:B---3--:R-:W-:Y:S01]  /*db90*/  @P0 MOV R6, c[0x0][0x210] ;  /* 0x0000840000060a02 */ /* 0x008fe20000000f00 */
[----:B------:R-:W-:-:S04]  /*dba0*/  CS2R R4, SRZ ;  /* 0x0000000000047805 */ /* 0x000fc8000001ff00 */
[----:B------:R-:W2:Y:S01]  /*dbb0*/  @P4 MUFU.LG2 R11, R100 ;  /* 0x00000064000b4308 */ /* 0x000ea20000000c00 */
[----:B------:R3:W3:Y:S01]  /*dbc0*/  LDS.128 R36, [R226] ;  /* 0x00000000e2247984 */ /* 0x0006e20000000c00 */
[----:B------:R-:W-:Y:S01]  /*dbd0*/  @!P0 MOV R6, 0x1 ;  /* 0x0000000100068802 */ /* 0x000fe20000000f00 */
[----:B-1----:R-:W-:Y:S01]  /*dbe0*/  @P6 FMUL.FTZ R2, R8, 0.69314718246459960938 ;  /* 0x3f31721808026820 */ /* 0x002fe20000410000 */
[----:B------:R-:W-:Y:S01]  /*dbf0*/  LOP3.LUT P0, RZ, R7, 0x3, RZ, 0xc0, !PT ;  /* 0x0000000307ff7812 */ /* 0x000fe2000780c0ff */
[----:B------:R1:W1:Y:S01]  /*dc00*/  LDS.128 R68, [R226+0x800] ;  /* 0x00080000e2447984 */ /* 0x0002620000000c00 */
[C---:B----4-:R-:W-:Y:S02]  /*dc10*/  IMAD R0, R18.reuse, R0, RZ ;  /* 0x0000000012007224 */ /* 0x050fe400078e02ff */
[----:B------:R-:W4:Y:S01]  /*dc20*/  @P3 MUFU.LG2 R10, R101 ;  /* 0x00000065000a3308 */ /* 0x000f220000000c00 */
[----:B------:R1:W1:Y:S01]  /*dc30*/  LDS.128 R64, [R226+0x1000] ;  /* 0x00100000e2407984 */ /* 0x0002620000000c00 */
[----:B------:R-:W-:Y:S01]  /*dc40*/  @!P1 IMAD R12, R18, c[0x0][0x214], RZ ;  /* 0x00008500120c9a24 */ /* 0x000fe200078e02ff */
[----:B------:R-:W-:-:S02]  /*dc50*/  SEL R8, R0, RZ, P1 ;  /* 0x000000ff00087207 */ /* 0x000fc40000800000 */
[----:B------:R1:W1:Y:S01]  /*dc60*/  LDS.128 R60, [R226+0x1800] ;  /* 0x00180000e23c7984 */ /* 0x0002620000000c00 */
[----:B-----5:R-:W-:Y:S01]  /*dc70*/  IMAD R0, R13, R6, RZ ;  /* 0x000000060d007224 */ /* 0x020fe200078e02ff */
[----:B------:R-:W-:Y:S01]  /*dc80*/  @!P1 MOV R4, R12 ;  /* 0x0000000c00049202 */ /* 0x000fe20000000f00 */
[----:B------:R-:W-:Y:S01]  /*dc90*/  @P6 FFMA.FTZ R17, R104, c[0x0][0x238], R2 ;  /* 0x00008e0068116a23 */ /* 0x000fe20000010002 */
[----:B------:R1:W1:Y:S01]  /*dca0*/  LDS.128 R28, [R226+0x2000] ;  /* 0x00200000e21c7984 */ /* 0x0002620000000c00 */
[----:B------:R-:W-:Y:S01]  /*dcb0*/  IMAD R2, R19, R105, R8 ;  /* 0x0000006913027224 */ /* 0x000fe200078e0208 */
[----:B------:R-:W-:Y:S01]  /*dcc0*/  SHF.L.U32 R0, R0, 0x7, RZ ;  /* 0x0000000700007819 */ /* 0x000fe200000006ff */
[----:B--2---:R-:W-:Y:S01]  /*dcd0*/  @P4 FMUL.FTZ R8, R11, 0.69314718246459960938 ;  /* 0x3f3172180b084820 */ /* 0x004fe20000410000 */
[----:B------:R2:W1:Y:S01]  /*dce0*/  LDS.128 R56, [R226+0x2800] ;  /* 0x00280000e2387984 */ /* 0x0004620000000c00 */
[----:B------:R-:W-:Y:S01]  /*dcf0*/  @!P1 SHF.R.S32.HI R5, RZ, 0x1f, R12 ;  /* 0x0000001fff059819 */ /* 0x000fe2000001140c */
[----:B------:R-:W-:Y:S01]  /*dd00*/  @P5 FMUL.FTZ R9, R9, 0.69314718246459960938 ;  /* 0x3f31721809095820 */ /* 0x000fe20000410000 */
[----:B------:R-:W-:Y:S01]  /*dd10*/  IADD3 R11, P2, P1, R0, R4, R2 ;  /* 0x00000004000b7210 */ /* 0x000fe2000795e002 */
[----:B------:R2:W1:Y:S01]  /*dd20*/  LDS.128 R52, [R226+0x3000] ;  /* 0x00300000e2347984 */ /* 0x0004620000000c00 */
[----:B----4-:R-:W-:Y:S01]  /*dd30*/  @P3 FMUL.FTZ R7, R10, 0.69314718246459960938 ;  /* 0x3f3172180a073820 */ /* 0x010fe20000410000 */
[----:B------:R-:W-:Y:S01]  /*dd40*/  SHF.R.S32.HI R0, RZ, 0x1f, R0 ;  /* 0x0000001fff007819 */ /* 0x000fe20000011400 */
[----:B------:R-:W-:Y:S01]  /*dd50*/  @P5 FFMA.FTZ R16, R103, c[0x0][0x238], R9 ;  /* 0x00008e0067105a23 */ /* 0x000fe20000010009 */
[----:B------:R2:W4:Y:S01]  /*dd60*/  LDS.128 R48, [R226+0x3800] ;  /* 0x00380000e2307984 */ /* 0x0005220000000c00 */
[----:B------:R-:W-:Y:S01]  /*dd70*/  SHF.R.S32.HI R2, RZ, 0x1f, R2 ;  /* 0x0000001fff027819 */ /* 0x000fe20000011402 */
[----:B------:R-:W-:-:S02]  /*dd80*/  @P4 FFMA.FTZ R14, R102, c[0x0][0x238], R8 ;  /* 0x00008e00660e4a23 */ /* 0x000fc40000010008 */
[----:B------:R2:W1:Y:S01]  /*dd90*/  LDS.128 R24, [R226+0x4000] ;  /* 0x00400000e2187984 */ /* 0x0004620000000c00 */
[----:B------:R-:W-:Y:S01]  /*dda0*/  @P3 FFMA.FTZ R15, R3, c[0x0][0x238], R7 ;  /* 0x00008e00030f3a23 */ /* 0x000fe20000010007 */
[----:B------:R-:W-:Y:S02]  /*ddb0*/  IADD3.X R5, R0, R5, R2, P2, P1 ;  /* 0x0000000500057210 */ /* 0x000fe400017e2402 */
[----:B------:R2:W1:Y:S04]  /*ddc0*/  LDS.128 R44, [R226+0x4800] ;  /* 0x00480000e22c7984 */ /* 0x0004680000000c00 */
[----:B------:R2:W1:Y:S04]  /*ddd0*/  LDS.128 R40, [R226+0x5000] ;  /* 0x00500000e2287984 */ /* 0x0004680000000c00 */
[----:B------:R2:W1:Y:S01]  /*dde0*/  LDS.128 R20, [R226+0x5800] ;  /* 0x00580000e2147984 */ /* 0x0004620000000c00 */
[----:B------:R-:W-:Y:S05]  /*ddf0*/  @P0 BRA `(.L_x_331) ;  /* 0x0000027000000947 */ /* 0x000fea0003800000 */
[----:B---3--:R-:W3:Y:S01]  /*de00*/  LDL.LU R106, [R1+0x48] ;  /* 0x00004800016a7983 */ /* 0x008ee20000300800 */
[----:B------:R-:W-:Y:S01]  /*de10*/  SHF.R.S32.HI R0, RZ, 0x1f, R33 ;  /* 0x0000001fff007819 */ /* 0x000fe20000011421 */
[----:B------:R-:W-:-:S03]  /*de20*/  IMAD.MOV.U32 R7, RZ, RZ, c[0x0][0x214] ;  /* 0x00008500ff077624 */ /* 0x000fc600078e00ff */
[----:B------:R-:W-:Y:S01]  /*de30*/  LEA.HI R0, R0, R33, RZ, 0x2 ;  /* 0x0000002100007211 */ /* 0x000fe200078f10ff */
[----:B------:R-:W-:-:S03]  /*de40*/  IMAD R7, R13, -0x80, R7 ;  /* 0xffffff800d077824 */ /* 0x000fc600078e0207 */
[----:B------:R-:W-:-:S05]  /*de50*/  LOP3.LUT R0, R0, 0xffffffc, RZ, 0xc0, !PT ;  /* 0x0ffffffc00007812 */ /* 0x000fca00078ec0ff */
[----:B------:R-:W-:-:S04]  /*de60*/  IMAD.IADD R0, R33, 0x1, -R0 ;  /* 0x0000000121007824 */ /* 0x000fc800078e0a00 */
[----:B---3--:R-:W-:-:S05]  /*de70*/  IMAD R0, R0, 0x10, R106 ;  /* 0x0000001000007824 */ /* 0x008fca00078e026a */
        /* <DEDUP_REMOVED lines=10> */
[----:B------:R-:W-:Y:S01]  /*df20*/  @!P6 LEA.HI.X.SX32 R9, R0, R5, 0x1, P0 ;  /* 0x000000050009e211 */ /* 0x000fe200000f0eff */
        /* <DEDUP_REMOVED lines=20> */
.L_x_331:
[----:B---3--:R-:W-:Y:S05]  /*e070*/  BSYNC B0 ;  /* 0x0000000000007941 */ /* 0x008fea0003800000 */
.L_x_330:
[----:B------:R-:W3:Y:S01]  /*e080*/  LDL.LU.64 R2, [R1+0x38] ;  /* 0x0000380001027983 */ /* 0x000ee20000300a00 */
[----:B------:R-:W-:Y:S01]  /*e090*/  SHF.R.S32.HI R0, RZ, 0x1f, R18 ;  /* 0x0000001fff007819 */ /* 0x000fe20000011412 */
[----:B------:R-:W-:-:S02]  /*e0a0*/  ULDC.64 UR4, c[0x0][0x1e8] ;  /* 0x00007a0000047ab9 */ /* 0x000fc40000000a00 */
[----:B------:R-:W5:Y:S01]  /*e0b0*/  LDL.LU.64 R6, [R1+0x40] ;  /* 0x0000400001067983 */ /* 0x000f620000300a00 */
[----:B------:R-:W-:Y:S01]  /*e0c0*/  SHF.R.S32.HI R4, RZ, 0x1f, R19 ;  /* 0x0000001fff047819 */ /* 0x000fe20000011413 */
[----:B------:R-:W-:Y:S01]  /*e0d0*/  IMAD R0, R0, c[0x0][0x1e0], RZ ;  /* 0x0000780000007a24 */ /* 0x000fe200078e02ff */
[----:B------:R-:W-:Y:S02]  /*e0e0*/  USHF.L.U32 UR9, UR4, 0x6, URZ ;  /* 0x0000000604097899 */ /* 0x000fe4000800063f */
[----:B------:R-:W-:Y:S01]  /*e0f0*/  UMOV UR8, 0x6 ;  /* 0x0000000600087882 */ /* 0x000fe20000000000 */
[----:B------:R-:W-:Y:S01]  /*e100*/  IMAD R0, R18, c[0x0][0x1e4], R0 ;  /* 0x0000790012007a24 */ /* 0x000fe200078e0200 */
[----:B------:R-:W-:Y:S01]  /*e110*/  USHF.L.U64.HI UR5, UR4, UR8, UR5 ;  /* 0x0000000804057299 */ /* 0x000fe20008010205 */
[----:B------:R-:W-:-:S04]  /*e120*/  IMAD R4, R4, c[0x0][0x1f0], RZ ;  /* 0x00007c0004047a24 */ /* 0x000fc800078e02ff */
[----:B------:R-:W-:Y:S02]  /*e130*/  IMAD R4, R19, c[0x0][0x1f4], R4 ;  /* 0x00007d0013047a24 */ /* 0x000fe400078e0204 */
[----:B---3--:R-:W-:-:S04]  /*e140*/  IMAD.WIDE.U32 R2, R18, c[0x0][0x1e0], R2 ;  /* 0x0000780012027a25 */ /* 0x008fc800078e0002 */
[----:B------:R-:W-:Y:S02]  /*e150*/  IMAD.IADD R3, R3, 0x1, R0 ;  /* 0x0000000103037824 */ /* 0x000fe400078e0200 */
[----:B-----5:R-:W-:Y:S02]  /*e160*/  IMAD R0, R7, c[0x0][0x1e8], RZ ;  /* 0x00007a0007007a24 */ /* 0x020fe400078e02ff */
[----:B------:R-:W-:-:S04]  /*e170*/  IMAD.WIDE.U32 R2, R19, c[0x0][0x1f0], R2 ;  /* 0x00007c0013027a25 */ /* 0x000fc800078e0002 */
[----:B------:R-:W-:Y:S01]  /*e180*/  IMAD R0, R6, c[0x0][0x1ec], R0 ;  /* 0x00007b0006007a24 */ /* 0x000fe200078e0200 */
[----:B------:R-:W-:-:S05]  /*e190*/  IADD3 R3, R3, R4, RZ ;  /* 0x0000000403037210 */ /* 0x000fca0007ffe0ff */
        /* <DEDUP_REMOVED lines=15> */
[----:B------:R-:W-:Y:S04]  /*e290*/  STG.E.128 [R2.64+0x40], R52 ;  /* 0x0000403402007986 */ /* 0x000fe8000c101d06 */
[----:B------:R-:W-:Y:S01]  /*e2a0*/  STG.E.128 [R2.64+0x80], R40 ;  /* 0x0000802802007986 */ /* 0x000fe2000c101d06 */
[----:B-1----:R-:W-:-:S04]  /*e2b0*/  IADD3 R6, P0, R2, UR9, RZ ;  /* 0x0000000902067c10 */ /* 0x002fc8000ff1e0ff */
[----:B------:R-:W-:-:S05]  /*e2c0*/  IADD3.X R7, R3, UR5, RZ, P0, !PT ;  /* 0x0000000503077c10 */ /* 0x000fca00087fe4ff */
[----:B------:R-:W-:Y:S04]  /*e2d0*/  STG.E.128 [R6.64], R60 ;  /* 0x0000003c06007986 */ /* 0x000fe8000c101d06 */
[----:B----4-:R-:W-:Y:S04]  /*e2e0*/  STG.E.128 [R6.64+0x40], R48 ;  /* 0x0000403006007986 */ /* 0x010fe8000c101d06 */
[----:B------:R-:W-:Y:S01]  /*e2f0*/  STG.E.128 [R6.64+0x80], R20 ;  /* 0x0000801406007986 */ /* 0x000fe2000c101d06 */
[----:B------:R-:W-:Y:S05]  /*e300*/  EXIT ;  /* 0x000000000000794d */ /* 0x000fea0003800000 */
.L_x_321:
[----:B-12---:R-:W1:Y:S01]  /*e310*/  LDC.U8 R10, c[0x0][0x329] ;  /* 0x0000ca40ff0a7b82 */ /* 0x006e620000000000 */
[----:B------:R-:W-:Y:S01]  /*e320*/  SHF.R.S32.HI R6, RZ, 0x1f, R166 ;  /* 0x0000001fff067819 */ /* 0x000fe200000114a6 */
[----:B------:R-:W-:Y:S01]  /*e330*/  ULDC.64 UR4, c[0x0][0x1e8] ;  /* 0x00007a0000047ab9 */ /* 0x000fe20000000a00 */
[----:B------:R-:W-:Y:S01]  /*e340*/  SHF.R.S32.HI R0, RZ, 0x1f, R24 ;  /* 0x0000001fff007819 */ /* 0x000fe20000011418 */
[----:B------:R-:W-:Y:S01]  /*e350*/  USHF.L.U32 UR8, UR4, 0x6, URZ ;  /* 0x0000000604087899 */ /* 0x000fe2000800063f */
[----:B------:R-:W-:Y:S01]  /*e360*/  LEA.HI R6, R6, R166, RZ, 0x2 ;  /* 0x000000a606067211 */ /* 0x000fe200078f10ff */
[----:B------:R-:W-:Y:S01]  /*e370*/  UMOV UR9, 0x6 ;  /* 0x0000000600097882 */ /* 0x000fe20000000000 */
        /* <DEDUP_REMOVED lines=11> */
[----:B------:R-:W-:Y:S01]  /*e430*/  IMAD.SHL.U32 R2, R2, 0x8, RZ ;  /* 0x0000000802027824 */ /* 0x000fe200078e00ff */
[----:B------:R-:W-:Y:S01]  /*e440*/  USHF.L.U64.HI UR5, UR4, UR9, UR5 ;  /* 0x0000000904057299 */ /* 0x000fe20008010205 */
[----:B------:R-:W-:Y:S01]  /*e450*/  IMAD R8, R27, c[0x0][0x1f4], R8 ;  /* 0x00007d001b087a24 */ /* 0x000fe200078e0208 */
[----:B------:R-:W-:Y:S01]  /*e460*/  ISETP.GE.OR P5, PT, R6, R16, P6 ;  /* 0x000000100600720c */ /* 0x000fe200037a6670 */
[----:B------:R-:W-:Y:S01]  /*e470*/  IMAD.WIDE R4, R15, 0x80, R6 ;  /* 0x000000800f047825 */ /* 0x000fe200078e0206 */
[----:B------:R-:W-:-:S02]  /*e480*/  SHF.R.S32.HI R3, RZ, 0x1f, R2 ;  /* 0x0000001fff037819 */ /* 0x000fc40000011402 */
[----:B-1----:R-:W-:-:S03]  /*e490*/  ISETP.NE.AND P1, PT, R10, RZ, PT ;  /* 0x000000ff0a00720c */ /* 0x002fc60003f25270 */
[----:B------:R-:W-:-:S04]  /*e4a0*/  IMAD.WIDE.U32 R2, R24, c[0x0][0x1e0], R2 ;  /* 0x0000780018027a25 */ /* 0x000fc800078e0002 */
[----:B------:R-:W-:-:S04]  /*e4b0*/  IMAD.IADD R3, R0, 0x1, R3 ;  /* 0x0000000100037824 */ /* 0x000fc800078e0203 */
[----:B------:R-:W-:Y:S02]  /*e4c0*/  IMAD.WIDE.U32 R2, R27, c[0x0][0x1f0], R2 ;  /* 0x00007c001b027a25 */ /* 0x000fe400078e0002 */
[----:B--2---:R-:W-:Y:S02]  /*e4d0*/  @!P1 ISETP.NE.AND P0, PT, R9, RZ, PT ;  /* 0x000000ff0900920c */ /* 0x004fe40003f05270 */
        /* <DEDUP_REMOVED lines=13> */
[----:B------:R-:W-:Y:S01]  /*e5b0*/  IMAD.IADD R3, R8, 0x1, R5 ;  /* 0x0000000108037824 */ /* 0x000fe200078e0205 */
[----:B------:R-:W-:Y:S01]  /*e5c0*/  IADD3 R8, R6, 0x20, RZ ;  /* 0x0000002006087810 */ /* 0x000fe20007ffe0ff */
[----:B------:R-:W-:Y:S02]  /*e5d0*/  IMAD R5, R24, R7, RZ ;  /* 0x0000000718057224 */ /* 0x000fe400078e02ff */
[----:B------:R-:W-:Y:S01]  /*e5e0*/  @P1 IMAD.MOV.U32 R7, RZ, RZ, c[0x0][0x210] ;  /* 0x00008400ff071624 */ /* 0x000fe200078e00ff */
[----:B------:R-:W-:Y:S01]  /*e5f0*/  LEA.HI.X R3, R4, c[0x0][0x1d4], R3, 0x1, P2 ;  /* 0x0000750004037a11 */ /* 0x000fe200010f0c03 */
[----:B------:R-:W-:Y:S01]  /*e600*/  IMAD R4, R24, c[0x0][0x214], RZ ;  /* 0x0000850018047a24 */ /* 0x000fe200078e02ff */
[----:B------:R-:W-:Y:S01]  /*e610*/  SEL R5, R5, RZ, !P0 ;  /* 0x000000ff05057207 */ /* 0x000fe20004000000 */
[----:B------:R-:W-:Y:S01]  /*e620*/  @!P1 IMAD.MOV.U32 R7, RZ, RZ, 0x1 ;  /* 0x00000001ff079424 */ /* 0x000fe200078e00ff */
[----:B------:R-:W-:Y:S01]  /*e630*/  ISETP.GE.OR P4, PT, R8, R16, P6 ;  /* 0x000000100800720c */ /* 0x000fe20003786670 */
[----:B------:R-:W-:Y:S01]  /*e640*/  STG.E.128 [R2.64], RZ ;  /* 0x000000ff02007986 */ /* 0x000fe2000c101d06 */
[----:B------:R-:W-:Y:S01]  /*e650*/  SHF.R.S32.HI R11, RZ, 0x1f, R4 ;  /* 0x0000001fff0b7819 */ /* 0x000fe20000011404 */
[----:B------:R-:W-:Y:S01]  /*e660*/  IMAD R9, R27, R0, R5 ;  /* 0x000000001b097224 */ /* 0x000fe200078e0205 */
[----:B------:R-:W-:Y:S01]  /*e670*/  IADD3 R5, R6, 0x40, RZ ;  /* 0x0000004006057810 */ /* 0x000fe20007ffe0ff */
[----:B------:R-:W-:Y:S01]  /*e680*/  STG.E.128 [R2.64+0x40], RZ ;  /* 0x000040ff02007986 */ /* 0x000fe2000c101d06 */
[-C--:B------:R-:W-:Y:S01]  /*e690*/  IMAD R0, R169, R7.reuse, RZ ;  /* 0x00000007a9007224 */ /* 0x080fe200078e02ff */
[----:B------:R-:W-:Y:S01]  /*e6a0*/  SEL R4, R4, RZ, P0 ;  /* 0x000000ff04047207 */ /* 0x000fe20000000000 */
[----:B------:R-:W-:Y:S01]  /*e6b0*/  @!P5 IMAD R10, R6, R7, RZ ;  /* 0x00000007060ad224 */ /* 0x000fe200078e02ff */
[----:B------:R1:W-:Y:S01]  /*e6c0*/  STG.E.128 [R2.64+0x80], RZ ;  /* 0x000080ff02007986 */ /* 0x0003e2000c101d06 */
[----:B------:R-:W-:-:S02]  /*e6d0*/  ISETP.GE.OR P3, PT, R5, R16, P6 ;  /* 0x000000100500720c */ /* 0x000fc40003766670 */
[----:B------:R-:W-:Y:S01]  /*e6e0*/  SEL R11, R11, RZ, P0 ;  /* 0x000000ff0b0b7207 */ /* 0x000fe20000000000 */
[----:B------:R-:W-:Y:S01]  /*e6f0*/  @!P4 IMAD R15, R8, R7, RZ ;  /* 0x00000007080fc224 */ /* 0x000fe200078e02ff */
[----:B------:R-:W-:-:S09]  /*e700*/  SHF.R.S32.HI R12, RZ, 0x1f, R9 ;  /* 0x0000001fff0c7819 */ /* 0x000fd20000011409 */
[----:B------:R-:W-:Y:S01]  /*e710*/  @!P3 IMAD R8, R5, R7, RZ ;  /* 0x000000070508b224 */ /* 0x000fe200078e02ff */
[----:B-1----:R-:W-:-:S04]  /*e720*/  IADD3 R2, P2, R2, UR8, RZ ;  /* 0x0000000802027c10 */ /* 0x002fc8000ff5e0ff */
[----:B------:R-:W-:Y:S02]  /*e730*/  IADD3.X R3, R3, UR5, RZ, P2, !PT ;  /* 0x0000000503037c10 */ /* 0x000fe400097fe4ff */
[----:B------:R-:W-:Y:S02]  /*e740*/  IADD3 R13, P2, P1, R0, R4, R9 ;  /* 0x00000004000d7210 */ /* 0x000fe4000795e009 */
[----:B------:R-:W-:Y:S01]  /*e750*/  SHF.R.S32.HI R0, RZ, 0x1f, R0 ;  /* 0x0000001fff007819 */ /* 0x000fe20000011400 */
[----:B------:R-:W-:Y:S03]  /*e760*/  STG.E.128 [R2.64], RZ ;  /* 0x000000ff02007986 */ /* 0x000fe6000c101d06 */
[----:B------:R-:W-:Y:S01]  /*e770*/  IADD3.X R12, R0, R11, R12, P2, P1 ;  /* 0x0000000b000c7210 */ /* 0x000fe200017e240c */
[----:B------:R-:W-:Y:S01]  /*e780*/  STG.E.128 [R2.64+0x40], RZ ;  /* 0x000040ff02007986 */ /* 0x000fe2000c101d06 */
[----:B------:R-:W-:-:S02]  /*e790*/  @!P5 IADD3 R0, P2, R10, R13, RZ ;  /* 0x0000000d0a00d210 */ /* 0x000fc40007f5e0ff */
[C---:B------:R-:W-:Y:S01]  /*e7a0*/  @!P4 IADD3 R9, P1, R15.reuse, R13, RZ ;  /* 0x0000000d0f09c210 */ /* 0x040fe20007f3e0ff */
[----:B------:R1:W-:Y:S01]  /*e7b0*/  STG.E.128 [R2.64+0x80], RZ ;  /* 0x000080ff02007986 */ /* 0x0003e2000c101d06 */
[-C--:B------:R-:W-:Y:S02]  /*e7c0*/  @!P5 LEA.HI.X.SX32 R11, R10, R12.reuse, 0x1, P2 ;  /* 0x0000000c0a0bd211 */ /* 0x080fe400010f0eff */
[C---:B------:R-:W-:Y:S02]  /*e7d0*/  @!P5 LEA R10, P2, R0.reuse, c[0x0][0x200], 0x2 ;  /* 0x00008000000ada11 */ /* 0x040fe400078410ff */
[----:B------:R-:W-:Y:S02]  /*e7e0*/  @!P4 LEA.HI.X.SX32 R15, R15, R12, 0x1, P1 ;  /* 0x0000000c0f0fc211 */ /* 0x000fe400008f0eff */
[----:B------:R-:W-:Y:S02]  /*e7f0*/  @!P5 LEA.HI.X R11, R0, c[0x0][0x204], R11, 0x2, P2 ;  /* 0x00008100000bda11 */ /* 0x000fe400010f140b */
[----:B-1----:R-:W-:-:S04]  /*e800*/  IADD3 R2, P0, R2, UR8, RZ ;  /* 0x0000000802027c10 */ /* 0x002fc8000ff1e0ff */
[----:B------:R-:W-:Y:S02]  /*e810*/  IADD3.X R3, R3, UR5, RZ, P0, !PT ;  /* 0x0000000503037c10 */ /* 0x000fe400087fe4ff */
[----:B------:R-:W-:-:S03]  /*e820*/  IADD3 R4, P0, R2, UR8, RZ ;  /* 0x0000000802047c10 */ /* 0x000fc6000ff1e0ff */
[----:B------:R-:W-:Y:S01]  /*e830*/  STG.E.128 [R2.64], RZ ;  /* 0x000000ff02007986 */ /* 0x000fe2000c101d06 */
[----:B------:R-:W-:Y:S02]  /*e840*/  IADD3.X R5, R3, UR5, RZ, P0, !PT ;  /* 0x0000000503057c10 */ /* 0x000fe400087fe4ff */
[C---:B------:R-:W-:Y:S01]  /*e850*/  @!P3 IADD3 R14, P0, R8.reuse, R13, RZ ;  /* 0x0000000d080eb210 */ /* 0x040fe20007f1e0ff */
[----:B------:R-:W-:Y:S03]  /*e860*/  STG.E.128 [R2.64+0x40], RZ ;  /* 0x000040ff02007986 */ /* 0x000fe6000c101d06 */
[----:B------:R-:W-:Y:S01]  /*e870*/  @!P3 LEA.HI.X.SX32 R0, R8, R12, 0x1, P0 ;  /* 0x0000000c0800b211 */ /* 0x000fe200000f0eff */
[----:B------:R1:W-:Y:S01]  /*e880*/  STG.E.128 [R2.64+0x80], RZ ;  /* 0x000080ff02007986 */ /* 0x0003e2000c101d06 */
[----:B------:R-:W-:-:S03]  /*e890*/  @!P4 LEA R8, P1, R9, c[0x0][0x200], 0x2 ;  /* 0x000080000908ca11 */ /* 0x000fc600078210ff */
[----:B------:R-:W-:Y:S01]  /*e8a0*/  STG.E.128 [R4.64], RZ ;  /* 0x000000ff04007986 */ /* 0x000fe2000c101d06 */
[----:B------:R-:W-:-:S03]  /*e8b0*/  @!P4 LEA.HI.X R9, R9, c[0x0][0x204], R15, 0x2, P1 ;  /* 0x000081000909ca11 */ /* 0x000fc600008f140f */
[----:B------:R-:W-:Y:S04]  /*e8c0*/  STG.E.128 [R4.64+0x40], RZ ;  /* 0x000040ff04007986 */ /* 0x000fe8000c101d06 */
[----:B------:R2:W-:Y:S01]  /*e8d0*/  STG.E.128 [R4.64+0x80], RZ ;  /* 0x000080ff04007986 */ /* 0x0005e2000c101d06 */
[----:B-1----:R-:W-:-:S04]  /*e8e0*/  @!P3 LEA R2, P0, R14, c[0x0][0x200], 0x2 ;  /* 0x000080000e02ba11 */ /* 0x002fc800078010ff */
[----:B------:R-:W-:Y:S01]  /*e8f0*/  @!P3 LEA.HI.X R3, R14, c[0x0][0x204], R0, 0x2, P0 ;  /* 0x000081000e03ba11 */ /* 0x000fe200000f1400 */
[----:B------:R-:W-:Y:S02]  /*e900*/  @!P3 IMAD.MOV.U32 R0, RZ, RZ, 0x7f800000 ;  /* 0x7f800000ff00b424 */ /* 0x000fe400078e00ff */
[----:B--2---:R-:W-:Y:S02]  /*e910*/  @!P5 IMAD.MOV.U32 R5, RZ, RZ, 0x7f800000 ;  /* 0x7f800000ff05d424 */ /* 0x004fe400078e00ff */
[----:B------:R-:W-:-:S03]  /*e920*/  @!P4 IMAD.MOV.U32 R4, RZ, RZ, 0x7f800000 ;  /* 0x7f800000ff04c424 */ /* 0x000fc600078e00ff */
[----:B------:R-:W-:Y:S04]  /*e930*/  @!P5 STG.E [R10.64], R5 ;  /* 0x000000050a00d986 */ /* 0x000fe8000c101906 */
[----:B------:R-:W-:Y:S04]  /*e940*/  @!P4 STG.E [R8.64], R4 ;  /* 0x000000040800c986 */ /* 0x000fe8000c101906 */
[----:B------:R1:W-:Y:S02]  /*e950*/  @!P3 STG.E [R2.64], R0 ;  /* 0x000000000200b986 */ /* 0x0003e4000c101906 */
[----:B-1----:R-:W-:-:S04]  /*e960*/  IADD3 R0, R6, 0x60, RZ ;  /* 0x0000006006007810 */ /* 0x002fc80007ffe0ff */
[----:B------:R-:W-:-:S13]  /*e970*/  ISETP.GE.OR P6, PT, R0, R16, P6 ;  /* 0x000000100000720c */ /* 0x000fda00037c6670 */
[----:B------:R-:W-:Y:S05]  /*e980*/  @P6 EXIT ;  /* 0x000000000000694d */ /* 0x000fea0003800000 */
[----:B------:R-:W-:-:S05]  /*e990*/  IMAD R0, R0, R7, RZ ;  /* 0x0000000700007224 */ /* 0x000fca00078e02ff */
[----:B------:R-:W-:-:S04]  /*e9a0*/  IADD3 R3, P0, R0, R13, RZ ;  /* 0x0000000d00037210 */ /* 0x000fc80007f1e0ff */
[----:B------:R-:W-:Y:S02]  /*e9b0*/  LEA.HI.X.SX32 R0, R0, R12, 0x1, P0 ;  /* 0x0000000c00007211 */ /* 0x000fe400000f0eff */
[----:B------:R-:W-:-:S04]  /*e9c0*/  LEA R2, P0, R3, c[0x0][0x200], 0x2 ;  /* 0x0000800003027a11 */ /* 0x000fc800078010ff */
[----:B------:R-:W-:Y:S01]  /*e9d0*/  LEA.HI.X R3, R3, c[0x0][0x204], R0, 0x2, P0 ;  /* 0x0000810003037a11 */ /* 0x000fe200000f1400 */
[----:B------:R-:W-:-:S05]  /*e9e0*/  IMAD.MOV.U32 R0, RZ, RZ, 0x7f800000 ;  /* 0x7f800000ff007424 */ /* 0x000fca00078e00ff */
[----:B------:R-:W-:Y:S01]  /*e9f0*/  STG.E [R2.64], R0 ;  /* 0x0000000002007986 */ /* 0x000fe2000c101906 */
[----:B------:R-:W-:Y:S05]  /*ea00*/  EXIT ;  /* 0x000000000000794d */ /* 0x000fea0003800000 */
.L_x_332:
        /* <DEDUP_REMOVED lines=15> */
.L_x_988:


//--------------------- .text._ZN5flash16flash_fwd_kernelI23Flash_fwd_kernel_traitsILi96ELi128ELi64ELi4ELb0ELb0EN7cutlass6half_tE19Flash_kernel_traitsILi96ELi128ELi64ELi4ES3_EELb1ELb1ELb0ELb0ELb0ELb1ELb0ELb0EEEvNS_16Flash_fwd_paramsE --------------------------
	.section	.text._ZN5flash16flash_fwd_kernelI23Flash_fwd_kernel_traitsILi96ELi128ELi64ELi4ELb0ELb0EN7cutlass6half_tE19Flash_kernel_traitsILi96ELi128ELi64ELi4ES3_EELb1ELb1ELb0ELb0ELb0ELb1ELb0ELb0EEEvNS_16Flash_fwd_paramsE,"ax",@progbits
	.sectioninfo	@"SHI_REGISTERS=255"
	.align	128
        .global         _ZN5flash16flash_fwd_kernelI23Flash_fwd_kernel_traitsILi96ELi128ELi64ELi4ELb0ELb0EN7cutlass6half_tE19Flash_kernel_traitsILi96ELi128ELi64ELi4ES3_EELb1ELb1ELb0ELb0ELb0ELb1ELb0ELb0EEEvNS_16Flash_fwd_paramsE
        .type           _ZN5flash16flash_fwd_kernelI23Flash_fwd_kernel_traitsILi96ELi128ELi64ELi4ELb0ELb0EN7cutlass6half_tE19Flash_kernel_traitsILi96ELi128ELi64ELi4ES3_EELb1ELb1ELb0ELb0ELb0ELb1ELb0ELb0EEEvNS_16Flash_fwd_paramsE,@function
        .size           _ZN5flash16flash_fwd_kernelI23Flash_fwd_kernel_traitsILi96ELi128ELi64ELi4ELb0ELb0EN7cutlass6half_tE19Flash_kernel_traitsILi96ELi128ELi64ELi4ES3_EELb1ELb1ELb0ELb0ELb0ELb1ELb0ELb0EEEvNS_16Flash_fwd_paramsE,(.L_x_989 - _ZN5flash16flash_fwd_kernelI23Flash_fwd_kernel_traitsILi96ELi128ELi64ELi4ELb0ELb0EN7cutlass6half_tE19Flash_kernel_traitsILi96ELi128ELi64ELi4ES3_EELb1ELb1ELb0ELb0ELb0ELb1ELb0ELb0EEEvNS_16Flash_fwd_paramsE)
        .other          _ZN5flash16flash_fwd_kernelI23Flash_fwd_kernel_traitsILi96ELi128ELi64ELi4ELb0ELb0EN7cutlass6half_tE19Flash_kernel_traitsILi96ELi128ELi64ELi4ES3_EELb1ELb1ELb0ELb0ELb0ELb1ELb0ELb0EEEvNS_16Flash_fwd_paramsE,@"STO_CUDA_ENTRY STV_DEFAULT"
_ZN5flash16flash_fwd_kernelI23Flash_fwd_kernel_traitsILi96ELi128ELi64ELi4ELb0ELb0EN7cutlass6half_tE19Flash_kernel_traitsILi96ELi128ELi64ELi4ES3_EELb1ELb1ELb0ELb0ELb0ELb1ELb0ELb0EEEvNS_16Flash_fwd_paramsE:
.text._ZN5flash16flash_fwd_kernelI23Flash_fwd_kernel_traitsILi96ELi128ELi64ELi4ELb0ELb0EN7cutlass6half_tE19Flash_kernel_traitsILi96ELi128ELi64ELi4ES3_EELb1ELb1ELb0ELb0ELb0ELb1ELb0ELb0EEEvNS_16Flash_fwd_paramsE:
        /* <DEDUP_REMOVED lines=14> */
[----:B------:R3:W4:Y:S02]  /*00e0*/  @P2 LDG.E.64 R4, [R2.64] ;  /* 0x0000001802042981 */ /* 0x000724000c1e1b00 */
[----:B---3--:R-:W-:Y:S01]  /*00f0*/  @P2 IMAD.MOV.U32 R2, RZ, RZ, R7 ;  /* 0x000000ffff022224 */ /* 0x008fe200078e0007 */
[----:B------:R-:W-:-:S06]  /*0100*/  @P2 MOV R3, R8 ;  /* 0x0000000800032202 */ /* 0x000fcc0000000f00 */
[----:B------:R-:W3:Y:S01]  /*0110*/  @P2 LDG.E.64 R2, [R2.64] ;  /* 0x0000001802022981 */ /* 0x000ee2000c1e1b00 */
[----:B------:R-:W5:Y:S01]  /*0120*/  S2UR UR12, SR_CTAID.Y ;  /* 0x00000000000c79c3 */ /* 0x000f620000002600 */
[----:B------:R-:W-:Y:S02]  /*0130*/  UISETP.NE.U32.AND UP2, UPT, URZ, UR6, UPT ;  /* 0x000000063f00728c */ /* 0x000fe4000bf45070 */
[----:B------:R-:W-:Y:S02]  /*0140*/  UISETP.NE.U32.AND UP1, UPT, URZ, UR4, UPT ;  /* 0x000000043f00728c */ /* 0x000fe4000bf25070 */
[----:B------:R-:W-:Y:S02]  /*0150*/  UISETP.NE.AND.EX UP2, UPT, URZ, UR7, UPT, UP2 ;  /* 0x000000073f00728c */ /* 0x000fe4000bf45320 */
[----:B------:R-:W-:Y:S01]  /*0160*/  UISETP.NE.AND.EX UP1, UPT, URZ, UR5, UPT, UP1 ;  /* 0x000000053f00728c */ /* 0x000fe2000bf25310 */
[----:B------:R-:W1:Y:S01]  /*0170*/  S2UR UR11, SR_CTAID.Z ;  /* 0x00000000000b79c3 */ /* 0x000e620000002700 */
[----:B------:R-:W-:-:S02]  /*0180*/  ULDC.U8 UR7, c[0x0][0x312] ;  /* 0x0000c48000077ab9 */ /* 0x000fc40000000000 */
[----:B------:R-:W-:Y:S01]  /*0190*/  ULDC.64 UR4, c[0x0][0x248] ;  /* 0x0000920000047ab9 */ /* 0x000fe20000000a00 */
[----:B------:R-:W-:Y:S01]  /*01a0*/  PLOP3.LUT P0, PT, PT, PT, UP2, 0x80, 0x0 ;  /* 0x000000000000781c */ /* 0x000fe20003f0f028 */
[----:B------:R-:W-:Y:S02]  /*01b0*/  UISETP.NE.AND UP3, UPT, UR7, URZ, UPT ;  /* 0x0000003f0700728c */ /* 0x000fe4000bf65270 */
[----:B------:R-:W-:Y:S02]  /*01c0*/  UISETP.EQ.U32.AND UP0, UPT, URZ, UR4, UPT ;  /* 0x000000043f00728c */ /* 0x000fe4000bf02070 */
[----:B------:R-:W-:Y:S02]  /*01d0*/  UMOV UR6, 0x4 ;  /* 0x0000000400067882 */ /* 0x000fe40000000000 */
[----:B------:R-:W-:Y:S02]  /*01e0*/  ULDC.64 UR14, c[0x0][0x240] ;  /* 0x00009000000e7ab9 */ /* 0x000fe40000000a00 */
[----:B------:R-:W-:-:S02]  /*01f0*/  UISETP.EQ.OR.EX UP0, UPT, URZ, UR5, !UP3, UP0 ;  /* 0x000000053f00728c */ /* 0x000fc4000df02700 */
[----:B-----5:R-:W-:Y:S02]  /*0200*/  UIMAD.WIDE UR14, UR12, UR6, UR14 ;  /* 0x000000060c0e72a5 */ /* 0x020fe4000f8e020e */
[----:B-1----:R-:W-:-:S06]  /*0210*/  ULOP3.LUT UR9, UR11, UR8, UR12, 0xfe, !UPT ;  /* 0x000000080b097292 */ /* 0x002fcc000f8efe0c */
[----:B--2---:R-:W-:Y:S01]  /*0220*/  LOP3.LUT P3, RZ, R161, UR9, RZ, 0xfc, !PT ;  /* 0x00000009a1ff7c12 */ /* 0x004fe2000f86fcff */
[----:B------:R-:W-:Y:S02]  /*0230*/  ULDC.64 UR4, c[0x0][0x248] ;  /* 0x0000920000047ab9 */ /* 0x000fe40000000a00 */
[----:B------:R-:W-:-:S10]  /*0240*/  UIMAD.WIDE UR4, UR12, UR6, UR4 ;  /* 0x000000060c0472a5 */ /* 0x000fd4000f8e0204 */
[----:B------:R-:W-:Y:S02]  /*0250*/  @!P3 IMAD.MOV.U32 R10, RZ, RZ, c[0x0][0x308] ;  /* 0x0000c200ff0ab624 */ /* 0x000fe400078e00ff */
[----:B------:R-:W-:Y:S01]  /*0260*/  @!P3 IMAD.MOV.U32 R11, RZ, RZ, c[0x0][0x30c] ;  /* 0x0000c300ff0bb624 */ /* 0x000fe200078e00ff */
[----:B----4-:R-:W1:Y:S08]  /*0270*/  @P2 R2UR UR26, R4 ;  /* 0x00000000041a23c2 */ /* 0x010e7000000e0000 */
[----:B------:R-:W2:Y:S01]  /*0280*/  @P2 R2UR UR27, R5 ;  /* 0x00000000051b23c2 */ /* 0x000ea200000e0000 */
[----:B-1----:R-:W-:Y:S01]  /*0290*/  IMAD.U32 R4, RZ, RZ, UR26 ;  /* 0x0000001aff047e24 */ /* 0x002fe2000f8e00ff */
[----:B---3--:R-:W-:Y:S01]  /*02a0*/  @P2 IADD3 R7, P1, R2, c[0x0][0x300], RZ ;  /* 0x0000c00002072a10 */ /* 0x008fe20007f3e0ff */
[----:B------:R-:W-:Y:S01]  /*02b0*/  IMAD.U32 R2, RZ, RZ, UR14 ;  /* 0x0000000eff027e24 */ /* 0x000fe2000f8e00ff */
[----:B--2---:R-:W-:-:S03]  /*02c0*/  MOV R5, UR27 ;  /* 0x0000001b00057c02 */ /* 0x004fc60008000f00 */
[----:B------:R-:W-:Y:S02]  /*02d0*/  @P2 IMAD.X R8, RZ, RZ, R3, P1 ;  /* 0x000000ffff082224 */ /* 0x000fe400008e0603 */
[----:B------:R1:W-:Y:S01]  /*02e0*/  @!P3 STG.E.64 [R10.64], R4 ;  /* 0x000000040a00b986 */ /* 0x0003e2000c101b18 */
[----:B------:R-:W-:Y:S01]  /*02f0*/  IMAD.U32 R3, RZ, RZ, UR15 ;  /* 0x0000000fff037e24 */ /* 0x000fe2000f8e00ff */
[----:B------:R-:W-:Y:S01]  /*0300*/  PLOP3.LUT P2, PT, PT, PT, UP0, 0x80, 0x0 ;  /* 0x000000000000781c */ /* 0x000fe20003f4f008 */
[----:B------:R-:W-:Y:S01]  /*0310*/  ULDC.64 UR14, c[0x0][0x250] ;  /* 0x00009400000e7ab9 */ /* 0x000fe20000000a00 */
[----:B------:R-:W-:Y:S01]  /*0320*/  PLOP3.LUT P1, PT, PT, PT, UP1, 0x80, 0x0 ;  /* 0x000000000000781c */ /* 0x000fe20003f2f018 */
[----:B------:R-:W-:Y:S01]  /*0330*/  @UP1 UIMAD.WIDE UR14, UR12, UR6, UR14 ;  /* 0x000000060c0e12a5 */ /* 0x000fe2000f8e020e */
[----:B-1----:R-:W-:Y:S01]  /*0340*/  @!P3 MOV R4, R7 ;  /* 0x000000070004b202 */ /* 0x002fe20000000f00 */
[----:B------:R-:W-:-:S05]  /*0350*/  @!P3 IMAD.MOV.U32 R5, RZ, RZ, R8 ;  /* 0x000000ffff05b224 */ /* 0x000fca00078e0008 */
[----:B------:R1:W-:Y:S04]  /*0360*/  @!P3 STG.E.64 [R10.64+0x8], R4 ;  /* 0x000008040a00b986 */ /* 0x0003e8000c101b18 */
[----:B------:R2:W3:Y:S04]  /*0370*/  @P0 LDG.E R6, [R2.64+0x4] ;  /* 0x0000041802060981 */ /* 0x0004e8000c1e1900 */
[----:B------:R2:W4:Y:S02]  /*0380*/  @P0 LDG.E R9, [R2.64] ;  /* 0x0000001802090981 */ /* 0x000524000c1e1900 */
[----:B--2---:R-:W-:Y:S01]  /*0390*/  MOV R2, UR4 ;  /* 0x0000000400027c02 */ /* 0x004fe20008000f00 */
[----:B------:R-:W-:-:S05]  /*03a0*/  IMAD.U32 R3, RZ, RZ, UR5 ;  /* 0x00000005ff037e24 */ /* 0x000fca000f8e00ff */
[----:B------:R-:W2:Y:S01]  /*03b0*/  @!P2 LDG.E R0, [R2.64] ;  /* 0x000000180200a981 */ /* 0x000ea2000c1e1900 */
[----:B-1----:R-:W-:Y:S02]  /*03c0*/  IMAD.U32 R4, RZ, RZ, UR14 ;  /* 0x0000000eff047e24 */ /* 0x002fe4000f8e00ff */
[----:B------:R-:W-:-:S05]  /*03d0*/  IMAD.U32 R5, RZ, RZ, UR15 ;  /* 0x0000000fff057e24 */ /* 0x000fca000f8e00ff */
[----:B------:R-:W5:Y:S01]  /*03e0*/  @P1 LDG.E R4, [R4.64] ;  /* 0x0000001804041981 */ /* 0x000f62000c1e1900 */
[----:B------:R-:W-:Y:S02]  /*03f0*/  UMOV UR15, 0xffffffff ;  /* 0xffffffff000f7882 */ /* 0x000fe40000000000 */
[----:B------:R-:W-:Y:S02]  /*0400*/  UMOV UR23, 0xffffffff ;  /* 0xffffffff00177882 */ /* 0x000fe40000000000 */
[----:B------:R-:W-:Y:S02]  /*0410*/  ULDC UR4, c[0x0][0x1c0] ;  /* 0x0000700000047ab9 */ /* 0x000fe40000000800 */
[----:B------:R-:W-:Y:S02]  /*0420*/  UIMAD UR4, UR12, UR4, UR11 ;  /* 0x000000040c0472a4 */ /* 0x000fe4000f8e020b */
[----:B------:R-:W-:Y:S02]  /*0430*/  UMOV UR14, URZ ;  /* 0x0000003f000e7c82 */ /* 0x000fe40008000000 */
[----:B------:R-:W-:-:S04]  /*0440*/  USHF.L.U32 UR5, UR4, 0x5, URZ ;  /* 0x0000000504057899 */ /* 0x000fc8000800063f */
[----:B------:R-:W-:Y:S01]  /*0450*/  USHF.R.S32.HI UR4, URZ, 0x1f, UR5 ;  /* 0x0000001f3f047899 */ /* 0x000fe20008011405 */
[----:B---3--:R1:W3:Y:S08]  /*0460*/  @P0 R2UR UR10, R6 ;  /* 0x00000000060a03c2 */ /* 0x0082f000000e0000 */
[----:B----4-:R-:W3:Y:S01]  /*0470*/  @P0 R2UR UR23, R9 ;  /* 0x00000000091703c2 */ /* 0x010ee200000e0000 */
[----:B-1----:R-:W-:-:S04]  /*0480*/  SHF.R.S32.HI R6, RZ, 0x1f, R161 ;  /* 0x0000001fff067819 */ /* 0x002fc800000114a1 */
[----:B------:R-:W-:-:S03]  /*0490*/  LEA.HI R10, R6, R161, RZ, 0x5 ;  /* 0x000000a1060a7211 */ /* 0x000fc600078f28ff */
[----:B--2---:R1:W2:Y:S01]  /*04a0*/  @!P2 R2UR UR15, R0 ;  /* 0x00000000000fa3c2 */ /* 0x0042a200000e0000 */
[----:B------:R-:W-:-:S07]  /*04b0*/  ISETP.NE.U32.AND P2, PT, RZ, c[0x0][0x248], PT ;  /* 0x00009200ff007a0c */ /* 0x000fce0003f45070 */
[----:B-----5:R4:W2:Y:S01]  /*04c0*/  @P1 R2UR UR14, R4 ;  /* 0x00000000040e13c2 */ /* 0x0208a200000e0000 */
[----:B-1----:R-:W-:-:S05]  /*04d0*/  LOP3.LUT R0, R10, 0xffffffe0, RZ, 0xc0, !PT ;  /* 0xffffffe00a007812 */ /* 0x002fca00078ec0ff */
[----:B------:R-:W-:-:S05]  /*04e0*/  IMAD.IADD R156, R161, 0x1, -R0 ;  /* 0x00000001a19c7824 */ /* 0x000fca00078e0a00 */
[----:B------:R-:W-:-:S05]  /*04f0*/  IADD3 R166, P1, P0, R7, UR5, R156 ;  /* 0x0000000507a67c10 */ /* 0x000fca000f83e09c */
[----:B------:R4:W-:Y:S01]  /*0500*/  STL [R1+0x40], R166 ;  /* 0x000040a601007387 */ /* 0x0009e20000100800 */
[----:B------:R-:W-:Y:S01]  /*0510*/  ISETP.NE.AND.EX P2, PT, RZ, c[0x0][0x24c], PT, P2 ;  /* 0x00009300ff007a0c */ /* 0x000fe20003f45320 */
[----:B---3--:R-:W-:Y:S01]  /*0520*/  @UP2 UIADD3 UR10, UR10, -UR23, URZ ;  /* 0x800000170a0a2290 */ /* 0x008fe2000fffe03f */
[----:B------:R-:W-:-:S04]  /*0530*/  SHF.R.S32.HI R0, RZ, 0x1f, R156 ;  /* 0x0000001fff007819 */ /* 0x000fc8000001149c */
[----:B------:R-:W-:Y:S02]  /*0540*/  IADD3.X R162, R8, UR4, R0, P1, P0 ;  /* 0x0000000408a27c10 */ /* 0x000fe40008fe0400 */
[----:B------:R-:W-:-:S05]  /*0550*/  @!UP2 ULDC UR10, c[0x0][0x214] ;  /* 0x00008500000aaab9 */ /* 0x000fca0000000800 */
[----:B--2-4-:R-:W-:Y:S05]  /*0560*/  @!P2 BRA `(.L_x_333) ;  /* 0x000000700000a947 */ /* 0x014fea0003800000 */
[----:B------:R-:W-:-:S13]  /*0570*/  PLOP3.LUT P0, PT, PT, PT, UP3, 0x80, 0x0 ;  /* 0x000000000000781c */ /* 0x000fda0003f0f038 */
[----:B------:R-:W2:Y:S04]  /*0580*/  @P0 LDG.E R0, [R2.64+0x4] ;  /* 0x0000041802000981 */ /* 0x000ea8000c1e1900 */
[----:B------:R-:W3:Y:S01]  /*0590*/  @!P0 LDG.E R2, [R2.64] ;  /* 0x0000001802028981 */ /* 0x000ee2000c1e1900 */
[----:B--2---:R-:W1:Y:S02]  /*05a0*/  @P0 R2UR UR9, R0 ;  /* 0x00000000000903c2 */ /* 0x004e6400000e0000 */
[----:B-1----:R-:W-:-:S11]  /*05b0*/  @UP3 UIADD3 UR9, UR9, -UR15, URZ ;  /* 0x8000000f09093290 */ /* 0x002fd6000fffe03f */
[----:B---3--:R1:W2:Y:S02]  /*05c0*/  @!P0 R2UR UR9, R2 ;  /* 0x00000000020983c2 */ /* 0x0082a400000e0000 */
[----:B-12---:R-:W-:Y:S05]  /*05d0*/  BRA `(.L_x_334) ;  /* 0x0000001000007947 */ /* 0x006fea0003800000 */
.L_x_333:
[----:B------:R-:W-:Y:S02]  /*05e0*/  ULDC UR9, c[0x0][0x218] ;  /* 0x0000860000097ab9 */ /* 0x000fe40000000800 */
.L_x_334:
        /* <DEDUP_REMOVED lines=42> */
[----:B------:R-:W-:Y:S02]  /*0890*/  @!UP1 USHF.R.S32.HI UR16, URZ, 0x1f, UR12 ;  /* 0x0000001f3f109899 */ /* 0x000fe4000801140c */
[----:B------:R-:W-:Y:S02]  /*08a0*/  @UP1 UIMAD.WIDE.U32 UR20, UR23, UR4, URZ ;  /* 0x00000004171412a5 */ /* 0x000fe4000f8e003f */
[----:B------:R-:W-:Y:S02]  /*08b0*/  @UP0 UIADD3 UR17, UR14, UR15, URZ ;  /* 0x0000000f0e110290 */ /* 0x000fe4000fffe03f */
[----:B------:R-:W-:Y:S02]  /*08c0*/  @!UP1 UIMAD UR16, UR16, UR8, URZ ;  /* 0x00000008101092a4 */ /* 0x000fe4000f8e023f */
[----:B------:R-:W-:Y:S02]  /*08d0*/  @UP1 UIMAD UR13, UR23, UR5, UR21 ;  /* 0x00000005170d12a4 */ /* 0x000fe4000f8e0215 */
[----:B------:R-:W-:-:S02]  /*08e0*/  @!UP1 UIMAD.WIDE.U32 UR18, UR12, UR8, URZ ;  /* 0x000000080c1292a5 */ /* 0x000fc4000f8e003f */
[----:B------:R-:W-:Y:S02]  /*08f0*/  ULDC.64 UR4, c[0x0][0x198] ;  /* 0x0000660000047ab9 */ /* 0x000fe40000000a00 */
[----:B------:R-:W-:Y:S02]  /*0900*/  @UP0 UIMAD.WIDE.U32 UR30, UR17, UR4, URZ ;  /* 0x00000004111e02a5 */ /* 0x000fe4000f8e003f */
[----:B------:R-:W-:Y:S02]  /*0910*/  @!UP1 UIMAD UR16, UR12, UR9, UR16 ;  /* 0x000000090c1092a4 */ /* 0x000fe4000f8e0210 */
[----:B------:R-:W-:Y:S02]  /*0920*/  @UP1 UMOV UR8, UR20 ;  /* 0x0000001400081c82 */ /* 0x000fe40008000000 */
[----:B------:R-:W-:Y:S02]  /*0930*/  @!UP1 UIADD3 UR13, UR19, UR16, URZ ;  /* 0x00000010130d9290 */ /* 0x000fe4000fffe03f */
[----:B------:R-:W-:-:S02]  /*0940*/  @UP0 UIMAD UR9, UR17, UR5, UR31 ;  /* 0x00000005110902a4 */ /* 0x000fc4000f8e021f */
        /* <DEDUP_REMOVED lines=16> */
.L_x_336:
        /* <DEDUP_REMOVED lines=20> */
[----:B------:R-:W-:-:S05]  /*0b90*/  IMAD.HI.U32 R0, R0, R3, RZ ;  /* 0x0000000300007227 */ /* 0x000fca00078e00ff */
[----:B------:R-:W-:-:S05]  /*0ba0*/  IADD3 R2, -R0, RZ, RZ ;  /* 0x000000ff00027210 */ /* 0x000fca0007ffe1ff */
[----:B------:R-:W-:-:S05]  /*0bb0*/  IMAD R2, R4, R2, R3 ;  /* 0x0000000204027224 */ /* 0x000fca00078e0203 */
[----:B------:R-:W-:-:S13]  /*0bc0*/  ISETP.GT.U32.AND P2, PT, R4, R2, PT ;  /* 0x000000020400720c */ /* 0x000fda0003f44070 */
[----:B------:R-:W-:Y:S01]  /*0bd0*/  @!P2 IMAD.IADD R2, R2, 0x1, -R4 ;  /* 0x000000010202a824 */ /* 0x000fe200078e0a04 */
[----:B------:R-:W-:Y:S02]  /*0be0*/  @!P2 IADD3 R0, R0, 0x1, RZ ;  /* 0x000000010000a810 */ /* 0x000fe40007ffe0ff */
[----:B------:R-:W-:Y:S02]  /*0bf0*/  ISETP.NE.AND P2, PT, RZ, c[0x0][0x1c8], PT ;  /* 0x00007200ff007a0c */ /* 0x000fe40003f45270 */
[----:B------:R-:W-:-:S13]  /*0c00*/  ISETP.GE.U32.AND P3, PT, R2, R4, PT ;  /* 0x000000040200720c */ /* 0x000fda0003f66070 */
[----:B------:R-:W-:-:S05]  /*0c10*/  @P3 IADD3 R0, R0, 0x1, RZ ;  /* 0x0000000100003810 */ /* 0x000fca0007ffe0ff */
[----:B------:R-:W-:-:S05]  /*0c20*/  IMAD.MOV.U32 R17, RZ, RZ, R0 ;  /* 0x000000ffff117224 */ /* 0x000fca00078e0000 */
[----:B------:R-:W-:Y:S02]  /*0c30*/  @!P1 IADD3 R17, -R17, RZ, RZ ;  /* 0x000000ff11119210 */ /* 0x000fe40007ffe1ff */
        /* <DEDUP_REMOVED lines=14> */
.L_x_337:
[CC--:B------:R-:W-:Y:S01]  /*0d20*/  LEA.HI R9, R6.reuse, R161.reuse, RZ, 0x2 ;  /* 0x000000a106097211 */ /* 0x0c0fe200078f10ff */
[----:B------:R-:W1:Y:S01]  /*0d30*/  S2R R164, SR_CTAID.X ;  /* 0x0000000000a47919 */ /* 0x000e620000002500 */
[CC--:B------:R-:W-:Y:S01]  /*0d40*/  LEA.HI R7, R6.reuse, R161.reuse, RZ, 0x3 ;  /* 0x000000a106077211 */ /* 0x0c0fe200078f18ff */
[----:B------:R-:W-:Y:S01]  /*0d50*/  UIADD3 UR18, -UR6, UR10, URZ ;  /* 0x0000000a06127290 */ /* 0x000fe2000fffe13f */
[----:B------:R-:W-:Y:S01]  /*0d60*/  LOP3.LUT R0, R9, 0xfffffffc, RZ, 0xc0, !PT ;  /* 0xfffffffc09007812 */ /* 0x000fe200078ec0ff */
[----:B------:R-:W2:Y:S01]  /*0d70*/  S2R R11, SR_CTAID.Z ;  /* 0x00000000000b7919 */ /* 0x000ea20000002700 */
[----:B------:R-:W-:Y:S01]  /*0d80*/  SHF.R.S32.HI R26, RZ, 0x3, R7 ;  /* 0x00000003ff1a7819 */ /* 0x000fe20000011407 */
[----:B------:R-:W-:Y:S01]  /*0d90*/  ULDC.64 UR4, c[0x0][0x1a8] ;  /* 0x00006a0000047ab9 */ /* 0x000fe20000000a00 */
[----:B------:R-:W-:Y:S01]  /*0da0*/  LEA.HI R4, R6, R161, RZ, 0x4 ;  /* 0x000000a106047211 */ /* 0x000fe200078f20ff */
[C---:B------:R-:W-:Y:S01]  /*0db0*/  IMAD.IADD R0, R161.reuse, 0x1, -R0 ;  /* 0x00000001a1007824 */ /* 0x040fe200078e0a00 */
[----:B------:R-:W-:Y:S01]  /*0dc0*/  SHF.R.S32.HI R32, RZ, 0x2, R9 ;  /* 0x00000002ff207819 */ /* 0x000fe20000011409 */
[----:B------:R-:W-:Y:S01]  /*0dd0*/  IMAD.SHL.U32 R2, R26, 0x40, RZ ;  /* 0x000000401a027824 */ /* 0x000fe200078e00ff */
[----:B------:R-:W-:Y:S01]  /*0de0*/  SHF.R.S32.HI R5, RZ, 0x4, R4 ;  /* 0x00000004ff057819 */ /* 0x000fe20000011404 */
[----:B------:R-:W-:Y:S01]  /*0df0*/  IMAD.SHL.U32 R12, R0, 0x8, RZ ;  /* 0x00000008000c7824 */ /* 0x000fe200078e00ff */
[C---:B------:R-:W-:Y:S01]  /*0e00*/  LOP3.LUT R3, R4.reuse, 0xfffffff0, RZ, 0xc0, !PT ;  /* 0xfffffff004037812 */ /* 0x040fe200078ec0ff */
[----:B------:R-:W-:Y:S01]  /*0e10*/  UIMAD UR4, UR15, UR4, URZ ;  /* 0x000000040f0472a4 */ /* 0x000fe2000f8e023f */
[----:B------:R-:W-:Y:S01]  /*0e20*/  LEA.HI R4, R4, R5, RZ, 0x1 ;  /* 0x0000000504047211 */ /* 0x000fe200078f08ff */
[----:B------:R-:W-:Y:S01]  /*0e30*/  UIADD3 UR29, UR28, -0x1, URZ ;  /* 0xffffffff1c1d7890 */ /* 0x000fe2000fffe03f */
[----:B------:R-:W-:Y:S01]  /*0e40*/  LOP3.LUT R2, R2, 0xc0, RZ, 0xc0, !PT ;  /* 0x000000c002027812 */ /* 0x000fe200078ec0ff */
[----:B------:R-:W-:Y:S01]  /*0e50*/  IMAD.IADD R0, R161, 0x1, -R3 ;  /* 0x00000001a1007824 */ /* 0x000fe200078e0a03 */
[----:B------:R-:W-:Y:S01]  /*0e60*/  LOP3.LUT R3, R4, 0xfffffffe, RZ, 0xc0, !PT ;  /* 0xfffffffe04037812 */ /* 0x000fe200078ec0ff */
[----:B------:R-:W-:Y:S01]  /*0e70*/  UIMAD UR4, UR11, UR5, UR4 ;  /* 0x000000050b0472a4 */ /* 0x000fe2000f8e0204 */
[----:B------:R-:W-:Y:S01]  /*0e80*/  LOP3.LUT R6, R2, 0x18, R12, 0xf8, !PT ;  /* 0x0000001802067812 */ /* 0x000fe200078ef80c */
[----:B------:R-:W-:Y:S01]  /*0e90*/  UIMAD UR11, UR29, -0x40, UR7 ;  /* 0xffffffc01d0b78a4 */ /* 0x000fe2000f8e0207 */
[----:B------:R-:W-:Y:S01]  /*0ea0*/  SHF.R.U32.HI R4, RZ, 0x3, R2 ;  /* 0x00000003ff047819 */ /* 0x000fe20000011602 */
[----:B------:R-:W-:Y:S01]  /*0eb0*/  IMAD.IADD R25, R5, 0x1, -R3 ;  /* 0x0000000105197824 */ /* 0x000fe200078e0a03 */
[----:B------:R-:W-:Y:S01]  /*0ec0*/  LEA.HI R2, R0, R0, RZ, 0x1 ;  /* 0x0000000000027211 */ /* 0x000fe200078f08ff */
[----:B------:R-:W-:Y:S01]  /*0ed0*/  UMOV UR21, 0x6 ;  /* 0x0000000600157882 */ /* 0x000fe20000000000 */
[----:B------:R-:W-:Y:S01]  /*0ee0*/  LOP3.LUT R8, R6, R4, RZ, 0x3c, !PT ;  /* 0x0000000406087212 */ /* 0x000fe200078e3cff */
[----:B------:R-:W-:Y:S01]  /*0ef0*/  USHF.R.S32.HI UR12, URZ, 0x1f, UR29 ;  /* 0x0000001f3f0c7899 */ /* 0x000fe2000801141d */
[----:B------:R-:W-:Y:S01]  /*0f00*/  LOP3.LUT R4, R2, 0x7fffffe, RZ, 0xc0, !PT ;  /* 0x07fffffe02047812 */ /* 0x000fe200078ec0ff */
[----:B------:R-:W-:Y:S01]  /*0f10*/  UMOV UR30, 0x5 ;  /* 0x00000005001e7882 */ /* 0x000fe20000000000 */
[----:B------:R-:W-:Y:S01]  /*0f20*/  SHF.R.S32.HI R6, RZ, 0x1f, R0 ;  /* 0x0000001fff067819 */ /* 0x000fe20000011400 */
[----:B------:R-:W-:Y:S01]  /*0f30*/  UISETP.GE.AND UP0, UPT, UR28, 0x2, UPT ;  /* 0x000000021c00788c */ /* 0x000fe2000bf06270 */
[----:B------:R-:W-:Y:S01]  /*0f40*/  LEA.HI R5, R9, R32, RZ, 0x1 ;  /* 0x0000002009057211 */ /* 0x000fe200078f08ff */
[----:B------:R-:W-:Y:S01]  /*0f50*/  IMAD.IADD R159, R0, 0x1, -R4 ;  /* 0x00000001009f7824 */ /* 0x000fe200078e0a04 */
[----:B------:R-:W-:-:S02]  /*0f60*/  LOP3.LUT R3, R7, 0xfffffff8, RZ, 0xc0, !PT ;  /* 0xfffffff807037812 */ /* 0x000fc400078ec0ff */
[----:B------:R-:W-:Y:S02]  /*0f70*/  LEA.HI R29, R6, R0, RZ, 0x3 ;  /* 0x00000000061d7211 */ /* 0x000fe400078f18ff */
[----:B------:R-:W-:Y:S01]  /*0f80*/  LOP3.LUT R0, R5, 0x7fffffe, RZ, 0xc0, !PT ;  /* 0x07fffffe05007812 */ /* 0x000fe200078ec0ff */
[C---:B------:R-:W-:Y:S01]  /*0f90*/  IMAD.IADD R4, R161.reuse, 0x1, -R3 ;  /* 0x00000001a1047824 */ /* 0x040fe200078e0a03 */
[----:B------:R-:W-:Y:S01]  /*0fa0*/  SHF.R.S32.HI R6, RZ, 0x1, R2 ;  /* 0x00000001ff067819 */ /* 0x000fe20000011402 */
[----:B------:R-:W-:Y:S01]  /*0fb0*/  IMAD.SHL.U32 R161, R161, 0x2, RZ ;  /* 0x00000002a1a17824 */ /* 0x000fe200078e00ff */
[C---:B------:R-:W-:Y:S01]  /*0fc0*/  IADD3 R30, R32.reuse, 0x20, RZ ;  /* 0x00000020201e7810 */ /* 0x040fe20007ffe0ff */
[----:B------:R-:W-:Y:S01]  /*0fd0*/  IMAD.IADD R3, R32, 0x1, -R0 ;  /* 0x0000000120037824 */ /* 0x000fe200078e0a00 */
[----:B------:R-:W-:Y:S02]  /*0fe0*/  SHF.R.S32.HI R0, RZ, 0x1f, R2 ;  /* 0x0000001fff007819 */ /* 0x000fe40000011402 */
[----:B------:R-:W-:-:S02]  /*0ff0*/  LEA.HI R24, R4, R4, RZ, 0x1 ;  /* 0x0000000404187211 */ /* 0x000fc400078f08ff */
[----:B------:R-:W-:Y:S02]  /*1000*/  LEA.HI R0, R0, R6, RZ, 0x2 ;  /* 0x0000000600007211 */ /* 0x000fe400078f10ff */
[----:B------:R-:W-:Y:S02]  /*1010*/  ISETP.GE.AND P2, PT, R30, UR18, PT ;  /* 0x000000121e007c0c */ /* 0x000fe4000bf46270 */
[----:B------:R-:W-:Y:S02]  /*1020*/  LOP3.LUT R5, R24, 0x7fffffe, RZ, 0xc0, !PT ;  /* 0x07fffffe18057812 */ /* 0x000fe400078ec0ff */
[----:B------:R-:W-:Y:S02]  /*1030*/  LOP3.LUT R0, R0, 0xfffffffc, RZ, 0xc0, !PT ;  /* 0xfffffffc00007812 */ /* 0x000fe400078ec0ff */
[----:B------:R-:W-:Y:S01]  /*1040*/  IADD3 R15, R32, 0x40, RZ ;  /* 0x00000040200f7810 */ /* 0x000fe20007ffe0ff */
[----:B------:R-:W-:Y:S01]  /*1050*/  IMAD.IADD R28, R4, 0x1, -R5 ;  /* 0x00000001041c7824 */ /* 0x000fe200078e0a05 */
[----:B------:R-:W-:Y:S01]  /*1060*/  SHF.R.S32.HI R13, RZ, 0x1f, R12 ;  /* 0x0000001fff0d7819 */ /* 0x000fe2000001140c */
[----:B------:R-:W-:Y:S01]  /*1070*/  IMAD.IADD R27, R6, 0x1, -R0 ;  /* 0x00000001061b7824 */ /* 0x000fe200078e0a00 */
[----:B------:R-:W-:-:S02]  /*1080*/  SHF.R.S32.HI R33, RZ, 0x1f, R32 ;  /* 0x0000001fff217819 */ /* 0x000fc40000011420 */
[----:B------:R-:W-:Y:S01]  /*1090*/  SHF.R.S32.HI R163, RZ, 0x5, R10 ;  /* 0x00000005ffa37819 */ /* 0x000fe2000001140a */
[----:B------:R-:W-:Y:S01]  /*10a0*/  IMAD.WIDE.U32 R4, R32, c[0x0][0x198], R12 ;  /* 0x0000660020047a25 */ /* 0x000fe200078e000c */
[----:B------:R-:W-:Y:S01]  /*10b0*/  ISETP.GE.AND P1, PT, R15, UR18, PT ;  /* 0x000000120f007c0c */ /* 0x000fe2000bf26270 */
[----:B------:R3:W-:Y:S01]  /*10c0*/  STL.64 [R1+0x30], R12 ;  /* 0x0000300c01007387 */ /* 0x0007e20000100a00 */
[----:B------:R-:W-:Y:S01]  /*10d0*/  IADD3 R2, P0, R12, UR8, RZ ;  /* 0x000000080c027c10 */ /* 0x000fe2000ff1e0ff */
[----:B------:R-:W-:Y:S01]  /*10e0*/  IMAD R0, R33, c[0x0][0x198], RZ ;  /* 0x0000660021007a24 */ /* 0x000fe200078e02ff */
[----:B------:R-:W-:Y:S01]  /*10f0*/  IADD3 R14, R32, 0x60, RZ ;  /* 0x00000060200e7810 */ /* 0x000fe20007ffe0ff */
[----:B-1----:R-:W-:Y:S01]  /*1100*/  IMAD.WIDE R34, R164, 0x80, R32 ;  /* 0x00000080a4227825 */ /* 0x002fe200078e0220 */
[----:B------:R-:W-:Y:S01]  /*1110*/  IADD3 R18, P4, R4, UR16, RZ ;  /* 0x0000001004127c10 */ /* 0x000fe2000ff9e0ff */
[----:B------:R-:W-:Y:S01]  /*1120*/  STL.64 [R1+0x20], R32 ;  /* 0x0000202001007387 */ /* 0x000fe20000100a00 */
[C---:B------:R-:W-:Y:S01]  /*1130*/  ISETP.GE.AND P3, PT, R32.reuse, UR18, PT ;  /* 0x0000001220007c0c */ /* 0x040fe2000bf66270 */
[----:B------:R-:W-:Y:S01]  /*1140*/  IMAD R7, R163, 0x8, R3 ;  /* 0x00000008a3077824 */ /* 0x000fe200078e0203 */
[----:B------:R-:W-:Y:S01]  /*1150*/  IADD3.X R3, R13, UR13, RZ, P0, !PT ;  /* 0x0000000d0d037c10 */ /* 0x000fe200087fe4ff */
[----:B------:R-:W-:Y:S01]  /*1160*/  IMAD R0, R32, c[0x0][0x19c], R0 ;  /* 0x0000670020007a24 */ /* 0x000fe200078e0200 */
[----:B------:R-:W-:Y:S01]  /*1170*/  ISETP.GE.AND P0, PT, R14, UR18, PT ;  /* 0x000000120e007c0c */ /* 0x000fe2000bf06270 */
[----:B------:R-:W-:Y:S01]  /*1180*/  IMAD.U32 R222, R7, 0x20, R8 ;  /* 0x0000002007de7824 */ /* 0x000fe200078e0008 */
[----:B------:R-:W-:Y:S01]  /*1190*/  @!P2 IADD3 R10, P5, R34, 0x20, RZ ;  /* 0x00000020220aa810 */ /* 0x000fe20007fbe0ff */
[----:B------:R-:W-:Y:S01]  /*11a0*/  IMAD R8, R33, c[0x0][0x1a0], RZ ;  /* 0x0000680021087a24 */ /* 0x000fe200078e02ff */
[----:B------:R-:W-:Y:S01]  /*11b0*/  STL [R1+0x44], R30 ;  /* 0x0000441e01007387 */ /* 0x000fe20000100800 */
[C---:B------:R-:W-:Y:S01]  /*11c0*/  IMAD.WIDE.U32 R6, R32.reuse, c[0x0][0x1a0], R12 ;  /* 0x0000680020067a25 */ /* 0x040fe200078e000c */
[----:B------:R-:W-:Y:S01]  /*11d0*/  IADD3.X R19, R5, UR9, R0, P4, !PT ;  /* 0x0000000905137c10 */ /* 0x000fe2000a7fe400 */
[----:B------:R-:W-:Y:S01]  /*11e0*/  UIADD3 UR16, UR27, 0x646e171e, URZ ;  /* 0x646e171e1b107890 */ /* 0x000fe2000fffe03f */
[----:B------:R-:W-:Y:S01]  /*11f0*/  STL [R1+0x54], R15 ;  /* 0x0000540f01007387 */ /* 0x000fe20000100800 */
[----:B------:R-:W-:Y:S01]  /*1200*/  IMAD R0, R32, c[0x0][0x1a4], R8 ;  /* 0x0000690020007a24 */ /* 0x000fe200078e0208 */
[----:B------:R-:W-:Y:S01]  /*1210*/  IADD3 R20, P4, R6, UR20, RZ ;  /* 0x0000001406147c10 */ /* 0x000fe2000ff9e0ff */
[----:B------:R-:W-:Y:S01]  /*1220*/  @!P2 IMAD.X R4, RZ, RZ, R35, P5 ;  /* 0x000000ffff04a224 */ /* 0x000fe200028e0623 */
[----:B------:R1:W-:Y:S01]  /*1230*/  STL [R1+0x58], R14 ;  /* 0x0000580e01007387 */ /* 0x0003e20000100800 */
[----:B--2---:R-:W-:Y:S01]  /*1240*/  IMAD.WIDE.U32 R2, R11, c[0x0][0x1a8], R2 ;  /* 0x00006a000b027a25 */ /* 0x004fe200078e0002 */
[----:B------:R-:W-:Y:S01]  /*1250*/  IADD3.X R21, R7, UR17, R0, P4, !PT ;  /* 0x0000001107157c10 */ /* 0x000fe2000a7fe400 */
[----:B------:R-:W-:Y:S01]  /*1260*/  UIADD3 UR17, UR26, -0x4ab325aa, URZ ;  /* 0xb54cda561a117890 */ /* 0x000fe2000fffe03f */
[----:B---3--:R-:W-:Y:S01]  /*1270*/  @!P0 IADD3 R12, P4, R34, 0x60, RZ ;  /* 0x00000060220c8810 */ /* 0x008fe20007f9e0ff */
[----:B------:R-:W-:Y:S01]  /*1280*/  @!P2 IMAD R11, R4, c[0x0][0x190], RZ ;  /* 0x00006400040baa24 */ /* 0x000fe200078e02ff */
[----:B------:R-:W-:Y:S01]  /*1290*/  IADD3 R3, R3, UR4, RZ ;  /* 0x0000000403037c10 */ /* 0x000fe2000fffe0ff */
[--C-:B------:R-:W-:Y:S01]  /*12a0*/  @!P1 IMAD.MOV.U32 R4, RZ, RZ, R2.reuse ;  /* 0x000000ffff049224 */ /* 0x100fe200078e0002 */
[----:B------:R-:W-:Y:S01]  /*12b0*/  ULDC.64 UR4, c[0x0][0x198] ;  /* 0x0000660000047ab9 */ /* 0x000fe20000000a00 */
[--C-:B------:R-:W-:Y:S01]  /*12c0*/  @!P2 IMAD.MOV.U32 R6, RZ, RZ, R2.reuse ;  /* 0x000000ffff06a224 */ /* 0x100fe200078e0002 */
[----:B------:R-:W-:Y:S01]  /*12d0*/  USHF.L.U64.HI UR19, UR4, UR21, UR5 ;  /* 0x0000001504137299 */ /* 0x000fe20008010205 */
[--C-:B------:R-:W-:Y:S01]  /*12e0*/  @!P1 IMAD.MOV.U32 R5, RZ, RZ, R3.reuse ;  /* 0x000000ffff059224 */ /* 0x100fe200078e0003 */
[----:B------:R-:W-:Y:S01]  /*12f0*/  ISETP.GE.AND P6, PT, R32, UR11, PT ;  /* 0x0000000b20007c0c */ /* 0x000fe2000bfc6270 */
[----:B------:R-:W-:Y:S01]  /*1300*/  @!P2 IMAD.MOV.U32 R7, RZ, RZ, R3 ;  /* 0x000000ffff07a224 */ /* 0x000fe200078e0003 */
[----:B------:R-:W-:Y:S01]  /*1310*/  USHF.L.U32 UR20, UR4, 0x6, URZ ;  /* 0x0000000604147899 */ /* 0x000fe2000800063f */
[----:B------:R-:W-:Y:S01]  /*1320*/  @!P0 IMAD.X R13, RZ, RZ, R35, P4 ;  /* 0x000000ffff0d8224 */ /* 0x000fe200020e0623 */
[----:B------:R-:W-:Y:S01]  /*1330*/  UIMAD UR13, UR19, UR29, URZ ;  /* 0x0000001d130d72a4 */ /* 0x000fe2000f8e023f */
[C---:B------:R-:W-:Y:S01]  /*1340*/  @!P2 IMAD R16, R10.reuse, c[0x0][0x194], R11 ;  /* 0x000065000a10aa24 */ /* 0x040fe200078e020b */
[----:B------:R-:W-:Y:S01]  /*1350*/  USHF.L.U32 UR8, UR4, 0x5, URZ ;  /* 0x0000000504087899 */ /* 0x000fe2000800063f */
[----:B------:R-:W-:Y:S01]  /*1360*/  @!P0 IMAD.MOV.U32 R8, RZ, RZ, R2 ;  /* 0x000000ffff088224 */ /* 0x000fe200078e0002 */
[----:B------:R-:W-:Y:S01]  /*1370*/  UIMAD UR13, UR12, UR20, UR13 ;  /* 0x000000140c0d72a4 */ /* 0x000fe2000f8e020d */
[----:B------:R-:W-:Y:S01]  /*1380*/  @!P0 IMAD.MOV.U32 R9, RZ, RZ, R3 ;  /* 0x000000ffff098224 */ /* 0x000fe200078e0003 */
[----:B------:R-:W-:Y:S01]  /*1390*/  USHF.L.U64.HI UR9, UR4, UR30, UR5 ;  /* 0x0000001e04097299 */ /* 0x000fe20008010205 */
[----:B------:R-:W-:Y:S01]  /*13a0*/  @!P2 IMAD.WIDE.U32 R10, R10, c[0x0][0x190], R6 ;  /* 0x000064000a0aaa25 */ /* 0x000fe200078e0006 */
[----:B------:R-:W-:Y:S01]  /*13b0*/  STL.64 [R1+0x28], R34 ;  /* 0x0000282201007387 */ /* 0x000fe20000100a00 */
[----:B-1----:R-:W-:Y:S01]  /*13c0*/  @!P1 IADD3 R14, P5, R34, 0x40, RZ ;  /* 0x00000040220e9810 */ /* 0x002fe20007fbe0ff */
[----:B------:R-:W-:Y:S01]  /*13d0*/  ULDC.64 UR4, c[0x0][0x1a0] ;  /* 0x0000680000047ab9 */ /* 0x000fe20000000a00 */
[----:B------:R-:W-:Y:S01]  /*13e0*/  @!P0 IMAD R13, R13, c[0x0][0x190], RZ ;  /* 0x000064000d0d8a24 */ /* 0x000fe200078e02ff */
[----:B------:R-:W-:Y:S01]  /*13f0*/  USHF.L.U64.HI UR21, UR4, UR21, UR5 ;  /* 0x0000001504157299 */ /* 0x000fe20008010205 */
[C---:B------:R-:W-:Y:S01]  /*1400*/  @!P0 IMAD.WIDE.U32 R6, R12.reuse, c[0x0][0x190], R8 ;  /* 0x000064000c068a25 */ /* 0x040fe200078e0008 */
[----:B------:R-:W-:Y:S01]  /*1410*/  USHF.L.U32 UR22, UR4, 0x6, URZ ;  /* 0x0000000604167899 */ /* 0x000fe2000800063f */
[----:B------:R-:W-:Y:S01]  /*1420*/  LOP3.LUT R165, R161, 0x6, RZ, 0xc0, !PT ;  /* 0x00000006a1a57812 */ /* 0x000fe200078ec0ff */
[----:B------:R-:W-:Y:S01]  /*1430*/  USHF.L.U32 UR31, UR4, 0x5, URZ ;  /* 0x00000005041f7899 */ /* 0x000fe2000800063f */
[----:B------:R-:W-:Y:S01]  /*1440*/  @!P1 IMAD.X R0, RZ, RZ, R35, P5 ;  /* 0x000000ffff009224 */ /* 0x000fe200028e0623 */
[----:B------:R-:W-:Y:S01]  /*1450*/  USHF.L.U64.HI UR30, UR4, UR30, UR5 ;  /* 0x0000001e041e7299 */ /* 0x000fe20008010205 */
[----:B------:R-:W-:Y:S01]  /*1460*/  @!P0 IMAD R22, R12, c[0x0][0x194], R13 ;  /* 0x000065000c168a24 */ /* 0x000fe200078e020d */
[----:B------:R-:W-:Y:S01]  /*1470*/  @!P2 LEA R12, P4, R10, c[0x0][0x160], 0x1 ;  /* 0x000058000a0caa11 */ /* 0x000fe200078808ff */
[----:B------:R-:W-:-:S02]  /*1480*/  @!P1 IMAD R15, R0, c[0x0][0x190], RZ ;  /* 0x00006400000f9a24 */ /* 0x000fc400078e02ff */
[----:B------:R-:W-:Y:S02]  /*1490*/  @!P3 IMAD R0, R35, c[0x0][0x190], RZ ;  /* 0x000064002300ba24 */ /* 0x000fe400078e02ff */
[C---:B------:R-:W-:Y:S02]  /*14a0*/  @!P1 IMAD R23, R14.reuse, c[0x0][0x194], R15 ;  /* 0x000065000e179a24 */ /* 0x040fe400078e020f */
[----:B------:R-:W-:-:S04]  /*14b0*/  @!P1 IMAD.WIDE.U32 R14, R14, c[0x0][0x190], R4 ;  /* 0x000064000e0e9a25 */ /* 0x000fc800078e0004 */
[C---:B------:R-:W-:Y:S02]  /*14c0*/  @!P3 IMAD R0, R34.reuse, c[0x0][0x194], R0 ;  /* 0x000065002200ba24 */ /* 0x040fe400078e0200 */
[----:B------:R-:W-:-:S04]  /*14d0*/  @!P3 IMAD.WIDE.U32 R4, R34, c[0x0][0x190], R2 ;  /* 0x000064002204ba25 */ /* 0x000fc800078e0002 */
[----:B------:R-:W-:Y:S01]  /*14e0*/  @!P3 IMAD.IADD R0, R5, 0x1, R0 ;  /* 0x000000010500b824 */ /* 0x000fe200078e0200 */
[C---:B------:R-:W-:Y:S01]  /*14f0*/  @!P3 LEA R2, P5, R4.reuse, c[0x0][0x160], 0x1 ;  /* 0x000058000402ba11 */ /* 0x040fe200078a08ff */
[----:B------:R-:W-:Y:S01]  /*1500*/  @!P2 IMAD.IADD R5, R11, 0x1, R16 ;  /* 0x000000010b05a824 */ /* 0x000fe200078e0210 */
[----:B------:R-:W-:Y:S01]  /*1510*/  SHF.R.S32.HI R16, RZ, 0x1f, R17 ;  /* 0x0000001fff107819 */ /* 0x000fe20000011411 */
[----:B------:R-:W-:Y:S01]  /*1520*/  IMAD.WIDE.U32 R18, R17, c[0x0][0x1b0], R18 ;  /* 0x00006c0011127a25 */ /* 0x000fe200078e0012 */
[----:B------:R-:W-:Y:S02]  /*1530*/  @!P3 LEA.HI.X R3, R4, c[0x0][0x164], R0, 0x1, P5 ;  /* 0x000059000403ba11 */ /* 0x000fe400028f0c00 */
[----:B------:R-:W-:Y:S01]  /*1540*/  @!P2 LEA.HI.X R13, R10, c[0x0][0x164], R5, 0x1, P4 ;  /* 0x000059000a0daa11 */ /* 0x000fe200020f0c05 */
[----:B------:R-:W-:Y:S01]  /*1550*/  @!P1 IMAD.IADD R0, R15, 0x1, R23 ;  /* 0x000000010f009824 */ /* 0x000fe200078e0217 */
[----:B------:R-:W-:Y:S01]  /*1560*/  @!P1 LEA R10, P5, R14, c[0x0][0x160], 0x1 ;  /* 0x000058000e0a9a11 */ /* 0x000fe200078a08ff */
[----:B------:R-:W-:Y:S01]  /*1570*/  @!P0 IMAD.IADD R4, R7, 0x1, R22 ;  /* 0x0000000107048824 */ /* 0x000fe200078e0216 */
[----:B------:R-:W-:Y:S01]  /*1580*/  @!P0 LEA R8, P4, R6, c[0x0][0x160], 0x1 ;  /* 0x0000580006088a11 */ /* 0x000fe200078808ff */
[----:B------:R-:W-:Y:S01]  /*1590*/  IMAD.U32 R22, RZ, RZ, UR29 ;  /* 0x0000001dff167e24 */ /* 0x000fe2000f8e00ff */
[----:B------:R-:W-:Y:S01]  /*15a0*/  @!P1 LEA.HI.X R11, R14, c[0x0][0x164], R0, 0x1, P5 ;  /* 0x000059000e0b9a11 */ /* 0x000fe200028f0c00 */
[----:B------:R-:W-:Y:S01]  /*15b0*/  IMAD R0, R16, c[0x0][0x1b0], RZ ;  /* 0x00006c0010007a24 */ /* 0x000fe200078e02ff */
[----:B------:R-:W-:Y:S01]  /*15c0*/  SHF.R.S32.HI R15, RZ, 0x1, R24 ;  /* 0x00000001ff0f7819 */ /* 0x000fe20000011418 */
[----:B------:R-:W-:Y:S01]  /*15d0*/  IMAD.SHL.U32 R222, R222, 0x2, RZ ;  /* 0x00000002dede7824 */ /* 0x000fe200078e00ff */
[----:B------:R-:W-:Y:S01]  /*15e0*/  ISETP.GE.AND P5, PT, R30, UR11, PT ;  /* 0x0000000b1e007c0c */ /* 0x000fe2000bfa6270 */
[----:B------:R-:W-:Y:S01]  /*15f0*/  IMAD R0, R17, c[0x0][0x1b4], R0 ;  /* 0x00006d0011007a24 */ /* 0x000fe200078e0200 */
[----:B------:R-:W-:Y:S01]  /*1600*/  @!P0 LEA.HI.X R9, R6, c[0x0][0x164], R4, 0x1, P4 ;  /* 0x0000590006098a11 */ /* 0x000fe200020f0c04 */
[----:B------:R-:W-:Y:S01]  /*1610*/  IMAD.SHL.U32 R4, R15, 0x40, RZ ;  /* 0x000000400f047824 */ /* 0x000fe200078e00ff */
[----:B------:R-:W-:Y:S01]  /*1620*/  @!PT LDS RZ, [RZ] ;  /* 0x00000000fffff984 */ /* 0x000fe20000000800 */
[----:B------:R-:W-:Y:S01]  /*1630*/  @!PT LDS RZ, [RZ] ;  /* 0x00000000fffff984 */ /* 0x000fe20000000800 */
[----:B------:R-:W-:Y:S01]  /*1640*/  @!PT LDS RZ, [RZ] ;  /* 0x00000000fffff984 */ /* 0x000fe20000000800 */
[----:B------:R1:W-:Y:S01]  /*1650*/  @!P3 LDGSTS.E.BYPASS.LTC128B.128 [R222], [R2.64] ;  /* 0x0000000002debfae */ /* 0x0003e2000b901d58 */
[----:B------:R-:W-:-:S02]  /*1660*/  IMAD.IADD R169, R19, 0x1, R0 ;  /* 0x0000000113a97824 */ /* 0x000fc400078e0200 */
[----:B------:R-:W-:Y:S01]  /*1670*/  IMAD.MOV.U32 R168, RZ, RZ, R18 ;  /* 0x000000ffffa87224 */ /* 0x000fe200078e0012 */
[----:B------:R-:W-:Y:S01]  /*1680*/  LOP3.LUT R0, R4, 0xc0, RZ, 0xc0, !PT ;  /* 0x000000c004007812 */ /* 0x000fe200078ec0ff */
[----:B------:R-:W-:Y:S01]  /*1690*/  IMAD.SHL.U32 R5, R26, 0x8, RZ ;  /* 0x000000081a057824 */ /* 0x000fe200078e00ff */
[----:B------:R1:W-:Y:S01]  /*16a0*/  @!P3 LDGSTS.E.BYPASS.LTC128B.128 [R222+0x2000], [R2.64+0x40] ;  /* 0x0200004002debfae */ /* 0x0003e2000b901d58 */
[----:B------:R-:W-:-:S03]  /*16b0*/  IMAD.WIDE.U32 R6, R22, UR20, R168 ;  /* 0x0000001416067c25 */ /* 0x000fc6000f8e00a8 */
[----:B------:R1:W-:Y:S01]  /*16c0*/  @!P3 LDGSTS.E.BYPASS.LTC128B.128 [R222+0x4000], [R2.64+0x80] ;  /* 0x0400008002debfae */ /* 0x0003e2000b901d58 */
[----:B------:R-:W-:Y:S02]  /*16d0*/  LOP3.LUT R5, R0, 0x8, R5, 0xf8, !PT ;  /* 0x0000000800057812 */ /* 0x000fe400078ef805 */
[----:B------:R-:W-:Y:S01]  /*16e0*/  @!P6 LEA R4, P4, R6, c[0x0][0x168], 0x1 ;  /* 0x00005a000604ea11 */ /* 0x000fe200078808ff */
[----:B------:R2:W-:Y:S04]  /*16f0*/  @!P2 LDGSTS.E.BYPASS.LTC128B.128 [R222+0x800], [R12.64] ;  /* 0x008000000cdeafae */ /* 0x0005e8000b901d58 */
[----:B------:R2:W-:Y:S04]  /*1700*/  @!P2 LDGSTS.E.BYPASS.LTC128B.128 [R222+0x2800], [R12.64+0x40] ;  /* 0x028000400cdeafae */ /* 0x0005e8000b901d58 */
[----:B------:R2:W-:Y:S01]  /*1710*/  @!P2 LDGSTS.E.BYPASS.LTC128B.128 [R222+0x4800], [R12.64+0x80] ;  /* 0x048000800cdeafae */ /* 0x0005e2000b901d58 */
[----:B------:R-:W-:-:S03]  /*1720*/  ISETP.GE.AND P2, PT, R30, UR11, PT ;  /* 0x0000000b1e007c0c */ /* 0x000fc6000bf46270 */
[----:B------:R3:W-:Y:S04]  /*1730*/  @!P1 LDGSTS.E.BYPASS.LTC128B.128 [R222+0x1000], [R10.64] ;  /* 0x010000000ade9fae */ /* 0x0007e8000b901d58 */
[----:B------:R3:W-:Y:S04]  /*1740*/  @!P1 LDGSTS.E.BYPASS.LTC128B.128 [R222+0x3000], [R10.64+0x40] ;  /* 0x030000400ade9fae */ /* 0x0007e8000b901d58 */
[----:B------:R3:W-:Y:S01]  /*1750*/  @!P1 LDGSTS.E.BYPASS.LTC128B.128 [R222+0x5000], [R10.64+0x80] ;  /* 0x050000800ade9fae */ /* 0x0007e2000b901d58 */
[----:B-1----:R-:W-:-:S03]  /*1760*/  SHF.R.U32.HI R2, RZ, 0x3, R0 ;  /* 0x00000003ff027819 */ /* 0x002fc60000011600 */
[----:B------:R1:W-:Y:S01]  /*1770*/  @!P0 LDGSTS.E.BYPASS.LTC128B.128 [R222+0x1800], [R8.64] ;  /* 0x0180000008de8fae */ /* 0x0003e2000b901d58 */
[----:B------:R-:W-:Y:S01]  /*1780*/  IADD3 R0, R7, UR13, RZ ;  /* 0x0000000d07007c10 */ /* 0x000fe2000fffe0ff */
[----:B------:R-:W-:Y:S01]  /*1790*/  IMAD R7, R16, c[0x0][0x1b8], RZ ;  /* 0x00006e0010077a24 */ /* 0x000fe200078e02ff */
[C---:B------:R-:W-:Y:S01]  /*17a0*/  @!P5 IADD3 R3, P3, R6.reuse, UR8, RZ ;  /* 0x000000080603dc10 */ /* 0x040fe2000ff7e0ff */
[----:B------:R1:W-:Y:S01]  /*17b0*/  @!P0 LDGSTS.E.BYPASS.LTC128B.128 [R222+0x3800], [R8.64+0x40] ;  /* 0x0380004008de8fae */ /* 0x0003e2000b901d58 */
[----:B------:R-:W-:Y:S01]  /*17c0*/  LOP3.LUT R14, R5, R2, RZ, 0x3c, !PT ;  /* 0x00000002050e7212 */ /* 0x000fe200078e3cff */
[----:B------:R-:W-:Y:S01]  /*17d0*/  UIMAD UR13, UR21, UR29, URZ ;  /* 0x0000001d150d72a4 */ /* 0x000fe2000f8e023f */
[----:B------:R-:W-:Y:S01]  /*17e0*/  @!P6 LEA.HI.X R5, R6, c[0x0][0x16c], R0, 0x1, P4 ;  /* 0x00005b000605ea11 */ /* 0x000fe200020f0c00 */
[----:B------:R1:W-:Y:S01]  /*17f0*/  @!P0 LDGSTS.E.BYPASS.LTC128B.128 [R222+0x5800], [R8.64+0x80] ;  /* 0x0580008008de8fae */ /* 0x0003e2000b901d58 */
[----:B------:R-:W-:Y:S01]  /*1800*/  @!P5 IADD3.X R0, R0, UR9, RZ, P3, !PT ;  /* 0x000000090000dc10 */ /* 0x000fe20009ffe4ff */
[----:B------:R-:W-:Y:S01]  /*1810*/  IMAD R6, R17, c[0x0][0x1bc], R7 ;  /* 0x00006f0011067a24 */ /* 0x000fe200078e0207 */
[----:B------:R-:W-:Y:S01]  /*1820*/  @!P5 LEA R2, P3, R3, c[0x0][0x168], 0x1 ;  /* 0x00005a000302da11 */ /* 0x000fe200078608ff */
[----:B------:R4:W-:Y:S01]  /*1830*/  @!P6 LDGSTS.E.BYPASS.LTC128B.128 [R222+0x6000], [R4.64] ;  /* 0x0600000004deefae */ /* 0x0009e2000b901d58 */
[----:B------:R-:W-:Y:S01]  /*1840*/  UIMAD UR13, UR12, UR22, UR13 ;  /* 0x000000160c0d72a4 */ /* 0x000fe2000f8e020d */
[----:B------:R-:W-:Y:S01]  /*1850*/  IMAD R7, R25, 0x8, R28 ;  /* 0x0000000819077824 */ /* 0x000fe200078e021c */
[----:B------:R-:W-:Y:S01]  /*1860*/  @!P5 LEA.HI.X R3, R3, c[0x0][0x16c], R0, 0x1, P3 ;  /* 0x00005b000303da11 */ /* 0x000fe200018f0c00 */
[----:B------:R4:W-:Y:S01]  /*1870*/  @!P6 LDGSTS.E.BYPASS.LTC128B.128 [R222+0x7000], [R4.64+0x40] ;  /* 0x0700004004deefae */ /* 0x0009e2000b901d58 */
[----:B------:R-:W-:Y:S01]  /*1880*/  ISETP.GE.AND P3, PT, R32, UR11, PT ;  /* 0x0000000b20007c0c */ /* 0x000fe2000bf66270 */
[----:B------:R-:W-:-:S02]  /*1890*/  IMAD.SHL.U32 R0, R27, 0x40, RZ ;  /* 0x000000401b007824 */ /* 0x000fc400078e00ff */
[----:B------:R4:W-:Y:S03]  /*18a0*/  @!P6 LDGSTS.E.BYPASS.LTC128B.128 [R222+0x8000], [R4.64+0x80] ;  /* 0x0800008004deefae */ /* 0x0009e6000b901d58 */
[----:B------:R-:W-:Y:S01]  /*18b0*/  LOP3.LUT R0, R0, 0xc0, RZ, 0xc0, !PT ;  /* 0x000000c000007812 */ /* 0x000fe200078ec0ff */
[----:B------:R5:W-:Y:S04]  /*18c0*/  @!P5 LDGSTS.E.BYPASS.LTC128B.128 [R222+0x6800], [R2.64] ;  /* 0x0680000002dedfae */ /* 0x000be8000b901d58 */
[----:B------:R5:W-:Y:S04]  /*18d0*/  @!P5 LDGSTS.E.BYPASS.LTC128B.128 [R222+0x7800], [R2.64+0x40] ;  /* 0x0780004002dedfae */ /* 0x000be8000b901d58 */
[----:B------:R5:W-:Y:S04]  /*18e0*/  @!P5 LDGSTS.E.BYPASS.LTC128B.128 [R222+0x8800], [R2.64+0x80] ;  /* 0x0880008002dedfae */ /* 0x000be8000b901d58 */
[----:B------:R-:W0:Y:S04]  /*18f0*/  LDGDEPBAR ;  /* 0x00000000000079af */ /* 0x000e280000000000 */
[----:B------:R2:W-:Y:S04]  /*1900*/  STL.64 [R1+0x18], R18 ;  /* 0x0000181201007387 */ /* 0x0005e80000100a00 */
[----:B------:R-:W-:Y:S01]  /*1910*/  STL.64 [R1+0x10], R168 ;  /* 0x000010a801007387 */ /* 0x000fe20000100a00 */
[----:B----4-:R-:W-:-:S02]  /*1920*/  IMAD.SHL.U32 R5, R29, 0x20, RZ ;  /* 0x000000201d057824 */ /* 0x010fc400078e00ff */
[----:B------:R-:W-:-:S03]  /*1930*/  IMAD.SHL.U32 R4, R25, 0x8, RZ ;  /* 0x0000000819047824 */ /* 0x000fc600078e00ff */
[----:B------:R-:W-:Y:S02]  /*1940*/  LOP3.LUT R158, R5, 0xffffff00, RZ, 0xc0, !PT ;  /* 0xffffff00059e7812 */ /* 0x000fe400078ec0ff */
[----:B------:R-:W-:-:S03]  /*1950*/  SHF.R.U32.HI R5, RZ, 0x3, R0 ;  /* 0x00000003ff057819 */ /* 0x000fc60000011600 */
[----:B-1----:R-:W-:Y:S01]  /*1960*/  IMAD R8, R163, 0x200, R158 ;  /* 0x00000200a3087824 */ /* 0x002fe200078e029e */
[----:B------:R-:W-:-:S04]  /*1970*/  DEPBAR.LE SB0, 0x0 ;  /* 0x000080000000791a */ /* 0x000fc80000000000 */
[----:B------:R-:W-:Y:S01]  /*1980*/  BAR.SYNC.DEFER_BLOCKING 0x0 ;  /* 0x0000000000007b1d */ /* 0x000fe20000010000 */
[----:B------:R-:W-:Y:S02]  /*1990*/  IMAD R8, R159, 0x20, R8 ;  /* 0x000000209f087824 */ /* 0x000fe400078e0208 */
[----:B--2---:R-:W-:-:S04]  /*19a0*/  IMAD.WIDE.U32 R18, R17, c[0x0][0x1b8], R20 ;  /* 0x00006e0011127a25 */ /* 0x004fc800078e0014 */
[----:B-----5:R-:W-:Y:S01]  /*19b0*/  IMAD.IADD R3, R19, 0x1, R6 ;  /* 0x0000000113037824 */ /* 0x020fe200078e0206 */
[----:B------:R-:W-:Y:S01]  /*19c0*/  STL.64 [R1+0x48], R18 ;  /* 0x0000481201007387 */ /* 0x000fe20000100a00 */
[----:B------:R-:W-:Y:S01]  /*19d0*/  IMAD.MOV.U32 R2, RZ, RZ, R18 ;  /* 0x000000ffff027224 */ /* 0x000fe200078e0012 */
[----:B------:R-:W-:-:S04]  /*19e0*/  LOP3.LUT R6, R0, 0x8, R4, 0xf8, !PT ;  /* 0x0000000800067812 */ /* 0x000fc800078ef804 */
[----:B------:R1:W-:Y:S01]  /*19f0*/  STL.64 [R1+0x38], R2 ;  /* 0x0000380201007387 */ /* 0x0003e20000100a00 */
[----:B------:R-:W-:-:S03]  /*1a00*/  LOP3.LUT R160, R6, R5, RZ, 0x3c, !PT ;  /* 0x0000000506a07212 */ /* 0x000fc600078e3cff */
[----:B------:R-:W-:Y:S04]  /*1a10*/  @P3 STS [R222+0x9000], RZ ;  /* 0x009000ffde003388 */ /* 0x000fe80000000800 */
[----:B------:R-:W-:Y:S04]  /*1a20*/  @P3 STS [R222+0x9004], RZ ;  /* 0x009004ffde003388 */ /* 0x000fe80000000800 */
[----:B------:R-:W-:Y:S04]  /*1a30*/  @P3 STS.64 [R222+0x9008], RZ ;  /* 0x009008ffde003388 */ /* 0x000fe80000000a00 */
[----:B------:R-:W-:Y:S04]  /*1a40*/  @P3 STS.128 [R222+0xa000], RZ ;  /* 0x00a000ffde003388 */ /* 0x000fe80000000c00 */
[----:B------:R-:W-:Y:S01]  /*1a50*/  @P3 STS.128 [R222+0xb000], RZ ;  /* 0x00b000ffde003388 */ /* 0x000fe20000000c00 */
[----:B-1----:R-:W-:-:S05]  /*1a60*/  IMAD.WIDE.U32 R2, R22, UR22, R2 ;  /* 0x0000001616027c25 */ /* 0x002fca000f8e0002 */
[----:B------:R-:W-:Y:S02]  /*1a70*/  IADD3 R0, R3, UR13, RZ ;  /* 0x0000000d03007c10 */ /* 0x000fe4000fffe0ff */
[C---:B------:R-:W-:Y:S02]  /*1a80*/  @!P3 LEA R4, P1, R2.reuse, c[0x0][0x170], 0x1 ;  /* 0x00005c000204ba11 */ /* 0x040fe400078208ff */
[C---:B------:R-:W-:Y:S02]  /*1a90*/  @!P2 IADD3 R3, P0, R2.reuse, UR31, RZ ;  /* 0x0000001f0203ac10 */ /* 0x040fe4000ff1e0ff */
[----:B------:R-:W-:Y:S02]  /*1aa0*/  @!P3 LEA.HI.X R5, R2, c[0x0][0x174], R0, 0x1, P1 ;  /* 0x00005d000205ba11 */ /* 0x000fe400008f0c00 */
[----:B------:R-:W-:Y:S01]  /*1ab0*/  @!P2 IADD3.X R2, R0, UR30, RZ, P0, !PT ;  /* 0x0000001e0002ac10 */ /* 0x000fe200087fe4ff */
[----:B------:R-:W-:Y:S01]  /*1ac0*/  IMAD.U32 R0, R7, 0x20, R14 ;  /* 0x0000002007007824 */ /* 0x000fe200078e000e */
[----:B------:R-:W-:Y:S01]  /*1ad0*/  @!P2 LEA R6, P0, R3, c[0x0][0x170], 0x1 ;  /* 0x00005c000306aa11 */ /* 0x000fe200078008ff */
[----:B------:R-:W-:Y:S01]  /*1ae0*/  @!PT LDS RZ, [RZ] ;  /* 0x00000000fffff984 */ /* 0x000fe20000000800 */
[----:B------:R-:W-:Y:S01]  /*1af0*/  @!PT LDS RZ, [RZ] ;  /* 0x00000000fffff984 */ /* 0x000fe20000000800 */
[----:B------:R-:W-:Y:S01]  /*1b00*/  @!PT LDS RZ, [RZ] ;  /* 0x00000000fffff984 */ /* 0x000fe20000000800 */
[----:B------:R1:W-:Y:S01]  /*1b10*/  @!P3 LDGSTS.E.BYPASS.LTC128B.128 [R222+0x9000], [R4.64] ;  /* 0x0900000004debfae */ /* 0x0003e2000b901d58 */
[----:B------:R-:W-:Y:S01]  /*1b20*/  LOP3.LUT P1, RZ, R27, 0x2, RZ, 0xc0, !PT ;  /* 0x000000021bff7812 */ /* 0x000fe2000782c0ff */
[----:B------:R-:W-:Y:S01]  /*1b30*/  IMAD.SHL.U32 R217, R0, 0x2, RZ ;  /* 0x0000000200d97824 */ /* 0x000fe200078e00ff */
[----:B------:R-:W-:Y:S01]  /*1b40*/  @!P2 LEA.HI.X R7, R3, c[0x0][0x174], R2, 0x1, P0 ;  /* 0x00005d000307aa11 */ /* 0x000fe200000f0c02 */
[----:B------:R-:W-:Y:S01]  /*1b50*/  IMAD.IADD R2, R160, 0x1, R8 ;  /* 0x00000001a0027824 */ /* 0x000fe200078e0208 */
[----:B------:R1:W-:Y:S01]  /*1b60*/  @!P3 LDGSTS.E.BYPASS.LTC128B.128 [R222+0xa000], [R4.64+0x40] ;  /* 0x0a00004004debfae */ /* 0x0003e2000b901d58 */
[----:B------:R-:W-:Y:S01]  /*1b70*/  IMAD.MOV.U32 R3, RZ, RZ, 0x10 ;  /* 0x00000010ff037424 */ /* 0x000fe200078e00ff */
[----:B------:R-:W-:Y:S01]  /*1b80*/  LOP3.LUT P0, RZ, R15, 0x2, RZ, 0xc0, !PT ;  /* 0x000000020fff7812 */ /* 0x000fe2000780c0ff */
[----:B------:R-:W-:Y:S01]  /*1b90*/  IMAD.SHL.U32 R220, R2, 0x2, RZ ;  /* 0x0000000202dc7824 */ /* 0x000fe200078e00ff */
[----:B------:R1:W-:Y:S01]  /*1ba0*/  @!P3 LDGSTS.E.BYPASS.LTC128B.128 [R222+0xb000], [R4.64+0x80] ;  /* 0x0b00008004debfae */ /* 0x0003e2000b901d58 */
[----:B------:R-:W-:-:S02]  /*1bb0*/  LEA R2, R163, UR6, 0x4 ;  /* 0x00000006a3027c11 */ /* 0x000fc4000f8e20ff */
[C---:B------:R-:W-:Y:S01]  /*1bc0*/  SEL R0, R3.reuse, 0xfffffff0, !P0 ;  /* 0xfffffff003007807 */ /* 0x040fe20004000000 */
[----:B------:R-:W-:Y:S01]  /*1bd0*/  @P2 STS.128 [R222+0x9800], RZ ;  /* 0x009800ffde002388 */ /* 0x000fe20000000c00 */
[----:B------:R-:W-:-:S03]  /*1be0*/  SEL R3, R3, 0xfffffff0, !P1 ;  /* 0xfffffff003037807 */ /* 0x000fc60004800000 */
[----:B------:R-:W-:Y:S01]  /*1bf0*/  @P2 STS.128 [R222+0xa800], RZ ;  /* 0x00a800ffde002388 */ /* 0x000fe20000000c00 */
[----:B------:R-:W-:Y:S01]  /*1c00*/  IMAD R219, R0, 0x2, R217 ;  /* 0x0000000200db7824 */ /* 0x000fe200078e02d9 */
[----:B------:R-:W-:Y:S01]  /*1c10*/  SHF.R.S32.HI R0, RZ, 0x1f, R156 ;  /* 0x0000001fff007819 */ /* 0x000fe2000001149c */
[----:B------:R-:W-:Y:S01]  /*1c20*/  IMAD R221, R3, 0x2, R220 ;  /* 0x0000000203dd7824 */ /* 0x000fe200078e02dc */
[----:B------:R-:W-:Y:S02]  /*1c30*/  @P2 STS.128 [R222+0xb800], RZ ;  /* 0x00b800ffde002388 */ /* 0x000fe40000000c00 */
[----:B------:R-:W-:Y:S02]  /*1c40*/  LEA.HI R0, R0, R156, RZ, 0x2 ;  /* 0x0000009c00007211 */ /* 0x000fe400078f10ff */
[----:B------:R-:W-:Y:S01]  /*1c50*/  @!PT LDS RZ, [RZ] ;  /* 0x00000000fffff984 */ /* 0x000fe20000000800 */
[----:B------:R-:W-:Y:S01]  /*1c60*/  @!PT LDS RZ, [RZ] ;  /* 0x00000000fffff984 */ /* 0x000fe20000000800 */
[----:B------:R-:W-:Y:S01]  /*1c70*/  @!PT LDS RZ, [RZ] ;  /* 0x00000000fffff984 */ /* 0x000fe20000000800 */
[----:B------:R1:W-:Y:S02]  /*1c80*/  @!P2 LDGSTS.E.BYPASS.LTC128B.128 [R222+0x9800], [R6.64] ;  /* 0x0980000006deafae */ /* 0x0003e4000b901d58 */
[----:B------:R-:W-:Y:S01]  /*1c90*/  SHF.R.S32.HI R167, RZ, 0x2, R0 ;  /* 0x00000002ffa77819 */ /* 0x000fe20000011400 */
[----:B------:R-:W-:Y:S01]  /*1ca0*/  IMAD.U32 R0, RZ, RZ, UR10 ;  /* 0x0000000aff007e24 */ /* 0x000fe2000f8e00ff */
[----:B------:R1:W-:Y:S02]  /*1cb0*/  @!P2 LDGSTS.E.BYPASS.LTC128B.128 [R222+0xa800], [R6.64+0x40] ;  /* 0x0a80004006deafae */ /* 0x0003e4000b901d58 */
[----:B------:R-:W-:-:S02]  /*1cc0*/  IADD3 R2, R2, 0x1, R167 ;  /* 0x0000000102027810 */ /* 0x000fc40007ffe0a7 */
[----:B------:R1:W-:Y:S02]  /*1cd0*/  @!P2 LDGSTS.E.BYPASS.LTC128B.128 [R222+0xb800], [R6.64+0x80] ;  /* 0x0b80008006deafae */ /* 0x0003e4000b901d58 */
[----:B------:R-:W-:Y:S02]  /*1ce0*/  IADD3 R2, R2, UR7, -R0 ;  /* 0x0000000702027c10 */ /* 0x000fe4000fffe800 */
[----:B------:R-:W-:Y:S02]  /*1cf0*/  LDSM.16.M88.4 R16, [R220] ;  /* 0x00000000dc10783b */ /* 0x000fe40000000200 */
[----:B------:R-:W-:Y:S02]  /*1d00*/  IADD3 R2, R2, c[0x0][0x2e8], RZ ;  /* 0x0000ba0002027a10 */ /* 0x000fe40007ffe0ff */
[----:B---3--:R-:W2:Y:S04]  /*1d10*/  LDSM.16.M88.4 R8, [R217+0x6000] ;  /* 0x00600000d908783b */ /* 0x008ea80000000200 */
[----:B------:R-:W3:Y:S04]  /*1d20*/  LDSM.16.M88.4 R20, [R217+0x6400] ;  /* 0x00640000d914783b */ /* 0x000ee80000000200 */
[----:B------:R-:W-:Y:S04]  /*1d30*/  LDSM.16.M88.4 R44, [R217+0x6800] ;  /* 0x00680000d92c783b */ /* 0x000fe80000000200 */
[----:B------:R-:W-:Y:S04]  /*1d40*/  LDSM.16.M88.4 R40, [R217+0x6c00] ;  /* 0x006c0000d928783b */ /* 0x000fe80000000200 */
[----:B------:R-:W-:Y:S04]  /*1d50*/  LDSM.16.M88.4 R12, [R221+0x1000] ;  /* 0x00100000dd0c783b */ /* 0x000fe80000000200 */
[----:B-1----:R-:W1:Y:S04]  /*1d60*/  LDSM.16.M88.4 R4, [R220+0x1000] ;  /* 0x00100000dc04783b */ /* 0x002e680000000200 */
[----:B------:R-:W4:Y:S04]  /*1d70*/  LDSM.16.M88.4 R32, [R219+0x6400] ;  /* 0x00640000db20783b */ /* 0x000f280000000200 */
[----:B------:R-:W5:Y:S04]  /*1d80*/  LDSM.16.M88.4 R36, [R219+0x6000] ;  /* 0x00600000db24783b */ /* 0x000f680000000200 */
[----:B------:R-:W4:Y:S04]  /*1d90*/  LDSM.16.M88.4 R28, [R219+0x6800] ;  /* 0x00680000db1c783b */ /* 0x000f280000000200 */
[----:B------:R-:W4:Y:S01]  /*1da0*/  LDSM.16.M88.4 R24, [R219+0x6c00] ;  /* 0x006c0000db18783b */ /* 0x000f220000000200 */
[C---:B--2---:R-:W-:Y:S03]  /*1db0*/  HMMA.16816.F32 R124, R16.reuse, R8, RZ ;  /* 0x00000008107c723c */ /* 0x044fe600000018ff */
[----:B------:R-:W-:Y:S04]  /*1dc0*/  LDSM.16.M88.4 R64, [R217+0x7400] ;  /* 0x00740000d940783b */ /* 0x000fe80000000200 */
[----:B------:R-:W-:Y:S01]  /*1dd0*/  LDSM.16.M88.4 R68, [R217+0x7000] ;  /* 0x00700000d944783b */ /* 0x000fe20000000200 */
[C---:B------:R-:W-:Y:S03]  /*1de0*/  HMMA.16816.F32 R136, R16.reuse, R10, RZ ;  /* 0x0000000a1088723c */ /* 0x040fe600000018ff */
[----:B------:R-:W-:Y:S04]  /*1df0*/  LDSM.16.M88.4 R60, [R217+0x7800] ;  /* 0x00780000d93c783b */ /* 0x000fe80000000200 */
[----:B------:R-:W-:Y:S01]  /*1e00*/  LDSM.16.M88.4 R92, [R217+0x7c00] ;  /* 0x007c0000d95c783b */ /* 0x000fe20000000200 */
[----:B---3--:R-:W-:Y:S03]  /*1e10*/  HMMA.16816.F32 R112, R16, R20, RZ ;  /* 0x000000141070723c */ /* 0x008fe600000018ff */
[----:B------:R-:W0:Y:S04]  /*1e20*/  LDGDEPBAR ;  /* 0x00000000000079af */ /* 0x000e280000000000 */
[----:B------:R-:W-:Y:S01]  /*1e30*/  STL [R1+0x5c], R167 ;  /* 0x00005ca701007387 */ /* 0x000fe20000100800 */
[C---:B-1----:R-:W-:Y:S08]  /*1e40*/  HMMA.16816.F32 R72, R4.reuse, R8, RZ ;  /* 0x000000080448723c */ /* 0x042ff000000018ff */
[C---:B------:R-:W-:Y:S01]  /*1e50*/  HMMA.16816.F32 R76, R4.reuse, R10, RZ ;  /* 0x0000000a044c723c */ /* 0x040fe200000018ff */
[----:B------:R-:W1:Y:S07]  /*1e60*/  LDSM.16.M88.4 R8, [R221] ;  /* 0x00000000dd08783b */ /* 0x000e6e0000000200 */
[C---:B------:R-:W-:Y:S08]  /*1e70*/  HMMA.16816.F32 R56, R4.reuse, R20, RZ ;  /* 0x000000140438723c */ /* 0x040ff000000018ff */
[C---:B------:R-:W-:Y:S08]  /*1e80*/  HMMA.16816.F32 R52, R4.reuse, R44, RZ ;  /* 0x0000002c0434723c */ /* 0x040ff000000018ff */
[C---:B------:R-:W-:Y:S08]  /*1e90*/  HMMA.16816.F32 R80, R4.reuse, R22, RZ ;  /* 0x000000160450723c */ /* 0x040ff000000018ff */
[C---:B------:R-:W-:Y:S08]  /*1ea0*/  HMMA.16816.F32 R48, R4.reuse, R40, RZ ;  /* 0x000000280430723c */ /* 0x040ff000000018ff */
[C---:B------:R-:W-:Y:S08]  /*1eb0*/  HMMA.16816.F32 R88, R4.reuse, R46, RZ ;  /* 0x0000002e0458723c */ /* 0x040ff000000018ff */
[----:B------:R-:W-:Y:S01]  /*1ec0*/  HMMA.16816.F32 R84, R4, R42, RZ ;  /* 0x0000002a0454723c */ /* 0x000fe200000018ff */
[----:B------:R-:W2:Y:S07]  /*1ed0*/  LDSM.16.M88.4 R4, [R220+0x3000] ;  /* 0x00300000dc04783b */ /* 0x000eae0000000200 */
[C---:B------:R-:W-:Y:S08]  /*1ee0*/  HMMA.16816.F32 R132, R16.reuse, R22, RZ ;  /* 0x000000161084723c */ /* 0x040ff000000018ff */
[C---:B------:R-:W-:Y:S08]  /*1ef0*/  HMMA.16816.F32 R108, R16.reuse, R44, RZ ;  /* 0x0000002c106c723c */ /* 0x040ff000000018ff */
[C---:B------:R-:W-:Y:S08]  /*1f00*/  HMMA.16816.F32 R128, R16.reuse, R46, RZ ;  /* 0x0000002e1080723c */ /* 0x040ff000000018ff */
[C---:B------:R-:W-:Y:S08]  /*1f10*/  HMMA.16816.F32 R100, R16.reuse, R40, RZ ;  /* 0x000000281064723c */ /* 0x040ff000000018ff */
[----:B------:R-:W-:Y:S01]  /*1f20*/  HMMA.16816.F32 R120, R16, R42, RZ ;  /* 0x0000002a1078723c */ /* 0x000fe200000018ff */
[----:B------:R-:W3:Y:S07]  /*1f30*/  LDSM.16.M88.4 R16, [R220+0x2000] ;  /* 0x00200000dc10783b */ /* 0x000eee0000000200 */
[C---:B----4-:R-:W-:Y:S08]  /*1f40*/  HMMA.16816.F32 R104, R12.reuse, R32, R56 ;  /* 0x000000200c68723c */ /* 0x050ff00000001838 */
[C---:B-----5:R-:W-:Y:S08]  /*1f50*/  HMMA.16816.F32 R116, R12.reuse, R36, R72 ;  /* 0x000000240c74723c */ /* 0x060ff00000001848 */
        /* <DEDUP_REMOVED lines=8> */
[C---:B------:R-:W-:Y:S08]  /*1fe0*/  HMMA.16816.F32 R84, R8.reuse, R32, R112 ;  /* 0x000000200854723c */ /* 0x040ff00000001870 */
[C---:B------:R-:W-:Y:S01]  /*1ff0*/  HMMA.16816.F32 R72, R8.reuse, R38, R136 ;  /* 0x000000260848723c */ /* 0x040fe20000001888 */
[----:B------:R-:W1:Y:S07]  /*2000*/  LDSM.16.M88.4 R36, [R219+0x7000] ;  /* 0x00700000db24783b */ /* 0x000e6e0000000200 */
[C---:B------:R-:W-:Y:S01]  /*2010*/  HMMA.16816.F32 R56, R8.reuse, R34, R132 ;  /* 0x000000220838723c */ /* 0x040fe20000001884 */
[----:B------:R-:W4:Y:S07]  /*2020*/  LDSM.16.M88.4 R32, [R219+0x7400] ;  /* 0x00740000db20783b */ /* 0x000f2e0000000200 */
[C---:B------:R-:W-:Y:S08]  /*2030*/  HMMA.16816.F32 R140, R8.reuse, R28, R108 ;  /* 0x0000001c088c723c */ /* 0x040ff0000000186c */
[C---:B------:R-:W-:Y:S08]  /*2040*/  HMMA.16816.F32 R76, R8.reuse, R24, R100 ;  /* 0x00000018084c723c */ /* 0x040ff00000001864 */
[C---:B------:R-:W-:Y:S01]  /*2050*/  HMMA.16816.F32 R48, R8.reuse, R30, R128 ;  /* 0x0000001e0830723c */ /* 0x040fe20000001880 */
[----:B------:R-:W-:Y:S04]  /*2060*/  LDSM.16.M88.4 R28, [R219+0x7800] ;  /* 0x00780000db1c783b */ /* 0x000fe80000000200 */
[----:B------:R-:W-:Y:S03]  /*2070*/  LDSM.16.M88.4 R128, [R217+0x8c00] ;  /* 0x008c0000d980783b */ /* 0x000fe60000000200 */
[----:B------:R-:W-:Y:S01]  /*2080*/  HMMA.16816.F32 R124, R8, R26, R120 ;  /* 0x0000001a087c723c */ /* 0x000fe20000001878 */
[----:B------:R-:W5:Y:S04]  /*2090*/  LDSM.16.M88.4 R24, [R219+0x7c00] ;  /* 0x007c0000db18783b */ /* 0x000f680000000200 */
[----:B------:R-:W1:Y:S03]  /*20a0*/  LDSM.16.M88.4 R8, [R221+0x2000] ;  /* 0x00200000dd08783b */ /* 0x000e660000000200 */
[C---:B--2---:R-:W-:Y:S08]  /*20b0*/  HMMA.16816.F32 R148, R4.reuse, R64, R104 ;  /* 0x000000400494723c */ /* 0x044ff00000001868 */
        /* <DEDUP_REMOVED lines=9> */
[----:B------:R-:W2:Y:S07]  /*2150*/  LDSM.16.M88.4 R4, [R220+0x5000] ;  /* 0x00500000dc04783b */ /* 0x000eae0000000200 */
[C---:B---3--:R-:W-:Y:S08]  /*2160*/  HMMA.16816.F32 R116, R16.reuse, R68, R88 ;  /* 0x000000441074723c */ /* 0x048ff00000001858 */
[C---:B------:R-:W-:Y:S08]  /*2170*/  HMMA.16816.F32 R88, R16.reuse, R64, R84 ;  /* 0x000000401058723c */ /* 0x040ff00000001854 */
[C---:B------:R-:W-:Y:S01]  /*2180*/  HMMA.16816.F32 R84, R16.reuse, R62, R48 ;  /* 0x0000003e1054723c */ /* 0x040fe20000001830 */
[----:B------:R-:W3:Y:S07]  /*2190*/  LDSM.16.M88.4 R48, [R217+0x8800] ;  /* 0x00880000d930783b */ /* 0x000eee0000000200 */
[C---:B------:R-:W-:Y:S08]  /*21a0*/  HMMA.16816.F32 R108, R16.reuse, R70, R72 ;  /* 0x00000046106c723c */ /* 0x040ff00000001848 */
[C---:B------:R-:W-:Y:S08]  /*21b0*/  HMMA.16816.F32 R100, R16.reuse, R66, R56 ;  /* 0x000000421064723c */ /* 0x040ff00000001838 */
[C---:B------:R-:W-:Y:S08]  /*21c0*/  HMMA.16816.F32 R112, R16.reuse, R92, R76 ;  /* 0x0000005c1070723c */ /* 0x040ff0000000184c */
[C---:B------:R-:W-:Y:S08]  /*21d0*/  HMMA.16816.F32 R96, R16.reuse, R60, R140 ;  /* 0x0000003c1060723c */ /* 0x040ff0000000188c */
[----:B------:R-:W-:Y:S01]  /*21e0*/  HMMA.16816.F32 R80, R16, R94, R124 ;  /* 0x0000005e1050723c */ /* 0x000fe2000000187c */
[----:B------:R-:W2:Y:S06]  /*21f0*/  LDSM.16.M88.4 R16, [R220+0x4000] ;  /* 0x00400000dc10783b */ /* 0x000eac0000000200 */
[----:B------:R-:W-:Y:S01]  /*2200*/  IMAD R125, R164, 0x8, R163 ;  /* 0x00000008a47d7824 */ /* 0x000fe200078e02a3 */
[C---:B-1----:R-:W-:Y:S04]  /*2210*/  HMMA.16816.F32 R76, R12.reuse, R36, R136 ;  /* 0x000000240c4c723c */ /* 0x042fe80000001888 */
[----:B------:R-:W-:Y:S04]  /*2220*/  STL [R1+0x4], R125 ;  /* 0x0000047d01007387 */ /* 0x000fe80000100800 */
[C---:B------:R-:W-:Y:S08]  /*2230*/  HMMA.16816.F32 R72, R12.reuse, R38, R104 ;  /* 0x000000260c48723c */ /* 0x040ff00000001868 */
[C---:B----4-:R-:W-:Y:S08]  /*2240*/  HMMA.16816.F32 R64, R12.reuse, R34, R40 ;  /* 0x000000220c40723c */ /* 0x050ff00000001828 */
[C---:B------:R-:W-:Y:S08]  /*2250*/  HMMA.16816.F32 R68, R12.reuse, R32, R148 ;  /* 0x000000200c44723c */ /* 0x040ff00000001894 */
[C---:B-----5:R-:W-:Y:S08]  /*2260*/  HMMA.16816.F32 R52, R12.reuse, R24, R144 ;  /* 0x000000180c34723c */ /* 0x060ff00000001890 */
[C---:B------:R-:W-:Y:S08]  /*2270*/  HMMA.16816.F32 R60, R12.reuse, R28, R152 ;  /* 0x0000001c0c3c723c */ /* 0x040ff00000001898 */
[C---:B------:R-:W-:Y:S08]  /*2280*/  HMMA.16816.F32 R56, R12.reuse, R30, R132 ;  /* 0x0000001e0c38723c */ /* 0x040ff00000001884 */
[----:B------:R-:W-:Y:S08]  /*2290*/  HMMA.16816.F32 R40, R12, R26, R120 ;  /* 0x0000001a0c28723c */ /* 0x000ff00000001878 */
        /* <DEDUP_REMOVED lines=9> */
[----:B------:R-:W1:Y:S04]  /*2330*/  LDSM.16.M88.4 R8, [R221+0x4000] ;  /* 0x00400000dd08783b */ /* 0x000e680000000200 */
[----:B------:R-:W-:Y:S02]  /*2340*/  LDSM.16.M88.4 R24, [R219+0x8800] ;  /* 0x00880000db18783b */ /* 0x000fe40000000200 */
[----:B------:R-:W-:Y:S01]  /*2350*/  IMAD R80, R159, 0x20, R158 ;  /* 0x000000209f507824 */ /* 0x000fe200078e029e */
[C---:B--2---:R-:W-:Y:S08]  /*2360*/  HMMA.16816.F32 R140, R4.reuse, R20, R76 ;  /* 0x00000014048c723c */ /* 0x044ff0000000184c */
[C---:B------:R-:W-:Y:S08]  /*2370*/  HMMA.16816.F32 R28, R4.reuse, R22, R72 ;  /* 0x00000016041c723c */ /* 0x040ff00000001848 */
[C---:B------:R-:W-:Y:S08]  /*2380*/  HMMA.16816.F32 R72, R4.reuse, R44, R68 ;  /* 0x0000002c0448723c */ /* 0x040ff00000001844 */
[C---:B------:R-:W-:Y:S08]  /*2390*/  HMMA.16816.F32 R76, R4.reuse, R46, R64 ;  /* 0x0000002e044c723c */ /* 0x040ff00000001840 */
[C---:B---3--:R-:W-:Y:S08]  /*23a0*/  HMMA.16816.F32 R104, R4.reuse, R48, R60 ;  /* 0x000000300468723c */ /* 0x048ff0000000183c */
[C---:B------:R-:W-:Y:S08]  /*23b0*/  HMMA.16816.F32 R108, R4.reuse, R50, R56 ;  /* 0x00000032046c723c */ /* 0x040ff00000001838 */
[C---:B------:R-:W-:Y:S07]  /*23c0*/  HMMA.16816.F32 R116, R4.reuse, R128, R52 ;  /* 0x000000800474723c */ /* 0x040fee0000001834 */
[C---:B------:R-:W-:Y:S01]  /*23d0*/  IMNMX R52, R2.reuse, UR7, PT ;  /* 0x0000000702347c17 */ /* 0x040fe2000b800200 */
[----:B------:R-:W-:Y:S01]  /*23e0*/  HMMA.16816.F32 R120, R4, R130, R40 ;  /* 0x000000820478723c */ /* 0x000fe20000001828 */
[----:B------:R-:W2:Y:S07]  /*23f0*/  LDSM.16.M88.4 R4, [R221+0x5000] ;  /* 0x00500000dd04783b */ /* 0x000eae0000000200 */
[C---:B------:R-:W-:Y:S08]  /*2400*/  HMMA.16816.F32 R112, R16.reuse, R20, R12 ;  /* 0x000000141070723c */ /* 0x040ff0000000180c */
[C---:B------:R-:W-:Y:S01]  /*2410*/  HMMA.16816.F32 R12, R16.reuse, R22, R36 ;  /* 0x00000016100c723c */ /* 0x040fe20000001824 */
[----:B------:R-:W3:Y:S07]  /*2420*/  LDSM.16.M88.4 R20, [R219+0x8400] ;  /* 0x00840000db14783b */ /* 0x000eee0000000200 */
[C---:B------:R-:W-:Y:S08]  /*2430*/  HMMA.16816.F32 R40, R16.reuse, R44, R88 ;  /* 0x0000002c1028723c */ /* 0x040ff00000001858 */
[C---:B------:R-:W-:Y:S08]  /*2440*/  HMMA.16816.F32 R56, R16.reuse, R48, R96 ;  /* 0x000000301038723c */ /* 0x040ff00000001860 */
[----:B------:R-:W-:Y:S08]  /*2450*/  HMMA.16816.F32 R64, R16, R50, R84 ;  /* 0x000000321040723c */ /* 0x000ff00000001854 */
[-C--:B-1----:R-:W-:Y:S07]  /*2460*/  HMMA.16816.F32 R48, R8, R34.reuse, R12 ;  /* 0x000000220830723c */ /* 0x082fee000000180c */
[----:B------:R-:W-:Y:S01]  /*2470*/  IMAD.U32 R12, RZ, RZ, UR29 ;  /* 0x0000001dff0c7e24 */ /* 0x000fe2000f8e00ff */
[----:B--2---:R-:W-:Y:S01]  /*2480*/  HMMA.16816.F32 R28, R4, R34, R28 ;  /* 0x00000022041c723c */ /* 0x004fe2000000181c */
[----:B------:R-:W-:-:S02]  /*2490*/  IADD3 R15, R2, 0x8, RZ ;  /* 0x00000008020f7810 */ /* 0x000fc40007ffe0ff */
[----:B------:R-:W-:Y:S01]  /*24a0*/  IMAD R0, R12, 0x40, R165 ;  /* 0x000000400c007824 */ /* 0x000fe200078e02a5 */
[C---:B------:R-:W-:Y:S02]  /*24b0*/  IADD3 R14, R2.reuse, 0x40, RZ ;  /* 0x00000040020e7810 */ /* 0x040fe40007ffe0ff */
[----:B------:R-:W-:Y:S02]  /*24c0*/  IADD3 R2, R2, 0x48, RZ ;  /* 0x0000004802027810 */ /* 0x000fe40007ffe0ff */
[----:B------:R-:W-:Y:S01]  /*24d0*/  HMMA.16816.F32 R44, R16, R46, R100 ;  /* 0x0000002e102c723c */ /* 0x000fe20000001864 */
[----:B------:R-:W-:Y:S02]  /*24e0*/  IADD3 R13, R0, 0x8, RZ ;  /* 0x00000008000d7810 */ /* 0x000fe40007ffe0ff */
[----:B------:R-:W-:Y:S02]  /*24f0*/  IMNMX R55, R15, UR7, PT ;  /* 0x000000070f377c17 */ /* 0x000fe4000b800200 */
[----:B------:R-:W-:-:S02]  /*2500*/  IMNMX R54, R2, UR7, PT ;  /* 0x0000000702367c17 */ /* 0x000fc4000b800200 */
[C---:B------:R-:W-:Y:S01]  /*2510*/  ISETP.GE.AND P5, PT, R13.reuse, R52, PT ;  /* 0x000000340d00720c */ /* 0x040fe20003fa6270 */
[-C--:B---3--:R-:W-:Y:S01]  /*2520*/  HMMA.16816.F32 R40, R8, R20.reuse, R40 ;  /* 0x000000140828723c */ /* 0x088fe20000001828 */
[----:B------:R-:W-:Y:S02]  /*2530*/  ISETP.GE.AND P2, PT, R13, R55, PT ;  /* 0x000000370d00720c */ /* 0x000fe40003f46270 */
[----:B------:R-:W-:Y:S02]  /*2540*/  IMNMX R53, R14, UR7, PT ;  /* 0x000000070e357c17 */ /* 0x000fe4000b800200 */
[----:B------:R-:W-:Y:S02]  /*2550*/  IADD3 R2, R0, 0x9, RZ ;  /* 0x0000000900027810 */ /* 0x000fe40007ffe0ff */
[----:B------:R-:W-:Y:S01]  /*2560*/  FSEL R145, R48, -INF , !P5 ;  /* 0xff80000030917808 */ /* 0x000fe20006800000 */
[----:B------:R-:W-:Y:S01]  /*2570*/  HMMA.16816.F32 R36, R4, R20, R72 ;  /* 0x000000140424723c */ /* 0x000fe20000001848 */
[----:B------:R-:W-:-:S02]  /*2580*/  FSEL R147, R50, -INF , !P2 ;  /* 0xff80000032937808 */ /* 0x000fc40005000000 */
[CC--:B------:R-:W-:Y:S02]  /*2590*/  ISETP.GE.AND P6, PT, R13.reuse, R53.reuse, PT ;  /* 0x000000350d00720c */ /* 0x0c0fe40003fc6270 */
[----:B------:R-:W-:Y:S02]  /*25a0*/  ISETP.GE.AND P5, PT, R13, R54, PT ;  /* 0x000000360d00720c */ /* 0x000fe40003fa6270 */
[----:B------:R-:W-:Y:S01]  /*25b0*/  ISETP.GE.AND P2, PT, R2, R53, PT ;  /* 0x000000350200720c */ /* 0x000fe20003f46270 */
[----:B------:R-:W-:Y:S01]  /*25c0*/  HMMA.16816.F32 R60, R4, R22, R76 ;  /* 0x00000016043c723c */ /* 0x000fe2000000184c */
[----:B------:R-:W-:-:S04]  /*25d0*/  IADD3 R12, R0, 0x1, RZ ;  /* 0x00000001000c7810 */ /* 0x000fc80007ffe0ff */
[----:B------:R-:W-:Y:S02]  /*25e0*/  ISETP.GE.AND P4, PT, R12, R52, PT ;  /* 0x000000340c00720c */ /* 0x000fe40003f86270 */
[----:B------:R-:W-:Y:S01]  /*25f0*/  FSEL R76, R28, -INF , !P6 ;  /* 0xff8000001c4c7808 */ /* 0x000fe20007000000 */
[----:B------:R-:W-:Y:S01]  /*2600*/  HMMA.16816.F32 R44, R8, R22, R44 ;  /* 0x00000016082c723c */ /* 0x000fe2000000182c */
[----:B------:R-:W-:Y:S01]  /*2610*/  FSEL R79, R30, -INF , !P5 ;  /* 0xff8000001e4f7808 */ /* 0x000fe20006800000 */
[----:B------:R-:W1:Y:S01]  /*2620*/  LDSM.16.M88.4 R20, [R219+0x8c00] ;  /* 0x008c0000db14783b */ /* 0x000e620000000200 */
[----:B------:R-:W-:Y:S01]  /*2630*/  FSEL R77, R29, -INF , !P2 ;  /* 0xff8000001d4d7808 */ /* 0x000fe20005000000 */
[----:B------:R-:W-:-:S04]  /*2640*/  DEPBAR.LE SB0, 0x0 ;  /* 0x000080000000791a */ /* 0x000fc80000000000 */
[C---:B------:R-:W-:Y:S01]  /*2650*/  ISETP.GE.AND P6, PT, R2.reuse, R52, PT ;  /* 0x000000340200720c */ /* 0x040fe20003fc6270 */
[----:B------:R-:W-:Y:S01]  /*2660*/  HMMA.16816.F32 R56, R8, R24, R56 ;  /* 0x000000180838723c */ /* 0x000fe20000001838 */
[----:B------:R-:W-:Y:S01]  /*2670*/  BAR.SYNC.DEFER_BLOCKING 0x0 ;  /* 0x0000000000007b1d */ /* 0x000fe20000010000 */
[C---:B------:R-:W-:Y:S02]  /*2680*/  ISETP.GE.AND P5, PT, R2.reuse, R54, PT ;  /* 0x000000360200720c */ /* 0x040fe40003fa6270 */
[----:B------:R-:W-:Y:S02]  /*2690*/  ISETP.GE.AND P2, PT, R2, R55, PT ;  /* 0x000000370200720c */ /* 0x000fe40003f46270 */
[----:B------:R-:W-:Y:S02]  /*26a0*/  IADD3 R2, R0, 0x10, RZ ;  /* 0x0000001000027810 */ /* 0x000fe40007ffe0ff */
[----:B------:R-:W-:Y:S01]  /*26b0*/  FSEL R78, R31, -INF , !P5 ;  /* 0xff8000001f4e7808 */ /* 0x000fe20006800000 */
[----:B------:R-:W-:Y:S01]  /*26c0*/  HMMA.16816.F32 R68, R16, R128, R92 ;  /* 0x000000801044723c */ /* 0x000fe2000000185c */
[----:B------:R-:W-:-:S02]  /*26d0*/  ISETP.GE.AND P5, PT, R2, R52, PT ;  /* 0x000000340200720c */ /* 0x000fc40003fa6270 */
[----:B------:R-:W-:Y:S02]  /*26e0*/  FSEL R144, R49, -INF , !P6 ;  /* 0xff80000031907808 */ /* 0x000fe40007000000 */
[----:B------:R-:W-:Y:S02]  /*26f0*/  FSEL R146, R51, -INF , !P2 ;  /* 0xff80000033927808 */ /* 0x000fe40005000000 */
[----:B------:R-:W-:Y:S01]  /*2700*/  FSEL R155, R40, -INF , !P5 ;  /* 0xff800000289b7808 */ /* 0x000fe20006800000 */
[----:B------:R-:W-:Y:S01]  /*2710*/  HMMA.16816.F32 R28, R4, R24, R104 ;  /* 0x00000018041c723c */ /* 0x000fe20000001868 */
[C---:B------:R-:W-:Y:S02]  /*2720*/  ISETP.GE.AND P2, PT, R2.reuse, R55, PT ;  /* 0x000000370200720c */ /* 0x040fe40003f46270 */
[C---:B------:R-:W-:Y:S02]  /*2730*/  ISETP.GE.AND P6, PT, R2.reuse, R53, PT ;  /* 0x000000350200720c */ /* 0x040fe40003fc6270 */
[----:B------:R-:W-:-:S02]  /*2740*/  ISETP.GE.AND P5, PT, R2, R54, PT ;  /* 0x000000360200720c */ /* 0x000fc40003fa6270 */
[----:B------:R-:W-:Y:S02]  /*2750*/  IADD3 R2, R0, 0x11, RZ ;  /* 0x0000001100027810 */ /* 0x000fe40007ffe0ff */
[----:B------:R-:W-:Y:S02]  /*2760*/  FSEL R165, R42, -INF , !P2 ;  /* 0xff8000002aa57808 */ /* 0x000fe40005000000 */
[----:B------:R-:W-:Y:S02]  /*2770*/  ISETP.GE.AND P2, PT, R2, R52, PT ;  /* 0x000000340200720c */ /* 0x000fe40003f46270 */
[----:B------:R-:W-:Y:S02]  /*2780*/  FSEL R124, R38, -INF , !P5 ;  /* 0xff800000267c7808 */ /* 0x000fe40006800000 */
[----:B------:R-:W-:Y:S01]  /*2790*/  FSEL R154, R41, -INF , !P2 ;  /* 0xff800000299a7808 */ /* 0x000fe20005000000 */
[----:B-1----:R-:W-:Y:S01]  /*27a0*/  HMMA.16816.F32 R48, R8, R20, R68 ;  /* 0x000000140830723c */ /* 0x002fe20000001844 */
[----:B------:R-:W-:-:S02]  /*27b0*/  ISETP.GE.AND P3, PT, R12, R55, PT ;  /* 0x000000370c00720c */ /* 0x000fc40003f66270 */
[CC--:B------:R-:W-:Y:S02]  /*27c0*/  ISETP.GE.AND P1, PT, R12.reuse, R53.reuse, PT ;  /* 0x000000350c00720c */ /* 0x0c0fe40003f26270 */
[-C--:B------:R-:W-:Y:S02]  /*27d0*/  ISETP.GE.AND P0, PT, R12, R54.reuse, PT ;  /* 0x000000360c00720c */ /* 0x080fe40003f06270 */
[C---:B------:R-:W-:Y:S02]  /*27e0*/  ISETP.GE.AND P5, PT, R2.reuse, R53, PT ;  /* 0x000000350200720c */ /* 0x040fe40003fa6270 */
[----:B------:R-:W-:Y:S02]  /*27f0*/  ISETP.GE.AND P2, PT, R2, R54, PT ;  /* 0x000000360200720c */ /* 0x000fe40003f46270 */
[----:B------:R-:W-:Y:S02]  /*2800*/  IADD3 R12, R0, 0x18, RZ ;  /* 0x00000018000c7810 */ /* 0x000fe40007ffe0ff */
        /* <DEDUP_REMOVED lines=13> */
[----:B------:R-:W-:Y:S01]  /*28e0*/  FSEL R62, R62, -INF , !P2 ;  /* 0xff8000003e3e7808 */ /* 0x000fe20005000000 */
[----:B------:R-:W-:Y:S01]  /*28f0*/  HMMA.16816.F32 R40, R4, R26, R108 ;  /* 0x0000001a0428723c */ /* 0x000fe2000000186c */
[----:B------:R-:W-:-:S02]  /*2900*/  FSEL R61, R61, -INF , !P5 ;  /* 0xff8000003d3d7808 */ /* 0x000fc40006800000 */
[----:B------:R-:W-:Y:S02]  /*2910*/  ISETP.GE.AND P6, PT, R12, R53, PT ;  /* 0x000000350c00720c */ /* 0x000fe40003fc6270 */
[C---:B------:R-:W-:Y:S02]  /*2920*/  ISETP.GE.AND P2, PT, R2.reuse, R54, PT ;  /* 0x000000360200720c */ /* 0x040fe40003f46270 */
[----:B------:R-:W-:Y:S01]  /*2930*/  ISETP.GE.AND P5, PT, R2, R55, PT ;  /* 0x000000370200720c */ /* 0x000fe20003fa6270 */
[----:B------:R-:W-:Y:S01]  /*2940*/  HMMA.16816.F32 R24, R16, R130, R132 ;  /* 0x000000821018723c */ /* 0x000fe20000001884 */
[----:B------:R-:W-:Y:S02]  /*2950*/  IADD3 R12, R0, 0x20, RZ ;  /* 0x00000020000c7810 */ /* 0x000fe40007ffe0ff */
[----:B------:R-:W-:Y:S02]  /*2960*/  FSEL R60, R60, -INF , !P6 ;  /* 0xff8000003c3c7808 */ /* 0x000fe40007000000 */
[----:B------:R-:W-:-:S02]  /*2970*/  FSEL R63, R63, -INF , !P2 ;  /* 0xff8000003f3f7808 */ /* 0x000fc40005000000 */
[----:B------:R-:W-:Y:S01]  /*2980*/  FSEL R151, R47, -INF , !P5 ;  /* 0xff8000002f977808 */ /* 0x000fe20006800000 */
[-C--:B------:R-:W-:Y:S01]  /*2990*/  HMMA.16816.F32 R16, R8, R32.reuse, R112 ;  /* 0x000000200810723c */ /* 0x080fe20000001870 */
[-C--:B------:R-:W-:Y:S02]  /*29a0*/  ISETP.GE.AND P6, PT, R2, R52.reuse, PT ;  /* 0x000000340200720c */ /* 0x080fe40003fc6270 */
[C---:B------:R-:W-:Y:S02]  /*29b0*/  ISETP.GE.AND P5, PT, R12.reuse, R52, PT ;  /* 0x000000340c00720c */ /* 0x040fe40003fa6270 */
        /* <DEDUP_REMOVED lines=12> */
[-C--:B------:R-:W-:Y:S01]  /*2a80*/  HMMA.16816.F32 R4, R4, R22.reuse, R120 ;  /* 0x000000160404723c */ /* 0x080fe20000001878 */
        /* <DEDUP_REMOVED lines=8> */
[----:B------:R-:W-:Y:S02]  /*2b10*/  FSEL R208, R31, -INF , !P2 ;  /* 0xff8000001fd07808 */ /* 0x000fe40005000000 */
[C---:B------:R-:W-:Y:S02]  /*2b20*/  ISETP.GE.AND P5, PT, R12.reuse, R52, PT ;  /* 0x000000340c00720c */ /* 0x040fe40003fa6270 */
[C---:B------:R-:W-:Y:S02]  /*2b30*/  ISETP.GE.AND P6, PT, R12.reuse, R55, PT ;  /* 0x000000370c00720c */ /* 0x040fe40003fc6270 */
[----:B------:R-:W-:-:S02]  /*2b40*/  ISETP.GE.AND P2, PT, R12, R53, PT ;  /* 0x000000350c00720c */ /* 0x000fc40003f46270 */
[----:B------:R-:W-:Y:S02]  /*2b50*/  IADD3 R2, R0, 0x29, RZ ;  /* 0x0000002900027810 */ /* 0x000fe40007ffe0ff */
[----:B------:R-:W-:Y:S02]  /*2b60*/  FSEL R224, R36, -INF , !P5 ;  /* 0xff80000024e07808 */ /* 0x000fe40006800000 */
[----:B------:R-:W-:Y:S02]  /*2b70*/  FSEL R215, R38, -INF , !P6 ;  /* 0xff80000026d77808 */ /* 0x000fe40007000000 */
[----:B------:R-:W-:Y:S02]  /*2b80*/  FSEL R184, R40, -INF , !P2 ;  /* 0xff80000028b87808 */ /* 0x000fe40005000000 */
[----:B------:R-:W-:Y:S02]  /*2b90*/  ISETP.GE.AND P5, PT, R12, R54, PT ;  /* 0x000000360c00720c */ /* 0x000fe40003fa6270 */
[----:B------:R-:W-:-:S02]  /*2ba0*/  ISETP.GE.AND P6, PT, R2, R53, PT ;  /* 0x000000350200720c */ /* 0x000fc40003fc6270 */
[----:B------:R-:W-:Y:S02]  /*2bb0*/  ISETP.GE.AND P2, PT, R2, R54, PT ;  /* 0x000000360200720c */ /* 0x000fe40003f46270 */
        /* <DEDUP_REMOVED lines=24> */
[----:B------:R-:W-:Y:S02]  /*2d40*/  PLOP3.LUT P0, PT, PT, PT, UP0, 0x80, 0x0 ;  /* 0x000000000000781c */ /* 0x000fe40003f0f008 */
        /* <DEDUP_REMOVED lines=25> */
[----:B------:R-:W-:Y:S01]  /*2ee0*/  IMAD.IADD R0, R160, 0x1, R80 ;  /* 0x00000001a0007824 */ /* 0x000fe200078e0250 */
[----:B------:R-:W-:Y:S02]  /*2ef0*/  FSEL R214, R5, -INF , !P2 ;  /* 0xff80000005d67808 */ /* 0x000fe40005000000 */
[----:B------:R-:W-:Y:S02]  /*2f00*/  FSEL R228, R7, -INF , !P1 ;  /* 0xff80000007e47808 */ /* 0x000fe40004800000 */
[----:B------:R-:W-:-:S02]  /*2f10*/  FSEL R235, R8, -INF , !P6 ;  /* 0xff80000008eb7808 */ /* 0x000fc40007000000 */
[----:B------:R-:W-:Y:S02]  /*2f20*/  FSEL R237, R10, -INF , !P4 ;  /* 0xff8000000aed7808 */ /* 0x000fe40006000000 */
[----:B------:R-:W-:Y:S02]  /*2f30*/  FSEL R236, R9, -INF , !P5 ;  /* 0xff80000009ec7808 */ /* 0x000fe40006800000 */
[----:B------:R-:W-:Y:S01]  /*2f40*/  FSEL R239, R11, -INF , !P3 ;  /* 0xff8000000bef7808 */ /* 0x000fe20005800000 */
[----:B------:R-:W-:Y:S05]  /*2f50*/  @!P0 BRA `(.L_x_338) ;  /* 0x0000017000008947 */ /* 0x000fea0003800000 */
[----:B------:R-:W-:Y:S01]  /*2f60*/  UIADD3 UR6, UR28, -0x2, URZ ;  /* 0xfffffffe1c067890 */ /* 0x000fe2000fffe03f */
[----:B------:R-:W-:-:S03]  /*2f70*/  IMAD.U32 R8, RZ, RZ, UR9 ;  /* 0x00000009ff087e24 */ /* 0x000fc6000f8e00ff */
[----:B------:R-:W-:Y:S02]  /*2f80*/  USHF.R.S32.HI UR5, URZ, 0x1f, UR6 ;  /* 0x0000001f3f057899 */ /* 0x000fe40008011406 */
[----:B------:R-:W-:Y:S01]  /*2f90*/  UIMAD UR4, UR19, UR6, URZ ;  /* 0x00000006130472a4 */ /* 0x000fe2000f8e023f */
[----:B------:R-:W-:-:S03]  /*2fa0*/  IMAD.U32 R6, RZ, RZ, UR6 ;  /* 0x00000006ff067e24 */ /* 0x000fc6000f8e00ff */
[----:B------:R-:W-:Y:S01]  /*2fb0*/  UIMAD UR4, UR5, UR20, UR4 ;  /* 0x00000014050472a4 */ /* 0x000fe2000f8e0204 */
[----:B------:R-:W-:-:S05]  /*2fc0*/  IMAD.WIDE.U32 R6, R6, UR20, R168 ;  /* 0x0000001406067c25 */ /* 0x000fca000f8e00a8 */
[----:B------:R-:W-:Y:S01]  /*2fd0*/  IADD3 R2, R7, UR4, RZ ;  /* 0x0000000407027c10 */ /* 0x000fe2000fffe0ff */
[----:B------:R-:W-:Y:S01]  /*2fe0*/  IMAD.U32 R7, RZ, RZ, UR8 ;  /* 0x00000008ff077e24 */ /* 0x000fe2000f8e00ff */
[----:B------:R-:W-:-:S04]  /*2ff0*/  LEA R4, P1, R6, c[0x0][0x168], 0x1 ;  /* 0x00005a0006047a11 */ /* 0x000fc800078208ff */
        /* <DEDUP_REMOVED lines=13> */
.L_x_338:
[----:B------:R-:W-:Y:S01]  /*30d0*/  FMNMX.FTZ R2, R32, R33, !PT ;  /* 0x0000002120027209 */ /* 0x000fe20007810000 */
[----:B------:R-:W-:Y:S01]  /*30e0*/  USHF.L.U32 UR4, UR29, 0x1, URZ ;  /* 0x000000011d047899 */ /* 0x000fe2000800063f */
[----:B-1----:R-:W-:Y:S01]  /*30f0*/  IADD3 R5, R125, 0x4, RZ ;  /* 0x000000047d057810 */ /* 0x002fe20007ffe0ff */
[----:B------:R-:W-:Y:S01]  /*3100*/  UIADD3 UR14, UR27, -0x4498517b, URZ ;  /* 0xbb67ae851b0e7890 */ /* 0x000fe2000fffe03f */
[----:B------:R-:W-:Y:S01]  /*3110*/  FMNMX.FTZ R2, R76, R2, !PT ;  /* 0x000000024c027209 */ /* 0x000fe20007810000 */
[----:B------:R-:W-:Y:S01]  /*3120*/  IMAD.WIDE.U32 R148, R166, -0x2daee0ad, RZ ;  /* 0xd2511f53a6947825 */ /* 0x000fe200078e00ff */
[----:B------:R-:W-:Y:S01]  /*3130*/  LOP3.LUT R23, R162, UR26, RZ, 0x3c, !PT ;  /* 0x0000001aa2177c12 */ /* 0x000fe2000f8e3cff */
[----:B------:R1:W-:Y:S01]  /*3140*/  STL [R1+0x50], R5 ;  /* 0x0000500501007387 */ /* 0x0003e20000100800 */
[----:B------:R-:W-:Y:S01]  /*3150*/  FMNMX.FTZ R2, R77, R2, !PT ;  /* 0x000000024d027209 */ /* 0x000fe20007810000 */
[----:B------:R-:W-:Y:S01]  /*3160*/  IMAD.WIDE.U32 R132, R5, -0x326172a9, RZ ;  /* 0xcd9e8d5705847825 */ /* 0x000fe200078e00ff */
[----:B------:R-:W-:Y:S01]  /*3170*/  UIADD3 UR15, UR26, -0x61c88647, URZ ;  /* 0x9e3779b91a0f7890 */ /* 0x000fe2000fffe03f */
[----:B------:R-:W-:Y:S01]  /*3180*/  STL [R1], R23 ;  /* 0x0000001701007387 */ /* 0x000fe20000100800 */
[----:B------:R-:W-:Y:S01]  /*3190*/  FMNMX.FTZ R2, R85, R2, !PT ;  /* 0x0000000255027209 */ /* 0x000fe20007810000 */
[----:B------:R-:W-:Y:S01]  /*31a0*/  IMAD.U32 R6, RZ, RZ, UR4 ;  /* 0x00000004ff067e24 */ /* 0x000fe2000f8e00ff */
[----:B------:R-:W-:Y:S01]  /*31b0*/  UIADD3 UR13, UR26, 0x3c6ef372, URZ ;  /* 0x3c6ef3721a0d7890 */ /* 0x000fe2000fffe03f */
[----:B------:R-:W-:Y:S01]  /*31c0*/  IMAD.SHL.U32 R216, R0, 0x2, RZ ;  /* 0x0000000200d87824 */ /* 0x000fe200078e00ff */
[----:B------:R-:W-:Y:S01]  /*31d0*/  FMNMX.FTZ R2, R84, R2, !PT ;  /* 0x0000000254027209 */ /* 0x000fe20007810000 */
[----:B------:R-:W-:Y:S01]  /*31e0*/  UIADD3 UR12, UR27, 0x76cf5d0a, URZ ;  /* 0x76cf5d0a1b0c7890 */ /* 0x000fe2000fffe03f */
[----:B------:R-:W-:Y:S01]  /*31f0*/  IMAD R243, R157, 0x10000, R157 ;  /* 0x000100009df37824 */ /* 0x000fe200078e029d */
[----:B------:R-:W-:Y:S01]  /*3200*/  UIADD3 UR10, UR27, 0x32370b8f, URZ ;  /* 0x32370b8f1b0a7890 */ /* 0x000fe2000fffe03f */
[----:B------:R-:W-:Y:S01]  /*3210*/  FMNMX.FTZ R2, R60, R2, !PT ;  /* 0x000000023c027209 */ /* 0x000fe20007810000 */
[----:B------:R-:W-:Y:S01]  /*3220*/  UIADD3 UR11, UR26, -0x255992d5, URZ ;  /* 0xdaa66d2b1a0b7890 */ /* 0x000fe2000fffe03f */
[----:B------:R-:W-:Y:S01]  /*3230*/  IMAD R218, R3, 0x2, R216 ;  /* 0x0000000203da7824 */ /* 0x000fe200078e02d8 */
[----:B------:R-:W-:Y:S01]  /*3240*/  UIADD3 UR9, UR26, 0x78dde6e4, URZ ;  /* 0x78dde6e41a097890 */ /* 0x000fe2000fffe03f */
[----:B------:R-:W-:Y:S01]  /*3250*/  FMNMX.FTZ R2, R61, R2, !PT ;  /* 0x000000023d027209 */ /* 0x000fe20007810000 */
[----:B------:R-:W-:Y:S01]  /*3260*/  UIADD3 UR6, UR27, -0x56f99767, URZ ;  /* 0xa90668991b067890 */ /* 0x000fe2000fffe03f */
[----:B------:R-:W-:Y:S01]  /*3270*/  LDSM.16.MT88.4 R80, [R216+0x9000] ;  /* 0x00900000d850783b */ /* 0x000fe20000004200 */
[----:B------:R-:W-:Y:S01]  /*3280*/  UIADD3 UR8, UR27, -0x126145ec, URZ ;  /* 0xed9eba141b087890 */ /* 0x000fe2000fffe03f */
[----:B------:R-:W-:Y:S01]  /*3290*/  FMNMX.FTZ R2, R187, R2, !PT ;  /* 0x00000002bb027209 */ /* 0x000fe20007810000 */
[----:B------:R-:W-:Y:S01]  /*32a0*/  UIADD3 UR7, UR26, 0x1715609d, URZ ;  /* 0x1715609d1a077890 */ /* 0x000fe2000fffe03f */
[----:B------:R-:W-:Y:S01]  /*32b0*/  LDSM.16.MT88.4 R88, [R218+0x9000] ;  /* 0x00900000da58783b */ /* 0x000fe20000004200 */
[----:B------:R-:W-:Y:S01]  /*32c0*/  IMAD.WIDE.U32 R246, R125, -0x326172a9, RZ ;  /* 0xcd9e8d577df67825 */ /* 0x000fe200078e00ff */
[----:B------:R-:W-:Y:S01]  /*32d0*/  FMNMX.FTZ R4, R185, R2, !PT ;  /* 0x00000002b9047209 */ /* 0x000fe20007810000 */
[----:B------:R-:W-:Y:S01]  /*32e0*/  UIADD3 UR4, UR4, 0x1, URZ ;  /* 0x0000000104047890 */ /* 0x000fe2000fffe03f */
        /* <DEDUP_REMOVED lines=20> */
[----:B-1----:R-:W-:-:S02]  /*3430*/  LOP3.LUT R5, R133, R23, RZ, 0x3c, !PT ;  /* 0x0000001785057212 */ /* 0x002fc400078e3cff */
[----:B------:R-:W-:Y:S01]  /*3440*/  FMNMX.FTZ R2, R211, R2, !PT ;  /* 0x00000002d3027209 */ /* 0x000fe20007810000 */
[----:B------:R-:W1:Y:S02]  /*3450*/  SHFL.BFLY PT, R134, R4, 0x2, 0x1f ;  /* 0x0c401f0004867f89 */ /* 0x000e6400000e0000 */
[----:B------:R-:W-:Y:S01]  /*3460*/  IMAD.WIDE.U32 R86, R5, -0x2daee0ad, RZ ;  /* 0xd2511f5305567825 */ /* 0x000fe200078e00ff */
[----:B------:R-:W-:Y:S01]  /*3470*/  FMNMX.FTZ R2, R208, R2, !PT ;  /* 0x00000002d0027209 */ /* 0x000fe20007810000 */
[----:B------:R-:W-:Y:S03]  /*3480*/  LDSM.16.MT88.4 R120, [R218+0xa400] ;  /* 0x00a40000da78783b */ /* 0x000fe60000004200 */
[----:B------:R-:W-:Y:S01]  /*3490*/  FMNMX.FTZ R2, R209, R2, !PT ;  /* 0x00000002d1027209 */ /* 0x000fe20007810000 */
[----:B------:R-:W-:Y:S03]  /*34a0*/  LDSM.16.MT88.4 R112, [R218+0xb400] ;  /* 0x00b40000da70783b */ /* 0x000fe60000004200 */
[----:B------:R-:W-:-:S04]  /*34b0*/  FMNMX.FTZ R2, R210, R2, !PT ;  /* 0x00000002d2027209 */ /* 0x000fc80007810000 */
[----:B------:R-:W-:-:S04]  /*34c0*/  FMNMX.FTZ R2, R234, R2, !PT ;  /* 0x00000002ea027209 */ /* 0x000fc80007810000 */
[----:B------:R-:W-:-:S04]  /*34d0*/  FMNMX.FTZ R2, R232, R2, !PT ;  /* 0x00000002e8027209 */ /* 0x000fc80007810000 */
[----:B------:R-:W-:Y:S02]  /*34e0*/  FMNMX.FTZ R5, R229, R2, !PT ;  /* 0x00000002e5057209 */ /* 0x000fe40007810000 */
[----:B-1----:R-:W-:Y:S02]  /*34f0*/  FMNMX.FTZ R134, R4, R134, !PT ;  /* 0x0000008604867209 */ /* 0x002fe40007810000 */
[----:B------:R-:W-:Y:S02]  /*3500*/  LOP3.LUT R4, R149, UR27, R6, 0x96, !PT ;  /* 0x0000001b95047c12 */ /* 0x000fe4000f8e9606 */
[----:B------:R-:W-:Y:S01]  /*3510*/  LOP3.LUT R2, R87, UR14, R148, 0x96, !PT ;  /* 0x0000000e57027c12 */ /* 0x000fe2000f8e9694 */
[----:B------:R-:W1:Y:S01]  /*3520*/  SHFL.BFLY PT, R10, R134, 0x1, 0x1f ;  /* 0x0c201f00860a7f89 */ /* 0x000e6200000e0000 */
[----:B------:R-:W-:Y:S01]  /*3530*/  FMNMX.FTZ R8, R228, R5, !PT ;  /* 0x00000005e4087209 */ /* 0x000fe20007810000 */
[----:B------:R-:W-:-:S04]  /*3540*/  IMAD.WIDE.U32 R72, R4, -0x326172a9, RZ ;  /* 0xcd9e8d5704487825 */ /* 0x000fc800078e00ff */
[----:B------:R-:W-:Y:S01]  /*3550*/  IMAD.WIDE.U32 R74, R2, -0x326172a9, RZ ;  /* 0xcd9e8d57024a7825 */ /* 0x000fe200078e00ff */
[----:B------:R-:W2:Y:S01]  /*3560*/  SHFL.BFLY PT, R9, R8, 0x2, 0x1f ;  /* 0x0c401f0008097f89 */ /* 0x000ea200000e0000 */
[----:B------:R-:W-:-:S03]  /*3570*/  LOP3.LUT R4, R73, UR15, R132, 0x96, !PT ;  /* 0x0000000f49047c12 */ /* 0x000fc6000f8e9684 */
[----:B------:R-:W-:Y:S02]  /*3580*/  LOP3.LUT R6, R75, UR13, R72, 0x96, !PT ;  /* 0x0000000d4b067c12 */ /* 0x000fe4000f8e9648 */
[----:B------:R-:W-:-:S04]  /*3590*/  IMAD.WIDE.U32 R4, R4, -0x2daee0ad, RZ ;  /* 0xd2511f5304047825 */ /* 0x000fc800078e00ff */
[----:B------:R-:W-:Y:S01]  /*35a0*/  IMAD.WIDE.U32 R6, R6, -0x2daee0ad, RZ ;  /* 0xd2511f5306067825 */ /* 0x000fe200078e00ff */
[----:B------:R-:W-:-:S04]  /*35b0*/  LOP3.LUT R5, R5, UR12, R86, 0x96, !PT ;  /* 0x0000000c05057c12 */ /* 0x000fc8000f8e9656 */
[----:B------:R-:W-:Y:S01]  /*35c0*/  LOP3.LUT R2, R7, UR10, R4, 0x96, !PT ;  /* 0x0000000a07027c12 */ /* 0x000fe2000f8e9604 */
[----:B------:R-:W-:Y:S01]  /*35d0*/  IMAD.WIDE.U32 R4, R5, -0x326172a9, RZ ;  /* 0xcd9e8d5705047825 */ /* 0x000fe200078e00ff */
[----:B-1----:R-:W-:-:S03]  /*35e0*/  FMNMX.FTZ R134, R134, R10, !PT ;  /* 0x0000000a86867209 */ /* 0x002fc60007810000 */
[----:B------:R-:W-:Y:S01]  /*35f0*/  IMAD.WIDE.U32 R18, R2, -0x326172a9, RZ ;  /* 0xcd9e8d5702127825 */ /* 0x000fe200078e00ff */
[----:B------:R-:W-:Y:S02]  /*3600*/  LOP3.LUT R5, R5, UR11, R74, 0x96, !PT ;  /* 0x0000000b05057c12 */ /* 0x000fe4000f8e964a */
[----:B------:R-:W-:Y:S02]  /*3610*/  FSETP.NEU.FTZ.AND P1, PT, R134, -INF , PT ;  /* 0xff8000008600780b */ /* 0x000fe40003f3d000 */
[----:B------:R-:W-:Y:S01]  /*3620*/  LOP3.LUT R2, R19, UR9, R4, 0x96, !PT ;  /* 0x0000000913027c12 */ /* 0x000fe2000f8e9604 */
[----:B------:R-:W-:Y:S01]  /*3630*/  IMAD.WIDE.U32 R4, R5, -0x2daee0ad, RZ ;  /* 0xd2511f5305047825 */ /* 0x000fe200078e00ff */
[----:B--2---:R-:W-:-:S03]  /*3640*/  FMNMX.FTZ R9, R8, R9, !PT ;  /* 0x0000000908097209 */ /* 0x004fc60007810000 */
[----:B------:R-:W-:Y:S01]  /*3650*/  IMAD.WIDE.U32 R14, R2, -0x2daee0ad, RZ ;  /* 0xd2511f53020e7825 */ /* 0x000fe200078e00ff */
[----:B------:R-:W-:Y:S01]  /*3660*/  LOP3.LUT R6, R5, UR8, R6, 0x96, !PT ;  /* 0x0000000805067c12 */ /* 0x000fe2000f8e9606 */
[----:B------:R-:W1:Y:S02]  /*3670*/  SHFL.BFLY PT, R10, R9, 0x1, 0x1f ;  /* 0x0c201f00090a7f89 */ /* 0x000e6400000e0000 */
[----:B------:R-:W-:Y:S01]  /*3680*/  FMUL.FTZ R2, R134, c[0x0][0x23c] ;  /* 0x00008f0086027a20 */ /* 0x000fe20000410000 */
[----:B------:R-:W-:Y:S01]  /*3690*/  LOP3.LUT R4, R15, UR6, R4, 0x96, !PT ;  /* 0x000000060f047c12 */ /* 0x000fe2000f8e9604 */
[----:B------:R-:W-:-:S03]  /*36a0*/  IMAD.WIDE.U32 R16, R6, -0x326172a9, RZ ;  /* 0xcd9e8d5706107825 */ /* 0x000fc600078e00ff */
[----:B------:R-:W-:Y:S01]  /*36b0*/  FSEL R20, R2, RZ, P1 ;  /* 0x000000ff02147208 */ /* 0x000fe20000800000 */
[----:B------:R-:W-:-:S04]  /*36c0*/  IMAD.WIDE.U32 R4, R4, -0x326172a9, RZ ;  /* 0xcd9e8d5704047825 */ /* 0x000fc800078e00ff */
[----:B------:R-:W-:Y:S01]  /*36d0*/  FFMA.FTZ R7, R32, c[0x0][0x23c], -R20 ;  /* 0x00008f0020077a23 */ /* 0x000fe20000010814 */
[C---:B------:R-:W-:Y:S02]  /*36e0*/  LOP3.LUT R2, R4.reuse, 0xffff, RZ, 0xc0, !PT ;  /* 0x0000ffff04027812 */ /* 0x040fe400078ec0ff */
[----:B------:R-:W-:Y:S01]  /*36f0*/  LOP3.LUT R8, R4, 0xff, RZ, 0xc0, !PT ;  /* 0x000000ff04087812 */ /* 0x000fe200078ec0ff */
[----:B------:R2:W-:Y:S01]  /*3700*/  MUFU.EX2 R161, R7 ;  /* 0x0000000700a17308 */ /* 0x0005e20000000800 */
[----:B------:R-:W-:Y:S02]  /*3710*/  SHF.R.U32.HI R2, RZ, 0x8, R2 ;  /* 0x00000008ff027819 */ /* 0x000fe40000011602 */
[----:B------:R-:W-:Y:S02]  /*3720*/  SHF.R.U32.HI R6, RZ, 0x10, R4 ;  /* 0x00000010ff067819 */ /* 0x000fe40000011604 */
[----:B------:R-:W-:Y:S02]  /*3730*/  PRMT R13, R8, 0x5410, R2 ;  /* 0x00005410080d7816 */ /* 0x000fe40000000002 */
[----:B------:R-:W-:-:S02]  /*3740*/  LOP3.LUT R5, R5, UR17, R16, 0x96, !PT ;  /* 0x0000001105057c12 */ /* 0x000fc4000f8e9610 */
[----:B-1----:R-:W-:Y:S02]  /*3750*/  FMNMX.FTZ R2, R9, R10, !PT ;  /* 0x0000000a09027209 */ /* 0x002fe40007810000 */
[----:B------:R-:W-:Y:S01]  /*3760*/  LOP3.LUT R10, R6, 0xff, RZ, 0xc0, !PT ;  /* 0x000000ff060a7812 */ /* 0x000fe200078ec0ff */
[----:B------:R-:W-:Y:S01]  /*3770*/  FFMA.FTZ R6, R76, c[0x0][0x23c], -R20 ;  /* 0x00008f004c067a23 */ /* 0x000fe20000010814 */
[----:B------:R-:W-:Y:S02]  /*3780*/  SHF.R.U32.HI R12, RZ, 0x18, R4 ;  /* 0x00000018ff0c7819 */ /* 0x000fe40000011604 */
[----:B------:R-:W-:Y:S01]  /*3790*/  LOP3.LUT R4, R5, 0xffff, RZ, 0xc0, !PT ;  /* 0x0000ffff05047812 */ /* 0x000fe200078ec0ff */
[----:B------:R1:W-:Y:S01]  /*37a0*/  MUFU.EX2 R252, R6 ;  /* 0x0000000600fc7308 */ /* 0x0003e20000000800 */
[----:B------:R-:W-:Y:S01]  /*37b0*/  SHF.R.U32.HI R9, RZ, 0x10, R5 ;  /* 0x00000010ff097819 */ /* 0x000fe20000011605 */
[----:B--2---:R-:W-:Y:S01]  /*37c0*/  FFMA.FTZ R7, R33, c[0x0][0x23c], -R20 ;  /* 0x00008f0021077a23 */ /* 0x004fe20000010814 */
[----:B------:R-:W-:-:S02]  /*37d0*/  FSETP.NEU.FTZ.AND P1, PT, R2, -INF , PT ;  /* 0xff8000000200780b */ /* 0x000fc40003f3d000 */
[----:B------:R-:W-:Y:S02]  /*37e0*/  LOP3.LUT R11, R5, 0xff, RZ, 0xc0, !PT ;  /* 0x000000ff050b7812 */ /* 0x000fe400078ec0ff */
[----:B------:R-:W-:Y:S01]  /*37f0*/  SHF.R.U32.HI R8, RZ, 0x18, R5 ;  /* 0x00000018ff087819 */ /* 0x000fe20000011605 */
[----:B------:R2:W-:Y:S01]  /*3800*/  MUFU.EX2 R160, R7 ;  /* 0x0000000700a07308 */ /* 0x0005e20000000800 */
[----:B------:R-:W-:Y:S02]  /*3810*/  SHF.R.U32.HI R5, RZ, 0x8, R4 ;  /* 0x00000008ff057819 */ /* 0x000fe40000011604 */
[----:B------:R-:W-:Y:S02]  /*3820*/  LOP3.LUT R4, R9, 0xff, RZ, 0xc0, !PT ;  /* 0x000000ff09047812 */ /* 0x000fe400078ec0ff */
[----:B------:R-:W-:Y:S02]  /*3830*/  PRMT R10, R10, 0x5410, R12 ;  /* 0x000054100a0a7816 */ /* 0x000fe4000000000c */
[----:B------:R-:W-:Y:S01]  /*3840*/  PRMT R12, R4, 0x5410, R8 ;  /* 0x00005410040c7816 */ /* 0x000fe20000000008 */
[----:B-1----:R-:W-:Y:S01]  /*3850*/  FMUL.FTZ R6, R2, c[0x0][0x23c] ;  /* 0x00008f0002067a20 */ /* 0x002fe20000410000 */
[----:B------:R-:W-:-:S02]  /*3860*/  PRMT R11, R11, 0x5410, R5 ;  /* 0x000054100b0b7816 */ /* 0x000fc40000000005 */
[----:B------:R-:W-:Y:S02]  /*3870*/  FMNMX.FTZ R5, R137, R139, !PT ;  /* 0x0000008b89057209 */ /* 0x000fe40007810000 */
[----:B------:R-:W-:Y:S02]  /*3880*/  FSEL R19, R6, RZ, P1 ;  /* 0x000000ff06137208 */ /* 0x000fe40000800000 */
[----:B------:R-:W-:Y:S01]  /*3890*/  FMNMX.FTZ R6, R135, R138, !PT ;  /* 0x0000008a87067209 */ /* 0x000fe20007810000 */
[----:B--2---:R-:W-:Y:S02]  /*38a0*/  FFMA.FTZ R7, R77, c[0x0][0x23c], -R20 ;  /* 0x00008f004d077a23 */ /* 0x004fe40000010814 */
[----:B------:R-:W-:Y:S01]  /*38b0*/  FFMA.FTZ R4, R79, c[0x0][0x23c], -R19 ;  /* 0x00008f004f047a23 */ /* 0x000fe20000010813 */
[----:B------:R-:W-:Y:S01]  /*38c0*/  FMNMX.FTZ R6, R145, R6, !PT ;  /* 0x0000000691067209 */ /* 0x000fe20007810000 */
[----:B------:R1:W-:Y:S08]  /*38d0*/  MUFU.EX2 R245, R7 ;  /* 0x0000000700f57308 */ /* 0x0003f00000000800 */
[----:B------:R2:W-:Y:S01]  /*38e0*/  MUFU.EX2 R142, R4 ;  /* 0x00000004008e7308 */ /* 0x0005e20000000800 */
[----:B-1----:R-:W-:Y:S01]  /*38f0*/  HSET2.LE.AND R7, R10, R243, PT ;  /* 0x000000f30a077233 */ /* 0x002fe20003803000 */
[----:B--2---:R-:W-:-:S02]  /*3900*/  FMNMX.FTZ R4, R147, R5, !PT ;  /* 0x0000000593047209 */ /* 0x004fc40007810000 */
[----:B------:R-:W-:Y:S01]  /*3910*/  FMNMX.FTZ R5, R144, R6, !PT ;  /* 0x0000000690057209 */ /* 0x000fe20007810000 */
[--C-:B------:R-:W-:Y:S01]  /*3920*/  FFMA.FTZ R6, R78, c[0x0][0x23c], -R19.reuse ;  /* 0x00008f004e067a23 */ /* 0x100fe20000010813 */
[----:B------:R-:W-:Y:S01]  /*3930*/  FMNMX.FTZ R0, R146, R4, !PT ;  /* 0x0000000492007209 */ /* 0x000fe20007810000 */
[----:B------:R-:W-:Y:S01]  /*3940*/  FFMA.FTZ R4, R21, c[0x0][0x23c], -R19 ;  /* 0x00008f0015047a23 */ /* 0x000fe20000010813 */
[----:B------:R-:W-:Y:S01]  /*3950*/  FMNMX.FTZ R3, R155, R5, !PT ;  /* 0x000000059b037209 */ /* 0x000fe20007810000 */
[----:B------:R1:W2:Y:S01]  /*3960*/  MUFU.EX2 R141, R6 ;  /* 0x00000006008d7308 */ /* 0x0002a20000000800 */
[----:B------:R-:W-:Y:S02]  /*3970*/  FMNMX.FTZ R0, R165, R0, !PT ;  /* 0x00000000a5007209 */ /* 0x000fe40007810000 */
[----:B------:R-:W-:Y:S02]  /*3980*/  FMNMX.FTZ R3, R154, R3, !PT ;  /* 0x000000039a037209 */ /* 0x000fe40007810000 */
[----:B------:R-:W-:-:S02]  /*3990*/  FMNMX.FTZ R0, R164, R0, !PT ;  /* 0x00000000a4007209 */ /* 0x000fc40007810000 */
[----:B------:R-:W-:Y:S01]  /*39a0*/  FMNMX.FTZ R3, R152, R3, !PT ;  /* 0x0000000398037209 */ /* 0x000fe20007810000 */
[----:B------:R2:W-:Y:S01]  /*39b0*/  MUFU.EX2 R158, R4 ;  /* 0x00000004009e7308 */ /* 0x0005e20000000800 */
[----:B------:R-:W-:-:S04]  /*39c0*/  FMNMX.FTZ R0, R153, R0, !PT ;  /* 0x0000000099007209 */ /* 0x000fc80007810000 */
[----:B------:R-:W-:Y:S01]  /*39d0*/  FMNMX.FTZ R5, R151, R0, !PT ;  /* 0x0000000097057209 */ /* 0x000fe20007810000 */
[----:B------:R-:W-:Y:S01]  /*39e0*/  HSET2.LE.AND R0, R13, R243, PT ;  /* 0x000000f30d007233 */ /* 0x000fe20003803000 */
[----:B-1----:R-:W-:Y:S01]  /*39f0*/  FMNMX.FTZ R6, R150, R3, !PT ;  /* 0x0000000396067209 */ /* 0x002fe20007810000 */
[----:B------:R-:W-:Y:S01]  /*3a00*/  FFMA.FTZ R3, R22, c[0x0][0x23c], -R19 ;  /* 0x00008f0016037a23 */ /* 0x000fe20000010813 */
[----:B------:R-:W-:Y:S02]  /*3a10*/  FMNMX.FTZ R5, R233, R5, !PT ;  /* 0x00000005e9057209 */ /* 0x000fe40007810000 */
[----:B------:R-:W-:Y:S01]  /*3a20*/  FMNMX.FTZ R8, R226, R6, !PT ;  /* 0x00000006e2087209 */ /* 0x000fe20007810000 */
[----:B------:R1:W3:Y:S01]  /*3a30*/  MUFU.EX2 R244, R3 ;  /* 0x0000000300f47308 */ /* 0x0002e20000000800 */
[----:B--2---:R-:W-:-:S04]  /*3a40*/  F2FP.PACK_AB R4, R141, R142 ;  /* 0x0000008e8d04723e */ /* 0x004fc800000000ff */
[----:B------:R-:W-:Y:S02]  /*3a50*/  LOP3.LUT R7, R7, R4, RZ, 0xc0, !PT ;  /* 0x0000000407077212 */ /* 0x000fe400078ec0ff */
[----:B-1----:R-:W-:-:S04]  /*3a60*/  F2FP.PACK_AB R3, R245, R252 ;  /* 0x000000fcf503723e */ /* 0x002fc800000000ff */
[----:B------:R-:W-:Y:S02]  /*3a70*/  LOP3.LUT R6, R0, R3, RZ, 0xc0, !PT ;  /* 0x0000000300067212 */ /* 0x000fe400078ec0ff */
[----:B------:R-:W-:Y:S01]  /*3a80*/  FMNMX.FTZ R0, R231, R5, !PT ;  /* 0x00000005e7007209 */ /* 0x000fe20007810000 */
[--C-:B------:R-:W-:Y:S01]  /*3a90*/  HSET2.LE.AND R5, R12, R243.reuse, PT ;  /* 0x000000f30c057233 */ /* 0x100fe20003803000 */
[----:B------:R-:W-:Y:S02]  /*3aa0*/  FMNMX.FTZ R3, R225, R8, !PT ;  /* 0x00000008e1037209 */ /* 0x000fe40007810000 */
[----:B------:R-:W-:Y:S01]  /*3ab0*/  FMNMX.FTZ R9, R215, R0, !PT ;  /* 0x00000000d7097209 */ /* 0x000fe20007810000 */
[----:B------:R-:W-:Y:S01]  /*3ac0*/  HSET2.LE.AND R0, R11, R243, PT ;  /* 0x000000f30b007233 */ /* 0x000fe20003803000 */
[----:B------:R-:W-:Y:S01]  /*3ad0*/  FMNMX.FTZ R4, R224, R3, !PT ;  /* 0x00000003e0047209 */ /* 0x000fe20007810000 */
[----:B------:R-:W-:Y:S01]  /*3ae0*/  FFMA.FTZ R11, R61, c[0x0][0x23c], -R20 ;  /* 0x00008f003d0b7a23 */ /* 0x000fe20000010814 */
[----:B------:R-:W-:-:S02]  /*3af0*/  F2FP.PACK_AB R3, R160, R161 ;  /* 0x000000a1a003723e */ /* 0x000fc400000000ff */
[----:B------:R-:W-:Y:S01]  /*3b00*/  FMNMX.FTZ R10, R212, R4, !PT ;  /* 0x00000004d40a7209 */ /* 0x000fe20007810000 */
[----:B------:R-:W-:Y:S01]  /*3b10*/  MUFU.EX2 R166, R11 ;  /* 0x0000000b00a67308 */ /* 0x000fe20000000800 */
[----:B------:R-:W-:Y:S02]  /*3b20*/  LOP3.LUT R4, R0, R3, RZ, 0xc0, !PT ;  /* 0x0000000300047212 */ /* 0x000fe400078ec0ff */
[----:B------:R-:W-:Y:S02]  /*3b30*/  FMNMX.FTZ R0, R213, R9, !PT ;  /* 0x00000009d5007209 */ /* 0x000fe40007810000 */
[----:B------:R-:W-:Y:S02]  /*3b40*/  FMNMX.FTZ R3, R240, R10, !PT ;  /* 0x0000000af0037209 */ /* 0x000fe40007810000 */
[----:B------:R-:W-:Y:S02]  /*3b50*/  FMNMX.FTZ R0, R241, R0, !PT ;  /* 0x00000000f1007209 */ /* 0x000fe40007810000 */
[----:B---3--:R-:W-:-:S02]  /*3b60*/  F2FP.PACK_AB R8, R244, R158 ;  /* 0x0000009ef408723e */ /* 0x008fc400000000ff */
[----:B------:R-:W-:Y:S02]  /*3b70*/  FMNMX.FTZ R3, R238, R3, !PT ;  /* 0x00000003ee037209 */ /* 0x000fe40007810000 */
[----:B------:R-:W-:Y:S02]  /*3b80*/  FMNMX.FTZ R0, R242, R0, !PT ;  /* 0x00000000f2007209 */ /* 0x000fe40007810000 */
[----:B------:R-:W-:Y:S02]  /*3b90*/  LOP3.LUT R5, R5, R8, RZ, 0xc0, !PT ;  /* 0x0000000805057212 */ /* 0x000fe400078ec0ff */
[----:B------:R-:W-:Y:S02]  /*3ba0*/  FMNMX.FTZ R3, R235, R3, !PT ;  /* 0x00000003eb037209 */ /* 0x000fe40007810000 */
[----:B------:R-:W-:Y:S01]  /*3bb0*/  FMNMX.FTZ R8, R237, R0, !PT ;  /* 0x00000000ed087209 */ /* 0x000fe20007810000 */
[--C-:B------:R-:W-:Y:S01]  /*3bc0*/  FFMA.FTZ R0, R85, c[0x0][0x23c], -R20.reuse ;  /* 0x00008f0055007a23 */ /* 0x100fe20000010814 */
[----:B------:R-:W-:Y:S01]  /*3bd0*/  FMNMX.FTZ R10, R236, R3, !PT ;  /* 0x00000003ec0a7209 */ /* 0x000fe20007810000 */
[C---:B------:R-:W-:Y:S01]  /*3be0*/  HMMA.16816.F32 R40, R4.reuse, R88, RZ ;  /* 0x000000580428723c */ /* 0x040fe200000018ff */
[----:B------:R-:W-:Y:S01]  /*3bf0*/  FMNMX.FTZ R3, R239, R8, !PT ;  /* 0x00000008ef037209 */ /* 0x000fe20007810000 */
[----:B------:R1:W2:Y:S01]  /*3c00*/  MUFU.EX2 R24, R0 ;  /* 0x0000000000187308 */ /* 0x0002a20000000800 */
[----:B------:R-:W-:Y:S01]  /*3c10*/  FFMA.FTZ R8, R84, c[0x0][0x23c], -R20 ;  /* 0x00008f0054087a23 */ /* 0x000fe20000010814 */
[----:B------:R-:W3:Y:S04]  /*3c20*/  SHFL.BFLY PT, R15, R10, 0x2, 0x1f ;  /* 0x0c401f000a0f7f89 */ /* 0x000ee800000e0000 */
[----:B------:R-:W4:Y:S01]  /*3c30*/  SHFL.BFLY PT, R16, R3, 0x2, 0x1f ;  /* 0x0c401f0003107f89 */ /* 0x000f2200000e0000 */
[C---:B------:R-:W-:Y:S01]  /*3c40*/  HMMA.16816.F32 R28, R4.reuse, R80, RZ ;  /* 0x00000050041c723c */ /* 0x040fe200000018ff */
[----:B------:R5:W-:Y:S07]  /*3c50*/  MUFU.EX2 R143, R8 ;  /* 0x00000008008f7308 */ /* 0x000bee0000000800 */
[----:B------:R-:W-:Y:S01]  /*3c60*/  HMMA.16816.F32 R48, R4, R92, RZ ;  /* 0x0000005c0430723c */ /* 0x000fe200000018ff */
[----:B-1----:R-:W-:Y:S01]  /*3c70*/  LOP3.LUT R0, R17, UR7, R18, 0x96, !PT ;  /* 0x0000000711007c12 */ /* 0x002fe2000f8e9612 */
[----:B--2---:R-:W-:-:S06]  /*3c80*/  IMAD.MOV.U32 R18, RZ, RZ, R24 ;  /* 0x000000ffff127224 */ /* 0x004fcc00078e0018 */
[----:B------:R-:W-:Y:S01]  /*3c90*/  HMMA.16816.F32 R24, R4, R104, RZ ;  /* 0x000000680418723c */ /* 0x000fe200000018ff */
[----:B-----5:R-:W-:Y:S01]  /*3ca0*/  IMAD.WIDE.U32 R8, R0, -0x2daee0ad, RZ ;  /* 0xd2511f5300087825 */ /* 0x020fe200078e00ff */
[----:B---3--:R-:W-:-:S03]  /*3cb0*/  FMNMX.FTZ R11, R10, R15, !PT ;  /* 0x0000000f0a0b7209 */ /* 0x008fc60007810000 */
[----:B------:R-:W-:Y:S01]  /*3cc0*/  FFMA.FTZ R0, R60, c[0x0][0x23c], -R20 ;  /* 0x00008f003c007a23 */ /* 0x000fe20000010814 */
[----:B------:R-:W-:Y:S01]  /*3cd0*/  LOP3.LUT R13, R8, 0xff, RZ, 0xc0, !PT ;  /* 0x000000ff080d7812 */ /* 0x000fe200078ec0ff */
[----:B------:R-:W-:Y:S01]  /*3ce0*/  FFMA.FTZ R10, R62, c[0x0][0x23c], -R19 ;  /* 0x00008f003e0a7a23 */ /* 0x000fe20000010813 */
[----:B------:R-:W-:Y:S01]  /*3cf0*/  SHF.R.U32.HI R12, RZ, 0x10, R8 ;  /* 0x00000010ff0c7819 */ /* 0x000fe20000011608 */
[----:B------:R1:W2:Y:S01]  /*3d00*/  MUFU.EX2 R159, R0 ;  /* 0x00000000009f7308 */ /* 0x0002a20000000800 */
[----:B----4-:R-:W-:Y:S01]  /*3d10*/  FMNMX.FTZ R17, R3, R16, !PT ;  /* 0x0000001003117209 */ /* 0x010fe20007810000 */
[C---:B------:R-:W-:Y:S01]  /*3d20*/  HMMA.16816.F32 R56, R4.reuse, R100, RZ ;  /* 0x000000640438723c */ /* 0x040fe200000018ff */
[----:B------:R-:W3:Y:S05]  /*3d30*/  SHFL.BFLY PT, R16, R11, 0x1, 0x1f ;  /* 0x0c201f000b107f89 */ /* 0x000eea00000e0000 */
[----:B------:R4:W-:Y:S02]  /*3d40*/  MUFU.EX2 R157, R10 ;  /* 0x0000000a009d7308 */ /* 0x0009e40000000800 */
[----:B------:R-:W-:Y:S01]  /*3d50*/  HMMA.16816.F32 R36, R4, R96, RZ ;  /* 0x000000600424723c */ /* 0x000fe200000018ff */
[----:B-1----:R-:W-:-:S02]  /*3d60*/  LOP3.LUT R0, R9, UR16, R14, 0x96, !PT ;  /* 0x0000001009007c12 */ /* 0x002fc4000f8e960e */
[----:B------:R-:W-:-:S05]  /*3d70*/  LOP3.LUT R9, R8, 0xffff, RZ, 0xc0, !PT ;  /* 0x0000ffff08097812 */ /* 0x000fca00078ec0ff */
[C---:B------:R-:W-:Y:S01]  /*3d80*/  HMMA.16816.F32 R44, R4.reuse, R82, RZ ;  /* 0x00000052042c723c */ /* 0x040fe200000018ff */
[----:B------:R-:W-:Y:S02]  /*3d90*/  SHF.R.U32.HI R14, RZ, 0x18, R8 ;  /* 0x00000018ff0e7819 */ /* 0x000fe40000011608 */
[----:B------:R-:W-:Y:S01]  /*3da0*/  SHF.R.U32.HI R8, RZ, 0x8, R9 ;  /* 0x00000008ff087819 */ /* 0x000fe20000011609 */
[--C-:B------:R-:W-:Y:S01]  /*3db0*/  FFMA.FTZ R9, R124, c[0x0][0x23c], -R19.reuse ;  /* 0x00008f007c097a23 */ /* 0x100fe20000010813 */
[----:B------:R-:W-:Y:S01]  /*3dc0*/  LOP3.LUT R3, R0, 0xffff, RZ, 0xc0, !PT ;  /* 0x0000ffff00037812 */ /* 0x000fe200078ec0ff */
[----:B----4-:R-:W-:Y:S01]  /*3dd0*/  FFMA.FTZ R10, R63, c[0x0][0x23c], -R19 ;  /* 0x00008f003f0a7a23 */ /* 0x010fe20000010813 */
[----:B------:R-:W-:Y:S01]  /*3de0*/  PRMT R15, R13, 0x5410, R8 ;  /* 0x000054100d0f7816 */ /* 0x000fe20000000008 */
[----:B------:R1:W-:Y:S01]  /*3df0*/  MUFU.EX2 R162, R9 ;  /* 0x0000000900a27308 */ /* 0x0003e20000000800 */
[----:B------:R-:W-:Y:S01]  /*3e00*/  LOP3.LUT R8, R12, 0xff, RZ, 0xc0, !PT ;  /* 0x000000ff0c087812 */ /* 0x000fe200078ec0ff */
[----:B------:R-:W4:Y:S01]  /*3e10*/  LDSM.16.MT88.4 R124, [R218+0x9400] ;  /* 0x00940000da7c783b */ /* 0x000f220000004200 */
[----:B------:R-:W-:Y:S01]  /*3e20*/  SHF.R.U32.HI R3, RZ, 0x8, R3 ;  /* 0x00000008ff037819 */ /* 0x000fe20000011603 */
[----:B------:R-:W-:Y:S01]  /*3e30*/  HMMA.16816.F32 R68, R4, R90, RZ ;  /* 0x0000005a0444723c */ /* 0x000fe200000018ff */
[----:B------:R-:W-:-:S02]  /*3e40*/  PRMT R14, R8, 0x5410, R14 ;  /* 0x00005410080e7816 */ /* 0x000fc4000000000e */
[----:B------:R-:W-:Y:S01]  /*3e50*/  SHF.R.U32.HI R8, RZ, 0x10, R0 ;  /* 0x00000010ff087819 */ /* 0x000fe20000011600 */
[----:B------:R5:W2:Y:S04]  /*3e60*/  MUFU.EX2 R167, R10 ;  /* 0x0000000a00a77308 */ /* 0x000aa80000000800 */
[----:B------:R-:W-:Y:S01]  /*3e70*/  HMMA.16816.F32 R64, R4, R106, RZ ;  /* 0x0000006a0440723c */ /* 0x000fe200000018ff */
[----:B-1----:R-:W-:-:S04]  /*3e80*/  LOP3.LUT R9, R0, 0xff, RZ, 0xc0, !PT ;  /* 0x000000ff00097812 */ /* 0x002fc800078ec0ff */
[----:B------:R-:W-:-:S03]  /*3e90*/  PRMT R12, R9, 0x5410, R3 ;  /* 0x00005410090c7816 */ /* 0x000fc60000000003 */
[C---:B------:R-:W-:Y:S01]  /*3ea0*/  HMMA.16816.F32 R60, R4.reuse, R94, RZ ;  /* 0x0000005e043c723c */ /* 0x040fe200000018ff */
[----:B------:R-:W-:Y:S02]  /*3eb0*/  SHF.R.U32.HI R3, RZ, 0x18, R0 ;  /* 0x00000018ff037819 */ /* 0x000fe40000011600 */
[----:B------:R-:W-:Y:S01]  /*3ec0*/  LOP3.LUT R0, R8, 0xff, RZ, 0xc0, !PT ;  /* 0x000000ff08007812 */ /* 0x000fe200078ec0ff */
[----:B------:R-:W-:Y:S01]  /*3ed0*/  FFMA.FTZ R8, R136, c[0x0][0x23c], -R19 ;  /* 0x00008f0088087a23 */ /* 0x000fe20000010813 */
[----:B------:R-:W-:Y:S01]  /*3ee0*/  LOP3.LUT R9, R247, R23, RZ, 0x3c, !PT ;  /* 0x00000017f7097212 */ /* 0x000fe200078e3cff */
[----:B------:R-:W-:Y:S01]  /*3ef0*/  IMAD.MOV.U32 R247, RZ, RZ, R158 ;  /* 0x000000fffff77224 */ /* 0x000fe200078e009e */
[----:B------:R-:W-:Y:S01]  /*3f00*/  PRMT R13, R0, 0x5410, R3 ;  /* 0x00005410000d7816 */ /* 0x000fe20000000003 */
[----:B------:R1:W1:Y:S01]  /*3f10*/  MUFU.EX2 R156, R8 ;  /* 0x00000008009c7308 */ /* 0x0002620000000800 */
[--C-:B------:R-:W-:Y:S01]  /*3f20*/  HSET2.LE.AND R0, R15, R243.reuse, PT ;  /* 0x000000f30f007233 */ /* 0x100fe20003803000 */
[----:B--2---:R-:W-:Y:S01]  /*3f30*/  F2FP.PACK_AB R3, R166, R159 ;  /* 0x0000009fa603723e */ /* 0x004fe200000000ff */
[----:B------:R-:W-:Y:S01]  /*3f40*/  IMAD.WIDE.U32 R84, R9, -0x2daee0ad, RZ ;  /* 0xd2511f5309547825 */ /* 0x000fe200078e00ff */
[----:B---3--:R-:W-:Y:S01]  /*3f50*/  FMNMX.FTZ R136, R11, R16, !PT ;  /* 0x000000100b887209 */ /* 0x008fe20007810000 */
[----:B------:R-:W-:Y:S01]  /*3f60*/  HMMA.16816.F32 R76, R4, R102, RZ ;  /* 0x00000066044c723c */ /* 0x000fe200000018ff */
[----:B-----5:R-:W-:Y:S01]  /*3f70*/  LOP3.LUT R10, R0, R3, RZ, 0xc0, !PT ;  /* 0x00000003000a7212 */ /* 0x020fe200078ec0ff */
[----:B------:R-:W-:Y:S01]  /*3f80*/  HSET2.LE.AND R0, R14, R243, PT ;  /* 0x000000f30e007233 */ /* 0x000fe20003803000 */
[----:B------:R-:W-:-:S02]  /*3f90*/  F2FP.PACK_AB R3, R167, R157 ;  /* 0x0000009da703723e */ /* 0x000fc400000000ff */
[----:B------:R-:W-:Y:S02]  /*3fa0*/  F2FP.PACK_AB R9, R143, R18 ;  /* 0x000000128f09723e */ /* 0x000fe400000000ff */
[----:B------:R-:W-:Y:S01]  /*3fb0*/  LOP3.LUT R11, R0, R3, RZ, 0xc0, !PT ;  /* 0x00000003000b7212 */ /* 0x000fe200078ec0ff */
[--C-:B------:R-:W-:Y:S01]  /*3fc0*/  HSET2.LE.AND R0, R13, R243.reuse, PT ;  /* 0x000000f30d007233 */ /* 0x100fe20003803000 */
[----:B------:R-:W-:Y:S01]  /*3fd0*/  HMMA.16816.F32 R32, R4, R98, RZ ;  /* 0x000000620420723c */ /* 0x000fe200000018ff */
[----:B------:R-:W2:Y:S01]  /*3fe0*/  SHFL.BFLY PT, R7, R17, 0x1, 0x1f ;  /* 0x0c201f0011077f89 */ /* 0x000ea200000e0000 */
[----:B-1----:R-:W-:Y:S01]  /*3ff0*/  HSET2.LE.AND R8, R12, R243, PT ;  /* 0x000000f30c087233 */ /* 0x002fe20003803000 */
[----:B------:R-:W-:Y:S02]  /*4000*/  LOP3.LUT R12, R85, UR14, R148, 0x96, !PT ;  /* 0x0000000e550c7c12 */ /* 0x000fe4000f8e9694 */
[----:B------:R-:W-:Y:S02]  /*4010*/  F2FP.PACK_AB R3, R156, R162 ;  /* 0x000000a29c03723e */ /* 0x000fe400000000ff */
[----:B------:R-:W-:Y:S01]  /*4020*/  LOP3.LUT R8, R8, R9, RZ, 0xc0, !PT ;  /* 0x0000000908087212 */ /* 0x000fe200078ec0ff */
[----:B------:R-:W-:Y:S01]  /*4030*/  IMAD.WIDE.U32 R248, R12, -0x326172a9, RZ ;  /* 0xcd9e8d570cf87825 */ /* 0x000fe200078e00ff */
[----:B------:R-:W-:-:S02]  /*4040*/  LOP3.LUT R9, R0, R3, RZ, 0xc0, !PT ;  /* 0x0000000300097212 */ /* 0x000fc400078ec0ff */
[----:B------:R-:W-:Y:S01]  /*4050*/  LOP3.LUT R0, R73, UR15, R246, 0x96, !PT ;  /* 0x0000000f49007c12 */ /* 0x000fe2000f8e96f6 */
[C---:B------:R-:W-:Y:S01]  /*4060*/  FMUL.FTZ R6, R136.reuse, c[0x0][0x23c] ;  /* 0x00008f0088067a20 */ /* 0x040fe20000410000 */
[----:B------:R-:W-:Y:S01]  /*4070*/  LOP3.LUT R3, R249, UR13, R72, 0x96, !PT ;  /* 0x0000000df9037c12 */ /* 0x000fe2000f8e9648 */
[----:B------:R-:W-:Y:S01]  /*4080*/  IMAD.MOV.U32 R73, RZ, RZ, R157 ;  /* 0x000000ffff497224 */ /* 0x000fe200078e009d */
[----:B------:R-:W-:Y:S01]  /*4090*/  FSETP.NEU.FTZ.AND P1, PT, R136, -INF , PT ;  /* 0xff8000008800780b */ /* 0x000fe20003f3d000 */
[----:B------:R-:W-:Y:S01]  /*40a0*/  IMAD.WIDE.U32 R4, R0, -0x2daee0ad, RZ ;  /* 0xd2511f5300047825 */ /* 0x000fe200078e00ff */
[----:B----4-:R-:W-:Y:S02]  /*40b0*/  HMMA.16816.F32 R200, R8, R124, R40 ;  /* 0x0000007c08c8723c */ /* 0x010fe40000001828 */
[----:B------:R-:W-:Y:S01]  /*40c0*/  FSEL R16, R6, RZ, P1 ;  /* 0x000000ff06107208 */ /* 0x000fe20000800000 */
[----:B------:R-:W-:Y:S01]  /*40d0*/  IMAD.WIDE.U32 R12, R3, -0x2daee0ad, RZ ;  /* 0xd2511f53030c7825 */ /* 0x000fe200078e00ff */
[----:B------:R-:W-:-:S03]  /*40e0*/  LOP3.LUT R3, R5, UR12, R84, 0x96, !PT ;  /* 0x0000000c05037c12 */ /* 0x000fc6000f8e9654 */
[----:B------:R-:W-:Y:S01]  /*40f0*/  FFMA.FTZ R5, R135, c[0x0][0x23c], -R16 ;  /* 0x00008f0087057a23 */ /* 0x000fe20000010810 */
[----:B------:R-:W-:Y:S01]  /*4100*/  LOP3.LUT R0, R13, UR10, R4, 0x96, !PT ;  /* 0x0000000a0d007c12 */ /* 0x000fe2000f8e9604 */
[C---:B------:R-:W-:Y:S01]  /*4110*/  HMMA.16816.F32 R196, R8.reuse, R116, R24 ;  /* 0x0000007408c4723c */ /* 0x040fe20000001818 */
[----:B--2---:R-:W-:Y:S01]  /*4120*/  FMNMX.FTZ R135, R17, R7, !PT ;  /* 0x0000000711877209 */ /* 0x004fe20007810000 */
[----:B------:R1:W-:Y:S01]  /*4130*/  MUFU.EX2 R250, R5 ;  /* 0x0000000500fa7308 */ /* 0x0003e20000000800 */
[----:B------:R-:W-:Y:S02]  /*4140*/  IMAD.MOV.U32 R43, RZ, RZ, R143 ;  /* 0x000000ffff2b7224 */ /* 0x000fe400078e008f */
[----:B------:R-:W-:Y:S01]  /*4150*/  IMAD.WIDE.U32 R40, R0, -0x326172a9, RZ ;  /* 0xcd9e8d5700287825 */ /* 0x000fe200078e00ff */
[----:B------:R-:W-:Y:S02]  /*4160*/  FSETP.NEU.FTZ.AND P1, PT, R135, -INF , PT ;  /* 0xff8000008700780b */ /* 0x000fe40003f3d000 */
[----:B------:R-:W-:Y:S01]  /*4170*/  HMMA.16816.F32 R204, R8, R128, R28 ;  /* 0x0000008008cc723c */ /* 0x000fe2000000181c */
[----:B------:R-:W-:-:S02]  /*4180*/  FFMA.FTZ R0, R138, c[0x0][0x23c], -R16 ;  /* 0x00008f008a007a23 */ /* 0x000fc40000010810 */
[----:B------:R-:W-:Y:S02]  /*4190*/  IMAD.MOV.U32 R42, RZ, RZ, R142 ;  /* 0x000000ffff2a7224 */ /* 0x000fe400078e008e */
[----:B------:R2:W-:Y:S01]  /*41a0*/  MUFU.EX2 R21, R0 ;  /* 0x0000000000157308 */ /* 0x0005e20000000800 */
[----:B------:R-:W-:Y:S02]  /*41b0*/  IMAD.MOV.U32 R27, RZ, RZ, R141 ;  /* 0x000000ffff1b7224 */ /* 0x000fe400078e008d */
[----:B------:R-:W-:Y:S01]  /*41c0*/  IMAD.MOV.U32 R31, RZ, RZ, R161 ;  /* 0x000000ffff1f7224 */ /* 0x000fe200078e00a1 */
[----:B------:R-:W-:Y:S01]  /*41d0*/  HMMA.16816.F32 R192, R8, R120, R48 ;  /* 0x0000007808c0723c */ /* 0x000fe20000001830 */
[----:B-1----:R-:W-:-:S04]  /*41e0*/  IMAD.WIDE.U32 R4, R3, -0x326172a9, RZ ;  /* 0xcd9e8d5703047825 */ /* 0x002fc800078e00ff */
[----:B------:R-:W-:Y:S01]  /*41f0*/  FFMA.FTZ R3, R145, c[0x0][0x23c], -R16 ;  /* 0x00008f0091037a23 */ /* 0x000fe20000010810 */
[----:B------:R-:W-:Y:S01]  /*4200*/  LOP3.LUT R5, R5, UR11, R248, 0x96, !PT ;  /* 0x0000000b05057c12 */ /* 0x000fe2000f8e96f8 */
[----:B------:R-:W-:Y:S01]  /*4210*/  IMAD.MOV.U32 R30, RZ, RZ, R160 ;  /* 0x000000ffff1e7224 */ /* 0x000fe200078e00a0 */
[----:B------:R-:W-:Y:S01]  /*4220*/  HMMA.16816.F32 R188, R8, R112, R36 ;  /* 0x0000007008bc723c */ /* 0x000fe20000001824 */
[----:B------:R1:W-:Y:S01]  /*4230*/  MUFU.EX2 R72, R3 ;  /* 0x0000000300487308 */ /* 0x0003e20000000800 */
[----:B------:R-:W-:Y:S01]  /*4240*/  IMAD.MOV.U32 R29, RZ, RZ, R159 ;  /* 0x000000ffff1d7224 */ /* 0x000fe200078e009f */
[----:B--2---:R-:W-:Y:S01]  /*4250*/  LOP3.LUT R0, R41, UR9, R4, 0x96, !PT ;  /* 0x0000000929007c12 */ /* 0x004fe2000f8e9604 */
[----:B------:R-:W-:-:S04]  /*4260*/  IMAD.WIDE.U32 R4, R5, -0x2daee0ad, RZ ;  /* 0xd2511f5305047825 */ /* 0x000fc800078e00ff */
[----:B------:R-:W-:Y:S01]  /*4270*/  HMMA.16816.F32 R168, R8, R108, R56 ;  /* 0x0000006c08a8723c */ /* 0x000fe20000001838 */
[----:B------:R-:W-:-:S04]  /*4280*/  IMAD.WIDE.U32 R22, R0, -0x2daee0ad, RZ ;  /* 0xd2511f5300167825 */ /* 0x000fc800078e00ff */
[----:B------:R-:W-:Y:S01]  /*4290*/  FMUL.FTZ R0, R135, c[0x0][0x23c] ;  /* 0x00008f0087007a20 */ /* 0x000fe20000410000 */
[----:B------:R-:W-:Y:S01]  /*42a0*/  LOP3.LUT R4, R23, UR6, R4, 0x96, !PT ;  /* 0x0000000617047c12 */ /* 0x000fe2000f8e9604 */
[----:B------:R-:W-:Y:S01]  /*42b0*/  IMAD.MOV.U32 R28, RZ, RZ, R156 ;  /* 0x000000ffff1c7224 */ /* 0x000fe200078e009c */
[C---:B------:R-:W-:Y:S01]  /*42c0*/  HMMA.16816.F32 R180, R8.reuse, R130, R44 ;  /* 0x0000008208b4723c */ /* 0x040fe2000000182c */
[----:B-1----:R-:W-:Y:S01]  /*42d0*/  FFMA.FTZ R3, R144, c[0x0][0x23c], -R16 ;  /* 0x00008f0090037a23 */ /* 0x002fe20000010810 */
[----:B------:R-:W-:Y:S01]  /*42e0*/  FSEL R17, R0, RZ, P1 ;  /* 0x000000ff00117208 */ /* 0x000fe20000800000 */
[----:B------:R-:W-:Y:S01]  /*42f0*/  IMAD.MOV.U32 R144, RZ, RZ, R42 ;  /* 0x000000ffff907224 */ /* 0x000fe200078e002a */
[----:B------:R-:W-:Y:S01]  /*4300*/  LOP3.LUT R0, R5, UR8, R12, 0x96, !PT ;  /* 0x0000000805007c12 */ /* 0x000fe2000f8e960c */
[----:B------:R1:W-:Y:S01]  /*4310*/  MUFU.EX2 R251, R3 ;  /* 0x0000000300fb7308 */ /* 0x0003e20000000800 */
[----:B------:R-:W-:Y:S02]  /*4320*/  IMAD.WIDE.U32 R4, R4, -0x326172a9, RZ ;  /* 0xcd9e8d5704047825 */ /* 0x000fe400078e00ff */
[----:B------:R-:W-:Y:S02]  /*4330*/  HMMA.16816.F32 R176, R8, R126, R68 ;  /* 0x0000007e08b0723c */ /* 0x000fe40000001844 */
[----:B------:R-:W-:Y:S01]  /*4340*/  IMAD.WIDE.U32 R14, R0, -0x326172a9, RZ ;  /* 0xcd9e8d57000e7825 */ /* 0x000fe200078e00ff */
[----:B------:R-:W-:-:S02]  /*4350*/  SHF.R.U32.HI R6, RZ, 0x10, R4 ;  /* 0x00000010ff067819 */ /* 0x000fc40000011604 */
[----:B------:R-:W-:Y:S01]  /*4360*/  LOP3.LUT R12, R4, 0xff, RZ, 0xc0, !PT ;  /* 0x000000ff040c7812 */ /* 0x000fe200078ec0ff */
[----:B------:R-:W-:Y:S01]  /*4370*/  FFMA.FTZ R0, R147, c[0x0][0x23c], -R17 ;  /* 0x00008f0093007a23 */ /* 0x000fe20000010811 */
[----:B------:R-:W-:Y:S01]  /*4380*/  SHF.R.U32.HI R13, RZ, 0x18, R4 ;  /* 0x00000018ff0d7819 */ /* 0x000fe20000011604 */
[----:B------:R-:W-:Y:S01]  /*4390*/  HMMA.16816.F32 R172, R8, R118, R64 ;  /* 0x0000007608ac723c */ /* 0x000fe20000001840 */
[----:B------:R-:W-:Y:S01]  /*43a0*/  IMAD.MOV.U32 R138, RZ, RZ, R29 ;  /* 0x000000ffff8a7224 */ /* 0x000fe200078e001d */
[----:B------:R2:W-:Y:S01]  /*43b0*/  MUFU.EX2 R145, R0 ;  /* 0x0000000000917308 */ /* 0x0005e20000000800 */
[----:B-1----:R-:W-:-:S05]  /*43c0*/  FFMA.FTZ R3, R137, c[0x0][0x23c], -R17 ;  /* 0x00008f0089037a23 */ /* 0x002fca0000010811 */
[C---:B------:R-:W-:Y:S02]  /*43d0*/  HMMA.16816.F32 R156, R8.reuse, R122, R60 ;  /* 0x0000007a089c723c */ /* 0x040fe4000000183c */
[----:B------:R1:W3:Y:S01]  /*43e0*/  MUFU.EX2 R140, R3 ;  /* 0x00000003008c7308 */ /* 0x0002e20000000800 */
[----:B--2---:R-:W-:Y:S02]  /*43f0*/  LOP3.LUT R0, R5, UR17, R14, 0x96, !PT ;  /* 0x0000001105007c12 */ /* 0x004fe4000f8e960e */
[----:B-1----:R-:W-:Y:S01]  /*4400*/  LOP3.LUT R3, R4, 0xffff, RZ, 0xc0, !PT ;  /* 0x0000ffff04037812 */ /* 0x002fe200078ec0ff */
[----:B------:R-:W-:Y:S01]  /*4410*/  FFMA.FTZ R5, R139, c[0x0][0x23c], -R17 ;  /* 0x00008f008b057a23 */ /* 0x000fe20000010811 */
[----:B------:R-:W-:Y:S02]  /*4420*/  LOP3.LUT R4, R6, 0xff, RZ, 0xc0, !PT ;  /* 0x000000ff06047812 */ /* 0x000fe400078ec0ff */
[----:B------:R-:W-:Y:S01]  /*4430*/  SHF.R.U32.HI R7, RZ, 0x8, R3 ;  /* 0x00000008ff077819 */ /* 0x000fe20000011603 */
[----:B------:R-:W1:Y:S01]  /*4440*/  MUFU.EX2 R24, R5 ;  /* 0x0000000500187308 */ /* 0x000e620000000800 */
[----:B------:R-:W-:Y:S01]  /*4450*/  FFMA.FTZ R3, R146, c[0x0][0x23c], -R17 ;  /* 0x00008f0092037a23 */ /* 0x000fe20000010811 */
[----:B------:R-:W-:Y:S01]  /*4460*/  PRMT R13, R4, 0x5410, R13 ;  /* 0x00005410040d7816 */ /* 0x000fe2000000000d */
[----:B------:R-:W-:Y:S01]  /*4470*/  IMAD.MOV.U32 R146, RZ, RZ, R162 ;  /* 0x000000ffff927224 */ /* 0x000fe200078e00a2 */
[----:B------:R-:W-:Y:S01]  /*4480*/  SHF.R.U32.HI R4, RZ, 0x10, R0 ;  /* 0x00000010ff047819 */ /* 0x000fe20000011600 */
[----:B------:R-:W-:Y:S01]  /*4490*/  HMMA.16816.F32 R160, R8, R110, R76 ;  /* 0x0000006e08a0723c */ /* 0x000fe2000000184c */
[----:B------:R-:W-:Y:S01]  /*44a0*/  PRMT R6, R12, 0x5410, R7 ;  /* 0x000054100c067816 */ /* 0x000fe20000000007 */
[----:B------:R-:W-:Y:S01]  /*44b0*/  IMAD.MOV.U32 R87, RZ, RZ, R146 ;  /* 0x000000ffff577224 */ /* 0x000fe200078e0092 */
[----:B------:R2:W4:Y:S01]  /*44c0*/  MUFU.EX2 R137, R3 ;  /* 0x0000000300897308 */ /* 0x0005220000000800 */
[----:B------:R-:W-:-:S02]  /*44d0*/  LOP3.LUT R12, R0, 0xff, RZ, 0xc0, !PT ;  /* 0x000000ff000c7812 */ /* 0x000fc400078ec0ff */
[----:B------:R-:W-:Y:S01]  /*44e0*/  SHF.R.U32.HI R7, RZ, 0x18, R0 ;  /* 0x00000018ff077819 */ /* 0x000fe20000011600 */
[----:B---3--:R-:W-:Y:S01]  /*44f0*/  IMAD.MOV.U32 R76, RZ, RZ, R140 ;  /* 0x000000ffff4c7224 */ /* 0x008fe200078e008c */
[----:B------:R-:W-:Y:S01]  /*4500*/  LOP3.LUT R4, R4, 0xff, RZ, 0xc0, !PT ;  /* 0x000000ff04047812 */ /* 0x000fe200078ec0ff */
[----:B------:R-:W-:Y:S01]  /*4510*/  HMMA.16816.F32 R140, R8, R114, R32 ;  /* 0x00000072088c723c */ /* 0x000fe20000001820 */
[----:B-1----:R-:W-:Y:S02]  /*4520*/  IMAD.MOV.U32 R78, RZ, RZ, R24 ;  /* 0x000000ffff4e7224 */ /* 0x002fe400078e0018 */
[----:B------:R-:W-:-:S04]  /*4530*/  PRMT R7, R4, 0x5410, R7 ;  /* 0x0000541004077816 */ /* 0x000fc80000000007 */
[----:B------:R-:W-:Y:S01]  /*4540*/  IMAD.MOV.U32 R11, RZ, RZ, R30 ;  /* 0x000000ffff0b7224 */ /* 0x000fe200078e001e */
[----:B--2---:R-:W-:Y:S01]  /*4550*/  LOP3.LUT R3, R0, 0xffff, RZ, 0xc0, !PT ;  /* 0x0000ffff00037812 */ /* 0x004fe200078ec0ff */
[----:B------:R-:W-:-:S03]  /*4560*/  HSET2.LE.AND R0, R6, R243, PT ;  /* 0x000000f306007233 */ /* 0x000fc60003803000 */
[----:B------:R-:W-:Y:S02]  /*4570*/  SHF.R.U32.HI R5, RZ, 0x8, R3 ;  /* 0x00000008ff057819 */ /* 0x000fe40000011603 */
[----:B------:R-:W-:Y:S02]  /*4580*/  F2FP.PACK_AB R3, R251, R72 ;  /* 0x00000048fb03723e */ /* 0x000fe400000000ff */
[----:B------:R-:W-:Y:S01]  /*4590*/  PRMT R5, R12, 0x5410, R5 ;  /* 0x000054100c057816 */ /* 0x000fe20000000005 */
[--C-:B------:R-:W-:Y:S01]  /*45a0*/  HSET2.LE.AND R12, R7, R243.reuse, PT ;  /* 0x000000f3070c7233 */ /* 0x100fe20003803000 */
[----:B------:R-:W-:Y:S01]  /*45b0*/  LOP3.LUT R6, R0, R3, RZ, 0xc0, !PT ;  /* 0x0000000300067212 */ /* 0x000fe200078ec0ff */
[--C-:B------:R-:W-:Y:S01]  /*45c0*/  HSET2.LE.AND R0, R13, R243.reuse, PT ;  /* 0x000000f30d007233 */ /* 0x100fe20003803000 */
[----:B----4-:R-:W-:Y:S01]  /*45d0*/  F2FP.PACK_AB R3, R137, R145 ;  /* 0x000000918903723e */ /* 0x010fe200000000ff */
[----:B------:R-:W-:Y:S01]  /*45e0*/  HSET2.LE.AND R4, R5, R243, PT ;  /* 0x000000f305047233 */ /* 0x000fe20003803000 */
[----:B------:R-:W-:-:S02]  /*45f0*/  F2FP.PACK_AB R5, R21, R250 ;  /* 0x000000fa1505723e */ /* 0x000fc400000000ff */
[----:B------:R-:W-:Y:S02]  /*4600*/  F2FP.PACK_AB R13, R78, R76 ;  /* 0x0000004c4e0d723e */ /* 0x000fe400000000ff */
[----:B------:R-:W-:Y:S02]  /*4610*/  LOP3.LUT R4, R4, R5, RZ, 0xc0, !PT ;  /* 0x0000000504047212 */ /* 0x000fe400078ec0ff */
[----:B------:R-:W-:Y:S01]  /*4620*/  LOP3.LUT R7, R0, R3, RZ, 0xc0, !PT ;  /* 0x0000000300077212 */ /* 0x000fe200078ec0ff */
[----:B------:R-:W-:Y:S01]  /*4630*/  FFMA.FTZ R0, R155, c[0x0][0x23c], -R16 ;  /* 0x00008f009b007a23 */ /* 0x000fe20000010810 */
[----:B------:R-:W-:Y:S02]  /*4640*/  LOP3.LUT R5, R12, R13, RZ, 0xc0, !PT ;  /* 0x0000000d0c057212 */ /* 0x000fe400078ec0ff */
[----:B------:R-:W-:Y:S01]  /*4650*/  LOP3.LUT R3, R15, UR7, R40, 0x96, !PT ;  /* 0x000000070f037c12 */ /* 0x000fe2000f8e9628 */
[----:B------:R1:W-:Y:S04]  /*4660*/  MUFU.EX2 R79, R0 ;  /* 0x00000000004f7308 */ /* 0x0003e80000000800 */
[C---:B------:R-:W-:Y:S07]  /*4670*/  HMMA.16816.F32 R36, R4.reuse, R80, RZ ;  /* 0x000000500424723c */ /* 0x040fee00000018ff */
[----:B------:R-:W-:Y:S01]  /*4680*/  IMAD.MOV.U32 R81, RZ, RZ, R31 ;  /* 0x000000ffff517224 */ /* 0x000fe200078e001f */
[----:B------:R-:W-:Y:S01]  /*4690*/  HMMA.16816.F32 R32, R4, R88, RZ ;  /* 0x000000580420723c */ /* 0x000fe200000018ff */
[----:B------:R-:W-:-:S02]  /*46a0*/  IMAD.MOV.U32 R80, RZ, RZ, R252 ;  /* 0x000000ffff507224 */ /* 0x000fc400078e00fc */
[----:B-1----:R-:W-:-:S04]  /*46b0*/  FFMA.FTZ R0, R154, c[0x0][0x23c], -R16 ;  /* 0x00008f009a007a23 */ /* 0x002fc80000010810 */
[----:B------:R-:W-:Y:S01]  /*46c0*/  IMAD.MOV.U32 R89, RZ, RZ, R27 ;  /* 0x000000ffff597224 */ /* 0x000fe200078e001b */
[C---:B------:R-:W-:Y:S01]  /*46d0*/  HMMA.16816.F32 R48, R4.reuse, R90, RZ ;  /* 0x0000005a0430723c */ /* 0x040fe200000018ff */
[----:B------:R1:W-:Y:S06]  /*46e0*/  MUFU.EX2 R139, R0 ;  /* 0x00000000008b7308 */ /* 0x0003ec0000000800 */
[----:B------:R-:W-:Y:S01]  /*46f0*/  IMAD.MOV.U32 R91, RZ, RZ, R43 ;  /* 0x000000ffff5b7224 */ /* 0x000fe200078e002b */
[----:B------:R-:W-:Y:S01]  /*4700*/  HMMA.16816.F32 R44, R4, R82, RZ ;  /* 0x00000052042c723c */ /* 0x000fe200000018ff */
[----:B------:R-:W-:-:S06]  /*4710*/  IMAD.MOV.U32 R90, RZ, RZ, R28 ;  /* 0x000000ffff5a7224 */ /* 0x000fcc00078e001c */
[----:B------:R-:W-:Y:S01]  /*4720*/  IMAD.MOV.U32 R83, RZ, RZ, R251 ;  /* 0x000000ffff537224 */ /* 0x000fe200078e00fb */
[----:B------:R-:W-:Y:S01]  /*4730*/  HMMA.16816.F32 R28, R4, R104, RZ ;  /* 0x00000068041c723c */ /* 0x000fe200000018ff */
[----:B-1----:R-:W-:-:S04]  /*4740*/  FFMA.FTZ R0, R152, c[0x0][0x23c], -R16 ;  /* 0x00008f0098007a23 */ /* 0x002fc80000010810 */
[----:B------:R1:W-:Y:S02]  /*4750*/  MUFU.EX2 R251, R0 ;  /* 0x0000000000fb7308 */ /* 0x0003e40000000800 */
[----:B------:R-:W-:Y:S01]  /*4760*/  IMAD.MOV.U32 R104, RZ, RZ, R73 ;  /* 0x000000ffff687224 */ /* 0x000fe200078e0049 */
[----:B------:R-:W-:Y:S01]  /*4770*/  HMMA.16816.F32 R56, R4, R106, RZ ;  /* 0x0000006a0438723c */ /* 0x000fe200000018ff */
[----:B------:R-:W-:-:S04]  /*4780*/  IMAD.MOV.U32 R73, RZ, RZ, R166 ;  /* 0x000000ffff497224 */ /* 0x000fc800078e00a6 */
[----:B------:R-:W-:Y:S02]  /*4790*/  IMAD.MOV.U32 R133, RZ, RZ, R73 ;  /* 0x000000ffff857224 */ /* 0x000fe400078e0049 */
[----:B------:R-:W-:Y:S01]  /*47a0*/  IMAD.MOV.U32 R107, RZ, RZ, R72 ;  /* 0x000000ffff6b7224 */ /* 0x000fe200078e0048 */
[----:B------:R-:W-:Y:S01]  /*47b0*/  HMMA.16816.F32 R12, R4, R92, RZ ;  /* 0x0000005c040c723c */ /* 0x000fe200000018ff */
[----:B------:R-:W-:Y:S02]  /*47c0*/  IMAD.MOV.U32 R72, RZ, RZ, R167 ;  /* 0x000000ffff487224 */ /* 0x000fe400078e00a7 */
[----:B------:R-:W-:Y:S02]  /*47d0*/  IMAD.MOV.U32 R106, RZ, RZ, R138 ;  /* 0x000000ffff6a7224 */ /* 0x000fe400078e008a */
[----:B------:R-:W-:-:S03]  /*47e0*/  IMAD.MOV.U32 R138, RZ, RZ, R244 ;  /* 0x000000ffff8a7224 */ /* 0x000fc600078e00f4 */
[C---:B------:R-:W-:Y:S08]  /*47f0*/  HMMA.16816.F32 R60, R4.reuse, R94, RZ ;  /* 0x0000005e043c723c */ /* 0x040ff000000018ff */
[C---:B------:R-:W-:Y:S08]  /*4800*/  HMMA.16816.F32 R24, R4.reuse, R100, RZ ;  /* 0x000000640418723c */ /* 0x040ff000000018ff */
[C---:B------:R-:W-:Y:S08]  /*4810*/  HMMA.16816.F32 R64, R4.reuse, R102, RZ ;  /* 0x000000660440723c */ /* 0x040ff000000018ff */
[C---:B------:R-:W-:Y:S08]  /*4820*/  HMMA.16816.F32 R40, R4.reuse, R96, RZ ;  /* 0x000000600428723c */ /* 0x040ff000000018ff */
[----:B------:R-:W-:Y:S07]  /*4830*/  HMMA.16816.F32 R68, R4, R98, RZ ;  /* 0x000000620444723c */ /* 0x000fee00000018ff */
[----:B------:R-:W-:-:S04]  /*4840*/  IMAD.WIDE.U32 R4, R3, -0x2daee0ad, RZ ;  /* 0xd2511f5303047825 */ /* 0x000fc800078e00ff */
[----:B------:R-:W-:Y:S01]  /*4850*/  FFMA.FTZ R6, R150, c[0x0][0x23c], -R16 ;  /* 0x00008f0096067a23 */ /* 0x000fe20000010810 */
[C---:B------:R-:W-:Y:S01]  /*4860*/  LOP3.LUT R3, R4.reuse, 0xffff, RZ, 0xc0, !PT ;  /* 0x0000ffff04037812 */ /* 0x040fe200078ec0ff */
[----:B------:R-:W-:Y:S01]  /*4870*/  IMAD.MOV.U32 R150, RZ, RZ, R145 ;  /* 0x000000ffff967224 */ /* 0x000fe200078e0091 */
[----:B-1----:R-:W-:Y:S01]  /*4880*/  LOP3.LUT R0, R5, UR16, R22, 0x96, !PT ;  /* 0x0000001005007c12 */ /* 0x002fe2000f8e9616 */
[----:B------:R1:W2:Y:S01]  /*4890*/  MUFU.EX2 R105, R6 ;  /* 0x0000000600697308 */ /* 0x0002a20000000800 */
[----:B------:R-:W-:Y:S01]  /*48a0*/  LOP3.LUT R8, R4, 0xff, RZ, 0xc0, !PT ;  /* 0x000000ff04087812 */ /* 0x000fe200078ec0ff */
[----:B------:R-:W-:Y:S01]  /*48b0*/  IMAD.MOV.U32 R145, RZ, RZ, R245 ;  /* 0x000000ffff917224 */ /* 0x000fe200078e00f5 */
[--C-:B------:R-:W-:Y:S02]  /*48c0*/  SHF.R.U32.HI R7, RZ, 0x10, R4.reuse ;  /* 0x00000010ff077819 */ /* 0x100fe40000011604 */
[----:B------:R-:W-:Y:S01]  /*48d0*/  SHF.R.U32.HI R5, RZ, 0x18, R4 ;  /* 0x00000018ff057819 */ /* 0x000fe20000011604 */
[----:B------:R-:W-:Y:S01]  /*48e0*/  FFMA.FTZ R4, R153, c[0x0][0x23c], -R17 ;  /* 0x00008f0099047a23 */ /* 0x000fe20000010811 */
[----:B------:R-:W-:-:S03]  /*48f0*/  SHF.R.U32.HI R3, RZ, 0x8, R3 ;  /* 0x00000008ff037819 */ /* 0x000fc60000011603 */
[----:B------:R3:W-:Y:S01]  /*4900*/  MUFU.EX2 R252, R4 ;  /* 0x0000000400fc7308 */ /* 0x0007e20000000800 */
[----:B------:R-:W-:Y:S02]  /*4910*/  PRMT R10, R8, 0x5410, R3 ;  /* 0x00005410080a7816 */ /* 0x000fe40000000003 */
[----:B------:R-:W-:Y:S02]  /*4920*/  LOP3.LUT R3, R7, 0xff, RZ, 0xc0, !PT ;  /* 0x000000ff07037812 */ /* 0x000fe400078ec0ff */
[C---:B------:R-:W-:Y:S02]  /*4930*/  LOP3.LUT R7, R0.reuse, 0xff, RZ, 0xc0, !PT ;  /* 0x000000ff00077812 */ /* 0x040fe400078ec0ff */
[----:B------:R-:W-:Y:S02]  /*4940*/  PRMT R9, R3, 0x5410, R5 ;  /* 0x0000541003097816 */ /* 0x000fe40000000005 */
[----:B------:R-:W-:Y:S02]  /*4950*/  LOP3.LUT R3, R0, 0xffff, RZ, 0xc0, !PT ;  /* 0x0000ffff00037812 */ /* 0x000fe400078ec0ff */
[----:B-1----:R-:W-:-:S02]  /*4960*/  SHF.R.U32.HI R6, RZ, 0x18, R0 ;  /* 0x00000018ff067819 */ /* 0x002fc40000011600 */
[----:B------:R-:W-:Y:S01]  /*4970*/  SHF.R.U32.HI R5, RZ, 0x8, R3 ;  /* 0x00000008ff057819 */ /* 0x000fe20000011603 */
[--C-:B------:R-:W-:Y:S02]  /*4980*/  FFMA.FTZ R3, R165, c[0x0][0x23c], -R17.reuse ;  /* 0x00008f00a5037a23 */ /* 0x100fe40000010811 */
[----:B---3--:R-:W-:Y:S01]  /*4990*/  FFMA.FTZ R4, R151, c[0x0][0x23c], -R17 ;  /* 0x00008f0097047a23 */ /* 0x008fe20000010811 */
[----:B------:R-:W-:Y:S01]  /*49a0*/  PRMT R8, R7, 0x5410, R5 ;  /* 0x0000541007087816 */ /* 0x000fe20000000005 */
[----:B------:R2:W-:Y:S01]  /*49b0*/  MUFU.EX2 R147, R3 ;  /* 0x0000000300937308 */ /* 0x0005e20000000800 */
[----:B------:R-:W-:Y:S02]  /*49c0*/  IMAD.MOV.U32 R151, RZ, RZ, R78 ;  /* 0x000000ffff977224 */ /* 0x000fe400078e004e */
[----:B------:R-:W-:-:S05]  /*49d0*/  IMAD.MOV.U32 R78, RZ, RZ, R18 ;  /* 0x000000ffff4e7224 */ /* 0x000fca00078e0012 */
[----:B------:R1:W3:Y:S01]  /*49e0*/  MUFU.EX2 R77, R4 ;  /* 0x00000004004d7308 */ /* 0x0002e20000000800 */
[----:B--2---:R-:W-:Y:S02]  /*49f0*/  F2FP.PACK_AB R3, R105, R251 ;  /* 0x000000fb6903723e */ /* 0x004fe400000000ff */
[----:B-1----:R-:W-:-:S04]  /*4a00*/  SHF.R.U32.HI R4, RZ, 0x10, R0 ;  /* 0x00000010ff047819 */ /* 0x002fc80000011600 */
[----:B------:R-:W-:Y:S01]  /*4a10*/  LOP3.LUT R0, R4, 0xff, RZ, 0xc0, !PT ;  /* 0x000000ff04007812 */ /* 0x000fe200078ec0ff */
[----:B------:R-:W-:-:S03]  /*4a20*/  FFMA.FTZ R4, R164, c[0x0][0x23c], -R17 ;  /* 0x00008f00a4047a23 */ /* 0x000fc60000010811 */
[----:B------:R-:W-:Y:S01]  /*4a30*/  PRMT R5, R0, 0x5410, R6 ;  /* 0x0000541000057816 */ /* 0x000fe20000000006 */
[--C-:B------:R-:W-:Y:S01]  /*4a40*/  HSET2.LE.AND R0, R10, R243.reuse, PT ;  /* 0x000000f30a007233 */ /* 0x100fe20003803000 */
[----:B------:R1:W2:Y:S04]  /*4a50*/  MUFU.EX2 R88, R4 ;  /* 0x0000000400587308 */ /* 0x0002a80000000800 */
[----:B------:R-:W-:Y:S01]  /*4a60*/  LOP3.LUT R6, R0, R3, RZ, 0xc0, !PT ;  /* 0x0000000300067212 */ /* 0x000fe200078ec0ff */
[----:B------:R-:W-:Y:S01]  /*4a70*/  HSET2.LE.AND R0, R9, R243, PT ;  /* 0x000000f309007233 */ /* 0x000fe20003803000 */
[----:B---3--:R-:W-:-:S04]  /*4a80*/  F2FP.PACK_AB R3, R77, R252 ;  /* 0x000000fc4d03723e */ /* 0x008fc800000000ff */
[----:B------:R-:W-:Y:S01]  /*4a90*/  LOP3.LUT R7, R0, R3, RZ, 0xc0, !PT ;  /* 0x0000000300077212 */ /* 0x000fe200078ec0ff */
[----:B------:R-:W-:Y:S01]  /*4aa0*/  HSET2.LE.AND R0, R8, R243, PT ;  /* 0x000000f308007233 */ /* 0x000fe20003803000 */
[----:B------:R-:W-:-:S04]  /*4ab0*/  F2FP.PACK_AB R3, R139, R79 ;  /* 0x0000004f8b03723e */ /* 0x000fc800000000ff */
[----:B-1----:R-:W-:Y:S01]  /*4ac0*/  LOP3.LUT R4, R0, R3, RZ, 0xc0, !PT ;  /* 0x0000000300047212 */ /* 0x002fe200078ec0ff */
[----:B------:R-:W-:Y:S01]  /*4ad0*/  HSET2.LE.AND R0, R5, R243, PT ;  /* 0x000000f305007233 */ /* 0x000fe20003803000 */
[----:B--2---:R-:W-:-:S04]  /*4ae0*/  F2FP.PACK_AB R3, R88, R147 ;  /* 0x000000935803723e */ /* 0x004fc800000000ff */
[----:B------:R-:W-:Y:S01]  /*4af0*/  LOP3.LUT R5, R0, R3, RZ, 0xc0, !PT ;  /* 0x0000000300057212 */ /* 0x000fe200078ec0ff */
[----:B------:R-:W-:-:S05]  /*4b00*/  IMAD.U32 R0, RZ, RZ, UR4 ;  /* 0x00000004ff007e24 */ /* 0x000fca000f8e00ff */
[----:B------:R-:W-:Y:S01]  /*4b10*/  LOP3.LUT R0, R149, UR27, R0, 0x96, !PT ;  /* 0x0000001b95007c12 */ /* 0x000fe2000f8e9600 */
[----:B------:R-:W-:Y:S04]  /*4b20*/  HMMA.16816.F32 R96, R4, R128, R36 ;  /* 0x000000800460723c */ /* 0x000fe80000001824 */
[----:B------:R-:W-:-:S04]  /*4b30*/  IMAD.WIDE.U32 R22, R0, -0x326172a9, RZ ;  /* 0xcd9e8d5700167825 */ /* 0x000fc800078e00ff */
[----:B------:R-:W-:Y:S01]  /*4b40*/  IMAD.MOV.U32 R36, RZ, RZ, R11 ;  /* 0x000000ffff247224 */ /* 0x000fe200078e000b */
[----:B------:R-:W-:Y:S01]  /*4b50*/  LOP3.LUT R0, R23, UR15, R132, 0x96, !PT ;  /* 0x0000000f17007c12 */ /* 0x000fe2000f8e9684 */
[----:B------:R-:W-:Y:S01]  /*4b60*/  HMMA.16816.F32 R128, R4, R130, R44 ;  /* 0x000000820480723c */ /* 0x000fe2000000182c */
[----:B------:R-:W-:Y:S01]  /*4b70*/  LOP3.LUT R3, R75, UR13, R22, 0x96, !PT ;  /* 0x0000000d4b037c12 */ /* 0x000fe2000f8e9616 */
[----:B------:R-:W-:Y:S02]  /*4b80*/  IMAD.MOV.U32 R39, RZ, RZ, R83 ;  /* 0x000000ffff277224 */ /* 0x000fe400078e0053 */
[----:B------:R-:W-:-:S04]  /*4b90*/  IMAD.WIDE.U32 R10, R0, -0x2daee0ad, RZ ;  /* 0xd2511f53000a7825 */ /* 0x000fc800078e00ff */
[----:B------:R-:W-:Y:S01]  /*4ba0*/  IMAD.WIDE.U32 R8, R3, -0x2daee0ad, RZ ;  /* 0xd2511f5303087825 */ /* 0x000fe200078e00ff */
[----:B------:R-:W-:Y:S01]  /*4bb0*/  LOP3.LUT R3, R11, UR12, R86, 0x96, !PT ;  /* 0x0000000c0b037c12 */ /* 0x000fe2000f8e9656 */
[----:B------:R-:W-:Y:S02]  /*4bc0*/  HMMA.16816.F32 R164, R4, R112, R40 ;  /* 0x0000007004a4723c */ /* 0x000fe40000001828 */
[----:B------:R-:W-:Y:S01]  /*4bd0*/  IMAD.MOV.U32 R38, RZ, RZ, R80 ;  /* 0x000000ffff267224 */ /* 0x000fe200078e0050 */
[----:B------:R-:W-:Y:S01]  /*4be0*/  LOP3.LUT R0, R9, UR10, R10, 0x96, !PT ;  /* 0x0000000a09007c12 */ /* 0x000fe2000f8e960a */
[----:B------:R-:W-:-:S04]  /*4bf0*/  IMAD.WIDE.U32 R10, R3, -0x326172a9, RZ ;  /* 0xcd9e8d57030a7825 */ /* 0x000fc800078e00ff */
[----:B------:R-:W-:Y:S01]  /*4c00*/  IMAD.WIDE.U32 R44, R0, -0x326172a9, RZ ;  /* 0xcd9e8d57002c7825 */ /* 0x000fe200078e00ff */
[----:B------:R-:W-:Y:S01]  /*4c10*/  LOP3.LUT R0, R11, UR11, R74, 0x96, !PT ;  /* 0x0000000b0b007c12 */ /* 0x000fe2000f8e964a */
[----:B------:R-:W-:Y:S02]  /*4c20*/  HMMA.16816.F32 R92, R4, R124, R32 ;  /* 0x0000007c045c723c */ /* 0x000fe40000001820 */
[----:B------:R-:W-:Y:S01]  /*4c30*/  IMAD.MOV.U32 R37, RZ, RZ, R81 ;  /* 0x000000ffff257224 */ /* 0x000fe200078e0051 */
[----:B------:R-:W-:Y:S01]  /*4c40*/  LOP3.LUT R3, R45, UR9, R10, 0x96, !PT ;  /* 0x000000092d037c12 */ /* 0x000fe2000f8e960a */
[----:B------:R-:W-:-:S04]  /*4c50*/  IMAD.WIDE.U32 R10, R0, -0x2daee0ad, RZ ;  /* 0xd2511f53000a7825 */ /* 0x000fc800078e00ff */
[----:B------:R-:W-:Y:S01]  /*4c60*/  FFMA.FTZ R0, R187, c[0x0][0x23c], -R20 ;  /* 0x00008f00bb007a23 */ /* 0x000fe20000010814 */
[C---:B------:R-:W-:Y:S01]  /*4c70*/  HMMA.16816.F32 R100, R4.reuse, R120, R12 ;  /* 0x000000780464723c */ /* 0x040fe2000000180c */
[----:B------:R-:W-:Y:S01]  /*4c80*/  IMAD.WIDE.U32 R42, R3, -0x2daee0ad, RZ ;  /* 0xd2511f53032a7825 */ /* 0x000fe200078e00ff */
[----:B------:R-:W-:Y:S01]  /*4c90*/  LOP3.LUT R3, R11, UR8, R8, 0x96, !PT ;  /* 0x000000080b037c12 */ /* 0x000fe2000f8e9608 */
[----:B------:R1:W-:Y:S02]  /*4ca0*/  MUFU.EX2 R32, R0 ;  /* 0x0000000000207308 */ /* 0x0003e40000000800 */
[----:B------:R-:W-:Y:S02]  /*4cb0*/  FFMA.FTZ R8, R185, c[0x0][0x23c], -R20 ;  /* 0x00008f00b9087a23 */ /* 0x000fe40000010814 */
[----:B------:R-:W-:Y:S01]  /*4cc0*/  IMAD.WIDE.U32 R40, R3, -0x326172a9, RZ ;  /* 0xcd9e8d5703287825 */ /* 0x000fe200078e00ff */
[----:B------:R-:W-:Y:S01]  /*4cd0*/  HMMA.16816.F32 R80, R4, R116, R28 ;  /* 0x000000740450723c */ /* 0x000fe2000000181c */
[----:B------:R-:W2:Y:S02]  /*4ce0*/  LDSM.16.MT88.4 R28, [R216+0xa800] ;  /* 0x00a80000d81c783b */ /* 0x000ea40000004200 */
[----:B------:R3:W4:Y:S01]  /*4cf0*/  MUFU.EX2 R34, R8 ;  /* 0x0000000800227308 */ /* 0x0007220000000800 */
[----:B------:R-:W-:-:S02]  /*4d00*/  IMAD.MOV.U32 R35, RZ, RZ, R76 ;  /* 0x000000ffff237224 */ /* 0x000fc400078e004c */
[----:B------:R-:W-:Y:S02]  /*4d10*/  IMAD.MOV.U32 R76, RZ, RZ, R247 ;  /* 0x000000ffff4c7224 */ /* 0x000fe400078e00f7 */
[----:B------:R-:W-:Y:S01]  /*4d20*/  FFMA.FTZ R3, R186, c[0x0][0x23c], -R20 ;  /* 0x00008f00ba037a23 */ /* 0x000fe20000010814 */
[C---:B------:R-:W-:Y:S01]  /*4d30*/  HMMA.16816.F32 R152, R4.reuse, R108, R24 ;  /* 0x0000006c0498723c */ /* 0x040fe20000001818 */
[----:B------:R-:W-:Y:S01]  /*4d40*/  IMAD.MOV.U32 R121, RZ, RZ, R35 ;  /* 0x000000ffff797224 */ /* 0x000fe200078e0023 */
[----:B-1----:R-:W-:Y:S01]  /*4d50*/  LOP3.LUT R0, R43, UR6, R10, 0x96, !PT ;  /* 0x000000062b007c12 */ /* 0x002fe2000f8e960a */
[----:B------:R-:W-:Y:S01]  /*4d60*/  MUFU.EX2 R245, R3 ;  /* 0x0000000300f57308 */ /* 0x000fe20000000800 */
[----:B------:R-:W1:Y:S01]  /*4d70*/  LDSM.16.MT88.4 R24, [R216+0x9800] ;  /* 0x00980000d818783b */ /* 0x000e620000004200 */
[----:B------:R-:W-:Y:S02]  /*4d80*/  IMAD.MOV.U32 R120, RZ, RZ, R36 ;  /* 0x000000ffff787224 */ /* 0x000fe400078e0024 */
[----:B------:R-:W-:Y:S01]  /*4d90*/  IMAD.MOV.U32 R149, RZ, RZ, R37 ;  /* 0x000000ffff957224 */ /* 0x000fe200078e0025 */
[----:B------:R-:W-:Y:S01]  /*4da0*/  HMMA.16816.F32 R124, R4, R126, R48 ;  /* 0x0000007e047c723c */ /* 0x000fe20000001830 */
[----:B------:R-:W-:Y:S01]  /*4db0*/  IMAD.MOV.U32 R148, RZ, RZ, R38 ;  /* 0x000000ffff947224 */ /* 0x000fe200078e0026 */
[----:B------:R-:W-:Y:S01]  /*4dc0*/  LDSM.16.MT88.4 R48, [R218+0xb800] ;  /* 0x00b80000da30783b */ /* 0x000fe20000004200 */
[----:B---3--:R-:W-:-:S04]  /*4dd0*/  IMAD.WIDE.U32 R8, R0, -0x326172a9, RZ ;  /* 0xcd9e8d5700087825 */ /* 0x008fc800078e00ff */
[----:B------:R-:W-:Y:S01]  /*4de0*/  FFMA.FTZ R0, R184, c[0x0][0x23c], -R20 ;  /* 0x00008f00b8007a23 */ /* 0x000fe20000010814 */
[C---:B------:R-:W-:Y:S01]  /*4df0*/  LOP3.LUT R10, R8.reuse, 0xffff, RZ, 0xc0, !PT ;  /* 0x0000ffff080a7812 */ /* 0x040fe200078ec0ff */
[C---:B------:R-:W-:Y:S01]  /*4e00*/  HMMA.16816.F32 R56, R4.reuse, R118, R56 ;  /* 0x000000760438723c */ /* 0x040fe20000001838 */
[--C-:B------:R-:W-:Y:S01]  /*4e10*/  SHF.R.U32.HI R12, RZ, 0x10, R8.reuse ;  /* 0x00000010ff0c7819 */ /* 0x100fe20000011608 */
[----:B------:R3:W-:Y:S01]  /*4e20*/  MUFU.EX2 R247, R0 ;  /* 0x0000000000f77308 */ /* 0x0007e20000000800 */
[----:B------:R-:W-:Y:S01]  /*4e30*/  LOP3.LUT R18, R8, 0xff, RZ, 0xc0, !PT ;  /* 0x000000ff08127812 */ /* 0x000fe200078ec0ff */
[----:B------:R-:W-:Y:S01]  /*4e40*/  IMAD.MOV.U32 R109, RZ, RZ, R39 ;  /* 0x000000ffff6d7224 */ /* 0x000fe200078e0027 */
[----:B------:R-:W-:Y:S01]  /*4e50*/  SHF.R.U32.HI R15, RZ, 0x18, R8 ;  /* 0x00000018ff0f7819 */ /* 0x000fe20000011608 */
[----:B------:R-:W-:Y:S01]  /*4e60*/  LDSM.16.MT88.4 R36, [R216+0xb800] ;  /* 0x00b80000d824783b */ /* 0x000fe20000004200 */
[----:B------:R-:W-:Y:S01]  /*4e70*/  SHF.R.U32.HI R8, RZ, 0x8, R10 ;  /* 0x00000008ff087819 */ /* 0x000fe2000001160a */
[----:B------:R-:W-:Y:S01]  /*4e80*/  HMMA.16816.F32 R60, R4, R122, R60 ;  /* 0x0000007a043c723c */ /* 0x000fe2000000183c */
[----:B------:R-:W-:Y:S01]  /*4e90*/  LOP3.LUT R10, R12, 0xff, RZ, 0xc0, !PT ;  /* 0x000000ff0c0a7812 */ /* 0x000fe200078ec0ff */
[----:B------:R-:W-:Y:S01]  /*4ea0*/  IMAD.MOV.U32 R116, RZ, RZ, R91 ;  /* 0x000000ffff747224 */ /* 0x000fe200078e005b */
[----:B------:R-:W-:Y:S01]  /*4eb0*/  PRMT R8, R18, 0x5410, R8 ;  /* 0x0000541012087816 */ /* 0x000fe20000000008 */
[----:B------:R-:W-:Y:S01]  /*4ec0*/  IMAD.MOV.U32 R117, RZ, RZ, R88 ;  /* 0x000000ffff757224 */ /* 0x000fe200078e0058 */
[----:B------:R-:W-:Y:S01]  /*4ed0*/  PRMT R10, R10, 0x5410, R15 ;  /* 0x000054100a0a7816 */ /* 0x000fe2000000000f */
[----:B------:R-:W-:-:S02]  /*4ee0*/  IMAD.MOV.U32 R47, RZ, RZ, R90 ;  /* 0x000000ffff2f7224 */ /* 0x000fc400078e005a */
[C---:B------:R-:W-:Y:S01]  /*4ef0*/  HMMA.16816.F32 R64, R4.reuse, R110, R64 ;  /* 0x0000006e0440723c */ /* 0x040fe20000001840 */
[----:B------:R-:W-:Y:S01]  /*4f00*/  IMAD.MOV.U32 R108, RZ, RZ, R89 ;  /* 0x000000ffff6c7224 */ /* 0x000fe200078e0059 */
[----:B---3--:R-:W-:Y:S01]  /*4f10*/  LOP3.LUT R0, R9, UR17, R40, 0x96, !PT ;  /* 0x0000001109007c12 */ /* 0x008fe2000f8e9628 */
[----:B------:R-:W-:Y:S02]  /*4f20*/  FFMA.FTZ R9, R211, c[0x0][0x23c], -R19 ;  /* 0x00008f00d3097a23 */ /* 0x000fe40000010813 */
[----:B------:R-:W-:Y:S01]  /*4f30*/  IMAD.MOV.U32 R86, RZ, RZ, R139 ;  /* 0x000000ffff567224 */ /* 0x000fe200078e008b */
[C---:B------:R-:W-:Y:S01]  /*4f40*/  LOP3.LUT R3, R0.reuse, 0xffff, RZ, 0xc0, !PT ;  /* 0x0000ffff00037812 */ /* 0x040fe200078ec0ff */
[----:B------:R3:W-:Y:S01]  /*4f50*/  MUFU.EX2 R244, R9 ;  /* 0x0000000900f47308 */ /* 0x0007e20000000800 */
[----:B------:R-:W-:Y:S01]  /*4f60*/  LOP3.LUT R14, R0, 0xff, RZ, 0xc0, !PT ;  /* 0x000000ff000e7812 */ /* 0x000fe200078ec0ff */
[----:B------:R-:W-:Y:S01]  /*4f70*/  HMMA.16816.F32 R68, R4, R114, R68 ;  /* 0x000000720444723c */ /* 0x000fe20000001844 */
[--C-:B------:R-:W-:Y:S01]  /*4f80*/  SHF.R.U32.HI R11, RZ, 0x10, R0.reuse ;  /* 0x00000010ff0b7819 */ /* 0x100fe20000011600 */
[----:B------:R-:W-:Y:S01]  /*4f90*/  IMAD.MOV.U32 R112, RZ, RZ, R147 ;  /* 0x000000ffff707224 */ /* 0x000fe200078e0093 */
[----:B------:R-:W-:Y:S01]  /*4fa0*/  SHF.R.U32.HI R13, RZ, 0x18, R0 ;  /* 0x00000018ff0d7819 */ /* 0x000fe20000011600 */
[----:B------:R-:W-:Y:S01]  /*4fb0*/  IMAD.MOV.U32 R113, RZ, RZ, R145 ;  /* 0x000000ffff717224 */ /* 0x000fe200078e0091 */
[----:B------:R-:W-:Y:S01]  /*4fc0*/  SHF.R.U32.HI R0, RZ, 0x8, R3 ;  /* 0x00000008ff007819 */ /* 0x000fe20000011603 */
[----:B------:R-:W-:-:S02]  /*4fd0*/  FFMA.FTZ R3, R208, c[0x0][0x23c], -R19 ;  /* 0x00008f00d0037a23 */ /* 0x000fc40000010813 */
[----:B------:R-:W-:Y:S01]  /*4fe0*/  FFMA.FTZ R4, R210, c[0x0][0x23c], -R19 ;  /* 0x00008f00d2047a23 */ /* 0x000fe20000010813 */
[----:B------:R-:W-:Y:S01]  /*4ff0*/  PRMT R0, R14, 0x5410, R0 ;  /* 0x000054100e007816 */ /* 0x000fe20000000000 */
[----:B------:R5:W1:Y:S01]  /*5000*/  MUFU.EX2 R211, R3 ;  /* 0x0000000300d37308 */ /* 0x000a620000000800 */
[----:B----4-:R-:W-:Y:S02]  /*5010*/  IMAD.MOV.U32 R210, RZ, RZ, R34 ;  /* 0x000000ffffd27224 */ /* 0x010fe400078e0022 */
[----:B------:R-:W-:Y:S01]  /*5020*/  IMAD.MOV.U32 R132, RZ, RZ, R72 ;  /* 0x000000ffff847224 */ /* 0x000fe200078e0048 */
[----:B---3--:R-:W-:Y:S01]  /*5030*/  LOP3.LUT R9, R11, 0xff, RZ, 0xc0, !PT ;  /* 0x000000ff0b097812 */ /* 0x008fe200078ec0ff */
[----:B------:R-:W-:Y:S01]  /*5040*/  IMAD.MOV.U32 R11, RZ, RZ, R32 ;  /* 0x000000ffff0b7224 */ /* 0x000fe200078e0020 */
[----:B------:R-:W-:Y:S01]  /*5050*/  HSET2.LE.AND R0, R0, R243, PT ;  /* 0x000000f300007233 */ /* 0x000fe20003803000 */
[----:B------:R-:W3:Y:S01]  /*5060*/  LDSM.16.MT88.4 R32, [R218+0xa800] ;  /* 0x00a80000da20783b */ /* 0x000ee20000004200 */
[----:B------:R-:W-:Y:S01]  /*5070*/  PRMT R9, R9, 0x5410, R13 ;  /* 0x0000541009097816 */ /* 0x000fe2000000000d */
[----:B------:R-:W-:-:S02]  /*5080*/  IMAD.MOV.U32 R110, RZ, RZ, R112 ;  /* 0x000000ffff6e7224 */ /* 0x000fc400078e0070 */
[----:B------:R-:W4:Y:S01]  /*5090*/  LDSM.16.MT88.4 R12, [R218+0x9800] ;  /* 0x00980000da0c783b */ /* 0x000f220000004200 */
[----:B------:R-:W-:Y:S02]  /*50a0*/  IMAD.MOV.U32 R111, RZ, RZ, R113 ;  /* 0x000000ffff6f7224 */ /* 0x000fe400078e0071 */
[----:B------:R-:W-:Y:S02]  /*50b0*/  IMAD.MOV.U32 R112, RZ, RZ, R132 ;  /* 0x000000ffff707224 */ /* 0x000fe400078e0084 */
[----:B-----5:R-:W-:Y:S02]  /*50c0*/  FFMA.FTZ R3, R209, c[0x0][0x23c], -R19 ;  /* 0x00008f00d1037a23 */ /* 0x020fe40000010813 */
[----:B------:R-:W-:Y:S01]  /*50d0*/  MUFU.EX2 R209, R4 ;  /* 0x0000000400d17308 */ /* 0x000fe20000000800 */
[----:B------:R-:W-:Y:S02]  /*50e0*/  IMAD.MOV.U32 R113, RZ, RZ, R133 ;  /* 0x000000ffff717224 */ /* 0x000fe400078e0085 */
[----:B------:R-:W-:-:S02]  /*50f0*/  IMAD.MOV.U32 R40, RZ, RZ, R108 ;  /* 0x000000ffff287224 */ /* 0x000fc400078e006c */
[----:B------:R-:W-:Y:S02]  /*5100*/  IMAD.MOV.U32 R122, RZ, RZ, R109 ;  /* 0x000000ffff7a7224 */ /* 0x000fe400078e006d */
[----:B------:R-:W-:Y:S01]  /*5110*/  IMAD.MOV.U32 R45, RZ, RZ, R148 ;  /* 0x000000ffff2d7224 */ /* 0x000fe200078e0094 */
[----:B------:R5:W1:Y:S01]  /*5120*/  MUFU.EX2 R208, R3 ;  /* 0x0000000300d07308 */ /* 0x000a620000000800 */
[----:B------:R-:W-:Y:S02]  /*5130*/  IMAD.MOV.U32 R43, RZ, RZ, R121 ;  /* 0x000000ffff2b7224 */ /* 0x000fe400078e0079 */
[----:B------:R-:W-:Y:S02]  /*5140*/  IMAD.MOV.U32 R123, RZ, RZ, R151 ;  /* 0x000000ffff7b7224 */ /* 0x000fe400078e0097 */
[----:B------:R-:W-:Y:S02]  /*5150*/  IMAD.MOV.U32 R46, RZ, RZ, R150 ;  /* 0x000000ffff2e7224 */ /* 0x000fe400078e0096 */
[----:B------:R-:W-:-:S02]  /*5160*/  IMAD.MOV.U32 R139, RZ, RZ, R144 ;  /* 0x000000ffff8b7224 */ /* 0x000fc400078e0090 */
[----:B------:R-:W-:Y:S02]  /*5170*/  IMAD.MOV.U32 R121, RZ, RZ, R106 ;  /* 0x000000ffff797224 */ /* 0x000fe400078e006a */
[----:B------:R-:W-:Y:S02]  /*5180*/  IMAD.MOV.U32 R132, RZ, RZ, R107 ;  /* 0x000000ffff847224 */ /* 0x000fe400078e006b */
[----:B------:R-:W-:Y:S02]  /*5190*/  IMAD.MOV.U32 R109, RZ, RZ, R105 ;  /* 0x000000ffff6d7224 */ /* 0x000fe400078e0069 */
[----:B------:R-:W-:Y:S01]  /*51a0*/  IMAD.MOV.U32 R133, RZ, RZ, R76 ;  /* 0x000000ffff857224 */ /* 0x000fe200078e004c */
[----:B-----5:R-:W-:Y:S01]  /*51b0*/  F2FP.PACK_AB R3, R210, R11 ;  /* 0x0000000bd203723e */ /* 0x020fe200000000ff */
[----:B------:R-:W-:Y:S02]  /*51c0*/  IMAD.MOV.U32 R108, RZ, RZ, R77 ;  /* 0x000000ffff6c7224 */ /* 0x000fe400078e004d */
[----:B------:R-:W-:Y:S01]  /*51d0*/  IMAD.MOV.U32 R115, RZ, RZ, R40 ;  /* 0x000000ffff737224 */ /* 0x000fe200078e0028 */
[----:B------:R-:W-:Y:S01]  /*51e0*/  LOP3.LUT R4, R0, R3, RZ, 0xc0, !PT ;  /* 0x0000000300047212 */ /* 0x000fe200078ec0ff */
[----:B------:R-:W-:Y:S01]  /*51f0*/  HSET2.LE.AND R0, R9, R243, PT ;  /* 0x000000f309007233 */ /* 0x000fe20003803000 */
[----:B-1----:R-:W-:Y:S01]  /*5200*/  F2FP.PACK_AB R3, R211, R244 ;  /* 0x000000f4d303723e */ /* 0x002fe200000000ff */
[----:B------:R-:W-:-:S02]  /*5210*/  IMAD.MOV.U32 R40, RZ, RZ, R132 ;  /* 0x000000ffff287224 */ /* 0x000fc400078e0084 */
[----:B------:R-:W-:Y:S01]  /*5220*/  IMAD.MOV.U32 R18, RZ, RZ, R111 ;  /* 0x000000ffff127224 */ /* 0x000fe200078e006f */
[----:B------:R-:W-:Y:S01]  /*5230*/  LOP3.LUT R5, R0, R3, RZ, 0xc0, !PT ;  /* 0x0000000300057212 */ /* 0x000fe200078ec0ff */
[----:B------:R-:W-:Y:S01]  /*5240*/  HSET2.LE.AND R0, R8, R243, PT ;  /* 0x000000f308007233 */ /* 0x000fe20003803000 */
[----:B------:R-:W-:Y:S01]  /*5250*/  F2FP.PACK_AB R3, R245, R247 ;  /* 0x000000f7f503723e */ /* 0x000fe200000000ff */
[----:B------:R-:W-:-:S03]  /*5260*/  IMAD.MOV.U32 R111, RZ, RZ, R46 ;  /* 0x000000ffff6f7224 */ /* 0x000fc600078e002e */
[----:B------:R-:W-:Y:S01]  /*5270*/  LOP3.LUT R6, R0, R3, RZ, 0xc0, !PT ;  /* 0x0000000300067212 */ /* 0x000fe200078ec0ff */
[----:B------:R-:W-:Y:S01]  /*5280*/  HSET2.LE.AND R0, R10, R243, PT ;  /* 0x000000f30a007233 */ /* 0x000fe20003803000 */
[----:B------:R-:W-:-:S04]  /*5290*/  F2FP.PACK_AB R3, R209, R208 ;  /* 0x000000d0d103723e */ /* 0x000fc800000000ff */
[----:B------:R-:W-:Y:S02]  /*52a0*/  LOP3.LUT R7, R0, R3, RZ, 0xc0, !PT ;  /* 0x0000000300077212 */ /* 0x000fe400078ec0ff */
[----:B------:R-:W-:Y:S01]  /*52b0*/  LOP3.LUT R0, R23, UR15, R246, 0x96, !PT ;  /* 0x0000000f17007c12 */ /* 0x000fe2000f8e96f6 */
[----:B------:R-:W-:Y:S01]  /*52c0*/  IMAD.MOV.U32 R246, RZ, RZ, R110 ;  /* 0x000000fffff67224 */ /* 0x000fe200078e006e */
[----:B------:R-:W-:Y:S01]  /*52d0*/  LOP3.LUT R3, R249, UR13, R22, 0x96, !PT ;  /* 0x0000000df9037c12 */ /* 0x000fe2000f8e9616 */
[----:B------:R-:W-:Y:S02]  /*52e0*/  IMAD.MOV.U32 R110, RZ, RZ, R122 ;  /* 0x000000ffff6e7224 */ /* 0x000fe400078e007a */
[----:B--2---:R-:W-:Y:S01]  /*52f0*/  HMMA.16816.F32 R88, R4, R28, R196 ;  /* 0x0000001c0458723c */ /* 0x004fe200000018c4 */
[----:B------:R-:W-:Y:S02]  /*5300*/  IMAD.MOV.U32 R122, RZ, RZ, R133 ;  /* 0x000000ffff7a7224 */ /* 0x000fe400078e0085 */
[----:B------:R-:W-:-:S04]  /*5310*/  IMAD.WIDE.U32 R8, R3, -0x2daee0ad, RZ ;  /* 0xd2511f5303087825 */ /* 0x000fc800078e00ff */
[----:B------:R-:W-:Y:S01]  /*5320*/  IMAD.MOV.U32 R197, RZ, RZ, R116 ;  /* 0x000000ffffc57224 */ /* 0x000fe200078e0074 */
[C---:B------:R-:W-:Y:S01]  /*5330*/  HMMA.16816.F32 R144, R4.reuse, R24, R204 ;  /* 0x000000180490723c */ /* 0x040fe200000018cc */
[----:B------:R-:W-:Y:S02]  /*5340*/  IMAD.MOV.U32 R196, RZ, RZ, R117 ;  /* 0x000000ffffc47224 */ /* 0x000fe400078e0075 */
[----:B------:R-:W-:Y:S02]  /*5350*/  IMAD.MOV.U32 R198, RZ, RZ, R47 ;  /* 0x000000ffffc67224 */ /* 0x000fe400078e002f */
[----:B------:R-:W-:Y:S02]  /*5360*/  IMAD.MOV.U32 R47, RZ, RZ, R79 ;  /* 0x000000ffff2f7224 */ /* 0x000fe400078e004f */
[----:B------:R-:W-:Y:S01]  /*5370*/  IMAD.MOV.U32 R207, RZ, RZ, R11 ;  /* 0x000000ffffcf7224 */ /* 0x000fe200078e000b */
[----:B---3--:R-:W-:Y:S01]  /*5380*/  HMMA.16816.F32 R116, R4, R32, R192 ;  /* 0x000000200474723c */ /* 0x008fe200000018c0 */
[----:B------:R-:W-:-:S02]  /*5390*/  IMAD.MOV.U32 R206, RZ, RZ, R112 ;  /* 0x000000ffffce7224 */ /* 0x000fc400078e0070 */
[----:B------:R-:W-:Y:S02]  /*53a0*/  IMAD.MOV.U32 R205, RZ, RZ, R113 ;  /* 0x000000ffffcd7224 */ /* 0x000fe400078e0071 */
[----:B------:R-:W-:Y:S02]  /*53b0*/  IMAD.MOV.U32 R199, RZ, RZ, R251 ;  /* 0x000000ffffc77224 */ /* 0x000fe400078e00fb */
[----:B------:R-:W-:Y:S01]  /*53c0*/  IMAD.MOV.U32 R195, RZ, RZ, R86 ;  /* 0x000000ffffc37224 */ /* 0x000fe200078e0056 */
[----:B----4-:R-:W-:Y:S01]  /*53d0*/  HMMA.16816.F32 R72, R4, R12, R200 ;  /* 0x0000000c0448723c */ /* 0x010fe200000018c8 */
[----:B------:R-:W-:Y:S02]  /*53e0*/  IMAD.MOV.U32 R194, RZ, RZ, R87 ;  /* 0x000000ffffc27224 */ /* 0x000fe400078e0057 */
[----:B------:R-:W-:Y:S02]  /*53f0*/  IMAD.MOV.U32 R87, RZ, RZ, R149 ;  /* 0x000000ffff577224 */ /* 0x000fe400078e0095 */
[----:B------:R-:W-:-:S02]  /*5400*/  IMAD.MOV.U32 R86, RZ, RZ, R120 ;  /* 0x000000ffff567224 */ /* 0x000fc400078e0078 */
[----:B------:R-:W-:Y:S01]  /*5410*/  IMAD.MOV.U32 R120, RZ, RZ, R104 ;  /* 0x000000ffff787224 */ /* 0x000fe200078e0068 */
[C---:B------:R-:W-:Y:S01]  /*5420*/  HMMA.16816.F32 R148, R4.reuse, R26, R180 ;  /* 0x0000001a0494723c */ /* 0x040fe200000018b4 */
[----:B------:R-:W-:Y:S02]  /*5430*/  IMAD.MOV.U32 R193, RZ, RZ, R78 ;  /* 0x000000ffffc17224 */ /* 0x000fe400078e004e */
[----:B------:R-:W-:Y:S02]  /*5440*/  IMAD.MOV.U32 R200, RZ, RZ, R252 ;  /* 0x000000ffffc87224 */ /* 0x000fe400078e00fc */
[----:B------:R-:W-:Y:S02]  /*5450*/  IMAD.MOV.U32 R202, RZ, RZ, R120 ;  /* 0x000000ffffca7224 */ /* 0x000fe400078e0078 */
[----:B------:R-:W-:Y:S01]  /*5460*/  IMAD.MOV.U32 R201, RZ, RZ, R121 ;  /* 0x000000ffffc97224 */ /* 0x000fe200078e0079 */
[----:B------:R-:W-:Y:S01]  /*5470*/  HMMA.16816.F32 R168, R4, R36, R168 ;  /* 0x0000002404a8723c */ /* 0x000fe200000018a8 */
[----:B------:R-:W-:-:S02]  /*5480*/  IMAD.MOV.U32 R203, RZ, RZ, R109 ;  /* 0x000000ffffcb7224 */ /* 0x000fc400078e006d */
[----:B------:R-:W-:-:S05]  /*5490*/  IMAD.MOV.U32 R204, RZ, RZ, R108 ;  /* 0x000000ffffcc7224 */ /* 0x000fca00078e006c */
[C---:B------:R-:W-:Y:S08]  /*54a0*/  HMMA.16816.F32 R188, R4.reuse, R48, R188 ;  /* 0x0000003004bc723c */ /* 0x040ff000000018bc */
        /* <DEDUP_REMOVED lines=8> */
[----:B------:R-:W-:Y:S01]  /*5530*/  IMAD.MOV.U32 R226, RZ, RZ, R47 ;  /* 0x000000ffffe27224 */ /* 0x000fe200078e002f */
[----:B------:R-:W-:Y:S01]  /*5540*/  LOP3.LUT R0, R9, UR10, R4, 0x96, !PT ;  /* 0x0000000a09007c12 */ /* 0x000fe2000f8e9604 */
[----:B------:R1:W-:Y:S02]  /*5550*/  MUFU.EX2 R192, R6 ;  /* 0x0000000600c07308 */ /* 0x0003e40000000800 */
        /* <DEDUP_REMOVED lines=9> */
[----:B------:R-:W-:Y:S02]  /*55f0*/  IMAD.MOV.U32 R225, RZ, RZ, R115 ;  /* 0x000000ffffe17224 */ /* 0x000fe400078e0073 */
[----:B------:R-:W-:Y:S02]  /*5600*/  IMAD.MOV.U32 R115, RZ, RZ, R110 ;  /* 0x000000ffff737224 */ /* 0x000fe400078e006e */
[----:B------:R-:W-:-:S04]  /*5610*/  IMAD.WIDE.U32 R4, R0, -0x326172a9, RZ ;  /* 0xcd9e8d5700047825 */ /* 0x000fc800078e00ff */
[----:B------:R-:W-:Y:S01]  /*5620*/  IMAD.MOV.U32 R110, RZ, RZ, R111 ;  /* 0x000000ffff6e7224 */ /* 0x000fe200078e006f */
[----:B-1----:R-:W-:Y:S01]  /*5630*/  LOP3.LUT R6, R4, 0xff, RZ, 0xc0, !PT ;  /* 0x000000ff04067812 */ /* 0x002fe200078ec0ff */
[----:B------:R-:W-:Y:S02]  /*5640*/  IMAD.MOV.U32 R111, RZ, RZ, R122 ;  /* 0x000000ffff6f7224 */ /* 0x000fe400078e007a */
[----:B------:R-:W-:Y:S02]  /*5650*/  IMAD.MOV.U32 R122, RZ, RZ, R138 ;  /* 0x000000ffff7a7224 */ /* 0x000fe400078e008a */
[----:B------:R1:W-:Y:S01]  /*5660*/  MUFU.EX2 R138, R3 ;  /* 0x00000003008a7308 */ /* 0x0003e20000000800 */
[----:B------:R-:W-:Y:S02]  /*5670*/  FFMA.FTZ R0, R224, c[0x0][0x23c], -R16 ;  /* 0x00008f00e0007a23 */ /* 0x000fe40000010810 */
[----:B------:R-:W-:Y:S02]  /*5680*/  IMAD.MOV.U32 R224, RZ, RZ, R18 ;  /* 0x000000ffffe07224 */ /* 0x000fe400078e0012 */
[----:B------:R-:W-:-:S02]  /*5690*/  IMAD.MOV.U32 R18, RZ, RZ, R139 ;  /* 0x000000ffff127224 */ /* 0x000fc400078e008b */
[----:B------:R-:W-:Y:S01]  /*56a0*/  IMAD.WIDE.U32 R22, R7, -0x326172a9, RZ ;  /* 0xcd9e8d5707167825 */ /* 0x000fe200078e00ff */
[----:B------:R2:W-:Y:S01]  /*56b0*/  MUFU.EX2 R139, R0 ;  /* 0x00000000008b7308 */ /* 0x0005e20000000800 */
[----:B------:R-:W-:Y:S02]  /*56c0*/  SHF.R.U32.HI R7, RZ, 0x18, R4 ;  /* 0x00000018ff077819 */ /* 0x000fe40000011604 */
[----:B-1----:R-:W-:-:S04]  /*56d0*/  LOP3.LUT R3, R4, 0xffff, RZ, 0xc0, !PT ;  /* 0x0000ffff04037812 */ /* 0x002fc800078ec0ff */
[----:B------:R-:W-:-:S04]  /*56e0*/  SHF.R.U32.HI R3, RZ, 0x8, R3 ;  /* 0x00000008ff037819 */ /* 0x000fc80000011603 */
[----:B------:R-:W-:Y:S01]  /*56f0*/  PRMT R10, R6, 0x5410, R3 ;  /* 0x00005410060a7816 */ /* 0x000fe20000000003 */
[----:B------:R-:W-:Y:S01]  /*5700*/  FFMA.FTZ R3, R215, c[0x0][0x23c], -R17 ;  /* 0x00008f00d7037a23 */ /* 0x000fe20000010811 */
[----:B------:R-:W-:Y:S01]  /*5710*/  SHF.R.U32.HI R6, RZ, 0x10, R4 ;  /* 0x00000010ff067819 */ /* 0x000fe20000011604 */
[----:B--2---:R-:W-:Y:S02]  /*5720*/  FFMA.FTZ R0, R212, c[0x0][0x23c], -R16 ;  /* 0x00008f00d4007a23 */ /* 0x004fe40000010810 */
[----:B------:R-:W-:Y:S01]  /*5730*/  IMAD.MOV.U32 R212, RZ, RZ, R137 ;  /* 0x000000ffffd47224 */ /* 0x000fe200078e0089 */
[----:B------:R1:W-:Y:S01]  /*5740*/  MUFU.EX2 R133, R3 ;  /* 0x0000000300857308 */ /* 0x0003e20000000800 */
[----:B------:R-:W-:Y:S01]  /*5750*/  LOP3.LUT R4, R6, 0xff, RZ, 0xc0, !PT ;  /* 0x000000ff06047812 */ /* 0x000fe200078ec0ff */
[----:B------:R-:W-:Y:S02]  /*5760*/  IMAD.MOV.U32 R215, RZ, RZ, R115 ;  /* 0x000000ffffd77224 */ /* 0x000fe400078e0073 */
[----:B------:R-:W-:Y:S01]  /*5770*/  IMAD.MOV.U32 R115, RZ, RZ, R111 ;  /* 0x000000ffff737224 */ /* 0x000fe200078e006f */
[----:B------:R-:W-:Y:S01]  /*5780*/  PRMT R9, R4, 0x5410, R7 ;  /* 0x0000541004097816 */ /* 0x000fe20000000007 */
[----:B------:R-:W-:-:S02]  /*5790*/  IMAD.MOV.U32 R111, RZ, RZ, R86 ;  /* 0x000000ffff6f7224 */ /* 0x000fc400078e0056 */
[----:B------:R2:W3:Y:S01]  /*57a0*/  MUFU.EX2 R137, R0 ;  /* 0x0000000000897308 */ /* 0x0004e20000000800 */
[----:B-1----:R-:W-:Y:S02]  /*57b0*/  FFMA.FTZ R3, R213, c[0x0][0x23c], -R17 ;  /* 0x00008f00d5037a23 */ /* 0x002fe40000010811 */
[----:B------:R-:W-:-:S05]  /*57c0*/  IMAD.MOV.U32 R213, RZ, RZ, R18 ;  /* 0x000000ffffd57224 */ /* 0x000fca00078e0012 */
[----:B------:R1:W4:Y:S01]  /*57d0*/  MUFU.EX2 R47, R3 ;  /* 0x00000003002f7308 */ /* 0x0003220000000800 */
[----:B------:R-:W-:Y:S02]  /*57e0*/  IMAD.MOV.U32 R18, RZ, RZ, R122 ;  /* 0x000000ffff127224 */ /* 0x000fe400078e007a */
[----:B------:R-:W-:Y:S01]  /*57f0*/  IMAD.MOV.U32 R122, RZ, RZ, R43 ;  /* 0x000000ffff7a7224 */ /* 0x000fe200078e002b */
[----:B--2---:R-:W-:-:S04]  /*5800*/  LOP3.LUT R0, R5, UR17, R22, 0x96, !PT ;  /* 0x0000001105007c12 */ /* 0x004fc8000f8e9616 */
[--C-:B------:R-:W-:Y:S02]  /*5810*/  SHF.R.U32.HI R4, RZ, 0x10, R0.reuse ;  /* 0x00000010ff047819 */ /* 0x100fe40000011600 */
[C---:B------:R-:W-:Y:S02]  /*5820*/  LOP3.LUT R7, R0.reuse, 0xff, RZ, 0xc0, !PT ;  /* 0x000000ff00077812 */ /* 0x040fe400078ec0ff */
[----:B------:R-:W-:Y:S02]  /*5830*/  SHF.R.U32.HI R6, RZ, 0x18, R0 ;  /* 0x00000018ff067819 */ /* 0x000fe40000011600 */
[----:B-1----:R-:W-:Y:S02]  /*5840*/  LOP3.LUT R3, R0, 0xffff, RZ, 0xc0, !PT ;  /* 0x0000ffff00037812 */ /* 0x002fe400078ec0ff */
[----:B------:R-:W-:Y:S01]  /*5850*/  LOP3.LUT R0, R4, 0xff, RZ, 0xc0, !PT ;  /* 0x000000ff04007812 */ /* 0x000fe200078ec0ff */
[----:B------:R-:W-:Y:S01]  /*5860*/  FFMA.FTZ R4, R231, c[0x0][0x23c], -R17 ;  /* 0x00008f00e7047a23 */ /* 0x000fe20000010811 */
[----:B------:R-:W-:Y:S01]  /*5870*/  SHF.R.U32.HI R5, RZ, 0x8, R3 ;  /* 0x00000008ff057819 */ /* 0x000fe20000011603 */
[----:B------:R-:W-:-:S02]  /*5880*/  FFMA.FTZ R3, R233, c[0x0][0x23c], -R17 ;  /* 0x00008f00e9037a23 */ /* 0x000fc40000010811 */
[----:B------:R-:W-:Y:S01]  /*5890*/  IMAD.MOV.U32 R233, RZ, RZ, R45 ;  /* 0x000000ffffe97224 */ /* 0x000fe200078e002d */
[----:B------:R-:W-:Y:S01]  /*58a0*/  PRMT R8, R7, 0x5410, R5 ;  /* 0x0000541007087816 */ /* 0x000fe20000000005 */
[----:B------:R3:W-:Y:S01]  /*58b0*/  MUFU.EX2 R45, R3 ;  /* 0x00000003002d7308 */ /* 0x0007e20000000800 */
[----:B------:R-:W-:Y:S01]  /*58c0*/  PRMT R5, R0, 0x5410, R6 ;  /* 0x0000541000057816 */ /* 0x000fe20000000006 */
[----:B------:R-:W-:Y:S01]  /*58d0*/  HSET2.LE.AND R0, R10, R243, PT ;  /* 0x000000f30a007233 */ /* 0x000fe20003803000 */
[----:B------:R-:W-:Y:S02]  /*58e0*/  IMAD.MOV.U32 R231, RZ, RZ, R110 ;  /* 0x000000ffffe77224 */ /* 0x000fe400078e006e */
[----:B------:R-:W-:Y:S02]  /*58f0*/  IMAD.MOV.U32 R110, RZ, RZ, R87 ;  /* 0x000000ffff6e7224 */ /* 0x000fe400078e0057 */
[----:B------:R-:W-:Y:S01]  /*5900*/  FFMA.FTZ R10, R232, c[0x0][0x23c], -R19 ;  /* 0x00008f00e80a7a23 */ /* 0x000fe20000010813 */
[----:B------:R1:W2:Y:S01]  /*5910*/  MUFU.EX2 R43, R4 ;  /* 0x00000004002b7308 */ /* 0x0002a20000000800 */
[----:B---3--:R-:W-:-:S04]  /*5920*/  F2FP.PACK_AB R3, R137, R139 ;  /* 0x0000008b8903723e */ /* 0x008fc800000000ff */
[----:B------:R-:W-:Y:S01]  /*5930*/  LOP3.LUT R6, R0, R3, RZ, 0xc0, !PT ;  /* 0x0000000300067212 */ /* 0x000fe200078ec0ff */
[----:B------:R-:W-:Y:S01]  /*5940*/  HSET2.LE.AND R0, R9, R243, PT ;  /* 0x000000f309007233 */ /* 0x000fe20003803000 */
[----:B----4-:R-:W-:-:S04]  /*5950*/  F2FP.PACK_AB R3, R47, R133 ;  /* 0x000000852f03723e */ /* 0x010fc800000000ff */
[----:B------:R-:W-:Y:S01]  /*5960*/  LOP3.LUT R7, R0, R3, RZ, 0xc0, !PT ;  /* 0x0000000300077212 */ /* 0x000fe200078ec0ff */
[----:B------:R-:W-:Y:S01]  /*5970*/  HSET2.LE.AND R0, R8, R243, PT ;  /* 0x000000f308007233 */ /* 0x000fe20003803000 */
[----:B------:R-:W-:-:S04]  /*5980*/  F2FP.PACK_AB R3, R138, R192 ;  /* 0x000000c08a03723e */ /* 0x000fc800000000ff */
[----:B-1----:R-:W-:Y:S01]  /*5990*/  LOP3.LUT R4, R0, R3, RZ, 0xc0, !PT ;  /* 0x0000000300047212 */ /* 0x002fe200078ec0ff */
[----:B------:R-:W-:Y:S01]  /*59a0*/  HSET2.LE.AND R0, R5, R243, PT ;  /* 0x000000f305007233 */ /* 0x000fe20003803000 */
[----:B--2---:R-:W-:-:S04]  /*59b0*/  F2FP.PACK_AB R3, R43, R45 ;  /* 0x0000002d2b03723e */ /* 0x004fc800000000ff */
[----:B------:R-:W-:Y:S01]  /*59c0*/  LOP3.LUT R5, R0, R3, RZ, 0xc0, !PT ;  /* 0x0000000300057212 */ /* 0x000fe200078ec0ff */
[----:B------:R-:W-:Y:S02]  /*59d0*/  FFMA.FTZ R0, R230, c[0x0][0x23c], -R20 ;  /* 0x00008f00e6007a23 */ /* 0x000fe40000010814 */
[----:B------:R-:W-:Y:S02]  /*59e0*/  IMAD.MOV.U32 R230, RZ, RZ, R40 ;  /* 0x000000ffffe67224 */ /* 0x000fe400078e0028 */
[----:B------:R1:W-:Y:S01]  /*59f0*/  MUFU.EX2 R40, R0 ;  /* 0x0000000000287308 */ /* 0x0003e20000000800 */
[----:B------:R-:W-:Y:S01]  /*5a00*/  FFMA.FTZ R3, R214, c[0x0][0x23c], -R20 ;  /* 0x00008f00d6037a23 */ /* 0x000fe20000010814 */
[----:B------:R-:W-:Y:S01]  /*5a10*/  HMMA.16816.F32 R56, R4, R30, R56 ;  /* 0x0000001e0438723c */ /* 0x000fe20000001838 */
[----:B------:R-:W-:-:S05]  /*5a20*/  IMAD.MOV.U32 R214, RZ, RZ, R122 ;  /* 0x000000ffffd67224 */ /* 0x000fca00078e007a */
[----:B------:R-:W-:Y:S02]  /*5a30*/  MUFU.EX2 R252, R3 ;  /* 0x0000000300fc7308 */ /* 0x000fe40000000800 */
[----:B------:R-:W-:Y:S01]  /*5a40*/  HMMA.16816.F32 R84, R4, R28, R80 ;  /* 0x0000001c0454723c */ /* 0x000fe20000001850 */
[----:B------:R-:W-:Y:S01]  /*5a50*/  LDSM.16.MT88.4 R80, [R218+0x9c00] ;  /* 0x009c0000da50783b */ /* 0x000fe20000004200 */
[----:B-1----:R-:W-:-:S04]  /*5a60*/  FFMA.FTZ R0, R227, c[0x0][0x23c], -R20 ;  /* 0x00008f00e3007a23 */ /* 0x002fc80000010814 */
[----:B------:R-:W-:Y:S02]  /*5a70*/  MUFU.EX2 R28, R10 ;  /* 0x0000000a001c7308 */ /* 0x000fe40000000800 */
[C---:B------:R-:W-:Y:S01]  /*5a80*/  HMMA.16816.F32 R140, R4.reuse, R24, R96 ;  /* 0x00000018048c723c */ /* 0x040fe20000001860 */
[----:B------:R-:W-:Y:S01]  /*5a90*/  IMAD.MOV.U32 R227, RZ, RZ, R115 ;  /* 0x000000ffffe37224 */ /* 0x000fe200078e0073 */
[----:B------:R-:W-:Y:S04]  /*5aa0*/  LDSM.16.MT88.4 R96, [R216+0xac00] ;  /* 0x00ac0000d860783b */ /* 0x000fe80000004200 */
[----:B------:R1:W2:Y:S02]  /*5ab0*/  MUFU.EX2 R30, R0 ;  /* 0x00000000001e7308 */ /* 0x0002a40000000800 */
[C---:B------:R-:W-:Y:S08]  /*5ac0*/  HMMA.16816.F32 R176, R4.reuse, R26, R128 ;  /* 0x0000001a04b0723c */ /* 0x040ff00000001880 */
[----:B------:R-:W-:Y:S01]  /*5ad0*/  HMMA.16816.F32 R172, R4, R12, R92 ;  /* 0x0000000c04ac723c */ /* 0x000fe2000000185c */
[----:B-1----:R-:W-:-:S07]  /*5ae0*/  FFMA.FTZ R0, R223, c[0x0][0x23c], -R20 ;  /* 0x00008f00df007a23 */ /* 0x002fce0000010814 */
[C---:B------:R-:W-:Y:S01]  /*5af0*/  HMMA.16816.F32 R24, R4.reuse, R14, R124 ;  /* 0x0000000e0418723c */ /* 0x040fe2000000187c */
[----:B------:R-:W-:Y:S01]  /*5b00*/  IMAD.MOV.U32 R223, RZ, RZ, R18 ;  /* 0x000000ffffdf7224 */ /* 0x000fe200078e0012 */
[----:B------:R1:W-:Y:S06]  /*5b10*/  MUFU.EX2 R31, R0 ;  /* 0x00000000001f7308 */ /* 0x0003ec0000000800 */
[C---:B------:R-:W-:Y:S07]  /*5b20*/  HMMA.16816.F32 R60, R4.reuse, R34, R60 ;  /* 0x00000022043c723c */ /* 0x040fee000000183c */
[----:B------:R-:W-:Y:S01]  /*5b30*/  IMAD.MOV.U32 R35, RZ, RZ, R21 ;  /* 0x000000ffff237224 */ /* 0x000fe200078e0015 */
[----:B------:R-:W-:Y:S01]  /*5b40*/  HMMA.16816.F32 R164, R4, R48, R164 ;  /* 0x0000003004a4723c */ /* 0x000fe200000018a4 */
[----:B-1----:R-:W-:Y:S01]  /*5b50*/  LOP3.LUT R0, R41, UR7, R44, 0x96, !PT ;  /* 0x0000000729007c12 */ /* 0x002fe2000f8e962c */
[----:B------:R-:W-:-:S02]  /*5b60*/  IMAD.MOV.U32 R44, RZ, RZ, R123 ;  /* 0x000000ffff2c7224 */ /* 0x000fc400078e007b */
[----:B------:R-:W1:Y:S01]  /*5b70*/  LDSM.16.MT88.4 R120, [R216+0xbc00] ;  /* 0x00bc0000d878783b */ /* 0x000e620000004200 */
[----:B------:R-:W-:-:S03]  /*5b80*/  IMAD.MOV.U32 R41, RZ, RZ, R250 ;  /* 0x000000ffff297224 */ /* 0x000fc600078e00fa */
[----:B------:R-:W-:Y:S01]  /*5b90*/  HMMA.16816.F32 R100, R4, R32, R100 ;  /* 0x000000200464723c */ /* 0x000fe20000001864 */
[----:B------:R-:W-:-:S04]  /*5ba0*/  IMAD.WIDE.U32 R8, R0, -0x2daee0ad, RZ ;  /* 0xd2511f5300087825 */ /* 0x000fc800078e00ff */
[----:B------:R-:W-:Y:S01]  /*5bb0*/  FFMA.FTZ R0, R234, c[0x0][0x23c], -R19 ;  /* 0x00008f00ea007a23 */ /* 0x000fe20000010813 */
[C---:B------:R-:W-:Y:S01]  /*5bc0*/  LOP3.LUT R11, R8.reuse, 0xffff, RZ, 0xc0, !PT ;  /* 0x0000ffff080b7812 */ /* 0x040fe200078ec0ff */
[----:B------:R-:W-:Y:S01]  /*5bd0*/  IMAD.MOV.U32 R33, RZ, RZ, R110 ;  /* 0x000000ffff217224 */ /* 0x000fe200078e006e */
[----:B------:R-:W-:Y:S01]  /*5be0*/  LOP3.LUT R15, R8, 0xff, RZ, 0xc0, !PT ;  /* 0x000000ff080f7812 */ /* 0x000fe200078ec0ff */
[----:B------:R3:W4:Y:S01]  /*5bf0*/  MUFU.EX2 R29, R0 ;  /* 0x00000000001d7308 */ /* 0x0007220000000800 */
[--C-:B------:R-:W-:Y:S01]  /*5c00*/  SHF.R.U32.HI R12, RZ, 0x10, R8.reuse ;  /* 0x00000010ff0c7819 */ /* 0x100fe20000011608 */
[C---:B------:R-:W-:Y:S01]  /*5c10*/  HMMA.16816.F32 R112, R4.reuse, R36, R152 ;  /* 0x000000240470723c */ /* 0x040fe20000001898 */
[----:B------:R-:W-:Y:S01]  /*5c20*/  SHF.R.U32.HI R14, RZ, 0x18, R8 ;  /* 0x00000018ff0e7819 */ /* 0x000fe20000011608 */
[----:B------:R-:W-:Y:S01]  /*5c30*/  IMAD.MOV.U32 R32, RZ, RZ, R111 ;  /* 0x000000ffff207224 */ /* 0x000fe200078e006f */
[----:B------:R-:W-:Y:S01]  /*5c40*/  SHF.R.U32.HI R11, RZ, 0x8, R11 ;  /* 0x00000008ff0b7819 */ /* 0x000fe2000001160b */
[----:B------:R-:W5:Y:S04]  /*5c50*/  LDSM.16.MT88.4 R108, [R218+0xac00] ;  /* 0x00ac0000da6c783b */ /* 0x000f680000004200 */
[----:B------:R-:W-:Y:S01]  /*5c60*/  HMMA.16816.F32 R64, R4, R38, R64 ;  /* 0x000000260440723c */ /* 0x000fe20000001840 */
[----:B------:R-:W1:Y:S01]  /*5c70*/  LDSM.16.MT88.4 R152, [R216+0x9c00] ;  /* 0x009c0000d898783b */ /* 0x000e620000004200 */
[----:B---3--:R-:W-:Y:S01]  /*5c80*/  LOP3.LUT R0, R9, UR16, R42, 0x96, !PT ;  /* 0x0000001009007c12 */ /* 0x008fe2000f8e962a */
[----:B------:R-:W-:-:S05]  /*5c90*/  FFMA.FTZ R9, R229, c[0x0][0x23c], -R19 ;  /* 0x00008f00e5097a23 */ /* 0x000fca0000010813 */
[----:B------:R-:W-:Y:S01]  /*5ca0*/  HMMA.16816.F32 R48, R4, R50, R68 ;  /* 0x000000320430723c */ /* 0x000fe20000001844 */
[C---:B------:R-:W-:Y:S01]  /*5cb0*/  LOP3.LUT R3, R0.reuse, 0xffff, RZ, 0xc0, !PT ;  /* 0x0000ffff00037812 */ /* 0x040fe200078ec0ff */
[----:B------:R3:W-:Y:S01]  /*5cc0*/  MUFU.EX2 R22, R9 ;  /* 0x0000000900167308 */ /* 0x0007e20000000800 */
[----:B------:R-:W-:Y:S02]  /*5cd0*/  LOP3.LUT R10, R0, 0xff, RZ, 0xc0, !PT ;  /* 0x000000ff000a7812 */ /* 0x000fe400078ec0ff */
[----:B------:R-:W-:Y:S02]  /*5ce0*/  SHF.R.U32.HI R3, RZ, 0x8, R3 ;  /* 0x00000008ff037819 */ /* 0x000fe40000011603 */
[--C-:B------:R-:W-:Y:S02]  /*5cf0*/  SHF.R.U32.HI R8, RZ, 0x10, R0.reuse ;  /* 0x00000010ff087819 */ /* 0x100fe40000011600 */
[----:B------:R-:W-:Y:S02]  /*5d00*/  PRMT R3, R10, 0x5410, R3 ;  /* 0x000054100a037816 */ /* 0x000fe40000000003 */
[----:B------:R-:W-:-:S02]  /*5d10*/  SHF.R.U32.HI R13, RZ, 0x18, R0 ;  /* 0x00000018ff0d7819 */ /* 0x000fc40000011600 */
[----:B------:R-:W-:Y:S01]  /*5d20*/  LOP3.LUT R10, R12, 0xff, RZ, 0xc0, !PT ;  /* 0x000000ff0c0a7812 */ /* 0x000fe200078ec0ff */
[--C-:B------:R-:W-:Y:S01]  /*5d30*/  HSET2.LE.AND R0, R3, R243.reuse, PT ;  /* 0x000000f303007233 */ /* 0x100fe20003803000 */
[----:B--2---:R-:W-:Y:S02]  /*5d40*/  F2FP.PACK_AB R3, R30, R40 ;  /* 0x000000281e03723e */ /* 0x004fe400000000ff */
[----:B------:R-:W-:Y:S01]  /*5d50*/  PRMT R10, R10, 0x5410, R14 ;  /* 0x000054100a0a7816 */ /* 0x000fe2000000000e */
[----:B---3--:R-:W-:Y:S01]  /*5d60*/  FFMA.FTZ R9, R228, c[0x0][0x23c], -R19 ;  /* 0x00008f00e4097a23 */ /* 0x008fe20000010813 */
[----:B------:R-:W-:Y:S02]  /*5d70*/  LOP3.LUT R128, R0, R3, RZ, 0xc0, !PT ;  /* 0x0000000300807212 */ /* 0x000fe400078ec0ff */
[----:B----4-:R-:W-:Y:S01]  /*5d80*/  F2FP.PACK_AB R3, R28, R29 ;  /* 0x0000001d1c03723e */ /* 0x010fe200000000ff */
[----:B------:R2:W3:Y:S01]  /*5d90*/  MUFU.EX2 R21, R9 ;  /* 0x0000000900157308 */ /* 0x0004e20000000800 */
[----:B------:R-:W-:Y:S01]  /*5da0*/  HSET2.LE.AND R10, R10, R243, PT ;  /* 0x000000f30a0a7233 */ /* 0x000fe20003803000 */
[----:B--2---:R-:W-:-:S02]  /*5db0*/  LOP3.LUT R9, R8, 0xff, RZ, 0xc0, !PT ;  /* 0x000000ff08097812 */ /* 0x004fc400078ec0ff */
[----:B------:R-:W-:Y:S02]  /*5dc0*/  PRMT R8, R15, 0x5410, R11 ;  /* 0x000054100f087816 */ /* 0x000fe4000000000b */
[----:B------:R-:W-:Y:S02]  /*5dd0*/  PRMT R9, R9, 0x5410, R13 ;  /* 0x0000541009097816 */ /* 0x000fe4000000000d */
[----:B---3--:R-:W-:Y:S01]  /*5de0*/  F2FP.PACK_AB R11, R21, R22 ;  /* 0x00000016150b723e */ /* 0x008fe200000000ff */
[--C-:B------:R-:W-:Y:S01]  /*5df0*/  HSET2.LE.AND R8, R8, R243.reuse, PT ;  /* 0x000000f308087233 */ /* 0x100fe20003803000 */
[----:B------:R-:W2:Y:S01]  /*5e00*/  LDSM.16.MT88.4 R12, [R218+0xbc00] ;  /* 0x00bc0000da0c783b */ /* 0x000ea20000004200 */
[----:B------:R-:W-:Y:S01]  /*5e10*/  HSET2.LE.AND R0, R9, R243, PT ;  /* 0x000000f309007233 */ /* 0x000fe20003803000 */
[----:B------:R-:W-:Y:S02]  /*5e20*/  LOP3.LUT R131, R10, R11, RZ, 0xc0, !PT ;  /* 0x0000000b0a837212 */ /* 0x000fe400078ec0ff */
[----:B------:R-:W-:-:S02]  /*5e30*/  F2FP.PACK_AB R9, R252, R31 ;  /* 0x0000001ffc09723e */ /* 0x000fc400000000ff */
[----:B------:R-:W-:Y:S01]  /*5e40*/  LOP3.LUT R129, R0, R3, RZ, 0xc0, !PT ;  /* 0x0000000300817212 */ /* 0x000fe200078ec0ff */
[--C-:B------:R-:W-:Y:S01]  /*5e50*/  FFMA.FTZ R0, R240, c[0x0][0x23c], -R16.reuse ;  /* 0x00008f00f0007a23 */ /* 0x100fe20000010810 */
[----:B------:R-:W-:Y:S01]  /*5e60*/  LOP3.LUT R130, R8, R9, RZ, 0xc0, !PT ;  /* 0x0000000908827212 */ /* 0x000fe200078ec0ff */
[--C-:B------:R-:W-:Y:S02]  /*5e70*/  FFMA.FTZ R3, R236, c[0x0][0x23c], -R16.reuse ;  /* 0x00008f00ec037a23 */ /* 0x100fe40000010810 */
[----:B------:R3:W-:Y:S04]  /*5e80*/  MUFU.EX2 R20, R0 ;  /* 0x0000000000147308 */ /* 0x0007e80000000800 */
[C---:B-1----:R-:W-:Y:S04]  /*5e90*/  HMMA.16816.F32 R160, R128.reuse, R120, R168 ;  /* 0x0000007880a0723c */ /* 0x042fe800000018a8 */
[----:B------:R1:W-:Y:S04]  /*5ea0*/  MUFU.EX2 R250, R3 ;  /* 0x0000000300fa7308 */ /* 0x0003e80000000800 */
[----:B------:R-:W-:Y:S01]  /*5eb0*/  HMMA.16816.F32 R92, R128, R98, R104 ;  /* 0x00000062805c723c */ /* 0x000fe20000001868 */
[----:B---3--:R-:W-:-:S04]  /*5ec0*/  FFMA.FTZ R0, R238, c[0x0][0x23c], -R16 ;  /* 0x00008f00ee007a23 */ /* 0x008fc80000010810 */
[----:B------:R3:W4:Y:S03]  /*5ed0*/  MUFU.EX2 R19, R0 ;  /* 0x0000000000137308 */ /* 0x0007260000000800 */
[----:B-----5:R-:W-:Y:S01]  /*5ee0*/  HMMA.16816.F32 R104, R128, R108, R116 ;  /* 0x0000006c8068723c */ /* 0x020fe20000001874 */
[----:B-1----:R-:W-:-:S04]  /*5ef0*/  FFMA.FTZ R3, R241, c[0x0][0x23c], -R17 ;  /* 0x00008f00f1037a23 */ /* 0x002fc80000010811 */
[----:B------:R1:W-:Y:S03]  /*5f00*/  MUFU.EX2 R11, R3 ;  /* 0x00000003000b7308 */ /* 0x0003e60000000800 */
[----:B------:R-:W-:Y:S01]  /*5f10*/  HMMA.16816.F32 R144, R128, R152, R144 ;  /* 0x000000988090723c */ /* 0x000fe20000001890 */
[----:B---3--:R-:W-:-:S07]  /*5f20*/  FFMA.FTZ R0, R235, c[0x0][0x23c], -R16 ;  /* 0x00008f00eb007a23 */ /* 0x008fce0000010810 */
[----:B------:R-:W-:Y:S01]  /*5f30*/  HMMA.16816.F32 R148, R128, R154, R148 ;  /* 0x0000009a8094723c */ /* 0x000fe20000001894 */
[----:B------:R3:W5:Y:S01]  /*5f40*/  MUFU.EX2 R18, R0 ;  /* 0x0000000000127308 */ /* 0x0007620000000800 */
[----:B-1----:R-:W-:-:S06]  /*5f50*/  FFMA.FTZ R3, R237, c[0x0][0x23c], -R17 ;  /* 0x00008f00ed037a23 */ /* 0x002fcc0000010811 */
[C---:B------:R-:W-:Y:S01]  /*5f60*/  HMMA.16816.F32 R72, R128.reuse, R80, R72 ;  /* 0x000000508048723c */ /* 0x040fe20000001848 */
[----:B------:R1:W-:Y:S07]  /*5f70*/  MUFU.EX2 R16, R3 ;  /* 0x0000000300107308 */ /* 0x0003ee0000000800 */
[----:B------:R-:W-:Y:S01]  /*5f80*/  HMMA.16816.F32 R76, R128, R82, R76 ;  /* 0x00000052804c723c */ /* 0x000fe2000000184c */
[----:B---3--:R-:W-:-:S05]  /*5f90*/  LOP3.LUT R0, R23, UR7, R132, 0x96, !PT ;  /* 0x0000000717007c12 */ /* 0x008fca000f8e9684 */
[----:B------:R-:W-:Y:S02]  /*5fa0*/  IMAD.WIDE.U32 R4, R0, -0x2daee0ad, RZ ;  /* 0xd2511f5300047825 */ /* 0x000fe400078e00ff */
[C---:B------:R-:W-:Y:S03]  /*5fb0*/  HMMA.16816.F32 R88, R128.reuse, R96, R88 ;  /* 0x000000608058723c */ /* 0x040fe60000001858 */
[----:B------:R-:W-:Y:S02]  /*5fc0*/  LOP3.LUT R0, R5, UR16, R46, 0x96, !PT ;  /* 0x0000001005007c12 */ /* 0x000fe4000f8e962e */
[C---:B------:R-:W-:Y:S02]  /*5fd0*/  LOP3.LUT R6, R4.reuse, 0xffff, RZ, 0xc0, !PT ;  /* 0x0000ffff04067812 */ /* 0x040fe400078ec0ff */
[----:B------:R-:W-:Y:S01]  /*5fe0*/  SHF.R.U32.HI R5, RZ, 0x10, R4 ;  /* 0x00000010ff057819 */ /* 0x000fe20000011604 */
[----:B------:R-:W-:Y:S01]  /*5ff0*/  HMMA.16816.F32 R156, R128, R110, R156 ;  /* 0x0000006e809c723c */ /* 0x000fe2000000189c */
[----:B------:R-:W-:-:S02]  /*6000*/  LOP3.LUT R8, R4, 0xff, RZ, 0xc0, !PT ;  /* 0x000000ff04087812 */ /* 0x000fc400078ec0ff */
[----:B------:R-:W-:Y:S02]  /*6010*/  SHF.R.U32.HI R6, RZ, 0x8, R6 ;  /* 0x00000008ff067819 */ /* 0x000fe40000011606 */
[----:B------:R-:W-:Y:S01]  /*6020*/  SHF.R.U32.HI R7, RZ, 0x18, R4 ;  /* 0x00000018ff077819 */ /* 0x000fe20000011604 */
[--C-:B------:R-:W-:Y:S01]  /*6030*/  FFMA.FTZ R4, R239, c[0x0][0x23c], -R17.reuse ;  /* 0x00008f00ef047a23 */ /* 0x100fe20000010811 */
[----:B-1----:R-:W-:Y:S01]  /*6040*/  LOP3.LUT R3, R5, 0xff, RZ, 0xc0, !PT ;  /* 0x000000ff05037812 */ /* 0x002fe200078ec0ff */
[----:B------:R-:W-:Y:S01]  /*6050*/  FFMA.FTZ R5, R242, c[0x0][0x23c], -R17 ;  /* 0x00008f00f2057a23 */ /* 0x000fe20000010811 */
[----:B------:R-:W-:Y:S01]  /*6060*/  PRMT R9, R8, 0x5410, R6 ;  /* 0x0000541008097816 */ /* 0x000fe20000000006 */
[----:B------:R1:W3:Y:S01]  /*6070*/  MUFU.EX2 R251, R4 ;  /* 0x0000000400fb7308 */ /* 0x0002e20000000800 */
[----:B------:R-:W-:Y:S01]  /*6080*/  PRMT R8, R3, 0x5410, R7 ;  /* 0x0000541003087816 */ /* 0x000fe20000000007 */
[----:B------:R-:W-:Y:S01]  /*6090*/  HMMA.16816.F32 R116, R128, R122, R180 ;  /* 0x0000007a8074723c */ /* 0x000fe200000018b4 */
[----:B------:R-:W-:-:S02]  /*60a0*/  LOP3.LUT R3, R0, 0xffff, RZ, 0xc0, !PT ;  /* 0x0000ffff00037812 */ /* 0x000fc400078ec0ff */
[----:B------:R-:W-:Y:S02]  /*60b0*/  LOP3.LUT R7, R0, 0xff, RZ, 0xc0, !PT ;  /* 0x000000ff00077812 */ /* 0x000fe400078ec0ff */
[----:B------:R-:W-:Y:S01]  /*60c0*/  SHF.R.U32.HI R3, RZ, 0x8, R3 ;  /* 0x00000008ff037819 */ /* 0x000fe20000011603 */
[----:B------:R3:W3:Y:S01]  /*60d0*/  MUFU.EX2 R10, R5 ;  /* 0x00000005000a7308 */ /* 0x0006e20000000800 */
[--C-:B------:R-:W-:Y:S01]  /*60e0*/  SHF.R.U32.HI R6, RZ, 0x18, R0.reuse ;  /* 0x00000018ff067819 */ /* 0x100fe20000011600 */
[----:B--2---:R-:W-:Y:S01]  /*60f0*/  HMMA.16816.F32 R124, R128, R12, R188 ;  /* 0x0000000c807c723c */ /* 0x004fe200000018bc */
[----:B------:R-:W-:Y:S02]  /*6100*/  PRMT R3, R7, 0x5410, R3 ;  /* 0x0000541007037816 */ /* 0x000fe40000000003 */
[----:B----4-:R-:W-:Y:S02]  /*6110*/  F2FP.PACK_AB R7, R19, R20 ;  /* 0x000000141307723e */ /* 0x010fe400000000ff */
[----:B-1----:R-:W-:-:S03]  /*6120*/  SHF.R.U32.HI R4, RZ, 0x10, R0 ;  /* 0x00000010ff047819 */ /* 0x002fc60000011600 */
[----:B------:R-:W-:Y:S01]  /*6130*/  HMMA.16816.F32 R128, R128, R14, R184 ;  /* 0x0000000e8080723c */ /* 0x000fe200000018b8 */
[----:B------:R-:W-:Y:S01]  /*6140*/  LOP3.LUT R0, R4, 0xff, RZ, 0xc0, !PT ;  /* 0x000000ff04007812 */ /* 0x000fe200078ec0ff */
[----:B------:R-:W-:-:S03]  /*6150*/  HSET2.LE.AND R4, R8, R243, PT ;  /* 0x000000f308047233 */ /* 0x000fc60003803000 */
[----:B---3--:R-:W-:Y:S01]  /*6160*/  PRMT R5, R0, 0x5410, R6 ;  /* 0x0000541000057816 */ /* 0x008fe20000000006 */
[--C-:B------:R-:W-:Y:S02]  /*6170*/  HSET2.LE.AND R0, R9, R243.reuse, PT ;  /* 0x000000f309007233 */ /* 0x100fe40003803000 */
[--C-:B------:R-:W-:Y:S01]  /*6180*/  HSET2.LE.AND R6, R3, R243.reuse, PT ;  /* 0x000000f303067233 */ /* 0x100fe20003803000 */
[----:B-----5:R-:W-:Y:S01]  /*6190*/  F2FP.PACK_AB R3, R250, R18 ;  /* 0x00000012fa03723e */ /* 0x020fe200000000ff */
[----:B------:R-:W-:Y:S01]  /*61a0*/  HSET2.LE.AND R8, R5, R243, PT ;  /* 0x000000f305087233 */ /* 0x000fe20003803000 */
[----:B------:R-:W-:Y:S02]  /*61b0*/  F2FP.PACK_AB R5, R251, R16 ;  /* 0x00000010fb05723e */ /* 0x000fe400000000ff */
[----:B------:R-:W-:Y:S01]  /*61c0*/  LOP3.LUT R170, R0, R3, RZ, 0xc0, !PT ;  /* 0x0000000300aa7212 */ /* 0x000fe200078ec0ff */
[----:B------:R-:W-:Y:S01]  /*61d0*/  FADD.FTZ R3, R214, R44 ;  /* 0x0000002cd6037221 */ /* 0x000fe20000010000 */
[----:B------:R-:W-:-:S02]  /*61e0*/  F2FP.PACK_AB R0, R10, R11 ;  /* 0x0000000b0a00723e */ /* 0x000fc400000000ff */
[----:B------:R-:W-:Y:S01]  /*61f0*/  LOP3.LUT R171, R4, R5, RZ, 0xc0, !PT ;  /* 0x0000000504ab7212 */ /* 0x000fe200078ec0ff */
[----:B------:R-:W-:Y:S01]  /*6200*/  FADD.FTZ R5, R33, R32 ;  /* 0x0000002021057221 */ /* 0x000fe20000010000 */
[----:B------:R-:W-:Y:S01]  /*6210*/  LOP3.LUT R169, R8, R0, RZ, 0xc0, !PT ;  /* 0x0000000008a97212 */ /* 0x000fe200078ec0ff */
[----:B------:R-:W-:Y:S01]  /*6220*/  FADD.FTZ R0, R41, R35 ;  /* 0x0000002329007221 */ /* 0x000fe20000010000 */
[----:B------:R-:W-:Y:S01]  /*6230*/  LOP3.LUT R168, R6, R7, RZ, 0xc0, !PT ;  /* 0x0000000706a87212 */ /* 0x000fe200078ec0ff */
        /* <DEDUP_REMOVED lines=52> */
[----:B------:R-:W-:Y:S01]  /*6580*/  FADD.FTZ R5, R137, R5 ;  /* 0x0000000589057221 */ /* 0x000fe20000010000 */
[----:B------:R1:W-:Y:S01]  /*6590*/  STL [R1+0x8], R0 ;  /* 0x0000080001007387 */ /* 0x0003e20000100800 */
[----:B------:R-:W-:Y:S01]  /*65a0*/  FADD.FTZ R4, R47, R4 ;  /* 0x000000042f047221 */ /* 0x000fe20000010000 */
[----:B------:R-:W-:Y:S01]  /*65b0*/  HMMA.16816.F32 R164, R168, R12, R164 ;  /* 0x0000000ca8a4723c */ /* 0x000fe200000018a4 */
[----:B------:R-:W-:Y:S02]  /*65c0*/  FADD.FTZ R3, R245, R3 ;  /* 0x00000003f5037221 */ /* 0x000fe40000010000 */
[----:B------:R-:W-:Y:S02]  /*65d0*/  FADD.FTZ R5, R20, R5 ;  /* 0x0000000514057221 */ /* 0x000fe40000010000 */
[----:B------:R-:W-:-:S02]  /*65e0*/  FADD.FTZ R4, R11, R4 ;  /* 0x000000040b047221 */ /* 0x000fc40000010000 */
[----:B------:R-:W-:Y:S01]  /*65f0*/  FADD.FTZ R3, R40, R3 ;  /* 0x0000000328037221 */ /* 0x000fe20000010000 */
[----:B------:R-:W-:Y:S01]  /*6600*/  HMMA.16816.F32 R168, R168, R14, R48 ;  /* 0x0000000ea8a8723c */ /* 0x000fe20000001830 */
        /* <DEDUP_REMOVED lines=8> */
[----:B------:R-:W-:Y:S01]  /*6690*/  FADD.FTZ R252, R252, R3 ;  /* 0x00000003fcfc7221 */ /* 0x000fe20000010000 */
[----:B------:R-:W-:Y:S05]  /*66a0*/  @!P0 BRA `(.L_x_339) ;  /* 0x0000995000008947 */ /* 0x000fea0003800000 */
[----:B-1----:R-:W2:Y:S01]  /*66b0*/  LDL.64 R206, [R1+0x38] ;  /* 0x0000380001ce7983 */ /* 0x002ea20000100a00 */
[----:B------:R-:W-:Y:S01]  /*66c0*/  UIADD3 UR29, UR28, -0x2, URZ ;  /* 0xfffffffe1c1d7890 */ /* 0x000fe2000fffe03f */
[----:B------:R-:W-:-:S04]  /*66d0*/  DEPBAR.LE SB0, 0x0 ;  /* 0x000080000000791a */ /* 0x000fc80000000000 */
[----:B------:R-:W-:Y:S01]  /*66e0*/  USHF.R.S32.HI UR4, URZ, 0x1f, UR29 ;  /* 0x0000001f3f047899 */ /* 0x000fe2000801141d */
[----:B------:R-:W-:Y:S01]  /*66f0*/  IMAD.U32 R6, RZ, RZ, UR29 ;  /* 0x0000001dff067e24 */ /* 0x000fe2000f8e00ff */
[----:B------:R-:W-:Y:S01]  /*6700*/  UIMAD UR5, UR21, UR29, URZ ;  /* 0x0000001d150572a4 */ /* 0x000fe2000f8e023f */
[----:B------:R-:W-:Y:S01]  /*6710*/  IMAD.U32 R3, RZ, RZ, UR31 ;  /* 0x0000001fff037e24 */ /* 0x000fe2000f8e00ff */
[----:B------:R-:W1:Y:S01]  /*6720*/  S2R R223, SR_TID.X ;  /* 0x0000000000df7919 */ /* 0x000e620000002100 */
[----:B------:R-:W-:Y:S02]  /*6730*/  UISETP.NE.AND UP0, UPT, UR28, 0x2, UPT ;  /* 0x000000021c00788c */ /* 0x000fe4000bf05270 */
[----:B------:R-:W-:Y:S01]  /*6740*/  UIMAD UR4, UR4, UR22, UR5 ;  /* 0x00000016040472a4 */ /* 0x000fe2000f8e0205 */
[----:B-1----:R-:W-:-:S05]  /*6750*/  IMAD.SHL.U32 R223, R223, 0x2, RZ ;  /* 0x00000002dfdf7824 */ /* 0x002fca00078e00ff */
[----:B------:R-:W-:Y:S01]  /*6760*/  LOP3.LUT R223, R223, 0x6, RZ, 0xc0, !PT ;  /* 0x00000006dfdf7812 */ /* 0x000fe200078ec0ff */
[----:B------:R-:W-:Y:S01]  /*6770*/  BAR.SYNC.DEFER_BLOCKING 0x0 ;  /* 0x0000000000007b1d */ /* 0x000fe20000010000 */
[----:B--2---:R-:W-:-:S05]  /*6780*/  IMAD.WIDE.U32 R6, R6, UR22, R206 ;  /* 0x0000001606067c25 */ /* 0x004fca000f8e00ce */
[----:B------:R-:W-:Y:S01]  /*6790*/  IADD3 R0, R7, UR4, RZ ;  /* 0x0000000407007c10 */ /* 0x000fe2000fffe0ff */
[----:B------:R-:W-:Y:S01]  /*67a0*/  IMAD.U32 R7, RZ, RZ, UR31 ;  /* 0x0000001fff077e24 */ /* 0x000fe2000f8e00ff */
[----:B------:R-:W-:Y:S01]  /*67b0*/  LEA R4, P0, R6, c[0x0][0x170], 0x1 ;  /* 0x00005c0006047a11 */ /* 0x000fe200078008ff */
[----:B------:R-:W-:-:S03]  /*67c0*/  UIADD3 UR4, UR28, -0x2, URZ ;  /* 0xfffffffe1c047890 */ /* 0x000fc6000fffe03f */
[----:B------:R-:W-:Y:S01]  /*67d0*/  LEA.HI.X R5, R6, c[0x0][0x174], R0, 0x1, P0 ;  /* 0x00005d0006057a11 */ /* 0x000fe200000f0c00 */
[----:B------:R-:W-:Y:S01]  /*67e0*/  IMAD.U32 R0, RZ, RZ, UR30 ;  /* 0x0000001eff007e24 */ /* 0x000fe2000f8e00ff */
[----:B------:R-:W-:-:S03]  /*67f0*/  LEA R6, P0, R7, R4, 0x1 ;  /* 0x0000000407067211 */ /* 0x000fc600078008ff */
[----:B------:R-:W-:Y:S01]  /*6800*/  @!PT LDS RZ, [RZ] ;  /* 0x00000000fffff984 */ /* 0x000fe20000000800 */
[----:B------:R-:W-:Y:S01]  /*6810*/  @!PT LDS RZ, [RZ] ;  /* 0x00000000fffff984 */ /* 0x000fe20000000800 */
[----:B------:R-:W-:Y:S01]  /*6820*/  @!PT LDS RZ, [RZ] ;  /* 0x00000000fffff984 */ /* 0x000fe20000000800 */
[----:B------:R1:W-:Y:S01]  /*6830*/  LDGSTS.E.BYPASS.LTC128B.128 [R222+0x9000], [R4.64] ;  /* 0x0900000004de7fae */ /* 0x0003e2000b901d58 */
[----:B------:R-:W-:Y:S01]  /*6840*/  LEA.HI.X R7, R3, R5, R0, 0x1, P0 ;  /* 0x0000000503077211 */ /* 0x000fe200000f0c00 */
[----:B------:R-:W-:Y:S02]  /*6850*/  IMAD.U32 R0, RZ, RZ, UR4 ;  /* 0x00000004ff007e24 */ /* 0x000fe4000f8e00ff */
[----:B------:R1:W-:Y:S02]  /*6860*/  LDGSTS.E.BYPASS.LTC128B.128 [R222+0xa000], [R4.64+0x40] ;  /* 0x0a00004004de7fae */ /* 0x0003e4000b901d58 */
[----:B------:R-:W-:Y:S02]  /*6870*/  IMAD R0, R0, 0x40, R223 ;  /* 0x0000004000007824 */ /* 0x000fe400078e02df */
[----:B------:R1:W-:Y:S03]  /*6880*/  LDGSTS.E.BYPASS.LTC128B.128 [R222+0xb000], [R4.64+0x80] ;  /* 0x0b00008004de7fae */ /* 0x0003e6000b901d58 */
[----:B------:R-:W-:Y:S01]  /*6890*/  IADD3 R3, R0, 0x1, RZ ;  /* 0x0000000100037810 */ /* 0x000fe20007ffe0ff */
[----:B------:R1:W-:Y:S03]  /*68a0*/  LDGSTS.E.BYPASS.LTC128B.128 [R222+0x9800], [R6.64] ;  /* 0x0980000006de7fae */ /* 0x0003e6000b901d58 */
[C---:B------:R-:W-:Y:S01]  /*68b0*/  ISETP.GE.AND P2, PT, R3.reuse, R53, PT ;  /* 0x000000350300720c */ /* 0x040fe20003f46270 */
[----:B------:R1:W-:Y:S01]  /*68c0*/  LDGSTS.E.BYPASS.LTC128B.128 [R222+0xa800], [R6.64+0x40] ;  /* 0x0a80004006de7fae */ /* 0x0003e2000b901d58 */
[----:B------:R-:W-:-:S02]  /*68d0*/  ISETP.GE.AND P5, PT, R3, R52, PT ;  /* 0x000000340300720c */ /* 0x000fc40003fa6270 */
[C---:B------:R-:W-:Y:S01]  /*68e0*/  ISETP.GE.AND P1, PT, R3.reuse, R55, PT ;  /* 0x000000370300720c */ /* 0x040fe20003f26270 */
[----:B------:R1:W-:Y:S01]  /*68f0*/  LDGSTS.E.BYPASS.LTC128B.128 [R222+0xb800], [R6.64+0x80] ;  /* 0x0b80008006de7fae */ /* 0x0003e2000b901d58 */
[----:B------:R-:W-:Y:S02]  /*6900*/  ISETP.GE.AND P0, PT, R3, R54, PT ;  /* 0x000000360300720c */ /* 0x000fe40003f06270 */
[----:B------:R-:W-:Y:S01]  /*6910*/  IADD3 R3, R0, 0x9, RZ ;  /* 0x0000000900037810 */ /* 0x000fe20007ffe0ff */
[----:B------:R-:W-:Y:S04]  /*6920*/  LDSM.16.M88.4 R24, [R217+0x6400] ;  /* 0x00640000d918783b */ /* 0x000fe80000000200 */
[----:B------:R-:W2:Y:S04]  /*6930*/  LDSM.16.M88.4 R8, [R220] ;  /* 0x00000000dc08783b */ /* 0x000ea80000000200 */
        /* <DEDUP_REMOVED lines=10> */
[----:B------:R-:W0:Y:S05]  /*69e0*/  LDGDEPBAR ;  /* 0x00000000000079af */ /* 0x000e2a0000000000 */
[C---:B---3--:R-:W-:Y:S08]  /*69f0*/  HMMA.16816.F32 R232, R8.reuse, R28, RZ ;  /* 0x0000001c08e8723c */ /* 0x048ff000000018ff */
[----:B------:R-:W-:Y:S08]  /*6a00*/  HMMA.16816.F32 R228, R8, R30, RZ ;  /* 0x0000001e08e4723c */ /* 0x000ff000000018ff */
[C---:B-1----:R-:W-:Y:S08]  /*6a10*/  HMMA.16816.F32 R56, R4.reuse, R24, RZ ;  /* 0x000000180438723c */ /* 0x042ff000000018ff */
        /* <DEDUP_REMOVED lines=8> */
[C---:B------:R-:W-:Y:S01]  /*6aa0*/  HMMA.16816.F32 R212, R8.reuse, R26, RZ ;  /* 0x0000001a08d4723c */ /* 0x040fe200000018ff */
[----:B------:R-:W-:Y:S07]  /*6ab0*/  LDSM.16.M88.4 R24, [R217+0x7400] ;  /* 0x00740000d918783b */ /* 0x000fee0000000200 */
[C---:B------:R-:W-:Y:S08]  /*6ac0*/  HMMA.16816.F32 R208, R8.reuse, R20, RZ ;  /* 0x0000001408d0723c */ /* 0x040ff000000018ff */
[C---:B------:R-:W-:Y:S01]  /*6ad0*/  HMMA.16816.F32 R204, R8.reuse, R22, RZ ;  /* 0x0000001608cc723c */ /* 0x040fe200000018ff */
[----:B------:R-:W-:Y:S07]  /*6ae0*/  LDSM.16.M88.4 R20, [R217+0x7800] ;  /* 0x00780000d914783b */ /* 0x000fee0000000200 */
[C---:B------:R-:W-:Y:S08]  /*6af0*/  HMMA.16816.F32 R196, R8.reuse, R16, RZ ;  /* 0x0000001008c4723c */ /* 0x040ff000000018ff */
[----:B------:R-:W-:Y:S01]  /*6b00*/  HMMA.16816.F32 R8, R8, R18, RZ ;  /* 0x000000120808723c */ /* 0x000fe200000018ff */
[----:B------:R-:W-:Y:S07]  /*6b10*/  LDSM.16.M88.4 R16, [R217+0x7c00] ;  /* 0x007c0000d910783b */ /* 0x000fee0000000200 */
[C---:B----4-:R-:W-:Y:S08]  /*6b20*/  HMMA.16816.F32 R180, R12.reuse, R40, R56 ;  /* 0x000000280cb4723c */ /* 0x050ff00000001838 */
[C---:B-----5:R-:W-:Y:S08]  /*6b30*/  HMMA.16816.F32 R192, R12.reuse, R44, R60 ;  /* 0x0000002c0cc0723c */ /* 0x060ff0000000183c */
[C---:B------:R-:W-:Y:S08]  /*6b40*/  HMMA.16816.F32 R176, R12.reuse, R36, R48 ;  /* 0x000000240cb0723c */ /* 0x040ff00000001830 */
[C---:B------:R-:W-:Y:S08]  /*6b50*/  HMMA.16816.F32 R56, R12.reuse, R42, R172 ;  /* 0x0000002a0c38723c */ /* 0x040ff000000018ac */
[C---:B------:R-:W-:Y:S01]  /*6b60*/  HMMA.16816.F32 R48, R12.reuse, R32, R28 ;  /* 0x000000200c30723c */ /* 0x040fe2000000181c */
[----:B------:R-:W-:Y:S07]  /*6b70*/  LDSM.16.M88.4 R28, [R217+0x7000] ;  /* 0x00700000d91c783b */ /* 0x000fee0000000200 */
[C---:B------:R-:W-:Y:S08]  /*6b80*/  HMMA.16816.F32 R60, R12.reuse, R46, R64 ;  /* 0x0000002e0c3c723c */ /* 0x040ff00000001840 */
[C---:B------:R-:W-:Y:S08]  /*6b90*/  HMMA.16816.F32 R172, R12.reuse, R38, R188 ;  /* 0x000000260cac723c */ /* 0x040ff000000018bc */
[----:B------:R-:W-:Y:S01]  /*6ba0*/  HMMA.16816.F32 R200, R12, R34, R184 ;  /* 0x000000220cc8723c */ /* 0x000fe200000018b8 */
[----:B------:R-:W2:Y:S07]  /*6bb0*/  LDSM.16.M88.4 R12, [R220+0x3000] ;  /* 0x00300000dc0c783b */ /* 0x000eae0000000200 */
[C---:B-1----:R-:W-:Y:S08]  /*6bc0*/  HMMA.16816.F32 R244, R4.reuse, R32, R196 ;  /* 0x0000002004f4723c */ /* 0x042ff000000018c4 */
[C---:B------:R-:W-:Y:S01]  /*6bd0*/  HMMA.16816.F32 R196, R4.reuse, R34, R8 ;  /* 0x0000002204c4723c */ /* 0x040fe20000001808 */
[----:B------:R-:W1:Y:S04]  /*6be0*/  LDSM.16.M88.4 R8, [R220+0x2000] ;  /* 0x00200000dc08783b */ /* 0x000e680000000200 */
[----:B------:R-:W-:Y:S03]  /*6bf0*/  LDSM.16.M88.4 R32, [R219+0x7000] ;  /* 0x00700000db20783b */ /* 0x000fe60000000200 */
        /* <DEDUP_REMOVED lines=9> */
[----:B------:R-:W3:Y:S03]  /*6c90*/  LDSM.16.M88.4 R36, [R219+0x7400] ;  /* 0x00740000db24783b */ /* 0x000ee60000000200 */
        /* <DEDUP_REMOVED lines=10> */
[C---:B------:R-:W-:Y:S08]  /*6d40*/  HMMA.16816.F32 R232, R8.reuse, R20, R240 ;  /* 0x0000001408e8723c */ /* 0x040ff000000018f0 */
[C---:B------:R-:W-:Y:S01]  /*6d50*/  HMMA.16816.F32 R240, R8.reuse, R22, R204 ;  /* 0x0000001608f0723c */ /* 0x040fe200000018cc */
[----:B------:R-:W-:Y:S07]  /*6d60*/  LDSM.16.M88.4 R20, [R217+0x8c00] ;  /* 0x008c0000d914783b */ /* 0x000fee0000000200 */
[----:B------:R-:W-:Y:S08]  /*6d70*/  HMMA.16816.F32 R236, R8, R24, R224 ;  /* 0x0000001808ec723c */ /* 0x000ff000000018e0 */
[----:B---3--:R-:W-:Y:S08]  /*6d80*/  HMMA.16816.F32 R204, R4, R36, R188 ;  /* 0x0000002404cc723c */ /* 0x008ff000000018bc */
[C---:B------:R-:W-:Y:S01]  /*6d90*/  HMMA.16816.F32 R172, R8.reuse, R30, R208 ;  /* 0x0000001e08ac723c */ /* 0x040fe200000018d0 */
[----:B------:R-:W-:Y:S07]  /*6da0*/  LDSM.16.M88.4 R28, [R217+0x8400] ;  /* 0x00840000d91c783b */ /* 0x000fee0000000200 */
[C---:B------:R-:W-:Y:S01]  /*6db0*/  HMMA.16816.F32 R228, R8.reuse, R26, R212 ;  /* 0x0000001a08e4723c */ /* 0x040fe200000018d4 */
[----:B------:R-:W-:Y:S07]  /*6dc0*/  LDSM.16.M88.4 R24, [R217+0x8800] ;  /* 0x00880000d918783b */ /* 0x000fee0000000200 */
[----:B------:R-:W-:Y:S08]  /*6dd0*/  HMMA.16816.F32 R224, R8, R18, R196 ;  /* 0x0000001208e0723c */ /* 0x000ff000000018c4 */
[C---:B------:R-:W-:Y:S08]  /*6de0*/  HMMA.16816.F32 R200, R4.reuse, R38, R64 ;  /* 0x0000002604c8723c */ /* 0x040ff00000001840 */
        /* <DEDUP_REMOVED lines=8> */
[----:B------:R-:W-:Y:S01]  /*6e70*/  HMMA.16816.F32 R60, R4, R46, R56 ;  /* 0x0000002e043c723c */ /* 0x000fe20000001838 */
[----:B------:R-:W1:Y:S07]  /*6e80*/  LDSM.16.M88.4 R4, [R220+0x5000] ;  /* 0x00500000dc04783b */ /* 0x000e6e0000000200 */
[C---:B--2---:R-:W-:Y:S08]  /*6e90*/  HMMA.16816.F32 R56, R12.reuse, R32, R48 ;  /* 0x000000200c38723c */ /* 0x044ff00000001830 */
[C---:B------:R-:W-:Y:S01]  /*6ea0*/  HMMA.16816.F32 R48, R12.reuse, R34, R172 ;  /* 0x000000220c30723c */ /* 0x040fe200000018ac */
[----:B------:R-:W-:Y:S07]  /*6eb0*/  LDSM.16.M88.4 R32, [R219+0x8000] ;  /* 0x00800000db20783b */ /* 0x000fee0000000200 */
        /* <DEDUP_REMOVED lines=16> */
[C---:B------:R-:W-:Y:S08]  /*6fc0*/  HMMA.16816.F32 R36, R8.reuse, R18, R48 ;  /* 0x000000120824723c */ /* 0x040ff00000001830 */
[C---:B------:R-:W-:Y:S01]  /*6fd0*/  HMMA.16816.F32 R188, R8.reuse, R16, R56 ;  /* 0x0000001008bc723c */ /* 0x040fe20000001838 */
[----:B------:R-:W3:Y:S07]  /*6fe0*/  LDSM.16.M88.4 R16, [R219+0x8400] ;  /* 0x00840000db10783b */ /* 0x000eee0000000200 */
[C---:B------:R-:W-:Y:S08]  /*6ff0*/  HMMA.16816.F32 R64, R8.reuse, R24, R180 ;  /* 0x000000180840723c */ /* 0x040ff000000018b4 */
[----:B------:R-:W-:Y:S08]  /*7000*/  HMMA.16816.F32 R184, R8, R26, R184 ;  /* 0x0000001a08b8723c */ /* 0x000ff000000018b8 */
[----:B--2---:R-:W-:Y:S08]  /*7010*/  HMMA.16816.F32 R60, R12, R32, R40 ;  /* 0x000000200c3c723c */ /* 0x004ff00000001828 */
[----:B-1----:R-:W-:Y:S08]  /*7020*/  HMMA.16816.F32 R24, R4, R34, R36 ;  /* 0x000000220418723c */ /* 0x002ff00000001824 */
[C---:B------:R-:W-:Y:S08]  /*7030*/  HMMA.16816.F32 R48, R8.reuse, R28, R172 ;  /* 0x0000001c0830723c */ /* 0x040ff000000018ac */
[C---:B------:R-:W-:Y:S07]  /*7040*/  HMMA.16816.F32 R56, R8.reuse, R30, R176 ;  /* 0x0000001e0838723c */ /* 0x040fee00000018b0 */
[----:B------:R-:W-:Y:S01]  /*7050*/  FSEL R176, R61, -INF , !P2 ;  /* 0xff8000003db07808 */ /* 0x000fe20005000000 */
[----:B------:R-:W-:Y:S01]  /*7060*/  HMMA.16816.F32 R192, R8, R20, R192 ;  /* 0x0000001408c0723c */ /* 0x000fe200000018c0 */
[----:B------:R-:W-:-:S02]  /*7070*/  FSEL R177, R63, -INF , !P0 ;  /* 0xff8000003fb17808 */ /* 0x000fc40004000000 */
[----:B------:R-:W-:-:S04]  /*7080*/  ISETP.GE.AND P0, PT, R3, R52, PT ;  /* 0x000000340300720c */ /* 0x000fc80003f06270 */
[----:B------:R-:W-:Y:S01]  /*7090*/  FSEL R63, R25, -INF , !P0 ;  /* 0xff800000193f7808 */ /* 0x000fe20004000000 */
[----:B------:R-:W-:Y:S01]  /*70a0*/  HMMA.16816.F32 R172, R8, R22, R44 ;  /* 0x0000001608ac723c */ /* 0x000fe2000000182c */
[----:B------:R-:W1:Y:S01]  /*70b0*/  LDSM.16.M88.4 R20, [R219+0x8800] ;  /* 0x00880000db14783b */ /* 0x000e620000000200 */
[----:B------:R-:W-:-:S05]  /*70c0*/  ISETP.GE.AND P0, PT, R3, R54, PT ;  /* 0x000000360300720c */ /* 0x000fca0003f06270 */
[----:B------:R-:W-:Y:S01]  /*70d0*/  IADD3 R8, R0, 0x8, RZ ;  /* 0x0000000800087810 */ /* 0x000fe20007ffe0ff */
[----:B------:R-:W-:Y:S03]  /*70e0*/  HMMA.16816.F32 R28, R12, R34, R208 ;  /* 0x000000220c1c723c */ /* 0x000fe600000018d0 */
[C---:B------:R-:W-:Y:S02]  /*70f0*/  ISETP.GE.AND P6, PT, R8.reuse, R52, PT ;  /* 0x000000340800720c */ /* 0x040fe40003fc6270 */
[-C--:B------:R-:W-:Y:S02]  /*7100*/  ISETP.GE.AND P3, PT, R8, R55.reuse, PT ;  /* 0x000000370800720c */ /* 0x080fe40003f66270 */
[----:B------:R-:W-:Y:S01]  /*7110*/  FSEL R61, R24, -INF , !P6 ;  /* 0xff800000183d7808 */ /* 0x000fe20007000000 */
[----:B---3--:R-:W-:Y:S01]  /*7120*/  HMMA.16816.F32 R36, R4, R16, R48 ;  /* 0x000000100424723c */ /* 0x008fe20000001830 */
[----:B------:R-:W-:-:S02]  /*7130*/  ISETP.GE.AND P6, PT, R3, R55, PT ;  /* 0x000000370300720c */ /* 0x000fc40003fc6270 */
[----:B------:R-:W-:Y:S02]  /*7140*/  FSEL R132, R26, -INF , !P3 ;  /* 0xff8000001a847808 */ /* 0x000fe40005800000 */
[----:B------:R-:W-:Y:S02]  /*7150*/  FSEL R133, R27, -INF , !P6 ;  /* 0xff8000001b857808 */ /* 0x000fe40007000000 */
[CC--:B------:R-:W-:Y:S01]  /*7160*/  ISETP.GE.AND P4, PT, R8.reuse, R53.reuse, PT ;  /* 0x000000350800720c */ /* 0x0c0fe20003f86270 */
[----:B------:R-:W-:Y:S01]  /*7170*/  HMMA.16816.F32 R44, R12, R16, R204 ;  /* 0x000000100c2c723c */ /* 0x000fe200000018cc */
[----:B------:R-:W-:Y:S02]  /*7180*/  ISETP.GE.AND P2, PT, R8, R54, PT ;  /* 0x000000360800720c */ /* 0x000fe40003f46270 */
[----:B------:R-:W-:Y:S02]  /*7190*/  ISETP.GE.AND P3, PT, R3, R53, PT ;  /* 0x000000350300720c */ /* 0x000fe40003f66270 */
[----:B------:R-:W-:-:S02]  /*71a0*/  IADD3 R8, R0, 0x10, RZ ;  /* 0x0000001000087810 */ /* 0x000fc40007ffe0ff */
[----:B------:R-:W-:Y:S01]  /*71b0*/  IADD3 R3, R0, 0x11, RZ ;  /* 0x0000001100037810 */ /* 0x000fe20007ffe0ff */
[-C--:B------:R-:W-:Y:S01]  /*71c0*/  HMMA.16816.F32 R48, R12, R18.reuse, R200 ;  /* 0x000000120c30723c */ /* 0x080fe200000018c8 */
[----:B------:R-:W-:Y:S02]  /*71d0*/  FSEL R137, R28, -INF , !P4 ;  /* 0xff8000001c897808 */ /* 0x000fe40006000000 */
[----:B------:R-:W-:Y:S02]  /*71e0*/  FSEL R139, R30, -INF , !P2 ;  /* 0xff8000001e8b7808 */ /* 0x000fe40005000000 */
[----:B------:R-:W-:Y:S02]  /*71f0*/  FSEL R138, R29, -INF , !P3 ;  /* 0xff8000001d8a7808 */ /* 0x000fe40005800000 */
[C---:B------:R-:W-:Y:S01]  /*7200*/  ISETP.GE.AND P6, PT, R8.reuse, R52, PT ;  /* 0x000000340800720c */ /* 0x040fe20003fc6270 */
[----:B------:R-:W-:Y:S01]  /*7210*/  HMMA.16816.F32 R24, R4, R18, R56 ;  /* 0x000000120418723c */ /* 0x000fe20000001838 */
[----:B------:R-:W2:Y:S01]  /*7220*/  LDSM.16.M88.4 R16, [R219+0x8c00] ;  /* 0x008c0000db10783b */ /* 0x000ea20000000200 */
[----:B------:R-:W-:Y:S01]  /*7230*/  ISETP.GE.AND P2, PT, R8, R55, PT ;  /* 0x000000370800720c */ /* 0x000fe20003f46270 */
[----:B------:R-:W-:-:S04]  /*7240*/  DEPBAR.LE SB0, 0x0 ;  /* 0x000080000000791a */ /* 0x000fc80000000000 */
[----:B------:R-:W-:Y:S01]  /*7250*/  FSEL R56, R31, -INF , !P0 ;  /* 0xff8000001f387808 */ /* 0x000fe20004000000 */
[-C--:B-1----:R-:W-:Y:S01]  /*7260*/  HMMA.16816.F32 R40, R12, R20.reuse, R196 ;  /* 0x000000140c28723c */ /* 0x082fe200000018c4 */
[----:B------:R-:W-:Y:S01]  /*7270*/  BAR.SYNC.DEFER_BLOCKING 0x0 ;  /* 0x0000000000007b1d */ /* 0x000fe20000010000 */
[----:B------:R-:W-:Y:S02]  /*7280*/  ISETP.GE.AND P0, PT, R3, R52, PT ;  /* 0x000000340300720c */ /* 0x000fe40003f06270 */
[----:B------:R-:W-:Y:S02]  /*7290*/  FSEL R181, R36, -INF , !P6 ;  /* 0xff80000024b57808 */ /* 0x000fe40007000000 */
[----:B------:R-:W-:Y:S02]  /*72a0*/  FSEL R183, R38, -INF , !P2 ;  /* 0xff80000026b77808 */ /* 0x000fe40005000000 */
[----:B------:R-:W-:Y:S01]  /*72b0*/  HMMA.16816.F32 R28, R4, R20, R64 ;  /* 0x00000014041c723c */ /* 0x000fe20000001840 */
[----:B------:R-:W-:-:S02]  /*72c0*/  FSEL R180, R37, -INF , !P0 ;  /* 0xff80000025b47808 */ /* 0x000fc40004000000 */
[C---:B------:R-:W-:Y:S02]  /*72d0*/  ISETP.GE.AND P4, PT, R8.reuse, R53, PT ;  /* 0x000000350800720c */ /* 0x040fe40003f86270 */
[-C--:B------:R-:W-:Y:S02]  /*72e0*/  ISETP.GE.AND P3, PT, R8, R54.reuse, PT ;  /* 0x000000360800720c */ /* 0x080fe40003f66270 */
[C---:B------:R-:W-:Y:S01]  /*72f0*/  ISETP.GE.AND P6, PT, R3.reuse, R55, PT ;  /* 0x000000370300720c */ /* 0x040fe20003fc6270 */
[----:B------:R-:W-:Y:S01]  /*7300*/  HMMA.16816.F32 R32, R4, R32, R188 ;  /* 0x000000200420723c */ /* 0x000fe200000018bc */
[C---:B------:R-:W-:Y:S02]  /*7310*/  ISETP.GE.AND P2, PT, R3.reuse, R53, PT ;  /* 0x000000350300720c */ /* 0x040fe40003f46270 */
[----:B------:R-:W-:Y:S02]  /*7320*/  ISETP.GE.AND P0, PT, R3, R54, PT ;  /* 0x000000360300720c */ /* 0x000fe40003f06270 */
[----:B------:R-:W-:-:S02]  /*7330*/  IADD3 R8, R0, 0x18, RZ ;  /* 0x0000001800087810 */ /* 0x000fc40007ffe0ff */
[----:B------:R-:W-:Y:S02]  /*7340*/  IADD3 R3, R0, 0x19, RZ ;  /* 0x0000001900037810 */ /* 0x000fe40007ffe0ff */
[----:B------:R-:W-:Y:S02]  /*7350*/  FSEL R182, R39, -INF , !P6 ;  /* 0xff80000027b67808 */ /* 0x000fe40007000000 */
[----:B------:R-:W-:Y:S01]  /*7360*/  FSEL R201, R46, -INF , !P3 ;  /* 0xff8000002ec97808 */ /* 0x000fe20005800000 */
[----:B------:R-:W-:Y:S01]  /*7370*/  HMMA.16816.F32 R36, R4, R22, R184 ;  /* 0x000000160424723c */ /* 0x000fe200000018b8 */
[----:B------:R-:W-:Y:S02]  /*7380*/  FSEL R196, R47, -INF , !P0 ;  /* 0xff8000002fc47808 */ /* 0x000fe40004000000 */
[C---:B------:R-:W-:Y:S02]  /*7390*/  ISETP.GE.AND P6, PT, R8.reuse, R52, PT ;  /* 0x000000340800720c */ /* 0x040fe40003fc6270 */
[----:B------:R-:W-:-:S02]  /*73a0*/  ISETP.GE.AND P3, PT, R8, R55, PT ;  /* 0x000000370800720c */ /* 0x000fc40003f66270 */
[----:B------:R-:W-:Y:S02]  /*73b0*/  ISETP.GE.AND P0, PT, R3, R52, PT ;  /* 0x000000340300720c */ /* 0x000fe40003f06270 */
[----:B------:R-:W-:Y:S02]  /*73c0*/  FSEL R179, R44, -INF , !P4 ;  /* 0xff8000002cb37808 */ /* 0x000fe40006000000 */
[----:B------:R-:W-:Y:S02]  /*73d0*/  FSEL R200, R45, -INF , !P2 ;  /* 0xff8000002dc87808 */ /* 0x000fe40005000000 */
[----:B------:R-:W-:Y:S01]  /*73e0*/  FSEL R58, R24, -INF , !P6 ;  /* 0xff800000183a7808 */ /* 0x000fe20007000000 */
[----:B------:R-:W-:Y:S01]  /*73f0*/  HMMA.16816.F32 R44, R12, R22, R212 ;  /* 0x000000160c2c723c */ /* 0x000fe200000018d4 */
[----:B------:R-:W-:Y:S02]  /*7400*/  FSEL R178, R26, -INF , !P3 ;  /* 0xff8000001ab27808 */ /* 0x000fe40005800000 */
[----:B------:R-:W-:-:S02]  /*7410*/  FSEL R57, R25, -INF , !P0 ;  /* 0xff80000019397808 */ /* 0x000fc40004000000 */
[C---:B------:R-:W-:Y:S02]  /*7420*/  ISETP.GE.AND P4, PT, R8.reuse, R53, PT ;  /* 0x000000350800720c */ /* 0x040fe40003f86270 */
[-C--:B------:R-:W-:Y:S01]  /*7430*/  ISETP.GE.AND P2, PT, R8, R54.reuse, PT ;  /* 0x000000360800720c */ /* 0x080fe20003f46270 */
[C---:B--2---:R-:W-:Y:S01]  /*7440*/  HMMA.16816.F32 R20, R4.reuse, R16, R192 ;  /* 0x000000100414723c */ /* 0x044fe200000018c0 */
[C---:B------:R-:W-:Y:S02]  /*7450*/  ISETP.GE.AND P6, PT, R3.reuse, R55, PT ;  /* 0x000000370300720c */ /* 0x040fe40003fc6270 */
[C---:B------:R-:W-:Y:S02]  /*7460*/  ISETP.GE.AND P3, PT, R3.reuse, R53, PT ;  /* 0x000000350300720c */ /* 0x040fe40003f66270 */
[----:B------:R-:W-:Y:S02]  /*7470*/  ISETP.GE.AND P0, PT, R3, R54, PT ;  /* 0x000000360300720c */ /* 0x000fe40003f06270 */
[C---:B------:R-:W-:Y:S01]  /*7480*/  IADD3 R8, R0.reuse, 0x20, RZ ;  /* 0x0000002000087810 */ /* 0x040fe20007ffe0ff */
[----:B------:R-:W-:Y:S01]  /*7490*/  HMMA.16816.F32 R4, R4, R18, R172 ;  /* 0x000000120404723c */ /* 0x000fe200000018ac */
[----:B------:R-:W-:-:S02]  /*74a0*/  IADD3 R3, R0, 0x21, RZ ;  /* 0x0000002100037810 */ /* 0x000fc40007ffe0ff */
[----:B------:R-:W-:Y:S02]  /*74b0*/  FSEL R59, R27, -INF , !P6 ;  /* 0xff8000001b3b7808 */ /* 0x000fe40007000000 */
[----:B------:R-:W-:Y:S02]  /*74c0*/  FSEL R50, R50, -INF , !P2 ;  /* 0xff80000032327808 */ /* 0x000fe40005000000 */
[----:B------:R-:W-:Y:S01]  /*74d0*/  FSEL R51, R51, -INF , !P0 ;  /* 0xff80000033337808 */ /* 0x000fe20004000000 */
[----:B------:R-:W-:Y:S01]  /*74e0*/  HMMA.16816.F32 R24, R12, R16, R224 ;  /* 0x000000100c18723c */ /* 0x000fe200000018e0 */
[CC--:B------:R-:W-:Y:S02]  /*74f0*/  ISETP.GE.AND P6, PT, R8.reuse, R52.reuse, PT ;  /* 0x000000340800720c */ /* 0x0c0fe40003fc6270 */
[----:B------:R-:W-:Y:S02]  /*7500*/  ISETP.GE.AND P2, PT, R8, R55, PT ;  /* 0x000000370800720c */ /* 0x000fe40003f46270 */
[----:B------:R-:W-:-:S02]  /*7510*/  ISETP.GE.AND P0, PT, R3, R52, PT ;  /* 0x000000340300720c */ /* 0x000fc40003f06270 */
[----:B------:R-:W-:Y:S01]  /*7520*/  FSEL R48, R48, -INF , !P4 ;  /* 0xff80000030307808 */ /* 0x000fe20006000000 */
[----:B------:R-:W-:Y:S01]  /*7530*/  HMMA.16816.F32 R12, R12, R18, R228 ;  /* 0x000000120c0c723c */ /* 0x000fe200000018e4 */
[----:B------:R-:W-:Y:S02]  /*7540*/  FSEL R49, R49, -INF , !P3 ;  /* 0xff80000031317808 */ /* 0x000fe40005800000 */
[----:B------:R-:W-:Y:S02]  /*7550*/  FSEL R184, R28, -INF , !P6 ;  /* 0xff8000001cb87808 */ /* 0x000fe40007000000 */
[----:B------:R-:W-:Y:S02]  /*7560*/  FSEL R197, R30, -INF , !P2 ;  /* 0xff8000001ec57808 */ /* 0x000fe40005000000 */
[----:B------:R-:W-:Y:S02]  /*7570*/  FSEL R187, R29, -INF , !P0 ;  /* 0xff8000001dbb7808 */ /* 0x000fe40004000000 */
[----:B------:R-:W-:-:S02]  /*7580*/  ISETP.GE.AND P4, PT, R8, R53, PT ;  /* 0x000000350800720c */ /* 0x000fc40003f86270 */
[-C--:B------:R-:W-:Y:S02]  /*7590*/  ISETP.GE.AND P3, PT, R8, R54.reuse, PT ;  /* 0x000000360800720c */ /* 0x080fe40003f66270 */
[C---:B------:R-:W-:Y:S02]  /*75a0*/  ISETP.GE.AND P6, PT, R3.reuse, R55, PT ;  /* 0x000000370300720c */ /* 0x040fe40003fc6270 */
[C---:B------:R-:W-:Y:S02]  /*75b0*/  ISETP.GE.AND P2, PT, R3.reuse, R53, PT ;  /* 0x000000350300720c */ /* 0x040fe40003f46270 */
[----:B------:R-:W-:Y:S02]  /*75c0*/  ISETP.GE.AND P0, PT, R3, R54, PT ;  /* 0x000000360300720c */ /* 0x000fe40003f06270 */
[C---:B------:R-:W-:Y:S02]  /*75d0*/  IADD3 R8, R0.reuse, 0x28, RZ ;  /* 0x0000002800087810 */ /* 0x040fe40007ffe0ff */
[----:B------:R-:W-:-:S02]  /*75e0*/  IADD3 R3, R0, 0x29, RZ ;  /* 0x0000002900037810 */ /* 0x000fc40007ffe0ff */
[----:B------:R-:W-:Y:S02]  /*75f0*/  FSEL R198, R31, -INF , !P6 ;  /* 0xff8000001fc67808 */ /* 0x000fe40007000000 */
[----:B------:R-:W-:Y:S02]  /*7600*/  FSEL R202, R42, -INF , !P3 ;  /* 0xff8000002aca7808 */ /* 0x000fe40005800000 */
[----:B------:R-:W-:Y:S02]  /*7610*/  FSEL R199, R43, -INF , !P0 ;  /* 0xff8000002bc77808 */ /* 0x000fe40004000000 */
[CC--:B------:R-:W-:Y:S02]  /*7620*/  ISETP.GE.AND P6, PT, R8.reuse, R52.reuse, PT ;  /* 0x000000340800720c */ /* 0x0c0fe40003fc6270 */
[----:B------:R-:W-:Y:S02]  /*7630*/  ISETP.GE.AND P3, PT, R8, R55, PT ;  /* 0x000000370800720c */ /* 0x000fe40003f66270 */
[----:B------:R-:W-:-:S02]  /*7640*/  ISETP.GE.AND P0, PT, R3, R52, PT ;  /* 0x000000340300720c */ /* 0x000fc40003f06270 */
        /* <DEDUP_REMOVED lines=11> */
[----:B------:R-:W-:-:S02]  /*7700*/  ISETP.GE.AND P0, PT, R3, R54, PT ;  /* 0x000000360300720c */ /* 0x000fc40003f06270 */
[----:B------:R-:W-:Y:S02]  /*7710*/  FSEL R194, R41, -INF , !P2 ;  /* 0xff80000029c27808 */ /* 0x000fe40005000000 */
[----:B------:R-:W-:Y:S02]  /*7720*/  FSEL R207, R27, -INF , !P0 ;  /* 0xff8000001bcf7808 */ /* 0x000fe40004000000 */
[----:B------:R-:W-:Y:S02]  /*7730*/  ISETP.GE.AND P0, PT, R0, R52, PT ;  /* 0x000000340000720c */ /* 0x000fe40003f06270 */
[C---:B------:R-:W-:Y:S02]  /*7740*/  ISETP.GE.AND P4, PT, R8.reuse, R53, PT ;  /* 0x000000350800720c */ /* 0x040fe40003f86270 */
[----:B------:R-:W-:Y:S02]  /*7750*/  ISETP.GE.AND P2, PT, R8, R54, PT ;  /* 0x000000360800720c */ /* 0x000fe40003f46270 */
[----:B------:R-:W-:-:S02]  /*7760*/  IADD3 R8, R0, 0x30, RZ ;  /* 0x0000003000087810 */ /* 0x000fc40007ffe0ff */
[----:B------:R-:W-:Y:S02]  /*7770*/  FSEL R17, R32, -INF , !P0 ;  /* 0xff80000020117808 */ /* 0x000fe40004000000 */
[----:B------:R-:W-:Y:S02]  /*7780*/  FSEL R188, R39, -INF , !P6 ;  /* 0xff80000027bc7808 */ /* 0x000fe40007000000 */
[----:B------:R-:W-:Y:S02]  /*7790*/  FSEL R191, R46, -INF , !P2 ;  /* 0xff8000002ebf7808 */ /* 0x000fe40005000000 */
[----:B------:R-:W-:Y:S02]  /*77a0*/  ISETP.GE.AND P0, PT, R0, R54, PT ;  /* 0x000000360000720c */ /* 0x000fe40003f06270 */
[C---:B------:R-:W-:Y:S02]  /*77b0*/  ISETP.GE.AND P6, PT, R8.reuse, R52, PT ;  /* 0x000000340800720c */ /* 0x040fe40003fc6270 */
        /* <DEDUP_REMOVED lines=9> */
[----:B------:R-:W-:Y:S02]  /*7850*/  IADD3 R3, R0, 0x38, RZ ;  /* 0x0000003800037810 */ /* 0x000fe40007ffe0ff */
[----:B------:R-:W-:Y:S02]  /*7860*/  FSEL R189, R44, -INF , !P4 ;  /* 0xff8000002cbd7808 */ /* 0x000fe40006000000 */
[----:B------:R-:W-:Y:S02]  /*7870*/  FSEL R208, R26, -INF , !P3 ;  /* 0xff8000001ad07808 */ /* 0x000fe40005800000 */
[----:B------:R-:W-:-:S02]  /*7880*/  FSEL R205, R25, -INF , !P2 ;  /* 0xff80000019cd7808 */ /* 0x000fc40005000000 */
[----:B------:R-:W-:Y:S02]  /*7890*/  FSEL R18, R33, -INF , !P5 ;  /* 0xff80000021127808 */ /* 0x000fe40006800000 */
[----:B------:R-:W-:Y:S02]  /*78a0*/  FSEL R20, R35, -INF , !P1 ;  /* 0xff80000023147808 */ /* 0x000fe40004800000 */
[-C--:B------:R-:W-:Y:S02]  /*78b0*/  ISETP.GE.AND P4, PT, R8, R53.reuse, PT ;  /* 0x000000350800720c */ /* 0x080fe40003f86270 */
[C---:B------:R-:W-:Y:S02]  /*78c0*/  ISETP.GE.AND P3, PT, R3.reuse, R53, PT ;  /* 0x000000350300720c */ /* 0x040fe40003f66270 */
[----:B------:R-:W-:Y:S02]  /*78d0*/  ISETP.GE.AND P2, PT, R3, R54, PT ;  /* 0x000000360300720c */ /* 0x000fe40003f46270 */
[----:B------:R-:W-:-:S02]  /*78e0*/  ISETP.GE.AND P5, PT, R0, R55, PT ;  /* 0x000000370000720c */ /* 0x000fc40003fa6270 */
[C---:B------:R-:W-:Y:S02]  /*78f0*/  ISETP.GE.AND P1, PT, R0.reuse, R53, PT ;  /* 0x000000350000720c */ /* 0x040fe40003f26270 */
[----:B------:R-:W-:Y:S02]  /*7900*/  IADD3 R0, R0, 0x39, RZ ;  /* 0x0000003900007810 */ /* 0x000fe40007ffe0ff */
[----:B------:R-:W-:Y:S02]  /*7910*/  FSEL R225, R23, -INF , !P6 ;  /* 0xff80000017e17808 */ /* 0x000fe40007000000 */
[----:B------:R-:W-:Y:S02]  /*7920*/  FSEL R206, R24, -INF , !P4 ;  /* 0xff80000018ce7808 */ /* 0x000fe40006000000 */
[----:B------:R-:W-:Y:S02]  /*7930*/  FSEL R19, R34, -INF , !P5 ;  /* 0xff80000022137808 */ /* 0x000fe40006800000 */
[----:B------:R-:W-:-:S02]  /*7940*/  FSEL R204, R12, -INF , !P3 ;  /* 0xff8000000ccc7808 */ /* 0x000fc40005800000 */
[----:B------:R-:W-:Y:S02]  /*7950*/  FSEL R210, R14, -INF , !P2 ;  /* 0xff8000000ed27808 */ /* 0x000fe40005000000 */
[----:B------:R-:W-:Y:S02]  /*7960*/  FSEL R21, R60, -INF , !P1 ;  /* 0xff8000003c157808 */ /* 0x000fe40004800000 */
[CC--:B------:R-:W-:Y:S02]  /*7970*/  ISETP.GE.AND P6, PT, R3.reuse, R52.reuse, PT ;  /* 0x000000340300720c */ /* 0x0c0fe40003fc6270 */
[-C--:B------:R-:W-:Y:S02]  /*7980*/  ISETP.GE.AND P4, PT, R3, R55.reuse, PT ;  /* 0x000000370300720c */ /* 0x080fe40003f86270 */
[C---:B------:R-:W-:Y:S02]  /*7990*/  ISETP.GE.AND P5, PT, R0.reuse, R52, PT ;  /* 0x000000340000720c */ /* 0x040fe40003fa6270 */
        /* <DEDUP_REMOVED lines=10> */
[----:B------:R-:W2:Y:S04]  /*7a40*/  LDL.64 R236, [R1+0x18] ;  /* 0x0000180001ec7983 */ /* 0x000ea80000100a00 */
[----:B------:R-:W3:Y:S01]  /*7a50*/  LDL.64 R238, [R1+0x10] ;  /* 0x0000100001ee7983 */ /* 0x000ee20000100a00 */
[----:B------:R-:W-:Y:S02]  /*7a60*/  UIADD3 UR31, UR28, -0x3, URZ ;  /* 0xfffffffd1c1f7890 */ /* 0x000fe4000fffe03f */
[----:B------:R-:W-:-:S02]  /*7a70*/  ULDC.64 UR4, c[0x0][0x198] ;  /* 0x0000660000047ab9 */ /* 0x000fc40000000a00 */
[----:B------:R-:W-:Y:S02]  /*7a80*/  USHF.R.S32.HI UR30, URZ, 0x1f, UR31 ;  /* 0x0000001f3f1e7899 */ /* 0x000fe4000801141f */
[----:B------:R-:W-:Y:S02]  /*7a90*/  UIMAD.WIDE.U32 UR32, UR31, UR4, URZ ;  /* 0x000000041f2072a5 */ /* 0x000fe4000f8e003f */
[----:B------:R-:W-:-:S04]  /*7aa0*/  UIMAD UR30, UR30, UR4, URZ ;  /* 0x000000041e1e72a4 */ /* 0x000fc8000f8e023f */
[----:B------:R-:W-:Y:S01]  /*7ab0*/  UIMAD UR5, UR31, UR5, UR30 ;  /* 0x000000051f0572a4 */ /* 0x000fe2000f8e021e */
[----:B------:R-:W-:Y:S02]  /*7ac0*/  IMAD.U32 R0, RZ, RZ, UR32 ;  /* 0x00000020ff007e24 */ /* 0x000fe4000f8e00ff */
[----:B------:R-:W-:Y:S01]  /*7ad0*/  IMAD.U32 R5, RZ, RZ, UR32 ;  /* 0x00000020ff057e24 */ /* 0x000fe2000f8e00ff */
[----:B------:R-:W-:-:S06]  /*7ae0*/  UIADD3 UR5, UR33, UR5, URZ ;  /* 0x0000000521057290 */ /* 0x000fcc000fffe03f */
[----:B------:R-:W-:Y:S01]  /*7af0*/  IMAD.U32 R3, RZ, RZ, UR5 ;  /* 0x00000005ff037e24 */ /* 0x000fe2000f8e00ff */
[----:B--2---:R-:W-:-:S04]  /*7b00*/  LEA R0, P0, R0, R236, 0x6 ;  /* 0x000000ec00007211 */ /* 0x004fc800078030ff */
[----:B------:R-:W-:Y:S02]  /*7b10*/  LEA R4, P1, R0, c[0x0][0x168], 0x1 ;  /* 0x00005a0000047a11 */ /* 0x000fe400078208ff */
[----:B---3--:R-:W-:Y:S02]  /*7b20*/  LEA.HI.X R3, R5, R239, R3, 0x6, P0 ;  /* 0x000000ef05037211 */ /* 0x008fe400000f3403 */
        /* <DEDUP_REMOVED lines=13> */
.L_x_340:
[----:B------:R-:W2:Y:S04]  /*7c00*/  LDL R0, [R1+0x40] ;  /* 0x0000400001007983 */ /* 0x000ea80000100800 */
[----:B------:R-:W3:Y:S04]  /*7c10*/  LDL R3, [R1+0x50] ;  /* 0x0000500001037983 */ /* 0x000ee80000100800 */
[----:B------:R-:W4:Y:S04]  /*7c20*/  LDL R8, [R1] ;  /* 0x0000000001087983 */ /* 0x000f280000100800 */
[----:B-1----:R-:W5:Y:S04]  /*7c30*/  LDL R4, [R1+0x4] ;  /* 0x0000040001047983 */ /* 0x002f680000100800 */
[----:B------:R-:W5:Y:S01]  /*7c40*/  LDL.LU R7, [R1+0x8] ;  /* 0x0000080001077983 */ /* 0x000f620000300800 */
[----:B------:R-:W-:Y:S01]  /*7c50*/  USHF.L.U32 UR4, UR29, 0x1, URZ ;  /* 0x000000011d047899 */ /* 0x000fe2000800063f */
[----:B------:R-:W-:-:S02]  /*7c60*/  FMNMX.FTZ R6, R136, R17, !PT ;  /* 0x0000001188067209 */ /* 0x000fc40007810000 */
[----:B------:R-:W-:Y:S01]  /*7c70*/  FMNMX.FTZ R9, R135, R19, !PT ;  /* 0x0000001387097209 */ /* 0x000fe20007810000 */
[----:B--2---:R-:W-:-:S04]  /*7c80*/  IMAD.WIDE.U32 R172, R0, -0x2daee0ad, RZ ;  /* 0xd2511f5300ac7825 */ /* 0x004fc800078e00ff */
[----:B------:R-:W-:Y:S02]  /*7c90*/  IMAD.U32 R0, RZ, RZ, UR27 ;  /* 0x0000001bff007e24 */ /* 0x000fe4000f8e00ff */
[----:B---3--:R-:W-:-:S03]  /*7ca0*/  IMAD.WIDE.U32 R226, R3, -0x326172a9, RZ ;  /* 0xcd9e8d5703e27825 */ /* 0x008fc600078e00ff */
[----:B------:R-:W-:Y:S02]  /*7cb0*/  LOP3.LUT R0, R173, UR4, R0, 0x96, !PT ;  /* 0x00000004ad007c12 */ /* 0x000fe4000f8e9600 */
[----:B----4-:R-:W-:Y:S01]  /*7cc0*/  LOP3.LUT R3, R227, R8, RZ, 0x3c, !PT ;  /* 0x00000008e3037212 */ /* 0x010fe200078e3cff */
[----:B-----5:R-:W-:-:S04]  /*7cd0*/  IMAD.WIDE.U32 R174, R4, -0x326172a9, RZ ;  /* 0xcd9e8d5704ae7825 */ /* 0x020fc800078e00ff */
[----:B------:R-:W-:-:S04]  /*7ce0*/  IMAD.WIDE.U32 R4, R0, -0x326172a9, RZ ;  /* 0xcd9e8d5700047825 */ /* 0x000fc800078e00ff */
[----:B------:R-:W-:Y:S01]  /*7cf0*/  IMAD.WIDE.U32 R42, R3, -0x2daee0ad, RZ ;  /* 0xd2511f53032a7825 */ /* 0x000fe200078e00ff */
[----:B------:R-:W-:Y:S02]  /*7d00*/  FMNMX.FTZ R3, R18, R6, !PT ;  /* 0x0000000612037209 */ /* 0x000fe40007810000 */
[----:B------:R-:W-:Y:S02]  /*7d10*/  LOP3.LUT R0, R175, R8, RZ, 0x3c, !PT ;  /* 0x00000008af007212 */ /* 0x000fe400078e3cff */
[----:B------:R-:W-:Y:S02]  /*7d20*/  LOP3.LUT R6, R5, UR15, R174, 0x96, !PT ;  /* 0x0000000f05067c12 */ /* 0x000fe4000f8e96ae */
[----:B------:R-:W-:Y:S02]  /*7d30*/  LOP3.LUT R10, R249, UR13, R4, 0x96, !PT ;  /* 0x0000000df90a7c12 */ /* 0x000fe4000f8e9604 */
[----:B------:R-:W-:Y:S01]  /*7d40*/  LOP3.LUT R8, R43, UR14, R172, 0x96, !PT ;  /* 0x0000000e2b087c12 */ /* 0x000fe2000f8e96ac */
[----:B------:R-:W-:Y:S01]  /*7d50*/  IMAD.MOV.U32 R25, RZ, RZ, R7 ;  /* 0x000000ffff197224 */ /* 0x000fe200078e0007 */
[----:B------:R-:W-:Y:S01]  /*7d60*/  FMNMX.FTZ R3, R61, R3, !PT ;  /* 0x000000033d037209 */ /* 0x000fe20007810000 */
[----:B------:R-:W-:-:S02]  /*7d70*/  IMAD R43, R0, -0x2daee0ad, RZ ;  /* 0xd2511f53002b7824 */ /* 0x000fc400078e02ff */
[----:B------:R-:W-:Y:S01]  /*7d80*/  IMAD.WIDE.U32 R6, R6, -0x2daee0ad, RZ ;  /* 0xd2511f5306067825 */ /* 0x000fe200078e00ff */
[----:B------:R-:W-:-:S03]  /*7d90*/  FMNMX.FTZ R0, R63, R3, !PT ;  /* 0x000000033f007209 */ /* 0x000fc60007810000 */
[----:B------:R-:W-:-:S04]  /*7da0*/  IMAD.WIDE.U32 R10, R10, -0x2daee0ad, RZ ;  /* 0xd2511f530a0a7825 */ /* 0x000fc800078e00ff */
[----:B------:R-:W-:Y:S01]  /*7db0*/  IMAD.WIDE.U32 R40, R8, -0x326172a9, RZ ;  /* 0xcd9e8d5708287825 */ /* 0x000fe200078e00ff */
[----:B------:R-:W-:Y:S02]  /*7dc0*/  LOP3.LUT R7, R7, UR12, R43, 0x96, !PT ;  /* 0x0000000c07077c12 */ /* 0x000fe4000f8e962b */
[----:B------:R-:W-:Y:S02]  /*7dd0*/  LOP3.LUT R14, R11, UR10, R6, 0x96, !PT ;  /* 0x0000000a0b0e7c12 */ /* 0x000fe4000f8e9606 */
[----:B------:R-:W-:Y:S02]  /*7de0*/  LOP3.LUT R5, R5, UR15, R226, 0x96, !PT ;  /* 0x0000000f05057c12 */ /* 0x000fe4000f8e96e2 */
[----:B------:R-:W-:Y:S02]  /*7df0*/  LOP3.LUT R8, R41, UR13, R4, 0x96, !PT ;  /* 0x0000000d29087c12 */ /* 0x000fe4000f8e9604 */
[----:B------:R-:W-:Y:S01]  /*7e00*/  FMNMX.FTZ R0, R181, R0, !PT ;  /* 0x00000000b5007209 */ /* 0x000fe20007810000 */
[----:B------:R-:W-:Y:S01]  /*7e10*/  IMAD.WIDE.U32 R6, R7, -0x326172a9, RZ ;  /* 0xcd9e8d5707067825 */ /* 0x000fe200078e00ff */
[----:B------:R-:W-:-:S02]  /*7e20*/  FMNMX.FTZ R3, R20, R9, !PT ;  /* 0x0000000914037209 */ /* 0x000fc40007810000 */
[----:B------:R-:W-:Y:S01]  /*7e30*/  FMNMX.FTZ R0, R180, R0, !PT ;  /* 0x00000000b4007209 */ /* 0x000fe20007810000 */
[----:B------:R-:W-:-:S04]  /*7e40*/  IMAD.WIDE.U32 R14, R14, -0x326172a9, RZ ;  /* 0xcd9e8d570e0e7825 */ /* 0x000fc800078e00ff */
[----:B------:R-:W-:Y:S01]  /*7e50*/  IMAD.WIDE.U32 R4, R5, -0x2daee0ad, RZ ;  /* 0xd2511f5305047825 */ /* 0x000fe200078e00ff */
[----:B------:R-:W-:-:S03]  /*7e60*/  FMNMX.FTZ R0, R58, R0, !PT ;  /* 0x000000003a007209 */ /* 0x000fc60007810000 */
[----:B------:R-:W-:Y:S01]  /*7e70*/  IMAD.WIDE.U32 R8, R8, -0x2daee0ad, RZ ;  /* 0xd2511f5308087825 */ /* 0x000fe200078e00ff */
[----:B------:R-:W-:-:S04]  /*7e80*/  LOP3.LUT R11, R15, UR9, R6, 0x96, !PT ;  /* 0x000000090f0b7c12 */ /* 0x000fc8000f8e9606 */
[----:B------:R-:W-:Y:S02]  /*7e90*/  LOP3.LUT R15, R9, UR10, R4, 0x96, !PT ;  /* 0x0000000a090f7c12 */ /* 0x000fe4000f8e9604 */
[----:B------:R-:W-:Y:S02]  /*7ea0*/  FMNMX.FTZ R9, R132, R3, !PT ;  /* 0x0000000384097209 */ /* 0x000fe40007810000 */
[----:B------:R-:W-:Y:S02]  /*7eb0*/  FMNMX.FTZ R3, R57, R0, !PT ;  /* 0x0000000039037209 */ /* 0x000fe40007810000 */
[----:B------:R-:W-:Y:S02]  /*7ec0*/  LOP3.LUT R5, R5, UR12, R42, 0x96, !PT ;  /* 0x0000000c05057c12 */ /* 0x000fe4000f8e962a */
[----:B------:R-:W-:Y:S02]  /*7ed0*/  FMNMX.FTZ R3, R184, R3, !PT ;  /* 0x00000003b8037209 */ /* 0x000fe40007810000 */
[----:B------:R-:W-:Y:S01]  /*7ee0*/  LOP3.LUT R7, R7, UR11, R248, 0x96, !PT ;  /* 0x0000000b07077c12 */ /* 0x000fe2000f8e96f8 */
[----:B------:R-:W-:Y:S01]  /*7ef0*/  IMAD.WIDE.U32 R4, R5, -0x326172a9, RZ ;  /* 0xcd9e8d5705047825 */ /* 0x000fe200078e00ff */
[----:B------:R-:W-:-:S02]  /*7f00*/  FMNMX.FTZ R3, R187, R3, !PT ;  /* 0x00000003bb037209 */ /* 0x000fc40007810000 */
[----:B------:R-:W-:Y:S01]  /*7f10*/  FMNMX.FTZ R0, R133, R9, !PT ;  /* 0x0000000985007209 */ /* 0x000fe20007810000 */
[----:B------:R-:W-:Y:S01]  /*7f20*/  IMAD.WIDE.U32 R6, R7, -0x2daee0ad, RZ ;  /* 0xd2511f5307067825 */ /* 0x000fe200078e00ff */
[----:B------:R-:W-:Y:S02]  /*7f30*/  FMNMX.FTZ R3, R185, R3, !PT ;  /* 0x00000003b9037209 */ /* 0x000fe40007810000 */
[----:B------:R-:W-:Y:S01]  /*7f40*/  LOP3.LUT R12, R5, UR11, R40, 0x96, !PT ;  /* 0x0000000b050c7c12 */ /* 0x000fe2000f8e9628 */
[----:B------:R-:W-:Y:S01]  /*7f50*/  IMAD.WIDE.U32 R38, R11, -0x2daee0ad, RZ ;  /* 0xd2511f530b267825 */ /* 0x000fe200078e00ff */
[----:B------:R-:W-:Y:S02]  /*7f60*/  FMNMX.FTZ R0, R183, R0, !PT ;  /* 0x00000000b7007209 */ /* 0x000fe40007810000 */
[----:B------:R-:W-:Y:S01]  /*7f70*/  FMNMX.FTZ R3, R186, R3, !PT ;  /* 0x00000003ba037209 */ /* 0x000fe20007810000 */
[----:B------:R-:W-:Y:S01]  /*7f80*/  IMAD.WIDE.U32 R12, R12, -0x2daee0ad, RZ ;  /* 0xd2511f530c0c7825 */ /* 0x000fe200078e00ff */
[----:B------:R-:W-:-:S02]  /*7f90*/  LOP3.LUT R16, R39, UR6, R6, 0x96, !PT ;  /* 0x0000000627107c12 */ /* 0x000fc4000f8e9606 */
[----:B------:R-:W-:Y:S02]  /*7fa0*/  FMNMX.FTZ R5, R134, R21, !PT ;  /* 0x0000001586057209 */ /* 0x000fe40007810000 */
[----:B------:R-:W-:Y:S01]  /*7fb0*/  LOP3.LUT R7, R7, UR8, R10, 0x96, !PT ;  /* 0x0000000807077c12 */ /* 0x000fe2000f8e960a */
[----:B------:R-:W-:Y:S01]  /*7fc0*/  IMAD.WIDE.U32 R10, R15, -0x326172a9, RZ ;  /* 0xcd9e8d570f0a7825 */ /* 0x000fe200078e00ff */
[----:B------:R-:W-:Y:S02]  /*7fd0*/  FMNMX.FTZ R6, R182, R0, !PT ;  /* 0x00000000b6067209 */ /* 0x000fe40007810000 */
[----:B------:R-:W-:Y:S02]  /*7fe0*/  FMNMX.FTZ R3, R215, R3, !PT ;  /* 0x00000003d7037209 */ /* 0x000fe40007810000 */
[----:B------:R-:W-:Y:S02]  /*7ff0*/  FMNMX.FTZ R0, R176, R5, !PT ;  /* 0x00000005b0007209 */ /* 0x000fe40007810000 */
[----:B------:R-:W-:-:S02]  /*8000*/  FMNMX.FTZ R5, R178, R6, !PT ;  /* 0x00000006b2057209 */ /* 0x000fc40007810000 */
[----:B------:R-:W-:Y:S02]  /*8010*/  LOP3.LUT R15, R13, UR8, R8, 0x96, !PT ;  /* 0x000000080d0f7c12 */ /* 0x000fe4000f8e9608 */
[----:B------:R-:W-:Y:S02]  /*8020*/  FMNMX.FTZ R3, R223, R3, !PT ;  /* 0x00000003df037209 */ /* 0x000fe40007810000 */
[----:B------:R-:W-:Y:S02]  /*8030*/  LOP3.LUT R13, R11, UR9, R4, 0x96, !PT ;  /* 0x000000090b0d7c12 */ /* 0x000fe4000f8e9604 */
[----:B------:R-:W-:Y:S02]  /*8040*/  FMNMX.FTZ R4, R137, R0, !PT ;  /* 0x0000000089047209 */ /* 0x000fe40007810000 */
[----:B------:R-:W-:Y:S01]  /*8050*/  FMNMX.FTZ R0, R59, R5, !PT ;  /* 0x000000053b007209 */ /* 0x000fe20007810000 */
[----:B------:R-:W-:Y:S01]  /*8060*/  IMAD.WIDE.U32 R6, R7, -0x326172a9, RZ ;  /* 0xcd9e8d5707067825 */ /* 0x000fe200078e00ff */
[----:B------:R-:W-:-:S02]  /*8070*/  FMNMX.FTZ R8, R211, R3, !PT ;  /* 0x00000003d3087209 */ /* 0x000fc40007810000 */
[----:B------:R-:W-:Y:S02]  /*8080*/  FMNMX.FTZ R11, R138, R4, !PT ;  /* 0x000000048a0b7209 */ /* 0x000fe40007810000 */
[----:B------:R-:W-:Y:S02]  /*8090*/  FMNMX.FTZ R9, R197, R0, !PT ;  /* 0x00000000c5097209 */ /* 0x000fe40007810000 */
[----:B------:R-:W-:Y:S02]  /*80a0*/  FMNMX.FTZ R8, R212, R8, !PT ;  /* 0x00000008d4087209 */ /* 0x000fe40007810000 */
[----:B------:R-:W-:Y:S02]  /*80b0*/  LOP3.LUT R39, R7, UR7, R14, 0x96, !PT ;  /* 0x0000000707277c12 */ /* 0x000fe4000f8e960e */
[----:B------:R-:W-:Y:S01]  /*80c0*/  FMNMX.FTZ R0, R179, R11, !PT ;  /* 0x0000000bb3007209 */ /* 0x000fe20007810000 */
[----:B------:R-:W-:Y:S01]  /*80d0*/  IMAD.WIDE.U32 R4, R16, -0x326172a9, RZ ;  /* 0xcd9e8d5710047825 */ /* 0x000fe200078e00ff */
[----:B------:R-:W-:Y:S01]  /*80e0*/  FMNMX.FTZ R7, R198, R9, !PT ;  /* 0x00000009c6077209 */ /* 0x000fe20007810000 */
[----:B------:R-:W1:Y:S01]  /*80f0*/  SHFL.BFLY PT, R16, R8, 0x2, 0x1f ;  /* 0x0c401f0008107f89 */ /* 0x000e6200000e0000 */
[----:B------:R-:W-:-:S02]  /*8100*/  FMNMX.FTZ R11, R200, R0, !PT ;  /* 0x00000000c80b7209 */ /* 0x000fc40007810000 */
[----:B------:R-:W-:Y:S01]  /*8110*/  FMNMX.FTZ R0, R192, R7, !PT ;  /* 0x00000007c0007209 */ /* 0x000fe20007810000 */
[----:B------:R-:W-:Y:S01]  /*8120*/  IMAD.WIDE.U32 R36, R13, -0x2daee0ad, RZ ;  /* 0xd2511f530d247825 */ /* 0x000fe200078e00ff */
[----:B------:R-:W-:Y:S02]  /*8130*/  LOP3.LUT R3, R5, UR17, R6, 0x96, !PT ;  /* 0x0000001105037c12 */ /* 0x000fe4000f8e9606 */
[----:B------:R-:W-:Y:S01]  /*8140*/  FMNMX.FTZ R0, R188, R0, !PT ;  /* 0x00000000bc007209 */ /* 0x000fe20007810000 */
[----:B------:R-:W-:Y:S01]  /*8150*/  IMAD.WIDE.U32 R6, R15, -0x326172a9, RZ ;  /* 0xcd9e8d570f067825 */ /* 0x000fe200078e00ff */
[C---:B------:R-:W-:Y:S02]  /*8160*/  LOP3.LUT R9, R4.reuse, 0xffff, RZ, 0xc0, !PT ;  /* 0x0000ffff04097812 */ /* 0x040fe400078ec0ff */
[----:B------:R-:W-:Y:S02]  /*8170*/  LOP3.LUT R15, R4, 0xff, RZ, 0xc0, !PT ;  /* 0x000000ff040f7812 */ /* 0x000fe400078ec0ff */
[----:B------:R-:W-:-:S02]  /*8180*/  SHF.R.U32.HI R13, RZ, 0x10, R4 ;  /* 0x00000010ff0d7819 */ /* 0x000fc40000011604 */
[----:B------:R-:W-:Y:S02]  /*8190*/  SHF.R.U32.HI R14, RZ, 0x18, R4 ;  /* 0x00000018ff0e7819 */ /* 0x000fe40000011604 */
[----:B------:R-:W-:Y:S02]  /*81a0*/  FMNMX.FTZ R0, R224, R0, !PT ;  /* 0x00000000e0007209 */ /* 0x000fe40007810000 */
[----:B------:R-:W-:Y:S02]  /*81b0*/  FMNMX.FTZ R4, R48, R11, !PT ;  /* 0x0000000b30047209 */ /* 0x000fe40007810000 */
[----:B------:R-:W-:Y:S02]  /*81c0*/  LOP3.LUT R5, R37, UR6, R12, 0x96, !PT ;  /* 0x0000000625057c12 */ /* 0x000fe4000f8e960c */
[----:B------:R-:W-:Y:S02]  /*81d0*/  LOP3.LUT R37, R7, UR7, R10, 0x96, !PT ;  /* 0x0000000707257c12 */ /* 0x000fe4000f8e960a */
[----:B------:R-:W-:-:S02]  /*81e0*/  FMNMX.FTZ R0, R225, R0, !PT ;  /* 0x00000000e1007209 */ /* 0x000fc40007810000 */
[----:B------:R-:W-:Y:S01]  /*81f0*/  FMNMX.FTZ R7, R49, R4, !PT ;  /* 0x0000000431077209 */ /* 0x000fe20007810000 */
[----:B------:R-:W-:Y:S01]  /*8200*/  IMAD.WIDE.U32 R4, R5, -0x326172a9, RZ ;  /* 0xcd9e8d5705047825 */ /* 0x000fe200078e00ff */
[----:B------:R-:W-:Y:S02]  /*8210*/  SHF.R.U32.HI R9, RZ, 0x8, R9 ;  /* 0x00000008ff097819 */ /* 0x000fe40000011609 */
[----:B------:R-:W-:Y:S02]  /*8220*/  FMNMX.FTZ R0, R213, R0, !PT ;  /* 0x00000000d5007209 */ /* 0x000fe40007810000 */
[----:B------:R-:W-:Y:S02]  /*8230*/  FMNMX.FTZ R10, R193, R7, !PT ;  /* 0x00000007c10a7209 */ /* 0x000fe40007810000 */
[----:B------:R-:W-:Y:S02]  /*8240*/  PRMT R24, R15, 0x5410, R9 ;  /* 0x000054100f187816 */ /* 0x000fe40000000009 */
[----:B------:R-:W-:-:S02]  /*8250*/  FMNMX.FTZ R7, R214, R0, !PT ;  /* 0x00000000d6077209 */ /* 0x000fc40007810000 */
[----:B------:R-:W-:Y:S02]  /*8260*/  LOP3.LUT R11, R13, 0xff, RZ, 0xc0, !PT ;  /* 0x000000ff0d0b7812 */ /* 0x000fe400078ec0ff */
[----:B------:R-:W-:Y:S02]  /*8270*/  LOP3.LUT R0, R5, UR17, R6, 0x96, !PT ;  /* 0x0000001105007c12 */ /* 0x000fe4000f8e9606 */
[----:B------:R-:W-:Y:S02]  /*8280*/  FMNMX.FTZ R9, R2, R62, !PT ;  /* 0x0000003e02097209 */ /* 0x000fe40007810000 */
[----:B------:R-:W-:Y:S02]  /*8290*/  FMNMX.FTZ R10, R194, R10, !PT ;  /* 0x0000000ac20a7209 */ /* 0x000fe40007810000 */
[----:B-1----:R-:W-:Y:S02]  /*82a0*/  FMNMX.FTZ R6, R8, R16, !PT ;  /* 0x0000001008067209 */ /* 0x002fe40007810000 */
[----:B------:R-:W-:-:S02]  /*82b0*/  FMNMX.FTZ R8, R177, R9, !PT ;  /* 0x00000009b1087209 */ /* 0x000fc40007810000 */
[----:B------:R-:W-:Y:S02]  /*82c0*/  PRMT R23, R11, 0x5410, R14 ;  /* 0x000054100b177816 */ /* 0x000fe4000000000e */
[----:B------:R-:W-:Y:S01]  /*82d0*/  FMNMX.FTZ R9, R189, R10, !PT ;  /* 0x0000000abd097209 */ /* 0x000fe20007810000 */
[----:B------:R-:W1:Y:S01]  /*82e0*/  SHFL.BFLY PT, R11, R7, 0x2, 0x1f ;  /* 0x0c401f00070b7f89 */ /* 0x000e6200000e0000 */
[----:B------:R-:W-:-:S03]  /*82f0*/  LOP3.LUT R12, R4, 0xffff, RZ, 0xc0, !PT ;  /* 0x0000ffff040c7812 */ /* 0x000fc600078ec0ff */
[----:B------:R-:W2:Y:S01]  /*8300*/  SHFL.BFLY PT, R10, R6, 0x1, 0x1f ;  /* 0x0c201f00060a7f89 */ /* 0x000ea200000e0000 */
[----:B------:R-:W-:Y:S02]  /*8310*/  FMNMX.FTZ R5, R139, R8, !PT ;  /* 0x000000088b057209 */ /* 0x000fe40007810000 */
[----:B------:R-:W-:Y:S02]  /*8320*/  FMNMX.FTZ R8, R190, R9, !PT ;  /* 0x00000009be087209 */ /* 0x000fe40007810000 */
[----:B------:R-:W-:Y:S02]  /*8330*/  LOP3.LUT R15, R4, 0xff, RZ, 0xc0, !PT ;  /* 0x000000ff040f7812 */ /* 0x000fe400078ec0ff */
[--C-:B------:R-:W-:Y:S02]  /*8340*/  SHF.R.U32.HI R14, RZ, 0x10, R4.reuse ;  /* 0x00000010ff0e7819 */ /* 0x100fe40000011604 */
[----:B------:R-:W-:Y:S02]  /*8350*/  SHF.R.U32.HI R13, RZ, 0x18, R4 ;  /* 0x00000018ff0d7819 */ /* 0x000fe40000011604 */
[----:B------:R-:W-:-:S02]  /*8360*/  LOP3.LUT R4, R3, 0xffff, RZ, 0xc0, !PT ;  /* 0x0000ffff03047812 */ /* 0x000fc400078ec0ff */
[----:B------:R-:W-:Y:S02]  /*8370*/  FMNMX.FTZ R8, R206, R8, !PT ;  /* 0x00000008ce087209 */ /* 0x000fe40007810000 */
[----:B------:R-:W-:Y:S02]  /*8380*/  FMNMX.FTZ R9, R56, R5, !PT ;  /* 0x0000000538097209 */ /* 0x000fe40007810000 */
[----:B------:R-:W-:Y:S02]  /*8390*/  SHF.R.U32.HI R5, RZ, 0x8, R4 ;  /* 0x00000008ff057819 */ /* 0x000fe40000011604 */
[----:B------:R-:W-:Y:S02]  /*83a0*/  LOP3.LUT R4, R3, 0xff, RZ, 0xc0, !PT ;  /* 0x000000ff03047812 */ /* 0x000fe400078ec0ff */
[----:B------:R-:W-:Y:S02]  /*83b0*/  FMNMX.FTZ R8, R205, R8, !PT ;  /* 0x00000008cd087209 */ /* 0x000fe40007810000 */
[----:B------:R-:W-:-:S02]  /*83c0*/  FMNMX.FTZ R9, R201, R9, !PT ;  /* 0x00000009c9097209 */ /* 0x000fc40007810000 */
[----:B------:R-:W-:Y:S02]  /*83d0*/  PRMT R22, R4, 0x5410, R5 ;  /* 0x0000541004167816 */ /* 0x000fe40000000005 */
[----:B------:R-:W-:Y:S02]  /*83e0*/  FMNMX.FTZ R4, R204, R8, !PT ;  /* 0x00000008cc047209 */ /* 0x000fe40007810000 */
[----:B------:R-:W-:Y:S02]  /*83f0*/  FMNMX.FTZ R9, R196, R9, !PT ;  /* 0x00000009c4097209 */ /* 0x000fe40007810000 */
[----:B------:R-:W-:Y:S02]  /*8400*/  FMNMX.FTZ R4, R203, R4, !PT ;  /* 0x00000004cb047209 */ /* 0x000fe40007810000 */
[----:B------:R-:W-:Y:S02]  /*8410*/  FMNMX.FTZ R9, R50, R9, !PT ;  /* 0x0000000932097209 */ /* 0x000fe40007810000 */
[----:B-1----:R-:W-:-:S02]  /*8420*/  FMNMX.FTZ R5, R7, R11, !PT ;  /* 0x0000000b07057209 */ /* 0x002fc40007810000 */
[----:B--2---:R-:W-:Y:S02]  /*8430*/  FMNMX.FTZ R246, R6, R10, !PT ;  /* 0x0000000a06f67209 */ /* 0x004fe40007810000 */
[--C-:B------:R-:W-:Y:S01]  /*8440*/  SHF.R.U32.HI R7, RZ, 0x10, R3.reuse ;  /* 0x00000010ff077819 */ /* 0x100fe20000011603 */
[----:B------:R-:W1:Y:S01]  /*8450*/  SHFL.BFLY PT, R10, R4, 0x2, 0x1f ;  /* 0x0c401f00040a7f89 */ /* 0x000e6200000e0000 */
[----:B------:R-:W-:Y:S02]  /*8460*/  SHF.R.U32.HI R8, RZ, 0x18, R3 ;  /* 0x00000018ff087819 */ /* 0x000fe40000011603 */
[----:B------:R-:W-:Y:S01]  /*8470*/  FMNMX.FTZ R3, R51, R9, !PT ;  /* 0x0000000933037209 */ /* 0x000fe20007810000 */
[----:B------:R-:W-:Y:S01]  /*8480*/  FMUL.FTZ R34, R246, c[0x0][0x23c] ;  /* 0x00008f00f6227a20 */ /* 0x000fe20000410000 */
[----:B------:R-:W-:Y:S02]  /*8490*/  LOP3.LUT R7, R7, 0xff, RZ, 0xc0, !PT ;  /* 0x000000ff07077812 */ /* 0x000fe400078ec0ff */
[----:B------:R-:W-:-:S02]  /*84a0*/  FMNMX.FTZ R3, R202, R3, !PT ;  /* 0x00000003ca037209 */ /* 0x000fc40007810000 */
[----:B------:R-:W-:Y:S02]  /*84b0*/  FSETP.NEU.FTZ.AND P3, PT, R246, -INF , PT ;  /* 0xff800000f600780b */ /* 0x000fe40003f7d000 */
[----:B------:R-:W-:Y:S02]  /*84c0*/  FMNMX.FTZ R3, R199, R3, !PT ;  /* 0x00000003c7037209 */ /* 0x000fe40007810000 */
[----:B------:R-:W-:Y:S02]  /*84d0*/  PRMT R9, R7, 0x5410, R8 ;  /* 0x0000541007097816 */ /* 0x000fe40000000008 */
[----:B------:R-:W-:Y:S01]  /*84e0*/  FSEL R34, R34, RZ, P3 ;  /* 0x000000ff22227208 */ /* 0x000fe20001800000 */
[----:B------:R-:W2:Y:S01]  /*84f0*/  SHFL.BFLY PT, R8, R5, 0x1, 0x1f ;  /* 0x0c201f0005087f89 */ /* 0x000ea200000e0000 */
[----:B------:R-:W-:-:S03]  /*8500*/  FMNMX.FTZ R3, R191, R3, !PT ;  /* 0x00000003bf037209 */ /* 0x000fc60007810000 */
[----:B------:R-:W-:Y:S01]  /*8510*/  FFMA.FTZ R6, R17, c[0x0][0x23c], -R34 ;  /* 0x00008f0011067a23 */ /* 0x000fe20000010822 */
[----:B------:R-:W-:-:S03]  /*8520*/  FMNMX.FTZ R3, R195, R3, !PT ;  /* 0x00000003c3037209 */ /* 0x000fc60007810000 */
[----:B------:R3:W-:Y:S01]  /*8530*/  MUFU.EX2 R26, R6 ;  /* 0x00000006001a7308 */ /* 0x0007e20000000800 */
[----:B------:R-:W-:Y:S01]  /*8540*/  FFMA.FTZ R7, R18, c[0x0][0x23c], -R34 ;  /* 0x00008f0012077a23 */ /* 0x000fe20000010822 */
[----:B---3--:R-:W-:Y:S02]  /*8550*/  FMNMX.FTZ R6, R208, R3, !PT ;  /* 0x00000003d0067209 */ /* 0x008fe40007810000 */
[----:B-1----:R-:W-:Y:S02]  /*8560*/  FMNMX.FTZ R3, R4, R10, !PT ;  /* 0x0000000a04037209 */ /* 0x002fe40007810000 */
[----:B------:R-:W-:-:S04]  /*8570*/  FMNMX.FTZ R4, R207, R6, !PT ;  /* 0x00000006cf047209 */ /* 0x000fc80007810000 */
[----:B------:R-:W-:Y:S01]  /*8580*/  FMNMX.FTZ R4, R210, R4, !PT ;  /* 0x00000004d2047209 */ /* 0x000fe20007810000 */
[----:B------:R1:W-:Y:S03]  /*8590*/  MUFU.EX2 R231, R7 ;  /* 0x0000000700e77308 */ /* 0x0003e60000000800 */
[----:B------:R-:W-:Y:S02]  /*85a0*/  FMNMX.FTZ R4, R209, R4, !PT ;  /* 0x00000004d1047209 */ /* 0x000fe40007810000 */
[----:B--2---:R-:W-:-:S03]  /*85b0*/  FMNMX.FTZ R245, R5, R8, !PT ;  /* 0x0000000805f57209 */ /* 0x004fc60007810000 */
[----:B------:R-:W-:Y:S01]  /*85c0*/  SHFL.BFLY PT, R8, R4, 0x2, 0x1f ;  /* 0x0c401f0004087f89 */ /* 0x000fe200000e0000 */
[C---:B------:R-:W-:Y:S01]  /*85d0*/  FSETP.NEU.FTZ.AND P2, PT, R245.reuse, -INF , PT ;  /* 0xff800000f500780b */ /* 0x040fe20003f5d000 */
[----:B------:R-:W-:Y:S02]  /*85e0*/  FMUL.FTZ R35, R245, c[0x0][0x23c] ;  /* 0x00008f00f5237a20 */ /* 0x000fe40000410000 */
[----:B-1----:R-:W1:Y:S03]  /*85f0*/  SHFL.BFLY PT, R7, R3, 0x1, 0x1f ;  /* 0x0c201f0003077f89 */ /* 0x002e6600000e0000 */
[----:B------:R-:W-:Y:S01]  /*8600*/  FSEL R35, R35, RZ, P2 ;  /* 0x000000ff23237208 */ /* 0x000fe20001000000 */
[----:B------:R-:W-:-:S04]  /*8610*/  FFMA.FTZ R5, R61, c[0x0][0x23c], -R34 ;  /* 0x00008f003d057a23 */ /* 0x000fc80000010822 */
[----:B------:R-:W-:Y:S01]  /*8620*/  FFMA.FTZ R6, R19, c[0x0][0x23c], -R35 ;  /* 0x00008f0013067a23 */ /* 0x000fe20000010823 */
[----:B------:R2:W-:Y:S08]  /*8630*/  MUFU.EX2 R236, R5 ;  /* 0x0000000500ec7308 */ /* 0x0005f00000000800 */
[----:B------:R3:W-:Y:S01]  /*8640*/  MUFU.EX2 R232, R6 ;  /* 0x0000000600e87308 */ /* 0x0007e20000000800 */
[----:B--2---:R-:W-:Y:S01]  /*8650*/  FFMA.FTZ R5, R63, c[0x0][0x23c], -R34 ;  /* 0x00008f003f057a23 */ /* 0x004fe20000010822 */
[----:B-1----:R-:W-:-:S06]  /*8660*/  FMNMX.FTZ R244, R3, R7, !PT ;  /* 0x0000000703f47209 */ /* 0x002fcc0007810000 */
[----:B------:R1:W2:Y:S01]  /*8670*/  MUFU.EX2 R28, R5 ;  /* 0x00000005001c7308 */ /* 0x0002a20000000800 */
[----:B---3--:R-:W-:Y:S01]  /*8680*/  FFMA.FTZ R6, R20, c[0x0][0x23c], -R35 ;  /* 0x00008f0014067a23 */ /* 0x008fe20000010823 */
[----:B------:R-:W-:-:S06]  /*8690*/  FMNMX.FTZ R3, R4, R8, !PT ;  /* 0x0000000804037209 */ /* 0x000fcc0007810000 */
[----:B------:R3:W-:Y:S01]  /*86a0*/  MUFU.EX2 R237, R6 ;  /* 0x0000000600ed7308 */ /* 0x0007e20000000800 */
[----:B-1----:R-:W-:-:S04]  /*86b0*/  SHF.R.U32.HI R5, RZ, 0x8, R12 ;  /* 0x00000008ff057819 */ /* 0x002fc8000001160c */
[----:B------:R-:W-:Y:S01]  /*86c0*/  PRMT R15, R15, 0x5410, R5 ;  /* 0x000054100f0f7816 */ /* 0x000fe20000000005 */
[----:B---3--:R-:W-:Y:S01]  /*86d0*/  FFMA.FTZ R6, R132, c[0x0][0x23c], -R35 ;  /* 0x00008f0084067a23 */ /* 0x008fe20000010823 */
[----:B------:R-:W-:Y:S01]  /*86e0*/  LOP3.LUT R5, R14, 0xff, RZ, 0xc0, !PT ;  /* 0x000000ff0e057812 */ /* 0x000fe200078ec0ff */
[----:B------:R-:W-:Y:S02]  /*86f0*/  FMUL.FTZ R32, R244, c[0x0][0x23c] ;  /* 0x00008f00f4207a20 */ /* 0x000fe40000410000 */
[----:B------:R1:W3:Y:S01]  /*8700*/  MUFU.EX2 R27, R6 ;  /* 0x00000006001b7308 */ /* 0x0002e20000000800 */
[----:B------:R-:W-:Y:S02]  /*8710*/  PRMT R18, R5, 0x5410, R13 ;  /* 0x0000541005127816 */ /* 0x000fe4000000000d */
[----:B------:R-:W-:Y:S02]  /*8720*/  LOP3.LUT R5, R0, 0xffff, RZ, 0xc0, !PT ;  /* 0x0000ffff00057812 */ /* 0x000fe400078ec0ff */
[----:B------:R-:W-:-:S02]  /*8730*/  FSETP.NEU.FTZ.AND P1, PT, R244, -INF , PT ;  /* 0xff800000f400780b */ /* 0x000fc40003f3d000 */
[----:B------:R-:W-:Y:S02]  /*8740*/  SHF.R.U32.HI R7, RZ, 0x8, R5 ;  /* 0x00000008ff077819 */ /* 0x000fe40000011605 */
[----:B------:R-:W-:Y:S01]  /*8750*/  FSEL R32, R32, RZ, P1 ;  /* 0x000000ff20207208 */ /* 0x000fe20000800000 */
[----:B-1----:R-:W1:Y:S01]  /*8760*/  SHFL.BFLY PT, R6, R3, 0x1, 0x1f ;  /* 0x0c201f0003067f89 */ /* 0x002e6200000e0000 */
[----:B------:R-:W-:Y:S01]  /*8770*/  LOP3.LUT R4, R0, 0xff, RZ, 0xc0, !PT ;  /* 0x000000ff00047812 */ /* 0x000fe200078ec0ff */
[----:B------:R-:W-:-:S03]  /*8780*/  FFMA.FTZ R5, R133, c[0x0][0x23c], -R35 ;  /* 0x00008f0085057a23 */ /* 0x000fc60000010823 */
[----:B------:R-:W-:Y:S01]  /*8790*/  PRMT R17, R4, 0x5410, R7 ;  /* 0x0000541004117816 */ /* 0x000fe20000000007 */
[----:B------:R-:W-:Y:S01]  /*87a0*/  FFMA.FTZ R4, R21, c[0x0][0x23c], -R32 ;  /* 0x00008f0015047a23 */ /* 0x000fe20000010820 */
[----:B------:R4:W5:Y:S08]  /*87b0*/  MUFU.EX2 R239, R5 ;  /* 0x0000000500ef7308 */ /* 0x0009700000000800 */
[----:B------:R1:W-:Y:S01]  /*87c0*/  MUFU.EX2 R228, R4 ;  /* 0x0000000400e47308 */ /* 0x0003e20000000800 */
[----:B----4-:R-:W-:-:S02]  /*87d0*/  SHF.R.U32.HI R5, RZ, 0x10, R0 ;  /* 0x00000010ff057819 */ /* 0x010fc40000011600 */
[----:B-1----:R-:W-:Y:S02]  /*87e0*/  SHF.R.U32.HI R4, RZ, 0x18, R0 ;  /* 0x00000018ff047819 */ /* 0x002fe40000011600 */
[----:B------:R-:W-:Y:S01]  /*87f0*/  LOP3.LUT R0, R5, 0xff, RZ, 0xc0, !PT ;  /* 0x000000ff05007812 */ /* 0x000fe200078ec0ff */
[----:B------:R-:W-:Y:S02]  /*8800*/  FFMA.FTZ R5, R176, c[0x0][0x23c], -R32 ;  /* 0x00008f00b0057a23 */ /* 0x000fe40000010820 */
[----:B------:R-:W1:Y:S01]  /*8810*/  LDC.U8 R176, c[0x0][0x2d8] ;  /* 0x0000b600ffb07b82 */ /* 0x000e620000000000 */
[----:B------:R-:W-:Y:S02]  /*8820*/  FMNMX.FTZ R235, R3, R6, !PT ;  /* 0x0000000603eb7209 */ /* 0x000fe40007810000 */
[----:B------:R-:W-:Y:S01]  /*8830*/  PRMT R16, R0, 0x5410, R4 ;  /* 0x0000541000107816 */ /* 0x000fe20000000004 */
[----:B------:R-:W-:Y:S01]  /*8840*/  FFMA.FTZ R0, R137, c[0x0][0x23c], -R32 ;  /* 0x00008f0089007a23 */ /* 0x000fe20000010820 */
[C---:B------:R-:W-:Y:S01]  /*8850*/  FSETP.NEU.FTZ.AND P0, PT, R235.reuse, -INF , PT ;  /* 0xff800000eb00780b */ /* 0x040fe20003f1d000 */
[----:B------:R-:W-:-:S02]  /*8860*/  FMUL.FTZ R33, R235, c[0x0][0x23c] ;  /* 0x00008f00eb217a20 */ /* 0x000fc40000410000 */
[----:B------:R4:W1:Y:S03]  /*8870*/  MUFU.EX2 R4, R0 ;  /* 0x0000000000047308 */ /* 0x0008660000000800 */
[----:B------:R-:W-:Y:S01]  /*8880*/  FSEL R33, R33, RZ, P0 ;  /* 0x000000ff21217208 */ /* 0x000fe20000000000 */
[----:B--2---:R-:W-:Y:S02]  /*8890*/  IMAD.MOV.U32 R137, RZ, RZ, R28 ;  /* 0x000000ffff897224 */ /* 0x004fe400078e001c */
[----:B------:R-:W-:Y:S01]  /*88a0*/  FFMA.FTZ R3, R138, c[0x0][0x23c], -R32 ;  /* 0x00008f008a037a23 */ /* 0x000fe20000010820 */
[----:B------:R-:W-:Y:S01]  /*88b0*/  LDSM.16.MT88.4 R28, [R216+0xb000] ;  /* 0x00b00000d81c783b */ /* 0x000fe20000004200 */
[----:B----4-:R-:W-:-:S05]  /*88c0*/  FSEL R0, R246, RZ, P3 ;  /* 0x000000fff6007208 */ /* 0x010fca0001800000 */
[----:B------:R-:W-:Y:S02]  /*88d0*/  FADD.FTZ R6, R136, -R0 ;  /* 0x8000000088067221 */ /* 0x000fe40000010000 */
[----:B------:R-:W-:Y:S01]  /*88e0*/  FFMA.FTZ R0, R62, c[0x0][0x23c], -R33 ;  /* 0x00008f003e007a23 */ /* 0x000fe20000010821 */
[----:B-1----:R-:W-:-:S03]  /*88f0*/  PRMT R176, R176, 0x7054, R176 ;  /* 0x00007054b0b07816 */ /* 0x002fc600000000b0 */
[----:B------:R1:W-:Y:S01]  /*8900*/  MUFU.EX2 R229, R0 ;  /* 0x0000000000e57308 */ /* 0x0003e20000000800 */
[----:B---3--:R-:W-:Y:S01]  /*8910*/  IMAD.MOV.U32 R136, RZ, RZ, R27 ;  /* 0x000000ffff887224 */ /* 0x008fe200078e001b */
[--C-:B------:R-:W-:Y:S02]  /*8920*/  HSET2.LE.AND R10, R24, R176.reuse, PT ;  /* 0x000000b0180a7233 */ /* 0x100fe40003803000 */
[----:B------:R-:W-:-:S04]  /*8930*/  HSET2.LE.AND R11, R23, R176, PT ;  /* 0x000000b0170b7233 */ /* 0x000fc80003803000 */
[----:B------:R2:W3:Y:S01]  /*8940*/  MUFU.EX2 R233, R3 ;  /* 0x0000000300e97308 */ /* 0x0004e20000000800 */
[----:B-1----:R-:W-:-:S07]  /*8950*/  FFMA.FTZ R0, R177, c[0x0][0x23c], -R33 ;  /* 0x00008f00b1007a23 */ /* 0x002fce0000010821 */
[----:B------:R1:W-:Y:S01]  /*8960*/  MUFU.EX2 R234, R0 ;  /* 0x0000000000ea7308 */ /* 0x0003e20000000800 */
[----:B--2---:R-:W-:Y:S01]  /*8970*/  FSEL R3, R245, RZ, P2 ;  /* 0x000000fff5037208 */ /* 0x004fe20001000000 */
[----:B------:R-:W-:-:S06]  /*8980*/  IMAD.MOV.U32 R177, RZ, RZ, R26 ;  /* 0x000000ffffb17224 */ /* 0x000fcc00078e001a */
[----:B------:R2:W-:Y:S01]  /*8990*/  MUFU.EX2 R238, R5 ;  /* 0x0000000500ee7308 */ /* 0x0005e20000000800 */
[----:B-1----:R-:W-:-:S04]  /*89a0*/  F2FP.PACK_AB R0, R137, R236 ;  /* 0x000000ec8900723e */ /* 0x002fc800000000ff */
[----:B------:R-:W-:Y:S02]  /*89b0*/  LOP3.LUT R10, R10, R0, RZ, 0xc0, !PT ;  /* 0x000000000a0a7212 */ /* 0x000fe400078ec0ff */
[----:B-----5:R-:W-:Y:S01]  /*89c0*/  F2FP.PACK_AB R0, R239, R136 ;  /* 0x00000088ef00723e */ /* 0x020fe200000000ff */
[----:B--2---:R-:W-:Y:S01]  /*89d0*/  FADD.FTZ R5, R135, -R3 ;  /* 0x8000000387057221 */ /* 0x004fe20000010000 */
[----:B------:R-:W-:Y:S01]  /*89e0*/  FSEL R3, R235, RZ, P0 ;  /* 0x000000ffeb037208 */ /* 0x000fe20000000000 */
[--C-:B------:R-:W-:Y:S01]  /*89f0*/  HSET2.LE.AND R8, R22, R176.reuse, PT ;  /* 0x000000b016087233 */ /* 0x100fe20003803000 */
[----:B------:R-:W-:Y:S01]  /*8a00*/  LOP3.LUT R11, R11, R0, RZ, 0xc0, !PT ;  /* 0x000000000b0b7212 */ /* 0x000fe200078ec0ff */
[----:B------:R-:W-:Y:S01]  /*8a10*/  HSET2.LE.AND R9, R9, R176, PT ;  /* 0x000000b009097233 */ /* 0x000fe20003803000 */
[----:B------:R-:W-:Y:S01]  /*8a20*/  F2FP.PACK_AB R0, R231, R177 ;  /* 0x000000b1e700723e */ /* 0x000fe200000000ff */
[----:B------:R-:W-:Y:S01]  /*8a30*/  FADD.FTZ R3, R2, -R3 ;  /* 0x8000000302037221 */ /* 0x000fe20000010000 */
[----:B------:R-:W-:Y:S01]  /*8a40*/  LDSM.16.MT88.4 R20, [R216+0xa000] ;  /* 0x00a00000d814783b */ /* 0x000fe20000004200 */
[----:B------:R-:W-:Y:S01]  /*8a50*/  FFMA.FTZ R2, R139, c[0x0][0x23c], -R33 ;  /* 0x00008f008b027a23 */ /* 0x000fe20000010821 */
[----:B------:R-:W-:-:S02]  /*8a60*/  LOP3.LUT R8, R8, R0, RZ, 0xc0, !PT ;  /* 0x0000000008087212 */ /* 0x000fc400078ec0ff */
[----:B------:R-:W-:Y:S01]  /*8a70*/  F2FP.PACK_AB R0, R237, R232 ;  /* 0x000000e8ed00723e */ /* 0x000fe200000000ff */
[----:B------:R1:W-:Y:S03]  /*8a80*/  MUFU.EX2 R247, R2 ;  /* 0x0000000200f77308 */ /* 0x0003e60000000800 */
[----:B------:R-:W-:Y:S01]  /*8a90*/  LOP3.LUT R9, R9, R0, RZ, 0xc0, !PT ;  /* 0x0000000009097212 */ /* 0x000fe200078ec0ff */
[----:B------:R-:W-:Y:S02]  /*8aa0*/  HSET2.LE.AND R0, R15, R176, PT ;  /* 0x000000b00f007233 */ /* 0x000fe40003803000 */
[----:B------:R-:W2:Y:S01]  /*8ab0*/  LDSM.16.MT88.4 R12, [R216+0x9000] ;  /* 0x00900000d80c783b */ /* 0x000ea20000004200 */
[----:B------:R-:W-:Y:S01]  /*8ac0*/  IMAD.MOV.U32 R138, RZ, RZ, R4 ;  /* 0x000000ffff8a7224 */ /* 0x000fe200078e0004 */
[----:B------:R-:W-:Y:S01]  /*8ad0*/  FSEL R4, R244, RZ, P1 ;  /* 0x000000fff4047208 */ /* 0x000fe20000800000 */
[----:B-1----:R-:W-:-:S04]  /*8ae0*/  FFMA.FTZ R2, R56, c[0x0][0x23c], -R33 ;  /* 0x00008f0038027a23 */ /* 0x002fc80000010821 */
[----:B------:R3:W1:Y:S01]  /*8af0*/  MUFU.EX2 R243, R2 ;  /* 0x0000000200f37308 */ /* 0x0006620000000800 */
[----:B------:R-:W-:Y:S02]  /*8b00*/  FADD.FTZ R4, R134, -R4 ;  /* 0x8000000486047221 */ /* 0x000fe40000010000 */
[----:B------:R-:W-:Y:S02]  /*8b10*/  FMUL.FTZ R6, R6, c[0x0][0x23c] ;  /* 0x00008f0006067a20 */ /* 0x000fe40000410000 */
[----:B------:R-:W-:Y:S02]  /*8b20*/  FMUL.FTZ R5, R5, c[0x0][0x23c] ;  /* 0x00008f0005057a20 */ /* 0x000fe40000410000 */
[----:B------:R-:W-:Y:S01]  /*8b30*/  FMUL.FTZ R4, R4, c[0x0][0x23c] ;  /* 0x00008f0004047a20 */ /* 0x000fe20000410000 */
[----:B------:R4:W5:Y:S01]  /*8b40*/  MUFU.EX2 R132, R6 ;  /* 0x0000000600847308 */ /* 0x0009620000000800 */
[----:B------:R-:W-:Y:S01]  /*8b50*/  FMUL.FTZ R3, R3, c[0x0][0x23c] ;  /* 0x00008f0003037a20 */ /* 0x000fe20000410000 */
[----:B---3--:R-:W-:-:S06]  /*8b60*/  F2FP.PACK_AB R2, R233, R138 ;  /* 0x0000008ae902723e */ /* 0x008fcc00000000ff */
[----:B------:R-:W3:Y:S01]  /*8b70*/  MUFU.EX2 R133, R5 ;  /* 0x0000000500857308 */ /* 0x000ee20000000800 */
[----:B----4-:R-:W-:Y:S01]  /*8b80*/  LOP3.LUT R6, R0, R2, RZ, 0xc0, !PT ;  /* 0x0000000200067212 */ /* 0x010fe200078ec0ff */
[----:B------:R-:W-:-:S06]  /*8b90*/  HSET2.LE.AND R0, R18, R176, PT ;  /* 0x000000b012007233 */ /* 0x000fcc0003803000 */
[----:B------:R4:W2:Y:S01]  /*8ba0*/  MUFU.EX2 R135, R4 ;  /* 0x0000000400877308 */ /* 0x0008a20000000800 */
[----:B-1----:R-:W-:-:S07]  /*8bb0*/  F2FP.PACK_AB R2, R243, R247 ;  /* 0x000000f7f302723e */ /* 0x002fce00000000ff */
[----:B------:R-:W1:Y:S01]  /*8bc0*/  MUFU.EX2 R134, R3 ;  /* 0x0000000300867308 */ /* 0x000e620000000800 */
[----:B------:R-:W-:Y:S01]  /*8bd0*/  LOP3.LUT R7, R0, R2, RZ, 0xc0, !PT ;  /* 0x0000000200077212 */ /* 0x000fe200078ec0ff */
[----:B------:R-:W-:Y:S01]  /*8be0*/  HSET2.LE.AND R0, R17, R176, PT ;  /* 0x000000b011007233 */ /* 0x000fe20003803000 */
[----:B------:R-:W-:-:S04]  /*8bf0*/  F2FP.PACK_AB R2, R238, R228 ;  /* 0x000000e4ee02723e */ /* 0x000fc800000000ff */
[----:B----4-:R-:W-:Y:S01]  /*8c00*/  LOP3.LUT R4, R0, R2, RZ, 0xc0, !PT ;  /* 0x0000000200047212 */ /* 0x010fe200078ec0ff */
[----:B------:R-:W-:Y:S01]  /*8c10*/  HSET2.LE.AND R2, R16, R176, PT ;  /* 0x000000b010027233 */ /* 0x000fe20003803000 */
[----:B------:R-:W-:Y:S01]  /*8c20*/  F2FP.PACK_AB R0, R234, R229 ;  /* 0x000000e5ea00723e */ /* 0x000fe200000000ff */
[-C--:B-----5:R-:W-:Y:S01]  /*8c30*/  FMUL.FTZ R140, R140, R132.reuse ;  /* 0x000000848c8c7220 */ /* 0x0a0fe20000410000 */
[----:B------:R-:W-:Y:S01]  /*8c40*/  LDSM.16.MT88.4 R16, [R218+0x9000] ;  /* 0x00900000da10783b */ /* 0x000fe20000004200 */
[----:B------:R-:W-:Y:S01]  /*8c50*/  FMUL.FTZ R141, R141, R132 ;  /* 0x000000848d8d7220 */ /* 0x000fe20000410000 */
[----:B------:R-:W-:Y:S01]  /*8c60*/  LOP3.LUT R5, R2, R0, RZ, 0xc0, !PT ;  /* 0x0000000002057212 */ /* 0x000fe200078ec0ff */
[-C--:B---3--:R-:W-:Y:S02]  /*8c70*/  FMUL.FTZ R142, R142, R133.reuse ;  /* 0x000000858e8e7220 */ /* 0x088fe40000410000 */
[----:B------:R-:W-:Y:S02]  /*8c80*/  FMUL.FTZ R143, R143, R133 ;  /* 0x000000858f8f7220 */ /* 0x000fe40000410000 */
[----:B--2---:R-:W-:-:S02]  /*8c90*/  FMUL.FTZ R144, R144, R135 ;  /* 0x0000008790907220 */ /* 0x004fc40000410000 */
[-C--:B------:R-:W-:Y:S02]  /*8ca0*/  FMUL.FTZ R145, R145, R135.reuse ;  /* 0x0000008791917220 */ /* 0x080fe40000410000 */
[-C--:B-1----:R-:W-:Y:S02]  /*8cb0*/  FMUL.FTZ R146, R146, R134.reuse ;  /* 0x0000008692927220 */ /* 0x082fe40000410000 */
[-C--:B------:R-:W-:Y:S02]  /*8cc0*/  FMUL.FTZ R147, R147, R134.reuse ;  /* 0x0000008693937220 */ /* 0x080fe40000410000 */
[-C--:B------:R-:W-:Y:S02]  /*8cd0*/  FMUL.FTZ R148, R148, R135.reuse ;  /* 0x0000008794947220 */ /* 0x080fe40000410000 */
[----:B------:R-:W-:Y:S02]  /*8ce0*/  FMUL.FTZ R149, R149, R135 ;  /* 0x0000008795957220 */ /* 0x000fe40000410000 */
[----:B------:R-:W-:-:S02]  /*8cf0*/  FMUL.FTZ R150, R150, R134 ;  /* 0x0000008696967220 */ /* 0x000fc40000410000 */
[----:B------:R-:W-:Y:S02]  /*8d00*/  FMUL.FTZ R151, R151, R134 ;  /* 0x0000008697977220 */ /* 0x000fe40000410000 */
[-C--:B------:R-:W-:Y:S02]  /*8d10*/  FMUL.FTZ R152, R152, R132.reuse ;  /* 0x0000008498987220 */ /* 0x080fe40000410000 */
[----:B------:R-:W-:Y:S02]  /*8d20*/  FMUL.FTZ R153, R153, R132 ;  /* 0x0000008499997220 */ /* 0x000fe40000410000 */
[-C--:B------:R-:W-:Y:S02]  /*8d30*/  FMUL.FTZ R154, R154, R133.reuse ;  /* 0x000000859a9a7220 */ /* 0x080fe40000410000 */
[----:B------:R-:W-:Y:S01]  /*8d40*/  FMUL.FTZ R155, R155, R133 ;  /* 0x000000859b9b7220 */ /* 0x000fe20000410000 */
[----:B------:R-:W-:Y:S01]  /*8d50*/  HMMA.16816.F32 R44, R8, R12, R140 ;  /* 0x0000000c082c723c */ /* 0x000fe2000000188c */
[----:B------:R-:W-:-:S02]  /*8d60*/  IMAD.MOV.U32 R230, RZ, RZ, R25 ;  /* 0x000000ffffe67224 */ /* 0x000fc400078e0019 */
[----:B------:R-:W-:Y:S05]  /*8d70*/  LDSM.16.MT88.4 R24, [R218+0xa000] ;  /* 0x00a00000da18783b */ /* 0x000fea0000004200 */
[C---:B------:R-:W-:Y:S08]  /*8d80*/  HMMA.16816.F32 R144, R4.reuse, R12, R144 ;  /* 0x0000000c0490723c */ /* 0x040ff00000001890 */
[-C--:B------:R-:W-:Y:S08]  /*8d90*/  HMMA.16816.F32 R148, R4, R14.reuse, R148 ;  /* 0x0000000e0494723c */ /* 0x080ff00000001894 */
[----:B------:R-:W-:Y:S01]  /*8da0*/  HMMA.16816.F32 R152, R8, R14, R152 ;  /* 0x0000000e0898723c */ /* 0x000fe20000001898 */
[----:B------:R-:W1:Y:S01]  /*8db0*/  LDSM.16.MT88.4 R12, [R218+0xb000] ;  /* 0x00b00000da0c783b */ /* 0x000e620000004200 */
[----:B------:R-:W-:-:S02]  /*8dc0*/  FFMA.FTZ R0, R181, c[0x0][0x23c], -R34 ;  /* 0x00008f00b5007a23 */ /* 0x000fc40000010822 */
[----:B------:R-:W-:Y:S02]  /*8dd0*/  IMAD.MOV.U32 R181, RZ, RZ, R237 ;  /* 0x000000ffffb57224 */ /* 0x000fe400078e00ed */
[----:B------:R2:W-:Y:S02]  /*8de0*/  MUFU.EX2 R237, R0 ;  /* 0x0000000000ed7308 */ /* 0x0005e40000000800 */
[----:B--2---:R-:W-:-:S06]  /*8df0*/  FFMA.FTZ R0, R180, c[0x0][0x23c], -R34 ;  /* 0x00008f00b4007a23 */ /* 0x004fcc0000010822 */
[----:B------:R2:W-:Y:S02]  /*8e00*/  MUFU.EX2 R240, R0 ;  /* 0x0000000000f07308 */ /* 0x0005e40000000800 */
[----:B--2---:R-:W-:-:S06]  /*8e10*/  FFMA.FTZ R0, R58, c[0x0][0x23c], -R34 ;  /* 0x00008f003a007a23 */ /* 0x004fcc0000010822 */
[----:B------:R2:W-:Y:S01]  /*8e20*/  MUFU.EX2 R241, R0 ;  /* 0x0000000000f17308 */ /* 0x0005e20000000800 */
[-C--:B------:R-:W-:Y:S02]  /*8e30*/  FMUL.FTZ R164, R164, R132.reuse ;  /* 0x00000084a4a47220 */ /* 0x080fe40000410000 */
[----:B------:R-:W-:Y:S02]  /*8e40*/  FMUL.FTZ R165, R165, R132 ;  /* 0x00000084a5a57220 */ /* 0x000fe40000410000 */
[----:B------:R-:W-:Y:S02]  /*8e50*/  FMUL.FTZ R166, R166, R133 ;  /* 0x00000085a6a67220 */ /* 0x000fe40000410000 */
[----:B--2---:R-:W-:-:S04]  /*8e60*/  FFMA.FTZ R0, R57, c[0x0][0x23c], -R34 ;  /* 0x00008f0039007a23 */ /* 0x004fc80000010822 */
[----:B------:R2:W3:Y:S01]  /*8e70*/  MUFU.EX2 R242, R0 ;  /* 0x0000000000f27308 */ /* 0x0004e20000000800 */
[----:B------:R-:W-:Y:S02]  /*8e80*/  FMUL.FTZ R167, R167, R133 ;  /* 0x00000085a7a77220 */ /* 0x000fe40000410000 */
[-C--:B------:R-:W-:Y:S02]  /*8e90*/  FMUL.FTZ R72, R72, R135.reuse ;  /* 0x0000008748487220 */ /* 0x080fe40000410000 */
[----:B------:R-:W-:Y:S02]  /*8ea0*/  FMUL.FTZ R73, R73, R135 ;  /* 0x0000008749497220 */ /* 0x000fe40000410000 */
[----:B------:R-:W-:Y:S02]  /*8eb0*/  FMUL.FTZ R74, R74, R134 ;  /* 0x000000864a4a7220 */ /* 0x000fe40000410000 */
[----:B--2---:R-:W-:Y:S02]  /*8ec0*/  FFMA.FTZ R0, R183, c[0x0][0x23c], -R35 ;  /* 0x00008f00b7007a23 */ /* 0x004fe40000010823 */
[----:B------:R-:W-:-:S02]  /*8ed0*/  IMAD.MOV.U32 R183, RZ, RZ, R234 ;  /* 0x000000ffffb77224 */ /* 0x000fc400078e00ea */
[----:B------:R2:W-:Y:S01]  /*8ee0*/  MUFU.EX2 R234, R0 ;  /* 0x0000000000ea7308 */ /* 0x0005e20000000800 */
[-C--:B------:R-:W-:Y:S02]  /*8ef0*/  FMUL.FTZ R75, R75, R134.reuse ;  /* 0x000000864b4b7220 */ /* 0x080fe40000410000 */
[-C--:B------:R-:W-:Y:S02]  /*8f00*/  FMUL.FTZ R76, R76, R135.reuse ;  /* 0x000000874c4c7220 */ /* 0x080fe40000410000 */
[-C--:B------:R-:W-:Y:S02]  /*8f10*/  FMUL.FTZ R77, R77, R135.reuse ;  /* 0x000000874d4d7220 */ /* 0x080fe40000410000 */
[----:B------:R-:W-:Y:S02]  /*8f20*/  FMUL.FTZ R88, R88, R135 ;  /* 0x0000008758587220 */ /* 0x000fe40000410000 */
[-C--:B------:R-:W-:Y:S02]  /*8f30*/  FMUL.FTZ R78, R78, R134.reuse ;  /* 0x000000864e4e7220 */ /* 0x080fe40000410000 */
[----:B------:R-:W-:-:S02]  /*8f40*/  FMUL.FTZ R79, R79, R134 ;  /* 0x000000864f4f7220 */ /* 0x000fc40000410000 */
[----:B--2---:R-:W-:Y:S02]  /*8f50*/  FFMA.FTZ R0, R182, c[0x0][0x23c], -R35 ;  /* 0x00008f00b6007a23 */ /* 0x004fe40000010823 */
[----:B------:R-:W-:Y:S02]  /*8f60*/  IMAD.MOV.U32 R182, RZ, RZ, R236 ;  /* 0x000000ffffb67224 */ /* 0x000fe400078e00ec */
[-C--:B------:R-:W-:Y:S01]  /*8f70*/  FMUL.FTZ R89, R89, R135.reuse ;  /* 0x0000008759597220 */ /* 0x080fe20000410000 */
[----:B------:R2:W4:Y:S01]  /*8f80*/  MUFU.EX2 R236, R0 ;  /* 0x0000000000ec7308 */ /* 0x0005220000000800 */
        /* <DEDUP_REMOVED lines=17> */
[----:B------:R-:W-:Y:S02]  /*90a0*/  FMUL.FTZ R163, R163, R134 ;  /* 0x00000086a3a37220 */ /* 0x000fe40000410000 */
        /* <DEDUP_REMOVED lines=12> */
[----:B--2---:R-:W-:Y:S02]  /*9170*/  FFMA.FTZ R0, R178, c[0x0][0x23c], -R35 ;  /* 0x00008f00b2007a23 */ /* 0x004fe40000010823 */
[----:B------:R-:W-:Y:S01]  /*9180*/  FFMA.FTZ R2, R179, c[0x0][0x23c], -R32 ;  /* 0x00008f00b3027a23 */ /* 0x000fe20000010820 */
[----:B-1----:R-:W-:Y:S01]  /*9190*/  HMMA.16816.F32 R64, R8, R12, R164 ;  /* 0x0000000c0840723c */ /* 0x002fe200000018a4 */
        /* <DEDUP_REMOVED lines=32> */
[----:B------:R-:W-:Y:S02]  /*93a0*/  IMAD.MOV.U32 R180, RZ, RZ, R238 ;  /* 0x000000ffffb47224 */ /* 0x000fe400078e00ee */
[-C--:B------:R-:W-:Y:S01]  /*93b0*/  FMUL.FTZ R168, R168, R132.reuse ;  /* 0x00000084a8a87220 */ /* 0x080fe20000410000 */
[----:B------:R1:W-:Y:S01]  /*93c0*/  MUFU.EX2 R238, R0 ;  /* 0x0000000000ee7308 */ /* 0x0003e20000000800 */
[----:B------:R-:W-:Y:S02]  /*93d0*/  FMUL.FTZ R169, R169, R132 ;  /* 0x00000084a9a97220 */ /* 0x000fe40000410000 */
[-C--:B------:R-:W-:Y:S02]  /*93e0*/  FMUL.FTZ R170, R170, R133.reuse ;  /* 0x00000085aaaa7220 */ /* 0x080fe40000410000 */
[----:B------:R-:W-:-:S02]  /*93f0*/  FMUL.FTZ R171, R171, R133 ;  /* 0x00000085abab7220 */ /* 0x000fc40000410000 */
[----:B------:R-:W-:Y:S01]  /*9400*/  IMAD.MOV.U32 R166, RZ, RZ, R233 ;  /* 0x000000ffffa67224 */ /* 0x000fe200078e00e9 */
[----:B------:R-:W-:Y:S01]  /*9410*/  HMMA.16816.F32 R72, R4, R16, R72 ;  /* 0x000000100448723c */ /* 0x000fe20000001848 */
[----:B------:R2:W-:Y:S01]  /*9420*/  MUFU.EX2 R233, R2 ;  /* 0x0000000200e97308 */ /* 0x0005e20000000800 */
[----:B------:R-:W-:Y:S02]  /*9430*/  IMAD.MOV.U32 R165, RZ, RZ, R239 ;  /* 0x000000ffffa57224 */ /* 0x000fe400078e00ef */
[----:B-1----:R-:W-:-:S04]  /*9440*/  FFMA.FTZ R0, R59, c[0x0][0x23c], -R35 ;  /* 0x00008f003b007a23 */ /* 0x002fc80000010823 */
[C---:B------:R-:W-:Y:S01]  /*9450*/  HMMA.16816.F32 R76, R4.reuse, R18, R76 ;  /* 0x00000012044c723c */ /* 0x040fe2000000184c */
[----:B------:R1:W-:Y:S07]  /*9460*/  MUFU.EX2 R239, R0 ;  /* 0x0000000000ef7308 */ /* 0x0003ee0000000800 */
[----:B------:R-:W-:Y:S01]  /*9470*/  HMMA.16816.F32 R88, R4, R20, R88 ;  /* 0x000000140458723c */ /* 0x000fe20000001858 */
[----:B--2---:R-:W-:-:S07]  /*9480*/  IMAD.WIDE.U32 R2, R37, -0x2daee0ad, RZ ;  /* 0xd2511f5325027825 */ /* 0x004fce00078e00ff */
[----:B------:R-:W-:Y:S01]  /*9490*/  HMMA.16816.F32 R92, R4, R22, R92 ;  /* 0x00000016045c723c */ /* 0x000fe2000000185c */
[----:B-1----:R-:W-:-:S07]  /*94a0*/  FFMA.FTZ R0, R200, c[0x0][0x23c], -R32 ;  /* 0x00008f00c8007a23 */ /* 0x002fce0000010820 */
[C---:B------:R-:W-:Y:S08]  /*94b0*/  HMMA.16816.F32 R104, R4.reuse, R24, R104 ;  /* 0x000000180468723c */ /* 0x040ff00000001868 */
[C---:B------:R-:W-:Y:S08]  /*94c0*/  HMMA.16816.F32 R156, R4.reuse, R26, R156 ;  /* 0x0000001a049c723c */ /* 0x040ff0000000189c */
[C---:B------:R-:W-:Y:S08]  /*94d0*/  HMMA.16816.F32 R160, R4.reuse, R28, R160 ;  /* 0x0000001c04a0723c */ /* 0x040ff000000018a0 */
[C---:B------:R-:W-:Y:S08]  /*94e0*/  HMMA.16816.F32 R116, R4.reuse, R30, R116 ;  /* 0x0000001e0474723c */ /* 0x040ff00000001874 */
[C---:B------:R-:W-:Y:S08]  /*94f0*/  HMMA.16816.F32 R124, R4.reuse, R12, R124 ;  /* 0x0000000c047c723c */ /* 0x040ff0000000187c */
[----:B------:R-:W-:Y:S01]  /*9500*/  HMMA.16816.F32 R128, R4, R14, R128 ;  /* 0x0000000e0480723c */ /* 0x000fe20000001880 */
[----:B------:R-:W-:-:S02]  /*9510*/  LOP3.LUT R12, R2, 0xffff, RZ, 0xc0, !PT ;  /* 0x0000ffff020c7812 */ /* 0x000fc400078ec0ff */
[----:B------:R-:W-:-:S04]  /*9520*/  LOP3.LUT R13, R2, 0xff, RZ, 0xc0, !PT ;  /* 0x000000ff020d7812 */ /* 0x000fc800078ec0ff */
[----:B------:R-:W-:Y:S01]  /*9530*/  IMAD.WIDE.U32 R4, R39, -0x2daee0ad, RZ ;  /* 0xd2511f5327047825 */ /* 0x000fe200078e00ff */
[----:B------:R-:W-:Y:S04]  /*9540*/  HMMA.16816.F32 R140, R8, R16, R68 ;  /* 0x00000010088c723c */ /* 0x000fe80000001844 */
[----:B------:R-:W-:-:S04]  /*9550*/  SHF.R.U32.HI R7, RZ, 0x10, R4 ;  /* 0x00000010ff077819 */ /* 0x000fc80000011604 */
[----:B------:R-:W-:Y:S01]  /*9560*/  HMMA.16816.F32 R80, R8, R18, R80 ;  /* 0x000000120850723c */ /* 0x000fe20000001850 */
[----:B------:R-:W-:-:S07]  /*9570*/  LOP3.LUT R6, R5, UR16, R38, 0x96, !PT ;  /* 0x0000001005067c12 */ /* 0x000fce000f8e9626 */
[C---:B------:R-:W-:Y:S08]  /*9580*/  HMMA.16816.F32 R84, R8.reuse, R20, R84 ;  /* 0x000000140854723c */ /* 0x040ff00000001854 */
[C---:B------:R-:W-:Y:S01]  /*9590*/  HMMA.16816.F32 R96, R8.reuse, R22, R96 ;  /* 0x000000160860723c */ /* 0x040fe20000001860 */
[----:B------:R-:W-:Y:S01]  /*95a0*/  IMAD.MOV.U32 R167, RZ, RZ, R232 ;  /* 0x000000ffffa77224 */ /* 0x000fe200078e00e8 */
[----:B------:R-:W1:Y:S06]  /*95b0*/  LDSM.16.MT88.4 R20, [R216+0x9400] ;  /* 0x00940000d814783b */ /* 0x000e6c0000004200 */
[C---:B------:R-:W-:Y:S08]  /*95c0*/  HMMA.16816.F32 R100, R8.reuse, R24, R100 ;  /* 0x000000180864723c */ /* 0x040ff00000001864 */
[C---:B------:R-:W-:Y:S01]  /*95d0*/  HMMA.16816.F32 R108, R8.reuse, R26, R108 ;  /* 0x0000001a086c723c */ /* 0x040fe2000000186c */
[----:B------:R-:W-:Y:S07]  /*95e0*/  LDSM.16.MT88.4 R24, [R218+0xa400] ;  /* 0x00a40000da18783b */ /* 0x000fee0000004200 */
[C---:B------:R-:W-:Y:S08]  /*95f0*/  HMMA.16816.F32 R112, R8.reuse, R28, R112 ;  /* 0x0000001c0870723c */ /* 0x040ff00000001870 */
[C---:B------:R-:W-:Y:S01]  /*9600*/  HMMA.16816.F32 R60, R8.reuse, R30, R120 ;  /* 0x0000001e083c723c */ /* 0x040fe20000001878 */
[----:B------:R-:W-:Y:S07]  /*9610*/  LDSM.16.MT88.4 R28, [R216+0xb400] ;  /* 0x00b40000d81c783b */ /* 0x000fee0000004200 */
[----:B------:R-:W-:Y:S07]  /*9620*/  HMMA.16816.F32 R56, R8, R14, R168 ;  /* 0x0000000e0838723c */ /* 0x000fee00000018a8 */
[----:B------:R-:W-:-:S02]  /*9630*/  SHF.R.U32.HI R10, RZ, 0x10, R2 ;  /* 0x00000010ff0a7819 */ /* 0x000fc40000011602 */
[----:B------:R-:W-:Y:S01]  /*9640*/  SHF.R.U32.HI R11, RZ, 0x18, R2 ;  /* 0x00000018ff0b7819 */ /* 0x000fe20000011602 */
[----:B------:R-:W-:Y:S01]  /*9650*/  FFMA.FTZ R2, R49, c[0x0][0x23c], -R32 ;  /* 0x00008f0031027a23 */ /* 0x000fe20000010820 */
[C---:B------:R-:W-:Y:S01]  /*9660*/  LOP3.LUT R8, R4.reuse, 0xffff, RZ, 0xc0, !PT ;  /* 0x0000ffff04087812 */ /* 0x040fe200078ec0ff */
[----:B------:R-:W-:Y:S01]  /*9670*/  IMAD.MOV.U32 R168, RZ, RZ, R231 ;  /* 0x000000ffffa87224 */ /* 0x000fe200078e00e7 */
[----:B------:R-:W-:Y:S01]  /*9680*/  LOP3.LUT R9, R4, 0xff, RZ, 0xc0, !PT ;  /* 0x000000ff04097812 */ /* 0x000fe200078ec0ff */
[----:B------:R2:W-:Y:S01]  /*9690*/  MUFU.EX2 R231, R0 ;  /* 0x0000000000e77308 */ /* 0x0005e20000000800 */
[----:B------:R-:W-:Y:S01]  /*96a0*/  SHF.R.U32.HI R5, RZ, 0x18, R4 ;  /* 0x00000018ff057819 */ /* 0x000fe20000011604 */
[----:B------:R-:W-:Y:S02]  /*96b0*/  IMAD.MOV.U32 R169, RZ, RZ, R230 ;  /* 0x000000ffffa97224 */ /* 0x000fe400078e00e6 */
[----:B------:R-:W-:-:S04]  /*96c0*/  FFMA.FTZ R4, R48, c[0x0][0x23c], -R32 ;  /* 0x00008f0030047a23 */ /* 0x000fc80000010820 */
[----:B------:R5:W-:Y:S01]  /*96d0*/  MUFU.EX2 R230, R2 ;  /* 0x0000000200e67308 */ /* 0x000be20000000800 */
[----:B------:R-:W-:Y:S02]  /*96e0*/  SHF.R.U32.HI R8, RZ, 0x8, R8 ;  /* 0x00000008ff087819 */ /* 0x000fe40000011608 */
[----:B--2---:R-:W-:Y:S02]  /*96f0*/  LOP3.LUT R0, R3, UR16, R36, 0x96, !PT ;  /* 0x0000001003007c12 */ /* 0x004fe4000f8e9624 */
[----:B------:R-:W-:-:S03]  /*9700*/  LOP3.LUT R3, R7, 0xff, RZ, 0xc0, !PT ;  /* 0x000000ff07037812 */ /* 0x000fc600078ec0ff */
[----:B------:R2:W1:Y:S01]  /*9710*/  MUFU.EX2 R232, R4 ;  /* 0x0000000400e87308 */ /* 0x0004620000000800 */
[----:B-----5:R-:W-:Y:S01]  /*9720*/  LOP3.LUT R2, R10, 0xff, RZ, 0xc0, !PT ;  /* 0x000000ff0a027812 */ /* 0x020fe200078ec0ff */
[----:B------:R-:W-:Y:S01]  /*9730*/  IMAD.MOV.U32 R171, RZ, RZ, R228 ;  /* 0x000000ffffab7224 */ /* 0x000fe200078e00e4 */
[----:B------:R-:W-:Y:S01]  /*9740*/  PRMT R15, R3, 0x5410, R5 ;  /* 0x00005410030f7816 */ /* 0x000fe20000000005 */
[----:B------:R-:W-:Y:S01]  /*9750*/  IMAD.MOV.U32 R170, RZ, RZ, R229 ;  /* 0x000000ffffaa7224 */ /* 0x000fe200078e00e5 */
[----:B------:R-:W-:Y:S01]  /*9760*/  SHF.R.U32.HI R5, RZ, 0x10, R6 ;  /* 0x00000010ff057819 */ /* 0x000fe20000011606 */
[----:B------:R-:W-:Y:S01]  /*9770*/  IMAD.MOV.U32 R48, RZ, RZ, R226 ;  /* 0x000000ffff307224 */ /* 0x000fe200078e00e2 */
[----:B------:R-:W-:Y:S01]  /*9780*/  SHF.R.U32.HI R3, RZ, 0x8, R12 ;  /* 0x00000008ff037819 */ /* 0x000fe2000001160c */
[----:B------:R-:W-:Y:S01]  /*9790*/  IMAD.MOV.U32 R49, RZ, RZ, R227 ;  /* 0x000000ffff317224 */ /* 0x000fe200078e00e3 */
[----:B------:R-:W-:Y:S01]  /*97a0*/  PRMT R16, R2, 0x5410, R11 ;  /* 0x0000541002107816 */ /* 0x000fe2000000000b */
[--C-:B------:R-:W-:Y:S01]  /*97b0*/  FFMA.FTZ R2, R50, c[0x0][0x23c], -R33.reuse ;  /* 0x00008f0032027a23 */ /* 0x100fe20000010821 */
[----:B------:R-:W-:Y:S01]  /*97c0*/  PRMT R14, R9, 0x5410, R8 ;  /* 0x00005410090e7816 */ /* 0x000fe20000000008 */
[----:B--2---:R-:W-:Y:S01]  /*97d0*/  FFMA.FTZ R4, R201, c[0x0][0x23c], -R33 ;  /* 0x00008f00c9047a23 */ /* 0x004fe20000010821 */
[C---:B------:R-:W-:Y:S01]  /*97e0*/  LOP3.LUT R7, R6.reuse, 0xffff, RZ, 0xc0, !PT ;  /* 0x0000ffff06077812 */ /* 0x040fe200078ec0ff */
[----:B------:R2:W-:Y:S01]  /*97f0*/  MUFU.EX2 R229, R2 ;  /* 0x0000000200e57308 */ /* 0x0005e20000000800 */
[----:B------:R-:W-:Y:S01]  /*9800*/  LOP3.LUT R9, R6, 0xff, RZ, 0xc0, !PT ;  /* 0x000000ff06097812 */ /* 0x000fe200078ec0ff */
[----:B------:R-:W-:Y:S01]  /*9810*/  LDSM.16.MT88.4 R36, [R218+0xb400] ;  /* 0x00b40000da24783b */ /* 0x000fe20000004200 */
[----:B------:R-:W-:-:S02]  /*9820*/  SHF.R.U32.HI R8, RZ, 0x18, R6 ;  /* 0x00000018ff087819 */ /* 0x000fc40000011606 */
[----:B------:R-:W-:-:S03]  /*9830*/  PRMT R12, R13, 0x5410, R3 ;  /* 0x000054100d0c7816 */ /* 0x000fc60000000003 */
[----:B------:R5:W-:Y:S01]  /*9840*/  MUFU.EX2 R228, R4 ;  /* 0x0000000400e47308 */ /* 0x000be20000000800 */
[----:B------:R-:W-:Y:S02]  /*9850*/  SHF.R.U32.HI R6, RZ, 0x8, R7 ;  /* 0x00000008ff067819 */ /* 0x000fe40000011607 */
[----:B------:R-:W-:Y:S02]  /*9860*/  LOP3.LUT R3, R0, 0xffff, RZ, 0xc0, !PT ;  /* 0x0000ffff00037812 */ /* 0x000fe400078ec0ff */
[----:B------:R-:W-:Y:S02]  /*9870*/  PRMT R9, R9, 0x5410, R6 ;  /* 0x0000541009097816 */ /* 0x000fe40000000006 */
[--C-:B--2---:R-:W-:Y:S02]  /*9880*/  SHF.R.U32.HI R2, RZ, 0x10, R0.reuse ;  /* 0x00000010ff027819 */ /* 0x104fe40000011600 */
[----:B------:R-:W-:Y:S02]  /*9890*/  SHF.R.U32.HI R6, RZ, 0x18, R0 ;  /* 0x00000018ff067819 */ /* 0x000fe40000011600 */
[----:B-----5:R-:W-:-:S04]  /*98a0*/  LOP3.LUT R4, R5, 0xff, RZ, 0xc0, !PT ;  /* 0x000000ff05047812 */ /* 0x020fc800078ec0ff */
[----:B------:R-:W-:Y:S02]  /*98b0*/  PRMT R8, R4, 0x5410, R8 ;  /* 0x0000541004087816 */ /* 0x000fe40000000008 */
[----:B------:R-:W-:Y:S02]  /*98c0*/  SHF.R.U32.HI R4, RZ, 0x8, R3 ;  /* 0x00000008ff047819 */ /* 0x000fe40000011603 */
[----:B------:R-:W-:Y:S02]  /*98d0*/  LOP3.LUT R3, R2, 0xff, RZ, 0xc0, !PT ;  /* 0x000000ff02037812 */ /* 0x000fe400078ec0ff */
[----:B------:R-:W-:Y:S01]  /*98e0*/  LOP3.LUT R7, R0, 0xff, RZ, 0xc0, !PT ;  /* 0x000000ff00077812 */ /* 0x000fe200078ec0ff */
[----:B------:R-:W-:Y:S01]  /*98f0*/  HSET2.LE.AND R0, R14, R176, PT ;  /* 0x000000b00e007233 */ /* 0x000fe20003803000 */
[----:B------:R-:W-:Y:S01]  /*9900*/  PRMT R14, R3, 0x5410, R6 ;  /* 0x00005410030e7816 */ /* 0x000fe20000000006 */
[----:B------:R-:W-:-:S04]  /*9910*/  FFMA.FTZ R3, R196, c[0x0][0x23c], -R33 ;  /* 0x00008f00c4037a23 */ /* 0x000fc80000010821 */
[----:B------:R2:W5:Y:S01]  /*9920*/  MUFU.EX2 R226, R3 ;  /* 0x0000000300e27308 */ /* 0x0005620000000800 */
[----:B------:R-:W-:Y:S01]  /*9930*/  FFMA.FTZ R5, R51, c[0x0][0x23c], -R33 ;  /* 0x00008f0033057a23 */ /* 0x000fe20000010821 */
[----:B---3--:R-:W-:Y:S01]  /*9940*/  F2FP.PACK_AB R2, R242, R241 ;  /* 0x000000f1f202723e */ /* 0x008fe200000000ff */
[--C-:B------:R-:W-:Y:S01]  /*9950*/  HSET2.LE.AND R12, R12, R176.reuse, PT ;  /* 0x000000b00c0c7233 */ /* 0x100fe20003803000 */
[----:B------:R-:W-:Y:S02]  /*9960*/  PRMT R13, R7, 0x5410, R4 ;  /* 0x00005410070d7816 */ /* 0x000fe40000000004 */
[----:B----4-:R-:W-:Y:S02]  /*9970*/  F2FP.PACK_AB R6, R236, R234 ;  /* 0x000000eaec06723e */ /* 0x010fe400000000ff */
[----:B------:R3:W4:Y:S01]  /*9980*/  MUFU.EX2 R227, R5 ;  /* 0x0000000500e37308 */ /* 0x0007220000000800 */
[----:B-1----:R-:W-:Y:S02]  /*9990*/  F2FP.PACK_AB R7, R230, R232 ;  /* 0x000000e8e607723e */ /* 0x002fe400000000ff */
[----:B------:R-:W-:Y:S01]  /*99a0*/  LOP3.LUT R10, R0, R2, RZ, 0xc0, !PT ;  /* 0x00000002000a7212 */ /* 0x000fe200078ec0ff */
[--C-:B------:R-:W-:Y:S01]  /*99b0*/  HSET2.LE.AND R0, R15, R176.reuse, PT ;  /* 0x000000b00f007233 */ /* 0x100fe20003803000 */
[----:B------:R-:W-:Y:S01]  /*99c0*/  F2FP.PACK_AB R2, R239, R238 ;  /* 0x000000eeef02723e */ /* 0x000fe200000000ff */
[--C-:B--2---:R-:W-:Y:S01]  /*99d0*/  HSET2.LE.AND R3, R9, R176.reuse, PT ;  /* 0x000000b009037233 */ /* 0x104fe20003803000 */
[----:B------:R-:W-:Y:S01]  /*99e0*/  F2FP.PACK_AB R4, R240, R237 ;  /* 0x000000edf004723e */ /* 0x000fe200000000ff */
[----:B---3--:R-:W-:-:S05]  /*99f0*/  HSET2.LE.AND R5, R8, R176, PT ;  /* 0x000000b008057233 */ /* 0x008fca0003803000 */
[----:B------:R-:W-:Y:S01]  /*9a00*/  LOP3.LUT R9, R5, R6, RZ, 0xc0, !PT ;  /* 0x0000000605097212 */ /* 0x000fe200078ec0ff */
[--C-:B------:R-:W-:Y:S01]  /*9a10*/  HSET2.LE.AND R5, R14, R176.reuse, PT ;  /* 0x000000b00e057233 */ /* 0x100fe20003803000 */
[----:B------:R-:W-:Y:S02]  /*9a20*/  LOP3.LUT R6, R12, R7, RZ, 0xc0, !PT ;  /* 0x000000070c067212 */ /* 0x000fe400078ec0ff */
[----:B-----5:R-:W-:Y:S02]  /*9a30*/  F2FP.PACK_AB R12, R226, R228 ;  /* 0x000000e4e20c723e */ /* 0x020fe400000000ff */
[----:B------:R-:W-:Y:S01]  /*9a40*/  LOP3.LUT R11, R0, R2, RZ, 0xc0, !PT ;  /* 0x00000002000b7212 */ /* 0x000fe200078ec0ff */
[--C-:B------:R-:W-:Y:S01]  /*9a50*/  HSET2.LE.AND R0, R16, R176.reuse, PT ;  /* 0x000000b010007233 */ /* 0x100fe20003803000 */
[----:B------:R-:W-:Y:S01]  /*9a60*/  LOP3.LUT R8, R3, R4, RZ, 0xc0, !PT ;  /* 0x0000000403087212 */ /* 0x000fe200078ec0ff */
[----:B------:R-:W-:Y:S01]  /*9a70*/  HSET2.LE.AND R3, R13, R176, PT ;  /* 0x000000b00d037233 */ /* 0x000fe20003803000 */
[----:B------:R-:W-:Y:S01]  /*9a80*/  LOP3.LUT R5, R5, R12, RZ, 0xc0, !PT ;  /* 0x0000000c05057212 */ /* 0x000fe200078ec0ff */
[----:B------:R-:W1:Y:S04]  /*9a90*/  LDSM.16.MT88.4 R16, [R218+0x9400] ;  /* 0x00940000da10783b */ /* 0x000e680000004200 */
[----:B------:R-:W2:Y:S01]  /*9aa0*/  LDSM.16.MT88.4 R12, [R216+0xa400] ;  /* 0x00a40000d80c783b */ /* 0x000ea20000004200 */
[----:B----4-:R-:W-:Y:S01]  /*9ab0*/  F2FP.PACK_AB R2, R227, R229 ;  /* 0x000000e5e302723e */ /* 0x010fe200000000ff */
[----:B------:R-:W-:-:S03]  /*9ac0*/  UIADD3 UR4, UR4, 0x1, URZ ;  /* 0x0000000104047890 */ /* 0x000fc6000fffe03f */
[----:B------:R-:W-:Y:S01]  /*9ad0*/  LOP3.LUT R7, R0, R2, RZ, 0xc0, !PT ;  /* 0x0000000200077212 */ /* 0x000fe200078ec0ff */
[----:B------:R-:W-:Y:S01]  /*9ae0*/  IMAD.U32 R0, RZ, RZ, UR27 ;  /* 0x0000001bff007e24 */ /* 0x000fe2000f8e00ff */
[----:B------:R-:W-:-:S04]  /*9af0*/  F2FP.PACK_AB R4, R231, R233 ;  /* 0x000000e9e704723e */ /* 0x000fc800000000ff */
[----:B------:R-:W-:Y:S02]  /*9b00*/  LOP3.LUT R0, R173, UR4, R0, 0x96, !PT ;  /* 0x00000004ad007c12 */ /* 0x000fe4000f8e9600 */
[----:B------:R-:W-:-:S03]  /*9b10*/  LOP3.LUT R4, R3, R4, RZ, 0xc0, !PT ;  /* 0x0000000403047212 */ /* 0x000fc600078ec0ff */
[----:B------:R-:W-:-:S04]  /*9b20*/  IMAD.WIDE.U32 R2, R0, -0x326172a9, RZ ;  /* 0xcd9e8d5700027825 */ /* 0x000fc800078e00ff */
[----:B------:R-:W-:Y:S01]  /*9b30*/  HMMA.16816.F32 R144, R4, R20, R144 ;  /* 0x000000140490723c */ /* 0x000fe20000001890 */
[----:B------:R-:W-:Y:S01]  /*9b40*/  LOP3.LUT R0, R3, UR15, R174, 0x96, !PT ;  /* 0x0000000f03007c12 */ /* 0x000fe2000f8e96ae */
[----:B------:R-:W-:Y:S02]  /*9b50*/  IMAD.MOV.U32 R179, RZ, RZ, R136 ;  /* 0x000000ffffb37224 */ /* 0x000fe400078e0088 */
[----:B------:R-:W-:-:S04]  /*9b60*/  IMAD.MOV.U32 R178, RZ, RZ, R138 ;  /* 0x000000ffffb27224 */ /* 0x000fc800078e008a */
[----:B------:R-:W-:Y:S01]  /*9b70*/  HMMA.16816.F32 R148, R4, R22, R148 ;  /* 0x000000160494723c */ /* 0x000fe20000001894 */
[----:B------:R-:W-:-:S07]  /*9b80*/  IMAD.MOV.U32 R164, RZ, RZ, R137 ;  /* 0x000000ffffa47224 */ /* 0x000fce00078e0089 */
[C---:B-1----:R-:W-:Y:S08]  /*9b90*/  HMMA.16816.F32 R72, R4.reuse, R16, R72 ;  /* 0x000000100448723c */ /* 0x042ff00000001848 */
        /* <DEDUP_REMOVED lines=10> */
[----:B------:R-:W-:Y:S01]  /*9c40*/  IMAD.WIDE.U32 R4, R0, -0x2daee0ad, RZ ;  /* 0xd2511f5300047825 */ /* 0x000fe200078e00ff */
[----:B------:R-:W-:Y:S01]  /*9c50*/  LOP3.LUT R7, R3, UR15, R48, 0x96, !PT ;  /* 0x0000000f03077c12 */ /* 0x000fe2000f8e9630 */
[----:B------:R-:W-:Y:S01]  /*9c60*/  HMMA.16816.F32 R136, R8, R12, R84 ;  /* 0x0000000c0888723c */ /* 0x000fe20000001854 */
[----:B------:R-:W-:Y:S01]  /*9c70*/  LOP3.LUT R0, R41, UR13, R2, 0x96, !PT ;  /* 0x0000000d29007c12 */ /* 0x000fe2000f8e9602 */
[----:B------:R-:W-:Y:S01]  /*9c80*/  FFMA.FTZ R3, R184, c[0x0][0x23c], -R34 ;  /* 0x00008f00b8037a23 */ /* 0x000fe20000010822 */
[----:B------:R-:W-:-:S04]  /*9c90*/  LOP3.LUT R5, R5, UR12, R43, 0x96, !PT ;  /* 0x0000000c05057c12 */ /* 0x000fc8000f8e962b */
[----:B------:R-:W-:Y:S01]  /*9ca0*/  IMAD.WIDE.U32 R12, R6, -0x2daee0ad, RZ ;  /* 0xd2511f53060c7825 */ /* 0x000fe200078e00ff */
[----:B------:R1:W-:Y:S04]  /*9cb0*/  MUFU.EX2 R201, R3 ;  /* 0x0000000300c97308 */ /* 0x0003e80000000800 */
[----:B------:R-:W-:Y:S01]  /*9cc0*/  LOP3.LUT R13, R13, UR10, R4, 0x96, !PT ;  /* 0x0000000a0d0d7c12 */ /* 0x000fe2000f8e9604 */
[----:B------:R-:W-:Y:S01]  /*9cd0*/  IMAD.WIDE.U32 R4, R5, -0x326172a9, RZ ;  /* 0xcd9e8d5705047825 */ /* 0x000fe200078e00ff */
[----:B------:R-:W-:Y:S03]  /*9ce0*/  HMMA.16816.F32 R68, R8, R20, R44 ;  /* 0x000000140844723c */ /* 0x000fe6000000182c */
[----:B------:R-:W-:-:S04]  /*9cf0*/  IMAD.WIDE.U32 R48, R13, -0x326172a9, RZ ;  /* 0xcd9e8d570d307825 */ /* 0x000fc800078e00ff */
[----:B-1----:R-:W-:-:S04]  /*9d00*/  IMAD.WIDE.U32 R2, R7, -0x2daee0ad, RZ ;  /* 0xd2511f5307027825 */ /* 0x002fc800078e00ff */
[----:B------:R-:W-:Y:S01]  /*9d10*/  IMAD.WIDE.U32 R6, R0, -0x2daee0ad, RZ ;  /* 0xd2511f5300067825 */ /* 0x000fe200078e00ff */
[----:B------:R-:W-:-:S04]  /*9d20*/  LOP3.LUT R3, R3, UR12, R42, 0x96, !PT ;  /* 0x0000000c03037c12 */ /* 0x000fc8000f8e962a */
[----:B------:R-:W-:Y:S01]  /*9d30*/  LOP3.LUT R0, R7, UR10, R2, 0x96, !PT ;  /* 0x0000000a07007c12 */ /* 0x000fe2000f8e9602 */
[----:B------:R-:W-:Y:S01]  /*9d40*/  FFMA.FTZ R7, R185, c[0x0][0x23c], -R34 ;  /* 0x00008f00b9077a23 */ /* 0x000fe20000010822 */
[----:B------:R-:W-:Y:S01]  /*9d50*/  LOP3.LUT R13, R5, UR11, R248, 0x96, !PT ;  /* 0x0000000b050d7c12 */ /* 0x000fe2000f8e96f8 */
[----:B------:R-:W-:Y:S01]  /*9d60*/  IMAD.WIDE.U32 R2, R3, -0x326172a9, RZ ;  /* 0xcd9e8d5703027825 */ /* 0x000fe200078e00ff */
[----:B------:R-:W-:-:S03]  /*9d70*/  LOP3.LUT R5, R49, UR9, R4, 0x96, !PT ;  /* 0x0000000931057c12 */ /* 0x000fc6000f8e9604 */
[----:B------:R-:W-:Y:S01]  /*9d80*/  IMAD.WIDE.U32 R44, R0, -0x326172a9, RZ ;  /* 0xcd9e8d57002c7825 */ /* 0x000fe200078e00ff */
[----:B------:R1:W-:Y:S01]  /*9d90*/  MUFU.EX2 R196, R7 ;  /* 0x0000000700c47308 */ /* 0x0003e20000000800 */
[----:B------:R-:W-:Y:S02]  /*9da0*/  LOP3.LUT R4, R3, UR11, R40, 0x96, !PT ;  /* 0x0000000b03047c12 */ /* 0x000fe4000f8e9628 */
[----:B------:R-:W-:Y:S01]  /*9db0*/  IMAD.WIDE.U32 R50, R5, -0x2daee0ad, RZ ;  /* 0xd2511f5305327825 */ /* 0x000fe200078e00ff */
[----:B------:R-:W-:Y:S03]  /*9dc0*/  HMMA.16816.F32 R96, R8, R14, R96 ;  /* 0x0000000e0860723c */ /* 0x000fe60000001860 */
[----:B------:R-:W-:-:S04]  /*9dd0*/  FFMA.FTZ R0, R186, c[0x0][0x23c], -R34 ;  /* 0x00008f00ba007a23 */ /* 0x000fc80000010822 */
[----:B------:R-:W-:Y:S01]  /*9de0*/  FFMA.FTZ R14, R187, c[0x0][0x23c], -R34 ;  /* 0x00008f00bb0e7a23 */ /* 0x000fe20000010822 */
[----:B-1----:R-:W-:Y:S01]  /*9df0*/  LOP3.LUT R7, R45, UR9, R2, 0x96, !PT ;  /* 0x000000092d077c12 */ /* 0x002fe2000f8e9602 */
[----:B------:R-:W-:Y:S01]  /*9e00*/  IMAD.WIDE.U32 R2, R13, -0x2daee0ad, RZ ;  /* 0xd2511f530d027825 */ /* 0x000fe200078e00ff */
[----:B------:R1:W2:Y:S04]  /*9e10*/  MUFU.EX2 R187, R0 ;  /* 0x0000000000bb7308 */ /* 0x0002a80000000800 */
[----:B------:R-:W-:Y:S01]  /*9e20*/  LOP3.LUT R2, R51, UR6, R2, 0x96, !PT ;  /* 0x0000000633027c12 */ /* 0x000fe2000f8e9602 */
[----:B------:R-:W-:Y:S01]  /*9e30*/  IMAD.WIDE.U32 R4, R4, -0x2daee0ad, RZ ;  /* 0xd2511f5304047825 */ /* 0x000fe200078e00ff */
[----:B------:R-:W-:-:S03]  /*9e40*/  LOP3.LUT R13, R3, UR8, R12, 0x96, !PT ;  /* 0x00000008030d7c12 */ /* 0x000fc6000f8e960c */
[----:B------:R-:W-:-:S04]  /*9e50*/  IMAD.WIDE.U32 R42, R7, -0x2daee0ad, RZ ;  /* 0xd2511f53072a7825 */ /* 0x000fc800078e00ff */
[----:B-1----:R-:W-:Y:S02]  /*9e60*/  FFMA.FTZ R0, R197, c[0x0][0x23c], -R35 ;  /* 0x00008f00c5007a23 */ /* 0x002fe40000010823 */
[----:B------:R-:W-:Y:S02]  /*9e70*/  IMAD.WIDE.U32 R2, R2, -0x326172a9, RZ ;  /* 0xcd9e8d5702027825 */ /* 0x000fe400078e00ff */
[----:B------:R1:W-:Y:S01]  /*9e80*/  MUFU.EX2 R186, R0 ;  /* 0x0000000000ba7308 */ /* 0x0003e20000000800 */
[----:B------:R-:W-:Y:S02]  /*9e90*/  LOP3.LUT R12, R43, UR6, R4, 0x96, !PT ;  /* 0x000000062b0c7c12 */ /* 0x000fe4000f8e9604 */
[C---:B------:R-:W-:Y:S01]  /*9ea0*/  LOP3.LUT R4, R2.reuse, 0xffff, RZ, 0xc0, !PT ;  /* 0x0000ffff02047812 */ /* 0x040fe200078ec0ff */
[----:B------:R-:W-:Y:S01]  /*9eb0*/  IMAD.WIDE.U32 R46, R13, -0x326172a9, RZ ;  /* 0xcd9e8d570d2e7825 */ /* 0x000fe200078e00ff */
[----:B------:R-:W-:-:S03]  /*9ec0*/  LOP3.LUT R7, R2, 0xff, RZ, 0xc0, !PT ;  /* 0x000000ff02077812 */ /* 0x000fc600078ec0ff */
[----:B------:R3:W-:Y:S01]  /*9ed0*/  MUFU.EX2 R200, R14 ;  /* 0x0000000e00c87308 */ /* 0x0007e20000000800 */
[----:B-1----:R-:W-:-:S07]  /*9ee0*/  FFMA.FTZ R0, R198, c[0x0][0x23c], -R35 ;  /* 0x00008f00c6007a23 */ /* 0x002fce0000010823 */
[----:B------:R1:W-:Y:S01]  /*9ef0*/  MUFU.EX2 R185, R0 ;  /* 0x0000000000b97308 */ /* 0x0003e20000000800 */
[----:B---3--:R-:W-:Y:S01]  /*9f00*/  LOP3.LUT R14, R5, UR8, R6, 0x96, !PT ;  /* 0x00000008050e7c12 */ /* 0x008fe2000f8e9606 */
[----:B------:R-:W-:Y:S01]  /*9f10*/  FFMA.FTZ R5, R192, c[0x0][0x23c], -R35 ;  /* 0x00008f00c0057a23 */ /* 0x000fe20000010823 */
[----:B------:R-:W-:Y:S01]  /*9f20*/  SHF.R.U32.HI R6, RZ, 0x8, R4 ;  /* 0x00000008ff067819 */ /* 0x000fe20000011604 */
[----:B------:R-:W-:Y:S01]  /*9f30*/  HMMA.16816.F32 R140, R8, R16, R140 ;  /* 0x00000010088c723c */ /* 0x000fe2000000188c */
[--C-:B-1----:R-:W-:Y:S02]  /*9f40*/  SHF.R.U32.HI R0, RZ, 0x10, R2.reuse ;  /* 0x00000010ff007819 */ /* 0x102fe40000011602 */
[----:B------:R-:W-:Y:S02]  /*9f50*/  SHF.R.U32.HI R2, RZ, 0x18, R2 ;  /* 0x00000018ff027819 */ /* 0x000fe40000011602 */
[----:B------:R-:W-:Y:S01]  /*9f60*/  LOP3.LUT R4, R0, 0xff, RZ, 0xc0, !PT ;  /* 0x000000ff00047812 */ /* 0x000fe200078ec0ff */
[----:B------:R1:W-:Y:S01]  /*9f70*/  MUFU.EX2 R184, R5 ;  /* 0x0000000500b87308 */ /* 0x0003e20000000800 */
[----:B------:R-:W-:-:S02]  /*9f80*/  LOP3.LUT R0, R3, UR17, R46, 0x96, !PT ;  /* 0x0000001103007c12 */ /* 0x000fc4000f8e962e */
[----:B------:R-:W-:Y:S01]  /*9f90*/  PRMT R16, R4, 0x5410, R2 ;  /* 0x0000541004107816 */ /* 0x000fe20000000002 */
[----:B------:R-:W-:Y:S01]  /*9fa0*/  FFMA.FTZ R4, R193, c[0x0][0x23c], -R32 ;  /* 0x00008f00c1047a23 */ /* 0x000fe20000010820 */
[----:B------:R-:W-:Y:S01]  /*9fb0*/  HMMA.16816.F32 R120, R8, R22, R152 ;  /* 0x000000160878723c */ /* 0x000fe20000001898 */
[----:B------:R-:W-:Y:S01]  /*9fc0*/  IMAD.WIDE.U32 R2, R12, -0x326172a9, RZ ;  /* 0xcd9e8d570c027825 */ /* 0x000fe200078e00ff */
[----:B------:R-:W-:-:S03]  /*9fd0*/  PRMT R17, R7, 0x5410, R6 ;  /* 0x0000541007117816 */ /* 0x000fc60000000006 */
[----:B------:R-:W-:Y:S02]  /*9fe0*/  IMAD.MOV.U32 R20, RZ, RZ, R182 ;  /* 0x000000ffff147224 */ /* 0x000fe400078e00b6 */
[----:B------:R-:W-:Y:S02]  /*9ff0*/  IMAD.MOV.U32 R155, RZ, RZ, R183 ;  /* 0x000000ffff9b7224 */ /* 0x000fe400078e00b7 */
[----:B-1----:R-:W-:Y:S01]  /*a000*/  FFMA.FTZ R5, R188, c[0x0][0x23c], -R35 ;  /* 0x00008f00bc057a23 */ /* 0x002fe20000010823 */
[----:B------:R-:W-:Y:S01]  /*a010*/  HMMA.16816.F32 R80, R8, R18, R80 ;  /* 0x000000120850723c */ /* 0x000fe20000001850 */
[----:B------:R-:W-:Y:S01]  /*a020*/  IMAD.WIDE.U32 R40, R14, -0x326172a9, RZ ;  /* 0xcd9e8d570e287825 */ /* 0x000fe200078e00ff */
[----:B------:R1:W-:Y:S01]  /*a030*/  MUFU.EX2 R182, R4 ;  /* 0x0000000400b67308 */ /* 0x0003e20000000800 */
[----:B------:R-:W-:-:S05]  /*a040*/  LOP3.LUT R6, R0, 0xffff, RZ, 0xc0, !PT ;  /* 0x0000ffff00067812 */ /* 0x000fca00078ec0ff */
[----:B------:R-:W-:Y:S02]  /*a050*/  HMMA.16816.F32 R100, R8, R24, R100 ;  /* 0x000000180864723c */ /* 0x000fe40000001864 */
[----:B------:R3:W4:Y:S01]  /*a060*/  MUFU.EX2 R183, R5 ;  /* 0x0000000500b77308 */ /* 0x0007220000000800 */
[----:B------:R-:W-:Y:S01]  /*a070*/  IMAD.MOV.U32 R153, RZ, RZ, R181 ;  /* 0x000000ffff997224 */ /* 0x000fe200078e00b5 */
[----:B------:R-:W-:-:S04]  /*a080*/  LOP3.LUT R7, R2, 0xff, RZ, 0xc0, !PT ;  /* 0x000000ff02077812 */ /* 0x000fc800078ec0ff */
[----:B------:R-:W-:Y:S01]  /*a090*/  HMMA.16816.F32 R108, R8, R26, R108 ;  /* 0x0000001a086c723c */ /* 0x000fe2000000186c */
[----:B-1----:R-:W-:-:S07]  /*a0a0*/  FFMA.FTZ R4, R194, c[0x0][0x23c], -R32 ;  /* 0x00008f00c2047a23 */ /* 0x002fce0000010820 */
[C---:B------:R-:W-:Y:S01]  /*a0b0*/  HMMA.16816.F32 R112, R8.reuse, R28, R112 ;  /* 0x0000001c0870723c */ /* 0x040fe20000001870 */
[----:B---3--:R-:W-:Y:S01]  /*a0c0*/  SHF.R.U32.HI R5, RZ, 0x10, R0 ;  /* 0x00000010ff057819 */ /* 0x008fe20000011600 */
[----:B------:R1:W3:Y:S06]  /*a0d0*/  MUFU.EX2 R181, R4 ;  /* 0x0000000400b57308 */ /* 0x0002ec0000000800 */
[----:B------:R-:W-:Y:S01]  /*a0e0*/  HMMA.16816.F32 R60, R8, R30, R60 ;  /* 0x0000001e083c723c */ /* 0x000fe2000000183c */
[----:B------:R-:W-:-:S07]  /*a0f0*/  SHF.R.U32.HI R6, RZ, 0x8, R6 ;  /* 0x00000008ff067819 */ /* 0x000fce0000011606 */
[C---:B------:R-:W-:Y:S08]  /*a100*/  HMMA.16816.F32 R64, R8.reuse, R36, R64 ;  /* 0x000000240840723c */ /* 0x040ff00000001840 */
[----:B------:R-:W-:Y:S01]  /*a110*/  HMMA.16816.F32 R56, R8, R38, R56 ;  /* 0x000000260838723c */ /* 0x000fe20000001838 */
[----:B------:R-:W-:Y:S01]  /*a120*/  MOV R21, R179 ;  /* 0x000000b300157202 */ /* 0x000fe20000000f00 */
[----:B------:R-:W-:Y:S01]  /*a130*/  IMAD.MOV.U32 R188, RZ, RZ, R178 ;  /* 0x000000ffffbc7224 */ /* 0x000fe200078e00b2 */
[----:B------:R-:W-:Y:S01]  /*a140*/  LOP3.LUT R5, R5, 0xff, RZ, 0xc0, !PT ;  /* 0x000000ff05057812 */ /* 0x000fe200078ec0ff */
[----:B------:R-:W-:Y:S01]  /*a150*/  IMAD.MOV.U32 R154, RZ, RZ, R180 ;  /* 0x000000ffff9a7224 */ /* 0x000fe200078e00b4 */
[----:B------:R-:W5:Y:S02]  /*a160*/  LDSM.16.MT88.4 R24, [R216+0x9800] ;  /* 0x00980000d818783b */ /* 0x000f640000004200 */
[----:B------:R-:W-:-:S02]  /*a170*/  LOP3.LUT R9, R0, 0xff, RZ, 0xc0, !PT ;  /* 0x000000ff00097812 */ /* 0x000fc400078ec0ff */
[----:B------:R-:W-:Y:S01]  /*a180*/  SHF.R.U32.HI R8, RZ, 0x18, R0 ;  /* 0x00000018ff087819 */ /* 0x000fe20000011600 */
[----:B------:R-:W-:Y:S01]  /*a190*/  IMAD.MOV.U32 R194, RZ, RZ, R20 ;  /* 0x000000ffffc27224 */ /* 0x000fe200078e0014 */
[----:B------:R-:W-:Y:S01]  /*a1a0*/  LOP3.LUT R0, R2, 0xffff, RZ, 0xc0, !PT ;  /* 0x0000ffff02007812 */ /* 0x000fe200078ec0ff */
[----:B------:R-:W-:Y:S01]  /*a1b0*/  LDSM.16.MT88.4 R28, [R216+0xb800] ;  /* 0x00b80000d81c783b */ /* 0x000fe20000004200 */
[--C-:B------:R-:W-:Y:S02]  /*a1c0*/  SHF.R.U32.HI R11, RZ, 0x10, R2.reuse ;  /* 0x00000010ff0b7819 */ /* 0x100fe40000011602 */
[----:B------:R-:W-:Y:S01]  /*a1d0*/  SHF.R.U32.HI R10, RZ, 0x18, R2 ;  /* 0x00000018ff0a7819 */ /* 0x000fe20000011602 */
[----:B------:R-:W-:Y:S01]  /*a1e0*/  LDSM.16.MT88.4 R36, [R218+0xb800] ;  /* 0x00b80000da24783b */ /* 0x000fe20000004200 */
[----:B------:R-:W-:Y:S02]  /*a1f0*/  LOP3.LUT R2, R3, UR17, R40, 0x96, !PT ;  /* 0x0000001103027c12 */ /* 0x000fe4000f8e9628 */
[----:B-1----:R-:W-:Y:S01]  /*a200*/  SHF.R.U32.HI R4, RZ, 0x8, R0 ;  /* 0x00000008ff047819 */ /* 0x002fe20000011600 */
[----:B------:R-:W-:Y:S01]  /*a210*/  FFMA.FTZ R0, R189, c[0x0][0x23c], -R32 ;  /* 0x00008f00bd007a23 */ /* 0x000fe20000010820 */
[----:B------:R-:W-:-:S02]  /*a220*/  SHF.R.U32.HI R3, RZ, 0x10, R2 ;  /* 0x00000010ff037819 */ /* 0x000fc40000011602 */
[----:B------:R-:W-:Y:S01]  /*a230*/  PRMT R18, R7, 0x5410, R4 ;  /* 0x0000541007127816 */ /* 0x000fe20000000004 */
[----:B------:R1:W-:Y:S01]  /*a240*/  MUFU.EX2 R179, R0 ;  /* 0x0000000000b37308 */ /* 0x0003e20000000800 */
[----:B------:R-:W-:Y:S02]  /*a250*/  PRMT R9, R9, 0x5410, R6 ;  /* 0x0000541009097816 */ /* 0x000fe40000000006 */
[C---:B------:R-:W-:Y:S02]  /*a260*/  LOP3.LUT R4, R2.reuse, 0xffff, RZ, 0xc0, !PT ;  /* 0x0000ffff02047812 */ /* 0x040fe400078ec0ff */
[----:B------:R-:W-:Y:S02]  /*a270*/  LOP3.LUT R7, R2, 0xff, RZ, 0xc0, !PT ;  /* 0x000000ff02077812 */ /* 0x000fe400078ec0ff */
[----:B------:R-:W-:Y:S02]  /*a280*/  SHF.R.U32.HI R6, RZ, 0x18, R2 ;  /* 0x00000018ff067819 */ /* 0x000fe40000011602 */
[----:B------:R-:W-:-:S02]  /*a290*/  LOP3.LUT R2, R3, 0xff, RZ, 0xc0, !PT ;  /* 0x000000ff03027812 */ /* 0x000fc400078ec0ff */
[----:B------:R-:W-:Y:S02]  /*a2a0*/  SHF.R.U32.HI R4, RZ, 0x8, R4 ;  /* 0x00000008ff047819 */ /* 0x000fe40000011604 */
[----:B-1----:R-:W-:Y:S02]  /*a2b0*/  LOP3.LUT R0, R11, 0xff, RZ, 0xc0, !PT ;  /* 0x000000ff0b007812 */ /* 0x002fe400078ec0ff */
[----:B------:R-:W-:Y:S02]  /*a2c0*/  PRMT R13, R2, 0x5410, R6 ;  /* 0x00005410020d7816 */ /* 0x000fe40000000006 */
[----:B------:R-:W-:Y:S01]  /*a2d0*/  PRMT R15, R0, 0x5410, R10 ;  /* 0x00005410000f7816 */ /* 0x000fe2000000000a */
[----:B------:R-:W-:Y:S01]  /*a2e0*/  HSET2.LE.AND R0, R17, R176, PT ;  /* 0x000000b011007233 */ /* 0x000fe20003803000 */
[----:B--2---:R-:W-:Y:S01]  /*a2f0*/  F2FP.PACK_AB R2, R187, R196 ;  /* 0x000000c4bb02723e */ /* 0x004fe200000000ff */
[--C-:B------:R-:W-:Y:S01]  /*a300*/  FFMA.FTZ R3, R202, c[0x0][0x23c], -R33.reuse ;  /* 0x00008f00ca037a23 */ /* 0x100fe20000010821 */
[----:B------:R-:W-:Y:S01]  /*a310*/  PRMT R12, R7, 0x5410, R4 ;  /* 0x00005410070c7816 */ /* 0x000fe20000000004 */
[----:B------:R-:W-:Y:S01]  /*a320*/  FFMA.FTZ R7, R199, c[0x0][0x23c], -R33 ;  /* 0x00008f00c7077a23 */ /* 0x000fe20000010821 */
[----:B------:R-:W-:-:S02]  /*a330*/  PRMT R14, R5, 0x5410, R8 ;  /* 0x00005410050e7816 */ /* 0x000fc40000000008 */
[----:B------:R-:W-:Y:S01]  /*a340*/  LOP3.LUT R10, R0, R2, RZ, 0xc0, !PT ;  /* 0x00000002000a7212 */ /* 0x000fe200078ec0ff */
[----:B------:R-:W-:Y:S01]  /*a350*/  FFMA.FTZ R2, R191, c[0x0][0x23c], -R33 ;  /* 0x00008f00bf027a23 */ /* 0x000fe20000010821 */
[----:B------:R1:W-:Y:S01]  /*a360*/  MUFU.EX2 R51, R3 ;  /* 0x0000000300337308 */ /* 0x0003e20000000800 */
[----:B------:R-:W-:Y:S01]  /*a370*/  FFMA.FTZ R5, R190, c[0x0][0x23c], -R32 ;  /* 0x00008f00be057a23 */ /* 0x000fe20000010820 */
[----:B------:R-:W-:-:S06]  /*a380*/  HSET2.LE.AND R0, R14, R176, PT ;  /* 0x000000b00e007233 */ /* 0x000fcc0003803000 */
[----:B------:R-:W2:Y:S01]  /*a390*/  MUFU.EX2 R178, R7 ;  /* 0x0000000700b27308 */ /* 0x000ea20000000800 */
[----:B----4-:R-:W-:-:S07]  /*a3a0*/  F2FP.PACK_AB R4, R183, R184 ;  /* 0x000000b8b704723e */ /* 0x010fce00000000ff */
[----:B------:R4:W-:Y:S01]  /*a3b0*/  MUFU.EX2 R49, R2 ;  /* 0x0000000200317308 */ /* 0x0009e20000000800 */
[----:B-1----:R-:W-:-:S07]  /*a3c0*/  HSET2.LE.AND R3, R16, R176, PT ;  /* 0x000000b010037233 */ /* 0x002fce0003803000 */
[----:B------:R1:W1:Y:S01]  /*a3d0*/  MUFU.EX2 R180, R5 ;  /* 0x0000000500b47308 */ /* 0x0002620000000800 */
[----:B----4-:R-:W-:Y:S02]  /*a3e0*/  F2FP.PACK_AB R2, R185, R186 ;  /* 0x000000bab902723e */ /* 0x010fe400000000ff */
[----:B------:R-:W-:Y:S01]  /*a3f0*/  LOP3.LUT R11, R3, R4, RZ, 0xc0, !PT ;  /* 0x00000004030b7212 */ /* 0x000fe200078ec0ff */
[--C-:B-1----:R-:W-:Y:S01]  /*a400*/  HSET2.LE.AND R5, R9, R176.reuse, PT ;  /* 0x000000b009057233 */ /* 0x102fe20003803000 */
[----:B------:R-:W-:Y:S01]  /*a410*/  LOP3.LUT R9, R0, R2, RZ, 0xc0, !PT ;  /* 0x0000000200097212 */ /* 0x000fe200078ec0ff */
[--C-:B------:R-:W-:Y:S01]  /*a420*/  HSET2.LE.AND R0, R12, R176.reuse, PT ;  /* 0x000000b00c007233 */ /* 0x100fe20003803000 */
[----:B---3--:R-:W-:Y:S02]  /*a430*/  F2FP.PACK_AB R2, R181, R182 ;  /* 0x000000b6b502723e */ /* 0x008fe400000000ff */
[----:B------:R-:W-:Y:S02]  /*a440*/  F2FP.PACK_AB R6, R200, R201 ;  /* 0x000000c9c806723e */ /* 0x000fe400000000ff */
[----:B------:R-:W-:Y:S01]  /*a450*/  LOP3.LUT R4, R0, R2, RZ, 0xc0, !PT ;  /* 0x0000000200047212 */ /* 0x000fe200078ec0ff */
[--C-:B------:R-:W-:Y:S01]  /*a460*/  HSET2.LE.AND R0, R13, R176.reuse, PT ;  /* 0x000000b00d007233 */ /* 0x100fe20003803000 */
[----:B--2---:R-:W-:Y:S01]  /*a470*/  F2FP.PACK_AB R2, R178, R51 ;  /* 0x00000033b202723e */ /* 0x004fe200000000ff */
[----:B------:R-:W-:Y:S01]  /*a480*/  FFMA.FTZ R3, R195, c[0x0][0x23c], -R33 ;  /* 0x00008f00c3037a23 */ /* 0x000fe20000010821 */
[----:B------:R-:W-:Y:S01]  /*a490*/  LOP3.LUT R8, R5, R6, RZ, 0xc0, !PT ;  /* 0x0000000605087212 */ /* 0x000fe200078ec0ff */
[----:B------:R-:W-:Y:S01]  /*a4a0*/  IMAD.MOV.U32 R191, RZ, RZ, R177 ;  /* 0x000000ffffbf7224 */ /* 0x000fe200078e00b1 */
[----:B------:R-:W-:Y:S01]  /*a4b0*/  LOP3.LUT R5, R0, R2, RZ, 0xc0, !PT ;  /* 0x0000000200057212 */ /* 0x000fe200078ec0ff */
[----:B------:R-:W1:Y:S01]  /*a4c0*/  MUFU.EX2 R177, R3 ;  /* 0x0000000300b17308 */ /* 0x000e620000000800 */
[--C-:B------:R-:W-:Y:S01]  /*a4d0*/  HSET2.LE.AND R0, R18, R176.reuse, PT ;  /* 0x000000b012007233 */ /* 0x100fe20003803000 */
[----:B------:R-:W-:Y:S01]  /*a4e0*/  F2FP.PACK_AB R2, R180, R179 ;  /* 0x000000b3b402723e */ /* 0x000fe200000000ff */
[----:B------:R-:W-:Y:S01]  /*a4f0*/  IMAD.MOV.U32 R193, RZ, RZ, R21 ;  /* 0x000000ffffc17224 */ /* 0x000fe200078e0015 */
[----:B------:R-:W2:Y:S02]  /*a500*/  LDSM.16.MT88.4 R16, [R218+0x9800] ;  /* 0x00980000da10783b */ /* 0x000ea40000004200 */
[----:B------:R-:W-:Y:S01]  /*a510*/  LOP3.LUT R6, R0, R2, RZ, 0xc0, !PT ;  /* 0x0000000200067212 */ /* 0x000fe200078ec0ff */
[----:B------:R-:W-:Y:S01]  /*a520*/  HSET2.LE.AND R0, R15, R176, PT ;  /* 0x000000b00f007233 */ /* 0x000fe20003803000 */
[----:B------:R-:W-:Y:S04]  /*a530*/  LDSM.16.MT88.4 R20, [R218+0xa800] ;  /* 0x00a80000da14783b */ /* 0x000fe80000004200 */
[----:B------:R-:W3:Y:S01]  /*a540*/  LDSM.16.MT88.4 R12, [R216+0xa800] ;  /* 0x00a80000d80c783b */ /* 0x000ee20000004200 */
[----:B-1----:R-:W-:-:S04]  /*a550*/  F2FP.PACK_AB R2, R177, R49 ;  /* 0x00000031b102723e */ /* 0x002fc800000000ff */
[----:B------:R-:W-:Y:S01]  /*a560*/  LOP3.LUT R7, R0, R2, RZ, 0xc0, !PT ;  /* 0x0000000200077212 */ /* 0x000fe200078ec0ff */
[----:B------:R-:W-:-:S04]  /*a570*/  FFMA.FTZ R0, R206, c[0x0][0x23c], -R32 ;  /* 0x00008f00ce007a23 */ /* 0x000fc80000010820 */
[----:B------:R1:W-:Y:S01]  /*a580*/  MUFU.EX2 R43, R0 ;  /* 0x00000000002b7308 */ /* 0x0003e20000000800 */
[----:B------:R-:W-:Y:S01]  /*a590*/  LOP3.LUT R2, R41, UR7, R44, 0x96, !PT ;  /* 0x0000000729027c12 */ /* 0x000fe2000f8e962c */
[----:B-1----:R-:W-:-:S06]  /*a5a0*/  FFMA.FTZ R0, R205, c[0x0][0x23c], -R32 ;  /* 0x00008f00cd007a23 */ /* 0x002fcc0000010820 */
[----:B------:R1:W4:Y:S01]  /*a5b0*/  MUFU.EX2 R45, R0 ;  /* 0x00000000002d7308 */ /* 0x0003220000000800 */
[----:B------:R-:W-:-:S04]  /*a5c0*/  IMAD.WIDE.U32 R2, R2, -0x2daee0ad, RZ ;  /* 0xd2511f5302027825 */ /* 0x000fc800078e00ff */
[----:B-1----:R-:W-:-:S04]  /*a5d0*/  FFMA.FTZ R0, R204, c[0x0][0x23c], -R32 ;  /* 0x00008f00cc007a23 */ /* 0x002fc80000010820 */
[----:B------:R1:W-:Y:S01]  /*a5e0*/  MUFU.EX2 R46, R0 ;  /* 0x00000000002e7308 */ /* 0x0003e20000000800 */
[----:B-----5:R-:W-:Y:S01]  /*a5f0*/  HMMA.16816.F32 R172, R8, R24, R68 ;  /* 0x0000001808ac723c */ /* 0x020fe20000001844 */
[----:B-1----:R-:W-:-:S06]  /*a600*/  FFMA.FTZ R0, R203, c[0x0][0x23c], -R32 ;  /* 0x00008f00cb007a23 */ /* 0x002fcc0000010820 */
[----:B------:R1:W-:Y:S01]  /*a610*/  MUFU.EX2 R44, R0 ;  /* 0x00000000002c7308 */ /* 0x0003e20000000800 */
[C---:B------:R-:W-:Y:S08]  /*a620*/  HMMA.16816.F32 R144, R4.reuse, R24, R144 ;  /* 0x000000180490723c */ /* 0x040ff00000001890 */
[----:B------:R-:W-:Y:S01]  /*a630*/  HMMA.16816.F32 R148, R4, R26, R148 ;  /* 0x0000001a0494723c */ /* 0x000fe20000001894 */
[----:B-1----:R-:W-:-:S07]  /*a640*/  FFMA.FTZ R0, R208, c[0x0][0x23c], -R33 ;  /* 0x00008f00d0007a23 */ /* 0x002fce0000010821 */
[C---:B--2---:R-:W-:Y:S01]  /*a650*/  HMMA.16816.F32 R72, R4.reuse, R16, R72 ;  /* 0x000000100448723c */ /* 0x044fe20000001848 */
[----:B------:R1:W-:Y:S07]  /*a660*/  MUFU.EX2 R41, R0 ;  /* 0x0000000000297308 */ /* 0x0003ee0000000800 */
[C---:B------:R-:W-:Y:S08]  /*a670*/  HMMA.16816.F32 R76, R4.reuse, R18, R76 ;  /* 0x00000012044c723c */ /* 0x040ff0000000184c */
[----:B---3--:R-:W-:Y:S01]  /*a680*/  HMMA.16816.F32 R88, R4, R12, R88 ;  /* 0x0000000c0458723c */ /* 0x008fe20000001858 */
[----:B-1----:R-:W-:-:S02]  /*a690*/  LOP3.LUT R0, R3, UR16, R42, 0x96, !PT ;  /* 0x0000001003007c12 */ /* 0x002fc4000f8e962a */
[----:B------:R-:W-:-:S05]  /*a6a0*/  LOP3.LUT R3, R2, 0xffff, RZ, 0xc0, !PT ;  /* 0x0000ffff02037812 */ /* 0x000fca00078ec0ff */
[----:B------:R-:W-:Y:S01]  /*a6b0*/  HMMA.16816.F32 R92, R4, R14, R92 ;  /* 0x0000000e045c723c */ /* 0x000fe2000000185c */
[----:B------:R-:W-:-:S07]  /*a6c0*/  SHF.R.U32.HI R3, RZ, 0x8, R3 ;  /* 0x00000008ff037819 */ /* 0x000fce0000011603 */
[C---:B------:R-:W-:Y:S08]  /*a6d0*/  HMMA.16816.F32 R104, R4.reuse, R20, R104 ;  /* 0x000000140468723c */ /* 0x040ff00000001868 */
[C---:B------:R-:W-:Y:S08]  /*a6e0*/  HMMA.16816.F32 R156, R4.reuse, R22, R156 ;  /* 0x00000016049c723c */ /* 0x040ff0000000189c */
[C---:B------:R-:W-:Y:S08]  /*a6f0*/  HMMA.16816.F32 R160, R4.reuse, R28, R160 ;  /* 0x0000001c04a0723c */ /* 0x040ff000000018a0 */
[C---:B------:R-:W-:Y:S08]  /*a700*/  HMMA.16816.F32 R116, R4.reuse, R30, R116 ;  /* 0x0000001e0474723c */ /* 0x040ff00000001874 */
[C---:B------:R-:W-:Y:S08]  /*a710*/  HMMA.16816.F32 R124, R4.reuse, R36, R124 ;  /* 0x00000024047c723c */ /* 0x040ff0000000187c */
[----:B------:R-:W-:Y:S07]  /*a720*/  HMMA.16816.F32 R68, R4, R38, R128 ;  /* 0x000000260444723c */ /* 0x000fee0000001880 */
[----:B------:R-:W-:Y:S01]  /*a730*/  SHF.R.U32.HI R6, RZ, 0x10, R2 ;  /* 0x00000010ff067819 */ /* 0x000fe20000011602 */
[----:B------:R-:W-:Y:S01]  /*a740*/  FFMA.FTZ R4, R207, c[0x0][0x23c], -R33 ;  /* 0x00008f00cf047a23 */ /* 0x000fe20000010821 */
[----:B------:R-:W-:-:S02]  /*a750*/  LOP3.LUT R7, R2, 0xff, RZ, 0xc0, !PT ;  /* 0x000000ff02077812 */ /* 0x000fc400078ec0ff */
[----:B------:R-:W-:Y:S02]  /*a760*/  SHF.R.U32.HI R5, RZ, 0x18, R2 ;  /* 0x00000018ff057819 */ /* 0x000fe40000011602 */
[----:B------:R-:W-:Y:S01]  /*a770*/  LOP3.LUT R2, R6, 0xff, RZ, 0xc0, !PT ;  /* 0x000000ff06027812 */ /* 0x000fe200078ec0ff */
[----:B------:R-:W-:Y:S01]  /*a780*/  HMMA.16816.F32 R136, R8, R12, R136 ;  /* 0x0000000c0888723c */ /* 0x000fe20000001888 */
[----:B------:R1:W2:Y:S06]  /*a790*/  MUFU.EX2 R40, R4 ;  /* 0x0000000400287308 */ /* 0x0002ac0000000800 */
[----:B------:R-:W-:-:S02]  /*a7a0*/  PRMT R12, R7, 0x5410, R3 ;  /* 0x00005410070c7816 */ /* 0x000fc40000000003 */
[----:B------:R-:W-:Y:S02]  /*a7b0*/  PRMT R7, R2, 0x5410, R5 ;  /* 0x0000541002077816 */ /* 0x000fe40000000005 */
[----:B------:R-:W-:Y:S02]  /*a7c0*/  LOP3.LUT R2, R0, 0xffff, RZ, 0xc0, !PT ;  /* 0x0000ffff00027812 */ /* 0x000fe400078ec0ff */
[--C-:B------:R-:W-:Y:S01]  /*a7d0*/  SHF.R.U32.HI R3, RZ, 0x10, R0.reuse ;  /* 0x00000010ff037819 */ /* 0x100fe20000011600 */
[----:B-1----:R-:W-:Y:S01]  /*a7e0*/  FFMA.FTZ R4, R210, c[0x0][0x23c], -R33 ;  /* 0x00008f00d2047a23 */ /* 0x002fe20000010821 */
[----:B------:R-:W-:Y:S02]  /*a7f0*/  LOP3.LUT R6, R0, 0xff, RZ, 0xc0, !PT ;  /* 0x000000ff00067812 */ /* 0x000fe400078ec0ff */
[----:B------:R-:W-:Y:S01]  /*a800*/  SHF.R.U32.HI R5, RZ, 0x18, R0 ;  /* 0x00000018ff057819 */ /* 0x000fe20000011600 */
[----:B------:R1:W-:Y:S01]  /*a810*/  MUFU.EX2 R32, R4 ;  /* 0x0000000400207308 */ /* 0x0003e20000000800 */
[----:B------:R-:W-:-:S02]  /*a820*/  SHF.R.U32.HI R2, RZ, 0x8, R2 ;  /* 0x00000008ff027819 */ /* 0x000fc40000011602 */
[----:B------:R-:W-:Y:S01]  /*a830*/  LOP3.LUT R0, R3, 0xff, RZ, 0xc0, !PT ;  /* 0x000000ff03007812 */ /* 0x000fe200078ec0ff */
[----:B------:R-:W-:Y:S01]  /*a840*/  HMMA.16816.F32 R60, R8, R30, R60 ;  /* 0x0000001e083c723c */ /* 0x000fe2000000183c */
[----:B------:R-:W-:Y:S02]  /*a850*/  PRMT R3, R6, 0x5410, R2 ;  /* 0x0000541006037816 */ /* 0x000fe40000000002 */
[----:B------:R-:W-:Y:S01]  /*a860*/  PRMT R2, R0, 0x5410, R5 ;  /* 0x0000541000027816 */ /* 0x000fe20000000005 */
[----:B-1----:R-:W-:-:S04]  /*a870*/  FFMA.FTZ R4, R209, c[0x0][0x23c], -R33 ;  /* 0x00008f00d1047a23 */ /* 0x002fc80000010821 */
[----:B------:R2:W1:Y:S01]  /*a880*/  MUFU.EX2 R31, R4 ;  /* 0x00000004001f7308 */ /* 0x0004620000000800 */
[--C-:B------:R-:W-:Y:S01]  /*a890*/  HSET2.LE.AND R2, R2, R176.reuse, PT ;  /* 0x000000b002027233 */ /* 0x100fe20003803000 */
[----:B----4-:R-:W-:Y:S01]  /*a8a0*/  F2FP.PACK_AB R5, R45, R43 ;  /* 0x0000002b2d05723e */ /* 0x010fe200000000ff */
[----:B------:R-:W-:Y:S01]  /*a8b0*/  HSET2.LE.AND R3, R3, R176, PT ;  /* 0x000000b003037233 */ /* 0x000fe20003803000 */
[----:B------:R-:W-:Y:S01]  /*a8c0*/  IMAD.MOV.U32 R192, RZ, RZ, R164 ;  /* 0x000000ffffc07224 */ /* 0x000fe200078e00a4 */
[----:B------:R-:W-:Y:S01]  /*a8d0*/  MOV R197, R166 ;  /* 0x000000a600c57202 */ /* 0x000fe20000000f00 */
[----:B------:R-:W-:Y:S01]  /*a8e0*/  IMAD.MOV.U32 R198, RZ, RZ, R165 ;  /* 0x000000ffffc67224 */ /* 0x000fe200078e00a5 */
[----:B------:R-:W-:Y:S01]  /*a8f0*/  HMMA.16816.F32 R84, R8, R16, R140 ;  /* 0x000000100854723c */ /* 0x000fe2000000188c */
[----:B------:R-:W-:Y:S01]  /*a900*/  IMAD.MOV.U32 R199, RZ, RZ, R167 ;  /* 0x000000ffffc77224 */ /* 0x000fe200078e00a7 */
[----:B--2---:R-:W-:-:S04]  /*a910*/  F2FP.PACK_AB R4, R40, R41 ;  /* 0x000000292804723e */ /* 0x004fc800000000ff */
[----:B------:R-:W-:Y:S02]  /*a920*/  LOP3.LUT R129, R2, R4, RZ, 0xc0, !PT ;  /* 0x0000000402817212 */ /* 0x000fe400078ec0ff */
[----:B------:R-:W-:Y:S01]  /*a930*/  LOP3.LUT R2, R47, UR7, R48, 0x96, !PT ;  /* 0x000000072f027c12 */ /* 0x000fe2000f8e9630 */
[----:B------:R-:W-:Y:S01]  /*a940*/  HMMA.16816.F32 R100, R8, R20, R100 ;  /* 0x000000140864723c */ /* 0x000fe20000001864 */
[--C-:B------:R-:W-:Y:S01]  /*a950*/  HSET2.LE.AND R0, R12, R176.reuse, PT ;  /* 0x000000b00c007233 */ /* 0x100fe20003803000 */
[----:B------:R-:W-:Y:S01]  /*a960*/  LOP3.LUT R128, R3, R5, RZ, 0xc0, !PT ;  /* 0x0000000503807212 */ /* 0x000fe200078ec0ff */
[----:B------:R-:W-:Y:S01]  /*a970*/  HSET2.LE.AND R7, R7, R176, PT ;  /* 0x000000b007077233 */ /* 0x000fe20003803000 */
[----:B------:R-:W-:Y:S01]  /*a980*/  F2FP.PACK_AB R6, R44, R46 ;  /* 0x0000002e2c06723e */ /* 0x000fe200000000ff */
[----:B------:R-:W-:-:S03]  /*a990*/  IMAD.WIDE.U32 R2, R2, -0x2daee0ad, RZ ;  /* 0xd2511f5302027825 */ /* 0x000fc600078e00ff */
[----:B------:R-:W-:Y:S01]  /*a9a0*/  HMMA.16816.F32 R24, R8, R26, R120 ;  /* 0x0000001a0818723c */ /* 0x000fe20000001878 */
[----:B------:R-:W-:-:S07]  /*a9b0*/  LOP3.LUT R130, R0, R6, RZ, 0xc0, !PT ;  /* 0x0000000600827212 */ /* 0x000fce00078ec0ff */
[----:B------:R-:W-:Y:S01]  /*a9c0*/  HMMA.16816.F32 R112, R8, R28, R112 ;  /* 0x0000001c0870723c */ /* 0x000fe20000001870 */
[----:B------:R-:W-:-:S07]  /*a9d0*/  LOP3.LUT R4, R2, 0xffff, RZ, 0xc0, !PT ;  /* 0x0000ffff02047812 */ /* 0x000fce00078ec0ff */
[----:B------:R-:W-:Y:S01]  /*a9e0*/  HMMA.16816.F32 R64, R8, R36, R64 ;  /* 0x000000240840723c */ /* 0x000fe20000001840 */
[----:B------:R-:W-:-:S07]  /*a9f0*/  LOP3.LUT R5, R2, 0xff, RZ, 0xc0, !PT ;  /* 0x000000ff02057812 */ /* 0x000fce00078ec0ff */
[----:B------:R-:W-:Y:S01]  /*aa00*/  HMMA.16816.F32 R56, R8, R38, R56 ;  /* 0x000000260838723c */ /* 0x000fe20000001838 */
[----:B------:R-:W-:Y:S01]  /*aa10*/  SHF.R.U32.HI R6, RZ, 0x10, R2 ;  /* 0x00000010ff067819 */ /* 0x000fe20000011602 */
[----:B------:R-:W-:-:S06]  /*aa20*/  IMAD.MOV.U32 R195, RZ, RZ, R170 ;  /* 0x000000ffffc37224 */ /* 0x000fcc00078e00aa */
[C---:B------:R-:W-:Y:S08]  /*aa30*/  HMMA.16816.F32 R16, R8.reuse, R18, R80 ;  /* 0x000000120810723c */ /* 0x040ff00000001850 */
[C---:B------:R-:W-:Y:S08]  /*aa40*/  HMMA.16816.F32 R164, R8.reuse, R14, R96 ;  /* 0x0000000e08a4723c */ /* 0x040ff00000001860 */
[----:B------:R-:W-:Y:S01]  /*aa50*/  HMMA.16816.F32 R20, R8, R22, R108 ;  /* 0x000000160814723c */ /* 0x000fe2000000186c */
[----:B------:R-:W-:Y:S01]  /*aa60*/  LOP3.LUT R0, R3, UR16, R50, 0x96, !PT ;  /* 0x0000001003007c12 */ /* 0x000fe2000f8e9632 */
[----:B------:R-:W-:Y:S01]  /*aa70*/  IMAD.MOV.U32 R206, RZ, RZ, R171 ;  /* 0x000000ffffce7224 */ /* 0x000fe200078e00ab */
[----:B------:R-:W-:Y:S01]  /*aa80*/  SHF.R.U32.HI R4, RZ, 0x8, R4 ;  /* 0x00000008ff047819 */ /* 0x000fe20000011604 */
[----:B------:R-:W-:Y:S01]  /*aa90*/  IMAD.MOV.U32 R202, RZ, RZ, R153 ;  /* 0x000000ffffca7224 */ /* 0x000fe200078e0099 */
[----:B------:R-:W-:Y:S02]  /*aaa0*/  LDSM.16.MT88.4 R80, [R218+0x9c00] ;  /* 0x009c0000da50783b */ /* 0x000fe40000004200 */
[----:B-1----:R-:W-:Y:S01]  /*aab0*/  F2FP.PACK_AB R8, R31, R32 ;  /* 0x000000201f08723e */ /* 0x002fe200000000ff */
[----:B------:R-:W-:Y:S01]  /*aac0*/  FFMA.FTZ R9, R250, R132, R191 ;  /* 0x00000084fa097223 */ /* 0x000fe200000100bf */
[----:B------:R-:W-:Y:S02]  /*aad0*/  LDSM.16.MT88.4 R96, [R216+0xac00] ;  /* 0x00ac0000d860783b */ /* 0x000fe40000004200 */
[----:B------:R-:W-:-:S02]  /*aae0*/  LOP3.LUT R131, R7, R8, RZ, 0xc0, !PT ;  /* 0x0000000807837212 */ /* 0x000fc400078ec0ff */
[----:B------:R-:W-:Y:S01]  /*aaf0*/  SHF.R.U32.HI R7, RZ, 0x18, R2 ;  /* 0x00000018ff077819 */ /* 0x000fe20000011602 */
[--C-:B------:R-:W-:Y:S01]  /*ab00*/  FFMA.FTZ R2, R223, c[0x0][0x23c], -R34.reuse ;  /* 0x00008f00df027a23 */ /* 0x100fe20000010822 */
[----:B------:R-:W-:Y:S01]  /*ab10*/  LDSM.16.MT88.4 R108, [R218+0xac00] ;  /* 0x00ac0000da6c783b */ /* 0x000fe20000004200 */
[----:B------:R-:W-:Y:S02]  /*ab20*/  FFMA.FTZ R3, R215, c[0x0][0x23c], -R34 ;  /* 0x00008f00d7037a23 */ /* 0x000fe40000010822 */
[----:B------:R1:W-:Y:S01]  /*ab30*/  MUFU.EX2 R28, R2 ;  /* 0x00000002001c7308 */ /* 0x0003e20000000800 */
[----:B------:R-:W-:Y:S01]  /*ab40*/  IMAD.MOV.U32 R190, RZ, RZ, R154 ;  /* 0x000000ffffbe7224 */ /* 0x000fe200078e009a */
[----:B------:R-:W-:Y:S01]  /*ab50*/  LDSM.16.MT88.4 R120, [R216+0xbc00] ;  /* 0x00bc0000d878783b */ /* 0x000fe20000004200 */
[----:B------:R-:W-:Y:S01]  /*ab60*/  IMAD.MOV.U32 R189, RZ, RZ, R155 ;  /* 0x000000ffffbd7224 */ /* 0x000fe200078e009b */
[----:B------:R-:W-:Y:S01]  /*ab70*/  PRMT R8, R5, 0x5410, R4 ;  /* 0x0000541005087816 */ /* 0x000fe20000000004 */
[----:B------:R-:W-:Y:S01]  /*ab80*/  IMAD.MOV.U32 R191, RZ, RZ, R169 ;  /* 0x000000ffffbf7224 */ /* 0x000fe200078e00a9 */
[----:B------:R-:W2:Y:S02]  /*ab90*/  LDSM.16.MT88.4 R152, [R216+0x9c00] ;  /* 0x009c0000d898783b */ /* 0x000ea40000004200 */
[----:B------:R3:W-:Y:S02]  /*aba0*/  MUFU.EX2 R30, R3 ;  /* 0x00000003001e7308 */ /* 0x0007e40000000800 */
[----:B------:R-:W4:Y:S01]  /*abb0*/  LDSM.16.MT88.4 R12, [R218+0xbc00] ;  /* 0x00bc0000da0c783b */ /* 0x000f220000004200 */
[----:B-1----:R-:W-:-:S05]  /*abc0*/  FFMA.FTZ R2, R211, c[0x0][0x23c], -R34 ;  /* 0x00008f00d3027a23 */ /* 0x002fca0000010822 */
[----:B------:R1:W-:Y:S01]  /*abd0*/  MUFU.EX2 R29, R2 ;  /* 0x00000002001d7308 */ /* 0x0003e20000000800 */
[----:B---3--:R-:W-:-:S04]  /*abe0*/  LOP3.LUT R3, R6, 0xff, RZ, 0xc0, !PT ;  /* 0x000000ff06037812 */ /* 0x008fc800078ec0ff */
[----:B------:R-:W-:Y:S01]  /*abf0*/  PRMT R7, R3, 0x5410, R7 ;  /* 0x0000541003077816 */ /* 0x000fe20000000007 */
[----:B------:R-:W-:Y:S02]  /*ac00*/  FFMA.FTZ R3, R224, c[0x0][0x23c], -R35 ;  /* 0x00008f00e0037a23 */ /* 0x000fe40000010823 */
[----:B-1----:R-:W-:-:S04]  /*ac10*/  FFMA.FTZ R2, R212, c[0x0][0x23c], -R34 ;  /* 0x00008f00d4027a23 */ /* 0x002fc80000010822 */
[----:B------:R1:W3:Y:S08]  /*ac20*/  MUFU.EX2 R250, R2 ;  /* 0x0000000200fa7308 */ /* 0x0002f00000000800 */
[----:B------:R5:W-:Y:S01]  /*ac30*/  MUFU.EX2 R10, R3 ;  /* 0x00000003000a7308 */ /* 0x000be20000000800 */
[----:B-1----:R-:W-:-:S04]  /*ac40*/  LOP3.LUT R2, R0, 0xffff, RZ, 0xc0, !PT ;  /* 0x0000ffff00027812 */ /* 0x002fc800078ec0ff */
[----:B------:R-:W-:Y:S02]  /*ac50*/  SHF.R.U32.HI R4, RZ, 0x8, R2 ;  /* 0x00000008ff047819 */ /* 0x000fe40000011602 */
[----:B------:R-:W-:Y:S01]  /*ac60*/  LOP3.LUT R2, R0, 0xff, RZ, 0xc0, !PT ;  /* 0x000000ff00027812 */ /* 0x000fe200078ec0ff */
[----:B-----5:R-:W-:-:S03]  /*ac70*/  FFMA.FTZ R3, R213, c[0x0][0x23c], -R35 ;  /* 0x00008f00d5037a23 */ /* 0x020fc60000010823 */
[----:B------:R-:W-:Y:S01]  /*ac80*/  PRMT R5, R2, 0x5410, R4 ;  /* 0x0000541002057816 */ /* 0x000fe20000000004 */
[----:B------:R1:W-:Y:S01]  /*ac90*/  MUFU.EX2 R11, R3 ;  /* 0x00000003000b7308 */ /* 0x0003e20000000800 */
[--C-:B------:R-:W-:Y:S01]  /*aca0*/  SHF.R.U32.HI R2, RZ, 0x10, R0.reuse ;  /* 0x00000010ff027819 */ /* 0x100fe20000011600 */
[----:B------:R-:W-:Y:S01]  /*acb0*/  FFMA.FTZ R6, R251, R133, R199 ;  /* 0x00000085fb067223 */ /* 0x000fe200000100c7 */
[----:B------:R-:W-:Y:S01]  /*acc0*/  SHF.R.U32.HI R0, RZ, 0x18, R0 ;  /* 0x00000018ff007819 */ /* 0x000fe20000011600 */
[--C-:B------:R-:W-:Y:S01]  /*acd0*/  FFMA.FTZ R4, R225, c[0x0][0x23c], -R35.reuse ;  /* 0x00008f00e1047a23 */ /* 0x100fe20000010823 */
[----:B------:R-:W-:Y:S01]  /*ace0*/  LOP3.LUT R2, R2, 0xff, RZ, 0xc0, !PT ;  /* 0x000000ff02027812 */ /* 0x000fe200078ec0ff */
[----:B-1----:R-:W-:-:S04]  /*acf0*/  FFMA.FTZ R3, R214, c[0x0][0x23c], -R35 ;  /* 0x00008f00d6037a23 */ /* 0x002fc80000010823 */
[----:B------:R1:W5:Y:S01]  /*ad00*/  MUFU.EX2 R251, R3 ;  /* 0x0000000300fb7308 */ /* 0x0003620000000800 */
[----:B------:R-:W-:Y:S01]  /*ad10*/  PRMT R2, R2, 0x5410, R0 ;  /* 0x0000541002027816 */ /* 0x000fe20000000000 */
[--C-:B------:R-:W-:Y:S02]  /*ad20*/  HSET2.LE.AND R0, R8, R176.reuse, PT ;  /* 0x000000b008007233 */ /* 0x100fe40003803000 */
[----:B-1----:R-:W-:-:S04]  /*ad30*/  HSET2.LE.AND R3, R7, R176, PT ;  /* 0x000000b007037233 */ /* 0x002fc80003803000 */
[----:B------:R1:W1:Y:S01]  /*ad40*/  MUFU.EX2 R7, R4 ;  /* 0x0000000400077308 */ /* 0x0002620000000800 */
[----:B------:R-:W-:Y:S01]  /*ad50*/  IMAD.MOV.U32 R199, RZ, RZ, R168 ;  /* 0x000000ffffc77224 */ /* 0x000fe200078e00a8 */
[--C-:B-1----:R-:W-:Y:S02]  /*ad60*/  HSET2.LE.AND R4, R5, R176.reuse, PT ;  /* 0x000000b005047233 */ /* 0x102fe40003803000 */
[----:B------:R-:W-:Y:S01]  /*ad70*/  HSET2.LE.AND R5, R2, R176, PT ;  /* 0x000000b002057233 */ /* 0x000fe20003803000 */
[----:B---3--:R-:W-:-:S04]  /*ad80*/  F2FP.PACK_AB R2, R250, R29 ;  /* 0x0000001dfa02723e */ /* 0x008fc800000000ff */
[----:B------:R-:W-:Y:S02]  /*ad90*/  LOP3.LUT R170, R0, R2, RZ, 0xc0, !PT ;  /* 0x0000000200aa7212 */ /* 0x000fe400078ec0ff */
[----:B-----5:R-:W-:Y:S02]  /*ada0*/  F2FP.PACK_AB R0, R251, R11 ;  /* 0x0000000bfb00723e */ /* 0x020fe400000000ff */
[----:B------:R-:W-:Y:S02]  /*adb0*/  F2FP.PACK_AB R2, R28, R30 ;  /* 0x0000001e1c02723e */ /* 0x000fe400000000ff */
[----:B------:R-:W-:Y:S02]  /*adc0*/  LOP3.LUT R171, R3, R0, RZ, 0xc0, !PT ;  /* 0x0000000003ab7212 */ /* 0x000fe400078ec0ff */
[----:B------:R-:W-:Y:S02]  /*add0*/  F2FP.PACK_AB R0, R7, R10 ;  /* 0x0000000a0700723e */ /* 0x000fe400000000ff */
[----:B------:R-:W-:Y:S01]  /*ade0*/  LOP3.LUT R168, R4, R2, RZ, 0xc0, !PT ;  /* 0x0000000204a87212 */ /* 0x000fe200078ec0ff */
[----:B------:R-:W-:Y:S01]  /*adf0*/  FFMA.FTZ R2, R252, R135, R206 ;  /* 0x00000087fc027223 */ /* 0x000fe200000100ce */
[----:B------:R-:W-:Y:S01]  /*ae00*/  LOP3.LUT R169, R5, R0, RZ, 0xc0, !PT ;  /* 0x0000000005a97212 */ /* 0x000fe200078ec0ff */
[----:B------:R-:W-:-:S02]  /*ae10*/  FFMA.FTZ R0, R191, R134, R195 ;  /* 0x00000086bf007223 */ /* 0x000fc400000100c3 */
        /* <DEDUP_REMOVED lines=54> */
[----:B------:R-:W-:-:S04]  /*b180*/  FADD.FTZ R0, R32, R3 ;  /* 0x0000000320007221 */ /* 0x000fc80000010000 */
[----:B------:R-:W-:Y:S01]  /*b190*/  FADD.FTZ R247, R31, R0 ;  /* 0x000000001ff77221 */ /* 0x000fe20000010000 */
[----:B------:R-:W-:-:S04]  /*b1a0*/  UISETP.GE.AND UP0, UPT, UR28, 0x3, UPT ;  /* 0x000000031c00788c */ /* 0x000fc8000bf06270 */
[----:B------:R1:W-:Y:S02]  /*b1b0*/  STL [R1+0x8], R247 ;  /* 0x000008f701007387 */ /* 0x0003e40000100800 */
[----:B------:R-:W-:Y:S01]  /*b1c0*/  PLOP3.LUT P0, PT, PT, PT, UP0, 0x80, 0x0 ;  /* 0x000000000000781c */ /* 0x000fe20003f0f008 */
[----:B--2---:R-:W-:Y:S01]  /*b1d0*/  HMMA.16816.F32 R144, R128, R152, R144 ;  /* 0x000000988090723c */ /* 0x004fe20000001890 */
[----:B------:R-:W-:-:S07]  /*b1e0*/  FADD.FTZ R5, R29, R6 ;  /* 0x000000061d057221 */ /* 0x000fce0000010000 */
        /* <DEDUP_REMOVED lines=9> */
[----:B----4-:R-:W-:Y:S01]  /*b280*/  HMMA.16816.F32 R124, R128, R12, R124 ;  /* 0x0000000c807c723c */ /* 0x010fe2000000187c */
[----:B------:R-:W-:-:S07]  /*b290*/  FADD.FTZ R252, R44, R2 ;  /* 0x000000022cfc7221 */ /* 0x000fce0000010000 */
[----:B------:R-:W-:Y:S01]  /*b2a0*/  HMMA.16816.F32 R128, R128, R14, R68 ;  /* 0x0000000e8080723c */ /* 0x000fe20000001844 */
[----:B------:R-:W-:-:S07]  /*b2b0*/  FADD.FTZ R250, R250, R5 ;  /* 0x00000005fafa7221 */ /* 0x000fce0000010000 */
[----:B------:R-:W-:Y:S01]  /*b2c0*/  HMMA.16816.F32 R68, R168, R80, R84 ;  /* 0x00000050a844723c */ /* 0x000fe20000001854 */
[----:B------:R-:W-:-:S07]  /*b2d0*/  FADD.FTZ R251, R251, R4 ;  /* 0x00000004fbfb7221 */ /* 0x000fce0000010000 */
[----:B------:R-:W-:Y:S01]  /*b2e0*/  HMMA.16816.F32 R84, R168, R96, R136 ;  /* 0x00000060a854723c */ /* 0x000fe20000001888 */
[----:B------:R-:W-:Y:S02]  /*b2f0*/  IMAD.MOV.U32 R135, RZ, RZ, R245 ;  /* 0x000000ffff877224 */ /* 0x000fe400078e00f5 */
[----:B------:R-:W-:-:S05]  /*b300*/  IMAD.MOV.U32 R2, RZ, RZ, R235 ;  /* 0x000000ffff027224 */ /* 0x000fca00078e00eb */
        /* <DEDUP_REMOVED lines=13> */
[----:B-1----:R-:W2:Y:S04]  /*b3e0*/  LDL.64 R188, [R1+0x48] ;  /* 0x0000480001bc7983 */ /* 0x002ea80000100a00 */
[----:B------:R-:W3:Y:S01]  /*b3f0*/  LDL.64 R192, [R1+0x38] ;  /* 0x0000380001c07983 */ /* 0x000ee20000100a00 */
[----:B------:R-:W-:Y:S01]  /*b400*/  UIADD3 UR29, UR28, -0x3, URZ ;  /* 0xfffffffd1c1d7890 */ /* 0x000fe2000fffe03f */
[----:B------:R-:W-:-:S04]  /*b410*/  DEPBAR.LE SB0, 0x0 ;  /* 0x000080000000791a */ /* 0x000fc80000000000 */
[----:B------:R-:W-:Y:S01]  /*b420*/  USHF.R.S32.HI UR30, URZ, 0x1f, UR29 ;  /* 0x0000001f3f1e7899 */ /* 0x000fe2000801141d */
[----:B------:R-:W1:Y:S01]  /*b430*/  S2R R223, SR_TID.X ;  /* 0x0000000000df7919 */ /* 0x000e620000002100 */
        /* <DEDUP_REMOVED lines=9> */
[----:B------:R-:W-:Y:S02]  /*b4d0*/  IMAD.U32 R3, RZ, RZ, UR5 ;  /* 0x00000005ff037e24 */ /* 0x000fe4000f8e00ff */
[----:B-1----:R-:W-:-:S05]  /*b4e0*/  IMAD.SHL.U32 R223, R223, 0x2, RZ ;  /* 0x00000002dfdf7824 */ /* 0x002fca00078e00ff */
[----:B------:R-:W-:Y:S01]  /*b4f0*/  LOP3.LUT R223, R223, 0x6, RZ, 0xc0, !PT ;  /* 0x00000006dfdf7812 */ /* 0x000fe200078ec0ff */
[----:B------:R-:W-:Y:S01]  /*b500*/  BAR.SYNC.DEFER_BLOCKING 0x0 ;  /* 0x0000000000007b1d */ /* 0x000fe20000010000 */
[----:B--2---:R-:W-:-:S04]  /*b510*/  LEA R0, P0, R4, R188, 0x6 ;  /* 0x000000bc04007211 */ /* 0x004fc800078030ff */
[----:B------:R-:W-:Y:S02]  /*b520*/  LEA R2, P1, R0, c[0x0][0x170], 0x1 ;  /* 0x00005c0000027a11 */ /* 0x000fe400078208ff */
[----:B---3--:R-:W-:Y:S02]  /*b530*/  LEA.HI.X R3, R4, R193, R3, 0x6, P0 ;  /* 0x000000c104037211 */ /* 0x008fe400000f3403 */
[----:B------:R-:W-:Y:S02]  /*b540*/  IADD3 R4, P0, R2, UR22, RZ ;  /* 0x0000001602047c10 */ /* 0x000fe4000ff1e0ff */
[----:B------:R-:W-:Y:S01]  /*b550*/  LEA.HI.X R3, R0, c[0x0][0x174], R3, 0x1, P1 ;  /* 0x00005d0000037a11 */ /* 0x000fe200008f0c03 */
[----:B------:R-:W-:-:S03]  /*b560*/  IMAD.U32 R0, RZ, RZ, UR4 ;  /* 0x00000004ff007e24 */ /* 0x000fc6000f8e00ff */
[----:B------:R-:W-:Y:S01]  /*b570*/  IADD3.X R5, R3, UR21, RZ, P0, !PT ;  /* 0x0000001503057c10 */ /* 0x000fe200087fe4ff */
[----:B------:R-:W-:Y:S01]  /*b580*/  @!PT LDS RZ, [RZ] ;  /* 0x00000000fffff984 */ /* 0x000fe20000000800 */
[----:B------:R-:W-:Y:S01]  /*b590*/  @!PT LDS RZ, [RZ] ;  /* 0x00000000fffff984 */ /* 0x000fe20000000800 */
[----:B------:R-:W-:Y:S01]  /*b5a0*/  @!PT LDS RZ, [RZ] ;  /* 0x00000000fffff984 */ /* 0x000fe20000000800 */
[----:B------:R1:W-:Y:S01]  /*b5b0*/  LDGSTS.E.BYPASS.LTC128B.128 [R222+0x9000], [R2.64] ;  /* 0x0900000002de7fae */ /* 0x0003e2000b901d58 */
[----:B------:R-:W-:-:S03]  /*b5c0*/  IMAD R0, R0, 0x40, R223 ;  /* 0x0000004000007824 */ /* 0x000fc600078e02df */
[----:B------:R1:W-:Y:S02]  /*b5d0*/  LDGSTS.E.BYPASS.LTC128B.128 [R222+0xa000], [R2.64+0x40] ;  /* 0x0a00004002de7fae */ /* 0x0003e4000b901d58 */
[C---:B------:R-:W-:Y:S02]  /*b5e0*/  ISETP.GE.AND P6, PT, R0.reuse, R52, PT ;  /* 0x000000340000720c */ /* 0x040fe40003fc6270 */
[----:B------:R1:W-:Y:S01]  /*b5f0*/  LDGSTS.E.BYPASS.LTC128B.128 [R222+0xb000], [R2.64+0x80] ;  /* 0x0b00008002de7fae */ /* 0x0003e2000b901d58 */
[----:B------:R-:W-:-:S03]  /*b600*/  ISETP.GE.AND P0, PT, R0, R55, PT ;  /* 0x000000370000720c */ /* 0x000fc60003f06270 */
[----:B------:R2:W-:Y:S04]  /*b610*/  LDGSTS.E.BYPASS.LTC128B.128 [R222+0x9800], [R4.64] ;  /* 0x0980000004de7fae */ /* 0x0005e8000b901d58 */
[----:B------:R2:W-:Y:S04]  /*b620*/  LDGSTS.E.BYPASS.LTC128B.128 [R222+0xa800], [R4.64+0x40] ;  /* 0x0a80004004de7fae */ /* 0x0005e8000b901d58 */
[----:B------:R2:W-:Y:S04]  /*b630*/  LDGSTS.E.BYPASS.LTC128B.128 [R222+0xb800], [R4.64+0x80] ;  /* 0x0b80008004de7fae */ /* 0x0005e8000b901d58 */
[----:B------:R-:W-:Y:S04]  /*b640*/  LDSM.16.M88.4 R8, [R217+0x6000] ;  /* 0x00600000d908783b */ /* 0x000fe80000000200 */
[----:B------:R-:W3:Y:S04]  /*b650*/  LDSM.16.M88.4 R48, [R220] ;  /* 0x00000000dc30783b */ /* 0x000ee80000000200 */
[----:B------:R-:W-:Y:S01]  /*b660*/  LDSM.16.M88.4 R12, [R219+0x6000] ;  /* 0x00600000db0c783b */ /* 0x000fe20000000200 */
[----:B-1----:R-:W-:-:S03]  /*b670*/  IADD3 R2, R0, 0x1, RZ ;  /* 0x0000000100027810 */ /* 0x002fc60007ffe0ff */
[----:B------:R-:W-:Y:S01]  /*b680*/  LDSM.16.M88.4 R40, [R221+0x1000] ;  /* 0x00100000dd28783b */ /* 0x000fe20000000200 */
[----:B------:R-:W-:Y:S02]  /*b690*/  IADD3 R3, R0, 0x18, RZ ;  /* 0x0000001800037810 */ /* 0x000fe40007ffe0ff */
[C---:B------:R-:W-:Y:S01]  /*b6a0*/  ISETP.GE.AND P1, PT, R2.reuse, R52, PT ;  /* 0x000000340200720c */ /* 0x040fe20003f26270 */
[----:B------:R-:W-:Y:S01]  /*b6b0*/  LDSM.16.M88.4 R44, [R221] ;  /* 0x00000000dd2c783b */ /* 0x000fe20000000200 */
[C---:B------:R-:W-:Y:S02]  /*b6c0*/  ISETP.GE.AND P5, PT, R2.reuse, R55, PT ;  /* 0x000000370200720c */ /* 0x040fe40003fa6270 */
[C---:B------:R-:W-:Y:S01]  /*b6d0*/  ISETP.GE.AND P2, PT, R2.reuse, R53, PT ;  /* 0x000000350200720c */ /* 0x040fe20003f46270 */
[----:B------:R-:W1:Y:S01]  /*b6e0*/  LDSM.16.M88.4 R16, [R217+0x6400] ;  /* 0x00640000d910783b */ /* 0x000e620000000200 */
[----:B------:R-:W-:Y:S02]  /*b6f0*/  ISETP.GE.AND P3, PT, R2, R54, PT ;  /* 0x000000360200720c */ /* 0x000fe40003f66270 */
[----:B------:R-:W-:Y:S01]  /*b700*/  IADD3 R2, R0, 0x8, RZ ;  /* 0x0000000800027810 */ /* 0x000fe20007ffe0ff */
[----:B--2---:R-:W2:Y:S03]  /*b710*/  LDSM.16.M88.4 R4, [R220+0x1000] ;  /* 0x00100000dc04783b */ /* 0x004ea60000000200 */
[----:B------:R-:W-:Y:S01]  /*b720*/  ISETP.GE.AND P4, PT, R2, R52, PT ;  /* 0x000000340200720c */ /* 0x000fe20003f86270 */
[----:B------:R-:W-:Y:S04]  /*b730*/  LDSM.16.M88.4 R32, [R220+0x3000] ;  /* 0x00300000dc20783b */ /* 0x000fe80000000200 */
[----:B------:R-:W-:Y:S04]  /*b740*/  LDSM.16.M88.4 R36, [R220+0x2000] ;  /* 0x00200000dc24783b */ /* 0x000fe80000000200 */
[----:B------:R-:W-:Y:S04]  /*b750*/  LDSM.16.M88.4 R60, [R217+0x7400] ;  /* 0x00740000d93c783b */ /* 0x000fe80000000200 */
[----:B------:R-:W0:Y:S01]  /*b760*/  LDGDEPBAR ;  /* 0x00000000000079af */ /* 0x000e220000000000 */
[C---:B---3--:R-:W-:Y:S08]  /*b770*/  HMMA.16816.F32 R24, R48.reuse, R8, RZ ;  /* 0x000000083018723c */ /* 0x048ff000000018ff */
[C---:B------:R-:W-:Y:S08]  /*b780*/  HMMA.16816.F32 R28, R48.reuse, R10, RZ ;  /* 0x0000000a301c723c */ /* 0x040ff000000018ff */
[----:B-1----:R-:W-:Y:S08]  /*b790*/  HMMA.16816.F32 R64, R48, R18, RZ ;  /* 0x000000123040723c */ /* 0x002ff000000018ff */
[----:B--2---:R-:W-:Y:S08]  /*b7a0*/  HMMA.16816.F32 R20, R4, R8, RZ ;  /* 0x000000080414723c */ /* 0x004ff000000018ff */
[----:B------:R-:W-:Y:S08]  /*b7b0*/  HMMA.16816.F32 R196, R44, R12, R24 ;  /* 0x0000000c2cc4723c */ /* 0x000ff00000001818 */
[----:B------:R-:W-:Y:S01]  /*b7c0*/  HMMA.16816.F32 R56, R4, R10, RZ ;  /* 0x0000000a0438723c */ /* 0x000fe200000018ff */
[----:B------:R-:W-:Y:S07]  /*b7d0*/  LDSM.16.M88.4 R8, [R217+0x7000] ;  /* 0x00700000d908783b */ /* 0x000fee0000000200 */
[----:B------:R-:W-:Y:S01]  /*b7e0*/  HMMA.16816.F32 R180, R40, R12, R20 ;  /* 0x0000000c28b4723c */ /* 0x000fe20000001814 */
[----:B------:R-:W1:Y:S07]  /*b7f0*/  LDSM.16.M88.4 R20, [R219+0x6400] ;  /* 0x00640000db14783b */ /* 0x000e6e0000000200 */
[-C--:B------:R-:W-:Y:S08]  /*b800*/  HMMA.16816.F32 R24, R48, R16.reuse, RZ ;  /* 0x000000103018723c */ /* 0x080ff000000018ff */
[C---:B------:R-:W-:Y:S08]  /*b810*/  HMMA.16816.F32 R136, R4.reuse, R16, RZ ;  /* 0x000000100488723c */ /* 0x040ff000000018ff */
[----:B------:R-:W-:Y:S08]  /*b820*/  HMMA.16816.F32 R132, R4, R18, RZ ;  /* 0x000000120484723c */ /* 0x000ff000000018ff */
[-C--:B------:R-:W-:Y:S01]  /*b830*/  HMMA.16816.F32 R176, R40, R14.reuse, R56 ;  /* 0x0000000e28b0723c */ /* 0x080fe20000001838 */
[----:B------:R-:W-:Y:S07]  /*b840*/  LDSM.16.M88.4 R56, [R219+0x7000] ;  /* 0x00700000db38783b */ /* 0x000fee0000000200 */
[C---:B------:R-:W-:Y:S01]  /*b850*/  HMMA.16816.F32 R172, R44.reuse, R14, R28 ;  /* 0x0000000e2cac723c */ /* 0x040fe2000000181c */
[----:B------:R-:W-:Y:S04]  /*b860*/  LDSM.16.M88.4 R28, [R221+0x2000] ;  /* 0x00200000dd1c783b */ /* 0x000fe80000000200 */
[----:B------:R-:W-:Y:S03]  /*b870*/  LDSM.16.M88.4 R12, [R219+0x7400] ;  /* 0x00740000db0c783b */ /* 0x000fe60000000200 */
[-C--:B-1----:R-:W-:Y:S01]  /*b880*/  HMMA.16816.F32 R16, R44, R20.reuse, R24 ;  /* 0x000000142c10723c */ /* 0x082fe20000001818 */
[----:B------:R-:W1:Y:S07]  /*b890*/  LDSM.16.M88.4 R24, [R221+0x3000] ;  /* 0x00300000dd18783b */ /* 0x000e6e0000000200 */
[C---:B------:R-:W-:Y:S08]  /*b8a0*/  HMMA.16816.F32 R136, R40.reuse, R20, R136 ;  /* 0x000000142888723c */ /* 0x040ff00000001888 */
[-C--:B------:R-:W-:Y:S08]  /*b8b0*/  HMMA.16816.F32 R204, R40, R22.reuse, R132 ;  /* 0x0000001628cc723c */ /* 0x080ff00000001884 */
[----:B------:R-:W-:Y:S01]  /*b8c0*/  HMMA.16816.F32 R132, R44, R22, R64 ;  /* 0x000000162c84723c */ /* 0x000fe20000001840 */
[----:B------:R-:W-:Y:S07]  /*b8d0*/  LDSM.16.M88.4 R20, [R220+0x4000] ;  /* 0x00400000dc14783b */ /* 0x000fee0000000200 */
[-C--:B------:R-:W-:Y:S08]  /*b8e0*/  HMMA.16816.F32 R64, R32, R8.reuse, R180 ;  /* 0x000000082040723c */ /* 0x080ff000000018b4 */
[----:B------:R-:W-:Y:S08]  /*b8f0*/  HMMA.16816.F32 R196, R36, R8, R196 ;  /* 0x0000000824c4723c */ /* 0x000ff000000018c4 */
[-C--:B------:R-:W-:Y:S08]  /*b900*/  HMMA.16816.F32 R192, R32, R10.reuse, R176 ;  /* 0x0000000a20c0723c */ /* 0x080ff000000018b0 */
[C---:B------:R-:W-:Y:S01]  /*b910*/  HMMA.16816.F32 R188, R36.reuse, R10, R172 ;  /* 0x0000000a24bc723c */ /* 0x040fe200000018ac */
[----:B------:R-:W-:Y:S07]  /*b920*/  LDSM.16.M88.4 R8, [R217+0x8000] ;  /* 0x00800000d908783b */ /* 0x000fee0000000200 */
[-C--:B------:R-:W-:Y:S01]  /*b930*/  HMMA.16816.F32 R184, R36, R60.reuse, R16 ;  /* 0x0000003c24b8723c */ /* 0x080fe20000001810 */
[----:B------:R-:W-:Y:S07]  /*b940*/  LDSM.16.M88.4 R16, [R220+0x5000] ;  /* 0x00500000dc10783b */ /* 0x000fee0000000200 */
[C---:B------:R-:W-:Y:S01]  /*b950*/  HMMA.16816.F32 R200, R32.reuse, R60, R136 ;  /* 0x0000003c20c8723c */ /* 0x040fe20000001888 */
[----:B------:R-:W2:Y:S07]  /*b960*/  LDSM.16.M88.4 R136, [R217+0x8400] ;  /* 0x00840000d988783b */ /* 0x000eae0000000200 */
[-C--:B------:R-:W-:Y:S08]  /*b970*/  HMMA.16816.F32 R204, R32, R62.reuse, R204 ;  /* 0x0000003e20cc723c */ /* 0x080ff000000018cc */
[----:B------:R-:W-:Y:S08]  /*b980*/  HMMA.16816.F32 R180, R36, R62, R132 ;  /* 0x0000003e24b4723c */ /* 0x000ff00000001884 */
[-C--:B-1----:R-:W-:Y:S01]  /*b990*/  HMMA.16816.F32 R176, R24, R56.reuse, R64 ;  /* 0x0000003818b0723c */ /* 0x082fe20000001840 */
[----:B------:R-:W1:Y:S07]  /*b9a0*/  LDSM.16.M88.4 R64, [R217+0x6c00] ;  /* 0x006c0000d940783b */ /* 0x000e6e0000000200 */
[----:B------:R-:W-:Y:S08]  /*b9b0*/  HMMA.16816.F32 R172, R28, R56, R196 ;  /* 0x000000381cac723c */ /* 0x000ff000000018c4 */
[-C--:B------:R-:W-:Y:S08]  /*b9c0*/  HMMA.16816.F32 R132, R24, R58.reuse, R192 ;  /* 0x0000003a1884723c */ /* 0x080ff000000018c0 */
[C---:B------:R-:W-:Y:S08]  /*b9d0*/  HMMA.16816.F32 R60, R28.reuse, R58, R188 ;  /* 0x0000003a1c3c723c */ /* 0x040ff000000018bc */
[-C--:B------:R-:W-:Y:S08]  /*b9e0*/  HMMA.16816.F32 R56, R28, R12.reuse, R184 ;  /* 0x0000000c1c38723c */ /* 0x080ff000000018b8 */
[C---:B------:R-:W-:Y:S08]  /*b9f0*/  HMMA.16816.F32 R196, R24.reuse, R12, R200 ;  /* 0x0000000c18c4723c */ /* 0x040ff000000018c8 */
[-C--:B------:R-:W-:Y:S08]  /*ba00*/  HMMA.16816.F32 R200, R24, R14.reuse, R204 ;  /* 0x0000000e18c8723c */ /* 0x080ff000000018cc */
[----:B------:R-:W-:Y:S01]  /*ba10*/  HMMA.16816.F32 R188, R28, R14, R180 ;  /* 0x0000000e1cbc723c */ /* 0x000fe200000018b4 */
[----:B------:R-:W-:Y:S07]  /*ba20*/  LDSM.16.M88.4 R12, [R221+0x4000] ;  /* 0x00400000dd0c783b */ /* 0x000fee0000000200 */
[----:B--2---:R-:W-:Y:S01]  /*ba30*/  HMMA.16816.F32 R224, R20, R136, R56 ;  /* 0x0000008814e0723c */ /* 0x004fe20000001838 */
[----:B------:R-:W2:Y:S07]  /*ba40*/  LDSM.16.M88.4 R56, [R219+0x8000] ;  /* 0x00800000db38783b */ /* 0x000eae0000000200 */
[-C--:B------:R-:W-:Y:S08]  /*ba50*/  HMMA.16816.F32 R204, R16, R8.reuse, R176 ;  /* 0x0000000810cc723c */ /* 0x080ff000000018b0 */
[----:B------:R-:W-:Y:S08]  /*ba60*/  HMMA.16816.F32 R192, R20, R8, R172 ;  /* 0x0000000814c0723c */ /* 0x000ff000000018ac */
[-C--:B------:R-:W-:Y:S01]  /*ba70*/  HMMA.16816.F32 R184, R16, R10.reuse, R132 ;  /* 0x0000000a10b8723c */ /* 0x080fe20000001884 */
[----:B------:R-:W-:Y:S07]  /*ba80*/  LDSM.16.M88.4 R132, [R219+0x6c00] ;  /* 0x006c0000db84783b */ /* 0x000fee0000000200 */
[----:B------:R-:W-:Y:S01]  /*ba90*/  HMMA.16816.F32 R180, R20, R10, R60 ;  /* 0x0000000a14b4723c */ /* 0x000fe2000000183c */
[----:B------:R-:W3:Y:S04]  /*baa0*/  LDSM.16.M88.4 R8, [R221+0x5000] ;  /* 0x00500000dd08783b */ /* 0x000ee80000000200 */
[----:B------:R-:W4:Y:S03]  /*bab0*/  LDSM.16.M88.4 R60, [R217+0x6800] ;  /* 0x00680000d93c783b */ /* 0x000f260000000200 */
[-C--:B-1----:R-:W-:Y:S08]  /*bac0*/  HMMA.16816.F32 R176, R48, R64.reuse, RZ ;  /* 0x0000004030b0723c */ /* 0x082ff000000018ff */
[----:B------:R-:W-:Y:S08]  /*bad0*/  HMMA.16816.F32 R172, R4, R64, RZ ;  /* 0x0000004004ac723c */ /* 0x000ff000000018ff */
[----:B------:R-:W-:Y:S08]  /*bae0*/  HMMA.16816.F32 R212, R16, R136, R196 ;  /* 0x0000008810d4723c */ /* 0x000ff000000018c4 */
[C---:B--2---:R-:W-:Y:S08]  /*baf0*/  HMMA.16816.F32 R196, R12.reuse, R56, R192 ;  /* 0x000000380cc4723c */ /* 0x044ff000000018c0 */
[----:B------:R-:W-:Y:S08]  /*bb00*/  HMMA.16816.F32 R180, R12, R58, R180 ;  /* 0x0000003a0cb4723c */ /* 0x000ff000000018b4 */
[C---:B---3--:R-:W-:Y:S08]  /*bb10*/  HMMA.16816.F32 R204, R8.reuse, R56, R204 ;  /* 0x0000003808cc723c */ /* 0x048ff000000018cc */
[----:B------:R-:W-:Y:S01]  /*bb20*/  HMMA.16816.F32 R192, R8, R58, R184 ;  /* 0x0000003a08c0723c */ /* 0x000fe200000018b8 */
[----:B------:R-:W-:-:S02]  /*bb30*/  FSEL R196, R196, -INF , !P6 ;  /* 0xff800000c4c47808 */ /* 0x000fc40007000000 */
[----:B------:R-:W-:Y:S02]  /*bb40*/  FSEL R197, R197, -INF , !P1 ;  /* 0xff800000c5c57808 */ /* 0x000fe40004800000 */
[----:B------:R-:W-:Y:S02]  /*bb50*/  FSEL R198, R198, -INF , !P0 ;  /* 0xff800000c6c67808 */ /* 0x000fe40004000000 */
[----:B------:R-:W-:Y:S01]  /*bb60*/  FSEL R199, R199, -INF , !P5 ;  /* 0xff800000c7c77808 */ /* 0x000fe20006800000 */
[----:B------:R-:W-:Y:S01]  /*bb70*/  HMMA.16816.F32 R228, R44, R132, R176 ;  /* 0x000000842ce4723c */ /* 0x000fe200000018b0 */
[C---:B------:R-:W-:Y:S02]  /*bb80*/  ISETP.GE.AND P6, PT, R2.reuse, R55, PT ;  /* 0x000000370200720c */ /* 0x040fe40003fc6270 */
[C---:B------:R-:W-:Y:S02]  /*bb90*/  ISETP.GE.AND P1, PT, R2.reuse, R53, PT ;  /* 0x000000350200720c */ /* 0x040fe40003f26270 */
[----:B------:R-:W-:-:S02]  /*bba0*/  ISETP.GE.AND P0, PT, R2, R54, PT ;  /* 0x000000360200720c */ /* 0x000fc40003f06270 */
[CC--:B------:R-:W-:Y:S01]  /*bbb0*/  ISETP.GE.AND P5, PT, R0.reuse, R53.reuse, PT ;  /* 0x000000350000720c */ /* 0x0c0fe20003fa6270 */
[----:B------:R-:W-:Y:S01]  /*bbc0*/  HMMA.16816.F32 R208, R40, R132, R172 ;  /* 0x0000008428d0723c */ /* 0x000fe200000018ac */
[----:B------:R-:W-:Y:S02]  /*bbd0*/  IADD3 R2, R0, 0x9, RZ ;  /* 0x0000000900027810 */ /* 0x000fe40007ffe0ff */
[----:B------:R-:W-:Y:S02]  /*bbe0*/  FSEL R205, R205, -INF , !P2 ;  /* 0xff800000cdcd7808 */ /* 0x000fe40005000000 */
[----:B------:R-:W-:Y:S02]  /*bbf0*/  FSEL R204, R204, -INF , !P5 ;  /* 0xff800000cccc7808 */ /* 0x000fe40006800000 */
[----:B------:R-:W-:Y:S01]  /*bc00*/  ISETP.GE.AND P2, PT, R0, R54, PT ;  /* 0x000000360000720c */ /* 0x000fe20003f46270 */
[----:B----4-:R-:W-:Y:S01]  /*bc10*/  HMMA.16816.F32 R56, R4, R60, RZ ;  /* 0x0000003c0438723c */ /* 0x010fe200000018ff */
[----:B------:R-:W-:-:S02]  /*bc20*/  ISETP.GE.AND P5, PT, R2, R53, PT ;  /* 0x000000350200720c */ /* 0x000fc40003fa6270 */
[----:B------:R-:W-:Y:S02]  /*bc30*/  FSEL R206, R206, -INF , !P2 ;  /* 0xff800000cece7808 */ /* 0x000fe40005000000 */
[----:B------:R-:W-:Y:S02]  /*bc40*/  FSEL R223, R192, -INF , !P1 ;  /* 0xff800000c0df7808 */ /* 0x000fe40004800000 */
[----:B------:R-:W-:Y:S01]  /*bc50*/  FSEL R232, R193, -INF , !P5 ;  /* 0xff800000c1e87808 */ /* 0x000fe20006800000 */
[----:B------:R-:W-:Y:S01]  /*bc60*/  HMMA.16816.F32 R176, R4, R62, RZ ;  /* 0x0000003e04b0723c */ /* 0x000fe200000018ff */
[C---:B------:R-:W-:Y:S02]  /*bc70*/  ISETP.GE.AND P2, PT, R2.reuse, R54, PT ;  /* 0x000000360200720c */ /* 0x040fe40003f46270 */
[C---:B------:R-:W-:Y:S02]  /*bc80*/  ISETP.GE.AND P1, PT, R2.reuse, R52, PT ;  /* 0x000000340200720c */ /* 0x040fe40003f26270 */
[----:B------:R-:W-:-:S02]  /*bc90*/  ISETP.GE.AND P5, PT, R2, R55, PT ;  /* 0x000000370200720c */ /* 0x000fc40003fa6270 */
[----:B------:R-:W-:Y:S01]  /*bca0*/  FSEL R233, R194, -INF , !P0 ;  /* 0xff800000c2e97808 */ /* 0x000fe20004000000 */
[----:B------:R-:W-:Y:S01]  /*bcb0*/  HMMA.16816.F32 R172, R4, R66, RZ ;  /* 0x0000004204ac723c */ /* 0x000fe200000018ff */
[----:B------:R-:W1:Y:S01]  /*bcc0*/  LDSM.16.M88.4 R4, [R219+0x6800] ;  /* 0x00680000db04783b */ /* 0x000e620000000200 */
[----:B------:R-:W-:Y:S02]  /*bcd0*/  FSEL R234, R195, -INF , !P2 ;  /* 0xff800000c3ea7808 */ /* 0x000fe40005000000 */
[----:B------:R-:W-:Y:S02]  /*bce0*/  FSEL R192, R180, -INF , !P4 ;  /* 0xff800000b4c07808 */ /* 0x000fe40006000000 */
[----:B------:R-:W-:Y:S02]  /*bcf0*/  FSEL R193, R181, -INF , !P1 ;  /* 0xff800000b5c17808 */ /* 0x000fe40004800000 */
[----:B------:R-:W-:Y:S01]  /*bd00*/  HMMA.16816.F32 R240, R20, R138, R188 ;  /* 0x0000008a14f0723c */ /* 0x000fe200000018bc */
[----:B------:R-:W-:-:S02]  /*bd10*/  FSEL R194, R182, -INF , !P6 ;  /* 0xff800000b6c27808 */ /* 0x000fc40007000000 */
[----:B------:R-:W-:Y:S02]  /*bd20*/  FSEL R195, R183, -INF , !P5 ;  /* 0xff800000b7c37808 */ /* 0x000fe40006800000 */
[----:B------:R-:W-:Y:S02]  /*bd30*/  IADD3 R2, R0, 0x10, RZ ;  /* 0x0000001000027810 */ /* 0x000fe40007ffe0ff */
[----:B------:R-:W-:Y:S01]  /*bd40*/  FSEL R207, R207, -INF , !P3 ;  /* 0xff800000cfcf7808 */ /* 0x000fe20005800000 */
[----:B------:R-:W-:Y:S01]  /*bd50*/  HMMA.16816.F32 R184, R48, R60, RZ ;  /* 0x0000003c30b8723c */ /* 0x000fe200000018ff */
[C---:B------:R-:W-:Y:S02]  /*bd60*/  ISETP.GE.AND P3, PT, R2.reuse, R52, PT ;  /* 0x000000340200720c */ /* 0x040fe40003f66270 */
[C---:B------:R-:W-:Y:S02]  /*bd70*/  ISETP.GE.AND P4, PT, R2.reuse, R55, PT ;  /* 0x000000370200720c */ /* 0x040fe40003f86270 */
[----:B------:R-:W-:-:S02]  /*bd80*/  ISETP.GE.AND P1, PT, R2, R53, PT ;  /* 0x000000350200720c */ /* 0x000fc40003f26270 */
[----:B------:R-:W-:Y:S01]  /*bd90*/  ISETP.GE.AND P0, PT, R2, R54, PT ;  /* 0x000000360200720c */ /* 0x000fe20003f06270 */
[----:B------:R-:W-:Y:S01]  /*bda0*/  HMMA.16816.F32 R188, R48, R62, RZ ;  /* 0x0000003e30bc723c */ /* 0x000fe200000018ff */
[----:B------:R-:W-:-:S04]  /*bdb0*/  IADD3 R2, R0, 0x11, RZ ;  /* 0x0000001100027810 */ /* 0x000fc80007ffe0ff */
[C---:B------:R-:W-:Y:S02]  /*bdc0*/  ISETP.GE.AND P6, PT, R2.reuse, R52, PT ;  /* 0x000000340200720c */ /* 0x040fe40003fc6270 */
[C---:B------:R-:W-:Y:S01]  /*bdd0*/  ISETP.GE.AND P2, PT, R2.reuse, R55, PT ;  /* 0x000000370200720c */ /* 0x040fe20003f46270 */
[----:B------:R-:W-:Y:S01]  /*bde0*/  HMMA.16816.F32 R236, R16, R138, R200 ;  /* 0x0000008a10ec723c */ /* 0x000fe200000018c8 */
[----:B------:R-:W-:Y:S01]  /*bdf0*/  LDSM.16.M88.4 R136, [R219+0x8400] ;  /* 0x00840000db88783b */ /* 0x000fe20000000200 */
[----:B------:R-:W-:-:S06]  /*be00*/  ISETP.GE.AND P5, PT, R2, R53, PT ;  /* 0x000000350200720c */ /* 0x000fcc0003fa6270 */
[----:B------:R-:W-:Y:S01]  /*be10*/  HMMA.16816.F32 R200, R48, R66, RZ ;  /* 0x0000004230c8723c */ /* 0x000fe200000018ff */
[----:B------:R-:W2:Y:S07]  /*be20*/  LDSM.16.M88.4 R48, [R217+0x7800] ;  /* 0x00780000d930783b */ /* 0x000eae0000000200 */
[C---:B-1----:R-:W-:Y:S08]  /*be30*/  HMMA.16816.F32 R64, R40.reuse, R4, R56 ;  /* 0x000000042840723c */ /* 0x042ff00000001838 */
[C---:B------:R-:W-:Y:S08]  /*be40*/  HMMA.16816.F32 R60, R40.reuse, R6, R176 ;  /* 0x00000006283c723c */ /* 0x040ff000000018b0 */
[----:B------:R-:W-:Y:S01]  /*be50*/  HMMA.16816.F32 R56, R40, R134, R172 ;  /* 0x000000862838723c */ /* 0x000fe200000018ac */
[----:B------:R-:W-:Y:S07]  /*be60*/  LDSM.16.M88.4 R40, [R219+0x7c00] ;  /* 0x007c0000db28783b */ /* 0x000fee0000000200 */
[C---:B------:R-:W-:Y:S08]  /*be70*/  HMMA.16816.F32 R172, R44.reuse, R4, R184 ;  /* 0x000000042cac723c */ /* 0x040ff000000018b8 */
[----:B------:R-:W-:Y:S01]  /*be80*/  HMMA.16816.F32 R176, R44, R6, R188 ;  /* 0x000000062cb0723c */ /* 0x000fe200000018bc */
[----:B------:R-:W1:Y:S07]  /*be90*/  LDSM.16.M88.4 R4, [R217+0x7c00] ;  /* 0x007c0000d904783b */ /* 0x000e6e0000000200 */
[C---:B--2---:R-:W-:Y:S08]  /*bea0*/  HMMA.16816.F32 R64, R32.reuse, R48, R64 ;  /* 0x000000302040723c */ /* 0x044ff00000001840 */
[----:B------:R-:W-:Y:S08]  /*beb0*/  HMMA.16816.F32 R60, R32, R50, R60 ;  /* 0x00000032203c723c */ /* 0x000ff0000000183c */
[----:B------:R-:W-:Y:S08]  /*bec0*/  HMMA.16816.F32 R132, R44, R134, R200 ;  /* 0x000000862c84723c */ /* 0x000ff000000018c8 */
[C---:B------:R-:W-:Y:S08]  /*bed0*/  HMMA.16816.F32 R44, R36.reuse, R48, R172 ;  /* 0x00000030242c723c */ /* 0x040ff000000018ac */
[----:B------:R-:W-:Y:S08]  /*bee0*/  HMMA.16816.F32 R172, R36, R50, R176 ;  /* 0x0000003224ac723c */ /* 0x000ff000000018b0 */
[C---:B-1----:R-:W-:Y:S08]  /*bef0*/  HMMA.16816.F32 R180, R32.reuse, R4, R208 ;  /* 0x0000000420b4723c */ /* 0x042ff000000018d0 */
[----:B------:R-:W-:Y:S01]  /*bf00*/  HMMA.16816.F32 R56, R32, R6, R56 ;  /* 0x000000062038723c */ /* 0x000fe20000001838 */
[----:B------:R-:W1:Y:S07]  /*bf10*/  LDSM.16.M88.4 R32, [R219+0x7800] ;  /* 0x00780000db20783b */ /* 0x000e6e0000000200 */
[C---:B------:R-:W-:Y:S08]  /*bf20*/  HMMA.16816.F32 R176, R36.reuse, R4, R228 ;  /* 0x0000000424b0723c */ /* 0x040ff000000018e4 */
[----:B------:R-:W-:Y:S01]  /*bf30*/  HMMA.16816.F32 R48, R36, R6, R132 ;  /* 0x000000062430723c */ /* 0x000fe20000001884 */
[----:B------:R-:W2:Y:S07]  /*bf40*/  LDSM.16.M88.4 R4, [R217+0x8c00] ;  /* 0x008c0000d904783b */ /* 0x000eae0000000200 */
[C---:B------:R-:W-:Y:S08]  /*bf50*/  HMMA.16816.F32 R132, R24.reuse, R40, R180 ;  /* 0x000000281884723c */ /* 0x040ff000000018b4 */
[----:B------:R-:W-:Y:S08]  /*bf60*/  HMMA.16816.F32 R56, R24, R42, R56 ;  /* 0x0000002a1838723c */ /* 0x000ff00000001838 */
[----:B------:R-:W-:Y:S08]  /*bf70*/  HMMA.16816.F32 R224, R12, R136, R224 ;  /* 0x000000880ce0723c */ /* 0x000ff000000018e0 */
[C---:B-1----:R-:W-:Y:S08]  /*bf80*/  HMMA.16816.F32 R64, R24.reuse, R32, R64 ;  /* 0x000000201840723c */ /* 0x042ff00000001840 */
[----:B------:R-:W-:Y:S01]  /*bf90*/  HMMA.16816.F32 R60, R24, R34, R60 ;  /* 0x00000022183c723c */ /* 0x000fe2000000183c */
[----:B------:R-:W1:Y:S07]  /*bfa0*/  LDSM.16.M88.4 R24, [R217+0x8800] ;  /* 0x00880000d918783b */ /* 0x000e6e0000000200 */
[----:B------:R-:W-:Y:S01]  /*bfb0*/  HMMA.16816.F32 R44, R28, R32, R44 ;  /* 0x000000201c2c723c */ /* 0x000fe2000000182c */
[----:B------:R-:W-:-:S02]  /*bfc0*/  FSEL R224, R224, -INF , !P3 ;  /* 0xff800000e0e07808 */ /* 0x000fc40005800000 */
[----:B------:R-:W-:Y:S02]  /*bfd0*/  ISETP.GE.AND P3, PT, R2, R54, PT ;  /* 0x000000360200720c */ /* 0x000fe40003f66270 */
[----:B------:R-:W-:Y:S02]  /*bfe0*/  IADD3 R2, R0, 0x19, RZ ;  /* 0x0000001900027810 */ /* 0x000fe40007ffe0ff */
[----:B------:R-:W-:Y:S01]  /*bff0*/  FSEL R227, R227, -INF , !P2 ;  /* 0xff800000e3e37808 */ /* 0x000fe20005000000 */
[----:B------:R-:W-:Y:S01]  /*c000*/  HMMA.16816.F32 R36, R28, R34, R172 ;  /* 0x000000221c24723c */ /* 0x000fe200000018ac */
[C---:B------:R-:W-:Y:S02]  /*c010*/  ISETP.GE.AND P2, PT, R3.reuse, R53, PT ;  /* 0x000000350300720c */ /* 0x040fe40003f46270 */
[----:B------:R-:W-:Y:S02]  /*c020*/  FSEL R226, R226, -INF , !P4 ;  /* 0xff800000e2e27808 */ /* 0x000fe40006000000 */
[----:B------:R-:W-:-:S02]  /*c030*/  ISETP.GE.AND P4, PT, R3, R52, PT ;  /* 0x000000340300720c */ /* 0x000fc40003f86270 */
[----:B------:R-:W-:Y:S01]  /*c040*/  FSEL R225, R225, -INF , !P6 ;  /* 0xff800000e1e17808 */ /* 0x000fe20007000000 */
[----:B------:R-:W-:Y:S01]  /*c050*/  HMMA.16816.F32 R32, R28, R40, R176 ;  /* 0x000000281c20723c */ /* 0x000fe200000018b0 */
[----:B------:R-:W-:-:S07]  /*c060*/  ISETP.GE.AND P6, PT, R3, R55, PT ;  /* 0x000000370300720c */ /* 0x000fce0003fc6270 */
[----:B------:R-:W-:Y:S01]  /*c070*/  HMMA.16816.F32 R40, R28, R42, R48 ;  /* 0x0000002a1c28723c */ /* 0x000fe20000001830 */
[----:B------:R-:W3:Y:S07]  /*c080*/  LDSM.16.M88.4 R28, [R219+0x8800] ;  /* 0x00880000db1c783b */ /* 0x000eee0000000200 */
[C---:B--2---:R-:W-:Y:S08]  /*c090*/  HMMA.16816.F32 R132, R16.reuse, R4, R132 ;  /* 0x000000041084723c */ /* 0x044ff00000001884 */
[C---:B-1----:R-:W-:Y:S08]  /*c0a0*/  HMMA.16816.F32 R64, R16.reuse, R24, R64 ;  /* 0x000000181040723c */ /* 0x042ff00000001840 */
[C---:B------:R-:W-:Y:S08]  /*c0b0*/  HMMA.16816.F32 R60, R16.reuse, R26, R60 ;  /* 0x0000001a103c723c */ /* 0x040ff0000000183c */
[----:B------:R-:W-:Y:S08]  /*c0c0*/  HMMA.16816.F32 R56, R16, R6, R56 ;  /* 0x000000061038723c */ /* 0x000ff00000001838 */
[C---:B------:R-:W-:Y:S08]  /*c0d0*/  HMMA.16816.F32 R16, R20.reuse, R24, R44 ;  /* 0x000000181410723c */ /* 0x040ff0000000182c */
[C---:B------:R-:W-:Y:S08]  /*c0e0*/  HMMA.16816.F32 R44, R20.reuse, R26, R36 ;  /* 0x0000001a142c723c */ /* 0x040ff00000001824 */
[C---:B------:R-:W-:Y:S08]  /*c0f0*/  HMMA.16816.F32 R36, R20.reuse, R4, R32 ;  /* 0x000000041424723c */ /* 0x040ff00000001820 */
[----:B------:R-:W-:Y:S01]  /*c100*/  HMMA.16816.F32 R40, R20, R6, R40 ;  /* 0x000000061428723c */ /* 0x000fe20000001828 */
[----:B------:R-:W1:Y:S01]  /*c110*/  LDSM.16.M88.4 R4, [R219+0x8c00] ;  /* 0x008c0000db04783b */ /* 0x000e620000000200 */
[----:B------:R-:W-:-:S06]  /*c120*/  DEPBAR.LE SB0, 0x0 ;  /* 0x000080000000791a */ /* 0x000fcc0000000000 */
[C---:B------:R-:W-:Y:S08]  /*c130*/  HMMA.16816.F32 R212, R8.reuse, R136, R212 ;  /* 0x0000008808d4723c */ /* 0x040ff000000018d4 */
[-C--:B------:R-:W-:Y:S08]  /*c140*/  HMMA.16816.F32 R24, R8, R138.reuse, R236 ;  /* 0x0000008a0818723c */ /* 0x080ff000000018ec */
[C---:B------:R-:W-:Y:S08]  /*c150*/  HMMA.16816.F32 R136, R12.reuse, R138, R240 ;  /* 0x0000008a0c88723c */ /* 0x040ff000000018f0 */
[----:B---3--:R-:W-:Y:S01]  /*c160*/  HMMA.16816.F32 R16, R12, R28, R16 ;  /* 0x0000001c0c10723c */ /* 0x008fe20000001810 */
[----:B------:R-:W-:Y:S01]  /*c170*/  FSEL R174, R213, -INF , !P5 ;  /* 0xff800000d5ae7808 */ /* 0x000fe20006800000 */
[----:B------:R-:W-:Y:S01]  /*c180*/  BAR.SYNC.DEFER_BLOCKING 0x0 ;  /* 0x0000000000007b1d */ /* 0x000fe20000010000 */
[----:B------:R-:W-:-:S02]  /*c190*/  ISETP.GE.AND P5, PT, R2, R53, PT ;  /* 0x000000350200720c */ /* 0x000fc40003fa6270 */
[----:B------:R-:W-:Y:S02]  /*c1a0*/  FSEL R175, R212, -INF , !P1 ;  /* 0xff800000d4af7808 */ /* 0x000fe40004800000 */
[----:B------:R-:W-:Y:S01]  /*c1b0*/  FSEL R176, R214, -INF , !P0 ;  /* 0xff800000d6b07808 */ /* 0x000fe20004000000 */
[C---:B------:R-:W-:Y:S01]  /*c1c0*/  HMMA.16816.F32 R20, R8.reuse, R28, R64 ;  /* 0x0000001c0814723c */ /* 0x040fe20000001840 */
[----:B------:R-:W-:Y:S02]  /*c1d0*/  FSEL R172, R24, -INF , !P2 ;  /* 0xff80000018ac7808 */ /* 0x000fe40005000000 */
[----:B------:R-:W-:Y:S02]  /*c1e0*/  FSEL R173, R25, -INF , !P5 ;  /* 0xff80000019ad7808 */ /* 0x000fe40006800000 */
[----:B------:R-:W-:Y:S02]  /*c1f0*/  ISETP.GE.AND P1, PT, R3, R54, PT ;  /* 0x000000360300720c */ /* 0x000fe40003f26270 */
[C---:B------:R-:W-:Y:S01]  /*c200*/  ISETP.GE.AND P2, PT, R2.reuse, R52, PT ;  /* 0x000000340200720c */ /* 0x040fe20003f46270 */
[----:B------:R-:W-:Y:S01]  /*c210*/  HMMA.16816.F32 R32, R8, R30, R60 ;  /* 0x0000001e0820723c */ /* 0x000fe2000000183c */
[----:B------:R-:W-:-:S02]  /*c220*/  ISETP.GE.AND P5, PT, R2, R55, PT ;  /* 0x000000370200720c */ /* 0x000fc40003fa6270 */
[----:B------:R-:W-:Y:S02]  /*c230*/  ISETP.GE.AND P0, PT, R2, R54, PT ;  /* 0x000000360200720c */ /* 0x000fe40003f06270 */
[----:B------:R-:W-:Y:S02]  /*c240*/  IADD3 R2, R0, 0x20, RZ ;  /* 0x0000002000027810 */ /* 0x000fe40007ffe0ff */
[----:B------:R-:W-:Y:S01]  /*c250*/  FSEL R65, R215, -INF , !P3 ;  /* 0xff800000d7417808 */ /* 0x000fe20005800000 */
[----:B------:R-:W-:Y:S01]  /*c260*/  HMMA.16816.F32 R28, R12, R30, R44 ;  /* 0x0000001e0c1c723c */ /* 0x000fe2000000182c */
[----:B------:R-:W-:Y:S02]  /*c270*/  FSEL R66, R136, -INF , !P4 ;  /* 0xff80000088427808 */ /* 0x000fe40006000000 */
[----:B------:R-:W-:Y:S02]  /*c280*/  FSEL R137, R137, -INF , !P2 ;  /* 0xff80000089897808 */ /* 0x000fe40005000000 */
[----:B------:R-:W-:-:S02]  /*c290*/  FSEL R64, R26, -INF , !P1 ;  /* 0xff8000001a407808 */ /* 0x000fc40004800000 */
[C---:B------:R-:W-:Y:S02]  /*c2a0*/  ISETP.GE.AND P3, PT, R2.reuse, R52, PT ;  /* 0x000000340200720c */ /* 0x040fe40003f66270 */
[C---:B------:R-:W-:Y:S02]  /*c2b0*/  ISETP.GE.AND P4, PT, R2.reuse, R55, PT ;  /* 0x000000370200720c */ /* 0x040fe40003f86270 */
[C---:B------:R-:W-:Y:S02]  /*c2c0*/  ISETP.GE.AND P2, PT, R2.reuse, R53, PT ;  /* 0x000000350200720c */ /* 0x040fe40003f46270 */
[----:B------:R-:W-:Y:S02]  /*c2d0*/  ISETP.GE.AND P1, PT, R2, R54, PT ;  /* 0x000000360200720c */ /* 0x000fe40003f26270 */
[----:B------:R-:W-:Y:S02]  /*c2e0*/  IADD3 R2, R0, 0x21, RZ ;  /* 0x0000002100027810 */ /* 0x000fe40007ffe0ff */
[----:B------:R-:W-:-:S02]  /*c2f0*/  FSEL R60, R27, -INF , !P0 ;  /* 0xff8000001b3c7808 */ /* 0x000fc40004000000 */
[----:B------:R-:W-:Y:S01]  /*c300*/  FSEL R138, R138, -INF , !P6 ;  /* 0xff8000008a8a7808 */ /* 0x000fe20007000000 */
[C---:B-1----:R-:W-:Y:S01]  /*c310*/  HMMA.16816.F32 R24, R12.reuse, R4, R36 ;  /* 0x000000040c18723c */ /* 0x042fe20000001824 */
[C---:B------:R-:W-:Y:S02]  /*c320*/  ISETP.GE.AND P6, PT, R2.reuse, R52, PT ;  /* 0x000000340200720c */ /* 0x040fe40003fc6270 */
[----:B------:R-:W-:Y:S02]  /*c330*/  ISETP.GE.AND P0, PT, R2, R55, PT ;  /* 0x000000370200720c */ /* 0x000fe40003f06270 */
[----:B------:R-:W-:Y:S02]  /*c340*/  FSEL R189, R16, -INF , !P3 ;  /* 0xff80000010bd7808 */ /* 0x000fe40005800000 */
[----:B------:R-:W-:Y:S01]  /*c350*/  FSEL R188, R17, -INF , !P6 ;  /* 0xff80000011bc7808 */ /* 0x000fe20007000000 */
[----:B------:R-:W-:Y:S01]  /*c360*/  HMMA.16816.F32 R12, R12, R6, R40 ;  /* 0x000000060c0c723c */ /* 0x000fe20000001828 */
[----:B------:R-:W-:-:S02]  /*c370*/  FSEL R200, R18, -INF , !P4 ;  /* 0xff80000012c87808 */ /* 0x000fc40006000000 */
[----:B------:R-:W-:Y:S02]  /*c380*/  FSEL R202, R19, -INF , !P0 ;  /* 0xff80000013ca7808 */ /* 0x000fe40004000000 */
[----:B------:R-:W-:Y:S02]  /*c390*/  IADD3 R3, R0, 0x28, RZ ;  /* 0x0000002800037810 */ /* 0x000fe40007ffe0ff */
[----:B------:R-:W-:Y:S01]  /*c3a0*/  FSEL R139, R139, -INF , !P5 ;  /* 0xff8000008b8b7808 */ /* 0x000fe20006800000 */
[----:B------:R-:W-:Y:S01]  /*c3b0*/  HMMA.16816.F32 R16, R8, R4, R132 ;  /* 0x000000040810723c */ /* 0x000fe20000001884 */
[CC--:B------:R-:W-:Y:S02]  /*c3c0*/  ISETP.GE.AND P5, PT, R2.reuse, R53.reuse, PT ;  /* 0x000000350200720c */ /* 0x0c0fe40003fa6270 */
[----:B------:R-:W-:Y:S02]  /*c3d0*/  ISETP.GE.AND P3, PT, R2, R54, PT ;  /* 0x000000360200720c */ /* 0x000fe40003f66270 */
[----:B------:R-:W-:-:S02]  /*c3e0*/  ISETP.GE.AND P0, PT, R3, R53, PT ;  /* 0x000000350300720c */ /* 0x000fc40003f06270 */
[----:B------:R-:W-:Y:S01]  /*c3f0*/  IADD3 R2, R0, 0x29, RZ ;  /* 0x0000002900027810 */ /* 0x000fe20007ffe0ff */
[----:B------:R-:W-:Y:S01]  /*c400*/  HMMA.16816.F32 R8, R8, R6, R56 ;  /* 0x000000060808723c */ /* 0x000fe20000001838 */
[----:B------:R-:W-:Y:S02]  /*c410*/  FSEL R177, R21, -INF , !P5 ;  /* 0xff80000015b17808 */ /* 0x000fe40006800000 */
[----:B------:R-:W-:Y:S02]  /*c420*/  FSEL R178, R32, -INF , !P0 ;  /* 0xff80000020b27808 */ /* 0x000fe40004000000 */
[C---:B------:R-:W-:Y:S02]  /*c430*/  ISETP.GE.AND P6, PT, R3.reuse, R52, PT ;  /* 0x000000340300720c */ /* 0x040fe40003fc6270 */
[C---:B------:R-:W-:Y:S02]  /*c440*/  ISETP.GE.AND P4, PT, R3.reuse, R55, PT ;  /* 0x000000370300720c */ /* 0x040fe40003f86270 */
[----:B------:R-:W-:-:S02]  /*c450*/  ISETP.GE.AND P5, PT, R3, R54, PT ;  /* 0x000000360300720c */ /* 0x000fc40003fa6270 */
[-C--:B------:R-:W-:Y:S02]  /*c460*/  ISETP.GE.AND P0, PT, R2, R52.reuse, PT ;  /* 0x000000340200720c */ /* 0x080fe40003f06270 */
[----:B------:R-:W-:Y:S02]  /*c470*/  IADD3 R3, R0, 0x31, RZ ;  /* 0x0000003100037810 */ /* 0x000fe40007ffe0ff */
[----:B------:R-:W-:Y:S02]  /*c480*/  FSEL R61, R20, -INF , !P2 ;  /* 0xff800000143d7808 */ /* 0x000fe40005000000 */
[----:B------:R-:W-:Y:S02]  /*c490*/  FSEL R185, R29, -INF , !P0 ;  /* 0xff8000001db97808 */ /* 0x000fe40004000000 */
[----:B------:R-:W-:Y:S02]  /*c4a0*/  ISETP.GE.AND P2, PT, R2, R53, PT ;  /* 0x000000350200720c */ /* 0x000fe40003f46270 */
[----:B------:R-:W-:-:S02]  /*c4b0*/  ISETP.GE.AND P0, PT, R3, R52, PT ;  /* 0x000000340300720c */ /* 0x000fc40003f06270 */
[----:B------:R-:W-:Y:S02]  /*c4c0*/  IADD3 R4, R0, 0x30, RZ ;  /* 0x0000003000047810 */ /* 0x000fe40007ffe0ff */
[----:B------:R-:W-:Y:S02]  /*c4d0*/  FSEL R179, R33, -INF , !P2 ;  /* 0xff80000021b37808 */ /* 0x000fe40005000000 */
[----:B------:R-:W-:Y:S02]  /*c4e0*/  FSEL R180, R22, -INF , !P1 ;  /* 0xff80000016b47808 */ /* 0x000fe40004800000 */
[----:B------:R-:W-:Y:S02]  /*c4f0*/  FSEL R214, R25, -INF , !P0 ;  /* 0xff80000019d67808 */ /* 0x000fe40004000000 */
[C---:B------:R-:W-:Y:S02]  /*c500*/  ISETP.GE.AND P2, PT, R2.reuse, R55, PT ;  /* 0x000000370200720c */ /* 0x040fe40003f46270 */
[----:B------:R-:W-:-:S02]  /*c510*/  ISETP.GE.AND P1, PT, R2, R54, PT ;  /* 0x000000360200720c */ /* 0x000fc40003f26270 */
[-C--:B------:R-:W-:Y:S02]  /*c520*/  ISETP.GE.AND P0, PT, R4, R53.reuse, PT ;  /* 0x000000350400720c */ /* 0x080fe40003f06270 */
[----:B------:R-:W-:Y:S02]  /*c530*/  IADD3 R2, R0, 0x38, RZ ;  /* 0x0000003800027810 */ /* 0x000fe40007ffe0ff */
[----:B------:R-:W-:Y:S02]  /*c540*/  FSEL R190, R16, -INF , !P0 ;  /* 0xff80000010be7808 */ /* 0x000fe40004000000 */
[----:B------:R-:W-:Y:S02]  /*c550*/  ISETP.GE.AND P0, PT, R2, R53, PT ;  /* 0x000000350200720c */ /* 0x000fe40003f06270 */
[----:B------:R-:W-:Y:S02]  /*c560*/  FSEL R187, R31, -INF , !P2 ;  /* 0xff8000001fbb7808 */ /* 0x000fe40005000000 */
[----:B------:R-:W-:-:S02]  /*c570*/  FSEL R201, R8, -INF , !P0 ;  /* 0xff80000008c97808 */ /* 0x000fc40004000000 */
[C---:B------:R-:W-:Y:S02]  /*c580*/  ISETP.GE.AND P0, PT, R3.reuse, R54, PT ;  /* 0x000000360300720c */ /* 0x040fe40003f06270 */
[----:B------:R-:W-:Y:S02]  /*c590*/  ISETP.GE.AND P2, PT, R3, R55, PT ;  /* 0x000000370300720c */ /* 0x000fe40003f46270 */
[----:B------:R-:W-:Y:S02]  /*c5a0*/  FSEL R208, R19, -INF , !P0 ;  /* 0xff80000013d07808 */ /* 0x000fe40004000000 */
[----:B------:R-:W-:Y:S02]  /*c5b0*/  FSEL R183, R35, -INF , !P1 ;  /* 0xff80000023b77808 */ /* 0x000fe40004800000 */
[----:B------:R-:W-:Y:S02]  /*c5c0*/  FSEL R231, R27, -INF , !P2 ;  /* 0xff8000001be77808 */ /* 0x000fe40005000000 */
[----:B------:R-:W-:-:S02]  /*c5d0*/  PLOP3.LUT P0, PT, PT, PT, UP0, 0x80, 0x0 ;  /* 0x000000000000781c */ /* 0x000fc40003f0f008 */
[----:B------:R-:W-:Y:S02]  /*c5e0*/  ISETP.GE.AND P1, PT, R4, R55, PT ;  /* 0x000000370400720c */ /* 0x000fe40003f26270 */
[----:B------:R-:W-:Y:S02]  /*c5f0*/  ISETP.GE.AND P2, PT, R3, R53, PT ;  /* 0x000000350300720c */ /* 0x000fe40003f46270 */
[----:B------:R-:W-:Y:S02]  /*c600*/  IADD3 R0, R0, 0x39, RZ ;  /* 0x0000003900007810 */ /* 0x000fe40007ffe0ff */
[----:B------:R-:W-:Y:S02]  /*c610*/  FSEL R133, R23, -INF , !P3 ;  /* 0xff80000017857808 */ /* 0x000fe40005800000 */
[----:B------:R-:W-:Y:S02]  /*c620*/  FSEL R230, R26, -INF , !P1 ;  /* 0xff8000001ae67808 */ /* 0x000fe40004800000 */
[----:B------:R-:W-:-:S02]  /*c630*/  FSEL R191, R17, -INF , !P2 ;  /* 0xff80000011bf7808 */ /* 0x000fc40005000000 */
[C---:B------:R-:W-:Y:S02]  /*c640*/  ISETP.GE.AND P3, PT, R4.reuse, R52, PT ;  /* 0x000000340400720c */ /* 0x040fe40003f66270 */
[----:B------:R-:W-:Y:S02]  /*c650*/  ISETP.GE.AND P1, PT, R4, R54, PT ;  /* 0x000000360400720c */ /* 0x000fe40003f26270 */
[----:B------:R-:W-:Y:S02]  /*c660*/  ISETP.GE.AND P2, PT, R0, R53, PT ;  /* 0x000000350000720c */ /* 0x000fe40003f46270 */
[----:B------:R-:W-:Y:S02]  /*c670*/  FSEL R184, R28, -INF , !P6 ;  /* 0xff8000001cb87808 */ /* 0x000fe40007000000 */
[----:B------:R-:W-:Y:S02]  /*c680*/  FSEL R181, R34, -INF , !P5 ;  /* 0xff80000022b57808 */ /* 0x000fe40006800000 */
[----:B------:R-:W-:-:S02]  /*c690*/  FSEL R186, R30, -INF , !P4 ;  /* 0xff8000001eba7808 */ /* 0x000fc40006000000 */
[----:B------:R-:W-:Y:S02]  /*c6a0*/  FSEL R229, R24, -INF , !P3 ;  /* 0xff80000018e57808 */ /* 0x000fe40005800000 */
[----:B------:R-:W-:Y:S02]  /*c6b0*/  FSEL R203, R9, -INF , !P2 ;  /* 0xff80000009cb7808 */ /* 0x000fe40005000000 */
[----:B------:R-:W-:Y:S02]  /*c6c0*/  FSEL R209, R18, -INF , !P1 ;  /* 0xff80000012d17808 */ /* 0x000fe40004800000 */
[-C--:B------:R-:W-:Y:S02]  /*c6d0*/  ISETP.GE.AND P6, PT, R2, R52.reuse, PT ;  /* 0x000000340200720c */ /* 0x080fe40003fc6270 */
[----:B------:R-:W-:Y:S02]  /*c6e0*/  ISETP.GE.AND P5, PT, R0, R52, PT ;  /* 0x000000340000720c */ /* 0x000fe40003fa6270 */
[----:B------:R-:W-:-:S02]  /*c6f0*/  ISETP.GE.AND P4, PT, R2, R55, PT ;  /* 0x000000370200720c */ /* 0x000fc40003f86270 */
[----:B------:R-:W-:Y:S02]  /*c700*/  ISETP.GE.AND P3, PT, R0, R55, PT ;  /* 0x000000370000720c */ /* 0x000fe40003f66270 */
[-C--:B------:R-:W-:Y:S02]  /*c710*/  ISETP.GE.AND P2, PT, R2, R54.reuse, PT ;  /* 0x000000360200720c */ /* 0x080fe40003f46270 */
        /* <DEDUP_REMOVED lines=8> */
[----:B------:R-:W2:Y:S04]  /*c7a0*/  LDL.64 R48, [R1+0x18] ;  /* 0x0000180001307983 */ /* 0x000ea80000100a00 */
[----:B------:R-:W3:Y:S01]  /*c7b0*/  LDL.64 R50, [R1+0x10] ;  /* 0x0000100001327983 */ /* 0x000ee20000100a00 */
[----:B------:R-:W-:-:S02]  /*c7c0*/  UIADD3 UR31, UR28, -0x4, URZ ;  /* 0xfffffffc1c1f7890 */ /* 0x000fc4000fffe03f */
[----:B------:R-:W-:Y:S02]  /*c7d0*/  ULDC.64 UR4, c[0x0][0x198] ;  /* 0x0000660000047ab9 */ /* 0x000fe40000000a00 */
        /* <DEDUP_REMOVED lines=24> */
.L_x_341:
[----:B------:R-:W2:Y:S04]  /*c960*/  LDL R6, [R1+0x40] ;  /* 0x0000400001067983 */ /* 0x000ea80000100800 */
[----:B-1----:R-:W3:Y:S04]  /*c970*/  LDL R4, [R1+0x50] ;  /* 0x0000500001047983 */ /* 0x002ee80000100800 */
[----:B------:R-:W4:Y:S04]  /*c980*/  LDL R8, [R1+0x4] ;  /* 0x0000040001087983 */ /* 0x000f280000100800 */
[----:B------:R-:W5:Y:S01]  /*c990*/  LDL R7, [R1] ;  /* 0x0000000001077983 */ /* 0x000f620000100800 */
[----:B------:R-:W-:-:S02]  /*c9a0*/  FMNMX.FTZ R0, R246, R196, !PT ;  /* 0x000000c4f6007209 */ /* 0x000fc40007810000 */
[----:B------:R-:W-:Y:S02]  /*c9b0*/  FMNMX.FTZ R2, R245, R198, !PT ;  /* 0x000000c6f5027209 */ /* 0x000fe40007810000 */
[----:B------:R-:W-:Y:S01]  /*c9c0*/  FMNMX.FTZ R3, R244, R204, !PT ;  /* 0x000000ccf4037209 */ /* 0x000fe20007810000 */
[----:B------:R-:W-:Y:S01]  /*c9d0*/  USHF.L.U32 UR4, UR29, 0x1, URZ ;  /* 0x000000011d047899 */ /* 0x000fe2000800063f */
[----:B------:R-:W-:Y:S01]  /*c9e0*/  FMNMX.FTZ R0, R197, R0, !PT ;  /* 0x00000000c5007209 */ /* 0x000fe20007810000 */
[----:B------:R-:W-:Y:S01]  /*c9f0*/  IMAD.U32 R5, RZ, RZ, UR27 ;  /* 0x0000001bff057e24 */ /* 0x000fe2000f8e00ff */
[----:B------:R-:W1:Y:S01]  /*ca00*/  LDC.U8 R132, c[0x0][0x2d8] ;  /* 0x0000b600ff847b82 */ /* 0x000e620000000000 */
[----:B------:R-:W-:Y:S01]  /*ca10*/  IMAD.MOV.U32 R28, RZ, RZ, R247 ;  /* 0x000000ffff1c7224 */ /* 0x000fe200078e00f7 */
[----:B------:R-:W-:Y:S01]  /*ca20*/  FMNMX.FTZ R0, R192, R0, !PT ;  /* 0x00000000c0007209 */ /* 0x000fe20007810000 */
[----:B------:R-:W-:Y:S03]  /*ca30*/  LDSM.16.MT88.4 R36, [R218+0x9000] ;  /* 0x00900000da24783b */ /* 0x000fe60000004200 */
[----:B------:R-:W-:Y:S01]  /*ca40*/  FMNMX.FTZ R0, R193, R0, !PT ;  /* 0x00000000c1007209 */ /* 0x000fe20007810000 */
[----:B------:R-:W-:Y:S03]  /*ca50*/  LDSM.16.MT88.4 R32, [R216+0xb000] ;  /* 0x00b00000d820783b */ /* 0x000fe60000004200 */
[----:B------:R-:W-:-:S04]  /*ca60*/  FMNMX.FTZ R0, R224, R0, !PT ;  /* 0x00000000e0007209 */ /* 0x000fc80007810000 */
        /* <DEDUP_REMOVED lines=31> */
[----:B------:R-:W-:-:S04]  /*cc60*/  FMNMX.FTZ R0, R172, R0, !PT ;  /* 0x00000000ac007209 */ /* 0x000fc80007810000 */
[----:B------:R-:W-:Y:S01]  /*cc70*/  FMNMX.FTZ R0, R173, R0, !PT ;  /* 0x00000000ad007209 */ /* 0x000fe20007810000 */
[----:B------:R-:W1:Y:S02]  /*cc80*/  SHFL.BFLY PT, R14, R136, 0x1, 0x1f ;  /* 0x0c201f00880e7f89 */ /* 0x000e6400000e0000 */
[----:B-1----:R-:W-:-:S04]  /*cc90*/  FMNMX.FTZ R136, R136, R14, !PT ;  /* 0x0000000e88887209 */ /* 0x002fc80007810000 */
[C---:B------:R-:W-:Y:S01]  /*cca0*/  FSETP.NEU.FTZ.AND P3, PT, R136.reuse, -INF , PT ;  /* 0xff8000008800780b */ /* 0x040fe20003f7d000 */
[----:B------:R-:W-:-:S05]  /*ccb0*/  FMUL.FTZ R24, R136, c[0x0][0x23c] ;  /* 0x00008f0088187a20 */ /* 0x000fca0000410000 */
[----:B------:R-:W-:Y:S01]  /*ccc0*/  FSEL R24, R24, RZ, P3 ;  /* 0x000000ff18187208 */ /* 0x000fe20001800000 */
[----:B--2---:R-:W-:-:S04]  /*ccd0*/  IMAD.WIDE.U32 R62, R6, -0x2daee0ad, RZ ;  /* 0xd2511f53063e7825 */ /* 0x004fc800078e00ff */
[----:B---3--:R-:W-:Y:S01]  /*cce0*/  IMAD.WIDE.U32 R236, R4, -0x326172a9, RZ ;  /* 0xcd9e8d5704ec7825 */ /* 0x008fe200078e00ff */
[----:B------:R-:W-:-:S03]  /*ccf0*/  FMNMX.FTZ R4, R207, R3, !PT ;  /* 0x00000003cf047209 */ /* 0x000fc60007810000 */
[----:B----4-:R-:W-:Y:S01]  /*cd00*/  IMAD.WIDE.U32 R42, R8, -0x326172a9, RZ ;  /* 0xcd9e8d57082a7825 */ /* 0x010fe200078e00ff */
[----:B------:R-:W-:Y:S02]  /*cd10*/  LOP3.LUT R3, R63, UR4, R5, 0x96, !PT ;  /* 0x000000043f037c12 */ /* 0x000fe4000f8e9605 */
[----:B------:R-:W-:Y:S02]  /*cd20*/  FMNMX.FTZ R5, R231, R2, !PT ;  /* 0x00000002e7057209 */ /* 0x000fe40007810000 */
[-C--:B-----5:R-:W-:Y:S01]  /*cd30*/  LOP3.LUT R6, R43, R7.reuse, RZ, 0x3c, !PT ;  /* 0x000000072b067212 */ /* 0x0a0fe200078e3cff */
[----:B------:R-:W-:Y:S01]  /*cd40*/  IMAD.WIDE.U32 R2, R3, -0x326172a9, RZ ;  /* 0xcd9e8d5703027825 */ /* 0x000fe200078e00ff */
[----:B------:R-:W-:Y:S02]  /*cd50*/  LOP3.LUT R7, R237, R7, RZ, 0x3c, !PT ;  /* 0x00000007ed077212 */ /* 0x000fe400078e3cff */
[----:B------:R-:W-:Y:S02]  /*cd60*/  FMNMX.FTZ R9, R233, R4, !PT ;  /* 0x00000004e9097209 */ /* 0x000fe40007810000 */
[----:B------:R-:W-:Y:S01]  /*cd70*/  FMNMX.FTZ R4, R61, R0, !PT ;  /* 0x000000003d047209 */ /* 0x000fe20007810000 */
[----:B------:R-:W-:Y:S01]  /*cd80*/  IMAD.WIDE.U32 R44, R7, -0x2daee0ad, RZ ;  /* 0xd2511f53072c7825 */ /* 0x000fe200078e00ff */
[----:B------:R-:W-:-:S02]  /*cd90*/  FMNMX.FTZ R5, R228, R5, !PT ;  /* 0x00000005e4057209 */ /* 0x000fc40007810000 */
[----:B------:R-:W-:Y:S01]  /*cda0*/  LOP3.LUT R7, R3, UR15, R42, 0x96, !PT ;  /* 0x0000000f03077c12 */ /* 0x000fe2000f8e962a */
[----:B------:R-:W-:Y:S01]  /*cdb0*/  IMAD R182, R6, -0x2daee0ad, RZ ;  /* 0xd2511f5306b67824 */ /* 0x000fe200078e02ff */
[----:B------:R-:W-:Y:S02]  /*cdc0*/  LOP3.LUT R10, R249, UR13, R2, 0x96, !PT ;  /* 0x0000000df90a7c12 */ /* 0x000fe4000f8e9602 */
[----:B------:R-:W-:Y:S02]  /*cdd0*/  FMNMX.FTZ R6, R177, R4, !PT ;  /* 0x00000004b1067209 */ /* 0x000fe40007810000 */
[----:B------:R-:W-:Y:S01]  /*cde0*/  FMNMX.FTZ R0, R215, R5, !PT ;  /* 0x00000005d7007209 */ /* 0x000fe20007810000 */
[----:B------:R-:W-:Y:S01]  /*cdf0*/  IMAD.WIDE.U32 R4, R7, -0x2daee0ad, RZ ;  /* 0xd2511f5307047825 */ /* 0x000fe200078e00ff */
[----:B------:R-:W-:Y:S02]  /*ce00*/  LOP3.LUT R8, R45, UR14, R62, 0x96, !PT ;  /* 0x0000000e2d087c12 */ /* 0x000fe4000f8e963e */
[----:B------:R-:W-:Y:S01]  /*ce10*/  FMNMX.FTZ R6, R178, R6, !PT ;  /* 0x00000006b2067209 */ /* 0x000fe20007810000 */
[----:B------:R-:W-:Y:S01]  /*ce20*/  IMAD.WIDE.U32 R10, R10, -0x2daee0ad, RZ ;  /* 0xd2511f530a0a7825 */ /* 0x000fe200078e00ff */
[----:B------:R-:W-:-:S02]  /*ce30*/  FMNMX.FTZ R7, R234, R9, !PT ;  /* 0x00000009ea077209 */ /* 0x000fc40007810000 */
[----:B------:R-:W-:Y:S01]  /*ce40*/  FMNMX.FTZ R6, R179, R6, !PT ;  /* 0x00000006b3067209 */ /* 0x000fe20007810000 */
[----:B------:R-:W-:Y:S01]  /*ce50*/  IMAD.WIDE.U32 R26, R8, -0x326172a9, RZ ;  /* 0xcd9e8d57081a7825 */ /* 0x000fe200078e00ff */
[----:B------:R-:W-:Y:S02]  /*ce60*/  LOP3.LUT R8, R11, UR10, R4, 0x96, !PT ;  /* 0x0000000a0b087c12 */ /* 0x000fe4000f8e9604 */
[----:B------:R-:W-:Y:S02]  /*ce70*/  FMNMX.FTZ R4, R176, R7, !PT ;  /* 0x00000007b0047209 */ /* 0x000fe40007810000 */
[----:B------:R-:W-:Y:S02]  /*ce80*/  LOP3.LUT R9, R5, UR12, R182, 0x96, !PT ;  /* 0x0000000c05097c12 */ /* 0x000fe4000f8e96b6 */
[----:B------:R-:W-:Y:S02]  /*ce90*/  FMNMX.FTZ R134, R190, R6, !PT ;  /* 0x00000006be867209 */ /* 0x000fe40007810000 */
[----:B------:R-:W-:Y:S01]  /*cea0*/  FMNMX.FTZ R6, R65, R4, !PT ;  /* 0x0000000441067209 */ /* 0x000fe20007810000 */
[----:B------:R-:W1:Y:S01]  /*ceb0*/  SHFL.BFLY PT, R13, R0, 0x2, 0x1f ;  /* 0x0c401f00000d7f89 */ /* 0x000e6200000e0000 */
[----:B------:R-:W-:Y:S01]  /*cec0*/  LOP3.LUT R5, R3, UR15, R236, 0x96, !PT ;  /* 0x0000000f03057c12 */ /* 0x000fe2000f8e96ec */
[----:B------:R-:W-:Y:S01]  /*ced0*/  IMAD.WIDE.U32 R50, R8, -0x326172a9, RZ ;  /* 0xcd9e8d5708327825 */ /* 0x000fe200078e00ff */
[----:B------:R-:W-:-:S03]  /*cee0*/  LOP3.LUT R7, R27, UR13, R2, 0x96, !PT ;  /* 0x0000000d1b077c12 */ /* 0x000fc6000f8e9602 */
[----:B------:R-:W-:Y:S01]  /*cef0*/  IMAD.WIDE.U32 R2, R9, -0x326172a9, RZ ;  /* 0xcd9e8d5709027825 */ /* 0x000fe200078e00ff */
[----:B------:R-:W-:-:S04]  /*cf00*/  FMNMX.FTZ R6, R64, R6, !PT ;  /* 0x0000000640067209 */ /* 0x000fc80007810000 */
[----:B------:R-:W-:Y:S02]  /*cf10*/  LOP3.LUT R12, R51, UR9, R2, 0x96, !PT ;  /* 0x00000009330c7c12 */ /* 0x000fe4000f8e9602 */
[----:B------:R-:W-:Y:S01]  /*cf20*/  FMNMX.FTZ R2, R60, R6, !PT ;  /* 0x000000063c027209 */ /* 0x000fe20007810000 */
[----:B------:R-:W-:Y:S01]  /*cf30*/  IMAD.WIDE.U32 R4, R5, -0x2daee0ad, RZ ;  /* 0xd2511f5305047825 */ /* 0x000fe200078e00ff */
[----:B------:R-:W-:Y:S02]  /*cf40*/  LOP3.LUT R8, R3, UR11, R248, 0x96, !PT ;  /* 0x0000000b03087c12 */ /* 0x000fe4000f8e96f8 */
[----:B------:R-:W-:Y:S01]  /*cf50*/  FMNMX.FTZ R2, R180, R2, !PT ;  /* 0x00000002b4027209 */ /* 0x000fe20007810000 */
[----:B------:R-:W-:Y:S01]  /*cf60*/  IMAD.WIDE.U32 R6, R7, -0x2daee0ad, RZ ;  /* 0xd2511f5307067825 */ /* 0x000fe200078e00ff */
[----:B------:R-:W-:Y:S02]  /*cf70*/  LOP3.LUT R3, R5, UR12, R44, 0x96, !PT ;  /* 0x0000000c05037c12 */ /* 0x000fe4000f8e962c */
[----:B------:R-:W-:-:S02]  /*cf80*/  FMNMX.FTZ R5, R133, R2, !PT ;  /* 0x0000000285057209 */ /* 0x000fc40007810000 */
[----:B------:R-:W-:Y:S01]  /*cf90*/  FMNMX.FTZ R134, R191, R134, !PT ;  /* 0x00000086bf867209 */ /* 0x000fe20007810000 */
[----:B------:R-:W-:Y:S01]  /*cfa0*/  IMAD.WIDE.U32 R8, R8, -0x2daee0ad, RZ ;  /* 0xd2511f5308087825 */ /* 0x000fe200078e00ff */
[----:B------:R-:W-:Y:S02]  /*cfb0*/  LOP3.LUT R11, R7, UR10, R4, 0x96, !PT ;  /* 0x0000000a070b7c12 */ /* 0x000fe4000f8e9604 */
[----:B------:R-:W-:Y:S01]  /*cfc0*/  FMNMX.FTZ R4, R181, R5, !PT ;  /* 0x00000005b5047209 */ /* 0x000fe20007810000 */
[----:B------:R-:W-:Y:S01]  /*cfd0*/  IMAD.WIDE.U32 R2, R3, -0x326172a9, RZ ;  /* 0xcd9e8d5703027825 */ /* 0x000fe200078e00ff */
[----:B------:R-:W-:Y:S02]  /*cfe0*/  FMNMX.FTZ R134, R201, R134, !PT ;  /* 0x00000086c9867209 */ /* 0x000fe40007810000 */
[----:B------:R-:W-:Y:S02]  /*cff0*/  FMNMX.FTZ R7, R183, R4, !PT ;  /* 0x00000004b7077209 */ /* 0x000fe40007810000 */
[----:B------:R-:W-:-:S02]  /*d000*/  FMNMX.FTZ R134, R203, R134, !PT ;  /* 0x00000086cb867209 */ /* 0x000fc40007810000 */
[----:B------:R-:W-:Y:S01]  /*d010*/  LOP3.LUT R14, R9, UR8, R10, 0x96, !PT ;  /* 0x00000008090e7c12 */ /* 0x000fe2000f8e960a */
[----:B------:R-:W-:Y:S01]  /*d020*/  IMAD.WIDE.U32 R10, R11, -0x326172a9, RZ ;  /* 0xcd9e8d570b0a7825 */ /* 0x000fe200078e00ff */
[----:B------:R-:W-:Y:S02]  /*d030*/  LOP3.LUT R5, R3, UR11, R26, 0x96, !PT ;  /* 0x0000000b03057c12 */ /* 0x000fe4000f8e961a */
[----:B-1----:R-:W-:Y:S02]  /*d040*/  FMNMX.FTZ R0, R0, R13, !PT ;  /* 0x0000000d00007209 */ /* 0x002fe40007810000 */
[----:B------:R-:W-:Y:S01]  /*d050*/  FMNMX.FTZ R7, R209, R7, !PT ;  /* 0x00000007d1077209 */ /* 0x000fe20007810000 */
[----:B------:R-:W1:Y:S01]  /*d060*/  SHFL.BFLY PT, R15, R134, 0x2, 0x1f ;  /* 0x0c401f00860f7f89 */ /* 0x000e6200000e0000 */
[----:B------:R-:W-:Y:S01]  /*d070*/  IMAD.WIDE.U32 R4, R5, -0x2daee0ad, RZ ;  /* 0xd2511f5305047825 */ /* 0x000fe200078e00ff */
[----:B------:R-:W-:Y:S02]  /*d080*/  LOP3.LUT R9, R11, UR9, R2, 0x96, !PT ;  /* 0x000000090b097c12 */ /* 0x000fe4000f8e9602 */
[----:B------:R-:W2:Y:S01]  /*d090*/  SHFL.BFLY PT, R135, R0, 0x1, 0x1f ;  /* 0x0c201f0000877f89 */ /* 0x000ea200000e0000 */
[----:B------:R-:W-:-:S02]  /*d0a0*/  FMNMX.FTZ R2, R208, R7, !PT ;  /* 0x00000007d0027209 */ /* 0x000fc40007810000 */
[----:B------:R-:W-:Y:S02]  /*d0b0*/  LOP3.LUT R13, R5, UR8, R6, 0x96, !PT ;  /* 0x00000008050d7c12 */ /* 0x000fe4000f8e9606 */
[----:B------:R-:W-:-:S04]  /*d0c0*/  FMNMX.FTZ R6, R210, R2, !PT ;  /* 0x00000002d2067209 */ /* 0x000fc80007810000 */
[----:B------:R-:W-:Y:S01]  /*d0d0*/  FMNMX.FTZ R6, R211, R6, !PT ;  /* 0x00000006d3067209 */ /* 0x000fe20007810000 */
[----:B------:R-:W-:-:S04]  /*d0e0*/  IMAD.WIDE.U32 R46, R14, -0x326172a9, RZ ;  /* 0xcd9e8d570e2e7825 */ /* 0x000fc800078e00ff */
[----:B------:R-:W3:Y:S01]  /*d0f0*/  SHFL.BFLY PT, R14, R6, 0x2, 0x1f ;  /* 0x0c401f00060e7f89 */ /* 0x000ee200000e0000 */
[----:B------:R-:W-:-:S04]  /*d100*/  IMAD.WIDE.U32 R48, R12, -0x2daee0ad, RZ ;  /* 0xd2511f530c307825 */ /* 0x000fc800078e00ff */
[----:B------:R-:W-:Y:S01]  /*d110*/  FFMA.FTZ R3, R196, c[0x0][0x23c], -R24 ;  /* 0x00008f00c4037a23 */ /* 0x000fe20000010818 */
[----:B------:R-:W-:Y:S02]  /*d120*/  LOP3.LUT R8, R49, UR6, R8, 0x96, !PT ;  /* 0x0000000631087c12 */ /* 0x000fe4000f8e9608 */
[----:B-1----:R-:W-:Y:S01]  /*d130*/  FMNMX.FTZ R134, R134, R15, !PT ;  /* 0x0000000f86867209 */ /* 0x002fe20007810000 */
[----:B------:R1:W4:Y:S01]  /*d140*/  MUFU.EX2 R16, R3 ;  /* 0x0000000300107308 */ /* 0x0003220000000800 */
[----:B--2---:R-:W-:Y:S01]  /*d150*/  FMNMX.FTZ R135, R0, R135, !PT ;  /* 0x0000008700877209 */ /* 0x004fe20007810000 */
[--C-:B------:R-:W-:Y:S02]  /*d160*/  FFMA.FTZ R0, R197, c[0x0][0x23c], -R24.reuse ;  /* 0x00008f00c5007a23 */ /* 0x100fe40000010818 */
[----:B------:R-:W-:Y:S01]  /*d170*/  IMAD.WIDE.U32 R40, R9, -0x2daee0ad, RZ ;  /* 0xd2511f5309287825 */ /* 0x000fe200078e00ff */
[----:B------:R-:W2:Y:S03]  /*d180*/  SHFL.BFLY PT, R15, R134, 0x1, 0x1f ;  /* 0x0c201f00860f7f89 */ /* 0x000ea600000e0000 */
[----:B------:R-:W-:Y:S01]  /*d190*/  FFMA.FTZ R5, R193, c[0x0][0x23c], -R24 ;  /* 0x00008f00c1057a23 */ /* 0x000fe20000010818 */
[----:B------:R5:W-:Y:S01]  /*d1a0*/  MUFU.EX2 R239, R0 ;  /* 0x0000000000ef7308 */ /* 0x000be20000000800 */
[----:B-1----:R-:W-:-:S07]  /*d1b0*/  IMAD.WIDE.U32 R2, R8, -0x326172a9, RZ ;  /* 0xcd9e8d5708027825 */ /* 0x002fce00078e00ff */
[----:B------:R1:W1:Y:S01]  /*d1c0*/  MUFU.EX2 R29, R5 ;  /* 0x00000005001d7308 */ /* 0x0002620000000800 */
[C---:B------:R-:W-:Y:S02]  /*d1d0*/  LOP3.LUT R8, R2.reuse, 0xffff, RZ, 0xc0, !PT ;  /* 0x0000ffff02087812 */ /* 0x040fe400078ec0ff */
[----:B------:R-:W-:Y:S01]  /*d1e0*/  LOP3.LUT R12, R2, 0xff, RZ, 0xc0, !PT ;  /* 0x000000ff020c7812 */ /* 0x000fe200078ec0ff */
[----:B-----5:R-:W-:Y:S01]  /*d1f0*/  FFMA.FTZ R0, R192, c[0x0][0x23c], -R24 ;  /* 0x00008f00c0007a23 */ /* 0x020fe20000010818 */
[--C-:B------:R-:W-:Y:S02]  /*d200*/  SHF.R.U32.HI R7, RZ, 0x10, R2.reuse ;  /* 0x00000010ff077819 */ /* 0x100fe40000011602 */
[----:B------:R-:W-:Y:S02]  /*d210*/  SHF.R.U32.HI R11, RZ, 0x18, R2 ;  /* 0x00000018ff0b7819 */ /* 0x000fe40000011602 */
[----:B------:R-:W-:Y:S01]  /*d220*/  LOP3.LUT R2, R41, UR6, R4, 0x96, !PT ;  /* 0x0000000629027c12 */ /* 0x000fe2000f8e9604 */
[----:B------:R5:W-:Y:S01]  /*d230*/  MUFU.EX2 R197, R0 ;  /* 0x0000000000c57308 */ /* 0x000be20000000800 */
[----:B-1----:R-:W-:Y:S01]  /*d240*/  IMAD.WIDE.U32 R4, R13, -0x326172a9, RZ ;  /* 0xcd9e8d570d047825 */ /* 0x002fe200078e00ff */
[----:B------:R-:W-:-:S04]  /*d250*/  SHF.R.U32.HI R8, RZ, 0x8, R8 ;  /* 0x00000008ff087819 */ /* 0x000fc80000011608 */
[----:B------:R-:W-:Y:S02]  /*d260*/  LOP3.LUT R41, R5, UR7, R10, 0x96, !PT ;  /* 0x0000000705297c12 */ /* 0x000fe4000f8e960a */
[----:B---3--:R-:W-:Y:S01]  /*d270*/  FMNMX.FTZ R5, R6, R14, !PT ;  /* 0x0000000e06057209 */ /* 0x008fe20007810000 */
[----:B------:R-:W-:Y:S01]  /*d280*/  FMUL.FTZ R25, R135, c[0x0][0x23c] ;  /* 0x00008f0087197a20 */ /* 0x000fe20000410000 */
[----:B-----5:R-:W-:Y:S02]  /*d290*/  LOP3.LUT R0, R3, UR17, R46, 0x96, !PT ;  /* 0x0000001103007c12 */ /* 0x020fe4000f8e962e */
[----:B------:R-:W-:Y:S02]  /*d2a0*/  PRMT R22, R12, 0x5410, R8 ;  /* 0x000054100c167816 */ /* 0x000fe40000000008 */
[----:B------:R-:W-:Y:S02]  /*d2b0*/  LOP3.LUT R6, R0, 0xffff, RZ, 0xc0, !PT ;  /* 0x0000ffff00067812 */ /* 0x000fe400078ec0ff */
[----:B------:R-:W-:-:S02]  /*d2c0*/  FSETP.NEU.FTZ.AND P2, PT, R135, -INF , PT ;  /* 0xff8000008700780b */ /* 0x000fc40003f5d000 */
[----:B------:R-:W-:Y:S02]  /*d2d0*/  LOP3.LUT R8, R0, 0xff, RZ, 0xc0, !PT ;  /* 0x000000ff00087812 */ /* 0x000fe400078ec0ff */
[----:B------:R-:W-:Y:S02]  /*d2e0*/  SHF.R.U32.HI R6, RZ, 0x8, R6 ;  /* 0x00000008ff067819 */ /* 0x000fe40000011606 */
[----:B------:R-:W-:Y:S02]  /*d2f0*/  FSEL R25, R25, RZ, P2 ;  /* 0x000000ff19197208 */ /* 0x000fe40001000000 */
[----:B------:R-:W-:Y:S02]  /*d300*/  PRMT R20, R8, 0x5410, R6 ;  /* 0x0000541008147816 */ /* 0x000fe40000000006 */
[----:B------:R-:W1:Y:S01]  /*d310*/  SHFL.BFLY PT, R8, R5, 0x1, 0x1f ;  /* 0x0c201f0005087f89 */ /* 0x000e6200000e0000 */
[----:B------:R-:W-:Y:S01]  /*d320*/  LOP3.LUT R7, R7, 0xff, RZ, 0xc0, !PT ;  /* 0x000000ff07077812 */ /* 0x000fe200078ec0ff */
[----:B------:R-:W-:Y:S01]  /*d330*/  FFMA.FTZ R9, R198, c[0x0][0x23c], -R25 ;  /* 0x00008f00c6097a23 */ /* 0x000fe20000010819 */
[----:B--2---:R-:W-:Y:S01]  /*d340*/  FMNMX.FTZ R134, R134, R15, !PT ;  /* 0x0000000f86867209 */ /* 0x004fe20007810000 */
[----:B------:R-:W-:Y:S01]  /*d350*/  IMAD.WIDE.U32 R2, R2, -0x326172a9, RZ ;  /* 0xcd9e8d5702027825 */ /* 0x000fe200078e00ff */
[----:B------:R-:W-:Y:S01]  /*d360*/  PRMT R23, R7, 0x5410, R11 ;  /* 0x0000541007177816 */ /* 0x000fe2000000000b */
[----:B------:R2:W-:Y:S01]  /*d370*/  MUFU.EX2 R237, R9 ;  /* 0x0000000900ed7308 */ /* 0x0005e20000000800 */
[C---:B------:R-:W-:Y:S01]  /*d380*/  FSETP.NEU.FTZ.AND P1, PT, R134.reuse, -INF , PT ;  /* 0xff8000008600780b */ /* 0x040fe20003f3d000 */
[----:B------:R-:W-:Y:S01]  /*d390*/  FMUL.FTZ R18, R134, c[0x0][0x23c] ;  /* 0x00008f0086127a20 */ /* 0x000fe20000410000 */
[----:B------:R-:W-:-:S02]  /*d3a0*/  LOP3.LUT R12, R2, 0xff, RZ, 0xc0, !PT ;  /* 0x000000ff020c7812 */ /* 0x000fc400078ec0ff */
[--C-:B------:R-:W-:Y:S02]  /*d3b0*/  SHF.R.U32.HI R11, RZ, 0x10, R2.reuse ;  /* 0x00000010ff0b7819 */ /* 0x100fe40000011602 */
[----:B------:R-:W-:Y:S01]  /*d3c0*/  SHF.R.U32.HI R10, RZ, 0x18, R2 ;  /* 0x00000018ff0a7819 */ /* 0x000fe20000011602 */
[--C-:B------:R-:W-:Y:S01]  /*d3d0*/  FFMA.FTZ R7, R199, c[0x0][0x23c], -R25.reuse ;  /* 0x00008f00c7077a23 */ /* 0x100fe20000010819 */
[----:B------:R-:W-:Y:S02]  /*d3e0*/  LOP3.LUT R4, R3, UR17, R4, 0x96, !PT ;  /* 0x0000001103047c12 */ /* 0x000fe4000f8e9604 */
[----:B--2---:R-:W-:Y:S01]  /*d3f0*/  LOP3.LUT R9, R2, 0xffff, RZ, 0xc0, !PT ;  /* 0x0000ffff02097812 */ /* 0x004fe200078ec0ff */
[--C-:B------:R-:W-:Y:S01]  /*d400*/  FFMA.FTZ R2, R195, c[0x0][0x23c], -R25.reuse ;  /* 0x00008f00c3027a23 */ /* 0x100fe20000010819 */
[----:B------:R-:W-:Y:S01]  /*d410*/  FSEL R18, R18, RZ, P1 ;  /* 0x000000ff12127208 */ /* 0x000fe20000800000 */
[----:B------:R-:W-:Y:S02]  /*d420*/  FFMA.FTZ R3, R194, c[0x0][0x23c], -R25 ;  /* 0x00008f00c2037a23 */ /* 0x000fe40000010819 */
[----:B------:R2:W3:Y:S02]  /*d430*/  MUFU.EX2 R30, R2 ;  /* 0x00000002001e7308 */ /* 0x0004e40000000800 */
[----:B------:R-:W-:-:S06]  /*d440*/  FFMA.FTZ R6, R204, c[0x0][0x23c], -R18 ;  /* 0x00008f00cc067a23 */ /* 0x000fcc0000010812 */
[----:B------:R5:W-:Y:S01]  /*d450*/  MUFU.EX2 R192, R7 ;  /* 0x0000000700c07308 */ /* 0x000be20000000800 */
[----:B--2---:R-:W-:-:S07]  /*d460*/  SHF.R.U32.HI R2, RZ, 0x8, R9 ;  /* 0x00000008ff027819 */ /* 0x004fce0000011609 */
[----:B------:R2:W1:Y:S01]  /*d470*/  MUFU.EX2 R196, R3 ;  /* 0x0000000300c47308 */ /* 0x0004620000000800 */
[----:B------:R-:W-:Y:S01]  /*d480*/  PRMT R9, R12, 0x5410, R2 ;  /* 0x000054100c097816 */ /* 0x000fe20000000002 */
[----:B------:R-:W-:Y:S01]  /*d490*/  FFMA.FTZ R2, R205, c[0x0][0x23c], -R18 ;  /* 0x00008f00cd027a23 */ /* 0x000fe20000010812 */
[----:B-----5:R-:W-:-:S05]  /*d4a0*/  SHF.R.U32.HI R7, RZ, 0x18, R0 ;  /* 0x00000018ff077819 */ /* 0x020fca0000011600 */
[----:B------:R1:W-:Y:S01]  /*d4b0*/  MUFU.EX2 R198, R2 ;  /* 0x0000000200c67308 */ /* 0x0003e20000000800 */
[----:B--2---:R-:W-:Y:S02]  /*d4c0*/  SHF.R.U32.HI R3, RZ, 0x10, R0 ;  /* 0x00000010ff037819 */ /* 0x004fe40000011600 */
[----:B------:R-:W-:Y:S02]  /*d4d0*/  LOP3.LUT R0, R11, 0xff, RZ, 0xc0, !PT ;  /* 0x000000ff0b007812 */ /* 0x000fe400078ec0ff */
[----:B------:R-:W-:Y:S02]  /*d4e0*/  LOP3.LUT R3, R3, 0xff, RZ, 0xc0, !PT ;  /* 0x000000ff03037812 */ /* 0x000fe400078ec0ff */
[----:B------:R-:W-:Y:S02]  /*d4f0*/  PRMT R21, R0, 0x5410, R10 ;  /* 0x0000541000157816 */ /* 0x000fe4000000000a */
[----:B------:R-:W-:Y:S02]  /*d500*/  LOP3.LUT R0, R4, 0xffff, RZ, 0xc0, !PT ;  /* 0x0000ffff04007812 */ /* 0x000fe400078ec0ff */
[----:B-1----:R-:W-:Y:S01]  /*d510*/  FMNMX.FTZ R2, R5, R8, !PT ;  /* 0x0000000805027209 */ /* 0x002fe20007810000 */
[----:B------:R1:W-:Y:S01]  /*d520*/  MUFU.EX2 R247, R6 ;  /* 0x0000000600f77308 */ /* 0x0003e20000000800 */
[----:B------:R-:W-:-:S02]  /*d530*/  PRMT R13, R3, 0x5410, R7 ;  /* 0x00005410030d7816 */ /* 0x000fc40000000007 */
[----:B------:R-:W-:Y:S02]  /*d540*/  LOP3.LUT R7, R4, 0xff, RZ, 0xc0, !PT ;  /* 0x000000ff04077812 */ /* 0x000fe400078ec0ff */
[--C-:B------:R-:W-:Y:S01]  /*d550*/  SHF.R.U32.HI R3, RZ, 0x10, R4.reuse ;  /* 0x00000010ff037819 */ /* 0x100fe20000011604 */
[C---:B------:R-:W-:Y:S01]  /*d560*/  FMUL.FTZ R19, R2.reuse, c[0x0][0x23c] ;  /* 0x00008f0002137a20 */ /* 0x040fe20000410000 */
[----:B------:R-:W-:Y:S02]  /*d570*/  FSETP.NEU.FTZ.AND P0, PT, R2, -INF , PT ;  /* 0xff8000000200780b */ /* 0x000fe40003f1d000 */
[----:B------:R-:W-:Y:S02]  /*d580*/  LOP3.LUT R3, R3, 0xff, RZ, 0xc0, !PT ;  /* 0x000000ff03037812 */ /* 0x000fe400078ec0ff */
[----:B-1----:R-:W-:Y:S02]  /*d590*/  SHF.R.U32.HI R6, RZ, 0x18, R4 ;  /* 0x00000018ff067819 */ /* 0x002fe40000011604 */
[----:B------:R-:W-:Y:S01]  /*d5a0*/  SHF.R.U32.HI R4, RZ, 0x8, R0 ;  /* 0x00000008ff047819 */ /* 0x000fe20000011600 */
[----:B------:R-:W-:Y:S01]  /*d5b0*/  FFMA.FTZ R0, R223, c[0x0][0x23c], -R18 ;  /* 0x00008f00df007a23 */ /* 0x000fe20000010812 */
[----:B------:R-:W-:-:S03]  /*d5c0*/  FSEL R19, R19, RZ, P0 ;  /* 0x000000ff13137208 */ /* 0x000fc60000000000 */
[----:B------:R1:W-:Y:S01]  /*d5d0*/  MUFU.EX2 R67, R0 ;  /* 0x0000000000437308 */ /* 0x0003e20000000800 */
[----:B------:R-:W-:Y:S02]  /*d5e0*/  PRMT R17, R3, 0x5410, R6 ;  /* 0x0000541003117816 */ /* 0x000fe40000000006 */
[----:B------:R-:W-:Y:S01]  /*d5f0*/  FSEL R3, R136, RZ, P3 ;  /* 0x000000ff88037208 */ /* 0x000fe20001800000 */
[----:B-1----:R-:W-:-:S04]  /*d600*/  FFMA.FTZ R0, R232, c[0x0][0x23c], -R18 ;  /* 0x00008f00e8007a23 */ /* 0x002fc80000010812 */
[----:B------:R1:W2:Y:S01]  /*d610*/  MUFU.EX2 R31, R0 ;  /* 0x00000000001f7308 */ /* 0x0002a20000000800 */
[----:B------:R-:W-:Y:S01]  /*d620*/  FADD.FTZ R5, R246, -R3 ;  /* 0x80000003f6057221 */ /* 0x000fe20000010000 */
[----:B------:R-:W-:Y:S01]  /*d630*/  FSEL R3, R134, RZ, P1 ;  /* 0x000000ff86037208 */ /* 0x000fe20000800000 */
[----:B----4-:R-:W-:Y:S01]  /*d640*/  IMAD.MOV.U32 R193, RZ, RZ, R16 ;  /* 0x000000ffffc17224 */ /* 0x010fe200078e0010 */
[----:B------:R-:W-:Y:S02]  /*d650*/  PRMT R16, R7, 0x5410, R4 ;  /* 0x0000541007107816 */ /* 0x000fe40000000004 */
[----:B------:R-:W-:Y:S01]  /*d660*/  FSEL R4, R135, RZ, P2 ;  /* 0x000000ff87047208 */ /* 0x000fe20001000000 */
[----:B-1----:R-:W-:-:S04]  /*d670*/  FFMA.FTZ R0, R206, c[0x0][0x23c], -R19 ;  /* 0x00008f00ce007a23 */ /* 0x002fc80000010813 */
[----:B------:R1:W-:Y:S01]  /*d680*/  MUFU.EX2 R243, R0 ;  /* 0x0000000000f37308 */ /* 0x0003e20000000800 */
[----:B------:R-:W-:Y:S01]  /*d690*/  FADD.FTZ R6, R244, -R3 ;  /* 0x80000003f4067221 */ /* 0x000fe20000010000 */
[----:B------:R-:W-:Y:S01]  /*d6a0*/  PRMT R132, R132, 0x7054, R132 ;  /* 0x0000705484847816 */ /* 0x000fe20000000084 */
[----:B------:R-:W-:Y:S02]  /*d6b0*/  IMAD.MOV.U32 R244, RZ, RZ, R29 ;  /* 0x000000fffff47224 */ /* 0x000fe400078e001d */
[----:B------:R-:W-:Y:S02]  /*d6c0*/  FADD.FTZ R4, R245, -R4 ;  /* 0x80000004f5047221 */ /* 0x000fe40000010000 */
[----:B-1----:R-:W-:-:S04]  /*d6d0*/  FFMA.FTZ R0, R207, c[0x0][0x23c], -R19 ;  /* 0x00008f00cf007a23 */ /* 0x002fc80000010813 */
[----:B------:R1:W-:Y:S01]  /*d6e0*/  MUFU.EX2 R242, R0 ;  /* 0x0000000000f27308 */ /* 0x0003e20000000800 */
[--C-:B------:R-:W-:Y:S01]  /*d6f0*/  HSET2.LE.AND R14, R22, R132.reuse, PT ;  /* 0x00000084160e7233 */ /* 0x100fe20003803000 */
[----:B---3--:R-:W-:Y:S01]  /*d700*/  IMAD.MOV.U32 R245, RZ, RZ, R30 ;  /* 0x000000fffff57224 */ /* 0x008fe200078e001e */
[----:B------:R-:W-:Y:S01]  /*d710*/  HSET2.LE.AND R15, R23, R132, PT ;  /* 0x00000084170f7233 */ /* 0x000fe20003803000 */
[----:B-1----:R-:W-:-:S05]  /*d720*/  FSEL R0, R2, RZ, P0 ;  /* 0x000000ff02007208 */ /* 0x002fca0000000000 */
[----:B------:R-:W-:Y:S01]  /*d730*/  FADD.FTZ R7, R235, -R0 ;  /* 0x80000000eb077221 */ /* 0x000fe20000010000 */
[----:B------:R-:W-:-:S04]  /*d740*/  F2FP.PACK_AB R0, R244, R197 ;  /* 0x000000c5f400723e */ /* 0x000fc800000000ff */
[----:B------:R-:W-:Y:S02]  /*d750*/  LOP3.LUT R14, R14, R0, RZ, 0xc0, !PT ;  /* 0x000000000e0e7212 */ /* 0x000fe400078ec0ff */
[----:B------:R-:W-:Y:S01]  /*d760*/  F2FP.PACK_AB R0, R245, R196 ;  /* 0x000000c4f500723e */ /* 0x000fe200000000ff */
[----:B------:R-:W-:Y:S01]  /*d770*/  FFMA.FTZ R3, R233, c[0x0][0x23c], -R19 ;  /* 0x00008f00e9037a23 */ /* 0x000fe20000010813 */
[--C-:B------:R-:W-:Y:S02]  /*d780*/  HSET2.LE.AND R13, R13, R132.reuse, PT ;  /* 0x000000840d0d7233 */ /* 0x100fe40003803000 */
[----:B------:R-:W-:Y:S02]  /*d790*/  LOP3.LUT R15, R15, R0, RZ, 0xc0, !PT ;  /* 0x000000000f0f7212 */ /* 0x000fe400078ec0ff */
[----:B------:R-:W-:Y:S01]  /*d7a0*/  F2FP.PACK_AB R0, R192, R237 ;  /* 0x000000edc000723e */ /* 0x000fe200000000ff */
[----:B------:R1:W-:Y:S03]  /*d7b0*/  MUFU.EX2 R241, R3 ;  /* 0x0000000300f17308 */ /* 0x0003e60000000800 */
[----:B------:R-:W-:Y:S01]  /*d7c0*/  LOP3.LUT R13, R13, R0, RZ, 0xc0, !PT ;  /* 0x000000000d0d7212 */ /* 0x000fe200078ec0ff */
[----:B------:R-:W-:-:S02]  /*d7d0*/  HSET2.LE.AND R0, R9, R132, PT ;  /* 0x0000008409007233 */ /* 0x000fc40003803000 */
[----:B------:R-:W3:Y:S01]  /*d7e0*/  LDSM.16.MT88.4 R8, [R216+0x9000] ;  /* 0x00900000d808783b */ /* 0x000ee20000004200 */
[----:B------:R-:W-:Y:S01]  /*d7f0*/  HSET2.LE.AND R12, R20, R132, PT ;  /* 0x00000084140c7233 */ /* 0x000fe20003803000 */
[----:B-1----:R-:W-:-:S04]  /*d800*/  FFMA.FTZ R3, R234, c[0x0][0x23c], -R19 ;  /* 0x00008f00ea037a23 */ /* 0x002fc80000010813 */
[----:B------:R1:W4:Y:S01]  /*d810*/  MUFU.EX2 R240, R3 ;  /* 0x0000000300f07308 */ /* 0x0003220000000800 */
[----:B--2---:R-:W-:Y:S02]  /*d820*/  IMAD.MOV.U32 R246, RZ, RZ, R31 ;  /* 0x000000fffff67224 */ /* 0x004fe400078e001f */
[----:B------:R-:W-:Y:S02]  /*d830*/  FMUL.FTZ R56, R6, c[0x0][0x23c] ;  /* 0x00008f0006387a20 */ /* 0x000fe40000410000 */
[----:B------:R-:W-:Y:S02]  /*d840*/  FMUL.FTZ R59, R7, c[0x0][0x23c] ;  /* 0x00008f00073b7a20 */ /* 0x000fe40000410000 */
[----:B------:R-:W-:Y:S02]  /*d850*/  FMUL.FTZ R5, R5, c[0x0][0x23c] ;  /* 0x00008f0005057a20 */ /* 0x000fe40000410000 */
[----:B------:R-:W-:Y:S01]  /*d860*/  FMUL.FTZ R4, R4, c[0x0][0x23c] ;  /* 0x00008f0004047a20 */ /* 0x000fe20000410000 */
[----:B-1----:R-:W-:-:S04]  /*d870*/  F2FP.PACK_AB R3, R239, R193 ;  /* 0x000000c1ef03723e */ /* 0x002fc800000000ff */
[----:B------:R-:W-:Y:S02]  /*d880*/  LOP3.LUT R12, R12, R3, RZ, 0xc0, !PT ;  /* 0x000000030c0c7212 */ /* 0x000fe400078ec0ff */
[----:B------:R-:W-:Y:S01]  /*d890*/  F2FP.PACK_AB R3, R246, R67 ;  /* 0x00000043f603723e */ /* 0x000fe200000000ff */
[----:B------:R-:W1:Y:S03]  /*d8a0*/  MUFU.EX2 R58, R5 ;  /* 0x00000005003a7308 */ /* 0x000e660000000800 */
[----:B------:R-:W-:Y:S01]  /*d8b0*/  LOP3.LUT R6, R0, R3, RZ, 0xc0, !PT ;  /* 0x0000000300067212 */ /* 0x000fe200078ec0ff */
[--C-:B------:R-:W-:Y:S01]  /*d8c0*/  HSET2.LE.AND R0, R21, R132.reuse, PT ;  /* 0x0000008415007233 */ /* 0x100fe20003803000 */
[----:B----4-:R-:W-:Y:S01]  /*d8d0*/  F2FP.PACK_AB R3, R240, R241 ;  /* 0x000000f1f003723e */ /* 0x010fe200000000ff */
[----:B------:R-:W-:Y:S01]  /*d8e0*/  IMAD.MOV.U32 R238, RZ, RZ, R28 ;  /* 0x000000ffffee7224 */ /* 0x000fe200078e001c */
[----:B------:R-:W2:Y:S01]  /*d8f0*/  LDSM.16.MT88.4 R20, [R216+0xa000] ;  /* 0x00a00000d814783b */ /* 0x000ea20000004200 */
[----:B------:R4:W5:Y:S01]  /*d900*/  MUFU.EX2 R57, R4 ;  /* 0x0000000400397308 */ /* 0x0009620000000800 */
[----:B------:R-:W-:Y:S01]  /*d910*/  LOP3.LUT R7, R0, R3, RZ, 0xc0, !PT ;  /* 0x0000000300077212 */ /* 0x000fe200078ec0ff */
[----:B------:R-:W-:-:S06]  /*d920*/  HSET2.LE.AND R0, R16, R132, PT ;  /* 0x0000008410007233 */ /* 0x000fcc0003803000 */
[----:B------:R-:W3:Y:S01]  /*d930*/  MUFU.EX2 R56, R56 ;  /* 0x0000003800387308 */ /* 0x000ee20000000800 */
[----:B------:R-:W-:-:S07]  /*d940*/  F2FP.PACK_AB R3, R198, R247 ;  /* 0x000000f7c603723e */ /* 0x000fce00000000ff */
[----:B------:R-:W3:Y:S01]  /*d950*/  MUFU.EX2 R59, R59 ;  /* 0x0000003b003b7308 */ /* 0x000ee20000000800 */
[----:B----4-:R-:W-:Y:S01]  /*d960*/  LOP3.LUT R4, R0, R3, RZ, 0xc0, !PT ;  /* 0x0000000300047212 */ /* 0x010fe200078ec0ff */
[----:B------:R-:W-:Y:S01]  /*d970*/  HSET2.LE.AND R3, R17, R132, PT ;  /* 0x0000008411037233 */ /* 0x000fe20003803000 */
[----:B------:R-:W-:Y:S01]  /*d980*/  F2FP.PACK_AB R0, R242, R243 ;  /* 0x000000f3f200723e */ /* 0x000fe200000000ff */
[-C--:B-1----:R-:W-:Y:S01]  /*d990*/  FMUL.FTZ R140, R140, R58.reuse ;  /* 0x0000003a8c8c7220 */ /* 0x082fe20000410000 */
[----:B------:R-:W1:Y:S01]  /*d9a0*/  LDSM.16.MT88.4 R28, [R218+0xa000] ;  /* 0x00a00000da1c783b */ /* 0x000e620000004200 */
[----:B------:R-:W-:Y:S01]  /*d9b0*/  FMUL.FTZ R141, R141, R58 ;  /* 0x0000003a8d8d7220 */ /* 0x000fe20000410000 */
[----:B------:R-:W-:Y:S01]  /*d9c0*/  LOP3.LUT R5, R3, R0, RZ, 0xc0, !PT ;  /* 0x0000000003057212 */ /* 0x000fe200078ec0ff */
[-C--:B-----5:R-:W-:Y:S02]  /*d9d0*/  FMUL.FTZ R142, R142, R57.reuse ;  /* 0x000000398e8e7220 */ /* 0x0a0fe40000410000 */
[----:B------:R-:W-:-:S02]  /*d9e0*/  FMUL.FTZ R143, R143, R57 ;  /* 0x000000398f8f7220 */ /* 0x000fc40000410000 */
[-C--:B---3--:R-:W-:Y:S02]  /*d9f0*/  FMUL.FTZ R144, R144, R56.reuse ;  /* 0x0000003890907220 */ /* 0x088fe40000410000 */
[-C--:B------:R-:W-:Y:S02]  /*da00*/  FMUL.FTZ R145, R145, R56.reuse ;  /* 0x0000003891917220 */ /* 0x080fe40000410000 */
[-C--:B------:R-:W-:Y:S02]  /*da10*/  FMUL.FTZ R146, R146, R59.reuse ;  /* 0x0000003b92927220 */ /* 0x080fe40000410000 */
[----:B------:R-:W-:Y:S02]  /*da20*/  FMUL.FTZ R147, R147, R59 ;  /* 0x0000003b93937220 */ /* 0x000fe40000410000 */
[-C--:B------:R-:W-:Y:S02]  /*da30*/  FMUL.FTZ R148, R148, R56.reuse ;  /* 0x0000003894947220 */ /* 0x080fe40000410000 */
[----:B------:R-:W-:-:S02]  /*da40*/  FMUL.FTZ R149, R149, R56 ;  /* 0x0000003895957220 */ /* 0x000fc40000410000 */
[-C--:B------:R-:W-:Y:S02]  /*da50*/  FMUL.FTZ R150, R150, R59.reuse ;  /* 0x0000003b96967220 */ /* 0x080fe40000410000 */
[----:B------:R-:W-:Y:S02]  /*da60*/  FMUL.FTZ R151, R151, R59 ;  /* 0x0000003b97977220 */ /* 0x000fe40000410000 */
[-C--:B------:R-:W-:Y:S02]  /*da70*/  FMUL.FTZ R152, R152, R58.reuse ;  /* 0x0000003a98987220 */ /* 0x080fe40000410000 */
[----:B------:R-:W-:Y:S02]  /*da80*/  FMUL.FTZ R153, R153, R58 ;  /* 0x0000003a99997220 */ /* 0x000fe40000410000 */
[-C--:B------:R-:W-:Y:S02]  /*da90*/  FMUL.FTZ R154, R154, R57.reuse ;  /* 0x000000399a9a7220 */ /* 0x080fe40000410000 */
[----:B------:R-:W-:Y:S01]  /*daa0*/  FMUL.FTZ R155, R155, R57 ;  /* 0x000000399b9b7220 */ /* 0x000fe20000410000 */
[-C--:B------:R-:W-:Y:S08]  /*dab0*/  HMMA.16816.F32 R140, R12, R8.reuse, R140 ;  /* 0x000000080c8c723c */ /* 0x080ff0000000188c */
[C---:B------:R-:W-:Y:S08]  /*dac0*/  HMMA.16816.F32 R144, R4.reuse, R8, R144 ;  /* 0x000000080490723c */ /* 0x040ff00000001890 */
[-C--:B------:R-:W-:Y:S08]  /*dad0*/  HMMA.16816.F32 R148, R4, R10.reuse, R148 ;  /* 0x0000000a0494723c */ /* 0x080ff00000001894 */
[----:B------:R-:W-:Y:S01]  /*dae0*/  HMMA.16816.F32 R152, R12, R10, R152 ;  /* 0x0000000a0c98723c */ /* 0x000fe20000001898 */
[----:B------:R-:W3:Y:S01]  /*daf0*/  LDSM.16.MT88.4 R8, [R218+0xb000] ;  /* 0x00b00000da08783b */ /* 0x000ee20000004200 */
[----:B------:R-:W-:-:S02]  /*db00*/  FFMA.FTZ R0, R175, c[0x0][0x23c], -R18 ;  /* 0x00008f00af007a23 */ /* 0x000fc40000010812 */
[-C--:B------:R-:W-:Y:S02]  /*db10*/  FMUL.FTZ R72, R72, R56.reuse ;  /* 0x0000003848487220 */ /* 0x080fe40000410000 */
[-C--:B------:R-:W-:Y:S01]  /*db20*/  FMUL.FTZ R73, R73, R56.reuse ;  /* 0x0000003849497220 */ /* 0x080fe20000410000 */
[----:B------:R4:W-:Y:S01]  /*db30*/  MUFU.EX2 R235, R0 ;  /* 0x0000000000eb7308 */ /* 0x0009e20000000800 */
[-C--:B------:R-:W-:Y:S02]  /*db40*/  FMUL.FTZ R74, R74, R59.reuse ;  /* 0x0000003b4a4a7220 */ /* 0x080fe40000410000 */
[----:B------:R-:W-:Y:S02]  /*db50*/  FMUL.FTZ R75, R75, R59 ;  /* 0x0000003b4b4b7220 */ /* 0x000fe40000410000 */
[-C--:B------:R-:W-:Y:S02]  /*db60*/  FMUL.FTZ R76, R76, R56.reuse ;  /* 0x000000384c4c7220 */ /* 0x080fe40000410000 */
        /* <DEDUP_REMOVED lines=10> */
[----:B------:R-:W-:Y:S02]  /*dc10*/  FMUL.FTZ R95, R95, R59 ;  /* 0x0000003b5f5f7220 */ /* 0x000fe40000410000 */
        /* <DEDUP_REMOVED lines=24> */
[----:B----4-:R-:W-:Y:S02]  /*dda0*/  FFMA.FTZ R0, R174, c[0x0][0x23c], -R18 ;  /* 0x00008f00ae007a23 */ /* 0x010fe40000010812 */
[----:B------:R-:W-:Y:S01]  /*ddb0*/  IMAD.MOV.U32 R174, RZ, RZ, R237 ;  /* 0x000000ffffae7224 */ /* 0x000fe200078e00ed */
[----:B------:R-:W-:Y:S01]  /*ddc0*/  HMMA.16816.F32 R72, R4, R36, R72 ;  /* 0x000000240448723c */ /* 0x000fe20000001848 */
[----:B------:R4:W-:Y:S01]  /*ddd0*/  MUFU.EX2 R237, R0 ;  /* 0x0000000000ed7308 */ /* 0x0009e20000000800 */
[----:B------:R-:W-:-:S06]  /*dde0*/  FMUL.FTZ R164, R164, R58 ;  /* 0x0000003aa4a47220 */ /* 0x000fcc0000410000 */
[----:B------:R-:W-:Y:S01]  /*ddf0*/  HMMA.16816.F32 R76, R4, R38, R76 ;  /* 0x00000026044c723c */ /* 0x000fe2000000184c */
[----:B------:R-:W-:Y:S02]  /*de00*/  FMUL.FTZ R165, R165, R58 ;  /* 0x0000003aa5a57220 */ /* 0x000fe40000410000 */
[----:B------:R-:W-:-:S05]  /*de10*/  FMUL.FTZ R166, R166, R57 ;  /* 0x00000039a6a67220 */ /* 0x000fca0000410000 */
[----:B--2---:R-:W-:Y:S01]  /*de20*/  HMMA.16816.F32 R88, R4, R20, R88 ;  /* 0x000000140458723c */ /* 0x004fe20000001858 */
[----:B----4-:R-:W-:Y:S02]  /*de30*/  FFMA.FTZ R0, R172, c[0x0][0x23c], -R18 ;  /* 0x00008f00ac007a23 */ /* 0x010fe40000010812 */
[----:B------:R-:W-:-:S05]  /*de40*/  IMAD.MOV.U32 R172, RZ, RZ, R238 ;  /* 0x000000ffffac7224 */ /* 0x000fca00078e00ee */
[----:B------:R-:W-:Y:S01]  /*de50*/  HMMA.16816.F32 R92, R4, R22, R92 ;  /* 0x00000016045c723c */ /* 0x000fe2000000185c */
[----:B------:R2:W-:Y:S01]  /*de60*/  MUFU.EX2 R238, R0 ;  /* 0x0000000000ee7308 */ /* 0x0005e20000000800 */
[----:B------:R-:W-:-:S06]  /*de70*/  FMUL.FTZ R167, R167, R57 ;  /* 0x00000039a7a77220 */ /* 0x000fcc0000410000 */
[----:B-1----:R-:W-:Y:S01]  /*de80*/  HMMA.16816.F32 R104, R4, R28, R104 ;  /* 0x0000001c0468723c */ /* 0x002fe20000001868 */
[----:B------:R-:W-:-:S07]  /*de90*/  FMUL.FTZ R68, R68, R58 ;  /* 0x0000003a44447220 */ /* 0x000fce0000410000 */
[----:B------:R-:W-:Y:S01]  /*dea0*/  HMMA.16816.F32 R156, R4, R30, R156 ;  /* 0x0000001e049c723c */ /* 0x000fe2000000189c */
[----:B--2---:R-:W-:-:S07]  /*deb0*/  FFMA.FTZ R0, R173, c[0x0][0x23c], -R18 ;  /* 0x00008f00ad007a23 */ /* 0x004fce0000010812 */
[----:B------:R-:W-:Y:S01]  /*dec0*/  HMMA.16816.F32 R160, R4, R32, R160 ;  /* 0x0000002004a0723c */ /* 0x000fe200000018a0 */
[----:B------:R-:W-:-:S07]  /*ded0*/  FMUL.FTZ R69, R69, R58 ;  /* 0x0000003a45457220 */ /* 0x000fce0000410000 */
[----:B------:R-:W-:Y:S01]  /*dee0*/  HMMA.16816.F32 R116, R4, R34, R116 ;  /* 0x000000220474723c */ /* 0x000fe20000001874 */
[----:B------:R-:W-:-:S07]  /*def0*/  FMUL.FTZ R70, R70, R57 ;  /* 0x0000003946467220 */ /* 0x000fce0000410000 */
[----:B---3--:R-:W-:Y:S01]  /*df00*/  HMMA.16816.F32 R124, R4, R8, R124 ;  /* 0x00000008047c723c */ /* 0x008fe2000000187c */
[----:B------:R-:W-:-:S07]  /*df10*/  FMUL.FTZ R71, R71, R57 ;  /* 0x0000003947477220 */ /* 0x000fce0000410000 */
[----:B------:R-:W-:Y:S01]  /*df20*/  HMMA.16816.F32 R128, R4, R10, R128 ;  /* 0x0000000a0480723c */ /* 0x000fe20000001880 */
[----:B------:R-:W-:-:S06]  /*df30*/  FMUL.FTZ R80, R80, R58 ;  /* 0x0000003a50507220 */ /* 0x000fcc0000410000 */
[----:B------:R-:W-:-:S04]  /*df40*/  IMAD.WIDE.U32 R4, R41, -0x2daee0ad, RZ ;  /* 0xd2511f5329047825 */ /* 0x000fc800078e00ff */
[-C--:B------:R-:W-:Y:S01]  /*df50*/  FMUL.FTZ R81, R81, R58.reuse ;  /* 0x0000003a51517220 */ /* 0x080fe20000410000 */
[----:B------:R-:W-:Y:S01]  /*df60*/  LOP3.LUT R3, R4, 0xffff, RZ, 0xc0, !PT ;  /* 0x0000ffff04037812 */ /* 0x000fe200078ec0ff */
        /* <DEDUP_REMOVED lines=29> */
[----:B------:R-:W-:Y:S02]  /*e140*/  FMUL.FTZ R171, R171, R57 ;  /* 0x00000039abab7220 */ /* 0x000fe40000410000 */
[----:B------:R-:W-:Y:S01]  /*e150*/  IMAD.MOV.U32 R173, RZ, RZ, R239 ;  /* 0x000000ffffad7224 */ /* 0x000fe200078e00ef */
[----:B------:R-:W-:Y:S01]  /*e160*/  SHF.R.U32.HI R7, RZ, 0x8, R3 ;  /* 0x00000008ff077819 */ /* 0x000fe20000011603 */
[----:B------:R1:W2:Y:S01]  /*e170*/  MUFU.EX2 R239, R0 ;  /* 0x0000000000ef7308 */ /* 0x0002a20000000800 */
[----:B------:R-:W-:Y:S01]  /*e180*/  FFMA.FTZ R3, R60, c[0x0][0x23c], -R19 ;  /* 0x00008f003c037a23 */ /* 0x000fe20000010813 */
[----:B------:R-:W-:Y:S01]  /*e190*/  HMMA.16816.F32 R164, R12, R8, R164 ;  /* 0x000000080ca4723c */ /* 0x000fe200000018a4 */
[----:B------:R-:W-:Y:S02]  /*e1a0*/  IMAD.MOV.U32 R175, RZ, RZ, R193 ;  /* 0x000000ffffaf7224 */ /* 0x000fe400078e00c1 */
[----:B------:R-:W-:Y:S02]  /*e1b0*/  IMAD.MOV.U32 R60, RZ, RZ, R192 ;  /* 0x000000ffff3c7224 */ /* 0x000fe400078e00c0 */
[----:B------:R-:W-:-:S02]  /*e1c0*/  FFMA.FTZ R6, R64, c[0x0][0x23c], -R19 ;  /* 0x00008f0040067a23 */ /* 0x000fc40000010813 */
[----:B------:R-:W-:Y:S01]  /*e1d0*/  LOP3.LUT R8, R4, 0xff, RZ, 0xc0, !PT ;  /* 0x000000ff04087812 */ /* 0x000fe200078ec0ff */
[----:B------:R-:W-:Y:S01]  /*e1e0*/  HMMA.16816.F32 R68, R12, R36, R68 ;  /* 0x000000240c44723c */ /* 0x000fe20000001844 */
[----:B------:R-:W-:Y:S01]  /*e1f0*/  SHF.R.U32.HI R9, RZ, 0x18, R4 ;  /* 0x00000018ff097819 */ /* 0x000fe20000011604 */
[----:B------:R-:W-:Y:S01]  /*e200*/  IMAD.MOV.U32 R192, RZ, RZ, R42 ;  /* 0x000000ffffc07224 */ /* 0x000fe200078e002a */
[----:B-1----:R-:W-:Y:S01]  /*e210*/  LOP3.LUT R0, R5, UR16, R40, 0x96, !PT ;  /* 0x0000001005007c12 */ /* 0x002fe2000f8e9628 */
[----:B------:R-:W-:-:S04]  /*e220*/  IMAD.MOV.U32 R193, RZ, RZ, R43 ;  /* 0x000000ffffc17224 */ /* 0x000fc800078e002b */
[C---:B------:R-:W-:Y:S01]  /*e230*/  HMMA.16816.F32 R80, R12.reuse, R38, R80 ;  /* 0x000000260c50723c */ /* 0x040fe20000001850 */
[----:B------:R-:W-:Y:S01]  /*e240*/  SHF.R.U32.HI R5, RZ, 0x10, R4 ;  /* 0x00000010ff057819 */ /* 0x000fe20000011604 */
[----:B------:R-:W-:Y:S01]  /*e250*/  LDSM.16.MT88.4 R36, [R216+0xb400] ;  /* 0x00b40000d824783b */ /* 0x000fe20000004200 */
[----:B------:R-:W-:Y:S01]  /*e260*/  LOP3.LUT R4, R0, 0xffff, RZ, 0xc0, !PT ;  /* 0x0000ffff00047812 */ /* 0x000fe200078ec0ff */
[----:B------:R1:W-:Y:S02]  /*e270*/  MUFU.EX2 R234, R3 ;  /* 0x0000000300ea7308 */ /* 0x0003e40000000800 */
[----:B------:R-:W-:Y:S02]  /*e280*/  LDSM.16.MT88.4 R40, [R218+0xb400] ;  /* 0x00b40000da28783b */ /* 0x000fe40000004200 */
[----:B------:R-:W-:Y:S01]  /*e290*/  HMMA.16816.F32 R84, R12, R20, R84 ;  /* 0x000000140c54723c */ /* 0x000fe20000001854 */
[----:B------:R-:W-:-:S03]  /*e2a0*/  PRMT R8, R8, 0x5410, R7 ;  /* 0x0000541008087816 */ /* 0x000fc60000000007 */
[----:B------:R3:W4:Y:S04]  /*e2b0*/  MUFU.EX2 R233, R6 ;  /* 0x0000000600e97308 */ /* 0x0007280000000800 */
[----:B------:R-:W-:Y:S01]  /*e2c0*/  HMMA.16816.F32 R96, R12, R22, R96 ;  /* 0x000000160c60723c */ /* 0x000fe20000001860 */
[----:B------:R-:W5:Y:S01]  /*e2d0*/  LDSM.16.MT88.4 R20, [R216+0x9400] ;  /* 0x00940000d814783b */ /* 0x000f620000004200 */
[----:B-1----:R-:W-:-:S06]  /*e2e0*/  LOP3.LUT R3, R5, 0xff, RZ, 0xc0, !PT ;  /* 0x000000ff05037812 */ /* 0x002fcc00078ec0ff */
[----:B------:R-:W-:Y:S01]  /*e2f0*/  HMMA.16816.F32 R100, R12, R28, R100 ;  /* 0x0000001c0c64723c */ /* 0x000fe20000001864 */
[----:B------:R-:W-:-:S07]  /*e300*/  LOP3.LUT R5, R0, 0xff, RZ, 0xc0, !PT ;  /* 0x000000ff00057812 */ /* 0x000fce00078ec0ff */
[----:B------:R-:W-:Y:S01]  /*e310*/  HMMA.16816.F32 R108, R12, R30, R108 ;  /* 0x0000001e0c6c723c */ /* 0x000fe2000000186c */
[----:B------:R-:W-:Y:S01]  /*e320*/  LDSM.16.MT88.4 R28, [R216+0xa400] ;  /* 0x00a40000d81c783b */ /* 0x000fe20000004200 */
[----:B---3--:R-:W-:-:S06]  /*e330*/  SHF.R.U32.HI R6, RZ, 0x8, R4 ;  /* 0x00000008ff067819 */ /* 0x008fcc0000011604 */
[C---:B------:R-:W-:Y:S08]  /*e340*/  HMMA.16816.F32 R52, R12.reuse, R32, R112 ;  /* 0x000000200c34723c */ /* 0x040ff00000001870 */
[C---:B------:R-:W-:Y:S01]  /*e350*/  HMMA.16816.F32 R120, R12.reuse, R34, R120 ;  /* 0x000000220c78723c */ /* 0x040fe20000001878 */
[----:B------:R-:W-:Y:S07]  /*e360*/  LDSM.16.MT88.4 R32, [R218+0xa400] ;  /* 0x00a40000da20783b */ /* 0x000fee0000004200 */
[----:B------:R-:W-:Y:S01]  /*e370*/  HMMA.16816.F32 R168, R12, R10, R168 ;  /* 0x0000000a0ca8723c */ /* 0x000fe200000018a8 */
[----:B------:R-:W1:Y:S01]  /*e380*/  LDSM.16.MT88.4 R12, [R218+0x9400] ;  /* 0x00940000da0c783b */ /* 0x000e620000004200 */
[----:B------:R-:W-:Y:S01]  /*e390*/  PRMT R7, R3, 0x5410, R9 ;  /* 0x0000541003077816 */ /* 0x000fe20000000009 */
[--C-:B------:R-:W-:Y:S01]  /*e3a0*/  FFMA.FTZ R4, R176, c[0x0][0x23c], -R19.reuse ;  /* 0x00008f00b0047a23 */ /* 0x100fe20000010813 */
[----:B------:R-:W-:Y:S01]  /*e3b0*/  PRMT R9, R5, 0x5410, R6 ;  /* 0x0000541005097816 */ /* 0x000fe20000000006 */
[----:B------:R-:W-:-:S02]  /*e3c0*/  FFMA.FTZ R6, R65, c[0x0][0x23c], -R19 ;  /* 0x00008f0041067a23 */ /* 0x000fc40000010813 */
[----:B------:R3:W-:Y:S01]  /*e3d0*/  MUFU.EX2 R223, R4 ;  /* 0x0000000400df7308 */ /* 0x0007e20000000800 */
[----:B------:R-:W-:-:S07]  /*e3e0*/  SHF.R.U32.HI R3, RZ, 0x10, R0 ;  /* 0x00000010ff037819 */ /* 0x000fce0000011600 */
[----:B------:R5:W5:Y:S01]  /*e3f0*/  MUFU.EX2 R232, R6 ;  /* 0x0000000600e87308 */ /* 0x000b620000000800 */
[----:B------:R-:W-:Y:S01]  /*e400*/  SHF.R.U32.HI R5, RZ, 0x18, R0 ;  /* 0x00000018ff057819 */ /* 0x000fe20000011600 */
[--C-:B------:R-:W-:Y:S01]  /*e410*/  HSET2.LE.AND R0, R8, R132.reuse, PT ;  /* 0x0000008408007233 */ /* 0x100fe20003803000 */
[----:B---3--:R-:W-:Y:S02]  /*e420*/  LOP3.LUT R4, R3, 0xff, RZ, 0xc0, !PT ;  /* 0x000000ff03047812 */ /* 0x008fe400078ec0ff */
[----:B--2---:R-:W-:Y:S02]  /*e430*/  F2FP.PACK_AB R3, R239, R238 ;  /* 0x000000eeef03723e */ /* 0x004fe400000000ff */
[----:B------:R-:W-:Y:S01]  /*e440*/  PRMT R5, R4, 0x5410, R5 ;  /* 0x0000541004057816 */ /* 0x000fe20000000005 */
[--C-:B------:R-:W-:Y:S01]  /*e450*/  HSET2.LE.AND R7, R7, R132.reuse, PT ;  /* 0x0000008407077233 */ /* 0x100fe20003803000 */
[----:B----4-:R-:W-:Y:S02]  /*e460*/  F2FP.PACK_AB R4, R234, R233 ;  /* 0x000000e9ea04723e */ /* 0x010fe400000000ff */
[----:B-----5:R-:W-:Y:S01]  /*e470*/  LOP3.LUT R6, R0, R3, RZ, 0xc0, !PT ;  /* 0x0000000300067212 */ /* 0x020fe200078ec0ff */
[--C-:B------:R-:W-:Y:S01]  /*e480*/  HSET2.LE.AND R0, R9, R132.reuse, PT ;  /* 0x0000008409007233 */ /* 0x100fe20003803000 */
[----:B------:R-:W-:Y:S01]  /*e490*/  F2FP.PACK_AB R3, R237, R235 ;  /* 0x000000ebed03723e */ /* 0x000fe200000000ff */
[----:B------:R-:W-:Y:S01]  /*e4a0*/  HSET2.LE.AND R5, R5, R132, PT ;  /* 0x0000008405057233 */ /* 0x000fe20003803000 */
[----:B------:R-:W-:-:S02]  /*e4b0*/  F2FP.PACK_AB R8, R232, R223 ;  /* 0x000000dfe808723e */ /* 0x000fc400000000ff */
[----:B------:R-:W-:Y:S02]  /*e4c0*/  LOP3.LUT R7, R7, R4, RZ, 0xc0, !PT ;  /* 0x0000000407077212 */ /* 0x000fe400078ec0ff */
[----:B------:R-:W-:Y:S01]  /*e4d0*/  LOP3.LUT R4, R0, R3, RZ, 0xc0, !PT ;  /* 0x0000000300047212 */ /* 0x000fe200078ec0ff */
[----:B------:R-:W-:Y:S01]  /*e4e0*/  FFMA.FTZ R0, R224, c[0x0][0x23c], -R24 ;  /* 0x00008f00e0007a23 */ /* 0x000fe20000010818 */
[----:B------:R-:W-:Y:S02]  /*e4f0*/  LOP3.LUT R5, R5, R8, RZ, 0xc0, !PT ;  /* 0x0000000805057212 */ /* 0x000fe400078ec0ff */
[----:B------:R-:W-:Y:S01]  /*e500*/  LOP3.LUT R3, R47, UR7, R50, 0x96, !PT ;  /* 0x000000072f037c12 */ /* 0x000fe2000f8e9632 */
[----:B------:R2:W-:Y:S04]  /*e510*/  MUFU.EX2 R204, R0 ;  /* 0x0000000000cc7308 */ /* 0x0005e80000000800 */
[C---:B------:R-:W-:Y:S08]  /*e520*/  HMMA.16816.F32 R144, R4.reuse, R20, R144 ;  /* 0x000000140490723c */ /* 0x040ff00000001890 */
[----:B------:R-:W-:Y:S01]  /*e530*/  HMMA.16816.F32 R148, R4, R22, R148 ;  /* 0x000000160494723c */ /* 0x000fe20000001894 */
[----:B--2---:R-:W-:-:S07]  /*e540*/  FFMA.FTZ R0, R225, c[0x0][0x23c], -R24 ;  /* 0x00008f00e1007a23 */ /* 0x004fce0000010818 */
[C---:B-1----:R-:W-:Y:S01]  /*e550*/  HMMA.16816.F32 R72, R4.reuse, R12, R72 ;  /* 0x0000000c0448723c */ /* 0x042fe20000001848 */
[----:B------:R1:W-:Y:S07]  /*e560*/  MUFU.EX2 R205, R0 ;  /* 0x0000000000cd7308 */ /* 0x0003ee0000000800 */
[C---:B------:R-:W-:Y:S08]  /*e570*/  HMMA.16816.F32 R76, R4.reuse, R14, R76 ;  /* 0x0000000e044c723c */ /* 0x040ff0000000184c */
[----:B------:R-:W-:Y:S01]  /*e580*/  HMMA.16816.F32 R88, R4, R28, R88 ;  /* 0x0000001c0458723c */ /* 0x000fe20000001858 */
[----:B-1----:R-:W-:-:S07]  /*e590*/  FFMA.FTZ R0, R66, c[0x0][0x23c], -R24 ;  /* 0x00008f0042007a23 */ /* 0x002fce0000010818 */
[C---:B------:R-:W-:Y:S01]  /*e5a0*/  HMMA.16816.F32 R92, R4.reuse, R30, R92 ;  /* 0x0000001e045c723c */ /* 0x040fe2000000185c */
[----:B------:R1:W-:Y:S07]  /*e5b0*/  MUFU.EX2 R207, R0 ;  /* 0x0000000000cf7308 */ /* 0x0003ee0000000800 */
[C---:B------:R-:W-:Y:S08]  /*e5c0*/  HMMA.16816.F32 R104, R4.reuse, R32, R104 ;  /* 0x000000200468723c */ /* 0x040ff00000001868 */
[C---:B------:R-:W-:Y:S08]  /*e5d0*/  HMMA.16816.F32 R156, R4.reuse, R34, R156 ;  /* 0x00000022049c723c */ /* 0x040ff0000000189c */
[C---:B------:R-:W-:Y:S08]  /*e5e0*/  HMMA.16816.F32 R160, R4.reuse, R36, R160 ;  /* 0x0000002404a0723c */ /* 0x040ff000000018a0 */
[C---:B------:R-:W-:Y:S08]  /*e5f0*/  HMMA.16816.F32 R116, R4.reuse, R38, R116 ;  /* 0x000000260474723c */ /* 0x040ff00000001874 */
[C---:B------:R-:W-:Y:S08]  /*e600*/  HMMA.16816.F32 R124, R4.reuse, R40, R124 ;  /* 0x00000028047c723c */ /* 0x040ff0000000187c */
[----:B------:R-:W-:Y:S07]  /*e610*/  HMMA.16816.F32 R128, R4, R42, R128 ;  /* 0x0000002a0480723c */ /* 0x000fee0000001880 */
[----:B------:R-:W-:-:S05]  /*e620*/  IMAD.WIDE.U32 R4, R3, -0x2daee0ad, RZ ;  /* 0xd2511f5303047825 */ /* 0x000fca00078e00ff */
[C---:B------:R-:W-:Y:S02]  /*e630*/  LOP3.LUT R3, R4.reuse, 0xffff, RZ, 0xc0, !PT ;  /* 0x0000ffff04037812 */ /* 0x040fe400078ec0ff */
[----:B-1----:R-:W-:Y:S02]  /*e640*/  LOP3.LUT R0, R5, UR16, R48, 0x96, !PT ;  /* 0x0000001005007c12 */ /* 0x002fe4000f8e9630 */
[----:B------:R-:W-:Y:S02]  /*e650*/  LOP3.LUT R8, R4, 0xff, RZ, 0xc0, !PT ;  /* 0x000000ff04087812 */ /* 0x000fe400078ec0ff */
[--C-:B------:R-:W-:Y:S02]  /*e660*/  SHF.R.U32.HI R7, RZ, 0x10, R4.reuse ;  /* 0x00000010ff077819 */ /* 0x100fe40000011604 */
[----:B------:R-:W-:Y:S01]  /*e670*/  SHF.R.U32.HI R5, RZ, 0x18, R4 ;  /* 0x00000018ff057819 */ /* 0x000fe20000011604 */
[----:B------:R-:W-:Y:S01]  /*e680*/  FFMA.FTZ R4, R138, c[0x0][0x23c], -R25 ;  /* 0x00008f008a047a23 */ /* 0x000fe20000010819 */
[----:B------:R-:W-:Y:S01]  /*e690*/  SHF.R.U32.HI R3, RZ, 0x8, R3 ;  /* 0x00000008ff037819 */ /* 0x000fe20000011603 */
[----:B------:R-:W-:-:S02]  /*e6a0*/  FFMA.FTZ R6, R137, c[0x0][0x23c], -R24 ;  /* 0x00008f0089067a23 */ /* 0x000fc40000010818 */
[----:B------:R-:W-:Y:S01]  /*e6b0*/  IMAD.MOV.U32 R137, RZ, RZ, R198 ;  /* 0x000000ffff897224 */ /* 0x000fe200078e00c6 */
[----:B------:R-:W-:Y:S01]  /*e6c0*/  PRMT R8, R8, 0x5410, R3 ;  /* 0x0000541008087816 */ /* 0x000fe20000000003 */
[----:B------:R1:W-:Y:S01]  /*e6d0*/  MUFU.EX2 R198, R4 ;  /* 0x0000000400c67308 */ /* 0x0003e20000000800 */
[----:B------:R-:W-:-:S07]  /*e6e0*/  LOP3.LUT R3, R7, 0xff, RZ, 0xc0, !PT ;  /* 0x000000ff07037812 */ /* 0x000fce00078ec0ff */
[----:B------:R2:W3:Y:S01]  /*e6f0*/  MUFU.EX2 R206, R6 ;  /* 0x0000000600ce7308 */ /* 0x0004e20000000800 */
[----:B------:R-:W-:Y:S01]  /*e700*/  PRMT R7, R3, 0x5410, R5 ;  /* 0x0000541003077816 */ /* 0x000fe20000000005 */
[----:B-1----:R-:W-:Y:S01]  /*e710*/  FFMA.FTZ R4, R139, c[0x0][0x23c], -R25 ;  /* 0x00008f008b047a23 */ /* 0x002fe20000010819 */
[----:B------:R-:W-:-:S05]  /*e720*/  SHF.R.U32.HI R3, RZ, 0x10, R0 ;  /* 0x00000010ff037819 */ /* 0x000fca0000011600 */
[----:B------:R1:W4:Y:S01]  /*e730*/  MUFU.EX2 R199, R4 ;  /* 0x0000000400c77308 */ /* 0x0003220000000800 */
[----:B------:R-:W-:Y:S02]  /*e740*/  SHF.R.U32.HI R5, RZ, 0x18, R0 ;  /* 0x00000018ff057819 */ /* 0x000fe40000011600 */
[C---:B--2---:R-:W-:Y:S01]  /*e750*/  LOP3.LUT R6, R0.reuse, 0xff, RZ, 0xc0, !PT ;  /* 0x000000ff00067812 */ /* 0x044fe200078ec0ff */
[----:B------:R-:W-:Y:S01]  /*e760*/  IMAD.MOV.U32 R138, RZ, RZ, R197 ;  /* 0x000000ffff8a7224 */ /* 0x000fe200078e00c5 */
[----:B-1----:R-:W-:Y:S02]  /*e770*/  LOP3.LUT R4, R0, 0xffff, RZ, 0xc0, !PT ;  /* 0x0000ffff00047812 */ /* 0x002fe400078ec0ff */
[----:B------:R-:W-:Y:S02]  /*e780*/  LOP3.LUT R0, R3, 0xff, RZ, 0xc0, !PT ;  /* 0x000000ff03007812 */ /* 0x000fe400078ec0ff */
[----:B------:R-:W-:Y:S01]  /*e790*/  SHF.R.U32.HI R4, RZ, 0x8, R4 ;  /* 0x00000008ff047819 */ /* 0x000fe20000011604 */
[----:B------:R-:W-:Y:S01]  /*e7a0*/  FFMA.FTZ R3, R226, c[0x0][0x23c], -R25 ;  /* 0x00008f00e2037a23 */ /* 0x000fe20000010819 */
[----:B------:R-:W-:-:S02]  /*e7b0*/  PRMT R5, R0, 0x5410, R5 ;  /* 0x0000541000057816 */ /* 0x000fc40000000005 */
[----:B------:R-:W-:Y:S01]  /*e7c0*/  PRMT R6, R6, 0x5410, R4 ;  /* 0x0000541006067816 */ /* 0x000fe20000000004 */
[----:B------:R-:W-:Y:S01]  /*e7d0*/  FFMA.FTZ R4, R227, c[0x0][0x23c], -R25 ;  /* 0x00008f00e3047a23 */ /* 0x000fe20000010819 */
[----:B------:R3:W-:Y:S01]  /*e7e0*/  MUFU.EX2 R197, R3 ;  /* 0x0000000300c57308 */ /* 0x0007e20000000800 */
[----:B------:R-:W-:Y:S01]  /*e7f0*/  HSET2.LE.AND R0, R8, R132, PT ;  /* 0x0000008408007233 */ /* 0x000fe20003803000 */
[----:B------:R-:W-:-:S06]  /*e800*/  IMAD.MOV.U32 R225, RZ, RZ, R196 ;  /* 0x000000ffffe17224 */ /* 0x000fcc00078e00c4 */
[----:B------:R-:W1:Y:S01]  /*e810*/  MUFU.EX2 R196, R4 ;  /* 0x0000000400c47308 */ /* 0x000e620000000800 */
[----:B---3--:R-:W-:-:S04]  /*e820*/  F2FP.PACK_AB R3, R206, R207 ;  /* 0x000000cfce03723e */ /* 0x008fc800000000ff */
[----:B------:R-:W-:Y:S01]  /*e830*/  LOP3.LUT R10, R0, R3, RZ, 0xc0, !PT ;  /* 0x00000003000a7212 */ /* 0x000fe200078ec0ff */
[----:B------:R-:W-:Y:S01]  /*e840*/  HSET2.LE.AND R0, R7, R132, PT ;  /* 0x0000008407007233 */ /* 0x000fe20003803000 */
[----:B----4-:R-:W-:-:S04]  /*e850*/  F2FP.PACK_AB R3, R199, R198 ;  /* 0x000000c6c703723e */ /* 0x010fc800000000ff */
[----:B------:R-:W-:Y:S01]  /*e860*/  LOP3.LUT R11, R0, R3, RZ, 0xc0, !PT ;  /* 0x00000003000b7212 */ /* 0x000fe200078ec0ff */
[----:B------:R-:W-:Y:S01]  /*e870*/  HSET2.LE.AND R0, R6, R132, PT ;  /* 0x0000008406007233 */ /* 0x000fe20003803000 */
[----:B------:R-:W-:-:S04]  /*e880*/  F2FP.PACK_AB R3, R205, R204 ;  /* 0x000000cccd03723e */ /* 0x000fc800000000ff */
[----:B------:R-:W-:Y:S01]  /*e890*/  LOP3.LUT R8, R0, R3, RZ, 0xc0, !PT ;  /* 0x0000000300087212 */ /* 0x000fe200078ec0ff */
[----:B------:R-:W-:Y:S01]  /*e8a0*/  HSET2.LE.AND R0, R5, R132, PT ;  /* 0x0000008405007233 */ /* 0x000fe20003803000 */
[----:B-1----:R-:W-:Y:S01]  /*e8b0*/  F2FP.PACK_AB R3, R196, R197 ;  /* 0x000000c5c403723e */ /* 0x002fe200000000ff */
[----:B------:R-:W-:-:S03]  /*e8c0*/  UIADD3 UR4, UR4, 0x1, URZ ;  /* 0x0000000104047890 */ /* 0x000fc6000fffe03f */
[----:B------:R-:W-:Y:S01]  /*e8d0*/  LOP3.LUT R9, R0, R3, RZ, 0xc0, !PT ;  /* 0x0000000300097212 */ /* 0x000fe200078ec0ff */
[----:B------:R-:W-:-:S05]  /*e8e0*/  IMAD.U32 R0, RZ, RZ, UR27 ;  /* 0x0000001bff007e24 */ /* 0x000fca000f8e00ff */
[----:B------:R-:W-:Y:S01]  /*e8f0*/  LOP3.LUT R0, R63, UR4, R0, 0x96, !PT ;  /* 0x000000043f007c12 */ /* 0x000fe2000f8e9600 */
[----:B------:R-:W-:Y:S07]  /*e900*/  HMMA.16816.F32 R68, R8, R12, R68 ;  /* 0x0000000c0844723c */ /* 0x000fee0000001844 */
[----:B------:R-:W-:-:S05]  /*e910*/  IMAD.WIDE.U32 R12, R0, -0x326172a9, RZ ;  /* 0xcd9e8d57000c7825 */ /* 0x000fca00078e00ff */
[----:B------:R-:W-:Y:S02]  /*e920*/  LOP3.LUT R0, R13, UR15, R236, 0x96, !PT ;  /* 0x0000000f0d007c12 */ /* 0x000fe4000f8e96ec */
[----:B------:R-:W-:-:S03]  /*e930*/  LOP3.LUT R3, R27, UR13, R12, 0x96, !PT ;  /* 0x0000000d1b037c12 */ /* 0x000fc6000f8e960c */
[----:B------:R-:W-:-:S04]  /*e940*/  IMAD.WIDE.U32 R4, R0, -0x2daee0ad, RZ ;  /* 0xd2511f5300047825 */ /* 0x000fc800078e00ff */
[----:B------:R-:W-:Y:S01]  /*e950*/  IMAD.WIDE.U32 R6, R3, -0x2daee0ad, RZ ;  /* 0xd2511f5303067825 */ /* 0x000fe200078e00ff */
[----:B------:R-:W-:-:S03]  /*e960*/  LOP3.LUT R3, R5, UR12, R44, 0x96, !PT ;  /* 0x0000000c05037c12 */ /* 0x000fc6000f8e962c */
[----:B------:R-:W-:Y:S01]  /*e970*/  IMAD.MOV.U32 R227, RZ, RZ, R193 ;  /* 0x000000ffffe37224 */ /* 0x000fe200078e00c1 */
[----:B------:R-:W-:Y:S01]  /*e980*/  LOP3.LUT R0, R7, UR10, R4, 0x96, !PT ;  /* 0x0000000a07007c12 */ /* 0x000fe2000f8e9604 */
[----:B------:R-:W-:-:S04]  /*e990*/  IMAD.WIDE.U32 R4, R3, -0x326172a9, RZ ;  /* 0xcd9e8d5703047825 */ /* 0x000fc800078e00ff */
[----:B------:R-:W-:Y:S01]  /*e9a0*/  IMAD.MOV.U32 R226, RZ, RZ, R192 ;  /* 0x000000ffffe27224 */ /* 0x000fe200078e00c0 */
[----:B------:R-:W-:Y:S01]  /*e9b0*/  HMMA.16816.F32 R80, R8, R14, R80 ;  /* 0x0000000e0850723c */ /* 0x000fe20000001850 */
[----:B------:R-:W-:Y:S01]  /*e9c0*/  IMAD.WIDE.U32 R50, R0, -0x326172a9, RZ ;  /* 0xcd9e8d5700327825 */ /* 0x000fe200078e00ff */
[----:B------:R-:W-:Y:S01]  /*e9d0*/  LOP3.LUT R0, R5, UR11, R26, 0x96, !PT ;  /* 0x0000000b05007c12 */ /* 0x000fe2000f8e961a */
[----:B------:R-:W-:Y:S03]  /*e9e0*/  LDSM.16.MT88.4 R44, [R218+0xb800] ;  /* 0x00b80000da2c783b */ /* 0x000fe60000004200 */
[----:B------:R-:W-:Y:S01]  /*e9f0*/  LOP3.LUT R7, R51, UR9, R4, 0x96, !PT ;  /* 0x0000000933077c12 */ /* 0x000fe2000f8e9604 */
[----:B------:R-:W-:-:S04]  /*ea00*/  IMAD.WIDE.U32 R4, R0, -0x2daee0ad, RZ ;  /* 0xd2511f5300047825 */ /* 0x000fc800078e00ff */
[----:B------:R-:W-:Y:S02]  /*ea10*/  FFMA.FTZ R0, R177, c[0x0][0x23c], -R18 ;  /* 0x00008f00b1007a23 */ /* 0x000fe40000010812 */
[----:B------:R-:W-:Y:S01]  /*ea20*/  IMAD.WIDE.U32 R48, R7, -0x2daee0ad, RZ ;  /* 0xd2511f5307307825 */ /* 0x000fe200078e00ff */
[----:B------:R-:W-:Y:S01]  /*ea30*/  LOP3.LUT R6, R5, UR8, R6, 0x96, !PT ;  /* 0x0000000805067c12 */ /* 0x000fe2000f8e9606 */
[----:B------:R1:W-:Y:S02]  /*ea40*/  MUFU.EX2 R194, R0 ;  /* 0x0000000000c27308 */ /* 0x0003e40000000800 */
[----:B------:R-:W-:Y:S02]  /*ea50*/  FFMA.FTZ R3, R61, c[0x0][0x23c], -R18 ;  /* 0x00008f003d037a23 */ /* 0x000fe40000010812 */
[----:B------:R-:W-:-:S04]  /*ea60*/  IMAD.WIDE.U32 R26, R6, -0x326172a9, RZ ;  /* 0xcd9e8d57061a7825 */ /* 0x000fc800078e00ff */
[----:B------:R2:W3:Y:S01]  /*ea70*/  MUFU.EX2 R195, R3 ;  /* 0x0000000300c37308 */ /* 0x0004e20000000800 */
[----:B-1----:R-:W-:Y:S01]  /*ea80*/  LOP3.LUT R0, R49, UR6, R4, 0x96, !PT ;  /* 0x0000000631007c12 */ /* 0x002fe2000f8e9604 */
[----:B------:R-:W-:-:S04]  /*ea90*/  FFMA.FTZ R6, R179, c[0x0][0x23c], -R18 ;  /* 0x00008f00b3067a23 */ /* 0x000fc80000010812 */
[----:B------:R-:W-:-:S04]  /*eaa0*/  IMAD.WIDE.U32 R4, R0, -0x326172a9, RZ ;  /* 0xcd9e8d5700047825 */ /* 0x000fc800078e00ff */
[----:B--2---:R-:W-:Y:S01]  /*eab0*/  FFMA.FTZ R3, R178, c[0x0][0x23c], -R18 ;  /* 0x00008f00b2037a23 */ /* 0x004fe20000010812 */
[----:B------:R-:W-:Y:S01]  /*eac0*/  LOP3.LUT R0, R5, UR17, R26, 0x96, !PT ;  /* 0x0000001105007c12 */ /* 0x000fe2000f8e961a */
[----:B------:R1:W-:Y:S01]  /*ead0*/  MUFU.EX2 R192, R6 ;  /* 0x0000000600c07308 */ /* 0x0003e20000000800 */
[----:B------:R-:W-:-:S07]  /*eae0*/  LOP3.LUT R14, R4, 0xff, RZ, 0xc0, !PT ;  /* 0x000000ff040e7812 */ /* 0x000fce00078ec0ff */
[----:B------:R2:W-:Y:S01]  /*eaf0*/  MUFU.EX2 R193, R3 ;  /* 0x0000000300c17308 */ /* 0x0005e20000000800 */
[----:B-1----:R-:W-:Y:S02]  /*eb00*/  LOP3.LUT R6, R0, 0xffff, RZ, 0xc0, !PT ;  /* 0x0000ffff00067812 */ /* 0x002fe400078ec0ff */
[----:B--2---:R-:W-:Y:S02]  /*eb10*/  LOP3.LUT R3, R4, 0xffff, RZ, 0xc0, !PT ;  /* 0x0000ffff04037812 */ /* 0x004fe400078ec0ff */
[----:B------:R-:W-:Y:S02]  /*eb20*/  LOP3.LUT R5, R0, 0xff, RZ, 0xc0, !PT ;  /* 0x000000ff00057812 */ /* 0x000fe400078ec0ff */
[----:B------:R-:W-:Y:S02]  /*eb30*/  SHF.R.U32.HI R3, RZ, 0x8, R3 ;  /* 0x00000008ff037819 */ /* 0x000fe40000011603 */
[----:B------:R-:W-:Y:S02]  /*eb40*/  SHF.R.U32.HI R6, RZ, 0x8, R6 ;  /* 0x00000008ff067819 */ /* 0x000fe40000011606 */
[----:B------:R-:W-:Y:S01]  /*eb50*/  PRMT R17, R14, 0x5410, R3 ;  /* 0x000054100e117816 */ /* 0x000fe20000000003 */
[--C-:B------:R-:W-:Y:S01]  /*eb60*/  FFMA.FTZ R7, R180, c[0x0][0x23c], -R19.reuse ;  /* 0x00008f00b4077a23 */ /* 0x100fe20000010813 */
[----:B------:R-:W-:Y:S01]  /*eb70*/  PRMT R3, R5, 0x5410, R6 ;  /* 0x0000541005037816 */ /* 0x000fe20000000006 */
[----:B------:R-:W-:Y:S01]  /*eb80*/  FFMA.FTZ R5, R133, c[0x0][0x23c], -R19 ;  /* 0x00008f0085057a23 */ /* 0x000fe20000010813 */
[--C-:B------:R-:W-:Y:S01]  /*eb90*/  SHF.R.U32.HI R15, RZ, 0x10, R4.reuse ;  /* 0x00000010ff0f7819 */ /* 0x100fe20000011604 */
[----:B------:R-:W-:Y:S01]  /*eba0*/  IMAD.MOV.U32 R224, RZ, RZ, R67 ;  /* 0x000000ffffe07224 */ /* 0x000fe200078e0043 */
[----:B------:R-:W-:Y:S01]  /*ebb0*/  SHF.R.U32.HI R16, RZ, 0x18, R4 ;  /* 0x00000018ff107819 */ /* 0x000fe20000011604 */
[C---:B------:R-:W-:Y:S01]  /*ebc0*/  HMMA.16816.F32 R140, R8.reuse, R20, R140 ;  /* 0x00000014088c723c */ /* 0x040fe2000000188c */
[--C-:B------:R-:W-:Y:S01]  /*ebd0*/  SHF.R.U32.HI R4, RZ, 0x10, R0.reuse ;  /* 0x00000010ff047819 */ /* 0x100fe20000011600 */
[----:B------:R1:W-:Y:S06]  /*ebe0*/  MUFU.EX2 R179, R7 ;  /* 0x0000000700b37308 */ /* 0x0003ec0000000800 */
[C---:B------:R-:W-:Y:S01]  /*ebf0*/  HMMA.16816.F32 R64, R8.reuse, R22, R152 ;  /* 0x000000160840723c */ /* 0x040fe20000001898 */
[----:B------:R-:W-:Y:S01]  /*ec00*/  LDSM.16.MT88.4 R20, [R218+0x9800] ;  /* 0x00980000da14783b */ /* 0x000fe20000004200 */
[----:B------:R2:W4:Y:S06]  /*ec10*/  MUFU.EX2 R178, R5 ;  /* 0x0000000500b27308 */ /* 0x00052c0000000800 */
[C---:B------:R-:W-:Y:S08]  /*ec20*/  HMMA.16816.F32 R84, R8.reuse, R28, R84 ;  /* 0x0000001c0854723c */ /* 0x040ff00000001854 */
[----:B------:R-:W-:Y:S01]  /*ec30*/  HMMA.16816.F32 R96, R8, R30, R96 ;  /* 0x0000001e0860723c */ /* 0x000fe20000001860 */
[----:B------:R-:W5:Y:S01]  /*ec40*/  LDSM.16.MT88.4 R28, [R216+0x9800] ;  /* 0x00980000d81c783b */ /* 0x000f620000004200 */
[----:B-1----:R-:W-:Y:S01]  /*ec50*/  SHF.R.U32.HI R7, RZ, 0x18, R0 ;  /* 0x00000018ff077819 */ /* 0x002fe20000011600 */
[----:B------:R-:W-:Y:S01]  /*ec60*/  HSET2.LE.AND R0, R3, R132, PT ;  /* 0x0000008403007233 */ /* 0x000fe20003803000 */
[----:B--2---:R-:W-:-:S04]  /*ec70*/  LOP3.LUT R5, R4, 0xff, RZ, 0xc0, !PT ;  /* 0x000000ff04057812 */ /* 0x004fc800078ec0ff */
[----:B------:R-:W-:Y:S01]  /*ec80*/  HMMA.16816.F32 R100, R8, R32, R100 ;  /* 0x000000200864723c */ /* 0x000fe20000001864 */
[----:B------:R-:W-:Y:S01]  /*ec90*/  FFMA.FTZ R4, R181, c[0x0][0x23c], -R19 ;  /* 0x00008f00b5047a23 */ /* 0x000fe20000010813 */
[----:B---3--:R-:W-:-:S06]  /*eca0*/  F2FP.PACK_AB R3, R194, R195 ;  /* 0x000000c3c203723e */ /* 0x008fcc00000000ff */
[C---:B------:R-:W-:Y:S01]  /*ecb0*/  HMMA.16816.F32 R108, R8.reuse, R34, R108 ;  /* 0x00000022086c723c */ /* 0x040fe2000000186c */
[----:B------:R-:W1:Y:S07]  /*ecc0*/  LDSM.16.MT88.4 R32, [R216+0xa800] ;  /* 0x00a80000d820783b */ /* 0x000e6e0000004200 */
[C---:B------:R-:W-:Y:S08]  /*ecd0*/  HMMA.16816.F32 R52, R8.reuse, R36, R52 ;  /* 0x000000240834723c */ /* 0x040ff00000001834 */
[C---:B------:R-:W-:Y:S01]  /*ece0*/  HMMA.16816.F32 R120, R8.reuse, R38, R120 ;  /* 0x000000260878723c */ /* 0x040fe20000001878 */
[----:B------:R-:W2:Y:S07]  /*ecf0*/  LDSM.16.MT88.4 R36, [R218+0xa800] ;  /* 0x00a80000da24783b */ /* 0x000eae0000004200 */
[C---:B------:R-:W-:Y:S08]  /*ed00*/  HMMA.16816.F32 R164, R8.reuse, R40, R164 ;  /* 0x0000002808a4723c */ /* 0x040ff000000018a4 */
[----:B------:R-:W-:Y:S01]  /*ed10*/  HMMA.16816.F32 R168, R8, R42, R168 ;  /* 0x0000002a08a8723c */ /* 0x000fe200000018a8 */
[----:B------:R-:W3:Y:S01]  /*ed20*/  LDSM.16.MT88.4 R40, [R216+0xb800] ;  /* 0x00b80000d828783b */ /* 0x000ee20000004200 */
[----:B------:R1:W-:Y:S01]  /*ed30*/  MUFU.EX2 R177, R4 ;  /* 0x0000000400b17308 */ /* 0x0003e20000000800 */
[----:B------:R-:W-:-:S02]  /*ed40*/  PRMT R5, R5, 0x5410, R7 ;  /* 0x0000541005057816 */ /* 0x000fc40000000007 */
[----:B------:R-:W-:Y:S01]  /*ed50*/  LOP3.LUT R6, R15, 0xff, RZ, 0xc0, !PT ;  /* 0x000000ff0f067812 */ /* 0x000fe200078ec0ff */
[----:B------:R-:W-:Y:S01]  /*ed60*/  IMAD.MOV.U32 R236, RZ, RZ, R60 ;  /* 0x000000ffffec7224 */ /* 0x000fe200078e003c */
[----:B------:R-:W2:Y:S01]  /*ed70*/  LDSM.16.MT88.4 R152, [R216+0x9c00] ;  /* 0x009c0000d898783b */ /* 0x000ea20000004200 */
[----:B-1----:R-:W-:Y:S01]  /*ed80*/  LOP3.LUT R4, R0, R3, RZ, 0xc0, !PT ;  /* 0x0000000300047212 */ /* 0x002fe200078ec0ff */
[----:B------:R-:W-:Y:S01]  /*ed90*/  FFMA.FTZ R3, R183, c[0x0][0x23c], -R19 ;  /* 0x00008f00b7037a23 */ /* 0x000fe20000010813 */
[----:B------:R-:W-:-:S03]  /*eda0*/  HSET2.LE.AND R0, R5, R132, PT ;  /* 0x0000008405007233 */ /* 0x000fc60003803000 */
[----:B------:R4:W1:Y:S01]  /*edb0*/  MUFU.EX2 R176, R3 ;  /* 0x0000000300b07308 */ /* 0x0008620000000800 */
[----:B------:R-:W-:Y:S02]  /*edc0*/  PRMT R14, R6, 0x5410, R16 ;  /* 0x00005410060e7816 */ /* 0x000fe40000000010 */
[----:B----4-:R-:W-:-:S04]  /*edd0*/  F2FP.PACK_AB R3, R178, R179 ;  /* 0x000000b3b203723e */ /* 0x010fc800000000ff */
[----:B------:R-:W-:Y:S01]  /*ede0*/  LOP3.LUT R5, R0, R3, RZ, 0xc0, !PT ;  /* 0x0000000300057212 */ /* 0x000fe200078ec0ff */
[----:B------:R-:W-:Y:S01]  /*edf0*/  HSET2.LE.AND R0, R17, R132, PT ;  /* 0x0000008411007233 */ /* 0x000fe20003803000 */
[----:B------:R-:W-:-:S04]  /*ee00*/  F2FP.PACK_AB R3, R192, R193 ;  /* 0x000000c1c003723e */ /* 0x000fc800000000ff */
[----:B------:R-:W-:Y:S01]  /*ee10*/  LOP3.LUT R6, R0, R3, RZ, 0xc0, !PT ;  /* 0x0000000300067212 */ /* 0x000fe200078ec0ff */
[----:B------:R-:W-:Y:S01]  /*ee20*/  HSET2.LE.AND R0, R14, R132, PT ;  /* 0x000000840e007233 */ /* 0x000fe20003803000 */
[----:B-1----:R-:W-:-:S04]  /*ee30*/  F2FP.PACK_AB R3, R176, R177 ;  /* 0x000000b1b003723e */ /* 0x002fc800000000ff */
[----:B------:R-:W-:Y:S02]  /*ee40*/  LOP3.LUT R7, R0, R3, RZ, 0xc0, !PT ;  /* 0x0000000300077212 */ /* 0x000fe400078ec0ff */
[----:B------:R-:W-:Y:S02]  /*ee50*/  LOP3.LUT R0, R13, UR15, R226, 0x96, !PT ;  /* 0x0000000f0d007c12 */ /* 0x000fe4000f8e96e2 */
[----:B------:R-:W-:-:S03]  /*ee60*/  LOP3.LUT R3, R249, UR13, R12, 0x96, !PT ;  /* 0x0000000df9037c12 */ /* 0x000fc6000f8e960c */
[----:B-----5:R-:W-:Y:S02]  /*ee70*/  HMMA.16816.F32 R144, R4, R28, R144 ;  /* 0x0000001c0490723c */ /* 0x020fe40000001890 */
[----:B------:R-:W-:-:S06]  /*ee80*/  IMAD.WIDE.U32 R8, R3, -0x2daee0ad, RZ ;  /* 0xd2511f5303087825 */ /* 0x000fcc00078e00ff */
[C---:B------:R-:W-:Y:S08]  /*ee90*/  HMMA.16816.F32 R148, R4.reuse, R30, R148 ;  /* 0x0000001e0494723c */ /* 0x040ff00000001894 */
[C---:B------:R-:W-:Y:S08]  /*eea0*/  HMMA.16816.F32 R72, R4.reuse, R20, R72 ;  /* 0x000000140448723c */ /* 0x040ff00000001848 */
[C---:B------:R-:W-:Y:S08]  /*eeb0*/  HMMA.16816.F32 R76, R4.reuse, R22, R76 ;  /* 0x00000016044c723c */ /* 0x040ff0000000184c */
[C---:B------:R-:W-:Y:S08]  /*eec0*/  HMMA.16816.F32 R88, R4.reuse, R32, R88 ;  /* 0x000000200458723c */ /* 0x040ff00000001858 */
[C---:B------:R-:W-:Y:S08]  /*eed0*/  HMMA.16816.F32 R92, R4.reuse, R34, R92 ;  /* 0x00000022045c723c */ /* 0x040ff0000000185c */
[C---:B--2---:R-:W-:Y:S08]  /*eee0*/  HMMA.16816.F32 R104, R4.reuse, R36, R104 ;  /* 0x000000240468723c */ /* 0x044ff00000001868 */
[C---:B------:R-:W-:Y:S08]  /*eef0*/  HMMA.16816.F32 R156, R4.reuse, R38, R156 ;  /* 0x00000026049c723c */ /* 0x040ff0000000189c */
[C---:B---3--:R-:W-:Y:S08]  /*ef00*/  HMMA.16816.F32 R160, R4.reuse, R40, R160 ;  /* 0x0000002804a0723c */ /* 0x048ff000000018a0 */
[C---:B------:R-:W-:Y:S08]  /*ef10*/  HMMA.16816.F32 R116, R4.reuse, R42, R116 ;  /* 0x0000002a0474723c */ /* 0x040ff00000001874 */
[C---:B------:R-:W-:Y:S08]  /*ef20*/  HMMA.16816.F32 R124, R4.reuse, R44, R124 ;  /* 0x0000002c047c723c */ /* 0x040ff0000000187c */
[----:B------:R-:W-:Y:S07]  /*ef30*/  HMMA.16816.F32 R112, R4, R46, R128 ;  /* 0x0000002e0470723c */ /* 0x000fee0000001880 */
[----:B------:R-:W-:-:S05]  /*ef40*/  IMAD.WIDE.U32 R4, R0, -0x2daee0ad, RZ ;  /* 0xd2511f5300047825 */ /* 0x000fca00078e00ff */
[----:B------:R-:W-:Y:S02]  /*ef50*/  LOP3.LUT R3, R5, UR12, R182, 0x96, !PT ;  /* 0x0000000c05037c12 */ /* 0x000fe4000f8e96b6 */
[----:B------:R-:W-:-:S03]  /*ef60*/  LOP3.LUT R0, R9, UR10, R4, 0x96, !PT ;  /* 0x0000000a09007c12 */ /* 0x000fc6000f8e9604 */
        /* <DEDUP_REMOVED lines=8> */
[----:B------:R-:W-:-:S04]  /*eff0*/  FFMA.FTZ R3, R188, c[0x0][0x23c], -R24 ;  /* 0x00008f00bc037a23 */ /* 0x000fc80000010818 */
[----:B------:R-:W-:-:S04]  /*f000*/  IMAD.WIDE.U32 R4, R0, -0x326172a9, RZ ;  /* 0xcd9e8d5700047825 */ /* 0x000fc800078e00ff */
[----:B------:R-:W-:Y:S02]  /*f010*/  IMAD.MOV.U32 R180, RZ, RZ, R173 ;  /* 0x000000ffffb47224 */ /* 0x000fe400078e00ad */
[----:B------:R-:W-:Y:S01]  /*f020*/  FFMA.FTZ R6, R189, c[0x0][0x23c], -R24 ;  /* 0x00008f00bd067a23 */ /* 0x000fe20000010818 */
[----:B------:R1:W-:Y:S01]  /*f030*/  MUFU.EX2 R173, R3 ;  /* 0x0000000300ad7308 */ /* 0x0003e20000000800 */
[----:B------:R-:W-:Y:S02]  /*f040*/  IMAD.MOV.U32 R181, RZ, RZ, R172 ;  /* 0x000000ffffb57224 */ /* 0x000fe400078e00ac */
[----:B------:R-:W-:-:S05]  /*f050*/  FFMA.FTZ R0, R184, c[0x0][0x23c], -R24 ;  /* 0x00008f00b8007a23 */ /* 0x000fca0000010818 */
[----:B------:R2:W3:Y:S01]  /*f060*/  MUFU.EX2 R172, R6 ;  /* 0x0000000600ac7308 */ /* 0x0004e20000000800 */
[----:B-1----:R-:W-:-:S04]  /*f070*/  LOP3.LUT R3, R4, 0xffff, RZ, 0xc0, !PT ;  /* 0x0000ffff04037812 */ /* 0x002fc800078ec0ff */
[----:B------:R-:W-:Y:S02]  /*f080*/  SHF.R.U32.HI R3, RZ, 0x8, R3 ;  /* 0x00000008ff037819 */ /* 0x000fe40000011603 */
[----:B--2---:R-:W-:Y:S01]  /*f090*/  LOP3.LUT R6, R4, 0xff, RZ, 0xc0, !PT ;  /* 0x000000ff04067812 */ /* 0x004fe200078ec0ff */
[----:B------:R-:W-:Y:S02]  /*f0a0*/  IMAD.MOV.U32 R183, RZ, RZ, R174 ;  /* 0x000000ffffb77224 */ /* 0x000fe400078e00ae */
[----:B------:R1:W-:Y:S01]  /*f0b0*/  MUFU.EX2 R174, R0 ;  /* 0x0000000000ae7308 */ /* 0x0003e20000000800 */
[----:B------:R-:W-:Y:S01]  /*f0c0*/  PRMT R8, R6, 0x5410, R3 ;  /* 0x0000541006087816 */ /* 0x000fe20000000003 */
[----:B------:R-:W-:Y:S02]  /*f0d0*/  FFMA.FTZ R3, R200, c[0x0][0x23c], -R25 ;  /* 0x00008f00c8037a23 */ /* 0x000fe40000010819 */
[----:B------:R-:W-:Y:S01]  /*f0e0*/  IMAD.WIDE.U32 R16, R7, -0x326172a9, RZ ;  /* 0xcd9e8d5707107825 */ /* 0x000fe200078e00ff */
[----:B------:R-:W-:-:S03]  /*f0f0*/  SHF.R.U32.HI R6, RZ, 0x10, R4 ;  /* 0x00000010ff067819 */ /* 0x000fc60000011604 */
[----:B------:R-:W-:Y:S02]  /*f100*/  IMAD.MOV.U32 R227, RZ, RZ, R137 ;  /* 0x000000ffffe37224 */ /* 0x000fe400078e0089 */
[----:B------:R-:W-:Y:S01]  /*f110*/  IMAD.MOV.U32 R182, RZ, RZ, R175 ;  /* 0x000000ffffb67224 */ /* 0x000fe200078e00af */
[----:B------:R2:W-:Y:S01]  /*f120*/  MUFU.EX2 R137, R3 ;  /* 0x0000000300897308 */ /* 0x0005e20000000800 */
[----:B-1----:R-:W-:Y:S01]  /*f130*/  FFMA.FTZ R0, R185, c[0x0][0x23c], -R24 ;  /* 0x00008f00b9007a23 */ /* 0x002fe20000010818 */
[----:B------:R-:W-:-:S06]  /*f140*/  SHF.R.U32.HI R7, RZ, 0x18, R4 ;  /* 0x00000018ff077819 */ /* 0x000fcc0000011604 */
[----:B------:R1:W-:Y:S01]  /*f150*/  MUFU.EX2 R175, R0 ;  /* 0x0000000000af7308 */ /* 0x0003e20000000800 */
[----:B------:R-:W-:Y:S01]  /*f160*/  LOP3.LUT R4, R6, 0xff, RZ, 0xc0, !PT ;  /* 0x000000ff06047812 */ /* 0x000fe200078ec0ff */
[----:B--2---:R-:W-:-:S03]  /*f170*/  FFMA.FTZ R3, R202, c[0x0][0x23c], -R25 ;  /* 0x00008f00ca037a23 */ /* 0x004fc60000010819 */
[----:B------:R-:W-:-:S03]  /*f180*/  PRMT R7, R4, 0x5410, R7 ;  /* 0x0000541004077816 */ /* 0x000fc60000000007 */
[----:B------:R2:W4:Y:S01]  /*f190*/  MUFU.EX2 R139, R3 ;  /* 0x00000003008b7308 */ /* 0x0005220000000800 */
[----:B-1----:R-:W-:-:S04]  /*f1a0*/  LOP3.LUT R0, R5, UR17, R16, 0x96, !PT ;  /* 0x0000001105007c12 */ /* 0x002fc8000f8e9610 */
[--C-:B------:R-:W-:Y:S02]  /*f1b0*/  SHF.R.U32.HI R4, RZ, 0x10, R0.reuse ;  /* 0x00000010ff047819 */ /* 0x100fe40000011600 */
[C---:B------:R-:W-:Y:S02]  /*f1c0*/  LOP3.LUT R6, R0.reuse, 0xff, RZ, 0xc0, !PT ;  /* 0x000000ff00067812 */ /* 0x040fe400078ec0ff */
[----:B------:R-:W-:Y:S02]  /*f1d0*/  SHF.R.U32.HI R5, RZ, 0x18, R0 ;  /* 0x00000018ff057819 */ /* 0x000fe40000011600 */
[----:B--2---:R-:W-:-:S04]  /*f1e0*/  LOP3.LUT R3, R0, 0xffff, RZ, 0xc0, !PT ;  /* 0x0000ffff00037812 */ /* 0x004fc800078ec0ff */
[----:B------:R-:W-:Y:S02]  /*f1f0*/  SHF.R.U32.HI R0, RZ, 0x8, R3 ;  /* 0x00000008ff007819 */ /* 0x000fe40000011603 */
[----:B------:R-:W-:Y:S01]  /*f200*/  LOP3.LUT R3, R4, 0xff, RZ, 0xc0, !PT ;  /* 0x000000ff04037812 */ /* 0x000fe200078ec0ff */
[----:B------:R-:W-:Y:S01]  /*f210*/  FFMA.FTZ R4, R186, c[0x0][0x23c], -R25 ;  /* 0x00008f00ba047a23 */ /* 0x000fe20000010819 */
[----:B------:R-:W-:-:S03]  /*f220*/  PRMT R0, R6, 0x5410, R0 ;  /* 0x0000541006007816 */ /* 0x000fc60000000000 */
[----:B------:R1:W-:Y:S01]  /*f230*/  MUFU.EX2 R133, R4 ;  /* 0x0000000400857308 */ /* 0x0003e20000000800 */
[----:B------:R-:W-:Y:S01]  /*f240*/  PRMT R5, R3, 0x5410, R5 ;  /* 0x0000541003057816 */ /* 0x000fe20000000005 */
[----:B------:R-:W-:Y:S01]  /*f250*/  HSET2.LE.AND R0, R0, R132, PT ;  /* 0x0000008400007233 */ /* 0x000fe20003803000 */
[----:B---3--:R-:W-:Y:S01]  /*f260*/  F2FP.PACK_AB R3, R173, R172 ;  /* 0x000000acad03723e */ /* 0x008fe200000000ff */
[----:B------:R-:W-:Y:S02]  /*f270*/  IMAD.MOV.U32 R226, RZ, RZ, R138 ;  /* 0x000000ffffe27224 */ /* 0x000fe400078e008a */
[----:B-1----:R-:W-:-:S04]  /*f280*/  FFMA.FTZ R4, R187, c[0x0][0x23c], -R25 ;  /* 0x00008f00bb047a23 */ /* 0x002fc80000010819 */
[----:B------:R1:W2:Y:S02]  /*f290*/  MUFU.EX2 R138, R4 ;  /* 0x00000004008a7308 */ /* 0x0002a40000000800 */
[----:B-1----:R-:W-:Y:S01]  /*f2a0*/  LOP3.LUT R4, R0, R3, RZ, 0xc0, !PT ;  /* 0x0000000300047212 */ /* 0x002fe200078ec0ff */
[----:B------:R-:W-:Y:S01]  /*f2b0*/  HSET2.LE.AND R0, R5, R132, PT ;  /* 0x0000008405007233 */ /* 0x000fe20003803000 */
[----:B----4-:R-:W-:-:S04]  /*f2c0*/  F2FP.PACK_AB R3, R139, R137 ;  /* 0x000000898b03723e */ /* 0x010fc800000000ff */
[----:B------:R-:W-:Y:S01]  /*f2d0*/  LOP3.LUT R5, R0, R3, RZ, 0xc0, !PT ;  /* 0x0000000300057212 */ /* 0x000fe200078ec0ff */
[----:B------:R-:W-:Y:S01]  /*f2e0*/  HSET2.LE.AND R0, R8, R132, PT ;  /* 0x0000008408007233 */ /* 0x000fe20003803000 */
[----:B------:R-:W-:-:S04]  /*f2f0*/  F2FP.PACK_AB R3, R175, R174 ;  /* 0x000000aeaf03723e */ /* 0x000fc800000000ff */
[----:B------:R-:W-:Y:S01]  /*f300*/  LOP3.LUT R6, R0, R3, RZ, 0xc0, !PT ;  /* 0x0000000300067212 */ /* 0x000fe200078ec0ff */
[----:B------:R-:W-:Y:S01]  /*f310*/  HSET2.LE.AND R0, R7, R132, PT ;  /* 0x0000008407007233 */ /* 0x000fe20003803000 */
[----:B--2---:R-:W-:-:S04]  /*f320*/  F2FP.PACK_AB R3, R138, R133 ;  /* 0x000000858a03723e */ /* 0x004fc800000000ff */
[----:B------:R-:W-:Y:S01]  /*f330*/  LOP3.LUT R7, R0, R3, RZ, 0xc0, !PT ;  /* 0x0000000300077212 */ /* 0x000fe200078ec0ff */
[----:B------:R-:W-:-:S06]  /*f340*/  FFMA.FTZ R0, R190, c[0x0][0x23c], -R18 ;  /* 0x00008f00be007a23 */ /* 0x000fcc0000010812 */
[C---:B------:R-:W-:Y:S08]  /*f350*/  HMMA.16816.F32 R140, R4.reuse, R28, R140 ;  /* 0x0000001c048c723c */ /* 0x040ff0000000188c */
[----:B------:R-:W-:Y:S01]  /*f360*/  HMMA.16816.F32 R28, R4, R30, R64 ;  /* 0x0000001e041c723c */ /* 0x000fe20000001840 */
[----:B------:R1:W-:Y:S02]  /*f370*/  MUFU.EX2 R66, R0 ;  /* 0x0000000000427308 */ /* 0x0003e40000000800 */
[----:B-1----:R-:W-:-:S06]  /*f380*/  FFMA.FTZ R0, R191, c[0x0][0x23c], -R18 ;  /* 0x00008f00bf007a23 */ /* 0x002fcc0000010812 */
[----:B------:R1:W2:Y:S01]  /*f390*/  MUFU.EX2 R67, R0 ;  /* 0x0000000000437308 */ /* 0x0002a20000000800 */
[--C-:B------:R-:W-:Y:S02]  /*f3a0*/  FFMA.FTZ R3, R203, c[0x0][0x23c], -R18.reuse ;  /* 0x00008f00cb037a23 */ /* 0x100fe40000010812 */
[----:B-1----:R-:W-:-:S05]  /*f3b0*/  FFMA.FTZ R0, R201, c[0x0][0x23c], -R18 ;  /* 0x00008f00c9007a23 */ /* 0x002fca0000010812 */
[----:B------:R1:W-:Y:S01]  /*f3c0*/  MUFU.EX2 R65, R0 ;  /* 0x0000000000417308 */ /* 0x0003e20000000800 */
[----:B------:R-:W-:Y:S01]  /*f3d0*/  FFMA.FTZ R10, R208, c[0x0][0x23c], -R19 ;  /* 0x00008f00d00a7a23 */ /* 0x000fe20000010813 */
[----:B-1----:R-:W-:-:S05]  /*f3e0*/  LOP3.LUT R0, R27, UR7, R50, 0x96, !PT ;  /* 0x000000071b007c12 */ /* 0x002fca000f8e9632 */
[----:B------:R-:W-:-:S04]  /*f3f0*/  IMAD.WIDE.U32 R8, R0, -0x2daee0ad, RZ ;  /* 0xd2511f5300087825 */ /* 0x000fc800078e00ff */
[----:B------:R-:W-:-:S04]  /*f400*/  FFMA.FTZ R0, R209, c[0x0][0x23c], -R19 ;  /* 0x00008f00d1007a23 */ /* 0x000fc80000010813 */
[----:B------:R1:W-:Y:S01]  /*f410*/  MUFU.EX2 R63, R0 ;  /* 0x00000000003f7308 */ /* 0x0003e20000000800 */
[----:B------:R-:W-:-:S07]  /*f420*/  LOP3.LUT R11, R8, 0xffff, RZ, 0xc0, !PT ;  /* 0x0000ffff080b7812 */ /* 0x000fce00078ec0ff */
[----:B------:R3:W-:Y:S01]  /*f430*/  MUFU.EX2 R64, R3 ;  /* 0x0000000300407308 */ /* 0x0007e20000000800 */
[----:B-1----:R-:W-:Y:S01]  /*f440*/  LOP3.LUT R0, R9, UR16, R48, 0x96, !PT ;  /* 0x0000001009007c12 */ /* 0x002fe2000f8e9630 */
[----:B------:R-:W-:-:S06]  /*f450*/  FFMA.FTZ R9, R210, c[0x0][0x23c], -R19 ;  /* 0x00008f00d2097a23 */ /* 0x000fcc0000010813 */
[----:B------:R1:W4:Y:S01]  /*f460*/  MUFU.EX2 R61, R10 ;  /* 0x0000000a003d7308 */ /* 0x0003220000000800 */
[----:B------:R-:W-:Y:S02]  /*f470*/  LOP3.LUT R15, R8, 0xff, RZ, 0xc0, !PT ;  /* 0x000000ff080f7812 */ /* 0x000fe400078ec0ff */
[----:B---3--:R-:W-:-:S05]  /*f480*/  LOP3.LUT R3, R0, 0xffff, RZ, 0xc0, !PT ;  /* 0x0000ffff00037812 */ /* 0x008fca00078ec0ff */
[----:B------:R3:W-:Y:S01]  /*f490*/  MUFU.EX2 R51, R9 ;  /* 0x0000000900337308 */ /* 0x0007e20000000800 */
[--C-:B------:R-:W-:Y:S02]  /*f4a0*/  SHF.R.U32.HI R12, RZ, 0x10, R8.reuse ;  /* 0x00000010ff0c7819 */ /* 0x100fe40000011608 */
[----:B------:R-:W-:Y:S02]  /*f4b0*/  SHF.R.U32.HI R3, RZ, 0x8, R3 ;  /* 0x00000008ff037819 */ /* 0x000fe40000011603 */
[----:B------:R-:W-:Y:S02]  /*f4c0*/  SHF.R.U32.HI R14, RZ, 0x18, R8 ;  /* 0x00000018ff0e7819 */ /* 0x000fe40000011608 */
[----:B-1----:R-:W-:Y:S02]  /*f4d0*/  LOP3.LUT R10, R0, 0xff, RZ, 0xc0, !PT ;  /* 0x000000ff000a7812 */ /* 0x002fe400078ec0ff */
[--C-:B------:R-:W-:Y:S02]  /*f4e0*/  SHF.R.U32.HI R8, RZ, 0x10, R0.reuse ;  /* 0x00000010ff087819 */ /* 0x100fe40000011600 */
[----:B------:R-:W-:Y:S01]  /*f4f0*/  PRMT R3, R10, 0x5410, R3 ;  /* 0x000054100a037816 */ /* 0x000fe20000000003 */
[----:B---3--:R-:W-:Y:S01]  /*f500*/  FFMA.FTZ R9, R211, c[0x0][0x23c], -R19 ;  /* 0x00008f00d3097a23 */ /* 0x008fe20000010813 */
[----:B------:R-:W-:-:S03]  /*f510*/  SHF.R.U32.HI R13, RZ, 0x18, R0 ;  /* 0x00000018ff0d7819 */ /* 0x000fc60000011600 */
[----:B------:R1:W3:Y:S01]  /*f520*/  MUFU.EX2 R50, R9 ;  /* 0x0000000900327308 */ /* 0x0002e20000000800 */
[----:B------:R-:W-:Y:S01]  /*f530*/  HSET2.LE.AND R0, R3, R132, PT ;  /* 0x0000008403007233 */ /* 0x000fe20003803000 */
[----:B--2---:R-:W-:-:S04]  /*f540*/  F2FP.PACK_AB R3, R67, R66 ;  /* 0x000000424303723e */ /* 0x004fc800000000ff */
[----:B------:R-:W-:Y:S02]  /*f550*/  LOP3.LUT R128, R0, R3, RZ, 0xc0, !PT ;  /* 0x0000000300807212 */ /* 0x000fe400078ec0ff */
[----:B-1----:R-:W-:-:S04]  /*f560*/  LOP3.LUT R9, R8, 0xff, RZ, 0xc0, !PT ;  /* 0x000000ff08097812 */ /* 0x002fc800078ec0ff */
[----:B------:R-:W-:Y:S02]  /*f570*/  PRMT R9, R9, 0x5410, R13 ;  /* 0x0000541009097816 */ /* 0x000fe4000000000d */
[----:B----4-:R-:W-:-:S03]  /*f580*/  F2FP.PACK_AB R3, R61, R63 ;  /* 0x0000003f3d03723e */ /* 0x010fc600000000ff */
[----:B------:R-:W-:-:S05]  /*f590*/  HSET2.LE.AND R0, R9, R132, PT ;  /* 0x0000008409007233 */ /* 0x000fca0003803000 */
[----:B------:R-:W-:Y:S01]  /*f5a0*/  LOP3.LUT R129, R0, R3, RZ, 0xc0, !PT ;  /* 0x0000000300817212 */ /* 0x000fe200078ec0ff */
[----:B------:R-:W-:-:S04]  /*f5b0*/  FFMA.FTZ R0, R229, c[0x0][0x23c], -R24 ;  /* 0x00008f00e5007a23 */ /* 0x000fc80000010818 */
[----:B------:R1:W-:Y:S01]  /*f5c0*/  MUFU.EX2 R27, R0 ;  /* 0x00000000001b7308 */ /* 0x0003e20000000800 */
[----:B------:R-:W-:Y:S01]  /*f5d0*/  HMMA.16816.F32 R68, R4, R20, R68 ;  /* 0x000000140444723c */ /* 0x000fe20000001844 */
[----:B------:R-:W-:Y:S01]  /*f5e0*/  LOP3.LUT R10, R12, 0xff, RZ, 0xc0, !PT ;  /* 0x000000ff0c0a7812 */ /* 0x000fe200078ec0ff */
[----:B-1----:R-:W-:-:S05]  /*f5f0*/  FFMA.FTZ R0, R214, c[0x0][0x23c], -R24 ;  /* 0x00008f00d6007a23 */ /* 0x002fca0000010818 */
[----:B------:R1:W2:Y:S01]  /*f600*/  MUFU.EX2 R49, R0 ;  /* 0x0000000000317308 */ /* 0x0002a20000000800 */
[----:B------:R-:W-:Y:S01]  /*f610*/  HMMA.16816.F32 R84, R4, R32, R84 ;  /* 0x000000200454723c */ /* 0x000fe20000001854 */
[--C-:B------:R-:W-:Y:S01]  /*f620*/  FFMA.FTZ R3, R213, c[0x0][0x23c], -R24.reuse ;  /* 0x00008f00d5037a23 */ /* 0x100fe20000010818 */
[----:B------:R-:W-:Y:S01]  /*f630*/  SHF.R.U32.HI R11, RZ, 0x8, R11 ;  /* 0x00000008ff0b7819 */ /* 0x000fe2000001160b */
[----:B-1----:R-:W-:-:S04]  /*f640*/  FFMA.FTZ R0, R212, c[0x0][0x23c], -R24 ;  /* 0x00008f00d4007a23 */ /* 0x002fc80000010818 */
[----:B------:R1:W-:Y:S01]  /*f650*/  MUFU.EX2 R48, R0 ;  /* 0x0000000000307308 */ /* 0x0003e20000000800 */
[----:B------:R-:W-:Y:S01]  /*f660*/  HMMA.16816.F32 R100, R4, R36, R100 ;  /* 0x000000240464723c */ /* 0x000fe20000001864 */
[----:B------:R-:W-:-:S07]  /*f670*/  PRMT R10, R10, 0x5410, R14 ;  /* 0x000054100a0a7816 */ /* 0x000fce000000000e */
[----:B------:R-:W-:Y:S01]  /*f680*/  HMMA.16816.F32 R52, R4, R40, R52 ;  /* 0x000000280434723c */ /* 0x000fe20000001834 */
[----:B-1----:R-:W-:-:S07]  /*f690*/  LOP3.LUT R0, R17, UR7, R62, 0x96, !PT ;  /* 0x0000000711007c12 */ /* 0x002fce000f8e963e */
[----:B------:R-:W-:Y:S01]  /*f6a0*/  HMMA.16816.F32 R164, R4, R44, R164 ;  /* 0x0000002c04a4723c */ /* 0x000fe200000018a4 */
[----:B------:R1:W-:Y:S01]  /*f6b0*/  MUFU.EX2 R26, R3 ;  /* 0x00000003001a7308 */ /* 0x0003e20000000800 */
[----:B------:R-:W-:-:S06]  /*f6c0*/  PRMT R8, R15, 0x5410, R11 ;  /* 0x000054100f087816 */ /* 0x000fcc000000000b */
[C---:B------:R-:W-:Y:S08]  /*f6d0*/  HMMA.16816.F32 R20, R4.reuse, R22, R80 ;  /* 0x000000160414723c */ /* 0x040ff00000001850 */
[C---:B------:R-:W-:Y:S08]  /*f6e0*/  HMMA.16816.F32 R32, R4.reuse, R34, R96 ;  /* 0x000000220420723c */ /* 0x040ff00000001860 */
[C---:B------:R-:W-:Y:S01]  /*f6f0*/  HMMA.16816.F32 R36, R4.reuse, R38, R108 ;  /* 0x000000260424723c */ /* 0x040fe2000000186c */
[--C-:B------:R-:W-:Y:S01]  /*f700*/  HSET2.LE.AND R10, R10, R132.reuse, PT ;  /* 0x000000840a0a7233 */ /* 0x100fe20003803000 */
[----:B------:R-:W-:Y:S01]  /*f710*/  F2FP.PACK_AB R9, R64, R65 ;  /* 0x000000414009723e */ /* 0x000fe200000000ff */
[----:B------:R-:W-:Y:S01]  /*f720*/  FFMA.FTZ R12, R250, R58, R182 ;  /* 0x0000003afa0c7223 */ /* 0x000fe200000100b6 */
[----:B------:R-:W-:Y:S04]  /*f730*/  LDSM.16.MT88.4 R16, [R218+0xbc00] ;  /* 0x00bc0000da10783b */ /* 0x000fe80000004200 */
[C---:B------:R-:W-:Y:S08]  /*f740*/  HMMA.16816.F32 R40, R4.reuse, R42, R120 ;  /* 0x0000002a0428723c */ /* 0x040ff00000001878 */
[----:B------:R-:W-:Y:S01]  /*f750*/  HMMA.16816.F32 R44, R4, R46, R168 ;  /* 0x0000002e042c723c */ /* 0x000fe200000018a8 */
[----:B---3--:R-:W-:Y:S01]  /*f760*/  F2FP.PACK_AB R11, R50, R51 ;  /* 0x00000033320b723e */ /* 0x008fe200000000ff */
[----:B------:R-:W-:Y:S01]  /*f770*/  HSET2.LE.AND R8, R8, R132, PT ;  /* 0x0000008408087233 */ /* 0x000fe20003803000 */
[----:B------:R-:W3:Y:S04]  /*f780*/  LDSM.16.MT88.4 R80, [R218+0x9c00] ;  /* 0x009c0000da50783b */ /* 0x000ee80000004200 */
[----:B------:R-:W-:Y:S01]  /*f790*/  IMAD.WIDE.U32 R4, R0, -0x2daee0ad, RZ ;  /* 0xd2511f5300047825 */ /* 0x000fe200078e00ff */
[----:B------:R-:W4:Y:S03]  /*f7a0*/  LDSM.16.MT88.4 R96, [R216+0xac00] ;  /* 0x00ac0000d860783b */ /* 0x000f260000004200 */
[----:B------:R-:W-:Y:S01]  /*f7b0*/  FFMA.FTZ R6, R230, c[0x0][0x23c], -R25 ;  /* 0x00008f00e6067a23 */ /* 0x000fe20000010819 */
[----:B-1----:R-:W-:Y:S01]  /*f7c0*/  LOP3.LUT R3, R4, 0xffff, RZ, 0xc0, !PT ;  /* 0x0000ffff04037812 */ /* 0x002fe200078ec0ff */
[----:B------:R-:W1:Y:S02]  /*f7d0*/  LDSM.16.MT88.4 R108, [R218+0xac00] ;  /* 0x00ac0000da6c783b */ /* 0x000e640000004200 */
[----:B------:R5:W-:Y:S01]  /*f7e0*/  MUFU.EX2 R24, R6 ;  /* 0x0000000600187308 */ /* 0x000be20000000800 */
[----:B------:R-:W-:Y:S01]  /*f7f0*/  SHF.R.U32.HI R3, RZ, 0x8, R3 ;  /* 0x00000008ff037819 */ /* 0x000fe20000011603 */
[----:B------:R-:W1:Y:S01]  /*f800*/  LDSM.16.MT88.4 R120, [R216+0xbc00] ;  /* 0x00bc0000d878783b */ /* 0x000e620000004200 */
[----:B------:R-:W-:Y:S01]  /*f810*/  LOP3.LUT R0, R5, UR16, R60, 0x96, !PT ;  /* 0x0000001005007c12 */ /* 0x000fe2000f8e963c */
[----:B------:R-:W-:Y:S01]  /*f820*/  FFMA.FTZ R5, R231, c[0x0][0x23c], -R25 ;  /* 0x00008f00e7057a23 */ /* 0x000fe20000010819 */
[----:B------:R-:W-:-:S02]  /*f830*/  LOP3.LUT R131, R10, R11, RZ, 0xc0, !PT ;  /* 0x0000000b0a837212 */ /* 0x000fc400078ec0ff */
[----:B------:R-:W-:Y:S01]  /*f840*/  LOP3.LUT R130, R8, R9, RZ, 0xc0, !PT ;  /* 0x0000000908827212 */ /* 0x000fe200078ec0ff */
[----:B------:R2:W1:Y:S01]  /*f850*/  MUFU.EX2 R15, R5 ;  /* 0x00000005000f7308 */ /* 0x0004620000000800 */
[----:B------:R-:W-:Y:S02]  /*f860*/  SHF.R.U32.HI R7, RZ, 0x10, R4 ;  /* 0x00000010ff077819 */ /* 0x000fe40000011604 */
[----:B-----5:R-:W-:Y:S01]  /*f870*/  LOP3.LUT R6, R4, 0xff, RZ, 0xc0, !PT ;  /* 0x000000ff04067812 */ /* 0x020fe200078ec0ff */
[----:B------:R-:W-:-:S03]  /*f880*/  FFMA.FTZ R8, R215, c[0x0][0x23c], -R25 ;  /* 0x00008f00d7087a23 */ /* 0x000fc60000010819 */
[----:B------:R-:W-:Y:S01]  /*f890*/  PRMT R10, R6, 0x5410, R3 ;  /* 0x00005410060a7816 */ /* 0x000fe20000000003 */
[----:B------:R-:W-:Y:S01]  /*f8a0*/  FFMA.FTZ R3, R228, c[0x0][0x23c], -R25 ;  /* 0x00008f00e4037a23 */ /* 0x000fe20000010819 */
[----:B------:R-:W-:Y:S02]  /*f8b0*/  SHF.R.U32.HI R9, RZ, 0x18, R4 ;  /* 0x00000018ff097819 */ /* 0x000fe40000011604 */
[C---:B--2---:R-:W-:Y:S01]  /*f8c0*/  LOP3.LUT R5, R0.reuse, 0xffff, RZ, 0xc0, !PT ;  /* 0x0000ffff00057812 */ /* 0x044fe200078ec0ff */
[----:B------:R2:W-:Y:S01]  /*f8d0*/  MUFU.EX2 R14, R3 ;  /* 0x00000003000e7308 */ /* 0x0005e20000000800 */
[----:B------:R-:W-:Y:S02]  /*f8e0*/  LOP3.LUT R6, R0, 0xff, RZ, 0xc0, !PT ;  /* 0x000000ff00067812 */ /* 0x000fe400078ec0ff */
[----:B------:R-:W-:Y:S02]  /*f8f0*/  SHF.R.U32.HI R4, RZ, 0x18, R0 ;  /* 0x00000018ff047819 */ /* 0x000fe40000011600 */
[----:B------:R-:W-:-:S03]  /*f900*/  SHF.R.U32.HI R5, RZ, 0x8, R5 ;  /* 0x00000008ff057819 */ /* 0x000fc60000011605 */
[----:B------:R5:W1:Y:S01]  /*f910*/  MUFU.EX2 R13, R8 ;  /* 0x00000008000d7308 */ /* 0x000a620000000800 */
[----:B------:R-:W-:Y:S02]  /*f920*/  PRMT R5, R6, 0x5410, R5 ;  /* 0x0000541006057816 */ /* 0x000fe40000000005 */
[----:B--2---:R-:W-:Y:S02]  /*f930*/  SHF.R.U32.HI R3, RZ, 0x10, R0 ;  /* 0x00000010ff037819 */ /* 0x004fe40000011600 */
[----:B------:R-:W-:Y:S02]  /*f940*/  LOP3.LUT R0, R7, 0xff, RZ, 0xc0, !PT ;  /* 0x000000ff07007812 */ /* 0x000fe400078ec0ff */
[----:B------:R-:W-:Y:S02]  /*f950*/  LOP3.LUT R3, R3, 0xff, RZ, 0xc0, !PT ;  /* 0x000000ff03037812 */ /* 0x000fe400078ec0ff */
[----:B------:R-:W-:Y:S02]  /*f960*/  PRMT R0, R0, 0x5410, R9 ;  /* 0x0000541000007816 */ /* 0x000fe40000000009 */
[----:B------:R-:W-:-:S03]  /*f970*/  PRMT R4, R3, 0x5410, R4 ;  /* 0x0000541003047816 */ /* 0x000fc60000000004 */
[--C-:B-----5:R-:W-:Y:S01]  /*f980*/  HSET2.LE.AND R8, R0, R132.reuse, PT ;  /* 0x0000008400087233 */ /* 0x120fe20003803000 */
[----:B------:R-:W-:Y:S01]  /*f990*/  F2FP.PACK_AB R3, R49, R27 ;  /* 0x0000001b3103723e */ /* 0x000fe200000000ff */
[--C-:B------:R-:W-:Y:S01]  /*f9a0*/  HSET2.LE.AND R0, R5, R132.reuse, PT ;  /* 0x0000008405007233 */ /* 0x100fe20003803000 */
[----:B-1----:R-:W-:Y:S01]  /*f9b0*/  F2FP.PACK_AB R5, R15, R24 ;  /* 0x000000180f05723e */ /* 0x002fe200000000ff */
[----:B------:R-:W-:-:S03]  /*f9c0*/  HSET2.LE.AND R4, R4, R132, PT ;  /* 0x0000008404047233 */ /* 0x000fc60003803000 */
[----:B------:R-:W-:Y:S02]  /*f9d0*/  LOP3.LUT R168, R0, R3, RZ, 0xc0, !PT ;  /* 0x0000000300a87212 */ /* 0x000fe400078ec0ff */
[----:B------:R-:W-:Y:S01]  /*f9e0*/  F2FP.PACK_AB R0, R13, R14 ;  /* 0x0000000e0d00723e */ /* 0x000fe200000000ff */
[----:B------:R-:W-:Y:S01]  /*f9f0*/  HSET2.LE.AND R6, R10, R132, PT ;  /* 0x000000840a067233 */ /* 0x000fe20003803000 */
[----:B------:R-:W-:Y:S02]  /*fa00*/  F2FP.PACK_AB R7, R26, R48 ;  /* 0x000000301a07723e */ /* 0x000fe400000000ff */
[----:B------:R-:W-:Y:S01]  /*fa10*/  LOP3.LUT R171, R8, R0, RZ, 0xc0, !PT ;  /* 0x0000000008ab7212 */ /* 0x000fe200078ec0ff */
[----:B------:R-:W-:Y:S01]  /*fa20*/  FFMA.FTZ R0, R181, R59, R243 ;  /* 0x0000003bb5007223 */ /* 0x000fe200000100f3 */
[----:B------:R-:W-:Y:S01]  /*fa30*/  LOP3.LUT R169, R4, R5, RZ, 0xc0, !PT ;  /* 0x0000000504a97212 */ /* 0x000fe200078ec0ff */
[----:B------:R-:W-:Y:S01]  /*fa40*/  FADD.FTZ R4, R180, R12 ;  /* 0x0000000cb4047221 */ /* 0x000fe20000010000 */
[----:B------:R-:W-:Y:S01]  /*fa50*/  LOP3.LUT R170, R6, R7, RZ, 0xc0, !PT ;  /* 0x0000000706aa7212 */ /* 0x000fe200078ec0ff */
        /* <DEDUP_REMOVED lines=9> */
[----:B------:R-:W-:Y:S02]  /*faf0*/  FFMA.FTZ R11, R251, R57, R183 ;  /* 0x00000039fb0b7223 */ /* 0x000fe400000100b7 */
[----:B------:R-:W-:Y:S02]  /*fb00*/  FADD.FTZ R0, R233, R0 ;  /* 0x00000000e9007221 */ /* 0x000fe40000010000 */
[----:B------:R-:W-:Y:S02]  /*fb10*/  FFMA.FTZ R9, R252, R56, R247 ;  /* 0x00000038fc097223 */ /* 0x000fe400000100f7 */
        /* <DEDUP_REMOVED lines=30> */
[----:B------:R-:W-:Y:S01]  /*fd00*/  FADD.FTZ R3, R194, R3 ;  /* 0x00000003c2037221 */ /* 0x000fe20000010000 */
[----:B------:R-:W-:Y:S01]  /*fd10*/  UISETP.GE.AND UP0, UPT, UR28, 0x4, UPT ;  /* 0x000000041c00788c */ /* 0x000fe2000bf06270 */
[----:B------:R-:W-:Y:S01]  /*fd20*/  FADD.FTZ R7, R174, R5 ;  /* 0x00000005ae077221 */ /* 0x000fe20000010000 */
[----:B------:R1:W-:Y:S01]  /*fd30*/  STL [R1+0x8], R0 ;  /* 0x0000080001007387 */ /* 0x0003e20000100800 */
[----:B------:R-:W-:-:S02]  /*fd40*/  FADD.FTZ R6, R133, R4 ;  /* 0x0000000485067221 */ /* 0x000fc40000010000 */
[----:B------:R-:W-:Y:S02]  /*fd50*/  FADD.FTZ R5, R193, R3 ;  /* 0x00000003c1057221 */ /* 0x000fe40000010000 */
[----:B------:R-:W-:Y:S02]  /*fd60*/  FADD.FTZ R4, R175, R7 ;  /* 0x00000007af047221 */ /* 0x000fe40000010000 */
[----:B------:R-:W-:Y:S01]  /*fd70*/  FADD.FTZ R3, R138, R6 ;  /* 0x000000068a037221 */ /* 0x000fe20000010000 */
[----:B------:R-:W-:Y:S01]  /*fd80*/  PLOP3.LUT P0, PT, PT, PT, UP0, 0x80, 0x0 ;  /* 0x000000000000781c */ /* 0x000fe20003f0f008 */
[----:B------:R-:W-:Y:S02]  /*fd90*/  FADD.FTZ R5, R192, R5 ;  /* 0x00000005c0057221 */ /* 0x000fe40000010000 */
[----:B------:R-:W-:Y:S02]  /*fda0*/  FADD.FTZ R6, R27, R4 ;  /* 0x000000041b067221 */ /* 0x000fe40000010000 */
[----:B------:R-:W-:-:S02]  /*fdb0*/  FADD.FTZ R4, R24, R3 ;  /* 0x0000000318047221 */ /* 0x000fc40000010000 */
[----:B------:R-:W-:Y:S01]  /*fdc0*/  FADD.FTZ R3, R66, R5 ;  /* 0x0000000542037221 */ /* 0x000fe20000010000 */
[----:B------:R-:W-:Y:S01]  /*fdd0*/  HMMA.16816.F32 R144, R128, R152, R144 ;  /* 0x000000988090723c */ /* 0x000fe20000001890 */
[----:B------:R-:W-:Y:S02]  /*fde0*/  FADD.FTZ R5, R49, R6 ;  /* 0x0000000631057221 */ /* 0x000fe40000010000 */
[----:B------:R-:W-:Y:S02]  /*fdf0*/  FADD.FTZ R4, R15, R4 ;  /* 0x000000040f047221 */ /* 0x000fe40000010000 */
[----:B------:R-:W-:-:S03]  /*fe00*/  FADD.FTZ R3, R67, R3 ;  /* 0x0000000343037221 */ /* 0x000fc60000010000 */
[----:B------:R-:W-:Y:S01]  /*fe10*/  HMMA.16816.F32 R148, R128, R154, R148 ;  /* 0x0000009a8094723c */ /* 0x000fe20000001894 */
[----:B------:R-:W-:Y:S01]  /*fe20*/  FADD.FTZ R5, R48, R5 ;  /* 0x0000000530057221 */ /* 0x000fe20000010000 */
[----:B------:R-:W-:Y:S01]  /*fe30*/  @UP0 UIADD3 UR28, UR28, -0x4, URZ ;  /* 0xfffffffc1c1c0890 */ /* 0x000fe2000fffe03f */
[----:B------:R-:W-:Y:S02]  /*fe40*/  FADD.FTZ R4, R14, R4 ;  /* 0x000000040e047221 */ /* 0x000fe40000010000 */
[----:B------:R-:W-:-:S03]  /*fe50*/  FADD.FTZ R3, R65, R3 ;  /* 0x0000000341037221 */ /* 0x000fc60000010000 */
[----:B---3--:R-:W-:Y:S01]  /*fe60*/  HMMA.16816.F32 R72, R128, R80, R72 ;  /* 0x000000508048723c */ /* 0x008fe20000001848 */
[----:B------:R-:W-:-:S07]  /*fe70*/  FADD.FTZ R250, R26, R5 ;  /* 0x000000051afa7221 */ /* 0x000fce0000010000 */
[----:B------:R-:W-:Y:S01]  /*fe80*/  HMMA.16816.F32 R76, R128, R82, R76 ;  /* 0x00000052804c723c */ /* 0x000fe2000000184c */
[----:B------:R-:W-:-:S07]  /*fe90*/  FADD.FTZ R251, R13, R4 ;  /* 0x000000040dfb7221 */ /* 0x000fce0000010000 */
[----:B----4-:R-:W-:Y:S01]  /*fea0*/  HMMA.16816.F32 R88, R128, R96, R88 ;  /* 0x000000608058723c */ /* 0x010fe20000001858 */
[----:B------:R-:W-:-:S07]  /*feb0*/  FADD.FTZ R252, R64, R3 ;  /* 0x0000000340fc7221 */ /* 0x000fce0000010000 */
[C---:B------:R-:W-:Y:S08]  /*fec0*/  HMMA.16816.F32 R92, R128.reuse, R98, R92 ;  /* 0x00000062805c723c */ /* 0x040ff0000000185c */
[C---:B------:R-:W-:Y:S08]  /*fed0*/  HMMA.16816.F32 R104, R128.reuse, R108, R104 ;  /* 0x0000006c8068723c */ /* 0x040ff00000001868 */
        /* <DEDUP_REMOVED lines=18> */
.L_x_339:
[----:B-1----:R-:W-:-:S12]  /*10000*/  UIADD3 UR28, UR29, -0x1, URZ ;  /* 0xffffffff1d1c7890 */ /* 0x002fd8000fffe03f */
.L_x_342:
[----:B-1----:R-:W-:-:S13]  /*10010*/  ISETP.LE.AND P0, PT, RZ, UR28, PT ;  /* 0x0000001cff007c0c */ /* 0x002fda000bf03270 */
[----:B------:R-:W-:Y:S05]  /*10020*/  @!P0 BRA `(.L_x_343) ;  /* 0x000041d000008947 */ /* 0x000fea0003800000 */
[----:B------:R-:W2:Y:S01]  /*10030*/  LDL.LU R9, [R1+0x50] ;  /* 0x0000500001097983 */ /* 0x000ea20000300800 */
[----:B------:R-:W-:Y:S01]  /*10040*/  MOV R137, R2 ;  /* 0x0000000200897202 */ /* 0x000fe20000000f00 */
[----:B------:R-:W1:Y:S01]  /*10050*/  LDC.U8 R223, c[0x0][0x2d8] ;  /* 0x0000b600ffdf7b82 */ /* 0x000e620000000000 */
[----:B------:R-:W-:Y:S01]  /*10060*/  UMOV UR29, 0x5 ;  /* 0x00000005001d7882 */ /* 0x000fe20000000000 */
[----:B------:R-:W3:Y:S01]  /*10070*/  LDL.LU R8, [R1] ;  /* 0x0000000001087983 */ /* 0x000ee20000300800 */
[----:B------:R-:W-:Y:S01]  /*10080*/  ULDC.64 UR4, c[0x0][0x1a0] ;  /* 0x0000680000047ab9 */ /* 0x000fe20000000a00 */
[----:B------:R-:W-:Y:S01]  /*10090*/  MOV R132, R135 ;  /* 0x0000008700847202 */ /* 0x000fe20000000f00 */
[----:B------:R-:W-:Y:S01]  /*100a0*/  USHF.L.U64.HI UR5, UR4, UR29, UR5 ;  /* 0x0000001d04057299 */ /* 0x000fe20008010205 */
[----:B------:R-:W4:Y:S01]  /*100b0*/  LDL.LU R3, [R1+0x40] ;  /* 0x0000400001037983 */ /* 0x000f220000300800 */
[----:B------:R-:W-:Y:S01]  /*100c0*/  USHF.L.U32 UR4, UR4, 0x5, URZ ;  /* 0x0000000504047899 */ /* 0x000fe2000800063f */
[----:B------:R-:W-:Y:S01]  /*100d0*/  MOV R0, R136 ;  /* 0x0000008800007202 */ /* 0x000fe20000000f00 */
[----:B------:R-:W-:Y:S01]  /*100e0*/  IMAD.MOV.U32 R133, RZ, RZ, R134 ;  /* 0x000000ffff857224 */ /* 0x000fe200078e0086 */
[----:B------:R-:W5:Y:S01]  /*100f0*/  LDL.LU.64 R6, [R1+0x38] ;  /* 0x0000380001067983 */ /* 0x000f620000300a00 */
[----:B------:R-:W-:-:S02]  /*10100*/  USHF.L.U64.HI UR30, UR4, 0x1, UR5 ;  /* 0x00000001041e7899 */ /* 0x000fc40008010205 */
[----:B------:R-:W-:Y:S01]  /*10110*/  USHF.L.U32 UR31, UR4, 0x1, URZ ;  /* 0x00000001041f7899 */ /* 0x000fe2000800063f */
[----:B------:R-:W2:Y:S04]  /*10120*/  LDL.LU.64 R4, [R1+0x48] ;  /* 0x0000480001047983 */ /* 0x000ea80000300a00 */
[----:B------:R-:W3:Y:S01]  /*10130*/  LDL.LU R10, [R1+0x4] ;  /* 0x00000400010a7983 */ /* 0x000ee20000300800 */
[----:B-1----:R-:W-:Y:S01]  /*10140*/  PRMT R223, R223, 0x7054, R223 ;  /* 0x00007054dfdf7816 */ /* 0x002fe200000000df */
[----:B----4-:R-:W-:-:S04]  /*10150*/  IMAD.WIDE.U32 R224, R3, -0x2daee0ad, RZ ;  /* 0xd2511f5303e07825 */ /* 0x010fc800078e00ff */
[----:B-----5:R-:W-:Y:S01]  /*10160*/  IMAD.MOV.U32 R3, RZ, RZ, R7 ;  /* 0x000000ffff037224 */ /* 0x020fe200078e0007 */
[----:B--2---:R-:W-:-:S05]  /*10170*/  MOV R2, R4 ;  /* 0x0000000400027202 */ /* 0x004fca0000000f00 */
[----:B------:R1:W-:Y:S01]  /*10180*/  STL.64 [R1], R2 ;  /* 0x0000000201007387 */ /* 0x0003e20000100a00 */
[----:B---3--:R-:W-:-:S04]  /*10190*/  IMAD.WIDE.U32 R234, R10, -0x326172a9, RZ ;  /* 0xcd9e8d570aea7825 */ /* 0x008fc800078e00ff */
[----:B------:R-:W-:Y:S01]  /*101a0*/  IMAD.WIDE.U32 R232, R9, -0x326172a9, RZ ;  /* 0xcd9e8d5709e87825 */ /* 0x000fe200078e00ff */
[----:B------:R-:W-:-:S04]  /*101b0*/  LOP3.LUT R228, R235, R8, RZ, 0x3c, !PT ;  /* 0x00000008ebe47212 */ /* 0x000fc800078e3cff */
[----:B------:R-:W-:Y:S01]  /*101c0*/  LOP3.LUT R226, R233, R8, RZ, 0x3c, !PT ;  /* 0x00000008e9e27212 */ /* 0x000fe200078e3cff */
[----:B------:R-:W-:-:S04]  /*101d0*/  IMAD.WIDE.U32 R228, R228, -0x2daee0ad, RZ ;  /* 0xd2511f53e4e47825 */ /* 0x000fc800078e00ff */
[----:B------:R-:W-:Y:S01]  /*101e0*/  IMAD.WIDE.U32 R226, R226, -0x2daee0ad, RZ ;  /* 0xd2511f53e2e27825 */ /* 0x000fe200078e00ff */
[----:B------:R-:W-:Y:S05]  /*101f0*/  BRA `(.L_x_344) ;  /* 0x000001d000007947 */ /* 0x000fea0003800000 */
.L_x_346:
[----:B------:R-:W2:Y:S01]  /*10200*/  LDL.64 R230, [R1+0x18] ;  /* 0x0000180001e67983 */ /* 0x000ea20000100a00 */
[----:B------:R-:W-:Y:S02]  /*10210*/  ULDC.64 UR4, c[0x0][0x198] ;  /* 0x0000660000047ab9 */ /* 0x000fe40000000a00 */
[----:B------:R-:W-:Y:S01]  /*10220*/  UIADD3 UR32, UR28, -0x1, URZ ;  /* 0xffffffff1c207890 */ /* 0x000fe2000fffe03f */
[----:B------:R-:W3:Y:S03]  /*10230*/  LDL.64 R138, [R1+0x10] ;  /* 0x00001000018a7983 */ /* 0x000ee60000100a00 */
[----:B------:R-:W-:Y:S02]  /*10240*/  USHF.R.S32.HI UR29, URZ, 0x1f, UR32 ;  /* 0x0000001f3f1d7899 */ /* 0x000fe40008011420 */
[----:B------:R-:W-:Y:S02]  /*10250*/  UIMAD.WIDE.U32 UR34, UR32, UR4, URZ ;  /* 0x00000004202272a5 */ /* 0x000fe4000f8e003f */
[----:B------:R-:W-:Y:S04]  /*10260*/  UIMAD UR29, UR29, UR4, URZ ;  /* 0x000000041d1d72a4 */ /* 0x000fe8000f8e023f */
[----:B------:R-:W-:Y:S01]  /*10270*/  UIMAD UR29, UR32, UR5, UR29 ;  /* 0x00000005201d72a4 */ /* 0x000fe2000f8e021d */
[----:B------:R-:W-:Y:S02]  /*10280*/  IMAD.U32 R3, RZ, RZ, UR34 ;  /* 0x00000022ff037e24 */ /* 0x000fe4000f8e00ff */
[----:B------:R-:W-:Y:S01]  /*10290*/  IMAD.U32 R135, RZ, RZ, UR34 ;  /* 0x00000022ff877e24 */ /* 0x000fe2000f8e00ff */
[----:B------:R-:W-:Y:S06]  /*102a0*/  UIADD3 UR29, UR35, UR29, URZ ;  /* 0x0000001d231d7290 */ /* 0x000fec000fffe03f */
[----:B------:R-:W-:Y:S01]  /*102b0*/  IMAD.U32 R134, RZ, RZ, UR29 ;  /* 0x0000001dff867e24 */ /* 0x000fe2000f8e00ff */
[----:B--2---:R-:W-:Y:S04]  /*102c0*/  LEA R3, P1, R3, R230, 0x6 ;  /* 0x000000e603037211 */ /* 0x004fe800078230ff */
[----:B------:R-:W-:Y:S02]  /*102d0*/  LEA R2, P2, R3, c[0x0][0x168], 0x1 ;  /* 0x00005a0003027a11 */ /* 0x000fe400078408ff */
[----:B---3--:R-:W-:Y:S02]  /*102e0*/  LEA.HI.X R135, R135, R139, R134, 0x6, P1 ;  /* 0x0000008b87877211 */ /* 0x008fe400008f3486 */
        /* <DEDUP_REMOVED lines=14> */
.L_x_344:
[----:B-1----:R-:W2:Y:S01]  /*103d0*/  LDL.64 R2, [R1] ;  /* 0x0000000001027983 */ /* 0x002ea20000100a00 */
[----:B------:R-:W-:Y:S04]  /*103e0*/  DEPBAR.LE SB0, 0x0 ;  /* 0x000080000000791a */ /* 0x000fe80000000000 */
[----:B------:R-:W-:Y:S01]  /*103f0*/  USHF.R.S32.HI UR5, URZ, 0x1f, UR28 ;  /* 0x0000001f3f057899 */ /* 0x000fe2000801141c */
[----:B------:R-:W-:Y:S01]  /*10400*/  BAR.SYNC.DEFER_BLOCKING 0x0 ;  /* 0x0000000000007b1d */ /* 0x000fe20000010000 */
[----:B------:R-:W-:Y:S01]  /*10410*/  UIMAD UR4, UR21, UR28, URZ ;  /* 0x0000001c150472a4 */ /* 0x000fe2000f8e023f */
[----:B------:R-:W-:Y:S03]  /*10420*/  IMAD.U32 R4, RZ, RZ, UR28 ;  /* 0x0000001cff047e24 */ /* 0x000fe6000f8e00ff */
[----:B------:R-:W-:Y:S01]  /*10430*/  UIMAD UR4, UR5, UR22, UR4 ;  /* 0x00000016050472a4 */ /* 0x000fe2000f8e0204 */
[----:B--2---:R-:W-:Y:S05]  /*10440*/  IMAD.WIDE.U32 R4, R4, UR22, R2 ;  /* 0x0000001604047c25 */ /* 0x004fea000f8e0002 */
[C---:B------:R-:W-:Y:S02]  /*10450*/  LEA R2, P0, R4.reuse, c[0x0][0x170], 0x1 ;  /* 0x00005c0004027a11 */ /* 0x040fe400078008ff */
[----:B------:R-:W-:Y:S04]  /*10460*/  IADD3 R3, R5, UR4, RZ ;  /* 0x0000000405037c10 */ /* 0x000fe8000fffe0ff */
[----:B------:R-:W-:Y:S02]  /*10470*/  LEA.HI.X R3, R4, c[0x0][0x174], R3, 0x1, P0 ;  /* 0x00005d0004037a11 */ /* 0x000fe400000f0c03 */
[----:B------:R-:W-:Y:S03]  /*10480*/  IADD3 R4, P0, R2, UR31, RZ ;  /* 0x0000001f02047c10 */ /* 0x000fe6000ff1e0ff */
[----:B------:R-:W-:Y:S01]  /*10490*/  @!PT LDS RZ, [RZ] ;  /* 0x00000000fffff984 */ /* 0x000fe20000000800 */
[----:B------:R-:W-:Y:S01]  /*104a0*/  @!PT LDS RZ, [RZ] ;  /* 0x00000000fffff984 */ /* 0x000fe20000000800 */
[----:B------:R-:W-:Y:S01]  /*104b0*/  @!PT LDS RZ, [RZ] ;  /* 0x00000000fffff984 */ /* 0x000fe20000000800 */
[----:B------:R1:W-:Y:S01]  /*104c0*/  LDGSTS.E.BYPASS.LTC128B.128 [R222+0x9000], [R2.64] ;  /* 0x0900000002de7fae */ /* 0x0003e2000b901d58 */
[----:B------:R-:W-:Y:S02]  /*104d0*/  IADD3.X R5, R3, UR30, RZ, P0, !PT ;  /* 0x0000001e03057c10 */ /* 0x000fe400087fe4ff */
[----:B------:R-:W-:Y:S03]  /*104e0*/  ISETP.LT.AND P0, PT, RZ, UR28, PT ;  /* 0x0000001cff007c0c */ /* 0x000fe6000bf01270 */
[----:B------:R1:W-:Y:S06]  /*104f0*/  LDGSTS.E.BYPASS.LTC128B.128 [R222+0xa000], [R2.64+0x40] ;  /* 0x0a00004002de7fae */ /* 0x0003ec000b901d58 */
[----:B------:R1:W-:Y:S06]  /*10500*/  LDGSTS.E.BYPASS.LTC128B.128 [R222+0xb000], [R2.64+0x80] ;  /* 0x0b00008002de7fae */ /* 0x0003ec000b901d58 */
[----:B------:R2:W-:Y:S06]  /*10510*/  LDGSTS.E.BYPASS.LTC128B.128 [R222+0x9800], [R4.64] ;  /* 0x0980000004de7fae */ /* 0x0005ec000b901d58 */
[----:B------:R2:W-:Y:S06]  /*10520*/  LDGSTS.E.BYPASS.LTC128B.128 [R222+0xa800], [R4.64+0x40] ;  /* 0x0a80004004de7fae */ /* 0x0005ec000b901d58 */
[----:B------:R2:W-:Y:S06]  /*10530*/  LDGSTS.E.BYPASS.LTC128B.128 [R222+0xb800], [R4.64+0x80] ;  /* 0x0b80008004de7fae */ /* 0x0005ec000b901d58 */
        /* <DEDUP_REMOVED lines=12> */
[----:B------:R-:W1:Y:S01]  /*10600*/  LDSM.16.M88.4 R188, [R219+0x6400] ;  /* 0x00640000dbbc783b */ /* 0x000e620000000200 */
[-C--:B------:R-:W-:Y:S05]  /*10610*/  HMMA.16816.F32 R12, R60, R18.reuse, RZ ;  /* 0x000000123c0c723c */ /* 0x080fea00000018ff */
[----:B------:R-:W1:Y:S03]  /*10620*/  LDSM.16.M88.4 R192, [R219+0x6800] ;  /* 0x00680000dbc0783b */ /* 0x000e660000000200 */
[C---:B------:R-:W-:Y:S03]  /*10630*/  HMMA.16816.F32 R16, R64.reuse, R18, RZ ;  /* 0x000000124010723c */ /* 0x040fe600000018ff */
[----:B------:R-:W1:Y:S05]  /*10640*/  LDSM.16.M88.4 R196, [R219+0x6c00] ;  /* 0x006c0000dbc4783b */ /* 0x000e6a0000000200 */
[-C--:B----4-:R-:W-:Y:S01]  /*10650*/  HMMA.16816.F32 R20, R64, R32.reuse, RZ ;  /* 0x000000204014723c */ /* 0x090fe200000018ff */
[----:B------:R-:W-:Y:S06]  /*10660*/  LDSM.16.M88.4 R200, [R217+0x7000] ;  /* 0x00700000d9c8783b */ /* 0x000fec0000000200 */
[----:B------:R-:W-:Y:S01]  /*10670*/  LDSM.16.M88.4 R204, [R220+0x3000] ;  /* 0x00300000dccc783b */ /* 0x000fe20000000200 */
[C---:B------:R-:W-:Y:S05]  /*10680*/  HMMA.16816.F32 R24, R60.reuse, R32, RZ ;  /* 0x000000203c18723c */ /* 0x040fea00000018ff */
[----:B------:R-:W-:Y:S03]  /*10690*/  LDSM.16.M88.4 R208, [R219+0x7800] ;  /* 0x00780000dbd0783b */ /* 0x000fe60000000200 */
[-C--:B------:R-:W-:Y:S03]  /*106a0*/  HMMA.16816.F32 R28, R60, R34.reuse, RZ ;  /* 0x000000223c1c723c */ /* 0x080fe600000018ff */
[----:B------:R-:W-:Y:S05]  /*106b0*/  LDSM.16.M88.4 R212, [R219+0x7c00] ;  /* 0x007c0000dbd4783b */ /* 0x000fea0000000200 */
[C---:B------:R-:W-:Y:S08]  /*106c0*/  HMMA.16816.F32 R32, R64.reuse, R34, RZ ;  /* 0x000000224020723c */ /* 0x040ff000000018ff */
[-C--:B-----5:R-:W-:Y:S08]  /*106d0*/  HMMA.16816.F32 R36, R64, R48.reuse, RZ ;  /* 0x000000304024723c */ /* 0x0a0ff000000018ff */
[C---:B------:R-:W-:Y:S08]  /*106e0*/  HMMA.16816.F32 R40, R60.reuse, R48, RZ ;  /* 0x000000303c28723c */ /* 0x040ff000000018ff */
[-C--:B------:R-:W-:Y:S08]  /*106f0*/  HMMA.16816.F32 R44, R60, R50.reuse, RZ ;  /* 0x000000323c2c723c */ /* 0x080ff000000018ff */
[C---:B------:R-:W-:Y:S08]  /*10700*/  HMMA.16816.F32 R48, R64.reuse, R50, RZ ;  /* 0x000000324030723c */ /* 0x040ff000000018ff */
[-C--:B-1----:R-:W-:Y:S08]  /*10710*/  HMMA.16816.F32 R52, R64, R172.reuse, RZ ;  /* 0x000000ac4034723c */ /* 0x082ff000000018ff */
[C---:B------:R-:W-:Y:S08]  /*10720*/  HMMA.16816.F32 R56, R60.reuse, R172, RZ ;  /* 0x000000ac3c38723c */ /* 0x040ff000000018ff */
[-C--:B------:R-:W-:Y:S08]  /*10730*/  HMMA.16816.F32 R60, R60, R174.reuse, RZ ;  /* 0x000000ae3c3c723c */ /* 0x080ff000000018ff */
[----:B------:R-:W-:Y:S01]  /*10740*/  HMMA.16816.F32 R64, R64, R174, RZ ;  /* 0x000000ae4040723c */ /* 0x000fe200000018ff */
[----:B------:R-:W1:Y:S07]  /*10750*/  LDSM.16.M88.4 R172, [R220+0x2000] ;  /* 0x00200000dcac783b */ /* 0x000e6e0000000200 */
[-C--:B--2---:R-:W-:Y:S08]  /*10760*/  HMMA.16816.F32 R4, R176, R180.reuse, R4 ;  /* 0x000000b4b004723c */ /* 0x084ff00000001804 */
[C---:B---3--:R-:W-:Y:S08]  /*10770*/  HMMA.16816.F32 R8, R184.reuse, R180, R8 ;  /* 0x000000b4b808723c */ /* 0x048ff00000001808 */
        /* <DEDUP_REMOVED lines=16> */
[----:B------:R-:W3:Y:S07]  /*10880*/  LDSM.16.M88.4 R184, [R217+0x7800] ;  /* 0x00780000d9b8783b */ /* 0x000eee0000000200 */
[----:B------:R-:W-:Y:S01]  /*10890*/  HMMA.16816.F32 R64, R176, R198, R64 ;  /* 0x000000c6b040723c */ /* 0x000fe20000001840 */
[----:B------:R-:W4:Y:S06]  /*108a0*/  LDSM.16.M88.4 R176, [R221+0x2000] ;  /* 0x00200000ddb0783b */ /* 0x000f2c0000000200 */
[----:B------:R-:W5:Y:S01]  /*108b0*/  LDSM.16.M88.4 R196, [R221+0x3000] ;  /* 0x00300000ddc4783b */ /* 0x000f620000000200 */
[-C--:B-1----:R-:W-:Y:S08]  /*108c0*/  HMMA.16816.F32 R4, R172, R200.reuse, R4 ;  /* 0x000000c8ac04723c */ /* 0x082ff00000001804 */
[C---:B------:R-:W-:Y:S08]  /*108d0*/  HMMA.16816.F32 R8, R204.reuse, R200, R8 ;  /* 0x000000c8cc08723c */ /* 0x040ff00000001808 */
[-C--:B------:R-:W-:Y:S08]  /*108e0*/  HMMA.16816.F32 R12, R204, R202.reuse, R12 ;  /* 0x000000cacc0c723c */ /* 0x080ff0000000180c */
[C---:B------:R-:W-:Y:S01]  /*108f0*/  HMMA.16816.F32 R16, R172.reuse, R202, R16 ;  /* 0x000000caac10723c */ /* 0x040fe20000001810 */
[----:B------:R-:W1:Y:S07]  /*10900*/  LDSM.16.M88.4 R200, [R219+0x7400] ;  /* 0x00740000dbc8783b */ /* 0x000e6e0000000200 */
[-C--:B--2---:R-:W-:Y:S08]  /*10910*/  HMMA.16816.F32 R20, R172, R180.reuse, R20 ;  /* 0x000000b4ac14723c */ /* 0x084ff00000001814 */
        /* <DEDUP_REMOVED lines=17> */
[C---:B-----5:R-:W-:Y:S08]  /*10a30*/  HMMA.16816.F32 R8, R196.reuse, R192, R8 ;  /* 0x000000c0c408723c */ /* 0x060ff00000001808 */
        /* <DEDUP_REMOVED lines=18> */
[----:B------:R-:W5:Y:S06]  /*10b60*/  LDSM.16.M88.4 R176, [R221+0x4000] ;  /* 0x00400000ddb0783b */ /* 0x000f6c0000000200 */
        /* <DEDUP_REMOVED lines=37> */
.L_x_345:
[----:B-1----:R-:W-:Y:S01]  /*10dc0*/  FMNMX.FTZ R2, R4, R0, !PT ;  /* 0x0000000004027209 */ /* 0x002fe20007810000 */
[----:B------:R-:W-:Y:S01]  /*10dd0*/  USHF.L.U32 UR4, UR28, 0x1, URZ ;  /* 0x000000011c047899 */ /* 0x000fe2000800063f */
[----:B------:R-:W-:Y:S01]  /*10de0*/  LDSM.16.MT88.4 R176, [R216+0x9000] ;  /* 0x00900000d8b0783b */ /* 0x000fe20000004200 */
        /* <DEDUP_REMOVED lines=53> */
[----:B--2---:R-:W-:Y:S02]  /*11140*/  FMNMX.FTZ R2, R2, R134, !PT ;  /* 0x0000008602027209 */ /* 0x004fe40007810000 */
[----:B------:R-:W-:Y:S05]  /*11150*/  FMNMX.FTZ R134, R10, R137, !PT ;  /* 0x000000890a867209 */ /* 0x000fea0007810000 */
[----:B------:R-:W2:Y:S01]  /*11160*/  SHFL.BFLY PT, R172, R2, 0x1, 0x1f ;  /* 0x0c201f0002ac7f89 */ /* 0x000ea200000e0000 */
[----:B------:R-:W-:Y:S02]  /*11170*/  FMNMX.FTZ R135, R11, R134, !PT ;  /* 0x000000860b877209 */ /* 0x000fe40007810000 */
[----:B---3--:R-:W-:Y:S02]  /*11180*/  FMNMX.FTZ R134, R3, R138, !PT ;  /* 0x0000008a03867209 */ /* 0x008fe40007810000 */
[----:B------:R-:W-:Y:S03]  /*11190*/  FMNMX.FTZ R3, R14, R135, !PT ;  /* 0x000000870e037209 */ /* 0x000fe60007810000 */
[----:B------:R-:W3:Y:S01]  /*111a0*/  SHFL.BFLY PT, R138, R134, 0x1, 0x1f ;  /* 0x0c201f00868a7f89 */ /* 0x000ee200000e0000 */
[----:B------:R-:W-:Y:S02]  /*111b0*/  FMNMX.FTZ R3, R15, R3, !PT ;  /* 0x000000030f037209 */ /* 0x000fe40007810000 */
[----:B-1----:R-:W-:Y:S02]  /*111c0*/  FMNMX.FTZ R136, R136, R139, !PT ;  /* 0x0000008b88887209 */ /* 0x002fe40007810000 */
[----:B------:R-:W-:Y:S02]  /*111d0*/  FMNMX.FTZ R3, R26, R3, !PT ;  /* 0x000000031a037209 */ /* 0x000fe40007810000 */
[C---:B------:R-:W-:Y:S01]  /*111e0*/  FSETP.NEU.FTZ.AND P1, PT, R136.reuse, -INF , PT ;  /* 0xff8000008800780b */ /* 0x040fe20003f3d000 */
[C---:B------:R-:W-:Y:S01]  /*111f0*/  FADD.FTZ R0, -R136.reuse, R0 ;  /* 0x0000000088007221 */ /* 0x040fe20000010100 */
[----:B------:R-:W-:Y:S01]  /*11200*/  FMNMX.FTZ R3, R27, R3, !PT ;  /* 0x000000031b037209 */ /* 0x000fe20007810000 */
[----:B------:R-:W-:Y:S02]  /*11210*/  FMUL.FTZ R184, R136, c[0x0][0x23c] ;  /* 0x00008f0088b87a20 */ /* 0x000fe40000410000 */
[----:B------:R-:W-:Y:S01]  /*11220*/  FMUL.FTZ R0, R0, c[0x0][0x23c] ;  /* 0x00008f0000007a20 */ /* 0x000fe20000410000 */
[----:B------:R-:W-:Y:S02]  /*11230*/  FMNMX.FTZ R3, R30, R3, !PT ;  /* 0x000000031e037209 */ /* 0x000fe40007810000 */
[----:B--2---:R-:W-:Y:S02]  /*11240*/  FMNMX.FTZ R135, R2, R172, !PT ;  /* 0x000000ac02877209 */ /* 0x004fe40007810000 */
[----:B------:R-:W-:Y:S02]  /*11250*/  FMNMX.FTZ R2, R31, R3, !PT ;  /* 0x000000031f027209 */ /* 0x000fe40007810000 */
[----:B------:R1:W2:Y:S01]  /*11260*/  MUFU.EX2 R3, R0 ;  /* 0x0000000000037308 */ /* 0x0002a20000000800 */
[----:B------:R-:W-:Y:S01]  /*11270*/  FSEL R184, R184, RZ, P1 ;  /* 0x000000ffb8b87208 */ /* 0x000fe20000800000 */
[----:B------:R-:W-:Y:S01]  /*11280*/  FMUL.FTZ R185, R135, c[0x0][0x23c] ;  /* 0x00008f0087b97a20 */ /* 0x000fe20000410000 */
[----:B------:R-:W-:Y:S02]  /*11290*/  FMNMX.FTZ R2, R42, R2, !PT ;  /* 0x000000022a027209 */ /* 0x000fe40007810000 */
[----:B---3--:R-:W-:Y:S01]  /*112a0*/  FMNMX.FTZ R134, R134, R138, !PT ;  /* 0x0000008a86867209 */ /* 0x008fe20007810000 */
[--C-:B------:R-:W-:Y:S01]  /*112b0*/  FFMA.FTZ R16, R16, c[0x0][0x23c], -R184.reuse ;  /* 0x00008f0010107a23 */ /* 0x100fe200000108b8 */
[----:B------:R-:W-:Y:S01]  /*112c0*/  FMNMX.FTZ R2, R43, R2, !PT ;  /* 0x000000022b027209 */ /* 0x000fe20007810000 */
[--C-:B------:R-:W-:Y:S01]  /*112d0*/  FFMA.FTZ R17, R17, c[0x0][0x23c], -R184.reuse ;  /* 0x00008f0011117a23 */ /* 0x100fe200000108b8 */
[----:B------:R-:W-:Y:S01]  /*112e0*/  FSETP.NEU.FTZ.AND P1, PT, R135, -INF , PT ;  /* 0xff8000008700780b */ /* 0x000fe20003f3d000 */
[----:B------:R3:W-:Y:S01]  /*112f0*/  MUFU.EX2 R248, R16 ;  /* 0x0000001000f87308 */ /* 0x0007e20000000800 */
[----:B------:R-:W-:Y:S01]  /*11300*/  FMNMX.FTZ R2, R46, R2, !PT ;  /* 0x000000022e027209 */ /* 0x000fe20007810000 */
[--C-:B------:R-:W-:Y:S01]  /*11310*/  FFMA.FTZ R5, R5, c[0x0][0x23c], -R184.reuse ;  /* 0x00008f0005057a23 */ /* 0x100fe200000108b8 */
[----:B------:R-:W-:Y:S01]  /*11320*/  FSEL R185, R185, RZ, P1 ;  /* 0x000000ffb9b97208 */ /* 0x000fe20000800000 */
[----:B------:R-:W-:Y:S01]  /*11330*/  FMUL.FTZ R186, R134, c[0x0][0x23c] ;  /* 0x00008f0086ba7a20 */ /* 0x000fe20000410000 */
[----:B------:R-:W-:Y:S01]  /*11340*/  FMNMX.FTZ R2, R47, R2, !PT ;  /* 0x000000022f027209 */ /* 0x000fe20007810000 */
[----:B------:R-:W-:Y:S01]  /*11350*/  FFMA.FTZ R32, R32, c[0x0][0x23c], -R184 ;  /* 0x00008f0020207a23 */ /* 0x000fe200000108b8 */
[----:B------:R-:W-:Y:S01]  /*11360*/  FSETP.NEU.FTZ.AND P1, PT, R134, -INF , PT ;  /* 0xff8000008600780b */ /* 0x000fe20003f3d000 */
[--C-:B------:R-:W-:Y:S01]  /*11370*/  FFMA.FTZ R18, R18, c[0x0][0x23c], -R185.reuse ;  /* 0x00008f0012127a23 */ /* 0x100fe200000108b9 */
[----:B------:R-:W-:Y:S01]  /*11380*/  FMNMX.FTZ R2, R58, R2, !PT ;  /* 0x000000023a027209 */ /* 0x000fe20007810000 */
[----:B------:R4:W-:Y:S01]  /*11390*/  MUFU.EX2 R249, R17 ;  /* 0x0000001100f97308 */ /* 0x0009e20000000800 */
[--C-:B------:R-:W-:Y:S01]  /*113a0*/  FFMA.FTZ R19, R19, c[0x0][0x23c], -R185.reuse ;  /* 0x00008f0013137a23 */ /* 0x100fe200000108b9 */
[----:B------:R-:W-:Y:S01]  /*113b0*/  FSEL R186, R186, RZ, P1 ;  /* 0x000000ffbaba7208 */ /* 0x000fe20000800000 */
[--C-:B------:R-:W-:Y:S02]  /*113c0*/  FFMA.FTZ R50, R50, c[0x0][0x23c], -R185.reuse ;  /* 0x00008f0032327a23 */ /* 0x100fe400000108b9 */
[----:B-1----:R-:W-:Y:S02]  /*113d0*/  FADD.FTZ R0, -R135, R132 ;  /* 0x0000008487007221 */ /* 0x002fe40000010100 */
[--C-:B------:R-:W-:Y:S02]  /*113e0*/  FFMA.FTZ R8, R8, c[0x0][0x23c], -R186.reuse ;  /* 0x00008f0008087a23 */ /* 0x100fe400000108ba */
[----:B------:R-:W-:Y:S01]  /*113f0*/  FMUL.FTZ R0, R0, c[0x0][0x23c] ;  /* 0x00008f0000007a20 */ /* 0x000fe20000410000 */
[----:B------:R-:W-:Y:S01]  /*11400*/  MUFU.EX2 R246, R18 ;  /* 0x0000001200f67308 */ /* 0x000fe20000000800 */
[--C-:B------:R-:W-:Y:S02]  /*11410*/  FFMA.FTZ R9, R9, c[0x0][0x23c], -R186.reuse ;  /* 0x00008f0009097a23 */ /* 0x100fe400000108ba */
[----:B------:R-:W-:Y:S02]  /*11420*/  FFMA.FTZ R12, R12, c[0x0][0x23c], -R186 ;  /* 0x00008f000c0c7a23 */ /* 0x000fe400000108ba */
[----:B---3--:R-:W-:Y:S02]  /*11430*/  FFMA.FTZ R16, R4, c[0x0][0x23c], -R184 ;  /* 0x00008f0004107a23 */ /* 0x008fe400000108b8 */
[----:B------:R-:W-:Y:S02]  /*11440*/  IMAD.U32 R4, RZ, RZ, UR27 ;  /* 0x0000001bff047e24 */ /* 0x000fe4000f8e00ff */
[----:B------:R-:W-:Y:S01]  /*11450*/  FFMA.FTZ R13, R13, c[0x0][0x23c], -R186 ;  /* 0x00008f000d0d7a23 */ /* 0x000fe200000108ba */
[----:B------:R1:W3:Y:S01]  /*11460*/  MUFU.EX2 R132, R0 ;  /* 0x0000000000847308 */ /* 0x0002e20000000800 */
[C---:B--2---:R-:W-:Y:S02]  /*11470*/  FMUL.FTZ R68, R3.reuse, R68 ;  /* 0x0000004403447220 */ /* 0x044fe40000410000 */
[----:B------:R-:W-:Y:S01]  /*11480*/  FMUL.FTZ R69, R3, R69 ;  /* 0x0000004503457220 */ /* 0x000fe20000410000 */
[----:B----4-:R-:W-:Y:S01]  /*11490*/  LOP3.LUT R17, R225, UR4, R4, 0x96, !PT ;  /* 0x00000004e1117c12 */ /* 0x010fe2000f8e9604 */
[----:B------:R-:W-:Y:S01]  /*114a0*/  FMUL.FTZ R80, R3, R80 ;  /* 0x0000005003507220 */ /* 0x000fe20000410000 */
[----:B------:R-:W-:Y:S01]  /*114b0*/  LOP3.LUT R4, R227, UR14, R224, 0x96, !PT ;  /* 0x0000000ee3047c12 */ /* 0x000fe2000f8e96e0 */
[C---:B------:R-:W-:Y:S01]  /*114c0*/  FMUL.FTZ R81, R3.reuse, R81 ;  /* 0x0000005103517220 */ /* 0x040fe20000410000 */
[----:B------:R-:W-:Y:S01]  /*114d0*/  UIADD3 UR4, UR4, 0x1, URZ ;  /* 0x0000000104047890 */ /* 0x000fe2000fffe03f */
[C---:B------:R-:W-:Y:S01]  /*114e0*/  FMUL.FTZ R84, R3.reuse, R84 ;  /* 0x0000005403547220 */ /* 0x040fe20000410000 */
[----:B------:R2:W-:Y:S01]  /*114f0*/  MUFU.EX2 R238, R16 ;  /* 0x0000001000ee7308 */ /* 0x0005e20000000800 */
[----:B------:R-:W-:Y:S04]  /*11500*/  IMAD.WIDE.U32 R194, R4, -0x326172a9, RZ ;  /* 0xcd9e8d5704c27825 */ /* 0x000fe800078e00ff */
[--C-:B------:R-:W-:Y:S02]  /*11510*/  FFMA.FTZ R4, R6, c[0x0][0x23c], -R185.reuse ;  /* 0x00008f0006047a23 */ /* 0x100fe400000108b9 */
[----:B------:R-:W-:Y:S02]  /*11520*/  FMUL.FTZ R85, R3, R85 ;  /* 0x0000005503557220 */ /* 0x000fe40000410000 */
[----:B------:R-:W-:Y:S01]  /*11530*/  FFMA.FTZ R51, R51, c[0x0][0x23c], -R185 ;  /* 0x00008f0033337a23 */ /* 0x000fe200000108b9 */
[----:B------:R-:W4:Y:S01]  /*11540*/  MUFU.EX2 R247, R19 ;  /* 0x0000001300f77308 */ /* 0x000f220000000800 */
[----:B------:R-:W-:Y:S02]  /*11550*/  FFMA.FTZ R45, R45, c[0x0][0x23c], -R186 ;  /* 0x00008f002d2d7a23 */ /* 0x000fe400000108ba */
[----:B------:R-:W-:Y:S02]  /*11560*/  FFMA.FTZ R33, R33, c[0x0][0x23c], -R184 ;  /* 0x00008f0021217a23 */ /* 0x000fe400000108b8 */
[----:B-1----:R-:W-:Y:S02]  /*11570*/  FADD.FTZ R0, -R134, R133 ;  /* 0x0000008586007221 */ /* 0x002fe40000010100 */
[----:B---3--:R-:W-:Y:S02]  /*11580*/  FMUL.FTZ R70, R132, R70 ;  /* 0x0000004684467220 */ /* 0x008fe40000410000 */
[----:B------:R-:W-:Y:S01]  /*11590*/  FMUL.FTZ R0, R0, c[0x0][0x23c] ;  /* 0x00008f0000007a20 */ /* 0x000fe20000410000 */
[----:B------:R1:W-:Y:S01]  /*115a0*/  MUFU.EX2 R245, R5 ;  /* 0x0000000500f57308 */ /* 0x0003e20000000800 */
[C---:B------:R-:W-:Y:S02]  /*115b0*/  FMUL.FTZ R71, R132.reuse, R71 ;  /* 0x0000004784477220 */ /* 0x040fe40000410000 */
[C---:B------:R-:W-:Y:S01]  /*115c0*/  FMUL.FTZ R82, R132.reuse, R82 ;  /* 0x0000005284527220 */ /* 0x040fe20000410000 */
[----:B--2---:R-:W-:Y:S01]  /*115d0*/  LOP3.LUT R16, R229, UR14, R224, 0x96, !PT ;  /* 0x0000000ee5107c12 */ /* 0x004fe2000f8e96e0 */
[C---:B------:R-:W-:Y:S02]  /*115e0*/  FMUL.FTZ R83, R132.reuse, R83 ;  /* 0x0000005384537220 */ /* 0x040fe40000410000 */
[----:B------:R-:W-:Y:S02]  /*115f0*/  FMUL.FTZ R86, R132, R86 ;  /* 0x0000005684567220 */ /* 0x000fe40000410000 */
[----:B------:R-:W-:Y:S01]  /*11600*/  IMAD.WIDE.U32 R190, R16, -0x326172a9, RZ ;  /* 0xcd9e8d5710be7825 */ /* 0x000fe200078e00ff */
[----:B------:R2:W3:Y:S03]  /*11610*/  MUFU.EX2 R133, R0 ;  /* 0x0000000000857308 */ /* 0x0004e60000000800 */
[----:B------:R-:W-:Y:S01]  /*11620*/  FMUL.FTZ R87, R132, R87 ;  /* 0x0000005784577220 */ /* 0x000fe20000410000 */
[----:B----4-:R-:W-:Y:S01]  /*11630*/  F2FP.PACK_AB R175, R247, R246 ;  /* 0x000000f6f7af723e */ /* 0x010fe200000000ff */
[----:B------:R-:W-:Y:S04]  /*11640*/  IMAD.WIDE.U32 R18, R17, -0x326172a9, RZ ;  /* 0xcd9e8d5711127825 */ /* 0x000fe800078e00ff */
[--C-:B------:R-:W-:Y:S01]  /*11650*/  FFMA.FTZ R34, R34, c[0x0][0x23c], -R185.reuse ;  /* 0x00008f0022227a23 */ /* 0x100fe200000108b9 */
[----:B------:R4:W-:Y:S01]  /*11660*/  MUFU.EX2 R237, R4 ;  /* 0x0000000400ed7308 */ /* 0x0009e20000000800 */
[--C-:B------:R-:W-:Y:S01]  /*11670*/  LOP3.LUT R6, R191, UR13, R18.reuse, 0x96, !PT ;  /* 0x0000000dbf067c12 */ /* 0x100fe2000f8e9612 */
[--C-:B------:R-:W-:Y:S01]  /*11680*/  FFMA.FTZ R35, R35, c[0x0][0x23c], -R185.reuse ;  /* 0x00008f0023237a23 */ /* 0x100fe200000108b9 */
[----:B------:R-:W-:Y:S01]  /*11690*/  LOP3.LUT R16, R195, UR13, R18, 0x96, !PT ;  /* 0x0000000dc3107c12 */ /* 0x000fe2000f8e9612 */
[----:B------:R-:W-:Y:S01]  /*116a0*/  FFMA.FTZ R18, R7, c[0x0][0x23c], -R185 ;  /* 0x00008f0007127a23 */ /* 0x000fe200000108b9 */
[C---:B-1----:R-:W-:Y:S01]  /*116b0*/  LOP3.LUT R5, R19.reuse, UR15, R234, 0x96, !PT ;  /* 0x0000000f13057c12 */ /* 0x042fe2000f8e96ea */
[----:B------:R-:W-:Y:S01]  /*116c0*/  IMAD.WIDE.U32 R6, R6, -0x2daee0ad, RZ ;  /* 0xd2511f5306067825 */ /* 0x000fe200078e00ff */
[----:B------:R-:W-:Y:S03]  /*116d0*/  LOP3.LUT R17, R19, UR15, R232, 0x96, !PT ;  /* 0x0000000f13117c12 */ /* 0x000fe6000f8e96e8 */
[----:B------:R-:W1:Y:S01]  /*116e0*/  MUFU.EX2 R244, R18 ;  /* 0x0000001200f47308 */ /* 0x000e620000000800 */
[----:B------:R-:W-:Y:S01]  /*116f0*/  IMAD.WIDE.U32 R138, R5, -0x2daee0ad, RZ ;  /* 0xd2511f53058a7825 */ /* 0x000fe200078e00ff */
[----:B--2---:R-:W-:Y:S03]  /*11700*/  FMNMX.FTZ R0, R59, R2, !PT ;  /* 0x000000023b007209 */ /* 0x004fe60007810000 */
[----:B------:R-:W-:Y:S01]  /*11710*/  IMAD.WIDE.U32 R172, R17, -0x2daee0ad, RZ ;  /* 0xd2511f5311ac7825 */ /* 0x000fe200078e00ff */
[----:B------:R-:W-:Y:S02]  /*11720*/  LOP3.LUT R17, R7, UR10, R138, 0x96, !PT ;  /* 0x0000000a07117c12 */ /* 0x000fe4000f8e968a */
[----:B------:R-:W-:Y:S01]  /*11730*/  FMNMX.FTZ R0, R62, R0, !PT ;  /* 0x000000003e007209 */ /* 0x000fe20007810000 */
[----:B---3--:R-:W-:Y:S01]  /*11740*/  FMUL.FTZ R72, R133, R72 ;  /* 0x0000004885487220 */ /* 0x008fe20000410000 */
[----:B------:R2:W-:Y:S01]  /*11750*/  MUFU.EX2 R243, R8 ;  /* 0x0000000800f37308 */ /* 0x0005e20000000800 */
[----:B------:R-:W-:Y:S01]  /*11760*/  LOP3.LUT R7, R173, UR12, R226, 0x96, !PT ;  /* 0x0000000cad077c12 */ /* 0x000fe2000f8e96e2 */
[----:B------:R-:W-:Y:S01]  /*11770*/  IMAD.WIDE.U32 R188, R17, -0x326172a9, RZ ;  /* 0xcd9e8d5711bc7825 */ /* 0x000fe200078e00ff */
[----:B------:R-:W-:Y:S03]  /*11780*/  FMNMX.FTZ R0, R63, R0, !PT ;  /* 0x000000003f007209 */ /* 0x000fe60007810000 */
[----:B----4-:R-:W-:Y:S01]  /*11790*/  IMAD.WIDE.U32 R4, R16, -0x2daee0ad, RZ ;  /* 0xd2511f5310047825 */ /* 0x010fe200078e00ff */
[----:B------:R-:W-:Y:S01]  /*117a0*/  LOP3.LUT R16, R139, UR12, R228, 0x96, !PT ;  /* 0x0000000c8b107c12 */ /* 0x000fe2000f8e96e4 */
[----:B------:R-:W3:Y:S02]  /*117b0*/  SHFL.BFLY PT, R2, R0, 0x2, 0x1f ;  /* 0x0c401f0000027f89 */ /* 0x000ee400000e0000 */
[----:B------:R4:W-:Y:S01]  /*117c0*/  MUFU.EX2 R242, R9 ;  /* 0x0000000900f27308 */ /* 0x0009e20000000800 */
[----:B------:R-:W-:Y:S01]  /*117d0*/  LOP3.LUT R5, R5, UR10, R172, 0x96, !PT ;  /* 0x0000000a05057c12 */ /* 0x000fe2000f8e96ac */
[----:B------:R-:W-:Y:S01]  /*117e0*/  IMAD.WIDE.U32 R138, R16, -0x326172a9, RZ ;  /* 0xcd9e8d57108a7825 */ /* 0x000fe200078e00ff */
[----:B------:R-:W-:Y:S02]  /*117f0*/  F2FP.PACK_AB R172, R245, R238 ;  /* 0x000000eef5ac723e */ /* 0x000fe400000000ff */
[----:B-1----:R-:W-:Y:S01]  /*11800*/  F2FP.PACK_AB R173, R244, R237 ;  /* 0x000000edf4ad723e */ /* 0x002fe200000000ff */
[----:B------:R-:W-:Y:S01]  /*11810*/  IMAD.WIDE.U32 R18, R7, -0x326172a9, RZ ;  /* 0xcd9e8d5707127825 */ /* 0x000fe200078e00ff */
[----:B------:R-:W-:Y:S03]  /*11820*/  LOP3.LUT R16, R139, UR11, R190, 0x96, !PT ;  /* 0x0000000b8b107c12 */ /* 0x000fe6000f8e96be */
[----:B------:R-:W-:Y:S01]  /*11830*/  IMAD.WIDE.U32 R196, R5, -0x326172a9, RZ ;  /* 0xcd9e8d5705c47825 */ /* 0x000fe200078e00ff */
[----:B------:R-:W-:Y:S01]  /*11840*/  MUFU.EX2 R239, R12 ;  /* 0x0000000c00ef7308 */ /* 0x000fe20000000800 */
[----:B--2---:R-:W-:Y:S02]  /*11850*/  LOP3.LUT R8, R19, UR11, R194, 0x96, !PT ;  /* 0x0000000b13087c12 */ /* 0x004fe4000f8e96c2 */
[----:B------:R-:W-:Y:S01]  /*11860*/  IMAD.WIDE.U32 R16, R16, -0x2daee0ad, RZ ;  /* 0xd2511f5310107825 */ /* 0x000fe200078e00ff */
[----:B------:R-:W-:Y:S03]  /*11870*/  LOP3.LUT R5, R197, UR9, R18, 0x96, !PT ;  /* 0x00000009c5057c12 */ /* 0x000fe6000f8e9612 */
[----:B------:R-:W-:Y:S02]  /*11880*/  FMUL.FTZ R19, R132, R155 ;  /* 0x0000009b84137220 */ /* 0x000fe40000410000 */
[----:B------:R-:W-:Y:S01]  /*11890*/  IMAD.WIDE.U32 R198, R5, -0x2daee0ad, RZ ;  /* 0xd2511f5305c67825 */ /* 0x000fe200078e00ff */
[----:B---3--:R-:W-:Y:S01]  /*118a0*/  FMNMX.FTZ R0, R0, R2, !PT ;  /* 0x0000000200007209 */ /* 0x008fe20007810000 */
[----:B------:R-:W1:Y:S02]  /*118b0*/  MUFU.EX2 R236, R13 ;  /* 0x0000000d00ec7308 */ /* 0x000e640000000800 */
[----:B----4-:R-:W-:Y:S02]  /*118c0*/  IMAD.WIDE.U32 R8, R8, -0x2daee0ad, RZ ;  /* 0xd2511f5308087825 */ /* 0x010fe400078e00ff */
[----:B------:R-:W2:Y:S02]  /*118d0*/  SHFL.BFLY PT, R2, R0, 0x1, 0x1f ;  /* 0x0c201f0000027f89 */ /* 0x000ea400000e0000 */
[C---:B------:R-:W-:Y:S02]  /*118e0*/  FMUL.FTZ R73, R133.reuse, R73 ;  /* 0x0000004985497220 */ /* 0x040fe40000410000 */
[C---:B------:R-:W-:Y:S02]  /*118f0*/  FMUL.FTZ R76, R133.reuse, R76 ;  /* 0x0000004c854c7220 */ /* 0x040fe40000410000 */
[C---:B------:R-:W-:Y:S01]  /*11900*/  FMUL.FTZ R77, R133.reuse, R77 ;  /* 0x0000004d854d7220 */ /* 0x040fe20000410000 */
[----:B------:R3:W-:Y:S01]  /*11910*/  MUFU.EX2 R215, R32 ;  /* 0x0000002000d77308 */ /* 0x0007e20000000800 */
[C---:B------:R-:W-:Y:S02]  /*11920*/  FMUL.FTZ R88, R133.reuse, R88 ;  /* 0x0000005885587220 */ /* 0x040fe40000410000 */
[C---:B------:R-:W-:Y:S02]  /*11930*/  FMUL.FTZ R89, R133.reuse, R89 ;  /* 0x0000005985597220 */ /* 0x040fe40000410000 */
[C---:B------:R-:W-:Y:S02]  /*11940*/  FMUL.FTZ R92, R133.reuse, R92 ;  /* 0x0000005c855c7220 */ /* 0x040fe40000410000 */
[----:B------:R-:W-:Y:S02]  /*11950*/  FMUL.FTZ R93, R133, R93 ;  /* 0x0000005d855d7220 */ /* 0x000fe40000410000 */
[C---:B------:R-:W-:Y:S01]  /*11960*/  FMUL.FTZ R96, R3.reuse, R96 ;  /* 0x0000006003607220 */ /* 0x040fe20000410000 */
[----:B------:R4:W-:Y:S01]  /*11970*/  MUFU.EX2 R214, R33 ;  /* 0x0000002100d67308 */ /* 0x0009e20000000800 */
[----:B------:R-:W-:Y:S01]  /*11980*/  FMUL.FTZ R97, R3, R97 ;  /* 0x0000006103617220 */ /* 0x000fe20000410000 */
[----:B-1----:R-:W-:Y:S01]  /*11990*/  F2FP.PACK_AB R182, R236, R239 ;  /* 0x000000efecb6723e */ /* 0x002fe200000000ff */
[----:B------:R-:W-:Y:S02]  /*119a0*/  FMUL.FTZ R13, R133, R149 ;  /* 0x00000095850d7220 */ /* 0x000fe40000410000 */
[----:B------:R-:W-:Y:S01]  /*119b0*/  FMUL.FTZ R98, R132, R98 ;  /* 0x0000006284627220 */ /* 0x000fe20000410000 */
[----:B--2---:R-:W-:Y:S01]  /*119c0*/  FMNMX.FTZ R2, R0, R2, !PT ;  /* 0x0000000200027209 */ /* 0x004fe20007810000 */
[----:B------:R-:W-:Y:S01]  /*119d0*/  FMUL.FTZ R99, R132, R99 ;  /* 0x0000006384637220 */ /* 0x000fe20000410000 */
[----:B------:R-:W-:Y:S02]  /*119e0*/  LOP3.LUT R0, R189, UR9, R138, 0x96, !PT ;  /* 0x00000009bd007c12 */ /* 0x000fe4000f8e968a */
[----:B------:R-:W-:Y:S01]  /*119f0*/  MUFU.EX2 R213, R34 ;  /* 0x0000002200d57308 */ /* 0x000fe20000000800 */
[C---:B------:R-:W-:Y:S01]  /*11a00*/  FSETP.NEU.FTZ.AND P1, PT, R2.reuse, -INF , PT ;  /* 0xff8000000200780b */ /* 0x040fe20003f3d000 */
[----:B------:R-:W-:Y:S02]  /*11a10*/  FMUL.FTZ R187, R2, c[0x0][0x23c] ;  /* 0x00008f0002bb7a20 */ /* 0x000fe40000410000 */
[----:B------:R-:W-:Y:S01]  /*11a20*/  IMAD.WIDE.U32 R192, R0, -0x2daee0ad, RZ ;  /* 0xd2511f5300c07825 */ /* 0x000fe200078e00ff */
[----:B------:R-:W-:Y:S02]  /*11a30*/  LOP3.LUT R0, R9, UR8, R4, 0x96, !PT ;  /* 0x0000000809007c12 */ /* 0x000fe4000f8e9604 */
[----:B------:R-:W-:Y:S01]  /*11a40*/  FSEL R187, R187, RZ, P1 ;  /* 0x000000ffbbbb7208 */ /* 0x000fe20000800000 */
[----:B---3--:R-:W-:Y:S01]  /*11a50*/  FMUL.FTZ R32, R133, R156 ;  /* 0x0000009c85207220 */ /* 0x008fe20000410000 */
[----:B------:R-:W-:Y:S01]  /*11a60*/  LOP3.LUT R4, R199, UR6, R8, 0x96, !PT ;  /* 0x00000006c7047c12 */ /* 0x000fe2000f8e9608 */
[----:B------:R-:W-:Y:S01]  /*11a70*/  IMAD.WIDE.U32 R200, R0, -0x326172a9, RZ ;  /* 0xcd9e8d5700c87825 */ /* 0x000fe200078e00ff */
[----:B------:R-:W-:Y:S01]  /*11a80*/  LOP3.LUT R7, R193, UR6, R16, 0x96, !PT ;  /* 0x00000006c1077c12 */ /* 0x000fe2000f8e9610 */
[----:B------:R-:W-:Y:S01]  /*11a90*/  MUFU.EX2 R199, R50 ;  /* 0x0000003200c77308 */ /* 0x000fe20000000800 */
[----:B------:R-:W-:Y:S01]  /*11aa0*/  LOP3.LUT R16, R17, UR8, R6, 0x96, !PT ;  /* 0x0000000811107c12 */ /* 0x000fe2000f8e9606 */
[--C-:B------:R-:W-:Y:S02]  /*11ab0*/  FFMA.FTZ R10, R10, c[0x0][0x23c], -R187.reuse ;  /* 0x00008f000a0a7a23 */ /* 0x100fe400000108bb */
[--C-:B------:R-:W-:Y:S02]  /*11ac0*/  FFMA.FTZ R11, R11, c[0x0][0x23c], -R187.reuse ;  /* 0x00008f000b0b7a23 */ /* 0x100fe400000108bb */
[----:B------:R-:W-:Y:S04]  /*11ad0*/  IMAD.WIDE.U32 R138, R16, -0x326172a9, RZ ;  /* 0xcd9e8d57108a7825 */ /* 0x000fe800078e00ff */
[----:B------:R1:W-:Y:S01]  /*11ae0*/  MUFU.EX2 R241, R10 ;  /* 0x0000000a00f17308 */ /* 0x0003e20000000800 */
[----:B------:R-:W-:Y:S04]  /*11af0*/  IMAD.WIDE.U32 R4, R4, -0x326172a9, RZ ;  /* 0xcd9e8d5704047825 */ /* 0x000fe800078e00ff */
[----:B------:R-:W-:Y:S01]  /*11b00*/  IMAD.WIDE.U32 R6, R7, -0x326172a9, RZ ;  /* 0xcd9e8d5707067825 */ /* 0x000fe200078e00ff */
[----:B------:R-:W-:Y:S02]  /*11b10*/  LOP3.LUT R0, R5, UR17, R200, 0x96, !PT ;  /* 0x0000001105007c12 */ /* 0x000fe4000f8e96c8 */
[----:B------:R-:W-:Y:S01]  /*11b20*/  SHF.R.U32.HI R12, RZ, 0x18, R4 ;  /* 0x00000018ff0c7819 */ /* 0x000fe20000011604 */
[--C-:B------:R-:W-:Y:S01]  /*11b30*/  FFMA.FTZ R14, R14, c[0x0][0x23c], -R187.reuse ;  /* 0x00008f000e0e7a23 */ /* 0x100fe200000108bb */
[----:B------:R2:W3:Y:S01]  /*11b40*/  MUFU.EX2 R240, R11 ;  /* 0x0000000b00f07308 */ /* 0x0004e20000000800 */
[C---:B------:R-:W-:Y:S01]  /*11b50*/  LOP3.LUT R17, R6.reuse, 0xff, RZ, 0xc0, !PT ;  /* 0x000000ff06117812 */ /* 0x040fe200078ec0ff */
[--C-:B------:R-:W-:Y:S01]  /*11b60*/  FFMA.FTZ R15, R15, c[0x0][0x23c], -R187.reuse ;  /* 0x00008f000f0f7a23 */ /* 0x100fe200000108bb */
[--C-:B------:R-:W-:Y:S01]  /*11b70*/  SHF.R.U32.HI R16, RZ, 0x18, R6.reuse ;  /* 0x00000018ff107819 */ /* 0x100fe20000011606 */
[----:B----4-:R-:W-:Y:S01]  /*11b80*/  FMUL.FTZ R33, R133, R157 ;  /* 0x0000009d85217220 */ /* 0x010fe20000410000 */
[----:B------:R-:W-:Y:S01]  /*11b90*/  LOP3.LUT R9, R6, 0xffff, RZ, 0xc0, !PT ;  /* 0x0000ffff06097812 */ /* 0x000fe200078ec0ff */
[--C-:B------:R-:W-:Y:S01]  /*11ba0*/  FFMA.FTZ R46, R46, c[0x0][0x23c], -R187.reuse ;  /* 0x00008f002e2e7a23 */ /* 0x100fe200000108bb */
[----:B------:R-:W-:Y:S01]  /*11bb0*/  SHF.R.U32.HI R8, RZ, 0x10, R6 ;  /* 0x00000010ff087819 */ /* 0x000fe20000011606 */
[--C-:B------:R-:W-:Y:S01]  /*11bc0*/  FFMA.FTZ R58, R58, c[0x0][0x23c], -R187.reuse ;  /* 0x00008f003a3a7a23 */ /* 0x100fe200000108bb */
[----:B------:R-:W-:Y:S01]  /*11bd0*/  LOP3.LUT R6, R7, UR17, R138, 0x96, !PT ;  /* 0x0000001107067c12 */ /* 0x000fe2000f8e968a */
[----:B------:R-:W-:Y:S01]  /*11be0*/  MUFU.EX2 R231, R14 ;  /* 0x0000000e00e77308 */ /* 0x000fe20000000800 */
[----:B------:R-:W-:Y:S01]  /*11bf0*/  LOP3.LUT R7, R4, 0xffff, RZ, 0xc0, !PT ;  /* 0x0000ffff04077812 */ /* 0x000fe200078ec0ff */
[----:B------:R-:W-:Y:S01]  /*11c00*/  FFMA.FTZ R59, R59, c[0x0][0x23c], -R187 ;  /* 0x00008f003b3b7a23 */ /* 0x000fe200000108bb */
[----:B------:R-:W-:Y:S01]  /*11c10*/  LOP3.LUT R8, R8, 0xff, RZ, 0xc0, !PT ;  /* 0x000000ff08087812 */ /* 0x000fe200078ec0ff */
[C---:B------:R-:W-:Y:S01]  /*11c20*/  FMUL.FTZ R108, R3.reuse, R108 ;  /* 0x0000006c036c7220 */ /* 0x040fe20000410000 */
[----:B-1----:R-:W-:Y:S01]  /*11c30*/  SHF.R.U32.HI R10, RZ, 0x10, R4 ;  /* 0x00000010ff0a7819 */ /* 0x002fe20000011604 */
[----:B------:R-:W-:Y:S01]  /*11c40*/  FMUL.FTZ R109, R3, R109 ;  /* 0x0000006d036d7220 */ /* 0x000fe20000410000 */
[----:B------:R-:W-:Y:S01]  /*11c50*/  SHF.R.U32.HI R5, RZ, 0x8, R7 ;  /* 0x00000008ff057819 */ /* 0x000fe20000011607 */
[----:B------:R-:W-:Y:S01]  /*11c60*/  FMUL.FTZ R110, R132, R110 ;  /* 0x0000006e846e7220 */ /* 0x000fe20000410000 */
[----:B------:R-:W-:Y:S01]  /*11c70*/  PRMT R16, R8, 0x5410, R16 ;  /* 0x0000541008107816 */ /* 0x000fe20000000010 */
[----:B------:R-:W1:Y:S01]  /*11c80*/  MUFU.EX2 R230, R15 ;  /* 0x0000000f00e67308 */ /* 0x000e620000000800 */
[----:B------:R-:W-:Y:S01]  /*11c90*/  SHF.R.U32.HI R9, RZ, 0x8, R9 ;  /* 0x00000008ff097819 */ /* 0x000fe20000011609 */
[----:B------:R-:W-:Y:S01]  /*11ca0*/  FMUL.FTZ R111, R132, R111 ;  /* 0x0000006f846f7220 */ /* 0x000fe20000410000 */
[----:B------:R-:W-:Y:S01]  /*11cb0*/  SHF.R.U32.HI R7, RZ, 0x10, R6 ;  /* 0x00000010ff077819 */ /* 0x000fe20000011606 */
[C---:B------:R-:W-:Y:S01]  /*11cc0*/  FMUL.FTZ R124, R133.reuse, R124 ;  /* 0x0000007c857c7220 */ /* 0x040fe20000410000 */
[----:B--2---:R-:W-:Y:S01]  /*11cd0*/  LOP3.LUT R11, R4, 0xff, RZ, 0xc0, !PT ;  /* 0x000000ff040b7812 */ /* 0x004fe200078ec0ff */
[C---:B------:R-:W-:Y:S01]  /*11ce0*/  FMUL.FTZ R125, R133.reuse, R125 ;  /* 0x0000007d857d7220 */ /* 0x040fe20000410000 */
[----:B------:R-:W-:Y:S01]  /*11cf0*/  LOP3.LUT R4, R0, 0xffff, RZ, 0xc0, !PT ;  /* 0x0000ffff00047812 */ /* 0x000fe200078ec0ff */
[----:B------:R-:W-:Y:S01]  /*11d00*/  FMUL.FTZ R128, R133, R128 ;  /* 0x0000008085807220 */ /* 0x000fe20000410000 */
[----:B------:R-:W-:Y:S01]  /*11d10*/  PRMT R18, R11, 0x5410, R5 ;  /* 0x000054100b127816 */ /* 0x000fe20000000005 */
[----:B------:R-:W-:Y:S01]  /*11d20*/  MUFU.EX2 R212, R35 ;  /* 0x0000002300d47308 */ /* 0x000fe20000000800 */
[----:B------:R-:W-:Y:S01]  /*11d30*/  LOP3.LUT R5, R6, 0xffff, RZ, 0xc0, !PT ;  /* 0x0000ffff06057812 */ /* 0x000fe200078ec0ff */
[----:B------:R-:W-:Y:S01]  /*11d40*/  FMUL.FTZ R129, R133, R129 ;  /* 0x0000008185817220 */ /* 0x000fe20000410000 */
[----:B------:R-:W-:Y:S01]  /*11d50*/  LOP3.LUT R8, R0, 0xff, RZ, 0xc0, !PT ;  /* 0x000000ff00087812 */ /* 0x000fe200078ec0ff */
[----:B------:R-:W-:Y:S01]  /*11d60*/  FFMA.FTZ R49, R49, c[0x0][0x23c], -R184 ;  /* 0x00008f0031317a23 */ /* 0x000fe200000108b8 */
[----:B------:R-:W-:Y:S01]  /*11d70*/  SHF.R.U32.HI R4, RZ, 0x8, R4 ;  /* 0x00000008ff047819 */ /* 0x000fe20000011604 */
[--C-:B------:R-:W-:Y:S01]  /*11d80*/  FFMA.FTZ R36, R36, c[0x0][0x23c], -R184.reuse ;  /* 0x00008f0024247a23 */ /* 0x100fe200000108b8 */
[----:B------:R-:W-:Y:S01]  /*11d90*/  PRMT R17, R17, 0x5410, R9 ;  /* 0x0000541011117816 */ /* 0x000fe20000000009 */
[----:B------:R-:W-:Y:S01]  /*11da0*/  FFMA.FTZ R37, R37, c[0x0][0x23c], -R184 ;  /* 0x00008f0025257a23 */ /* 0x000fe200000108b8 */
[----:B------:R-:W-:Y:S01]  /*11db0*/  LOP3.LUT R11, R10, 0xff, RZ, 0xc0, !PT ;  /* 0x000000ff0a0b7812 */ /* 0x000fe200078ec0ff */
[----:B------:R-:W-:Y:S01]  /*11dc0*/  MUFU.EX2 R200, R49 ;  /* 0x0000003100c87308 */ /* 0x000fe20000000800 */
[----:B------:R-:W-:Y:S01]  /*11dd0*/  LOP3.LUT R10, R6, 0xff, RZ, 0xc0, !PT ;  /* 0x000000ff060a7812 */ /* 0x000fe200078ec0ff */
[--C-:B------:R-:W-:Y:S01]  /*11de0*/  HSET2.LE.AND R174, R17, R223.reuse, PT ;  /* 0x000000df11ae7233 */ /* 0x100fe20003803000 */
[----:B------:R-:W-:Y:S01]  /*11df0*/  PRMT R8, R8, 0x5410, R4 ;  /* 0x0000541008087816 */ /* 0x000fe20000000004 */
[----:B------:R-:W-:Y:S01]  /*11e00*/  FMUL.FTZ R17, R3, R153 ;  /* 0x0000009903117220 */ /* 0x000fe20000410000 */
[----:B------:R-:W-:Y:S01]  /*11e10*/  SHF.R.U32.HI R9, RZ, 0x18, R6 ;  /* 0x00000018ff097819 */ /* 0x000fe20000011606 */
[----:B------:R-:W-:Y:S01]  /*11e20*/  FFMA.FTZ R39, R39, c[0x0][0x23c], -R185 ;  /* 0x00008f0027277a23 */ /* 0x000fe200000108b9 */
[----:B------:R-:W-:Y:S01]  /*11e30*/  SHF.R.U32.HI R6, RZ, 0x8, R5 ;  /* 0x00000008ff067819 */ /* 0x000fe20000011605 */
[--C-:B------:R-:W-:Y:S01]  /*11e40*/  HSET2.LE.AND R180, R8, R223.reuse, PT ;  /* 0x000000df08b47233 */ /* 0x100fe20003803000 */
[----:B------:R-:W-:Y:S01]  /*11e50*/  LOP3.LUT R5, R7, 0xff, RZ, 0xc0, !PT ;  /* 0x000000ff07057812 */ /* 0x000fe200078ec0ff */
[--C-:B------:R-:W-:Y:S01]  /*11e60*/  HSET2.LE.AND R8, R18, R223.reuse, PT ;  /* 0x000000df12087233 */ /* 0x100fe20003803000 */
[--C-:B------:R-:W-:Y:S01]  /*11e70*/  SHF.R.U32.HI R7, RZ, 0x18, R0.reuse ;  /* 0x00000018ff077819 */ /* 0x100fe20000011600 */
[----:B------:R-:W-:Y:S01]  /*11e80*/  FMUL.FTZ R18, R132, R154 ;  /* 0x0000009a84127220 */ /* 0x000fe20000410000 */
[----:B------:R-:W-:Y:S01]  /*11e90*/  SHF.R.U32.HI R4, RZ, 0x10, R0 ;  /* 0x00000010ff047819 */ /* 0x000fe20000011600 */
[----:B------:R-:W-:Y:S01]  /*11ea0*/  FADD.FTZ R0, -R2, R137 ;  /* 0x0000008902007221 */ /* 0x000fe20000010100 */
[----:B------:R-:W-:Y:S01]  /*11eb0*/  PRMT R10, R10, 0x5410, R6 ;  /* 0x000054100a0a7816 */ /* 0x000fe20000000006 */
[----:B------:R-:W-:Y:S01]  /*11ec0*/  MUFU.EX2 R197, R36 ;  /* 0x0000002400c57308 */ /* 0x000fe20000000800 */
[----:B------:R-:W-:Y:S01]  /*11ed0*/  LOP3.LUT R6, R4, 0xff, RZ, 0xc0, !PT ;  /* 0x000000ff04067812 */ /* 0x000fe200078ec0ff */
[----:B------:R-:W-:Y:S01]  /*11ee0*/  FMUL.FTZ R0, R0, c[0x0][0x23c] ;  /* 0x00008f0000007a20 */ /* 0x000fe20000410000 */
[----:B------:R-:W-:Y:S01]  /*11ef0*/  PRMT R9, R5, 0x5410, R9 ;  /* 0x0000541005097816 */ /* 0x000fe20000000009 */
[--C-:B------:R-:W-:Y:S01]  /*11f00*/  HSET2.LE.AND R5, R16, R223.reuse, PT ;  /* 0x000000df10057233 */ /* 0x100fe20003803000 */
[----:B------:R-:W-:Y:S01]  /*11f10*/  PRMT R6, R6, 0x5410, R7 ;  /* 0x0000541006067816 */ /* 0x000fe20000000007 */
[----:B------:R-:W-:Y:S01]  /*11f20*/  FMUL.FTZ R16, R3, R152 ;  /* 0x0000009803107220 */ /* 0x000fe20000410000 */
[----:B------:R-:W-:Y:S01]  /*11f30*/  F2FP.PACK_AB R4, R249, R248 ;  /* 0x000000f8f904723e */ /* 0x000fe200000000ff */
[----:B------:R-:W-:Y:S01]  /*11f40*/  FFMA.FTZ R43, R43, c[0x0][0x23c], -R187 ;  /* 0x00008f002b2b7a23 */ /* 0x000fe200000108bb */
[----:B------:R-:W-:Y:S01]  /*11f50*/  LOP3.LUT R175, R5, R175, RZ, 0xc0, !PT ;  /* 0x000000af05af7212 */ /* 0x000fe200078ec0ff */
[----:B------:R-:W2:Y:S01]  /*11f60*/  MUFU.EX2 R0, R0 ;  /* 0x0000000000007308 */ /* 0x000ea20000000800 */
[----:B------:R-:W-:Y:S01]  /*11f70*/  LOP3.LUT R174, R174, R4, RZ, 0xc0, !PT ;  /* 0x00000004aeae7212 */ /* 0x000fe200078ec0ff */
[--C-:B------:R-:W-:Y:S01]  /*11f80*/  HSET2.LE.AND R4, R10, R223.reuse, PT ;  /* 0x000000df0a047233 */ /* 0x100fe20003803000 */
[----:B---3--:R-:W-:Y:S01]  /*11f90*/  F2FP.PACK_AB R7, R240, R241 ;  /* 0x000000f1f007723e */ /* 0x008fe200000000ff */
[--C-:B------:R-:W-:Y:S01]  /*11fa0*/  HSET2.LE.AND R5, R9, R223.reuse, PT ;  /* 0x000000df09057233 */ /* 0x100fe20003803000 */
[----:B------:R-:W-:Y:S01]  /*11fb0*/  PRMT R11, R11, 0x5410, R12 ;  /* 0x000054100b0b7816 */ /* 0x000fe2000000000c */
[--C-:B------:R-:W-:Y:S01]  /*11fc0*/  HSET2.LE.AND R181, R6, R223.reuse, PT ;  /* 0x000000df06b57233 */ /* 0x100fe20003803000 */
[----:B------:R-:W-:Y:S01]  /*11fd0*/  F2FP.PACK_AB R6, R242, R243 ;  /* 0x000000f3f206723e */ /* 0x000fe200000000ff */
[----:B------:R-:W-:Y:S01]  /*11fe0*/  FMUL.FTZ R12, R133, R148 ;  /* 0x00000094850c7220 */ /* 0x000fe20000410000 */
[----:B------:R-:W-:Y:S01]  /*11ff0*/  LOP3.LUT R172, R4, R172, RZ, 0xc0, !PT ;  /* 0x000000ac04ac7212 */ /* 0x000fe200078ec0ff */
[----:B------:R-:W-:Y:S01]  /*12000*/  FMUL.FTZ R4, R3, R140 ;  /* 0x0000008c03047220 */ /* 0x000fe20000410000 */
[----:B------:R-:W-:Y:S01]  /*12010*/  LOP3.LUT R173, R5, R173, RZ, 0xc0, !PT ;  /* 0x000000ad05ad7212 */ /* 0x000fe200078ec0ff */
[----:B------:R-:W-:Y:S01]  /*12020*/  FMUL.FTZ R5, R3, R141 ;  /* 0x0000008d03057220 */ /* 0x000fe20000410000 */
[----:B------:R-:W-:Y:S01]  /*12030*/  LOP3.LUT R180, R180, R6, RZ, 0xc0, !PT ;  /* 0x00000006b4b47212 */ /* 0x000fe200078ec0ff */
[C---:B------:R-:W-:Y:S01]  /*12040*/  FMUL.FTZ R6, R132.reuse, R142 ;  /* 0x0000008e84067220 */ /* 0x040fe20000410000 */
[----:B------:R-:W-:Y:S01]  /*12050*/  LOP3.LUT R181, R181, R7, RZ, 0xc0, !PT ;  /* 0x00000007b5b57212 */ /* 0x000fe200078ec0ff */
[----:B------:R-:W-:Y:S01]  /*12060*/  FMUL.FTZ R7, R132, R143 ;  /* 0x0000008f84077220 */ /* 0x000fe20000410000 */
[--C-:B------:R-:W-:Y:S01]  /*12070*/  HSET2.LE.AND R9, R11, R223.reuse, PT ;  /* 0x000000df0b097233 */ /* 0x100fe20003803000 */
[----:B------:R-:W3:Y:S01]  /*12080*/  LDSM.16.MT88.4 R140, [R218+0x9000] ;  /* 0x00900000da8c783b */ /* 0x000ee20000004200 */
[----:B-1----:R-:W-:Y:S01]  /*12090*/  F2FP.PACK_AB R183, R230, R231 ;  /* 0x000000e7e6b7723e */ /* 0x002fe200000000ff */
[----:B------:R-:W-:Y:S01]  /*120a0*/  MUFU.EX2 R193, R39 ;  /* 0x0000002700c17308 */ /* 0x000fe20000000800 */
[----:B------:R-:W-:Y:S01]  /*120b0*/  LOP3.LUT R182, R8, R182, RZ, 0xc0, !PT ;  /* 0x000000b608b67212 */ /* 0x000fe200078ec0ff */
[----:B------:R-:W-:Y:S01]  /*120c0*/  FMUL.FTZ R8, R133, R144 ;  /* 0x0000009085087220 */ /* 0x000fe20000410000 */
[-C--:B------:R-:W-:Y:S01]  /*120d0*/  HMMA.16816.F32 R4, R172, R176.reuse, R4 ;  /* 0x000000b0ac04723c */ /* 0x080fe20000001804 */
[C---:B--2---:R-:W-:Y:S01]  /*120e0*/  FMUL.FTZ R10, R0.reuse, R146 ;  /* 0x00000092000a7220 */ /* 0x044fe20000410000 */
[----:B------:R-:W-:Y:S01]  /*120f0*/  LOP3.LUT R183, R9, R183, RZ, 0xc0, !PT ;  /* 0x000000b709b77212 */ /* 0x000fe200078ec0ff */
[----:B------:R-:W-:Y:S01]  /*12100*/  FMUL.FTZ R9, R133, R145 ;  /* 0x0000009185097220 */ /* 0x000fe20000410000 */
[----:B------:R-:W-:Y:S01]  /*12110*/  LOP3.LUT R137, R139, UR7, R188, 0x96, !PT ;  /* 0x000000078b897c12 */ /* 0x000fe2000f8e96bc */
[C---:B------:R-:W-:Y:S01]  /*12120*/  FMUL.FTZ R11, R0.reuse, R147 ;  /* 0x00000093000b7220 */ /* 0x040fe20000410000 */
[----:B------:R-:W-:Y:S01]  /*12130*/  LOP3.LUT R138, R201, UR7, R196, 0x96, !PT ;  /* 0x00000007c98a7c12 */ /* 0x000fe2000f8e96c4 */
[----:B------:R-:W1:Y:S01]  /*12140*/  LDSM.16.MT88.4 R144, [R216+0xa000] ;  /* 0x00a00000d890783b */ /* 0x000e620000004200 */
[C---:B------:R-:W-:Y:S01]  /*12150*/  FMUL.FTZ R34, R0.reuse, R158 ;  /* 0x0000009e00227220 */ /* 0x040fe20000410000 */
[----:B------:R-:W-:Y:S03]  /*12160*/  MUFU.EX2 R196, R37 ;  /* 0x0000002500c47308 */ /* 0x000fe60000000800 */
[C---:B------:R-:W-:Y:S01]  /*12170*/  HMMA.16816.F32 R8, R180.reuse, R176, R8 ;  /* 0x000000b0b408723c */ /* 0x040fe20000001808 */
[C---:B------:R-:W-:Y:S02]  /*12180*/  FMUL.FTZ R14, R0.reuse, R150 ;  /* 0x00000096000e7220 */ /* 0x040fe40000410000 */
[C---:B------:R-:W-:Y:S02]  /*12190*/  FMUL.FTZ R15, R0.reuse, R151 ;  /* 0x00000097000f7220 */ /* 0x040fe40000410000 */
[C---:B------:R-:W-:Y:S02]  /*121a0*/  FMUL.FTZ R35, R0.reuse, R159 ;  /* 0x0000009f00237220 */ /* 0x040fe40000410000 */
[----:B------:R-:W-:Y:S01]  /*121b0*/  LDSM.16.MT88.4 R156, [R218+0x9400] ;  /* 0x00940000da9c783b */ /* 0x000fe20000004200 */
[C---:B------:R-:W-:Y:S01]  /*121c0*/  FMUL.FTZ R74, R0.reuse, R74 ;  /* 0x0000004a004a7220 */ /* 0x040fe20000410000 */
[----:B------:R-:W-:Y:S01]  /*121d0*/  MUFU.EX2 R189, R43 ;  /* 0x0000002b00bd7308 */ /* 0x000fe20000000800 */
[-C--:B------:R-:W-:Y:S02]  /*121e0*/  HMMA.16816.F32 R12, R180, R178.reuse, R12 ;  /* 0x000000b2b40c723c */ /* 0x080fe4000000180c */
[C---:B------:R-:W-:Y:S02]  /*121f0*/  FMUL.FTZ R75, R0.reuse, R75 ;  /* 0x0000004b004b7220 */ /* 0x040fe40000410000 */
[C---:B------:R-:W-:Y:S02]  /*12200*/  FMUL.FTZ R78, R0.reuse, R78 ;  /* 0x0000004e004e7220 */ /* 0x040fe40000410000 */
[C---:B------:R-:W-:Y:S02]  /*12210*/  FMUL.FTZ R79, R0.reuse, R79 ;  /* 0x0000004f004f7220 */ /* 0x040fe40000410000 */
[C---:B------:R-:W-:Y:S01]  /*12220*/  HMMA.16816.F32 R16, R172.reuse, R178, R16 ;  /* 0x000000b2ac10723c */ /* 0x040fe20000001810 */
[C---:B------:R-:W-:Y:S03]  /*12230*/  FMUL.FTZ R90, R0.reuse, R90 ;  /* 0x0000005a005a7220 */ /* 0x040fe60000410000 */
[C---:B------:R-:W-:Y:S02]  /*12240*/  FMUL.FTZ R91, R0.reuse, R91 ;  /* 0x0000005b005b7220 */ /* 0x040fe40000410000 */
[C---:B------:R-:W-:Y:S02]  /*12250*/  FMUL.FTZ R94, R0.reuse, R94 ;  /* 0x0000005e005e7220 */ /* 0x040fe40000410000 */
[-C--:B---3--:R-:W-:Y:S01]  /*12260*/  HMMA.16816.F32 R68, R172, R140.reuse, R68 ;  /* 0x0000008cac44723c */ /* 0x088fe20000001844 */
[----:B------:R-:W-:Y:S03]  /*12270*/  FMUL.FTZ R95, R0, R95 ;  /* 0x0000005f005f7220 */ /* 0x000fe60000410000 */
[----:B------:R-:W-:Y:S04]  /*12280*/  IMAD.WIDE.U32 R138, R138, -0x2daee0ad, RZ ;  /* 0xd2511f538a8a7825 */ /* 0x000fe800078e00ff */
[C---:B------:R-:W-:Y:S01]  /*12290*/  HMMA.16816.F32 R72, R180.reuse, R140, R72 ;  /* 0x0000008cb448723c */ /* 0x040fe20000001848 */
[----:B------:R-:W-:Y:S03]  /*122a0*/  LOP3.LUT R151, R138, 0xff, RZ, 0xc0, !PT ;  /* 0x000000ff8a977812 */ /* 0x000fe600078ec0ff */
[C---:B------:R-:W-:Y:S02]  /*122b0*/  FMUL.FTZ R126, R0.reuse, R126 ;  /* 0x0000007e007e7220 */ /* 0x040fe40000410000 */
[C---:B------:R-:W-:Y:S02]  /*122c0*/  FMUL.FTZ R127, R0.reuse, R127 ;  /* 0x0000007f007f7220 */ /* 0x040fe40000410000 */
[-C--:B------:R-:W-:Y:S01]  /*122d0*/  HMMA.16816.F32 R76, R180, R142.reuse, R76 ;  /* 0x0000008eb44c723c */ /* 0x080fe2000000184c */
[C---:B------:R-:W-:Y:S03]  /*122e0*/  FMUL.FTZ R130, R0.reuse, R130 ;  /* 0x0000008200827220 */ /* 0x040fe60000410000 */
[----:B------:R-:W-:Y:S02]  /*122f0*/  FMUL.FTZ R131, R0, R131 ;  /* 0x0000008300837220 */ /* 0x000fe40000410000 */
[--C-:B------:R-:W-:Y:S02]  /*12300*/  FFMA.FTZ R44, R44, c[0x0][0x23c], -R186.reuse ;  /* 0x00008f002c2c7a23 */ /* 0x100fe400000108ba */
[C---:B------:R-:W-:Y:S01]  /*12310*/  HMMA.16816.F32 R80, R172.reuse, R142, R80 ;  /* 0x0000008eac50723c */ /* 0x040fe20000001850 */
[----:B------:R-:W2:Y:S01]  /*12320*/  LDSM.16.MT88.4 R140, [R218+0xa000] ;  /* 0x00a00000da8c783b */ /* 0x000ea20000004200 */
[----:B------:R-:W-:Y:S02]  /*12330*/  MUFU.EX2 R188, R44 ;  /* 0x0000002c00bc7308 */ /* 0x000fe40000000800 */
[--C-:B------:R-:W-:Y:S02]  /*12340*/  FFMA.FTZ R57, R57, c[0x0][0x23c], -R186.reuse ;  /* 0x00008f0039397a23 */ /* 0x100fe400000108ba */
[----:B------:R-:W-:Y:S02]  /*12350*/  FFMA.FTZ R60, R60, c[0x0][0x23c], -R186 ;  /* 0x00008f003c3c7a23 */ /* 0x000fe400000108ba */
[-C--:B-1----:R-:W-:Y:S01]  /*12360*/  HMMA.16816.F32 R84, R172, R144.reuse, R84 ;  /* 0x00000090ac54723c */ /* 0x082fe20000001854 */
[C---:B------:R-:W-:Y:S03]  /*12370*/  FMUL.FTZ R100, R3.reuse, R100 ;  /* 0x0000006403647220 */ /* 0x040fe60000410000 */
[----:B------:R-:W-:Y:S02]  /*12380*/  FMUL.FTZ R101, R3, R101 ;  /* 0x0000006503657220 */ /* 0x000fe40000410000 */
[C---:B------:R-:W-:Y:S02]  /*12390*/  FMUL.FTZ R102, R132.reuse, R102 ;  /* 0x0000006684667220 */ /* 0x040fe40000410000 */
[C---:B------:R-:W-:Y:S01]  /*123a0*/  HMMA.16816.F32 R88, R180.reuse, R144, R88 ;  /* 0x00000090b458723c */ /* 0x040fe20000001858 */
[----:B------:R-:W-:Y:S03]  /*123b0*/  FMUL.FTZ R103, R132, R103 ;  /* 0x0000006784677220 */ /* 0x000fe60000410000 */
[C---:B------:R-:W-:Y:S02]  /*123c0*/  FMUL.FTZ R104, R133.reuse, R104 ;  /* 0x0000006885687220 */ /* 0x040fe40000410000 */
[----:B------:R-:W-:Y:S02]  /*123d0*/  FMUL.FTZ R105, R133, R105 ;  /* 0x0000006985697220 */ /* 0x000fe40000410000 */
[-C--:B------:R-:W-:Y:S01]  /*123e0*/  HMMA.16816.F32 R92, R180, R146.reuse, R92 ;  /* 0x00000092b45c723c */ /* 0x080fe2000000185c */
[C---:B------:R-:W-:Y:S03]  /*123f0*/  FMUL.FTZ R106, R0.reuse, R106 ;  /* 0x0000006a006a7220 */ /* 0x040fe60000410000 */
[----:B------:R-:W-:Y:S02]  /*12400*/  FMUL.FTZ R107, R0, R107 ;  /* 0x0000006b006b7220 */ /* 0x000fe40000410000 */
[C---:B------:R-:W-:Y:S02]  /*12410*/  FMUL.FTZ R112, R3.reuse, R112 ;  /* 0x0000007003707220 */ /* 0x040fe40000410000 */
[C---:B------:R-:W-:Y:S01]  /*12420*/  HMMA.16816.F32 R96, R172.reuse, R146, R96 ;  /* 0x00000092ac60723c */ /* 0x040fe20000001860 */
[----:B------:R-:W1:Y:S03]  /*12430*/  LDSM.16.MT88.4 R144, [R216+0xb000] ;  /* 0x00b00000d890783b */ /* 0x000e660000004200 */
[----:B------:R-:W-:Y:S02]  /*12440*/  FMUL.FTZ R113, R3, R113 ;  /* 0x0000007103717220 */ /* 0x000fe40000410000 */
[C---:B------:R-:W-:Y:S02]  /*12450*/  FMUL.FTZ R114, R132.reuse, R114 ;  /* 0x0000007284727220 */ /* 0x040fe40000410000 */
[----:B------:R-:W-:Y:S01]  /*12460*/  FMUL.FTZ R115, R132, R115 ;  /* 0x0000007384737220 */ /* 0x000fe20000410000 */
[-C--:B--2---:R-:W-:Y:S03]  /*12470*/  HMMA.16816.F32 R100, R172, R140.reuse, R100 ;  /* 0x0000008cac64723c */ /* 0x084fe60000001864 */
[--C-:B------:R-:W-:Y:S02]  /*12480*/  FFMA.FTZ R20, R20, c[0x0][0x23c], -R184.reuse ;  /* 0x00008f0014147a23 */ /* 0x100fe400000108b8 */
[----:B------:R-:W-:Y:S02]  /*12490*/  FFMA.FTZ R21, R21, c[0x0][0x23c], -R184 ;  /* 0x00008f0015157a23 */ /* 0x000fe400000108b8 */
[--C-:B------:R-:W-:Y:S01]  /*124a0*/  FFMA.FTZ R22, R22, c[0x0][0x23c], -R185.reuse ;  /* 0x00008f0016167a23 */ /* 0x100fe200000108b9 */
[C---:B------:R-:W-:Y:S01]  /*124b0*/  HMMA.16816.F32 R104, R180.reuse, R140, R104 ;  /* 0x0000008cb468723c */ /* 0x040fe20000001868 */
[----:B------:R2:W-:Y:S03]  /*124c0*/  MUFU.EX2 R211, R20 ;  /* 0x0000001400d37308 */ /* 0x0005e60000000800 */
[--C-:B------:R-:W-:Y:S02]  /*124d0*/  FFMA.FTZ R28, R28, c[0x0][0x23c], -R186.reuse ;  /* 0x00008f001c1c7a23 */ /* 0x100fe400000108ba */
[----:B------:R-:W-:Y:S02]  /*124e0*/  FFMA.FTZ R29, R29, c[0x0][0x23c], -R186 ;  /* 0x00008f001d1d7a23 */ /* 0x000fe400000108ba */
[-C--:B------:R-:W-:Y:S01]  /*124f0*/  HMMA.16816.F32 R32, R180, R142.reuse, R32 ;  /* 0x0000008eb420723c */ /* 0x080fe20000001820 */
[----:B------:R-:W-:Y:S02]  /*12500*/  IMAD.WIDE.U32 R140, R137, -0x2daee0ad, RZ ;  /* 0xd2511f53898c7825 */ /* 0x000fe400078e00ff */
[----:B------:R3:W4:Y:S02]  /*12510*/  MUFU.EX2 R210, R21 ;  /* 0x0000001500d27308 */ /* 0x0007240000000800 */
[----:B------:R-:W-:Y:S01]  /*12520*/  FFMA.FTZ R137, R23, c[0x0][0x23c], -R185 ;  /* 0x00008f0017897a23 */ /* 0x000fe200000108b9 */
[----:B------:R-:W-:Y:S01]  /*12530*/  LOP3.LUT R148, R141, UR16, R192, 0x96, !PT ;  /* 0x000000108d947c12 */ /* 0x000fe2000f8e96c0 */
[----:B------:R-:W-:Y:S01]  /*12540*/  FMUL.FTZ R23, R0, R163 ;  /* 0x000000a300177220 */ /* 0x000fe20000410000 */
[C---:B------:R-:W-:Y:S01]  /*12550*/  HMMA.16816.F32 R108, R172.reuse, R142, R108 ;  /* 0x0000008eac6c723c */ /* 0x040fe2000000186c */
[C---:B------:R-:W-:Y:S03]  /*12560*/  LOP3.LUT R149, R140.reuse, 0xffff, RZ, 0xc0, !PT ;  /* 0x0000ffff8c957812 */ /* 0x040fe600078ec0ff */
[----:B------:R-:W-:Y:S01]  /*12570*/  LOP3.LUT R150, R140, 0xff, RZ, 0xc0, !PT ;  /* 0x000000ff8c967812 */ /* 0x000fe200078ec0ff */
[----:B------:R5:W-:Y:S01]  /*12580*/  MUFU.EX2 R209, R22 ;  /* 0x0000001600d17308 */ /* 0x000be20000000800 */
[--C-:B------:R-:W-:Y:S01]  /*12590*/  SHF.R.U32.HI R152, RZ, 0x10, R140.reuse ;  /* 0x00000010ff987819 */ /* 0x100fe2000001168c */
[--C-:B------:R-:W-:Y:S01]  /*125a0*/  FFMA.FTZ R30, R30, c[0x0][0x23c], -R187.reuse ;  /* 0x00008f001e1e7a23 */ /* 0x100fe200000108bb */
[-C--:B-1----:R-:W-:Y:S01]  /*125b0*/  HMMA.16816.F32 R112, R172, R144.reuse, R112 ;  /* 0x00000090ac70723c */ /* 0x082fe20000001870 */
[----:B--2---:R-:W-:Y:S03]  /*125c0*/  FMUL.FTZ R20, R133, R160 ;  /* 0x000000a085147220 */ /* 0x004fe60000410000 */
[----:B------:R-:W-:Y:S01]  /*125d0*/  SHF.R.U32.HI R154, RZ, 0x18, R140 ;  /* 0x00000018ff9a7819 */ /* 0x000fe2000001168c */
[----:B------:R-:W-:Y:S01]  /*125e0*/  FFMA.FTZ R31, R31, c[0x0][0x23c], -R187 ;  /* 0x00008f001f1f7a23 */ /* 0x000fe200000108bb */
[----:B------:R-:W1:Y:S01]  /*125f0*/  LDSM.16.MT88.4 R140, [R218+0xb000] ;  /* 0x00b00000da8c783b */ /* 0x000e620000004200 */
[----:B------:R2:W-:Y:S01]  /*12600*/  MUFU.EX2 R206, R28 ;  /* 0x0000001c00ce7308 */ /* 0x0005e20000000800 */
[C---:B------:R-:W-:Y:S04]  /*12610*/  FMUL.FTZ R116, R133.reuse, R116 ;  /* 0x0000007485747220 */ /* 0x040fe80000410000 */
[C---:B---3--:R-:W-:Y:S02]  /*12620*/  FMUL.FTZ R21, R133.reuse, R161 ;  /* 0x000000a185157220 */ /* 0x048fe40000410000 */
[----:B------:R-:W-:Y:S02]  /*12630*/  FMUL.FTZ R117, R133, R117 ;  /* 0x0000007585757220 */ /* 0x000fe40000410000 */
[C---:B------:R-:W-:Y:S01]  /*12640*/  FMUL.FTZ R118, R0.reuse, R118 ;  /* 0x0000007600767220 */ /* 0x040fe20000410000 */
[----:B------:R3:W1:Y:S01]  /*12650*/  MUFU.EX2 R208, R137 ;  /* 0x0000008900d07308 */ /* 0x0006620000000800 */
[C---:B------:R-:W-:Y:S02]  /*12660*/  FMUL.FTZ R119, R0.reuse, R119 ;  /* 0x0000007700777220 */ /* 0x040fe40000410000 */
[C---:B------:R-:W-:Y:S02]  /*12670*/  FMUL.FTZ R120, R3.reuse, R120 ;  /* 0x0000007803787220 */ /* 0x040fe40000410000 */
[----:B-----5:R-:W-:Y:S02]  /*12680*/  FMUL.FTZ R22, R0, R162 ;  /* 0x000000a200167220 */ /* 0x020fe40000410000 */
[----:B------:R-:W-:Y:S02]  /*12690*/  FMUL.FTZ R121, R3, R121 ;  /* 0x0000007903797220 */ /* 0x000fe40000410000 */
[C---:B------:R-:W-:Y:S01]  /*126a0*/  FMUL.FTZ R122, R132.reuse, R122 ;  /* 0x0000007a847a7220 */ /* 0x040fe20000410000 */
[----:B------:R5:W-:Y:S01]  /*126b0*/  MUFU.EX2 R207, R29 ;  /* 0x0000001d00cf7308 */ /* 0x000be20000000800 */
[----:B------:R-:W-:Y:S01]  /*126c0*/  FMUL.FTZ R123, R132, R123 ;  /* 0x0000007b847b7220 */ /* 0x000fe20000410000 */
[C---:B------:R-:W-:Y:S01]  /*126d0*/  HMMA.16816.F32 R20, R180.reuse, R144, R20 ;  /* 0x00000090b414723c */ /* 0x040fe20000001814 */
[--C-:B------:R-:W-:Y:S01]  /*126e0*/  FFMA.FTZ R24, R24, c[0x0][0x23c], -R186.reuse ;  /* 0x00008f0018187a23 */ /* 0x100fe200000108ba */
[----:B--2---:R-:W-:Y:S01]  /*126f0*/  SHF.R.U32.HI R28, RZ, 0x8, R149 ;  /* 0x00000008ff1c7819 */ /* 0x004fe20000011695 */
[----:B------:R-:W-:Y:S01]  /*12700*/  FFMA.FTZ R25, R25, c[0x0][0x23c], -R186 ;  /* 0x00008f0019197a23 */ /* 0x000fe200000108ba */
[----:B------:R-:W-:Y:S01]  /*12710*/  SHF.R.U32.HI R149, RZ, 0x18, R138 ;  /* 0x00000018ff957819 */ /* 0x000fe2000001168a */
[--C-:B------:R-:W-:Y:S01]  /*12720*/  FFMA.FTZ R26, R26, c[0x0][0x23c], -R187.reuse ;  /* 0x00008f001a1a7a23 */ /* 0x100fe200000108bb */
[----:B------:R-:W-:Y:S01]  /*12730*/  PRMT R153, R150, 0x5410, R28 ;  /* 0x0000541096997816 */ /* 0x000fe2000000001c */
[----:B------:R-:W-:Y:S01]  /*12740*/  FFMA.FTZ R27, R27, c[0x0][0x23c], -R187 ;  /* 0x00008f001b1b7a23 */ /* 0x000fe200000108bb */
[-C--:B------:R-:W-:Y:S01]  /*12750*/  HMMA.16816.F32 R116, R180, R146.reuse, R116 ;  /* 0x00000092b474723c */ /* 0x080fe20000001874 */
[----:B------:R2:W-:Y:S03]  /*12760*/  MUFU.EX2 R205, R30 ;  /* 0x0000001e00cd7308 */ /* 0x0005e60000000800 */
[----:B---3--:R-:W-:Y:S01]  /*12770*/  LOP3.LUT R137, R139, UR16, R198, 0x96, !PT ;  /* 0x000000108b897c12 */ /* 0x008fe2000f8e96c6 */
[----:B------:R-:W-:Y:S01]  /*12780*/  FFMA.FTZ R38, R38, c[0x0][0x23c], -R185 ;  /* 0x00008f0026267a23 */ /* 0x000fe200000108b9 */
[----:B------:R-:W-:Y:S01]  /*12790*/  LOP3.LUT R28, R148, 0xffff, RZ, 0xc0, !PT ;  /* 0x0000ffff941c7812 */ /* 0x000fe200078ec0ff */
[--C-:B------:R-:W-:Y:S01]  /*127a0*/  FFMA.FTZ R40, R40, c[0x0][0x23c], -R186.reuse ;  /* 0x00008f0028287a23 */ /* 0x100fe200000108ba */
[C---:B------:R-:W-:Y:S01]  /*127b0*/  HMMA.16816.F32 R120, R172.reuse, R146, R120 ;  /* 0x00000092ac78723c */ /* 0x040fe20000001878 */
[----:B------:R-:W-:Y:S02]  /*127c0*/  LOP3.LUT R139, R138, 0xffff, RZ, 0xc0, !PT ;  /* 0x0000ffff8a8b7812 */ /* 0x000fe400078ec0ff */
[----:B------:R3:W1:Y:S01]  /*127d0*/  MUFU.EX2 R204, R31 ;  /* 0x0000001f00cc7308 */ /* 0x0006620000000800 */
[----:B------:R-:W-:Y:S01]  /*127e0*/  LOP3.LUT R144, R148, 0xff, RZ, 0xc0, !PT ;  /* 0x000000ff94907812 */ /* 0x000fe200078ec0ff */
[----:B------:R-:W-:Y:S01]  /*127f0*/  FFMA.FTZ R41, R41, c[0x0][0x23c], -R186 ;  /* 0x00008f0029297a23 */ /* 0x000fe200000108ba */
[----:B-----5:R-:W-:Y:S01]  /*12800*/  SHF.R.U32.HI R29, RZ, 0x10, R138 ;  /* 0x00000010ff1d7819 */ /* 0x020fe2000001168a */
[----:B------:R-:W-:Y:S01]  /*12810*/  FFMA.FTZ R42, R42, c[0x0][0x23c], -R187 ;  /* 0x00008f002a2a7a23 */ /* 0x000fe200000108bb */
[----:B------:R-:W-:Y:S01]  /*12820*/  SHF.R.U32.HI R138, RZ, 0x10, R148 ;  /* 0x00000010ff8a7819 */ /* 0x000fe20000011694 */
[----:B------:R-:W-:Y:S03]  /*12830*/  FFMA.FTZ R65, R65, c[0x0][0x23c], -R184 ;  /* 0x00008f0041417a23 */ /* 0x000fe600000108b8 */
[----:B------:R-:W-:Y:S01]  /*12840*/  SHF.R.U32.HI R148, RZ, 0x18, R148 ;  /* 0x00000018ff947819 */ /* 0x000fe20000011694 */
[----:B------:R5:W-:Y:S01]  /*12850*/  MUFU.EX2 R203, R24 ;  /* 0x0000001800cb7308 */ /* 0x000be20000000800 */
[----:B------:R-:W-:Y:S01]  /*12860*/  LOP3.LUT R147, R152, 0xff, RZ, 0xc0, !PT ;  /* 0x000000ff98937812 */ /* 0x000fe200078ec0ff */
[--C-:B------:R-:W-:Y:S01]  /*12870*/  FFMA.FTZ R56, R56, c[0x0][0x23c], -R186.reuse ;  /* 0x00008f0038387a23 */ /* 0x100fe200000108ba */
[----:B------:R-:W-:Y:S01]  /*12880*/  SHF.R.U32.HI R146, RZ, 0x8, R139 ;  /* 0x00000008ff927819 */ /* 0x000fe2000001168b */
[----:B--2---:R-:W-:Y:S01]  /*12890*/  FMUL.FTZ R30, R132, R166 ;  /* 0x000000a6841e7220 */ /* 0x004fe20000410000 */
[----:B------:R-:W-:Y:S01]  /*128a0*/  LOP3.LUT R145, R29, 0xff, RZ, 0xc0, !PT ;  /* 0x000000ff1d917812 */ /* 0x000fe200078ec0ff */
[----:B------:R-:W-:Y:S01]  /*128b0*/  FMUL.FTZ R29, R3, R165 ;  /* 0x000000a5031d7220 */ /* 0x000fe20000410000 */
[----:B------:R-:W-:Y:S01]  /*128c0*/  LOP3.LUT R138, R138, 0xff, RZ, 0xc0, !PT ;  /* 0x000000ff8a8a7812 */ /* 0x000fe200078ec0ff */
[----:B------:R-:W-:Y:S01]  /*128d0*/  FFMA.FTZ R186, R61, c[0x0][0x23c], -R186 ;  /* 0x00008f003dba7a23 */ /* 0x000fe200000108ba */
[----:B------:R-:W-:Y:S01]  /*128e0*/  SHF.R.U32.HI R139, RZ, 0x8, R28 ;  /* 0x00000008ff8b7819 */ /* 0x000fe2000001161c */
[----:B------:R2:W2:Y:S01]  /*128f0*/  MUFU.EX2 R202, R25 ;  /* 0x0000001900ca7308 */ /* 0x0004a20000000800 */
[----:B------:R-:W-:Y:S01]  /*12900*/  PRMT R155, R145, 0x5410, R149 ;  /* 0x00005410919b7816 */ /* 0x000fe20000000095 */
[----:B------:R-:W-:Y:S01]  /*12910*/  FMUL.FTZ R28, R3, R164 ;  /* 0x000000a4031c7220 */ /* 0x000fe20000410000 */
[----:B------:R-:W-:Y:S01]  /*12920*/  PRMT R154, R147, 0x5410, R154 ;  /* 0x00005410939a7816 */ /* 0x000fe2000000009a */
[----:B---3--:R-:W-:Y:S01]  /*12930*/  FMUL.FTZ R31, R132, R167 ;  /* 0x000000a7841f7220 */ /* 0x008fe20000410000 */
[----:B------:R-:W-:Y:S01]  /*12940*/  PRMT R147, R151, 0x5410, R146 ;  /* 0x0000541097937816 */ /* 0x000fe20000000092 */
[--C-:B------:R-:W-:Y:S01]  /*12950*/  HSET2.LE.AND R155, R155, R223.reuse, PT ;  /* 0x000000df9b9b7233 */ /* 0x100fe20003803000 */
[----:B------:R-:W-:Y:S01]  /*12960*/  PRMT R145, R144, 0x5410, R139 ;  /* 0x0000541090917816 */ /* 0x000fe2000000008b */
[--C-:B------:R-:W-:Y:S01]  /*12970*/  HSET2.LE.AND R146, R153, R223.reuse, PT ;  /* 0x000000df99927233 */ /* 0x100fe20003803000 */
[----:B------:R-:W-:Y:S01]  /*12980*/  PRMT R144, R138, 0x5410, R148 ;  /* 0x000054108a907816 */ /* 0x000fe20000000094 */
[----:B------:R3:W-:Y:S01]  /*12990*/  MUFU.EX2 R167, R26 ;  /* 0x0000001a00a77308 */ /* 0x0007e20000000800 */
[-C--:B-1----:R-:W-:Y:S01]  /*129a0*/  HMMA.16816.F32 R28, R172, R140.reuse, R28 ;  /* 0x0000008cac1c723c */ /* 0x082fe2000000181c */
[----:B------:R-:W1:Y:S01]  /*129b0*/  LDSM.16.MT88.4 R148, [R216+0x9400] ;  /* 0x00940000d894783b */ /* 0x000e620000004200 */
[--C-:B------:R-:W-:Y:S01]  /*129c0*/  FFMA.FTZ R64, R64, c[0x0][0x23c], -R184.reuse ;  /* 0x00008f0040407a23 */ /* 0x100fe200000108b8 */
[C---:B-----5:R-:W-:Y:S01]  /*129d0*/  LOP3.LUT R24, R137.reuse, 0xffff, RZ, 0xc0, !PT ;  /* 0x0000ffff89187812 */ /* 0x060fe200078ec0ff */
[--C-:B------:R-:W-:Y:S01]  /*129e0*/  FFMA.FTZ R48, R48, c[0x0][0x23c], -R184.reuse ;  /* 0x00008f0030307a23 */ /* 0x100fe200000108b8 */
[----:B------:R-:W-:Y:S01]  /*129f0*/  LOP3.LUT R139, R137, 0xff, RZ, 0xc0, !PT ;  /* 0x000000ff898b7812 */ /* 0x000fe200078ec0ff */
[--C-:B------:R-:W-:Y:S01]  /*12a00*/  FFMA.FTZ R52, R52, c[0x0][0x23c], -R184.reuse ;  /* 0x00008f0034347a23 */ /* 0x100fe200000108b8 */
[--C-:B------:R-:W-:Y:S01]  /*12a10*/  SHF.R.U32.HI R138, RZ, 0x18, R137.reuse ;  /* 0x00000018ff8a7819 */ /* 0x100fe20000011689 */
[C---:B------:R-:W-:Y:S01]  /*12a20*/  HMMA.16816.F32 R124, R180.reuse, R140, R124 ;  /* 0x0000008cb47c723c */ /* 0x040fe2000000187c */
[----:B------:R5:W1:Y:S03]  /*12a30*/  MUFU.EX2 R166, R27 ;  /* 0x0000001b00a67308 */ /* 0x000a660000000800 */
[----:B------:R-:W-:Y:S01]  /*12a40*/  FFMA.FTZ R184, R53, c[0x0][0x23c], -R184 ;  /* 0x00008f0035b87a23 */ /* 0x000fe200000108b8 */
[----:B--2---:R-:W-:Y:S01]  /*12a50*/  SHF.R.U32.HI R25, RZ, 0x10, R137 ;  /* 0x00000010ff197819 */ /* 0x004fe20000011689 */
[----:B------:R-:W-:Y:S01]  /*12a60*/  FFMA.FTZ R54, R54, c[0x0][0x23c], -R185 ;  /* 0x00008f0036367a23 */ /* 0x000fe200000108b9 */
[----:B------:R-:W-:Y:S01]  /*12a70*/  SHF.R.U32.HI R137, RZ, 0x8, R24 ;  /* 0x00000008ff897819 */ /* 0x000fe20000011618 */
[-C--:B------:R-:W-:Y:S01]  /*12a80*/  HMMA.16816.F32 R128, R180, R142.reuse, R128 ;  /* 0x0000008eb480723c */ /* 0x080fe20000001880 */
[----:B------:R-:W-:Y:S02]  /*12a90*/  LOP3.LUT R25, R25, 0xff, RZ, 0xc0, !PT ;  /* 0x000000ff19197812 */ /* 0x000fe400078ec0ff */
[----:B------:R2:W1:Y:S01]  /*12aa0*/  MUFU.EX2 R201, R48 ;  /* 0x0000003000c97308 */ /* 0x0004620000000800 */
[----:B------:R-:W-:Y:S01]  /*12ab0*/  F2FP.PACK_AB R24, R214, R215 ;  /* 0x000000d7d618723e */ /* 0x000fe200000000ff */
[--C-:B------:R-:W-:Y:S01]  /*12ac0*/  HSET2.LE.AND R140, R147, R223.reuse, PT ;  /* 0x000000df938c7233 */ /* 0x100fe20003803000 */
[----:B------:R-:W-:Y:S01]  /*12ad0*/  PRMT R153, R25, 0x5410, R138 ;  /* 0x0000541019997816 */ /* 0x000fe2000000008a */
[C---:B------:R-:W-:Y:S01]  /*12ae0*/  FMUL.FTZ R25, R3.reuse, R169 ;  /* 0x000000a903197220 */ /* 0x040fe20000410000 */
[----:B------:R-:W-:Y:S01]  /*12af0*/  LOP3.LUT R146, R146, R24, RZ, 0xc0, !PT ;  /* 0x0000001892927212 */ /* 0x000fe200078ec0ff */
[----:B------:R-:W-:Y:S03]  /*12b00*/  FMUL.FTZ R24, R3, R168 ;  /* 0x000000a803187220 */ /* 0x000fe60000410000 */
[----:B---3--:R-:W-:Y:S01]  /*12b10*/  FMUL.FTZ R26, R132, R170 ;  /* 0x000000aa841a7220 */ /* 0x008fe20000410000 */
[----:B------:R-:W-:Y:S01]  /*12b20*/  PRMT R152, R139, 0x5410, R137 ;  /* 0x000054108b987816 */ /* 0x000fe20000000089 */
[--C-:B------:R-:W-:Y:S01]  /*12b30*/  HSET2.LE.AND R137, R154, R223.reuse, PT ;  /* 0x000000df9a897233 */ /* 0x100fe20003803000 */
[----:B------:R-:W-:Y:S01]  /*12b40*/  F2FP.PACK_AB R147, R212, R213 ;  /* 0x000000d5d493723e */ /* 0x000fe200000000ff */
[--C-:B------:R-:W-:Y:S01]  /*12b50*/  HSET2.LE.AND R138, R145, R223.reuse, PT ;  /* 0x000000df918a7233 */ /* 0x100fe20003803000 */
[----:B-----5:R-:W-:Y:S01]  /*12b60*/  FMUL.FTZ R27, R132, R171 ;  /* 0x000000ab841b7220 */ /* 0x020fe20000410000 */
[--C-:B------:R-:W-:Y:S01]  /*12b70*/  HSET2.LE.AND R139, R144, R223.reuse, PT ;  /* 0x000000df908b7233 */ /* 0x100fe20003803000 */
[----:B----4-:R-:W-:Y:S01]  /*12b80*/  F2FP.PACK_AB R144, R210, R211 ;  /* 0x000000d3d290723e */ /* 0x010fe200000000ff */
[----:B------:R3:W4:Y:S01]  /*12b90*/  MUFU.EX2 R198, R51 ;  /* 0x0000003300c67308 */ /* 0x0007220000000800 */
[----:B------:R-:W-:Y:S01]  /*12ba0*/  F2FP.PACK_AB R145, R208, R209 ;  /* 0x000000d1d091723e */ /* 0x000fe200000000ff */
[--C-:B------:R-:W-:Y:S01]  /*12bb0*/  HSET2.LE.AND R152, R152, R223.reuse, PT ;  /* 0x000000df98987233 */ /* 0x100fe20003803000 */
[----:B------:R-:W-:Y:S01]  /*12bc0*/  LOP3.LUT R147, R137, R147, RZ, 0xc0, !PT ;  /* 0x0000009389937212 */ /* 0x000fe200078ec0ff */
[----:B------:R-:W-:Y:S01]  /*12bd0*/  HMMA.16816.F32 R24, R172, R142, R24 ;  /* 0x0000008eac18723c */ /* 0x000fe20000001818 */
[----:B------:R-:W-:Y:S01]  /*12be0*/  LOP3.LUT R144, R138, R144, RZ, 0xc0, !PT ;  /* 0x000000908a907212 */ /* 0x000fe200078ec0ff */
[--C-:B------:R-:W-:Y:S01]  /*12bf0*/  HSET2.LE.AND R153, R153, R223.reuse, PT ;  /* 0x000000df99997233 */ /* 0x100fe20003803000 */
[----:B------:R-:W-:Y:S01]  /*12c00*/  LOP3.LUT R145, R139, R145, RZ, 0xc0, !PT ;  /* 0x000000918b917212 */ /* 0x000fe200078ec0ff */
[----:B--2---:R-:W-:Y:S01]  /*12c10*/  IMAD.U32 R48, RZ, RZ, UR27 ;  /* 0x0000001bff307e24 */ /* 0x004fe2000f8e00ff */
[----:B------:R-:W-:Y:S01]  /*12c20*/  F2FP.PACK_AB R138, R204, R205 ;  /* 0x000000cdcc8a723e */ /* 0x000fe200000000ff */
[----:B------:R-:W-:Y:S01]  /*12c30*/  MUFU.EX2 R183, R45 ;  /* 0x0000002d00b77308 */ /* 0x000fe20000000800 */
[----:B------:R-:W-:Y:S01]  /*12c40*/  F2FP.PACK_AB R154, R207, R206 ;  /* 0x000000cecf9a723e */ /* 0x000fe200000000ff */
[--C-:B------:R-:W-:Y:S01]  /*12c50*/  FFMA.FTZ R66, R66, c[0x0][0x23c], -R185.reuse ;  /* 0x00008f0042427a23 */ /* 0x100fe200000108b9 */
[----:B------:R-:W-:Y:S01]  /*12c60*/  LOP3.LUT R155, R155, R138, RZ, 0xc0, !PT ;  /* 0x0000008a9b9b7212 */ /* 0x000fe200078ec0ff */
[-C--:B-1----:R-:W-:Y:S02]  /*12c70*/  HMMA.16816.F32 R4, R144, R148.reuse, R4 ;  /* 0x000000949004723c */ /* 0x082fe40000001804 */
[----:B------:R-:W-:Y:S01]  /*12c80*/  F2FP.PACK_AB R137, R202, R203 ;  /* 0x000000cbca89723e */ /* 0x000fe200000000ff */
[--C-:B------:R-:W-:Y:S01]  /*12c90*/  FFMA.FTZ R67, R67, c[0x0][0x23c], -R185.reuse ;  /* 0x00008f0043437a23 */ /* 0x100fe200000108b9 */
[----:B------:R-:W-:Y:S01]  /*12ca0*/  F2FP.PACK_AB R138, R166, R167 ;  /* 0x000000a7a68a723e */ /* 0x000fe200000000ff */
[----:B------:R-:W-:Y:S01]  /*12cb0*/  FFMA.FTZ R185, R55, c[0x0][0x23c], -R185 ;  /* 0x00008f0037b97a23 */ /* 0x000fe200000108b9 */
[----:B------:R-:W-:Y:S01]  /*12cc0*/  LOP3.LUT R154, R140, R154, RZ, 0xc0, !PT ;  /* 0x0000009a8c9a7212 */ /* 0x000fe200078ec0ff */
[----:B------:R-:W-:Y:S01]  /*12cd0*/  MUFU.EX2 R182, R46 ;  /* 0x0000002e00b67308 */ /* 0x000fe20000000800 */
[----:B------:R-:W-:Y:S01]  /*12ce0*/  LOP3.LUT R152, R152, R137, RZ, 0xc0, !PT ;  /* 0x0000008998987212 */ /* 0x000fe200078ec0ff */
[----:B------:R-:W1:Y:S03]  /*12cf0*/  LDSM.16.MT88.4 R140, [R216+0xa400] ;  /* 0x00a40000d88c783b */ /* 0x000e660000004200 */
[----:B------:R-:W-:Y:S01]  /*12d00*/  LOP3.LUT R153, R153, R138, RZ, 0xc0, !PT ;  /* 0x0000008a99997212 */ /* 0x000fe200078ec0ff */
[----:B------:R-:W-:Y:S01]  /*12d10*/  FFMA.FTZ R62, R62, c[0x0][0x23c], -R187 ;  /* 0x00008f003e3e7a23 */ /* 0x000fe200000108bb */
[----:B------:R-:W-:Y:S01]  /*12d20*/  LOP3.LUT R48, R225, UR4, R48, 0x96, !PT ;  /* 0x00000004e1307c12 */ /* 0x000fe2000f8e9630 */
[----:B------:R-:W-:Y:S02]  /*12d30*/  FFMA.FTZ R132, R132, R251, R237 ;  /* 0x000000fb84847223 */ /* 0x000fe400000100ed */
[----:B------:R-:W-:Y:S01]  /*12d40*/  MUFU.EX2 R172, R58 ;  /* 0x0000003a00ac7308 */ /* 0x000fe20000000800 */
[----:B------:R-:W-:Y:S01]  /*12d50*/  FFMA.FTZ R133, R133, R252, R243 ;  /* 0x000000fc85857223 */ /* 0x000fe200000100f3 */
[C---:B------:R-:W-:Y:S01]  /*12d60*/  HMMA.16816.F32 R8, R152.reuse, R148, R8 ;  /* 0x000000949808723c */ /* 0x040fe20000001808 */
[----:B------:R-:W-:Y:S05]  /*12d70*/  IMAD.WIDE.U32 R48, R48, -0x326172a9, RZ ;  /* 0xcd9e8d5730307825 */ /* 0x000fea00078e00ff */
[----:B------:R-:W-:Y:S02]  /*12d80*/  LOP3.LUT R36, R49, UR15, R234, 0x96, !PT ;  /* 0x0000000f31247c12 */ /* 0x000fe4000f8e96ea */
[-C--:B------:R-:W-:Y:S01]  /*12d90*/  HMMA.16816.F32 R12, R152, R150.reuse, R12 ;  /* 0x00000096980c723c */ /* 0x080fe2000000180c */
[----:B------:R-:W-:Y:S01]  /*12da0*/  LOP3.LUT R138, R191, UR13, R48, 0x96, !PT ;  /* 0x0000000dbf8a7c12 */ /* 0x000fe2000f8e9630 */
[----:B------:R-:W-:Y:S02]  /*12db0*/  MUFU.EX2 R173, R57 ;  /* 0x0000003900ad7308 */ /* 0x000fe40000000800 */
[----:B------:R-:W-:Y:S02]  /*12dc0*/  LOP3.LUT R37, R49, UR15, R232, 0x96, !PT ;  /* 0x0000000f31257c12 */ /* 0x000fe4000f8e96e8 */
[----:B------:R-:W-:Y:S02]  /*12dd0*/  IMAD.WIDE.U32 R138, R138, -0x2daee0ad, RZ ;  /* 0xd2511f538a8a7825 */ /* 0x000fe400078e00ff */
[C---:B------:R-:W-:Y:S01]  /*12de0*/  HMMA.16816.F32 R16, R144.reuse, R150, R16 ;  /* 0x000000969010723c */ /* 0x040fe20000001810 */
[----:B------:R-:W2:Y:S03]  /*12df0*/  LDSM.16.MT88.4 R148, [R218+0xa400] ;  /* 0x00a40000da94783b */ /* 0x000ea60000004200 */
[----:B------:R-:W-:Y:S04]  /*12e00*/  MUFU.EX2 R191, R41 ;  /* 0x0000002900bf7308 */ /* 0x000fe80000000800 */
[-C--:B------:R-:W-:Y:S06]  /*12e10*/  HMMA.16816.F32 R68, R144, R156.reuse, R68 ;  /* 0x0000009c9044723c */ /* 0x080fec0000001844 */
[----:B------:R-:W-:Y:S02]  /*12e20*/  MUFU.EX2 R179, R65 ;  /* 0x0000004100b37308 */ /* 0x000fe40000000800 */
[C---:B------:R-:W-:Y:S07]  /*12e30*/  HMMA.16816.F32 R72, R152.reuse, R156, R72 ;  /* 0x0000009c9848723c */ /* 0x040fee0000001848 */
[----:B------:R-:W-:Y:S01]  /*12e40*/  IMAD.WIDE.U32 R156, R37, -0x2daee0ad, RZ ;  /* 0xd2511f53259c7825 */ /* 0x000fe200078e00ff */
[-C--:B------:R-:W-:Y:S01]  /*12e50*/  HMMA.16816.F32 R76, R152, R158.reuse, R76 ;  /* 0x0000009e984c723c */ /* 0x080fe2000000184c */
[----:B------:R-:W-:Y:S07]  /*12e60*/  MUFU.EX2 R174, R56 ;  /* 0x0000003800ae7308 */ /* 0x000fee0000000800 */
[C---:B------:R-:W-:Y:S03]  /*12e70*/  HMMA.16816.F32 R80, R144.reuse, R158, R80 ;  /* 0x0000009e9050723c */ /* 0x040fe60000001850 */
[----:B------:R-:W-:Y:S04]  /*12e80*/  MUFU.EX2 R180, R64 ;  /* 0x0000004000b47308 */ /* 0x000fe80000000800 */
[----:B------:R-:W-:Y:S01]  /*12e90*/  IMAD.WIDE.U32 R158, R36, -0x2daee0ad, RZ ;  /* 0xd2511f53249e7825 */ /* 0x000fe200078e00ff */
[-C--:B-1----:R-:W-:Y:S04]  /*12ea0*/  HMMA.16816.F32 R84, R144, R140.reuse, R84 ;  /* 0x0000008c9054723c */ /* 0x082fe80000001854 */
[----:B------:R-:W-:Y:S01]  /*12eb0*/  LOP3.LUT R137, R139, UR10, R158, 0x96, !PT ;  /* 0x0000000a8b897c12 */ /* 0x000fe2000f8e969e */
[----:B------:R-:W-:Y:S03]  /*12ec0*/  MUFU.EX2 R192, R40 ;  /* 0x0000002800c07308 */ /* 0x000fe60000000800 */
[C---:B------:R-:W-:Y:S07]  /*12ed0*/  HMMA.16816.F32 R88, R152.reuse, R140, R88 ;  /* 0x0000008c9858723c */ /* 0x040fee0000001858 */
[----:B------:R-:W-:Y:S01]  /*12ee0*/  LOP3.LUT R141, R195, UR13, R48, 0x96, !PT ;  /* 0x0000000dc38d7c12 */ /* 0x000fe2000f8e9630 */
[-C--:B------:R-:W-:Y:S01]  /*12ef0*/  HMMA.16816.F32 R92, R152, R142.reuse, R92 ;  /* 0x0000008e985c723c */ /* 0x080fe2000000185c */
[----:B------:R1:W2:Y:S01]  /*12f00*/  MUFU.EX2 R195, R38 ;  /* 0x0000002600c37308 */ /* 0x0002a20000000800 */
[----:B---3--:R-:W3:Y:S02]  /*12f10*/  LDSM.16.MT88.4 R48, [R216+0xb400] ;  /* 0x00b40000d830783b */ /* 0x008ee40000004200 */
[----:B------:R-:W-:Y:S01]  /*12f20*/  IMAD.WIDE.U32 R36, R141, -0x2daee0ad, RZ ;  /* 0xd2511f538d247825 */ /* 0x000fe200078e00ff */
[----:B------:R-:W-:Y:S03]  /*12f30*/  LOP3.LUT R140, R159, UR12, R228, 0x96, !PT ;  /* 0x0000000c9f8c7c12 */ /* 0x000fe6000f8e96e4 */
[C---:B------:R-:W-:Y:S01]  /*12f40*/  HMMA.16816.F32 R96, R144.reuse, R142, R96 ;  /* 0x0000008e9060723c */ /* 0x040fe20000001860 */
[----:B------:R-:W-:Y:S02]  /*12f50*/  LOP3.LUT R37, R37, UR10, R156, 0x96, !PT ;  /* 0x0000000a25257c12 */ /* 0x000fe4000f8e969c */
[----:B------:R-:W-:Y:S01]  /*12f60*/  MUFU.EX2 R176, R52 ;  /* 0x0000003400b07308 */ /* 0x000fe20000000800 */
[----:B------:R-:W-:Y:S04]  /*12f70*/  IMAD.WIDE.U32 R158, R137, -0x326172a9, RZ ;  /* 0xcd9e8d57899e7825 */ /* 0x000fe800078e00ff */
[-C--:B--2---:R-:W-:Y:S01]  /*12f80*/  HMMA.16816.F32 R100, R144, R148.reuse, R100 ;  /* 0x000000949064723c */ /* 0x084fe20000001864 */
[----:B------:R-:W-:Y:S04]  /*12f90*/  IMAD.WIDE.U32 R142, R140, -0x326172a9, RZ ;  /* 0xcd9e8d578c8e7825 */ /* 0x000fe800078e00ff */
[----:B------:R-:W-:Y:S01]  /*12fa0*/  IMAD.WIDE.U32 R162, R37, -0x326172a9, RZ ;  /* 0xcd9e8d5725a27825 */ /* 0x000fe200078e00ff */
[----:B------:R-:W-:Y:S01]  /*12fb0*/  LOP3.LUT R37, R159, UR9, R142, 0x96, !PT ;  /* 0x000000099f257c12 */ /* 0x000fe2000f8e968e */
[----:B------:R2:W-:Y:S01]  /*12fc0*/  MUFU.EX2 R175, R54 ;  /* 0x0000003600af7308 */ /* 0x0005e20000000800 */
[C---:B------:R-:W-:Y:S01]  /*12fd0*/  HMMA.16816.F32 R104, R152.reuse, R148, R104 ;  /* 0x000000949868723c */ /* 0x040fe20000001868 */
[----:B-1----:R-:W-:Y:S03]  /*12fe0*/  LOP3.LUT R38, R157, UR12, R226, 0x96, !PT ;  /* 0x0000000c9d267c12 */ /* 0x002fe6000f8e96e2 */
[----:B------:R-:W-:Y:S02]  /*12ff0*/  LOP3.LUT R140, R143, UR11, R190, 0x96, !PT ;  /* 0x0000000b8f8c7c12 */ /* 0x000fe4000f8e96be */
[----:B------:R-:W-:Y:S02]  /*13000*/  IMAD.WIDE.U32 R156, R38, -0x326172a9, RZ ;  /* 0xcd9e8d57269c7825 */ /* 0x000fe400078e00ff */
[-C--:B------:R-:W-:Y:S01]  /*13010*/  HMMA.16816.F32 R32, R152, R150.reuse, R32 ;  /* 0x000000969820723c */ /* 0x080fe20000001820 */
[----:B------:R1:W-:Y:S03]  /*13020*/  MUFU.EX2 R190, R42 ;  /* 0x0000002a00be7308 */ /* 0x0003e60000000800 */
[----:B------:R-:W-:Y:S01]  /*13030*/  LOP3.LUT R38, R157, UR11, R194, 0x96, !PT ;  /* 0x0000000b9d267c12 */ /* 0x000fe2000f8e96c2 */
[----:B------:R-:W-:Y:S01]  /*13040*/  IMAD.WIDE.U32 R140, R140, -0x2daee0ad, RZ ;  /* 0xd2511f538c8c7825 */ /* 0x000fe200078e00ff */
[----:B------:R-:W-:Y:S01]  /*13050*/  LOP3.LUT R137, R163, UR9, R156, 0x96, !PT ;  /* 0x00000009a3897c12 */ /* 0x000fe2000f8e969c */
[----:B------:R-:W5:Y:S01]  /*13060*/  LDL.LU R194, [R1+0x8] ;  /* 0x0000080001c27983 */ /* 0x000f620000300800 */
[C---:B------:R-:W-:Y:S01]  /*13070*/  HMMA.16816.F32 R108, R144.reuse, R150, R108 ;  /* 0x00000096906c723c */ /* 0x040fe2000000186c */
[----:B------:R-:W-:Y:S02]  /*13080*/  IMAD.WIDE.U32 R38, R38, -0x2daee0ad, RZ ;  /* 0xd2511f5326267825 */ /* 0x000fe400078e00ff */
[----:B------:R-:W-:Y:S01]  /*13090*/  MUFU.EX2 R178, R66 ;  /* 0x0000004200b27308 */ /* 0x000fe20000000800 */
[----:B------:R-:W-:Y:S01]  /*130a0*/  LOP3.LUT R139, R141, UR8, R138, 0x96, !PT ;  /* 0x000000088d8b7c12 */ /* 0x000fe2000f8e968a */
[----:B------:R-:W-:Y:S01]  /*130b0*/  IMAD.WIDE.U32 R160, R137, -0x2daee0ad, RZ ;  /* 0xd2511f5389a07825 */ /* 0x000fe200078e00ff */
[----:B------:R-:W-:Y:S02]  /*130c0*/  LOP3.LUT R137, R39, UR8, R36, 0x96, !PT ;  /* 0x0000000827897c12 */ /* 0x000fe4000f8e9624 */
[-C--:B---3--:R-:W-:Y:S01]  /*130d0*/  HMMA.16816.F32 R112, R144, R48.reuse, R112 ;  /* 0x000000309070723c */ /* 0x088fe20000001870 */
[----:B------:R-:W-:Y:S03]  /*130e0*/  IMAD.WIDE.U32 R156, R37, -0x2daee0ad, RZ ;  /* 0xd2511f53259c7825 */ /* 0x000fe600078e00ff */
[----:B------:R-:W-:Y:S01]  /*130f0*/  LOP3.LUT R138, R161, UR6, R38, 0x96, !PT ;  /* 0x00000006a18a7c12 */ /* 0x000fe2000f8e9626 */
[----:B------:R-:W-:Y:S01]  /*13100*/  IMAD.WIDE.U32 R164, R139, -0x326172a9, RZ ;  /* 0xcd9e8d578ba47825 */ /* 0x000fe200078e00ff */
[----:B------:R-:W3:Y:S01]  /*13110*/  LDSM.16.MT88.4 R36, [R218+0xb400] ;  /* 0x00b40000da24783b */ /* 0x000ee20000004200 */
[----:B------:R-:W-:Y:S01]  /*13120*/  LOP3.LUT R40, R157, UR6, R140, 0x96, !PT ;  /* 0x000000069d287c12 */ /* 0x000fe2000f8e968c */
[C---:B------:R-:W-:Y:S01]  /*13130*/  HMMA.16816.F32 R20, R152.reuse, R48, R20 ;  /* 0x000000309814723c */ /* 0x040fe20000001814 */
[----:B------:R-:W-:Y:S01]  /*13140*/  IMAD.WIDE.U32 R138, R138, -0x326172a9, RZ ;  /* 0xcd9e8d578a8a7825 */ /* 0x000fe200078e00ff */
[----:B------:R-:W-:Y:S02]  /*13150*/  MUFU.EX2 R177, R67 ;  /* 0x0000004300b17308 */ /* 0x000fe40000000800 */
[----:B--2---:R-:W-:Y:S01]  /*13160*/  LOP3.LUT R54, R165, UR7, R158, 0x96, !PT ;  /* 0x00000007a5367c12 */ /* 0x004fe2000f8e969e */
[----:B------:R-:W-:Y:S01]  /*13170*/  IMAD.WIDE.U32 R40, R40, -0x326172a9, RZ ;  /* 0xcd9e8d5728287825 */ /* 0x000fe200078e00ff */
[----:B------:R-:W-:Y:S02]  /*13180*/  LOP3.LUT R140, R138, 0xff, RZ, 0xc0, !PT ;  /* 0x000000ff8a8c7812 */ /* 0x000fe400078ec0ff */
[-C--:B------:R-:W-:Y:S01]  /*13190*/  HMMA.16816.F32 R116, R152, R50.reuse, R116 ;  /* 0x000000329874723c */ /* 0x080fe20000001874 */
[----:B------:R-:W-:Y:S03]  /*131a0*/  SHF.R.U32.HI R49, RZ, 0x10, R138 ;  /* 0x00000010ff317819 */ /* 0x000fe6000001168a */
[C---:B------:R-:W-:Y:S01]  /*131b0*/  LOP3.LUT R141, R40.reuse, 0xffff, RZ, 0xc0, !PT ;  /* 0x0000ffff288d7812 */ /* 0x040fe200078ec0ff */
[----:B------:R-:W-:Y:S01]  /*131c0*/  IMAD.WIDE.U32 R150, R137, -0x326172a9, RZ ;  /* 0xcd9e8d5789967825 */ /* 0x000fe200078e00ff */
[--C-:B------:R-:W-:Y:S01]  /*131d0*/  SHF.R.U32.HI R142, RZ, 0x10, R40.reuse ;  /* 0x00000010ff8e7819 */ /* 0x100fe20000011628 */
[----:B------:R-:W-:Y:S01]  /*131e0*/  MUFU.EX2 R184, R184 ;  /* 0x000000b800b87308 */ /* 0x000fe20000000800 */
[C---:B------:R-:W-:Y:S01]  /*131f0*/  HMMA.16816.F32 R120, R144.reuse, R50, R120 ;  /* 0x000000329078723c */ /* 0x040fe20000001878 */
[----:B------:R-:W-:Y:S03]  /*13200*/  LOP3.LUT R148, R40, 0xff, RZ, 0xc0, !PT ;  /* 0x000000ff28947812 */ /* 0x000fe600078ec0ff */
[----:B------:R-:W-:Y:S01]  /*13210*/  SHF.R.U32.HI R143, RZ, 0x18, R40 ;  /* 0x00000018ff8f7819 */ /* 0x000fe20000011628 */
[----:B------:R-:W-:Y:S01]  /*13220*/  IMAD.WIDE.U32 R54, R54, -0x2daee0ad, RZ ;  /* 0xd2511f5336367825 */ /* 0x000fe200078e00ff */
[----:B------:R-:W-:Y:S02]  /*13230*/  LOP3.LUT R40, R41, UR17, R164, 0x96, !PT ;  /* 0x0000001129287c12 */ /* 0x000fe4000f8e96a4 */
[----:B------:R-:W-:Y:S01]  /*13240*/  LOP3.LUT R41, R138, 0xffff, RZ, 0xc0, !PT ;  /* 0x0000ffff8a297812 */ /* 0x000fe200078ec0ff */
[----:B------:R-:W-:Y:S03]  /*13250*/  MUFU.EX2 R185, R185 ;  /* 0x000000b900b97308 */ /* 0x000fe60000000800 */
[----:B-1----:R-:W-:Y:S02]  /*13260*/  SHF.R.U32.HI R42, RZ, 0x8, R41 ;  /* 0x00000008ff2a7819 */ /* 0x002fe40000011629 */
[----:B------:R-:W-:Y:S02]  /*13270*/  LOP3.LUT R41, R49, 0xff, RZ, 0xc0, !PT ;  /* 0x000000ff31297812 */ /* 0x000fe400078ec0ff */
[----:B------:R-:W-:Y:S02]  /*13280*/  SHF.R.U32.HI R137, RZ, 0x18, R138 ;  /* 0x00000018ff897819 */ /* 0x000fe4000001168a */
[----:B------:R-:W-:Y:S01]  /*13290*/  LOP3.LUT R138, R139, UR17, R150, 0x96, !PT ;  /* 0x000000118b8a7c12 */ /* 0x000fe2000f8e9696 */
[----:B------:R-:W-:Y:S01]  /*132a0*/  MUFU.EX2 R186, R186 ;  /* 0x000000ba00ba7308 */ /* 0x000fe20000000800 */
[----:B------:R-:W-:Y:S01]  /*132b0*/  PRMT R150, R41, 0x5410, R137 ;  /* 0x0000541029967816 */ /* 0x000fe20000000089 */
[-C--:B---3--:R-:W-:Y:S01]  /*132c0*/  HMMA.16816.F32 R28, R144, R36.reuse, R28 ;  /* 0x00000024901c723c */ /* 0x088fe2000000181c */
[C---:B------:R-:W-:Y:S02]  /*132d0*/  LOP3.LUT R41, R40.reuse, 0xffff, RZ, 0xc0, !PT ;  /* 0x0000ffff28297812 */ /* 0x040fe400078ec0ff */
[----:B------:R-:W-:Y:S02]  /*132e0*/  SHF.R.U32.HI R48, RZ, 0x8, R141 ;  /* 0x00000008ff307819 */ /* 0x000fe4000001168d */
[----:B------:R-:W-:Y:S02]  /*132f0*/  LOP3.LUT R137, R40, 0xff, RZ, 0xc0, !PT ;  /* 0x000000ff28897812 */ /* 0x000fe400078ec0ff */
[----:B------:R-:W-:Y:S01]  /*13300*/  SHF.R.U32.HI R41, RZ, 0x8, R41 ;  /* 0x00000008ff297819 */ /* 0x000fe20000011629 */
[C---:B------:R-:W-:Y:S01]  /*13310*/  HMMA.16816.F32 R124, R152.reuse, R36, R124 ;  /* 0x00000024987c723c */ /* 0x040fe2000000187c */
[----:B------:R-:W-:Y:S02]  /*13320*/  PRMT R148, R148, 0x5410, R48 ;  /* 0x0000541094947816 */ /* 0x000fe40000000030 */
[----:B------:R-:W1:Y:S01]  /*13330*/  LDSM.16.MT88.4 R48, [R216+0x9800] ;  /* 0x00980000d830783b */ /* 0x000e620000004200 */
[----:B------:R-:W-:Y:S02]  /*13340*/  PRMT R149, R140, 0x5410, R42 ;  /* 0x000054108c957816 */ /* 0x000fe4000000002a */
[----:B------:R-:W-:Y:S01]  /*13350*/  PRMT R140, R137, 0x5410, R41 ;  /* 0x00005410898c7816 */ /* 0x000fe20000000029 */
[--C-:B------:R-:W-:Y:S01]  /*13360*/  FFMA.FTZ R41, R47, c[0x0][0x23c], -R187.reuse ;  /* 0x00008f002f297a23 */ /* 0x100fe200000108bb */
[-C--:B------:R-:W-:Y:S01]  /*13370*/  HMMA.16816.F32 R128, R152, R38.reuse, R128 ;  /* 0x000000269880723c */ /* 0x080fe20000001880 */
[----:B------:R-:W-:Y:S02]  /*13380*/  LOP3.LUT R43, R142, 0xff, RZ, 0xc0, !PT ;  /* 0x000000ff8e2b7812 */ /* 0x000fe400078ec0ff */
[----:B------:R2:W3:Y:S01]  /*13390*/  MUFU.EX2 R181, R41 ;  /* 0x0000002900b57308 */ /* 0x0004e20000000800 */
[--C-:B------:R-:W-:Y:S01]  /*133a0*/  SHF.R.U32.HI R44, RZ, 0x18, R40.reuse ;  /* 0x00000018ff2c7819 */ /* 0x100fe20000011628 */
[----:B------:R-:W-:Y:S01]  /*133b0*/  LDSM.16.MT88.4 R152, [R216+0x9c00] ;  /* 0x009c0000d898783b */ /* 0x000fe20000004200 */
[----:B------:R-:W-:Y:S01]  /*133c0*/  SHF.R.U32.HI R42, RZ, 0x10, R40 ;  /* 0x00000010ff2a7819 */ /* 0x000fe20000011628 */
[----:B------:R-:W-:Y:S01]  /*133d0*/  FFMA.FTZ R187, R63, c[0x0][0x23c], -R187 ;  /* 0x00008f003fbb7a23 */ /* 0x000fe200000108bb */
[----:B------:R-:W-:Y:S01]  /*133e0*/  HMMA.16816.F32 R24, R144, R38, R24 ;  /* 0x000000269018723c */ /* 0x000fe20000001818 */
[C---:B------:R-:W-:Y:S03]  /*133f0*/  LOP3.LUT R40, R138.reuse, 0xffff, RZ, 0xc0, !PT ;  /* 0x0000ffff8a287812 */ /* 0x040fe600078ec0ff */
[----:B------:R-:W-:Y:S01]  /*13400*/  PRMT R143, R43, 0x5410, R143 ;  /* 0x000054102b8f7816 */ /* 0x000fe2000000008f */
[----:B------:R-:W-:Y:S01]  /*13410*/  MUFU.EX2 R187, R187 ;  /* 0x000000bb00bb7308 */ /* 0x000fe20000000800 */
[----:B------:R-:W-:Y:S01]  /*13420*/  LOP3.LUT R43, R138, 0xff, RZ, 0xc0, !PT ;  /* 0x000000ff8a2b7812 */ /* 0x000fe200078ec0ff */
[--C-:B------:R-:W-:Y:S01]  /*13430*/  HSET2.LE.AND R39, R149, R223.reuse, PT ;  /* 0x000000df95277233 */ /* 0x100fe20003803000 */
[----:B------:R-:W-:Y:S04]  /*13440*/  SHF.R.U32.HI R40, RZ, 0x8, R40 ;  /* 0x00000008ff287819 */ /* 0x000fe80000011628 */
[----:B------:R-:W-:Y:S02]  /*13450*/  LOP3.LUT R42, R42, 0xff, RZ, 0xc0, !PT ;  /* 0x000000ff2a2a7812 */ /* 0x000fe400078ec0ff */
[----:B------:R-:W-:Y:S01]  /*13460*/  PRMT R137, R43, 0x5410, R40 ;  /* 0x000054102b897816 */ /* 0x000fe20000000028 */
[--C-:B------:R-:W-:Y:S01]  /*13470*/  HSET2.LE.AND R43, R143, R223.reuse, PT ;  /* 0x000000df8f2b7233 */ /* 0x100fe20003803000 */
[----:B------:R-:W-:Y:S02]  /*13480*/  SHF.R.U32.HI R40, RZ, 0x10, R138 ;  /* 0x00000010ff287819 */ /* 0x000fe4000001168a */
[----:B------:R-:W-:Y:S01]  /*13490*/  PRMT R139, R42, 0x5410, R44 ;  /* 0x000054102a8b7816 */ /* 0x000fe2000000002c */
[--C-:B------:R-:W-:Y:S01]  /*134a0*/  HSET2.LE.AND R42, R148, R223.reuse, PT ;  /* 0x000000df942a7233 */ /* 0x100fe20003803000 */
[----:B------:R-:W-:Y:S01]  /*134b0*/  LOP3.LUT R40, R40, 0xff, RZ, 0xc0, !PT ;  /* 0x000000ff28287812 */ /* 0x000fe200078ec0ff */
[--C-:B------:R-:W-:Y:S01]  /*134c0*/  HSET2.LE.AND R137, R137, R223.reuse, PT ;  /* 0x000000df89897233 */ /* 0x100fe20003803000 */
[----:B------:R-:W-:Y:S01]  /*134d0*/  SHF.R.U32.HI R138, RZ, 0x18, R138 ;  /* 0x00000018ff8a7819 */ /* 0x000fe2000001168a */
[--C-:B--2---:R-:W-:Y:S01]  /*134e0*/  HSET2.LE.AND R41, R139, R223.reuse, PT ;  /* 0x000000df8b297233 */ /* 0x104fe20003803000 */
[----:B------:R-:W-:Y:S01]  /*134f0*/  F2FP.PACK_AB R36, R200, R201 ;  /* 0x000000c9c824723e */ /* 0x000fe200000000ff */
[----:B------:R-:W2:Y:S01]  /*13500*/  LDSM.16.MT88.4 R44, [R218+0x9800] ;  /* 0x00980000da2c783b */ /* 0x000ea20000004200 */
[----:B----4-:R-:W-:Y:S02]  /*13510*/  F2FP.PACK_AB R37, R198, R199 ;  /* 0x000000c7c625723e */ /* 0x010fe400000000ff */
[----:B------:R-:W-:Y:S01]  /*13520*/  PRMT R148, R40, 0x5410, R138 ;  /* 0x0000541028947816 */ /* 0x000fe2000000008a */
[--C-:B------:R-:W-:Y:S01]  /*13530*/  HSET2.LE.AND R40, R140, R223.reuse, PT ;  /* 0x000000df8c287233 */ /* 0x100fe20003803000 */
[----:B------:R-:W-:Y:S02]  /*13540*/  LOP3.LUT R42, R42, R36, RZ, 0xc0, !PT ;  /* 0x000000242a2a7212 */ /* 0x000fe400078ec0ff */
[----:B------:R-:W-:Y:S01]  /*13550*/  LOP3.LUT R43, R43, R37, RZ, 0xc0, !PT ;  /* 0x000000252b2b7212 */ /* 0x000fe200078ec0ff */
[----:B------:R-:W4:Y:S01]  /*13560*/  LDSM.16.MT88.4 R140, [R216+0xa800] ;  /* 0x00a80000d88c783b */ /* 0x000f220000004200 */
[----:B------:R-:W-:Y:S02]  /*13570*/  F2FP.PACK_AB R36, R196, R197 ;  /* 0x000000c5c424723e */ /* 0x000fe400000000ff */
[----:B------:R-:W-:Y:S02]  /*13580*/  F2FP.PACK_AB R37, R193, R195 ;  /* 0x000000c3c125723e */ /* 0x000fe400000000ff */
[----:B------:R-:W-:Y:S02]  /*13590*/  F2FP.PACK_AB R138, R191, R192 ;  /* 0x000000c0bf8a723e */ /* 0x000fe400000000ff */
[----:B------:R-:W-:Y:S02]  /*135a0*/  LOP3.LUT R40, R40, R36, RZ, 0xc0, !PT ;  /* 0x0000002428287212 */ /* 0x000fe400078ec0ff */
[----:B------:R-:W-:Y:S01]  /*135b0*/  LOP3.LUT R41, R41, R37, RZ, 0xc0, !PT ;  /* 0x0000002529297212 */ /* 0x000fe200078ec0ff */
[--C-:B------:R-:W-:Y:S01]  /*135c0*/  HSET2.LE.AND R37, R148, R223.reuse, PT ;  /* 0x000000df94257233 */ /* 0x100fe20003803000 */
[----:B------:R-:W-:Y:S01]  /*135d0*/  LOP3.LUT R36, R137, R138, RZ, 0xc0, !PT ;  /* 0x0000008a89247212 */ /* 0x000fe200078ec0ff */
[--C-:B------:R-:W-:Y:S01]  /*135e0*/  HSET2.LE.AND R138, R150, R223.reuse, PT ;  /* 0x000000df968a7233 */ /* 0x100fe20003803000 */
[----:B---3--:R-:W-:Y:S02]  /*135f0*/  F2FP.PACK_AB R139, R181, R182 ;  /* 0x000000b6b58b723e */ /* 0x008fe400000000ff */
[----:B------:R-:W-:Y:S01]  /*13600*/  F2FP.PACK_AB R38, R189, R190 ;  /* 0x000000bebd26723e */ /* 0x000fe200000000ff */
[-C--:B-1----:R-:W-:Y:S01]  /*13610*/  HMMA.16816.F32 R4, R40, R48.reuse, R4 ;  /* 0x000000302804723c */ /* 0x082fe20000001804 */
[----:B------:R-:W-:Y:S02]  /*13620*/  F2FP.PACK_AB R137, R183, R188 ;  /* 0x000000bcb789723e */ /* 0x000fe400000000ff */
[----:B------:R-:W-:Y:S02]  /*13630*/  LOP3.LUT R37, R37, R38, RZ, 0xc0, !PT ;  /* 0x0000002625257212 */ /* 0x000fe400078ec0ff */
[----:B------:R-:W-:Y:S02]  /*13640*/  LOP3.LUT R38, R39, R137, RZ, 0xc0, !PT ;  /* 0x0000008927267212 */ /* 0x000fe400078ec0ff */
[----:B------:R-:W-:Y:S01]  /*13650*/  LOP3.LUT R39, R138, R139, RZ, 0xc0, !PT ;  /* 0x0000008b8a277212 */ /* 0x000fe200078ec0ff */
[----:B------:R1:W-:Y:S01]  /*13660*/  MUFU.EX2 R137, R62 ;  /* 0x0000003e00897308 */ /* 0x0003e20000000800 */
[----:B------:R-:W-:Y:S03]  /*13670*/  LOP3.LUT R56, R55, UR16, R156, 0x96, !PT ;  /* 0x0000001037387c12 */ /* 0x000fe6000f8e969c */
[C---:B------:R-:W-:Y:S02]  /*13680*/  LOP3.LUT R65, R54.reuse, 0xffff, RZ, 0xc0, !PT ;  /* 0x0000ffff36417812 */ /* 0x040fe400078ec0ff */
[C---:B------:R-:W-:Y:S01]  /*13690*/  HMMA.16816.F32 R8, R36.reuse, R48, R8 ;  /* 0x000000302408723c */ /* 0x040fe20000001808 */
[----:B------:R-:W-:Y:S02]  /*136a0*/  SHF.R.U32.HI R64, RZ, 0x10, R54 ;  /* 0x00000010ff407819 */ /* 0x000fe40000011636 */
[----:B------:R-:W-:Y:S01]  /*136b0*/  LOP3.LUT R52, R151, UR7, R162, 0x96, !PT ;  /* 0x0000000797347c12 */ /* 0x000fe2000f8e96a2 */
[----:B------:R3:W3:Y:S01]  /*136c0*/  MUFU.EX2 R139, R59 ;  /* 0x0000003b008b7308 */ /* 0x0006e20000000800 */
[----:B------:R-:W-:Y:S02]  /*136d0*/  LOP3.LUT R67, R54, 0xff, RZ, 0xc0, !PT ;  /* 0x000000ff36437812 */ /* 0x000fe400078ec0ff */
[----:B------:R-:W-:Y:S01]  /*136e0*/  SHF.R.U32.HI R66, RZ, 0x18, R54 ;  /* 0x00000018ff427819 */ /* 0x000fe20000011636 */
[-C--:B------:R-:W-:Y:S01]  /*136f0*/  HMMA.16816.F32 R12, R36, R50.reuse, R12 ;  /* 0x00000032240c723c */ /* 0x080fe2000000180c */
[----:B------:R-:W-:Y:S05]  /*13700*/  IMAD.WIDE.U32 R52, R52, -0x2daee0ad, RZ ;  /* 0xd2511f5334347825 */ /* 0x000fea00078e00ff */
[----:B------:R-:W-:Y:S01]  /*13710*/  SHF.R.U32.HI R55, RZ, 0x18, R52 ;  /* 0x00000018ff377819 */ /* 0x000fe20000011634 */
[----:B------:R3:W3:Y:S01]  /*13720*/  MUFU.EX2 R138, R60 ;  /* 0x0000003c008a7308 */ /* 0x0006e20000000800 */
[C---:B------:R-:W-:Y:S01]  /*13730*/  HMMA.16816.F32 R16, R40.reuse, R50, R16 ;  /* 0x000000322810723c */ /* 0x040fe20000001810 */
[----:B------:R-:W3:Y:S03]  /*13740*/  LDSM.16.MT88.4 R48, [R218+0xa800] ;  /* 0x00a80000da30783b */ /* 0x000ee60000004200 */
[C---:B------:R-:W-:Y:S01]  /*13750*/  LOP3.LUT R57, R52.reuse, 0xff, RZ, 0xc0, !PT ;  /* 0x000000ff34397812 */ /* 0x040fe200078ec0ff */
[----:B-1----:R-:W-:Y:S01]  /*13760*/  FFMA.FTZ R62, R3, R250, R238 ;  /* 0x000000fa033e7223 */ /* 0x002fe200000100ee */
[----:B------:R-:W-:Y:S02]  /*13770*/  LOP3.LUT R54, R53, UR16, R160, 0x96, !PT ;  /* 0x0000001035367c12 */ /* 0x000fe4000f8e96a0 */
[-C--:B--2---:R-:W-:Y:S01]  /*13780*/  HMMA.16816.F32 R68, R40, R44.reuse, R68 ;  /* 0x0000002c2844723c */ /* 0x084fe20000001844 */
[----:B------:R-:W-:Y:S07]  /*13790*/  F2FP.PACK_AB R3, R179, R180 ;  /* 0x000000b4b303723e */ /* 0x000fee00000000ff */
[C---:B------:R-:W-:Y:S08]  /*137a0*/  HMMA.16816.F32 R72, R36.reuse, R44, R72 ;  /* 0x0000002c2448723c */ /* 0x040ff00000001848 */
[-C--:B------:R-:W-:Y:S08]  /*137b0*/  HMMA.16816.F32 R76, R36, R46.reuse, R76 ;  /* 0x0000002e244c723c */ /* 0x080ff0000000184c */
[C---:B------:R-:W-:Y:S01]  /*137c0*/  HMMA.16816.F32 R80, R40.reuse, R46, R80 ;  /* 0x0000002e2850723c */ /* 0x040fe20000001850 */
[----:B------:R-:W1:Y:S07]  /*137d0*/  LDSM.16.MT88.4 R44, [R216+0xb800] ;  /* 0x00b80000d82c783b */ /* 0x000e6e0000004200 */
[-C--:B----4-:R-:W-:Y:S08]  /*137e0*/  HMMA.16816.F32 R84, R40, R140.reuse, R84 ;  /* 0x0000008c2854723c */ /* 0x090ff00000001854 */
[C---:B------:R-:W-:Y:S08]  /*137f0*/  HMMA.16816.F32 R88, R36.reuse, R140, R88 ;  /* 0x0000008c2458723c */ /* 0x040ff00000001858 */
[-C--:B------:R-:W-:Y:S08]  /*13800*/  HMMA.16816.F32 R92, R36, R142.reuse, R92 ;  /* 0x0000008e245c723c */ /* 0x080ff0000000185c */
[C---:B------:R-:W-:Y:S08]  /*13810*/  HMMA.16816.F32 R96, R40.reuse, R142, R96 ;  /* 0x0000008e2860723c */ /* 0x040ff00000001860 */
[-C--:B---3--:R-:W-:Y:S08]  /*13820*/  HMMA.16816.F32 R100, R40, R48.reuse, R100 ;  /* 0x000000302864723c */ /* 0x088ff00000001864 */
[C---:B------:R-:W-:Y:S08]  /*13830*/  HMMA.16816.F32 R104, R36.reuse, R48, R104 ;  /* 0x000000302468723c */ /* 0x040ff00000001868 */
[-C--:B------:R-:W-:Y:S08]  /*13840*/  HMMA.16816.F32 R32, R36, R50.reuse, R32 ;  /* 0x000000322420723c */ /* 0x080ff00000001820 */
[C---:B------:R-:W-:Y:S01]  /*13850*/  HMMA.16816.F32 R108, R40.reuse, R50, R108 ;  /* 0x00000032286c723c */ /* 0x040fe2000000186c */
[----:B------:R-:W2:Y:S07]  /*13860*/  LDSM.16.MT88.4 R48, [R218+0xb800] ;  /* 0x00b80000da30783b */ /* 0x000eae0000004200 */
[-C--:B-1----:R-:W-:Y:S08]  /*13870*/  HMMA.16816.F32 R112, R40, R44.reuse, R112 ;  /* 0x0000002c2870723c */ /* 0x082ff00000001870 */
[C---:B------:R-:W-:Y:S07]  /*13880*/  HMMA.16816.F32 R20, R36.reuse, R44, R20 ;  /* 0x0000002c2414723c */ /* 0x040fee0000001814 */
[----:B------:R-:W-:Y:S01]  /*13890*/  SHF.R.U32.HI R44, RZ, 0x10, R52 ;  /* 0x00000010ff2c7819 */ /* 0x000fe20000011634 */
[-C--:B------:R-:W-:Y:S01]  /*138a0*/  HMMA.16816.F32 R116, R36, R46.reuse, R116 ;  /* 0x0000002e2474723c */ /* 0x080fe20000001874 */
[----:B------:R-:W-:Y:S03]  /*138b0*/  LOP3.LUT R45, R52, 0xffff, RZ, 0xc0, !PT ;  /* 0x0000ffff342d7812 */ /* 0x000fe600078ec0ff */
[----:B------:R-:W-:Y:S02]  /*138c0*/  LOP3.LUT R44, R44, 0xff, RZ, 0xc0, !PT ;  /* 0x000000ff2c2c7812 */ /* 0x000fe400078ec0ff */
[----:B------:R-:W-:Y:S02]  /*138d0*/  SHF.R.U32.HI R53, RZ, 0x8, R65 ;  /* 0x00000008ff357819 */ /* 0x000fe40000011641 */
[C---:B------:R-:W-:Y:S01]  /*138e0*/  HMMA.16816.F32 R120, R40.reuse, R46, R120 ;  /* 0x0000002e2878723c */ /* 0x040fe20000001878 */
[----:B------:R-:W-:Y:S03]  /*138f0*/  PRMT R65, R44, 0x5410, R55 ;  /* 0x000054102c417816 */ /* 0x000fe60000000037 */
[----:B------:R-:W-:Y:S02]  /*13900*/  LOP3.LUT R52, R64, 0xff, RZ, 0xc0, !PT ;  /* 0x000000ff40347812 */ /* 0x000fe400078ec0ff */
[----:B------:R-:W-:Y:S02]  /*13910*/  SHF.R.U32.HI R45, RZ, 0x8, R45 ;  /* 0x00000008ff2d7819 */ /* 0x000fe4000001162d */
[----:B------:R-:W-:Y:S01]  /*13920*/  LOP3.LUT R46, R56, 0xffff, RZ, 0xc0, !PT ;  /* 0x0000ffff382e7812 */ /* 0x000fe200078ec0ff */
[-C--:B--2---:R-:W-:Y:S03]  /*13930*/  HMMA.16816.F32 R28, R40, R48.reuse, R28 ;  /* 0x00000030281c723c */ /* 0x084fe6000000181c */
[----:B------:R-:W-:Y:S02]  /*13940*/  SHF.R.U32.HI R46, RZ, 0x8, R46 ;  /* 0x00000008ff2e7819 */ /* 0x000fe4000001162e */
[----:B------:R-:W-:Y:S01]  /*13950*/  PRMT R64, R57, 0x5410, R45 ;  /* 0x0000541039407816 */ /* 0x000fe2000000002d */
[----:B-----5:R-:W-:Y:S01]  /*13960*/  FFMA.FTZ R0, R0, R194, R241 ;  /* 0x000000c200007223 */ /* 0x020fe200000100f1 */
[----:B------:R-:W-:Y:S01]  /*13970*/  SHF.R.U32.HI R47, RZ, 0x10, R56 ;  /* 0x00000010ff2f7819 */ /* 0x000fe20000011638 */
[C---:B------:R-:W-:Y:S01]  /*13980*/  HMMA.16816.F32 R124, R36.reuse, R48, R124 ;  /* 0x00000030247c723c */ /* 0x040fe2000000187c */
[----:B------:R-:W-:Y:S03]  /*13990*/  LOP3.LUT R44, R54, 0xffff, RZ, 0xc0, !PT ;  /* 0x0000ffff362c7812 */ /* 0x000fe600078ec0ff */
[----:B------:R-:W-:Y:S01]  /*139a0*/  LOP3.LUT R47, R47, 0xff, RZ, 0xc0, !PT ;  /* 0x000000ff2f2f7812 */ /* 0x000fe200078ec0ff */
[----:B------:R-:W-:Y:S01]  /*139b0*/  FADD.FTZ R0, R240, R0 ;  /* 0x00000000f0007221 */ /* 0x000fe20000010000 */
[----:B------:R-:W-:Y:S01]  /*139c0*/  PRMT R67, R67, 0x5410, R53 ;  /* 0x0000541043437816 */ /* 0x000fe20000000035 */
[--C-:B------:R-:W-:Y:S01]  /*139d0*/  HSET2.LE.AND R48, R65, R223.reuse, PT ;  /* 0x000000df41307233 */ /* 0x100fe20003803000 */
[-C--:B------:R-:W-:Y:S01]  /*139e0*/  HMMA.16816.F32 R128, R36, R50.reuse, R128 ;  /* 0x000000322480723c */ /* 0x080fe20000001880 */
[----:B------:R-:W-:Y:S03]  /*139f0*/  LOP3.LUT R53, R56, 0xff, RZ, 0xc0, !PT ;  /* 0x000000ff38357812 */ /* 0x000fe600078ec0ff */
[----:B------:R-:W-:Y:S01]  /*13a00*/  SHF.R.U32.HI R56, RZ, 0x18, R56 ;  /* 0x00000018ff387819 */ /* 0x000fe20000011638 */
[--C-:B------:R-:W-:Y:S01]  /*13a10*/  HSET2.LE.AND R170, R67, R223.reuse, PT ;  /* 0x000000df43aa7233 */ /* 0x100fe20003803000 */
[----:B------:R-:W-:Y:S01]  /*13a20*/  SHF.R.U32.HI R44, RZ, 0x8, R44 ;  /* 0x00000008ff2c7819 */ /* 0x000fe2000001162c */
[----:B------:R-:W-:Y:S01]  /*13a30*/  FADD.FTZ R0, R231, R0 ;  /* 0x00000000e7007221 */ /* 0x000fe20000010000 */
[----:B------:R-:W-:Y:S01]  /*13a40*/  HMMA.16816.F32 R24, R40, R50, R24 ;  /* 0x000000322818723c */ /* 0x000fe20000001818 */
[----:B------:R-:W-:Y:S01]  /*13a50*/  PRMT R66, R52, 0x5410, R66 ;  /* 0x0000541034427816 */ /* 0x000fe20000000042 */
[----:B------:R-:W-:Y:S02]  /*13a60*/  LDSM.16.MT88.4 R40, [R216+0xbc00] ;  /* 0x00bc0000d828783b */ /* 0x000fe40000004200 */
[----:B------:R-:W-:Y:S01]  /*13a70*/  LOP3.LUT R52, R54, 0xff, RZ, 0xc0, !PT ;  /* 0x000000ff36347812 */ /* 0x000fe200078ec0ff */
[----:B------:R-:W-:Y:S01]  /*13a80*/  FADD.FTZ R0, R230, R0 ;  /* 0x00000000e6007221 */ /* 0x000fe20000010000 */
[----:B------:R-:W-:Y:S01]  /*13a90*/  SHF.R.U32.HI R45, RZ, 0x10, R54 ;  /* 0x00000010ff2d7819 */ /* 0x000fe20000011636 */
[--C-:B------:R-:W-:Y:S01]  /*13aa0*/  HSET2.LE.AND R171, R66, R223.reuse, PT ;  /* 0x000000df42ab7233 */ /* 0x100fe20003803000 */
[----:B------:R-:W-:Y:S01]  /*13ab0*/  PRMT R168, R53, 0x5410, R46 ;  /* 0x0000541035a87816 */ /* 0x000fe2000000002e */
[----:B------:R-:W-:Y:S03]  /*13ac0*/  FADD.FTZ R0, R167, R0 ;  /* 0x00000000a7007221 */ /* 0x000fe60000010000 */
[----:B------:R-:W-:Y:S01]  /*13ad0*/  PRMT R169, R47, 0x5410, R56 ;  /* 0x000054102fa97816 */ /* 0x000fe20000000038 */
[--C-:B------:R-:W-:Y:S01]  /*13ae0*/  HSET2.LE.AND R168, R168, R223.reuse, PT ;  /* 0x000000dfa8a87233 */ /* 0x100fe20003803000 */
[----:B------:R-:W-:Y:S01]  /*13af0*/  SHF.R.U32.HI R54, RZ, 0x18, R54 ;  /* 0x00000018ff367819 */ /* 0x000fe20000011636 */
[----:B------:R-:W-:Y:S01]  /*13b00*/  LDSM.16.MT88.4 R56, [R218+0xac00] ;  /* 0x00ac0000da38783b */ /* 0x000fe20000004200 */
[----:B------:R-:W-:Y:S01]  /*13b10*/  LOP3.LUT R45, R45, 0xff, RZ, 0xc0, !PT ;  /* 0x000000ff2d2d7812 */ /* 0x000fe200078ec0ff */
[--C-:B------:R-:W-:Y:S01]  /*13b20*/  HSET2.LE.AND R169, R169, R223.reuse, PT ;  /* 0x000000dfa9a97233 */ /* 0x100fe20003803000 */
[----:B------:R-:W-:Y:S01]  /*13b30*/  PRMT R60, R52, 0x5410, R44 ;  /* 0x00005410343c7816 */ /* 0x000fe2000000002c */
[----:B------:R-:W-:Y:S01]  /*13b40*/  FADD.FTZ R0, R166, R0 ;  /* 0x00000000a6007221 */ /* 0x000fe20000010000 */
[----:B------:R-:W-:Y:S02]  /*13b50*/  LOP3.LUT R170, R170, R3, RZ, 0xc0, !PT ;  /* 0x00000003aaaa7212 */ /* 0x000fe400078ec0ff */
[----:B------:R-:W-:Y:S01]  /*13b60*/  F2FP.PACK_AB R3, R177, R178 ;  /* 0x000000b2b103723e */ /* 0x000fe200000000ff */
[--C-:B------:R-:W-:Y:S01]  /*13b70*/  HSET2.LE.AND R38, R60, R223.reuse, PT ;  /* 0x000000df3c267233 */ /* 0x100fe20003803000 */
[----:B------:R-:W-:Y:S01]  /*13b80*/  F2FP.PACK_AB R36, R184, R176 ;  /* 0x000000b0b824723e */ /* 0x000fe200000000ff */
[----:B------:R-:W-:Y:S01]  /*13b90*/  FADD.FTZ R0, R205, R0 ;  /* 0x00000000cd007221 */ /* 0x000fe20000010000 */
[----:B------:R-:W-:Y:S02]  /*13ba0*/  F2FP.PACK_AB R37, R185, R175 ;  /* 0x000000afb925723e */ /* 0x000fe400000000ff */
[----:B------:R-:W-:Y:S02]  /*13bb0*/  PRMT R61, R45, 0x5410, R54 ;  /* 0x000054102d3d7816 */ /* 0x000fe40000000036 */
[----:B------:R-:W1:Y:S01]  /*13bc0*/  LDSM.16.MT88.4 R44, [R218+0x9c00] ;  /* 0x009c0000da2c783b */ /* 0x000e620000004200 */
[----:B------:R-:W-:Y:S02]  /*13bd0*/  F2FP.PACK_AB R39, R173, R174 ;  /* 0x000000aead27723e */ /* 0x000fe400000000ff */
[----:B------:R-:W-:Y:S02]  /*13be0*/  LOP3.LUT R171, R171, R3, RZ, 0xc0, !PT ;  /* 0x00000003abab7212 */ /* 0x000fe400078ec0ff */
[----:B------:R-:W-:Y:S02]  /*13bf0*/  LOP3.LUT R168, R168, R36, RZ, 0xc0, !PT ;  /* 0x00000024a8a87212 */ /* 0x000fe400078ec0ff */
[----:B------:R-:W-:Y:S01]  /*13c00*/  LOP3.LUT R169, R169, R37, RZ, 0xc0, !PT ;  /* 0x00000025a9a97212 */ /* 0x000fe200078ec0ff */
[--C-:B------:R-:W-:Y:S01]  /*13c10*/  HSET2.LE.AND R37, R61, R223.reuse, PT ;  /* 0x000000df3d257233 */ /* 0x100fe20003803000 */
[----:B------:R-:W-:Y:S01]  /*13c20*/  LOP3.LUT R36, R38, R39, RZ, 0xc0, !PT ;  /* 0x0000002726247212 */ /* 0x000fe200078ec0ff */
[----:B------:R-:W-:Y:S01]  /*13c30*/  HSET2.LE.AND R38, R64, R223, PT ;  /* 0x000000df40267233 */ /* 0x000fe20003803000 */
[----:B------:R-:W-:Y:S01]  /*13c40*/  F2FP.PACK_AB R3, R139, R172 ;  /* 0x000000ac8b03723e */ /* 0x000fe200000000ff */
[----:B------:R-:W2:Y:S01]  /*13c50*/  LDSM.16.MT88.4 R52, [R216+0xac00] ;  /* 0x00ac0000d834783b */ /* 0x000ea20000004200 */
[----:B------:R-:W-:Y:S01]  /*13c60*/  F2FP.PACK_AB R39, R186, R138 ;  /* 0x0000008aba27723e */ /* 0x000fe200000000ff */
[-C--:B------:R-:W-:Y:S01]  /*13c70*/  HMMA.16816.F32 R140, R168, R152.reuse, R4 ;  /* 0x00000098a88c723c */ /* 0x080fe20000001804 */
[----:B------:R-:W-:Y:S02]  /*13c80*/  F2FP.PACK_AB R49, R187, R137 ;  /* 0x00000089bb31723e */ /* 0x000fe400000000ff */
[----:B------:R-:W-:Y:S01]  /*13c90*/  LOP3.LUT R37, R37, R3, RZ, 0xc0, !PT ;  /* 0x0000000325257212 */ /* 0x000fe200078ec0ff */
[----:B------:R-:W-:Y:S01]  /*13ca0*/  FADD.FTZ R3, R242, R133 ;  /* 0x00000085f2037221 */ /* 0x000fe20000010000 */
[----:B------:R-:W-:Y:S01]  /*13cb0*/  LOP3.LUT R38, R38, R39, RZ, 0xc0, !PT ;  /* 0x0000002726267212 */ /* 0x000fe200078ec0ff */
[----:B------:R-:W3:Y:S01]  /*13cc0*/  LDSM.16.MT88.4 R4, [R218+0xbc00] ;  /* 0x00bc0000da04783b */ /* 0x000ee20000004200 */
[----:B------:R-:W-:Y:S01]  /*13cd0*/  LOP3.LUT R39, R48, R49, RZ, 0xc0, !PT ;  /* 0x0000003130277212 */ /* 0x000fe200078ec0ff */
[----:B------:R-:W-:Y:S04]  /*13ce0*/  FADD.FTZ R3, R239, R3 ;  /* 0x00000003ef037221 */ /* 0x000fe80000010000 */
[----:B------:R-:W-:Y:S02]  /*13cf0*/  FADD.FTZ R3, R236, R3 ;  /* 0x00000003ec037221 */ /* 0x000fe40000010000 */
[C---:B------:R-:W-:Y:S01]  /*13d00*/  HMMA.16816.F32 R144, R36.reuse, R152, R8 ;  /* 0x000000982490723c */ /* 0x040fe20000001808 */
[----:B------:R-:W-:Y:S02]  /*13d10*/  IMAD.MOV.U32 R133, RZ, RZ, R134 ;  /* 0x000000ffff857224 */ /* 0x000fe400078e0086 */
[----:B------:R-:W-:Y:S04]  /*13d20*/  FADD.FTZ R3, R203, R3 ;  /* 0x00000003cb037221 */ /* 0x000fe80000010000 */
[----:B------:R-:W-:Y:S01]  /*13d30*/  FADD.FTZ R3, R202, R3 ;  /* 0x00000003ca037221 */ /* 0x000fe20000010000 */
[-C--:B------:R-:W-:Y:S01]  /*13d40*/  HMMA.16816.F32 R148, R36, R154.reuse, R12 ;  /* 0x0000009a2494723c */ /* 0x080fe2000000180c */
[----:B------:R-:W-:Y:S03]  /*13d50*/  FADD.FTZ R8, R245, R62 ;  /* 0x0000003ef5087221 */ /* 0x000fe60000010000 */
        /* <DEDUP_REMOVED lines=16> */
[----:B------:R-:W-:Y:S02]  /*13e60*/  FADD.FTZ R9, R208, R9 ;  /* 0x00000009d0097221 */ /* 0x000fe40000010000 */
[----:B------:R-:W-:Y:S02]  /*13e70*/  IMAD.MOV.U32 R132, RZ, RZ, R135 ;  /* 0x000000ffff847224 */ /* 0x000fe400078e0087 */
[C---:B------:R-:W-:Y:S01]  /*13e80*/  HMMA.16816.F32 R80, R168.reuse, R46, R80 ;  /* 0x0000002ea850723c */ /* 0x040fe20000001850 */
[----:B------:R-:W-:Y:S03]  /*13e90*/  FADD.FTZ R8, R213, R9 ;  /* 0x00000009d5087221 */ /* 0x000fe60000010000 */
[----:B------:R-:W-:Y:S02]  /*13ea0*/  FADD.FTZ R9, R204, R0 ;  /* 0x00000000cc097221 */ /* 0x000fe40000010000 */
[----:B------:R-:W-:Y:S02]  /*13eb0*/  FADD.FTZ R0, R192, R10 ;  /* 0x0000000ac0007221 */ /* 0x000fe40000010000 */
[-C--:B--2---:R-:W-:Y:S01]  /*13ec0*/  HMMA.16816.F32 R84, R168, R52.reuse, R84 ;  /* 0x00000034a854723c */ /* 0x084fe20000001854 */
        /* <DEDUP_REMOVED lines=10> */
[----:B------:R-:W-:Y:S02]  /*13f70*/  FADD.FTZ R3, R193, R3 ;  /* 0x00000003c1037221 */ /* 0x000fe40000010000 */
[C---:B------:R-:W-:Y:S01]  /*13f80*/  HMMA.16816.F32 R96, R168.reuse, R54, R96 ;  /* 0x00000036a860723c */ /* 0x040fe20000001860 */
[----:B------:R-:W-:Y:S03]  /*13f90*/  FADD.FTZ R0, R181, R0 ;  /* 0x00000000b5007221 */ /* 0x000fe60000010000 */
[----:B------:R-:W-:Y:S04]  /*13fa0*/  FADD.FTZ R3, R199, R3 ;  /* 0x00000003c7037221 */ /* 0x000fe80000010000 */
[-C--:B------:R-:W-:Y:S01]  /*13fb0*/  HMMA.16816.F32 R100, R168, R56.reuse, R100 ;  /* 0x00000038a864723c */ /* 0x080fe20000001864 */
[----:B------:R-:W-:Y:S04]  /*13fc0*/  FADD.FTZ R9, R198, R3 ;  /* 0x00000003c6097221 */ /* 0x000fe80000010000 */
[----:B------:R-:W-:Y:S03]  /*13fd0*/  FADD.FTZ R9, R175, R9 ;  /* 0x00000009af097221 */ /* 0x000fe60000010000 */
        /* <DEDUP_REMOVED lines=8> */
[C---:B------:R-:W-:Y:S07]  /*14060*/  HMMA.16816.F32 R124, R36.reuse, R4, R124 ;  /* 0x00000004247c723c */ /* 0x040fee000000187c */
[----:B------:R-:W-:Y:S01]  /*14070*/  FADD.FTZ R4, R201, R10 ;  /* 0x0000000ac9047221 */ /* 0x000fe20000010000 */
[-C--:B------:R-:W-:Y:S01]  /*14080*/  HMMA.16816.F32 R128, R36, R6.reuse, R128 ;  /* 0x000000062480723c */ /* 0x080fe20000001880 */
[----:B------:R-:W-:Y:S03]  /*14090*/  FADD.FTZ R5, R188, R8 ;  /* 0x00000008bc057221 */ /* 0x000fe60000010000 */
[----:B------:R-:W-:Y:S02]  /*140a0*/  FADD.FTZ R4, R200, R4 ;  /* 0x00000004c8047221 */ /* 0x000fe40000010000 */
[----:B------:R-:W-:Y:S02]  /*140b0*/  FADD.FTZ R3, R183, R5 ;  /* 0x00000005b7037221 */ /* 0x000fe40000010000 */
[----:B------:R-:W-:Y:S01]  /*140c0*/  FADD.FTZ R4, R176, R4 ;  /* 0x00000004b0047221 */ /* 0x000fe20000010000 */
[----:B------:R-:W-:Y:S03]  /*140d0*/  HMMA.16816.F32 R168, R168, R6, R24 ;  /* 0x00000006a8a8723c */ /* 0x000fe60000001818 */
[----:B------:R-:W-:Y:S02]  /*140e0*/  FADD.FTZ R8, R174, R3 ;  /* 0x00000003ae087221 */ /* 0x000fe40000010000 */
[----:B------:R-:W-:Y:S02]  /*140f0*/  FADD.FTZ R5, R172, R0 ;  /* 0x00000000ac057221 */ /* 0x000fe40000010000 */
[----:B------:R-:W-:Y:S02]  /*14100*/  FADD.FTZ R10, R184, R4 ;  /* 0x00000004b80a7221 */ /* 0x000fe40000010000 */
[----:B------:R-:W-:Y:S03]  /*14110*/  FADD.FTZ R3, R185, R9 ;  /* 0x00000009b9037221 */ /* 0x000fe60000010000 */
        /* <DEDUP_REMOVED lines=11> */
[----:B------:R-:W-:Y:S02]  /*141d0*/  IMAD.MOV.U32 R137, RZ, RZ, R2 ;  /* 0x000000ffff897224 */ /* 0x000fe400078e0002 */
[----:B-1----:R-:W-:Y:S01]  /*141e0*/  IMAD.MOV.U32 R0, RZ, RZ, R136 ;  /* 0x000000ffff007224 */ /* 0x002fe200078e0088 */
[----:B------:R-:W-:-:S05]  /*141f0*/  @P0 BRA `(.L_x_344) ;  /* 0xffffc1d000000947 */ /* 0x000fca000383ffff */
.L_x_343:
[----:B------:R-:W2:Y:S01]  /*14200*/  LDL.LU R8, [R1+0x8] ;  /* 0x0000080001087983 */ /* 0x000ea20000300800 */
[----:B------:R-:W1:Y:S01]  /*14210*/  S2UR UR6, SR_CTAID.Y ;  /* 0x00000000000679c3 */ /* 0x000e620000002600 */
[----:B------:R-:W-:Y:S01]  /*14220*/  UISETP.NE.AND UP0, UPT, UR23, -0x1, UPT ;  /* 0xffffffff1700788c */ /* 0x000fe2000bf05270 */
[----:B------:R-:W-:Y:S01]  /*14230*/  BSSY B0, `(.L_x_347) ;  /* 0x0000172000007945 */ /* 0x000fe20003800000 */
[----:B------:R-:W3:Y:S01]  /*14240*/  SHFL.BFLY PT, R3, R250, 0x2, 0x1f ;  /* 0x0c401f00fa037f89 */ /* 0x000ee200000e0000 */
[----:B------:R-:W-:-:S02]  /*14250*/  ULDC.64 UR4, c[0x0][0x1e8] ;  /* 0x00007a0000047ab9 */ /* 0x000fc40000000a00 */
[----:B------:R-:W-:Y:S01]  /*14260*/  ULDC.U8 UR9, c[0x0][0x328] ;  /* 0x0000ca0000097ab9 */ /* 0x000fe20000000000 */
[----:B------:R-:W4:Y:S01]  /*14270*/  SHFL.BFLY PT, R0, R251, 0x2, 0x1f ;  /* 0x0c401f00fb007f89 */ /* 0x000f2200000e0000 */
[----:B------:R-:W-:Y:S01]  /*14280*/  UISETP.NE.AND UP3, UPT, UR9, URZ, UPT ;  /* 0x0000003f0900728c */ /* 0x000fe2000bf65270 */
[----:B------:R-:W5:Y:S01]  /*14290*/  S2UR UR10, SR_CTAID.Z ;  /* 0x00000000000a79c3 */ /* 0x000f620000002700 */
[----:B------:R-:W-:Y:S01]  /*142a0*/  ULDC UR8, c[0x0][0x214] ;  /* 0x0000850000087ab9 */ /* 0x000fe20000000800 */
[----:B------:R-:W5:Y:S01]  /*142b0*/  SHFL.BFLY PT, R5, R252, 0x2, 0x1f ;  /* 0x0c401f00fc057f89 */ /* 0x000f6200000e0000 */
[----:B------:R-:W-:-:S04]  /*142c0*/  @UP0 UIMAD.WIDE.U32 UR12, UR23, UR4, URZ ;  /* 0x00000004170c02a5 */ /* 0x000fc8000f8e003f */
[----:B------:R-:W-:-:S03]  /*142d0*/  @UP0 UIMAD UR7, UR23, UR5, UR13 ;  /* 0x00000005170702a4 */ /* 0x000fc6000f8e020d */
[----:B------:R-:W-:Y:S02]  /*142e0*/  ULDC.64 UR4, c[0x0][0x1e0] ;  /* 0x0000780000047ab9 */ /* 0x000fe40000000a00 */
[----:B-1----:R-:W-:Y:S02]  /*142f0*/  @!UP0 USHF.R.S32.HI UR11, URZ, 0x1f, UR6 ;  /* 0x0000001f3f0b8899 */ /* 0x002fe40008011406 */
[----:B------:R-:W-:Y:S01]  /*14300*/  @!UP0 UIMAD.WIDE.U32 UR20, UR6, UR4, URZ ;  /* 0x00000004061482a5 */ /* 0x000fe2000f8e003f */
[----:B---3--:R-:W-:Y:S01]  /*14310*/  FADD.FTZ R3, R3, R250 ;  /* 0x000000fa03037221 */ /* 0x008fe20000010000 */
[----:B------:R-:W-:Y:S01]  /*14320*/  @!UP0 UIMAD UR11, UR11, UR4, URZ ;  /* 0x000000040b0b82a4 */ /* 0x000fe2000f8e023f */
[----:B----4-:R-:W-:-:S03]  /*14330*/  FADD.FTZ R0, R0, R251 ;  /* 0x000000fb00007221 */ /* 0x010fc60000010000 */
[----:B------:R-:W1:Y:S01]  /*14340*/  SHFL.BFLY PT, R4, R3, 0x1, 0x1f ;  /* 0x0c201f0003047f89 */ /* 0x000e6200000e0000 */
[----:B------:R-:W-:Y:S01]  /*14350*/  ULDC.U8 UR4, c[0x0][0x329] ;  /* 0x0000ca4000047ab9 */ /* 0x000fe20000000000 */
[----:B-----5:R-:W-:Y:S02]  /*14360*/  FADD.FTZ R5, R5, R252 ;  /* 0x000000fc05057221 */ /* 0x020fe40000010000 */
[----:B------:R-:W3:Y:S01]  /*14370*/  SHFL.BFLY PT, R7, R0, 0x1, 0x1f ;  /* 0x0c201f0000077f89 */ /* 0x000ee200000e0000 */
[----:B------:R-:W-:Y:S02]  /*14380*/  UISETP.NE.AND UP2, UPT, UR4, URZ, UPT ;  /* 0x0000003f0400728c */ /* 0x000fe4000bf45270 */
[----:B------:R-:W-:Y:S02]  /*14390*/  UISETP.EQ.AND UP3, UPT, UR4, URZ, UP3 ;  /* 0x0000003f0400728c */ /* 0x000fe40009f62270 */
[----:B------:R-:W-:Y:S02]  /*143a0*/  @!UP0 UIMAD UR11, UR6, UR5, UR11 ;  /* 0x00000005060b82a4 */ /* 0x000fe4000f8e020b */
[----:B------:R-:W-:-:S02]  /*143b0*/  ULDC UR4, c[0x0][0x1c0] ;  /* 0x0000700000047ab9 */ /* 0x000fc40000000800 */
[----:B------:R-:W-:Y:S02]  /*143c0*/  ULDC UR5, c[0x0][0x234] ;  /* 0x00008d0000057ab9 */ /* 0x000fe40000000800 */
[----:B------:R-:W-:Y:S02]  /*143d0*/  @!UP0 UIADD3 UR7, UR21, UR11, URZ ;  /* 0x0000000b15078290 */ /* 0x000fe4000fffe03f */
[----:B------:R-:W-:Y:S01]  /*143e0*/  @!UP2 UISETP.NE.AND UP1, UPT, UR9, URZ, UPT ;  /* 0x0000003f0900a28c */ /* 0x000fe2000bf25270 */
[----:B------:R-:W4:Y:S01]  /*143f0*/  S2UR UR9, SR_CTAID.X ;  /* 0x00000000000979c3 */ /* 0x000f220000002500 */
[----:B------:R-:W-:Y:S02]  /*14400*/  @UP2 ULDC UR14, c[0x0][0x210] ;  /* 0x00008400000e2ab9 */ /* 0x000fe40000000800 */
[----:B------:R-:W-:Y:S02]  /*14410*/  @UP2 UIMAD UR14, UR14, UR8, URZ ;  /* 0x000000080e0e22a4 */ /* 0x000fe4000f8e023f */
[----:B------:R-:W-:Y:S01]  /*14420*/  @!UP2 USEL UR14, UR8, UR5, !UP1 ;  /* 0x00000005080ea287 */ /* 0x000fe2000c800000 */
[----:B-1----:R-:W-:Y:S01]  /*14430*/  FADD.FTZ R51, R3, R4 ;  /* 0x0000000403337221 */ /* 0x002fe20000010000 */
[----:B------:R-:W-:Y:S01]  /*14440*/  MOV R4, 0x3f800000 ;  /* 0x3f80000000047802 */ /* 0x000fe20000000f00 */
[----:B------:R-:W-:Y:S01]  /*14450*/  @UP2 UMOV UR13, 0x1 ;  /* 0x00000001000d2882 */ /* 0x000fe20000000000 */
[----:B---3--:R-:W-:-:S02]  /*14460*/  FADD.FTZ R50, R0, R7 ;  /* 0x0000000700327221 */ /* 0x008fc40000010000 */
[----:B------:R-:W-:Y:S01]  /*14470*/  FSETP.NE.FTZ.AND P5, PT, R51, RZ, PT ;  /* 0x000000ff3300720b */ /* 0x000fe20003fb5000 */
[----:B------:R-:W-:Y:S01]  /*14480*/  @!UP2 UIMAD UR13, UR14, UR4, URZ ;  /* 0x000000040e0da2a4 */ /* 0x000fe2000f8e023f */
[----:B------:R-:W-:Y:S01]  /*14490*/  MOV R0, 0x3f800000 ;  /* 0x3f80000000007802 */ /* 0x000fe20000000f00 */
[----:B------:R-:W-:Y:S01]  /*144a0*/  @UP3 UIMAD UR16, UR6, UR8, URZ ;  /* 0x00000008061032a4 */ /* 0x000fe2000f8e023f */
[----:B------:R-:W-:Y:S01]  /*144b0*/  FSETP.NE.FTZ.AND P4, PT, R50, RZ, PT ;  /* 0x000000ff3200720b */ /* 0x000fe20003f95000 */
[----:B------:R-:W-:Y:S02]  /*144c0*/  @UP2 ULDC UR15, c[0x0][0x210] ;  /* 0x00008400000f2ab9 */ /* 0x000fe40000000800 */
[----:B------:R-:W-:Y:S02]  /*144d0*/  UIMAD UR4, UR6, UR13, URZ ;  /* 0x0000000d060472a4 */ /* 0x000fe4000f8e023f */
[----:B------:R-:W-:Y:S02]  /*144e0*/  @!UP2 UMOV UR15, 0x1 ;  /* 0x00000001000fa882 */ /* 0x000fe40000000000 */
[----:B------:R-:W-:-:S02]  /*144f0*/  @UP3 USEL UR16, UR16, UR23, !UP0 ;  /* 0x0000001710103287 */ /* 0x000fc4000c000000 */
[----:B------:R-:W1:Y:S01]  /*14500*/  @P5 MUFU.RCP R0, R51 ;  /* 0x0000003300005308 */ /* 0x000e620000001000 */
[----:B----4-:R-:W-:Y:S02]  /*14510*/  UIMAD UR9, UR9, UR15, URZ ;  /* 0x0000000f090972a4 */ /* 0x010fe4000f8e023f */
[----:B------:R-:W-:Y:S02]  /*14520*/  USEL UR4, UR4, URZ, !UP3 ;  /* 0x0000003f04047287 */ /* 0x000fe4000d800000 */
[----:B------:R-:W-:Y:S02]  /*14530*/  USHF.L.U32 UR9, UR9, 0x7, URZ ;  /* 0x0000000709097899 */ /* 0x000fe4000800063f */
[----:B------:R-:W-:Y:S01]  /*14540*/  UIMAD UR14, UR10, UR14, UR4 ;  /* 0x0000000e0a0e72a4 */ /* 0x000fe2000f8e0204 */
[----:B------:R-:W3:Y:S01]  /*14550*/  @P4 MUFU.RCP R4, R50 ;  /* 0x0000003200044308 */ /* 0x000ee20000001000 */
[----:B------:R-:W-:Y:S02]  /*14560*/  @!UP3 UMOV UR26, URZ ;  /* 0x0000003f001abc82 */ /* 0x000fe40008000000 */
[----:B------:R-:W-:-:S02]  /*14570*/  @UP3 UMOV UR26, UR16 ;  /* 0x00000010001a3c82 */ /* 0x000fc40008000000 */
[----:B------:R-:W-:Y:S02]  /*14580*/  @!UP3 UMOV UR27, URZ ;  /* 0x0000003f001bbc82 */ /* 0x000fe40008000000 */
[----:B------:R-:W-:Y:S01]  /*14590*/  USHF.R.S32.HI UR4, URZ, 0x1f, UR9 ;  /* 0x0000001f3f047899 */ /* 0x000fe20008011409 */
[----:B-1----:R-:W-:Y:S01]  /*145a0*/  FMUL.FTZ R0, R0, c[0x0][0x2dc] ;  /* 0x0000b70000007a20 */ /* 0x002fe20000410000 */
[----:B------:R-:W-:Y:S02]  /*145b0*/  @UP3 USHF.R.S32.HI UR27, URZ, 0x1f, UR16 ;  /* 0x0000001f3f1b3899 */ /* 0x000fe40008011410 */
[----:B------:R-:W-:Y:S01]  /*145c0*/  USHF.R.S32.HI UR5, URZ, 0x1f, UR14 ;  /* 0x0000001f3f057899 */ /* 0x000fe2000801140e */
[C---:B------:R-:W-:Y:S01]  /*145d0*/  FMUL.FTZ R43, R0.reuse, R69 ;  /* 0x00000045002b7220 */ /* 0x040fe20000410000 */
[----:B------:R-:W-:Y:S01]  /*145e0*/  UIADD3 UR9, UP2, UP1, UR9, UR26, UR14 ;  /* 0x0000001a09097290 */ /* 0x000fe2000f95e00e */
[----:B------:R-:W1:Y:S01]  /*145f0*/  S2R R69, SR_TID.X ;  /* 0x0000000000457919 */ /* 0x000e620000002100 */
[C---:B------:R-:W-:Y:S01]  /*14600*/  FMUL.FTZ R140, R0.reuse, R140 ;  /* 0x0000008c008c7220 */ /* 0x040fe20000410000 */
[----:B------:R-:W-:Y:S01]  /*14610*/  @!UP0 UMOV UR12, UR20 ;  /* 0x00000014000c8c82 */ /* 0x000fe20008000000 */
[C---:B------:R-:W-:Y:S01]  /*14620*/  FMUL.FTZ R47, R0.reuse, R141 ;  /* 0x0000008d002f7220 */ /* 0x040fe20000410000 */
[----:B------:R-:W-:Y:S01]  /*14630*/  UIADD3.X UR4, UR4, UR27, UR5, UP2, UP1 ;  /* 0x0000001b04047290 */ /* 0x000fe200097e2405 */
        /* <DEDUP_REMOVED lines=30> */
[----:B------:R-:W-:Y:S01]  /*14820*/  FMUL.FTZ R9, R0, R169 ;  /* 0x000000a900097220 */ /* 0x000fe20000410000 */
[----:B------:R-:W-:Y:S01]  /*14830*/  MOV R0, 0x3f800000 ;  /* 0x3f80000000007802 */ /* 0x000fe20000000f00 */
[----:B---3--:R-:W-:Y:S01]  /*14840*/  FMUL.FTZ R4, R4, c[0x0][0x2dc] ;  /* 0x0000b70004047a20 */ /* 0x008fe20000410000 */
[----:B------:R-:W-:Y:S02]  /*14850*/  F2FP.PACK_AB R13, R13, R164 ;  /* 0x000000a40d0d723e */ /* 0x000fe400000000ff */
[----:B------:R-:W-:Y:S01]  /*14860*/  F2FP.PACK_AB R9, R9, R168 ;  /* 0x000000a80909723e */ /* 0x000fe200000000ff */
[C---:B------:R-:W-:Y:S02]  /*14870*/  FMUL.FTZ R142, R4.reuse, R142 ;  /* 0x0000008e048e7220 */ /* 0x040fe40000410000 */
[C---:B------:R-:W-:Y:S02]  /*14880*/  FMUL.FTZ R46, R4.reuse, R143 ;  /* 0x0000008f042e7220 */ /* 0x040fe40000410000 */
        /* <DEDUP_REMOVED lines=28> */
[----:B------:R-:W-:Y:S01]  /*14a50*/  FMUL.FTZ R12, R4, R167 ;  /* 0x000000a7040c7220 */ /* 0x000fe20000410000 */
[----:B------:R-:W-:Y:S01]  /*14a60*/  F2FP.PACK_AB R16, R16, R122 ;  /* 0x0000007a1010723e */ /* 0x000fe200000000ff */
[----:B------:R-:W-:-:S03]  /*14a70*/  FMUL.FTZ R170, R4, R170 ;  /* 0x000000aa04aa7220 */ /* 0x000fc60000410000 */
[----:B------:R-:W-:Y:S01]  /*14a80*/  F2FP.PACK_AB R12, R12, R166 ;  /* 0x000000a60c0c723e */ /* 0x000fe200000000ff */
[----:B--2---:R-:W2:Y:S02]  /*14a90*/  SHFL.BFLY PT, R6, R8, 0x2, 0x1f ;  /* 0x0c401f0008067f89 */ /* 0x004ea400000e0000 */
[----:B--2---:R-:W-:Y:S02]  /*14aa0*/  FADD.FTZ R3, R6, R8 ;  /* 0x0000000806037221 */ /* 0x004fe40000010000 */
[----:B------:R-:W2:Y:S01]  /*14ab0*/  SHFL.BFLY PT, R6, R5, 0x1, 0x1f ;  /* 0x0c201f0005067f89 */ /* 0x000ea200000e0000 */
[----:B------:R-:W-:-:S03]  /*14ac0*/  FMUL.FTZ R8, R4, R171 ;  /* 0x000000ab04087220 */ /* 0x000fc60000410000 */
[----:B------:R-:W3:Y:S02]  /*14ad0*/  SHFL.BFLY PT, R7, R3, 0x1, 0x1f ;  /* 0x0c201f0003077f89 */ /* 0x000ee400000e0000 */
[----:B------:R-:W-:Y:S01]  /*14ae0*/  F2FP.PACK_AB R8, R8, R170 ;  /* 0x000000aa0808723e */ /* 0x000fe200000000ff */
[----:B--2---:R-:W-:Y:S01]  /*14af0*/  FADD.FTZ R133, R5, R6 ;  /* 0x0000000605857221 */ /* 0x004fe20000010000 */
[----:B-1----:R-:W-:Y:S01]  /*14b00*/  SHF.R.S32.HI R6, RZ, 0x1f, R69 ;  /* 0x0000001fff067819 */ /* 0x002fe20000011445 */
[----:B---3--:R-:W-:-:S03]  /*14b10*/  FADD.FTZ R132, R3, R7 ;  /* 0x0000000703847221 */ /* 0x008fc60000010000 */
[----:B------:R-:W-:Y:S02]  /*14b20*/  FSETP.NE.FTZ.AND P3, PT, R133, RZ, PT ;  /* 0x000000ff8500720b */ /* 0x000fe40003f75000 */
[----:B------:R-:W-:Y:S02]  /*14b30*/  MOV R3, 0x3f800000 ;  /* 0x3f80000000037802 */ /* 0x000fe40000000f00 */
[----:B------:R-:W-:Y:S02]  /*14b40*/  FSETP.NE.FTZ.AND P2, PT, R132, RZ, PT ;  /* 0x000000ff8400720b */ /* 0x000fe40003f55000 */
[CC--:B------:R-:W-:Y:S02]  /*14b50*/  LEA.HI R5, R6.reuse, R69.reuse, RZ, 0x2 ;  /* 0x0000004506057211 */ /* 0x0c0fe400078f10ff */
[----:B------:R-:W-:Y:S02]  /*14b60*/  LEA.HI R68, R6, R69, RZ, 0x5 ;  /* 0x0000004506447211 */ /* 0x000fe400078f28ff */
[----:B------:R-:W-:-:S02]  /*14b70*/  SHF.R.S32.HI R4, RZ, 0x2, R5 ;  /* 0x00000002ff047819 */ /* 0x000fc40000011405 */
[----:B------:R-:W-:Y:S01]  /*14b80*/  SHF.R.S32.HI R18, RZ, 0x5, R68 ;  /* 0x00000005ff127819 */ /* 0x000fe20000011444 */
[----:B------:R-:W1:Y:S08]  /*14b90*/  @P3 MUFU.RCP R3, R133 ;  /* 0x0000008500033308 */ /* 0x000e700000001000 */
[----:B------:R-:W2:Y:S01]  /*14ba0*/  @P2 MUFU.RCP R0, R132 ;  /* 0x0000008400002308 */ /* 0x000ea20000001000 */
[----:B-1----:R-:W-:-:S04]  /*14bb0*/  FMUL.FTZ R3, R3, c[0x0][0x2dc] ;  /* 0x0000b70003037a20 */ /* 0x002fc80000410000 */
[C---:B------:R-:W-:Y:S02]  /*14bc0*/  FMUL.FTZ R144, R3.reuse, R144 ;  /* 0x0000009003907220 */ /* 0x040fe40000410000 */
[C---:B------:R-:W-:Y:S02]  /*14bd0*/  FMUL.FTZ R49, R3.reuse, R145 ;  /* 0x0000009103317220 */ /* 0x040fe40000410000 */
        /* <DEDUP_REMOVED lines=32> */
[----:B------:R-:W-:Y:S01]  /*14de0*/  SHF.R.S32.HI R3, RZ, 0x1f, R4 ;  /* 0x0000001fff037819 */ /* 0x000fe20000011404 */
[----:B--2---:R-:W-:Y:S01]  /*14df0*/  FMUL.FTZ R0, R0, c[0x0][0x2dc] ;  /* 0x0000b70000007a20 */ /* 0x004fe20000410000 */
[----:B------:R-:W-:-:S02]  /*14e00*/  F2FP.PACK_AB R11, R11, R124 ;  /* 0x0000007c0b0b723e */ /* 0x000fc400000000ff */
[----:B------:R-:W-:Y:S01]  /*14e10*/  LEA.HI R3, R3, R4, RZ, 0x3 ;  /* 0x0000000403037211 */ /* 0x000fe200078f18ff */
[C---:B------:R-:W-:Y:S01]  /*14e20*/  FMUL.FTZ R146, R0.reuse, R146 ;  /* 0x0000009200927220 */ /* 0x040fe20000410000 */
[----:B------:R-:W-:Y:S01]  /*14e30*/  F2FP.PACK_AB R7, R7, R128 ;  /* 0x000000800707723e */ /* 0x000fe200000000ff */
[C---:B------:R-:W-:Y:S01]  /*14e40*/  FMUL.FTZ R147, R0.reuse, R147 ;  /* 0x0000009300937220 */ /* 0x040fe20000410000 */
[----:B------:R-:W-:Y:S01]  /*14e50*/  LOP3.LUT R3, R3, 0xfffffff8, RZ, 0xc0, !PT ;  /* 0xfffffff803037812 */ /* 0x000fe200078ec0ff */
[C---:B------:R-:W-:Y:S02]  /*14e60*/  FMUL.FTZ R150, R0.reuse, R150 ;  /* 0x0000009600967220 */ /* 0x040fe40000410000 */
[----:B------:R-:W-:Y:S01]  /*14e70*/  FMUL.FTZ R151, R0, R151 ;  /* 0x0000009700977220 */ /* 0x000fe20000410000 */
[----:B------:R-:W-:Y:S01]  /*14e80*/  IADD3 R3, R4, -R3, RZ ;  /* 0x8000000304037210 */ /* 0x000fe20007ffe0ff */
[C---:B------:R-:W-:Y:S01]  /*14e90*/  FMUL.FTZ R74, R0.reuse, R74 ;  /* 0x0000004a004a7220 */ /* 0x040fe20000410000 */
[----:B------:R-:W-:Y:S01]  /*14ea0*/  LOP3.LUT R4, R5, 0xfffffffc, RZ, 0xc0, !PT ;  /* 0xfffffffc05047812 */ /* 0x000fe200078ec0ff */
        /* <DEDUP_REMOVED lines=28> */
[----:B------:R-:W-:Y:S01]  /*15070*/  FMUL.FTZ R131, R0, R131 ;  /* 0x0000008300837220 */ /* 0x000fe20000410000 */
[----:B------:R-:W-:Y:S02]  /*15080*/  LEA.HI R0, R3, R3, RZ, 0x1 ;  /* 0x0000000303007211 */ /* 0x000fe400078f08ff */
[----:B------:R-:W-:Y:S02]  /*15090*/  F2FP.PACK_AB R10, R10, R126 ;  /* 0x0000007e0a0a723e */ /* 0x000fe400000000ff */
[----:B------:R-:W-:Y:S02]  /*150a0*/  SHF.R.S32.HI R6, RZ, 0x1, R0 ;  /* 0x00000001ff067819 */ /* 0x000fe40000011400 */
[----:B------:R-:W-:-:S02]  /*150b0*/  LOP3.LUT R5, R0, 0x3fffffe, RZ, 0xc0, !PT ;  /* 0x03fffffe00057812 */ /* 0x000fc400078ec0ff */
[----:B------:R-:W-:Y:S02]  /*150c0*/  IADD3 R0, -R4, R69, RZ ;  /* 0x0000004504007210 */ /* 0x000fe40007ffe1ff */
[----:B------:R-:W-:Y:S02]  /*150d0*/  SHF.L.U32 R4, R6, 0x6, RZ ;  /* 0x0000000606047819 */ /* 0x000fe400000006ff */
[----:B------:R-:W-:Y:S02]  /*150e0*/  IADD3 R3, R3, -R5, RZ ;  /* 0x8000000503037210 */ /* 0x000fe40007ffe0ff */
[----:B------:R-:W-:Y:S02]  /*150f0*/  LEA R0, R18, R0, 0x8 ;  /* 0x0000000012007211 */ /* 0x000fe400078e40ff */
[----:B------:R-:W-:Y:S02]  /*15100*/  LOP3.LUT R5, R4, 0xc0, RZ, 0xc0, !PT ;  /* 0x000000c004057812 */ /* 0x000fe400078ec0ff */
[----:B------:R-:W-:-:S02]  /*15110*/  LOP3.LUT R4, R6, 0x1, RZ, 0xc0, !PT ;  /* 0x0000000106047812 */ /* 0x000fc400078ec0ff */
[----:B------:R-:W-:Y:S02]  /*15120*/  LEA R0, R3, R0, 0x4 ;  /* 0x0000000003007211 */ /* 0x000fe400078e20ff */
[----:B------:R-:W-:Y:S02]  /*15130*/  LEA.HI R3, R5, R5, RZ, 0x1d ;  /* 0x0000000505037211 */ /* 0x000fe400078fe8ff */
[----:B------:R-:W-:Y:S02]  /*15140*/  ISETP.NE.U32.AND P1, PT, R4, 0x1, PT ;  /* 0x000000010400780c */ /* 0x000fe40003f25070 */
[----:B------:R-:W-:Y:S02]  /*15150*/  LEA R0, R0, R3, 0x1 ;  /* 0x0000000300007211 */ /* 0x000fe400078e08ff */
[----:B------:R-:W-:Y:S02]  /*15160*/  LOP3.LUT P0, RZ, R6, 0x2, RZ, 0xc0, !PT ;  /* 0x0000000206ff7812 */ /* 0x000fe4000780c0ff */
[----:B------:R-:W-:-:S02]  /*15170*/  SHF.L.U32 R0, R0, 0x1, RZ ;  /* 0x0000000100007819 */ /* 0x000fc400000006ff */
[----:B------:R-:W-:Y:S02]  /*15180*/  MOV R4, 0x20 ;  /* 0x0000002000047802 */ /* 0x000fe40000000f00 */
[----:B------:R-:W-:Y:S01]  /*15190*/  IADD3 R3, R0, -0x10, RZ ;  /* 0xfffffff000037810 */ /* 0x000fe20007ffe0ff */
[----:B------:R-:W-:Y:S01]  /*151a0*/  STS [R0], R47 ;  /* 0x0000002f00007388 */ /* 0x000fe20000000800 */
[----:B------:R-:W-:Y:S02]  /*151b0*/  SEL R4, R4, 0xffffffe0, !P0 ;  /* 0xffffffe004047807 */ /* 0x000fe40004000000 */
[C---:B------:R-:W-:Y:S01]  /*151c0*/  @P1 IADD3 R3, R0.reuse, 0x10, RZ ;  /* 0x0000001000031810 */ /* 0x040fe20007ffe0ff */
[----:B------:R-:W-:Y:S01]  /*151d0*/  STS [R0+0x200], R46 ;  /* 0x0002002e00007388 */ /* 0x000fe20000000800 */
[----:B------:R-:W-:Y:S02]  /*151e0*/  IADD3 R5, R0, R4, RZ ;  /* 0x0000000400057210 */ /* 0x000fe40007ffe0ff */
[----:B------:R-:W-:Y:S01]  /*151f0*/  IADD3 R4, R4, R3, RZ ;  /* 0x0000000304047210 */ /* 0x000fe20007ffe0ff */
[----:B------:R-:W-:Y:S01]  /*15200*/  STS [R3], R45 ;  /* 0x0000002d03007388 */ /* 0x000fe20000000800 */
[----:B------:R-:W-:-:S03]  /*15210*/  F2FP.PACK_AB R6, R131, R130 ;  /* 0x000000828306723e */ /* 0x000fc600000000ff */
[----:B------:R-:W-:Y:S04]  /*15220*/  STS [R3+0x200], R44 ;  /* 0x0002002c03007388 */ /* 0x000fe80000000800 */
        /* <DEDUP_REMOVED lines=39> */
[----:B------:R-:W-:Y:S01]  /*154a0*/  STS [R4+0x4200], R8 ;  /* 0x0042000804007388 */ /* 0x000fe20000000800 */
[----:B-1----:R-:W-:-:S03]  /*154b0*/  LOP3.LUT R0, R68, 0xffffffe0, RZ, 0xc0, !PT ;  /* 0xffffffe044007812 */ /* 0x002fc600078ec0ff */
[----:B------:R-:W-:Y:S01]  /*154c0*/  STS [R5+0x5000], R11 ;  /* 0x0050000b05007388 */ /* 0x000fe20000000800 */
[----:B------:R-:W-:-:S03]  /*154d0*/  IADD3 R0, -R0, R69, RZ ;  /* 0x0000004500007210 */ /* 0x000fc60007ffe1ff */
[----:B------:R1:W-:Y:S01]  /*154e0*/  STS [R5+0x5200], R10 ;  /* 0x0052000a05007388 */ /* 0x0003e20000000800 */
[----:B--2---:R-:W-:Y:S01]  /*154f0*/  @P4 MUFU.LG2 R3, R50 ;  /* 0x0000003200034308 */ /* 0x004fe20000000c00 */
[----:B------:R-:W-:Y:S02]  /*15500*/  LOP3.LUT P0, RZ, R0, 0x3, RZ, 0xc0, !PT ;  /* 0x0000000300ff7812 */ /* 0x000fe4000780c0ff */
[----:B------:R2:W-:Y:S01]  /*15510*/  STS [R4+0x5000], R7 ;  /* 0x0050000704007388 */ /* 0x0005e20000000800 */
[----:B---3--:R-:W-:Y:S02]  /*15520*/  MOV R13, 0x7f800000 ;  /* 0x7f800000000d7802 */ /* 0x008fe40000000f00 */
[----:B------:R-:W-:Y:S01]  /*15530*/  MOV R14, 0x7f800000 ;  /* 0x7f800000000e7802 */ /* 0x000fe20000000f00 */
[----:B------:R3:W-:Y:S01]  /*15540*/  STS [R4+0x5200], R6 ;  /* 0x0052000604007388 */ /* 0x0007e20000000800 */
[----:B------:R-:W1:Y:S01]  /*15550*/  @P2 MUFU.LG2 R0, R132 ;  /* 0x0000008400002308 */ /* 0x000e620000000c00 */
[----:B----4-:R-:W-:-:S02]  /*15560*/  MOV R12, 0x7f800000 ;  /* 0x7f800000000c7802 */ /* 0x010fc40000000f00 */
[----:B------:R-:W-:Y:S01]  /*15570*/  BAR.SYNC.DEFER_BLOCKING 0x0 ;  /* 0x0000000000007b1d */ /* 0x000fe20000010000 */
[----:B-----5:R-:W-:-:S05]  /*15580*/  MOV R9, 0x7f800000 ;  /* 0x7f80000000097802 */ /* 0x020fca0000000f00 */
[----:B-1----:R-:W1:Y:S01]  /*15590*/  @P3 MUFU.LG2 R5, R133 ;  /* 0x0000008500053308 */ /* 0x002e620000000c00 */
[----:B------:R-:W-:-:S04]  /*155a0*/  @P2 FMUL.FTZ R0, R0, 0.69314718246459960938 ;  /* 0x3f31721800002820 */ /* 0x000fc80000410000 */
[----:B------:R-:W-:-:S03]  /*155b0*/  @P2 FFMA.FTZ R12, R2, c[0x0][0x238], R0 ;  /* 0x00008e00020c2a23 */ /* 0x000fc60000010000 */
[----:B--2---:R-:W2:Y:S01]  /*155c0*/  @P5 MUFU.LG2 R7, R51 ;  /* 0x0000003300075308 */ /* 0x004ea20000000c00 */
[----:B---3--:R-:W-:Y:S01]  /*155d0*/  @P4 FMUL.FTZ R4, R3, 0.69314718246459960938 ;  /* 0x3f31721803044820 */ /* 0x008fe20000410000 */
[----:B------:R3:W4:Y:S03]  /*155e0*/  LDS.128 R28, [R222] ;  /* 0x00000000de1c7984 */ /* 0x0007260000000c00 */
[----:B------:R-:W-:Y:S01]  /*155f0*/  @P4 FFMA.FTZ R14, R135, c[0x0][0x238], R4 ;  /* 0x00008e00870e4a23 */ /* 0x000fe20000010004 */
[----:B------:R3:W3:Y:S01]  /*15600*/  LDS.128 R40, [R222+0x800] ;  /* 0x00080000de287984 */ /* 0x0006e20000000c00 */
[----:B-1----:R-:W-:-:S03]  /*15610*/  @P3 FMUL.FTZ R3, R5, 0.69314718246459960938 ;  /* 0x3f31721805033820 */ /* 0x002fc60000410000 */
[----:B------:R1:W1:Y:S01]  /*15620*/  LDS.128 R52, [R222+0x1000] ;  /* 0x00100000de347984 */ /* 0x0002620000000c00 */
[----:B------:R-:W-:-:S03]  /*15630*/  @P3 FFMA.FTZ R9, R134, c[0x0][0x238], R3 ;  /* 0x00008e0086093a23 */ /* 0x000fc60000010003 */
[----:B------:R1:W1:Y:S01]  /*15640*/  LDS.128 R64, [R222+0x1800] ;  /* 0x00180000de407984 */ /* 0x0002620000000c00 */
[----:B--2---:R-:W-:-:S03]  /*15650*/  @P5 FMUL.FTZ R6, R7, 0.69314718246459960938 ;  /* 0x3f31721807065820 */ /* 0x004fc60000410000 */
[----:B------:R2:W1:Y:S01]  /*15660*/  LDS.128 R24, [R222+0x2000] ;  /* 0x00200000de187984 */ /* 0x0004620000000c00 */
[----:B------:R-:W-:-:S03]  /*15670*/  @P5 FFMA.FTZ R13, R136, c[0x0][0x238], R6 ;  /* 0x00008e00880d5a23 */ /* 0x000fc60000010006 */
        /* <DEDUP_REMOVED lines=8> */
[----:B---34-:R-:W3:Y:S01]  /*15700*/  LDL.LU R137, [R1+0x5c] ;  /* 0x00005c0001897983 */ /* 0x018ee20000300800 */
[----:B------:R-:W-:-:S04]  /*15710*/  SHF.R.S32.HI R0, RZ, 0x1f, R18 ;  /* 0x0000001fff007819 */ /* 0x000fc80000011412 */
[----:B------:R-:W-:-:S04]  /*15720*/  LEA.HI R0, R0, R18, RZ, 0x2 ;  /* 0x0000001200007211 */ /* 0x000fc800078f10ff */
[----:B------:R-:W-:-:S05]  /*15730*/  LOP3.LUT R0, R0, 0xffffffc, RZ, 0xc0, !PT ;  /* 0x0ffffffc00007812 */ /* 0x000fca00078ec0ff */
[----:B------:R-:W-:-:S04]  /*15740*/  IMAD.IADD R0, R18, 0x1, -R0 ;  /* 0x0000000112007824 */ /* 0x000fc800078e0a00 */
[----:B---3--:R-:W-:-:S05]  /*15750*/  IMAD R0, R0, 0x10, R137 ;  /* 0x0000001000007824 */ /* 0x008fca00078e0289 */
        /* <DEDUP_REMOVED lines=14> */
[----:B------:R-:W-:Y:S02]  /*15840*/  @!P5 IADD3 R7, P0, R2, UR9, RZ ;  /* 0x000000090207dc10 */ /* 0x000fe4000ff1e0ff */
[----:B------:R-:W-:Y:S02]  /*15850*/  @!P6 LEA.HI.X R11, R0, c[0x0][0x204], R6, 0x2, P1 ;  /* 0x00008100000bea11 */ /* 0x000fe400008f1406 */
[----:B------:R-:W-:Y:S02]  /*15860*/  @!P5 LEA.HI.X.SX32 R2, R2, UR4, 0x1, P0 ;  /* 0x000000040202dc11 */ /* 0x000fe400080f0eff */
[----:B------:R-:W-:Y:S01]  /*15870*/  @!P4 IADD3 R0, P1, R5, UR9, RZ ;  /* 0x000000090500cc10 */ /* 0x000fe2000ff3e0ff */
[----:B------:R3:W-:Y:S01]  /*15880*/  @!P6 STG.E [R10.64], R13 ;  /* 0x0000000d0a00e986 */ /* 0x0007e2000c101918 */
[----:B------:R-:W-:-:S02]  /*15890*/  @!P5 LEA R6, P2, R7, c[0x0][0x200], 0x2 ;  /* 0x000080000706da11 */ /* 0x000fc400078410ff */
[----:B------:R-:W-:Y:S02]  /*158a0*/  @!P3 IADD3 R8, P0, R3, UR9, RZ ;  /* 0x000000090308bc10 */ /* 0x000fe4000ff1e0ff */
[----:B------:R-:W-:Y:S02]  /*158b0*/  @!P4 LEA.HI.X.SX32 R5, R5, UR4, 0x1, P1 ;  /* 0x000000040505cc11 */ /* 0x000fe400088f0eff */
[----:B------:R-:W-:Y:S02]  /*158c0*/  @!P5 LEA.HI.X R7, R7, c[0x0][0x204], R2, 0x2, P2 ;  /* 0x000081000707da11 */ /* 0x000fe400010f1402 */
[----:B------:R-:W-:Y:S02]  /*158d0*/  @!P3 LEA.HI.X.SX32 R3, R3, UR4, 0x1, P0 ;  /* 0x000000040303bc11 */ /* 0x000fe400080f0eff */
[----:B------:R-:W-:Y:S01]  /*158e0*/  @!P4 LEA R4, P1, R0, c[0x0][0x200], 0x2 ;  /* 0x000080000004ca11 */ /* 0x000fe200078210ff */
[----:B------:R3:W-:Y:S01]  /*158f0*/  @!P5 STG.E [R6.64], R14 ;  /* 0x0000000e0600d986 */ /* 0x0007e2000c101918 */
[----:B------:R-:W-:-:S02]  /*15900*/  @!P3 LEA R2, P0, R8, c[0x0][0x200], 0x2 ;  /* 0x000080000802ba11 */ /* 0x000fc400078010ff */
[----:B------:R-:W-:Y:S02]  /*15910*/  @!P4 LEA.HI.X R5, R0, c[0x0][0x204], R5, 0x2, P1 ;  /* 0x000081000005ca11 */ /* 0x000fe400008f1405 */
[----:B------:R-:W-:-:S03]  /*15920*/  @!P3 LEA.HI.X R3, R8, c[0x0][0x204], R3, 0x2, P0 ;  /* 0x000081000803ba11 */ /* 0x000fc600000f1403 */
[----:B------:R3:W-:Y:S04]  /*15930*/  @!P4 STG.E [R4.64], R9 ;  /* 0x000000090400c986 */ /* 0x0007e8000c101918 */
[----:B------:R3:W-:Y:S02]  /*15940*/  @!P3 STG.E [R2.64], R12 ;  /* 0x0000000c0200b986 */ /* 0x0007e4000c101918 */
.L_x_348:
[----:B---34-:R-:W-:Y:S05]  /*15950*/  BSYNC B0 ;  /* 0x0000000000007941 */ /* 0x018fea0003800000 */
.L_x_347:
[----:B------:R-:W3:Y:S04]  /*15960*/  LDL.LU.64 R10, [R1+0x30] ;  /* 0x00003000010a7983 */ /* 0x000ee80000300a00 */
[----:B------:R-:W4:Y:S01]  /*15970*/  S2R R8, SR_CTAID.Z ;  /* 0x0000000000087919 */ /* 0x000f220000002700 */
[----:B------:R-:W-:Y:S02]  /*15980*/  USHF.R.S32.HI UR6, URZ, 0x1f, UR10 ;  /* 0x0000001f3f067899 */ /* 0x000fe4000801140a */
[----:B------:R-:W-:Y:S01]  /*15990*/  ULDC.64 UR4, c[0x0][0x1f0] ;  /* 0x00007c0000047ab9 */ /* 0x000fe20000000a00 */
[----:B--2---:R-:W2:Y:S04]  /*159a0*/  LDL.LU.64 R4, [R1+0x20] ;  /* 0x0000200001047983 */ /* 0x004ea80000300a00 */
[----:B------:R1:W5:Y:S01]  /*159b0*/  LDL.64 R12, [R1+0x28] ;  /* 0x00002800010c7983 */ /* 0x0003620000100a00 */
[----:B------:R-:W-:Y:S01]  /*159c0*/  UIMAD UR4, UR6, UR4, URZ ;  /* 0x00000004060472a4 */ /* 0x000fe2000f8e023f */
[----:B------:R-:W-:Y:S03]  /*159d0*/  BSSY B0, `(.L_x_349) ;  /* 0x0000012000007945 */ /* 0x000fe60003800000 */
[----:B------:R-:W-:Y:S01]  /*159e0*/  UIMAD UR4, UR10, UR5, UR4 ;  /* 0x000000050a0472a4 */ /* 0x000fe2000f8e0204 */
[----:B---3--:R-:W-:-:S04]  /*159f0*/  IADD3 R2, P0, R10, UR12, RZ ;  /* 0x0000000c0a027c10 */ /* 0x008fc8000ff1e0ff */
[----:B------:R-:W-:Y:S02]  /*15a00*/  IADD3.X R3, R11, UR7, RZ, P0, !PT ;  /* 0x000000070b037c10 */ /* 0x000fe400087fe4ff */
[----:B--2---:R-:W-:-:S03]  /*15a10*/  ISETP.GE.AND P0, PT, R4, UR18, PT ;  /* 0x0000001204007c0c */ /* 0x004fc6000bf06270 */
[----:B----4-:R-:W-:-:S05]  /*15a20*/  IMAD.WIDE.U32 R8, R8, c[0x0][0x1f0], R2 ;  /* 0x00007c0008087a25 */ /* 0x010fca00078e0002 */
[----:B------:R-:W-:-:S05]  /*15a30*/  IADD3 R7, R9, UR4, RZ ;  /* 0x0000000409077c10 */ /* 0x000fca000fffe0ff */
[----:B------:R-:W-:Y:S05]  /*15a40*/  @P0 BRA `(.L_x_350) ;  /* 0x000000a000000947 */ /* 0x000fea0003800000 */
[----:B-1----:R-:W-:Y:S01]  /*15a50*/  MOV R6, R8 ;  /* 0x0000000800067202 */ /* 0x002fe20000000f00 */
[----:B-----5:R-:W-:-:S04]  /*15a60*/  IMAD R0, R13, c[0x0][0x1e8], RZ ;  /* 0x00007a000d007a24 */ /* 0x020fc800078e02ff */
[----:B------:R-:W-:-:S04]  /*15a70*/  IMAD.WIDE.U32 R4, R12, c[0x0][0x1e8], R6 ;  /* 0x00007a000c047a25 */ /* 0x000fc800078e0006 */
[----:B------:R-:W-:Y:S01]  /*15a80*/  IMAD R0, R12, c[0x0][0x1ec], R0 ;  /* 0x00007b000c007a24 */ /* 0x000fe200078e0200 */
[----:B------:R-:W-:-:S04]  /*15a90*/  LEA R2, P0, R4, c[0x0][0x1d0], 0x1 ;  /* 0x0000740004027a11 */ /* 0x000fc800078008ff */
[----:B------:R-:W-:-:S04]  /*15aa0*/  IADD3 R0, R5, R0, RZ ;  /* 0x0000000005007210 */ /* 0x000fc80007ffe0ff */
[----:B------:R-:W-:-:S05]  /*15ab0*/  LEA.HI.X R3, R4, c[0x0][0x1d4], R0, 0x1, P0 ;  /* 0x0000750004037a11 */ /* 0x000fca00000f0c00 */
[----:B------:R1:W-:Y:S04]  /*15ac0*/  STG.E.128 [R2.64], R28 ;  /* 0x0000001c02007986 */ /* 0x0003e8000c101d18 */
[----:B------:R1:W-:Y:S04]  /*15ad0*/  STG.E.128 [R2.64+0x40], R24 ;  /* 0x0000401802007986 */ /* 0x0003e8000c101d18 */
[----:B------:R1:W-:Y:S02]  /*15ae0*/  STG.E.128 [R2.64+0x80], R20 ;  /* 0x0000801402007986 */ /* 0x0003e4000c101d18 */
.L_x_350:
[----:B-1----:R-:W-:Y:S05]  /*15af0*/  BSYNC B0 ;  /* 0x0000000000007941 */ /* 0x002fea0003800000 */
.L_x_349:
[----:B------:R-:W2:Y:S01]  /*15b00*/  LDL.LU R0, [R1+0x44] ;  /* 0x0000440001007983 */ /* 0x000ea20000300800 */
[----:B------:R-:W-:Y:S01]  /*15b10*/  BSSY B0, `(.L_x_351) ;  /* 0x0000010000007945 */ /* 0x000fe20003800000 */
[----:B--2---:R-:W-:-:S13]  /*15b20*/  ISETP.GE.AND P0, PT, R0, UR18, PT ;  /* 0x0000001200007c0c */ /* 0x004fda000bf06270 */
[----:B------:R-:W-:Y:S05]  /*15b30*/  @P0 BRA `(.L_x_352) ;  /* 0x000000d000000947 */ /* 0x000fea0003800000 */
[----:B-----5:R-:W-:Y:S01]  /*15b40*/  IADD3 R10, P0, R12, 0x20, RZ ;  /* 0x000000200c0a7810 */ /* 0x020fe20007f1e0ff */
        /* <DEDUP_REMOVED lines=9> */
[----:B------:R1:W-:Y:S04]  /*15be0*/  STG.E.128 [R2.64], R40 ;  /* 0x0000002802007986 */ /* 0x0003e8000c101d18 */
[----:B------:R1:W-:Y:S04]  /*15bf0*/  STG.E.128 [R2.64+0x40], R36 ;  /* 0x0000402402007986 */ /* 0x0003e8000c101d18 */
[----:B------:R1:W-:Y:S02]  /*15c00*/  STG.E.128 [R2.64+0x80], R32 ;  /* 0x0000802002007986 */ /* 0x0003e4000c101d18 */
.L_x_352:
[----:B------:R-:W-:Y:S05]  /*15c10*/  BSYNC B0 ;  /* 0x0000000000007941 */ /* 0x000fea0003800000 */
.L_x_351:
[----:B------:R-:W2:Y:S01]  /*15c20*/  LDL.LU R0, [R1+0x54] ;  /* 0x0000540001007983 */ /* 0x000ea20000300800 */
[----:B------:R-:W-:Y:S01]  /*15c30*/  BSSY B0, `(.L_x_353) ;  /* 0x0000010000007945 */ /* 0x000fe20003800000 */
[----:B--2---:R-:W-:-:S13]  /*15c40*/  ISETP.GE.AND P0, PT, R0, UR18, PT ;  /* 0x0000001200007c0c */ /* 0x004fda000bf06270 */
[----:B------:R-:W-:Y:S05]  /*15c50*/  @P0 BRA `(.L_x_354) ;  /* 0x000000d000000947 */ /* 0x000fea0003800000 */
[----:B-----5:R-:W-:Y:S01]  /*15c60*/  IADD3 R10, P0, R12, 0x40, RZ ;  /* 0x000000400c0a7810 */ /* 0x020fe20007f1e0ff */
[----:B-1----:R-:W-:Y:S01]  /*15c70*/  IMAD.MOV.U32 R2, RZ, RZ, R8 ;  /* 0x000000ffff027224 */ /* 0x002fe200078e0008 */
        /* <DEDUP_REMOVED lines=11> */
.L_x_354:
[----:B------:R-:W-:Y:S05]  /*15d30*/  BSYNC B0 ;  /* 0x0000000000007941 */ /* 0x000fea0003800000 */
.L_x_353:
[----:B------:R-:W2:Y:S02]  /*15d40*/  LDL.LU R0, [R1+0x58] ;  /* 0x0000580001007983 */ /* 0x000ea40000300800 */
[----:B--2---:R-:W-:-:S13]  /*15d50*/  ISETP.GE.AND P0, PT, R0, UR18, PT ;  /* 0x0000001200007c0c */ /* 0x004fda000bf06270 */
[----:B------:R-:W-:Y:S05]  /*15d60*/  @P0 EXIT ;  /* 0x000000000000094d */ /* 0x000fea0003800000 */
        /* <DEDUP_REMOVED lines=14> */
.L_x_335:
[----:B------:R-:W-:Y:S01]  /*15e50*/  UISETP.NE.AND UP4, UPT, UR23, -0x1, UPT ;  /* 0xffffffff1700788c */ /* 0x000fe2000bf85270 */
[----:B------:R-:W-:Y:S01]  /*15e60*/  LEA.HI R6, R6, R161, RZ, 0x2 ;  /* 0x000000a106067211 */ /* 0x000fe200078f10ff */
[----:B------:R-:W-:Y:S01]  /*15e70*/  ULDC.U8 UR16, c[0x0][0x329] ;  /* 0x0000ca4000107ab9 */ /* 0x000fe20000000000 */
[----:B------:R-:W1:Y:S01]  /*15e80*/  S2R R12, SR_CTAID.Z ;  /* 0x00000000000c7919 */ /* 0x000e620000002700 */
[----:B------:R-:W-:Y:S01]  /*15e90*/  UISETP.NE.AND UP3, UPT, UR16, URZ, UPT ;  /* 0x0000003f1000728c */ /* 0x000fe2000bf65270 */
[----:B------:R-:W-:Y:S01]  /*15ea0*/  LOP3.LUT R0, R6, 0x1ffffffc, RZ, 0xc0, !PT ;  /* 0x1ffffffc06007812 */ /* 0x000fe200078ec0ff */
[----:B------:R-:W-:Y:S01]  /*15eb0*/  ULDC.64 UR8, c[0x0][0x1e8] ;  /* 0x00007a0000087ab9 */ /* 0x000fe20000000a00 */
[----:B------:R-:W2:Y:S01]  /*15ec0*/  S2R R4, SR_CTAID.X ;  /* 0x0000000000047919 */ /* 0x000ea20000002500 */
[----:B------:R-:W-:Y:S01]  /*15ed0*/  ULDC.U8 UR17, c[0x0][0x328] ;  /* 0x0000ca0000117ab9 */ /* 0x000fe20000000000 */
[----:B------:R-:W-:Y:S01]  /*15ee0*/  SHF.R.S32.HI R6, RZ, 0x2, R6 ;  /* 0x00000002ff067819 */ /* 0x000fe20000011406 */
[----:B------:R-:W-:Y:S01]  /*15ef0*/  UISETP.NE.AND UP2, UPT, UR17, URZ, UPT ;  /* 0x0000003f1100728c */ /* 0x000fe2000bf45270 */
[----:B------:R-:W-:Y:S01]  /*15f00*/  IMAD.IADD R0, R161, 0x1, -R0 ;  /* 0x00000001a1007824 */ /* 0x000fe200078e0a00 */
[----:B------:R-:W-:Y:S01]  /*15f10*/  @UP4 UIMAD.WIDE.U32 UR14, UR23, UR8, URZ ;  /* 0x00000008170e42a5 */ /* 0x000fe2000f8e003f */
[----:B------:R-:W-:Y:S01]  /*15f20*/  SHF.R.S32.HI R7, RZ, 0x1f, R6 ;  /* 0x0000001fff077819 */ /* 0x000fe20000011406 */
[----:B------:R-:W-:Y:S01]  /*15f30*/  @!UP4 USHF.R.S32.HI UR18, URZ, 0x1f, UR12 ;  /* 0x0000001f3f12c899 */ /* 0x000fe2000801140c */
[----:B------:R-:W-:Y:S01]  /*15f40*/  IMAD.SHL.U32 R0, R0, 0x8, RZ ;  /* 0x0000000800007824 */ /* 0x000fe200078e00ff */
[----:B------:R-:W-:Y:S01]  /*15f50*/  ULDC.64 UR4, c[0x0][0x1e0] ;  /* 0x0000780000047ab9 */ /* 0x000fe20000000a00 */
[----:B------:R-:W-:Y:S01]  /*15f60*/  BSSY B0, `(.L_x_355) ;  /* 0x0000038000007945 */ /* 0x000fe20003800000 */
[----:B------:R-:W-:-:S02]  /*15f70*/  @!UP4 UIMAD UR18, UR18, UR4, URZ ;  /* 0x000000041212c2a4 */ /* 0x000fc4000f8e023f */
[----:B------:R-:W-:Y:S02]  /*15f80*/  @UP4 UIMAD UR9, UR23, UR9, UR15 ;  /* 0x00000009170942a4 */ /* 0x000fe4000f8e020f */
[----:B------:R-:W-:Y:S02]  /*15f90*/  USHF.R.S32.HI UR15, URZ, 0x1f, UR11 ;  /* 0x0000001f3f0f7899 */ /* 0x000fe4000801140b */
[----:B------:R-:W-:Y:S02]  /*15fa0*/  @UP4 UMOV UR19, UR14 ;  /* 0x0000000e00134c82 */ /* 0x000fe40008000000 */
[----:B------:R-:W-:Y:S02]  /*15fb0*/  UISETP.EQ.AND UP2, UPT, UR16, URZ, UP2 ;  /* 0x0000003f1000728c */ /* 0x000fe40009742270 */
[----:B------:R-:W-:Y:S02]  /*15fc0*/  @!UP3 UISETP.NE.AND UP1, UPT, UR17, URZ, UPT ;  /* 0x0000003f1100b28c */ /* 0x000fe4000bf25270 */
[----:B------:R-:W-:-:S02]  /*15fd0*/  ULDC UR13, c[0x0][0x214] ;  /* 0x00008500000d7ab9 */ /* 0x000fc40000000800 */
[----:B------:R-:W-:Y:S02]  /*15fe0*/  @UP3 ULDC UR14, c[0x0][0x210] ;  /* 0x00008400000e3ab9 */ /* 0x000fe40000000800 */
[----:B------:R-:W-:Y:S02]  /*15ff0*/  @!UP4 UIMAD.WIDE.U32 UR20, UR12, UR4, URZ ;  /* 0x000000040c14c2a5 */ /* 0x000fe4000f8e003f */
[----:B------:R-:W-:Y:S02]  /*16000*/  ULDC UR8, c[0x0][0x234] ;  /* 0x00008d0000087ab9 */ /* 0x000fe40000000800 */
[----:B------:R-:W-:Y:S02]  /*16010*/  @!UP4 UIMAD UR18, UR12, UR5, UR18 ;  /* 0x000000050c12c2a4 */ /* 0x000fe4000f8e0212 */
[----:B------:R-:W-:Y:S02]  /*16020*/  @UP3 UIMAD UR14, UR14, UR13, URZ ;  /* 0x0000000d0e0e32a4 */ /* 0x000fe4000f8e023f */
[----:B------:R-:W-:-:S02]  /*16030*/  ULDC.64 UR4, c[0x0][0x1f0] ;  /* 0x00007c0000047ab9 */ /* 0x000fc40000000a00 */
[----:B------:R-:W-:Y:S02]  /*16040*/  UISETP.NE.OR UP0, UPT, UR23, -0x1, !UP2 ;  /* 0xffffffff1700788c */ /* 0x000fe4000d705670 */
[----:B------:R-:W-:Y:S02]  /*16050*/  @!UP3 USEL UR14, UR13, UR8, !UP1 ;  /* 0x000000080d0eb287 */ /* 0x000fe4000c800000 */
[----:B------:R-:W-:Y:S02]  /*16060*/  ULDC UR7, c[0x0][0x1c0] ;  /* 0x0000700000077ab9 */ /* 0x000fe40000000800 */
[----:B------:R-:W-:Y:S02]  /*16070*/  UIMAD UR4, UR15, UR4, URZ ;  /* 0x000000040f0472a4 */ /* 0x000fe4000f8e023f */
[----:B------:R-:W-:Y:S02]  /*16080*/  @!UP4 UMOV UR19, UR20 ;  /* 0x000000140013cc82 */ /* 0x000fe40008000000 */
[----:B------:R-:W-:Y:S01]  /*16090*/  @UP3 UMOV UR15, 0x1 ;  /* 0x00000001000f3882 */ /* 0x000fe20000000000 */
[----:B------:R-:W-:Y:S01]  /*160a0*/  IADD3 R2, P0, R0, UR19, RZ ;  /* 0x0000001300027c10 */ /* 0x000fe2000ff1e0ff */
[----:B------:R-:W-:-:S02]  /*160b0*/  @!UP3 UIMAD UR15, UR14, UR7, URZ ;  /* 0x000000070e0fb2a4 */ /* 0x000fc4000f8e023f */
[----:B------:R-:W-:Y:S02]  /*160c0*/  @!UP4 UIADD3 UR9, UR21, UR18, URZ ;  /* 0x000000121509c290 */ /* 0x000fe4000fffe03f */
[----:B------:R-:W-:Y:S02]  /*160d0*/  UIADD3 UR10, -UR6, UR10, URZ ;  /* 0x0000000a060a7290 */ /* 0x000fe4000fffe13f */
[----:B------:R-:W-:Y:S02]  /*160e0*/  UIMAD UR15, UR12, UR15, URZ ;  /* 0x0000000f0c0f72a4 */ /* 0x000fe4000f8e023f */
[----:B------:R-:W-:Y:S01]  /*160f0*/  @!UP0 UIMAD UR23, UR12, UR13, URZ ;  /* 0x0000000d0c1782a4 */ /* 0x000fe2000f8e023f */
[----:B------:R-:W-:Y:S01]  /*16100*/  LEA.HI.X.SX32 R3, R0, UR9, 0x1, P0 ;  /* 0x0000000900037c11 */ /* 0x000fe200080f0eff */
[----:B------:R-:W-:Y:S01]  /*16110*/  @UP3 ULDC UR16, c[0x0][0x210] ;  /* 0x0000840000103ab9 */ /* 0x000fe20000000800 */
[----:B------:R-:W-:Y:S01]  /*16120*/  ISETP.GE.AND P0, PT, R6, UR10, PT ;  /* 0x0000000a06007c0c */ /* 0x000fe2000bf06270 */
[----:B------:R-:W-:-:S02]  /*16130*/  USEL UR15, UR15, URZ, !UP2 ;  /* 0x0000003f0f0f7287 */ /* 0x000fc4000d000000 */
[----:B------:R-:W-:Y:S01]  /*16140*/  @!UP3 UMOV UR16, 0x1 ;  /* 0x000000010010b882 */ /* 0x000fe20000000000 */
[----:B-1----:R-:W-:Y:S01]  /*16150*/  IMAD.WIDE.U32 R12, R12, c[0x0][0x1f0], R2 ;  /* 0x00007c000c0c7a25 */ /* 0x002fe200078e0002 */
[----:B------:R-:W-:Y:S02]  /*16160*/  UIMAD UR6, UR6, UR16, URZ ;  /* 0x00000010060672a4 */ /* 0x000fe4000f8e023f */
[----:B------:R-:W-:Y:S01]  /*16170*/  UIMAD UR15, UR11, UR14, UR15 ;  /* 0x0000000e0b0f72a4 */ /* 0x000fe2000f8e020f */
[----:B--2---:R-:W-:Y:S01]  /*16180*/  IMAD.WIDE R2, R4, 0x80, R6 ;  /* 0x0000008004027825 */ /* 0x004fe200078e0206 */
[----:B------:R-:W-:Y:S02]  /*16190*/  @!UP2 UMOV UR26, URZ ;  /* 0x0000003f001aac82 */ /* 0x000fe40008000000 */
[----:B------:R-:W-:Y:S02]  /*161a0*/  @UP2 UMOV UR26, UR23 ;  /* 0x00000017001a2c82 */ /* 0x000fe40008000000 */
[----:B------:R-:W-:-:S02]  /*161b0*/  UIMAD UR4, UR11, UR5, UR4 ;  /* 0x000000050b0472a4 */ /* 0x000fc4000f8e0204 */
[----:B------:R-:W-:Y:S02]  /*161c0*/  @!UP2 UMOV UR27, URZ ;  /* 0x0000003f001bac82 */ /* 0x000fe40008000000 */
[----:B------:R-:W-:Y:S02]  /*161d0*/  USHF.R.S32.HI UR7, URZ, 0x1f, UR6 ;  /* 0x0000001f3f077899 */ /* 0x000fe40008011406 */
[----:B------:R-:W-:Y:S01]  /*161e0*/  @UP2 USHF.R.S32.HI UR27, URZ, 0x1f, UR23 ;  /* 0x0000001f3f1b2899 */ /* 0x000fe20008011417 */
[----:B------:R-:W-:Y:S01]  /*161f0*/  IADD3 R9, R13, UR4, RZ ;  /* 0x000000040d097c10 */ /* 0x000fe2000fffe0ff */
[----:B------:R-:W-:Y:S02]  /*16200*/  USHF.R.S32.HI UR8, URZ, 0x1f, UR15 ;  /* 0x0000001f3f087899 */ /* 0x000fe4000801140f */
[----:B------:R-:W-:-:S04]  /*16210*/  UIADD3 UR6, UP1, UP0, UR6, UR26, UR15 ;  /* 0x0000001a06067290 */ /* 0x000fc8000f83e00f */
[----:B------:R-:W-:Y:S01]  /*16220*/  UIADD3.X UR7, UR7, UR27, UR8, UP1, UP0 ;  /* 0x0000001b07077290 */ /* 0x000fe20008fe0408 */
[----:B------:R-:W-:Y:S06]  /*16230*/  @P0 BRA `(.L_x_356) ;  /* 0x000000a000000947 */ /* 0x000fec0003800000 */
        /* <DEDUP_REMOVED lines=10> */
.L_x_356:
[----:B------:R-:W-:Y:S05]  /*162e0*/  BSYNC B0 ;  /* 0x0000000000007941 */ /* 0x000fea0003800000 */
.L_x_355:
[----:B------:R-:W-:Y:S01]  /*162f0*/  IADD3 R15, R6, 0x20, RZ ;  /* 0x00000020060f7810 */ /* 0x000fe20007ffe0ff */
[----:B------:R-:W-:Y:S03]  /*16300*/  BSSY B0, `(.L_x_357) ;  /* 0x0000010000007945 */ /* 0x000fe60003800000 */
[----:B------:R-:W-:-:S13]  /*16310*/  ISETP.GE.AND P0, PT, R15, UR10, PT ;  /* 0x0000000a0f007c0c */ /* 0x000fda000bf06270 */
[----:B------:R-:W-:Y:S05]  /*16320*/  @P0 BRA `(.L_x_358) ;  /* 0x000000d000000947 */ /* 0x000fea0003800000 */
[----:B------:R-:W-:Y:S01]  /*16330*/  IADD3 R0, P0, R2, 0x20, RZ ;  /* 0x0000002002007810 */ /* 0x000fe20007f1e0ff */
[----:B------:R-:W-:Y:S01]  /*16340*/  IMAD.MOV.U32 R10, RZ, RZ, R12 ;  /* 0x000000ffff0a7224 */ /* 0x000fe200078e000c */
[----:B------:R-:W-:-:S03]  /*16350*/  MOV R11, R9 ;  /* 0x00000009000b7202 */ /* 0x000fc60000000f00 */
[----:B-1----:R-:W-:Y:S02]  /*16360*/  IMAD.X R4, RZ, RZ, R3, P0 ;  /* 0x000000ffff047224 */ /* 0x002fe400000e0603 */
[----:B------:R-:W-:-:S04]  /*16370*/  IMAD.WIDE.U32 R10, R0, c[0x0][0x1e8], R10 ;  /* 0x00007a00000a7a25 */ /* 0x000fc800078e000a */
[----:B------:R-:W-:-:S04]  /*16380*/  IMAD R4, R4, c[0x0][0x1e8], RZ ;  /* 0x00007a0004047a24 */ /* 0x000fc800078e02ff */
[----:B------:R-:W-:Y:S01]  /*16390*/  IMAD R0, R0, c[0x0][0x1ec], R4 ;  /* 0x00007b0000007a24 */ /* 0x000fe200078e0204 */
[----:B------:R-:W-:-:S04]  /*163a0*/  LEA R4, P0, R10, c[0x0][0x1d0], 0x1 ;  /* 0x000074000a047a11 */ /* 0x000fc800078008ff */
[----:B------:R-:W-:-:S04]  /*163b0*/  IADD3 R0, R0, R11, RZ ;  /* 0x0000000b00007210 */ /* 0x000fc80007ffe0ff */
[----:B------:R-:W-:-:S05]  /*163c0*/  LEA.HI.X R5, R10, c[0x0][0x1d4], R0, 0x1, P0 ;  /* 0x000075000a057a11 */ /* 0x000fca00000f0c00 */
[----:B------:R1:W-:Y:S04]  /*163d0*/  STG.E.128 [R4.64], RZ ;  /* 0x000000ff04007986 */ /* 0x0003e8000c101d18 */
[----:B------:R1:W-:Y:S04]  /*163e0*/  STG.E.128 [R4.64+0x40], RZ ;  /* 0x000040ff04007986 */ /* 0x0003e8000c101d18 */
[----:B------:R1:W-:Y:S02]  /*163f0*/  STG.E.128 [R4.64+0x80], RZ ;  /* 0x000080ff04007986 */ /* 0x0003e4000c101d18 */
.L_x_358:
[----:B------:R-:W-:Y:S05]  /*16400*/  BSYNC B0 ;  /* 0x0000000000007941 */ /* 0x000fea0003800000 */
.L_x_357:
        /* <DEDUP_REMOVED lines=17> */
.L_x_360:
[----:B------:R-:W-:Y:S05]  /*16520*/  BSYNC B0 ;  /* 0x0000000000007941 */ /* 0x000fea0003800000 */
.L_x_359:
[----:B------:R-:W-:Y:S01]  /*16530*/  IADD3 R10, R6, 0x60, RZ ;  /* 0x00000060060a7810 */ /* 0x000fe20007ffe0ff */
[----:B------:R-:W-:Y:S03]  /*16540*/  BSSY B0, `(.L_x_361) ;  /* 0x000000f000007945 */ /* 0x000fe60003800000 */
[----:B------:R-:W-:-:S13]  /*16550*/  ISETP.GE.AND P0, PT, R10, UR10, PT ;  /* 0x0000000a0a007c0c */ /* 0x000fda000bf06270 */
[----:B------:R-:W-:Y:S05]  /*16560*/  @P0 BRA `(.L_x_362) ;  /* 0x000000c000000947 */ /* 0x000fea0003800000 */
[----:B------:R-:W-:Y:S02]  /*16570*/  IADD3 R0, P0, R2, 0x60, RZ ;  /* 0x0000006002007810 */ /* 0x000fe40007f1e0ff */
[----:B------:R-:W-:Y:S02]  /*16580*/  MOV R8, R12 ;  /* 0x0000000c00087202 */ /* 0x000fe40000000f00 */
[----:B------:R-:W-:-:S03]  /*16590*/  IADD3.X R2, RZ, R3, RZ, P0, !PT ;  /* 0x00000003ff027210 */ /* 0x000fc600007fe4ff */
        /* <DEDUP_REMOVED lines=9> */
.L_x_362:
[----:B------:R-:W-:Y:S05]  /*16630*/  BSYNC B0 ;  /* 0x0000000000007941 */ /* 0x000fea0003800000 */
.L_x_361:
[----:B------:R-:W-:-:S04]  /*16640*/  LOP3.LUT P6, RZ, R161, 0x3, RZ, 0xc0, !PT ;  /* 0x00000003a1ff7812 */ /* 0x000fc800078cc0ff */
[----:B------:R-:W-:Y:S02]  /*16650*/  ISETP.GE.OR P5, PT, R6, UR10, P6 ;  /* 0x0000000a06007c0c */ /* 0x000fe4000b7a6670 */
[----:B------:R-:W-:Y:S02]  /*16660*/  ISETP.GE.OR P4, PT, R15, UR10, P6 ;  /* 0x0000000a0f007c0c */ /* 0x000fe4000b786670 */
[----:B------:R-:W-:Y:S02]  /*16670*/  ISETP.GE.OR P3, PT, R14, UR10, P6 ;  /* 0x0000000a0e007c0c */ /* 0x000fe4000b766670 */
[----:B------:R-:W-:-:S07]  /*16680*/  ISETP.GE.OR P6, PT, R10, UR10, P6 ;  /* 0x0000000a0a007c0c */ /* 0x000fce000b7c6670 */
[----:B------:R-:W-:Y:S02]  /*16690*/  @!P5 IMAD R0, R6, UR16, RZ ;  /* 0x000000100600dc24 */ /* 0x000fe4000f8e02ff */
[----:B--2---:R-:W-:Y:S02]  /*166a0*/  @!P4 IMAD R3, R15, UR16, RZ ;  /* 0x000000100f03cc24 */ /* 0x004fe4000f8e02ff */
[----:B-1----:R-:W-:Y:S01]  /*166b0*/  @!P3 IMAD R5, R14, UR16, RZ ;  /* 0x000000100e05bc24 */ /* 0x002fe2000f8e02ff */
        /* <DEDUP_REMOVED lines=19> */
[----:B-1----:R-:W-:-:S05]  /*167f0*/  IMAD R0, R10, UR16, RZ ;  /* 0x000000100a007c24 */ /* 0x002fca000f8e02ff */
[----:B------:R-:W-:-:S04]  /*16800*/  IADD3 R3, P0, R0, UR6, RZ ;  /* 0x0000000600037c10 */ /* 0x000fc8000ff1e0ff */
[----:B------:R-:W-:Y:S02]  /*16810*/  LEA.HI.X.SX32 R0, R0, UR7, 0x1, P0 ;  /* 0x0000000700007c11 */ /* 0x000fe400080f0eff */
[----:B------:R-:W-:-:S04]  /*16820*/  LEA R2, P0, R3, c[0x0][0x200], 0x2 ;  /* 0x0000800003027a11 */ /* 0x000fc800078010ff */
[----:B------:R-:W-:Y:S01]  /*16830*/  LEA.HI.X R3, R3, c[0x0][0x204], R0, 0x2, P0 ;  /* 0x0000810003037a11 */ /* 0x000fe200000f1400 */
[----:B------:R-:W-:-:S05]  /*16840*/  IMAD.MOV.U32 R0, RZ, RZ, 0x7f800000 ;  /* 0x7f800000ff007424 */ /* 0x000fca00078e00ff */
[----:B------:R-:W-:Y:S01]  /*16850*/  STG.E [R2.64], R0 ;  /* 0x0000000002007986 */ /* 0x000fe2000c101918 */
[----:B------:R-:W-:Y:S05]  /*16860*/  EXIT ;  /* 0x000000000000794d */ /* 0x000fea0003800000 */
.L_x_363:
        /* <DEDUP_REMOVED lines=9> */
.L_x_989:


//--------------------- .text._ZN5flash16flash_fwd_kernelI23Flash_fwd_kernel_traitsILi96ELi128ELi64ELi4ELb0ELb0EN7cutlass6half_tE19Flash_kernel_traitsILi96ELi128ELi64ELi4ES3_EELb0ELb1ELb0ELb0ELb0ELb1ELb1ELb0EEEvNS_16Flash_fwd_paramsE --------------------------
	.section	.text._ZN5flash16flash_fwd_kernelI23Flash_fwd_kernel_traitsILi96ELi128ELi64ELi4ELb0ELb0EN7cutlass6half_tE19Flash_kernel_traitsILi96ELi128ELi64ELi4ES3_EELb0ELb1ELb0ELb0ELb0ELb1ELb1ELb0EEEvNS_16Flash_fwd_paramsE,"ax",@progbits
	.sectioninfo	@"SHI_REGISTERS=255"
	.align	128
        .global         _ZN5flash16flash_fwd_kernelI23Flash_fwd_kernel_traitsILi96ELi128ELi64ELi4ELb0ELb0EN7cutlass6half_tE19Flash_kernel_traitsILi96ELi128ELi64ELi4ES3_EELb0ELb1ELb0ELb0ELb0ELb1ELb1ELb0EEEvNS_16Flash_fwd_paramsE
        .type           _ZN5flash16flash_fwd_kernelI23Flash_fwd_kernel_traitsILi96ELi128ELi64ELi4ELb0ELb0EN7cutlass6half_tE19Flash_kernel_traitsILi96ELi128ELi64ELi4ES3_EELb0ELb1ELb0ELb0ELb0ELb1ELb1ELb0EEEvNS_16Flash_fwd_paramsE,@function
        .size           _ZN5flash16flash_fwd_kernelI23Flash_fwd_kernel_traitsILi96ELi128ELi64ELi4ELb0ELb0EN7cutlass6half_tE19Flash_kernel_traitsILi96ELi128ELi64ELi4ES3_EELb0ELb1ELb0ELb0ELb0ELb1ELb1ELb0EEEvNS_16Flash_fwd_paramsE,(.L_x_990 - _ZN5flash16flash_fwd_kernelI23Flash_fwd_kernel_traitsILi96ELi128ELi64ELi4ELb0ELb0EN7cutlass6half_tE19Flash_kernel_traitsILi96ELi128ELi64ELi4ES3_EELb0ELb1ELb0ELb0ELb0ELb1ELb1ELb0EEEvNS_16Flash_fwd_paramsE)
        .other          _ZN5flash16flash_fwd_kernelI23Flash_fwd_kernel_traitsILi96ELi128ELi64ELi4ELb0ELb0EN7cutlass6half_tE19Flash_kernel_traitsILi96ELi128ELi64ELi4ES3_EELb0ELb1ELb0ELb0ELb0ELb1ELb1ELb0EEEvNS_16Flash_fwd_paramsE,@"STO_CUDA_ENTRY STV_DEFAULT"
_ZN5flash16flash_fwd_kernelI23Flash_fwd_kernel_traitsILi96ELi128ELi64ELi4ELb0ELb0EN7cutlass6half_tE19Flash_kernel_traitsILi96ELi128ELi64ELi4ES3_EELb0ELb1ELb0ELb0ELb0ELb1ELb1ELb0EEEvNS_16Flash_fwd_paramsE:
.text._ZN5flash16flash_fwd_kernelI23Flash_fwd_kernel_traitsILi96ELi128ELi64ELi4ELb0ELb0EN7cutlass6half_tE19Flash_kernel_traitsILi96ELi128ELi64ELi4ES3_EELb0ELb1ELb0ELb0ELb0ELb1ELb1ELb0EEEvNS_16Flash_fwd_paramsE:
[----:B------:R-:W-:Y:S02]  /*0000*/  MOV R1, c[0x0][0x28] ;  /* 0x00000a0000017a02 */ /* 0x000fe40000000f00 */
[----:B------:R-:W1:Y:S01]  /*0010*/  S2R R12, SR_CTAID.Y ;  /* 0x00000000000c7919 */ /* 0x000e620000002600 */
[----:B------:R-:W2:Y:S01]  /*0020*/  LDC.U8 R0, c[0x0][0x312] ;  /* 0x0000c480ff007b82 */ /* 0x000ea20000000000 */
[----:B------:R-:W-:Y:S01]  /*0030*/  ISETP.NE.U32.AND P2, PT, RZ, c[0x0][0x240], PT ;  /* 0x00009000ff007a0c */ /* 0x000fe20003f45070 */
[----:B------:R-:W-:Y:S01]  /*0040*/  IMAD.MOV.U32 R6, RZ, RZ, 0x4 ;  /* 0x00000004ff067424 */ /* 0x000fe200078e00ff */
[----:B------:R-:W-:Y:S01]  /*0050*/  ULDC.64 UR14, c[0x0][0x118] ;  /* 0x00004600000e7ab9 */ /* 0x000fe20000000a00 */
[----:B------:R-:W-:Y:S01]  /*0060*/  IMAD.MOV.U32 R9, RZ, RZ, -0x1 ;  /* 0xffffffffff097424 */ /* 0x000fe200078e00ff */
[----:B------:R-:W-:Y:S02]  /*0070*/  ISETP.NE.AND.EX P2, PT, RZ, c[0x0][0x244], PT, P2 ;  /* 0x00009100ff007a0c */ /* 0x000fe40003f45320 */
[----:B------:R-:W-:Y:S02]  /*0080*/  ISETP.EQ.U32.AND P1, PT, RZ, c[0x0][0x248], PT ;  /* 0x00009200ff007a0c */ /* 0x000fe40003f22070 */
[----:B------:R-:W-:Y:S01]  /*0090*/  ISETP.NE.U32.AND P0, PT, RZ, c[0x0][0x250], PT ;  /* 0x00009400ff007a0c */ /* 0x000fe20003f05070 */
[----:B------:R-:W-:Y:S01]  /*00a0*/  IMAD.MOV.U32 R8, RZ, RZ, -0x1 ;  /* 0xffffffffff087424 */ /* 0x000fe200078e00ff */
[----:B------:R-:W-:-:S02]  /*00b0*/  IADD3 R1, R1, -0x70, RZ ;  /* 0xffffff9001017810 */ /* 0x000fc40007ffe0ff */
[----:B------:R-:W-:Y:S01]  /*00c0*/  ISETP.NE.AND.EX P0, PT, RZ, c[0x0][0x254], PT, P0 ;  /* 0x00009500ff007a0c */ /* 0x000fe20003f05300 */
[----:B-1----:R-:W-:Y:S01]  /*00d0*/  IMAD.WIDE R2, R12, R6, c[0x0][0x240] ;  /* 0x000090000c027625 */ /* 0x002fe200078e0206 */
[----:B--2---:R-:W-:-:S04]  /*00e0*/  ISETP.NE.AND P3, PT, R0, RZ, PT ;  /* 0x000000ff0000720c */ /* 0x004fc80003f65270 */
[----:B------:R1:W2:Y:S01]  /*00f0*/  @P2 LDG.E R9, [R2.64] ;  /* 0x0000000e02092981 */ /* 0x0002a2000c1e1900 */
[----:B------:R-:W-:Y:S01]  /*0100*/  ISETP.EQ.OR.EX P1, PT, RZ, c[0x0][0x24c], !P3, P1 ;  /* 0x00009300ff007a0c */ /* 0x000fe20005f22710 */
[----:B------:R-:W-:Y:S02]  /*0110*/  IMAD.WIDE R4, R12, R6, c[0x0][0x248] ;  /* 0x000092000c047625 */ /* 0x000fe400078e0206 */
[----:B------:R1:W3:Y:S10]  /*0120*/  @P2 LDG.E R0, [R2.64+0x4] ;  /* 0x0000040e02002981 */ /* 0x0002f4000c1e1900 */
[----:B------:R4:W5:Y:S01]  /*0130*/  @!P1 LDG.E R8, [R4.64] ;  /* 0x0000000e04089981 */ /* 0x000962000c1e1900 */
[----:B------:R-:W-:-:S03]  /*0140*/  IMAD.MOV.U32 R7, RZ, RZ, RZ ;  /* 0x000000ffff077224 */ /* 0x000fc600078e00ff */
[----:B------:R-:W2:Y:S04]  /*0150*/  S2R R22, SR_CTAID.X ;  /* 0x0000000000167919 */ /* 0x000ea80000002500 */
[----:B------:R-:W2:Y:S01]  /*0160*/  S2R R21, SR_CTAID.Z ;  /* 0x0000000000157919 */ /* 0x000ea20000002700 */
[----:B-1----:R-:W-:-:S05]  /*0170*/  @P0 IMAD.WIDE R2, R12, R6, c[0x0][0x250] ;  /* 0x000094000c020625 */ /* 0x002fca00078e0206 */
[----:B------:R4:W5:Y:S01]  /*0180*/  @P0 LDG.E R7, [R2.64] ;  /* 0x0000000e02070981 */ /* 0x000962000c1e1900 */
[----:B------:R-:W-:-:S04]  /*0190*/  ISETP.NE.U32.AND P0, PT, RZ, c[0x0][0x248], PT ;  /* 0x00009200ff007a0c */ /* 0x000fc80003f05070 */
[----:B------:R-:W-:Y:S01]  /*01a0*/  ISETP.NE.AND.EX P0, PT, RZ, c[0x0][0x24c], PT, P0 ;  /* 0x00009300ff007a0c */ /* 0x000fe20003f05300 */
[----:B--2---:R4:W-:Y:S01]  /*01b0*/  STL [R1+0x18], R9 ;  /* 0x0000180901007387 */ /* 0x0049e20000100800 */
[----:B---3--:R-:W-:Y:S02]  /*01c0*/  @P2 IMAD.IADD R101, R0, 0x1, -R9 ;  /* 0x0000000100652824 */ /* 0x008fe400078e0a09 */
[----:B------:R-:W-:-:S09]  /*01d0*/  @!P2 IMAD.MOV.U32 R101, RZ, RZ, c[0x0][0x214] ;  /* 0x00008500ff65a624 */ /* 0x000fd200078e00ff */
[----:B------:R-:W-:Y:S05]  /*01e0*/  @!P0 BRA `(.L_x_364) ;  /* 0x0000004000008947 */ /* 0x000fea0003800000 */
[----:B------:R-:W2:Y:S02]  /*01f0*/  @P3 LDG.E R0, [R4.64+0x4] ;  /* 0x0000040e04003981 */ /* 0x000ea4000c1e1900 */
[----:B--2--5:R-:W-:-:S06]  /*0200*/  @P3 IADD3 R0, R0, -R8, RZ ;  /* 0x8000000800003210 */ /* 0x024fcc0007ffe0ff */
[----:B------:R1:W5:Y:S01]  /*0210*/  @!P3 LDG.E R0, [R4.64] ;  /* 0x0000000e0400b981 */ /* 0x000362000c1e1900 */
[----:B------:R-:W-:Y:S05]  /*0220*/  BRA `(.L_x_365) ;  /* 0x0000001000007947 */ /* 0x000fea0003800000 */
.L_x_364:
[----:B------:R-:W-:Y:S02]  /*0230*/  MOV R0, c[0x0][0x218] ;  /* 0x0000860000007a02 */ /* 0x000fe40000000f00 */
.L_x_365:
[----:B------:R-:W-:-:S04]  /*0240*/  ISETP.NE.U32.AND P2, PT, RZ, c[0x0][0x258], PT ;  /* 0x00009600ff007a0c */ /* 0x000fc80003f45070 */
[----:B------:R-:W-:-:S13]  /*0250*/  ISETP.NE.AND.EX P2, PT, RZ, c[0x0][0x25c], PT, P2 ;  /* 0x00009700ff007a0c */ /* 0x000fda0003f45320 */
[----:B----4-:R-:W-:-:S06]  /*0260*/  @P2 IMAD.WIDE R2, R12, R6, c[0x0][0x258] ;  /* 0x000096000c022625 */ /* 0x010fcc00078e0206 */
        /* <DEDUP_REMOVED lines=10> */
[----:B------:R-:W2:Y:S01]  /*0310*/  S2R R160, SR_TID.X ;  /* 0x0000000000a07919 */ /* 0x000ea20000002100 */
[----:B------:R-:W-:Y:S02]  /*0320*/  IADD3 R2, R100, 0x3f, RZ ;  /* 0x0000003f64027810 */ /* 0x000fe40007ffe0ff */
[----:B------:R-:W-:Y:S02]  /*0330*/  IADD3 R0, R0, c[0x0][0x2e8], R100 ;  /* 0x0000ba0000007a10 */ /* 0x000fe40007ffe064 */
[----:B------:R-:W-:Y:S02]  /*0340*/  SHF.R.S32.HI R3, RZ, 0x1f, R2 ;  /* 0x0000001fff037819 */ /* 0x000fe40000011402 */
[----:B-1----:R-:W-:Y:S02]  /*0350*/  SHF.R.S32.HI R4, RZ, 0x1f, R0 ;  /* 0x0000001fff047819 */ /* 0x002fe40000011400 */
[----:B------:R-:W-:-:S02]  /*0360*/  LEA.HI R2, R3, R2, RZ, 0x6 ;  /* 0x0000000203027211 */ /* 0x000fc400078f30ff */
[----:B------:R-:W-:Y:S02]  /*0370*/  LEA.HI R0, R4, R0, RZ, 0x6 ;  /* 0x0000000004007211 */ /* 0x000fe400078f30ff */
[----:B------:R-:W-:Y:S02]  /*0380*/  SHF.R.S32.HI R2, RZ, 0x6, R2 ;  /* 0x00000006ff027819 */ /* 0x000fe40000011402 */
[----:B------:R-:W-:-:S04]  /*0390*/  SHF.R.S32.HI R0, RZ, 0x6, R0 ;  /* 0x00000006ff007819 */ /* 0x000fc80000011400 */
[----:B------:R-:W-:-:S04]  /*03a0*/  IMNMX R251, R2, R0, PT ;  /* 0x0000000002fb7217 */ /* 0x000fc80003800200 */
[----:B------:R-:W-:-:S13]  /*03b0*/  ISETP.GE.AND P0, PT, R251, 0x1, PT ;  /* 0x00000001fb00780c */ /* 0x000fda0003f06270 */
[----:B------:R-:W-:Y:S05]  /*03c0*/  @!P0 BRA `(.L_x_366) ;  /* 0x00012a3000008947 */ /* 0x000fea0003800000 */
[----:B--2---:R-:W-:Y:S02]  /*03d0*/  ISETP.NE.AND P1, PT, R9, -0x1, PT ;  /* 0xffffffff0900780c */ /* 0x004fe40003f25270 */
[----:B------:R-:W-:-:S11]  /*03e0*/  ISETP.NE.AND P0, PT, R8, -0x1, PT ;  /* 0xffffffff0800780c */ /* 0x000fd60003f05270 */
[----:B------:R-:W-:Y:S01]  /*03f0*/  @!P1 SHF.R.S32.HI R4, RZ, 0x1f, R12 ;  /* 0x0000001fff049819 */ /* 0x000fe2000001140c */
[----:B------:R-:W-:Y:S01]  /*0400*/  @P1 IMAD.WIDE.U32 R2, R9, c[0x0][0x190], RZ ;  /* 0x0000640009021a25 */ /* 0x000fe200078e00ff */
[----:B------:R-:W-:-:S03]  /*0410*/  @P0 IADD3 R0, R7, R8, RZ ;  /* 0x0000000807000210 */ /* 0x000fc60007ffe0ff */
[----:B------:R-:W-:Y:S02]  /*0420*/  @!P1 IMAD R6, R4, c[0x0][0x178], RZ ;  /* 0x00005e0004069a24 */ /* 0x000fe400078e02ff */
[----:B------:R-:W-:Y:S01]  /*0430*/  @P1 IMAD R11, R9, c[0x0][0x194], R3 ;  /* 0x00006500090b1a24 */ /* 0x000fe200078e0203 */
[----:B------:R-:W-:Y:S01]  /*0440*/  @P1 MOV R9, R2 ;  /* 0x0000000200091202 */ /* 0x000fe20000000f00 */
[----:B------:R-:W-:-:S04]  /*0450*/  @P0 IMAD.WIDE.U32 R2, R0, c[0x0][0x198], RZ ;  /* 0x0000660000020a25 */ /* 0x000fc800078e00ff */
[----:B------:R-:W-:Y:S01]  /*0460*/  @!P1 IMAD.WIDE.U32 R4, R12, c[0x0][0x178], RZ ;  /* 0x00005e000c049a25 */ /* 0x000fe200078e00ff */
[----:B------:R-:W-:-:S03]  /*0470*/  @P0 MOV R13, R2 ;  /* 0x00000002000d0202 */ /* 0x000fc60000000f00 */
[----:B------:R-:W-:Y:S01]  /*0480*/  @!P1 IMAD R6, R12, c[0x0][0x17c], R6 ;  /* 0x00005f000c069a24 */ /* 0x000fe200078e0206 */
[----:B------:R-:W-:Y:S01]  /*0490*/  @!P1 MOV R9, R4 ;  /* 0x0000000400099202 */ /* 0x000fe20000000f00 */
[----:B------:R-:W-:-:S03]  /*04a0*/  @P0 IMAD R19, R0, c[0x0][0x19c], R3 ;  /* 0x0000670000130a24 */ /* 0x000fc600078e0203 */
[----:B------:R-:W-:Y:S01]  /*04b0*/  @!P1 IADD3 R11, R5, R6, RZ ;  /* 0x00000006050b9210 */ /* 0x000fe20007ffe0ff */
[----:B------:R-:W-:Y:S05]  /*04c0*/  @P0 BRA `(.L_x_367) ;  /* 0x000000b000000947 */ /* 0x000fea0003800000 */
[----:B------:R-:W-:Y:S01]  /*04d0*/  SHF.R.S32.HI R0, RZ, 0x1f, R7 ;  /* 0x0000001fff007819 */ /* 0x000fe20000011407 */
[----:B------:R-:W-:Y:S01]  /*04e0*/  IMAD.WIDE.U32 R2, R7, c[0x0][0x198], RZ ;  /* 0x0000660007027a25 */ /* 0x000fe200078e00ff */
[----:B------:R-:W-:-:S03]  /*04f0*/  SHF.R.S32.HI R4, RZ, 0x1f, R12 ;  /* 0x0000001fff047819 */ /* 0x000fc6000001140c */
[----:B------:R-:W-:Y:S02]  /*0500*/  IMAD R0, R0, c[0x0][0x198], RZ ;  /* 0x0000660000007a24 */ /* 0x000fe400078e02ff */
[----:B------:R-:W-:Y:S02]  /*0510*/  IMAD R4, R4, c[0x0][0x180], RZ ;  /* 0x0000600004047a24 */ /* 0x000fe400078e02ff */
[----:B------:R-:W-:-:S05]  /*0520*/  IMAD R0, R7, c[0x0][0x19c], R0 ;  /* 0x0000670007007a24 */ /* 0x000fca00078e0200 */
[----:B------:R-:W-:Y:S01]  /*0530*/  IADD3 R3, R3, R0, RZ ;  /* 0x0000000003037210 */ /* 0x000fe20007ffe0ff */
[----:B------:R-:W-:-:S04]  /*0540*/  IMAD R0, R12, c[0x0][0x184], R4 ;  /* 0x000061000c007a24 */ /* 0x000fc800078e0204 */
[----:B------:R-:W-:-:S05]  /*0550*/  IMAD.WIDE.U32 R2, R12, c[0x0][0x180], R2 ;  /* 0x000060000c027a25 */ /* 0x000fca00078e0002 */
[----:B------:R-:W-:Y:S02]  /*0560*/  IADD3 R19, R3, R0, RZ ;  /* 0x0000000003137210 */ /* 0x000fe40007ffe0ff */
[----:B------:R-:W-:Y:S02]  /*0570*/  MOV R13, R2 ;  /* 0x00000002000d7202 */ /* 0x000fe40000000f00 */
.L_x_367:
[----:B------:R-:W-:Y:S02]  /*0580*/  IABS R4, c[0x0][0x1c8] ;  /* 0x0000720000047a13 */ /* 0x000fe40000000000 */
[----:B------:R-:W-:Y:S02]  /*0590*/  IABS R5, R21 ;  /* 0x0000001500057213 */ /* 0x000fe40000000000 */
[----:B------:R-:W1:Y:S08]  /*05a0*/  I2F.RP R2, R4 ;  /* 0x0000000400027306 */ /* 0x000e700000209400 */
[----:B-1----:R-:W1:Y:S02]  /*05b0*/  MUFU.RCP R2, R2 ;  /* 0x0000000200027308 */ /* 0x002e640000001000 */
[----:B-1----:R-:W-:-:S06]  /*05c0*/  IADD3 R2, R2, 0xffffffe, RZ ;  /* 0x0ffffffe02027810 */ /* 0x002fcc0007ffe0ff */
[----:B------:R-:W1:Y:S02]  /*05d0*/  F2I.FTZ.U32.TRUNC.NTZ R3, R2 ;  /* 0x0000000200037305 */ /* 0x000e64000021f000 */
[----:B-1----:R-:W-:Y:S02]  /*05e0*/  IMAD.MOV R0, RZ, RZ, -R3 ;  /* 0x000000ffff007224 */ /* 0x002fe400078e0a03 */
[----:B------:R-:W-:Y:S02]  /*05f0*/  IMAD.MOV.U32 R2, RZ, RZ, RZ ;  /* 0x000000ffff027224 */ /* 0x000fe400078e00ff */
[----:B------:R-:W-:-:S04]  /*0600*/  IMAD R0, R0, R4, RZ ;  /* 0x0000000400007224 */ /* 0x000fc800078e02ff */
[----:B------:R-:W-:-:S04]  /*0610*/  IMAD.HI.U32 R0, R3, R0, R2 ;  /* 0x0000000003007227 */ /* 0x000fc800078e0002 */
[----:B------:R-:W-:Y:S01]  /*0620*/  IMAD.MOV.U32 R3, RZ, RZ, R5 ;  /* 0x000000ffff037224 */ /* 0x000fe200078e0005 */
[----:B------:R-:W-:-:S03]  /*0630*/  SHF.R.S32.HI R5, RZ, 0x1f, R21 ;  /* 0x0000001fff057819 */ /* 0x000fc60000011415 */
[----:B------:R-:W-:-:S05]  /*0640*/  IMAD.HI.U32 R0, R0, R3, RZ ;  /* 0x0000000300007227 */ /* 0x000fca00078e00ff */
[----:B------:R-:W-:-:S05]  /*0650*/  IADD3 R2, -R0, RZ, RZ ;  /* 0x000000ff00027210 */ /* 0x000fca0007ffe1ff */
[----:B------:R-:W-:-:S05]  /*0660*/  IMAD R2, R4, R2, R3 ;  /* 0x0000000204027224 */ /* 0x000fca00078e0203 */
[----:B------:R-:W-:-:S13]  /*0670*/  ISETP.GT.U32.AND P2, PT, R4, R2, PT ;  /* 0x000000020400720c */ /* 0x000fda0003f44070 */
[----:B------:R-:W-:Y:S01]  /*0680*/  @!P2 IMAD.IADD R2, R2, 0x1, -R4 ;  /* 0x000000010202a824 */ /* 0x000fe200078e0a04 */
[----:B------:R-:W-:Y:S02]  /*0690*/  @!P2 IADD3 R0, R0, 0x1, RZ ;  /* 0x000000010000a810 */ /* 0x000fe40007ffe0ff */
[----:B------:R-:W-:Y:S02]  /*06a0*/  ISETP.NE.AND P2, PT, RZ, c[0x0][0x1c8], PT ;  /* 0x00007200ff007a0c */ /* 0x000fe40003f45270 */
[----:B------:R-:W-:Y:S01]  /*06b0*/  ISETP.GE.U32.AND P3, PT, R2, R4, PT ;  /* 0x000000040200720c */ /* 0x000fe20003f66070 */
[----:B------:R-:W-:Y:S01]  /*06c0*/  @P0 IMAD.IADD R4, R7, 0x1, R8 ;  /* 0x0000000107040824 */ /* 0x000fe200078e0208 */
[----:B------:R-:W-:-:S04]  /*06d0*/  LOP3.LUT R2, R21, c[0x0][0x1c8], RZ, 0x3c, !PT ;  /* 0x0000720015027a12 */ /* 0x000fc800078e3cff */
[----:B------:R-:W-:Y:S01]  /*06e0*/  ISETP.GE.AND P1, PT, R2, RZ, PT ;  /* 0x000000ff0200720c */ /* 0x000fe20003f26270 */
[----:B------:R-:W-:-:S04]  /*06f0*/  @P0 IMAD.WIDE.U32 R2, R4, c[0x0][0x1a0], RZ ;  /* 0x0000680004020a25 */ /* 0x000fc800078e00ff */
[----:B------:R-:W-:Y:S01]  /*0700*/  @P0 IMAD R20, R4, c[0x0][0x1a4], R3 ;  /* 0x0000690004140a24 */ /* 0x000fe200078e0203 */
[----:B------:R-:W-:Y:S02]  /*0710*/  @P0 MOV R16, R2 ;  /* 0x0000000200100202 */ /* 0x000fe40000000f00 */
[----:B------:R-:W-:-:S04]  /*0720*/  @P3 IADD3 R0, R0, 0x1, RZ ;  /* 0x0000000100003810 */ /* 0x000fc80007ffe0ff */
[----:B------:R-:W-:-:S05]  /*0730*/  MOV R17, R0 ;  /* 0x0000000000117202 */ /* 0x000fca0000000f00 */
        /* <DEDUP_REMOVED lines=14> */
.L_x_368:
[----:B------:R-:W-:Y:S01]  /*0820*/  SHF.R.S32.HI R14, RZ, 0x1f, R160 ;  /* 0x0000001fff0e7819 */ /* 0x000fe200000114a0 */
[----:B------:R-:W-:Y:S01]  /*0830*/  IMAD.IADD R27, R101, 0x1, -R162 ;  /* 0x00000001651b7824 */ /* 0x000fe200078e0aa2 */
[----:B------:R-:W-:Y:S01]  /*0840*/  UMOV UR11, 0x6 ;  /* 0x00000006000b7882 */ /* 0x000fe20000000000 */
[----:B------:R-:W-:Y:S01]  /*0850*/  IMAD R5, R5, c[0x0][0x1a8], RZ ;  /* 0x00006a0005057a24 */ /* 0x000fe200078e02ff */
[CC--:B------:R-:W-:Y:S01]  /*0860*/  LEA.HI R4, R14.reuse, R160.reuse, RZ, 0x2 ;  /* 0x000000a00e047211 */ /* 0x0c0fe200078f10ff */
[----:B------:R-:W-:Y:S01]  /*0870*/  ULDC.64 UR6, c[0x0][0x198] ;  /* 0x0000660000067ab9 */ /* 0x000fe20000000a00 */
[-C--:B------:R-:W-:Y:S01]  /*0880*/  LEA.HI R26, R14, R160.reuse, RZ, 0x3 ;  /* 0x000000a00e1a7211 */ /* 0x080fe200078f18ff */
[----:B------:R-:W-:Y:S01]  /*0890*/  ULDC.64 UR4, c[0x0][0x1a0] ;  /* 0x0000680000047ab9 */ /* 0x000fe20000000a00 */
[----:B------:R-:W-:Y:S01]  /*08a0*/  LOP3.LUT R0, R4, 0xfffffffc, RZ, 0xc0, !PT ;  /* 0xfffffffc04007812 */ /* 0x000fe200078ec0ff */
[----:B------:R-:W-:Y:S01]  /*08b0*/  IMAD R5, R21, c[0x0][0x1ac], R5 ;  /* 0x00006b0015057a24 */ /* 0x000fe200078e0205 */
[----:B------:R-:W-:Y:S01]  /*08c0*/  SHF.R.S32.HI R24, RZ, 0x3, R26 ;  /* 0x00000003ff187819 */ /* 0x000fe2000001141a */
[----:B------:R-:W-:Y:S01]  /*08d0*/  USHF.L.U64.HI UR9, UR6, UR11, UR7 ;  /* 0x0000000b06097299 */ /* 0x000fe20008010207 */
[----:B------:R-:W-:Y:S01]  /*08e0*/  SHF.R.S32.HI R28, RZ, 0x2, R4 ;  /* 0x00000002ff1c7819 */ /* 0x000fe20000011404 */
[----:B------:R-:W-:Y:S01]  /*08f0*/  IMAD.IADD R0, R160, 0x1, -R0 ;  /* 0x00000001a0007824 */ /* 0x000fe200078e0a00 */
[----:B------:R-:W-:Y:S01]  /*0900*/  LEA.HI R161, R14, R160, RZ, 0x5 ;  /* 0x000000a00ea17211 */ /* 0x000fe200078f28ff */
[----:B------:R-:W-:Y:S01]  /*0910*/  IMAD.SHL.U32 R2, R24, 0x40, RZ ;  /* 0x0000004018027824 */ /* 0x000fe200078e00ff */
[----:B------:R-:W-:Y:S01]  /*0920*/  IADD3 R15, R28, 0x20, RZ ;  /* 0x000000201c0f7810 */ /* 0x000fe20007ffe0ff */
[----:B------:R-:W-:Y:S01]  /*0930*/  IMAD.SHL.U32 R30, R0, 0x8, RZ ;  /* 0x00000008001e7824 */ /* 0x000fe200078e00ff */
[-C--:B------:R-:W-:Y:S01]  /*0940*/  ISETP.GE.AND P3, PT, R28, R27.reuse, PT ;  /* 0x0000001b1c00720c */ /* 0x080fe20003f66270 */
[----:B------:R-:W-:Y:S01]  /*0950*/  USHF.L.U64.HI UR11, UR4, UR11, UR5 ;  /* 0x0000000b040b7299 */ /* 0x000fe20008010205 */
[----:B------:R-:W-:Y:S01]  /*0960*/  LOP3.LUT R0, R2, 0xc0, RZ, 0xc0, !PT ;  /* 0x000000c002007812 */ /* 0x000fe200078ec0ff */
[----:B------:R-:W-:Y:S01]  /*0970*/  USHF.L.U32 UR12, UR4, 0x6, URZ ;  /* 0x00000006040c7899 */ /* 0x000fe2000800063f */
[----:B------:R-:W-:Y:S01]  /*0980*/  ISETP.GE.AND P2, PT, R15, R27, PT ;  /* 0x0000001b0f00720c */ /* 0x000fe20003f46270 */
[----:B------:R-:W-:Y:S01]  /*0990*/  USHF.L.U32 UR10, UR6, 0x6, URZ ;  /* 0x00000006060a7899 */ /* 0x000fe2000800063f */
[----:B------:R-:W-:Y:S01]  /*09a0*/  LOP3.LUT R3, R0, 0x18, R30, 0xf8, !PT ;  /* 0x0000001800037812 */ /* 0x000fe200078ef81e */
[----:B------:R-:W-:Y:S01]  /*09b0*/  UMOV UR8, 0x5 ;  /* 0x0000000500087882 */ /* 0x000fe20000000000 */
[----:B------:R-:W-:Y:S01]  /*09c0*/  SHF.R.U32.HI R0, RZ, 0x3, R0 ;  /* 0x00000003ff007819 */ /* 0x000fe20000011600 */
[----:B------:R-:W-:Y:S01]  /*09d0*/  USHF.L.U64.HI UR7, UR6, UR8, UR7 ;  /* 0x0000000806077299 */ /* 0x000fe20008010207 */
[----:B------:R-:W-:Y:S01]  /*09e0*/  IADD3 R2, P0, R30, R9, RZ ;  /* 0x000000091e027210 */ /* 0x000fe20007f1e0ff */
[----:B------:R-:W-:Y:S01]  /*09f0*/  USHF.L.U32 UR6, UR6, 0x5, URZ ;  /* 0x0000000506067899 */ /* 0x000fe2000800063f */
[----:B------:R-:W-:Y:S01]  /*0a00*/  SHF.R.S32.HI R31, RZ, 0x1f, R30 ;  /* 0x0000001fff1f7819 */ /* 0x000fe2000001141e */
[----:B------:R-:W-:Y:S01]  /*0a10*/  USHF.L.U64.HI UR5, UR4, UR8, UR5 ;  /* 0x0000000804057299 */ /* 0x000fe20008010205 */
[--C-:B------:R-:W-:Y:S01]  /*0a20*/  SHF.R.S32.HI R29, RZ, 0x1f, R28.reuse ;  /* 0x0000001fff1d7819 */ /* 0x100fe2000001141c */
[----:B------:R-:W-:Y:S01]  /*0a30*/  USHF.L.U32 UR4, UR4, 0x5, URZ ;  /* 0x0000000504047899 */ /* 0x000fe2000800063f */
[----:B------:R-:W-:Y:S01]  /*0a40*/  LOP3.LUT R10, R3, R0, RZ, 0x3c, !PT ;  /* 0x00000000030a7212 */ /* 0x000fe200078e3cff */
[----:B------:R-:W-:Y:S01]  /*0a50*/  IMAD.X R3, R31, 0x1, R11, P0 ;  /* 0x000000011f037824 */ /* 0x000fe200000e060b */
[----:B------:R-:W-:Y:S01]  /*0a60*/  LEA.HI R0, R4, R28, RZ, 0x1 ;  /* 0x0000001c04007211 */ /* 0x000fe200078f08ff */
[----:B------:R-:W-:Y:S01]  /*0a70*/  IMAD.WIDE R32, R22, 0x80, R28 ;  /* 0x0000008016207825 */ /* 0x000fe200078e021c */
[----:B------:R-:W-:Y:S01]  /*0a80*/  SHF.R.S32.HI R158, RZ, 0x5, R161 ;  /* 0x00000005ff9e7819 */ /* 0x000fe200000114a1 */
[----:B------:R-:W-:Y:S01]  /*0a90*/  STL.64 [R1+0x38], R28 ;  /* 0x0000381c01007387 */ /* 0x000fe20000100a00 */
[----:B------:R-:W-:Y:S01]  /*0aa0*/  LOP3.LUT R0, R0, 0x7fffffe, RZ, 0xc0, !PT ;  /* 0x07fffffe00007812 */ /* 0x000fe200078ec0ff */
[----:B------:R-:W-:Y:S01]  /*0ab0*/  IMAD.WIDE.U32 R2, R21, c[0x0][0x1a8], R2 ;  /* 0x00006a0015027a25 */ /* 0x000fe200078e0002 */
[----:B------:R-:W-:Y:S01]  /*0ac0*/  @!P2 IADD3 R7, P0, R32, 0x20, RZ ;  /* 0x000000202007a810 */ /* 0x000fe20007f1e0ff */
[----:B------:R-:W-:Y:S01]  /*0ad0*/  STL.64 [R1+0x40], R32 ;  /* 0x0000402001007387 */ /* 0x000fe20000100a00 */
[----:B------:R-:W-:Y:S01]  /*0ae0*/  IADD3 R159, R251, -0x1, RZ ;  /* 0xfffffffffb9f7810 */ /* 0x000fe20007ffe0ff */
[C---:B------:R-:W-:Y:S01]  /*0af0*/  IMAD.IADD R4, R28.reuse, 0x1, -R0 ;  /* 0x000000011c047824 */ /* 0x040fe200078e0a00 */
[C---:B------:R-:W-:Y:S01]  /*0b00*/  IADD3 R34, R28.reuse, 0x40, RZ ;  /* 0x000000401c227810 */ /* 0x040fe20007ffe0ff */
[----:B------:R-:W-:Y:S01]  /*0b10*/  @!P3 IMAD R0, R33, c[0x0][0x190], RZ ;  /* 0x000064002100ba24 */ /* 0x000fe200078e02ff */
[----:B------:R-:W-:Y:S01]  /*0b20*/  SHF.R.S32.HI R11, RZ, 0x1f, R159 ;  /* 0x0000001fff0b7819 */ /* 0x000fe2000001149f */
[----:B------:R-:W-:Y:S01]  /*0b30*/  IMAD.IADD R3, R3, 0x1, R5 ;  /* 0x0000000103037824 */ /* 0x000fe200078e0205 */
[----:B------:R-:W-:Y:S01]  /*0b40*/  IADD3 R18, R28, 0x60, RZ ;  /* 0x000000601c127810 */ /* 0x000fe20007ffe0ff */
[----:B------:R-:W-:Y:S01]  /*0b50*/  IMAD R5, R158, 0x8, R4 ;  /* 0x000000089e057824 */ /* 0x000fe200078e0204 */
[----:B------:R-:W-:Y:S01]  /*0b60*/  ISETP.GE.AND P1, PT, R34, R27, PT ;  /* 0x0000001b2200720c */ /* 0x000fe20003f26270 */
[----:B------:R-:W-:Y:S01]  /*0b70*/  @!P2 IMAD.X R4, RZ, RZ, R33, P0 ;  /* 0x000000ffff04a224 */ /* 0x000fe200000e0621 */
[----:B------:R-:W-:Y:S01]  /*0b80*/  STL.64 [R1+0x50], R30 ;  /* 0x0000501e01007387 */ /* 0x000fe20000100a00 */
[----:B------:R-:W-:-:S02]  /*0b90*/  IMAD R6, R159, UR11, RZ ;  /* 0x0000000b9f067c24 */ /* 0x000fc4000f8e02ff */
[C---:B------:R-:W-:Y:S01]  /*0ba0*/  @!P3 IMAD R0, R32.reuse, c[0x0][0x194], R0 ;  /* 0x000065002000ba24 */ /* 0x040fe200078e0200 */
[----:B------:R-:W-:Y:S01]  /*0bb0*/  STL [R1+0x48], R27 ;  /* 0x0000481b01007387 */ /* 0x000fe20000100800 */
[----:B------:R-:W-:-:S03]  /*0bc0*/  @!P3 IMAD.WIDE.U32 R8, R32, c[0x0][0x190], R2 ;  /* 0x000064002008ba25 */ /* 0x000fc600078e0002 */
[----:B------:R-:W-:Y:S01]  /*0bd0*/  STL [R1+0x60], R15 ;  /* 0x0000600f01007387 */ /* 0x000fe20000100800 */
[----:B------:R-:W-:Y:S02]  /*0be0*/  @!P2 IMAD R4, R4, c[0x0][0x190], RZ ;  /* 0x000064000404aa24 */ /* 0x000fe400078e02ff */
[----:B------:R-:W-:Y:S01]  /*0bf0*/  IMAD R25, R11, UR12, R6 ;  /* 0x0000000c0b197c24 */ /* 0x000fe2000f8e0206 */
[C---:B------:R-:W-:Y:S01]  /*0c00*/  @!P3 LEA R6, P0, R8.reuse, c[0x0][0x160], 0x1 ;  /* 0x000058000806ba11 */ /* 0x040fe200078008ff */
[----:B------:R-:W-:Y:S01]  /*0c10*/  @!P3 IMAD.IADD R0, R9, 0x1, R0 ;  /* 0x000000010900b824 */ /* 0x000fe200078e0200 */
[----:B------:R-:W-:Y:S01]  /*0c20*/  STL [R1+0x64], R34 ;  /* 0x0000642201007387 */ /* 0x000fe20000100800 */
[----:B------:R-:W-:Y:S02]  /*0c30*/  IMAD.U32 R10, R5, 0x20, R10 ;  /* 0x00000020050a7824 */ /* 0x000fe400078e000a */
[C---:B------:R-:W-:Y:S01]  /*0c40*/  @!P2 IMAD R9, R7.reuse, c[0x0][0x194], R4 ;  /* 0x000065000709aa24 */ /* 0x040fe200078e0204 */
[----:B------:R1:W-:Y:S01]  /*0c50*/  STL [R1+0x68], R18 ;  /* 0x0000681201007387 */ /* 0x0003e20000100800 */
[----:B------:R-:W-:Y:S01]  /*0c60*/  @!P2 IMAD.WIDE.U32 R4, R7, c[0x0][0x190], R2 ;  /* 0x000064000704aa25 */ /* 0x000fe200078e0002 */
[----:B------:R-:W-:-:S02]  /*0c70*/  @!P3 LEA.HI.X R7, R8, c[0x0][0x164], R0, 0x1, P0 ;  /* 0x000059000807ba11 */ /* 0x000fc400000f0c00 */
[----:B------:R-:W-:Y:S01]  /*0c80*/  ISETP.GE.AND P0, PT, R18, R27, PT ;  /* 0x0000001b1200720c */ /* 0x000fe20003f06270 */
[----:B------:R-:W-:Y:S01]  /*0c90*/  IMAD R12, R159, UR9, RZ ;  /* 0x000000099f0c7c24 */ /* 0x000fe2000f8e02ff */
[----:B------:R-:W-:Y:S01]  /*0ca0*/  @!P2 LEA R8, P4, R4, c[0x0][0x160], 0x1 ;  /* 0x000058000408aa11 */ /* 0x000fe200078808ff */
[----:B------:R-:W-:Y:S02]  /*0cb0*/  @!P2 IMAD.IADD R0, R5, 0x1, R9 ;  /* 0x000000010500a824 */ /* 0x000fe400078e0209 */
[----:B------:R-:W-:Y:S01]  /*0cc0*/  IMAD R23, R11, UR10, R12 ;  /* 0x0000000a0b177c24 */ /* 0x000fe2000f8e020c */
[----:B------:R-:W-:Y:S01]  /*0cd0*/  LEA.HI R11, R14, R160, RZ, 0x4 ;  /* 0x000000a00e0b7211 */ /* 0x000fe200078f20ff */
[----:B------:R-:W-:Y:S01]  /*0ce0*/  IMAD.SHL.U32 R226, R10, 0x2, RZ ;  /* 0x000000020ae27824 */ /* 0x000fe200078e00ff */
[----:B------:R-:W-:Y:S01]  /*0cf0*/  @!P2 LEA.HI.X R9, R4, c[0x0][0x164], R0, 0x1, P4 ;  /* 0x000059000409aa11 */ /* 0x000fe200020f0c00 */
[----:B------:R-:W-:Y:S01]  /*0d00*/  IMAD R0, R159, -0x40, R100 ;  /* 0xffffffc09f007824 */ /* 0x000fe200078e0264 */
[----:B------:R-:W-:Y:S01]  /*0d10*/  SHF.R.S32.HI R4, RZ, 0x4, R11 ;  /* 0x00000004ff047819 */ /* 0x000fe2000001140b */
[----:B------:R-:W-:Y:S01]  /*0d20*/  IMAD.MOV.U32 R252, RZ, RZ, R159 ;  /* 0x000000fffffc7224 */ /* 0x000fe200078e009f */
[----:B------:R-:W-:Y:S01]  /*0d30*/  @!PT LDS RZ, [RZ] ;  /* 0x00000000fffff984 */ /* 0x000fe20000000800 */
[----:B------:R-:W-:Y:S01]  /*0d40*/  @!PT LDS RZ, [RZ] ;  /* 0x00000000fffff984 */ /* 0x000fe20000000800 */
[----:B------:R-:W-:Y:S01]  /*0d50*/  @!PT LDS RZ, [RZ] ;  /* 0x00000000fffff984 */ /* 0x000fe20000000800 */
[----:B------:R2:W-:Y:S01]  /*0d60*/  @!P3 LDGSTS.E.BYPASS.LTC128B.128 [R226], [R6.64] ;  /* 0x0000000006e2bfae */ /* 0x0005e2000b901d4e */
[----:B------:R-:W-:-:S02]  /*0d70*/  LOP3.LUT R10, R11, 0xfffffff0, RZ, 0xc0, !PT ;  /* 0xfffffff00b0a7812 */ /* 0x000fc400078ec0ff */
[----:B------:R-:W-:Y:S01]  /*0d80*/  LEA.HI R5, R11, R4, RZ, 0x1 ;  /* 0x000000040b057211 */ /* 0x000fe200078f08ff */
[----:B------:R2:W-:Y:S01]  /*0d90*/  @!P3 LDGSTS.E.BYPASS.LTC128B.128 [R226+0x2000], [R6.64+0x40] ;  /* 0x0200004006e2bfae */ /* 0x0005e2000b901d4e */
[CC--:B------:R-:W-:Y:S02]  /*0da0*/  ISETP.GE.AND P6, PT, R28.reuse, R0.reuse, PT ;  /* 0x000000001c00720c */ /* 0x0c0fe40003fc6270 */
[-C--:B------:R-:W-:Y:S01]  /*0db0*/  ISETP.GE.AND P4, PT, R28, R0.reuse, PT ;  /* 0x000000001c00720c */ /* 0x080fe20003f86270 */
[----:B------:R2:W-:Y:S01]  /*0dc0*/  @!P3 LDGSTS.E.BYPASS.LTC128B.128 [R226+0x4000], [R6.64+0x80] ;  /* 0x0400008006e2bfae */ /* 0x0005e2000b901d4e */
[----:B------:R-:W-:Y:S02]  /*0dd0*/  @!P0 IADD3 R11, P3, R32, 0x60, RZ ;  /* 0x00000060200b8810 */ /* 0x000fe40007f7e0ff */
[----:B-1----:R-:W-:Y:S01]  /*0de0*/  SHF.R.S32.HI R18, RZ, 0x1f, R17 ;  /* 0x0000001fff127819 */ /* 0x002fe20000011411 */
[----:B------:R1:W-:Y:S02]  /*0df0*/  @!P2 LDGSTS.E.BYPASS.LTC128B.128 [R226+0x800], [R8.64] ;  /* 0x0080000008e2afae */ /* 0x0003e4000b901d4e */
[----:B------:R-:W-:Y:S01]  /*0e00*/  @!P0 IMAD.X R12, RZ, RZ, R33, P3 ;  /* 0x000000ffff0c8224 */ /* 0x000fe200018e0621 */
[----:B------:R-:W-:Y:S01]  /*0e10*/  ISETP.GE.AND P3, PT, R15, R0, PT ;  /* 0x000000000f00720c */ /* 0x000fe20003f66270 */
[----:B------:R1:W-:Y:S01]  /*0e20*/  @!P2 LDGSTS.E.BYPASS.LTC128B.128 [R226+0x2800], [R8.64+0x40] ;  /* 0x0280004008e2afae */ /* 0x0003e2000b901d4e */
[----:B------:R-:W-:-:S03]  /*0e30*/  IMAD R14, R18, c[0x0][0x1b0], RZ ;  /* 0x00006c00120e7a24 */ /* 0x000fc600078e02ff */
[----:B------:R1:W-:Y:S01]  /*0e40*/  @!P2 LDGSTS.E.BYPASS.LTC128B.128 [R226+0x4800], [R8.64+0x80] ;  /* 0x0480008008e2afae */ /* 0x0003e2000b901d4e */
[----:B------:R-:W-:Y:S01]  /*0e50*/  IMAD R14, R17, c[0x0][0x1b4], R14 ;  /* 0x00006d00110e7a24 */ /* 0x000fe200078e020e */
[----:B--2---:R-:W-:Y:S02]  /*0e60*/  @!P1 IADD3 R7, P5, R32, 0x40, RZ ;  /* 0x0000004020079810 */ /* 0x004fe40007fbe0ff */
[----:B------:R-:W-:-:S03]  /*0e70*/  LOP3.LUT R6, R5, 0xfffffffe, RZ, 0xc0, !PT ;  /* 0xfffffffe05067812 */ /* 0x000fc600078ec0ff */
[----:B------:R-:W-:Y:S01]  /*0e80*/  @!P1 IMAD.X R5, RZ, RZ, R33, P5 ;  /* 0x000000ffff059224 */ /* 0x000fe200028e0621 */
[----:B------:R-:W-:Y:S01]  /*0e90*/  ISETP.GE.AND P5, PT, R15, R0, PT ;  /* 0x000000000f00720c */ /* 0x000fe20003fa6270 */
[----:B------:R-:W-:Y:S02]  /*0ea0*/  IMAD.IADD R0, R160, 0x1, -R10 ;  /* 0x00000001a0007824 */ /* 0x000fe400078e0a0a */
[----:B------:R-:W-:Y:S02]  /*0eb0*/  IMAD.IADD R21, R4, 0x1, -R6 ;  /* 0x0000000104157824 */ /* 0x000fe400078e0a06 */
[----:B------:R-:W-:Y:S01]  /*0ec0*/  @!P1 IMAD R6, R5, c[0x0][0x190], RZ ;  /* 0x0000640005069a24 */ /* 0x000fe200078e02ff */
[----:B------:R-:W-:Y:S01]  /*0ed0*/  LEA.HI R15, R0, R0, RZ, 0x1 ;  /* 0x00000000000f7211 */ /* 0x000fe200078f08ff */
[----:B------:R-:W-:Y:S01]  /*0ee0*/  @!P0 IMAD.MOV.U32 R4, RZ, RZ, R2 ;  /* 0x000000ffff048224 */ /* 0x000fe200078e0002 */
[----:B-1----:R-:W-:Y:S01]  /*0ef0*/  SHF.R.S32.HI R9, RZ, 0x1f, R0 ;  /* 0x0000001fff097819 */ /* 0x002fe20000011400 */
[----:B------:R-:W-:-:S02]  /*0f00*/  @!P0 IMAD.MOV.U32 R5, RZ, RZ, R3 ;  /* 0x000000ffff058224 */ /* 0x000fc400078e0003 */
[----:B------:R-:W-:Y:S01]  /*0f10*/  @!P1 IMAD R10, R7, c[0x0][0x194], R6 ;  /* 0x00006500070a9a24 */ /* 0x000fe200078e0206 */
[----:B------:R-:W-:Y:S01]  /*0f20*/  LOP3.LUT R6, R15, 0x7fffffe, RZ, 0xc0, !PT ;  /* 0x07fffffe0f067812 */ /* 0x000fe200078ec0ff */
[----:B------:R-:W-:Y:S01]  /*0f30*/  @!P1 IMAD.WIDE.U32 R2, R7, c[0x0][0x190], R2 ;  /* 0x0000640007029a25 */ /* 0x000fe200078e0002 */
[----:B------:R-:W-:-:S03]  /*0f40*/  LEA.HI R22, R9, R0, RZ, 0x3 ;  /* 0x0000000009167211 */ /* 0x000fc600078f18ff */
[----:B------:R-:W-:Y:S01]  /*0f50*/  @!P0 IMAD R7, R12, c[0x0][0x190], RZ ;  /* 0x000064000c078a24 */ /* 0x000fe200078e02ff */
[C---:B------:R-:W-:Y:S01]  /*0f60*/  @!P1 LEA R8, P2, R2.reuse, c[0x0][0x160], 0x1 ;  /* 0x0000580002089a11 */ /* 0x040fe200078408ff */
[----:B------:R-:W-:Y:S02]  /*0f70*/  @!P1 IMAD.IADD R3, R3, 0x1, R10 ;  /* 0x0000000103039824 */ /* 0x000fe400078e020a */
[C---:B------:R-:W-:Y:S02]  /*0f80*/  @!P0 IMAD R7, R11.reuse, c[0x0][0x194], R7 ;  /* 0x000065000b078a24 */ /* 0x040fe400078e0207 */
[----:B------:R-:W-:Y:S01]  /*0f90*/  @!P0 IMAD.WIDE.U32 R4, R11, c[0x0][0x190], R4 ;  /* 0x000064000b048a25 */ /* 0x000fe200078e0004 */
[----:B------:R-:W-:Y:S02]  /*0fa0*/  @!P1 LEA.HI.X R9, R2, c[0x0][0x164], R3, 0x1, P2 ;  /* 0x0000590002099a11 */ /* 0x000fe400010f0c03 */
[----:B------:R-:W-:Y:S01]  /*0fb0*/  LOP3.LUT R11, R26, 0xfffffff8, RZ, 0xc0, !PT ;  /* 0xfffffff81a0b7812 */ /* 0x000fe200078ec0ff */
[----:B------:R-:W-:Y:S01]  /*0fc0*/  IMAD.IADD R103, R0, 0x1, -R6 ;  /* 0x0000000100677824 */ /* 0x000fe200078e0a06 */
[----:B------:R-:W-:Y:S01]  /*0fd0*/  @!P0 LEA R6, P2, R4, c[0x0][0x160], 0x1 ;  /* 0x0000580004068a11 */ /* 0x000fe200078408ff */
[----:B------:R-:W-:Y:S01]  /*0fe0*/  @!P0 IMAD.IADD R0, R5, 0x1, R7 ;  /* 0x0000000105008824 */ /* 0x000fe200078e0207 */
[----:B------:R1:W-:Y:S01]  /*0ff0*/  @!P1 LDGSTS.E.BYPASS.LTC128B.128 [R226+0x1000], [R8.64] ;  /* 0x0100000008e29fae */ /* 0x0003e2000b901d4e */
[----:B------:R-:W-:-:S02]  /*1000*/  IMAD R5, R29, c[0x0][0x198], RZ ;  /* 0x000066001d057a24 */ /* 0x000fc400078e02ff */
[----:B------:R-:W-:Y:S01]  /*1010*/  IMAD.WIDE.U32 R2, R28, c[0x0][0x198], R30 ;  /* 0x000066001c027a25 */ /* 0x000fe200078e001e */
[----:B------:R-:W-:Y:S01]  /*1020*/  @!P0 LEA.HI.X R7, R4, c[0x0][0x164], R0, 0x1, P2 ;  /* 0x0000590004078a11 */ /* 0x000fe200010f0c00 */
[----:B------:R1:W-:Y:S02]  /*1030*/  @!P1 LDGSTS.E.BYPASS.LTC128B.128 [R226+0x3000], [R8.64+0x40] ;  /* 0x0300004008e29fae */ /* 0x0003e4000b901d4e */
[----:B------:R-:W-:Y:S01]  /*1040*/  IMAD R10, R28, c[0x0][0x19c], R5 ;  /* 0x000067001c0a7a24 */ /* 0x000fe200078e0205 */
[----:B------:R-:W-:Y:S01]  /*1050*/  IADD3 R2, P2, R13, R2, RZ ;  /* 0x000000020d027210 */ /* 0x000fe20007f5e0ff */
[----:B------:R-:W-:Y:S01]  /*1060*/  IMAD.IADD R11, R160, 0x1, -R11 ;  /* 0x00000001a00b7824 */ /* 0x000fe200078e0a0b */
[----:B------:R1:W-:Y:S01]  /*1070*/  @!P1 LDGSTS.E.BYPASS.LTC128B.128 [R226+0x5000], [R8.64+0x80] ;  /* 0x0500008008e29fae */ /* 0x0003e2000b901d4e */
[----:B------:R-:W-:Y:S01]  /*1080*/  IMAD R12, R29, c[0x0][0x1a0], RZ ;  /* 0x000068001d0c7a24 */ /* 0x000fe200078e02ff */
[----:B------:R-:W-:Y:S01]  /*1090*/  IADD3.X R3, R19, R3, R10, P2, !PT ;  /* 0x0000000313037210 */ /* 0x000fe200017fe40a */
[----:B------:R-:W-:Y:S01]  /*10a0*/  IMAD.WIDE.U32 R4, R28, c[0x0][0x1a0], R30 ;  /* 0x000068001c047a25 */ /* 0x000fe200078e001e */
[----:B------:R-:W-:Y:S01]  /*10b0*/  LEA.HI R0, R11, R11, RZ, 0x1 ;  /* 0x0000000b0b007211 */ /* 0x000fe200078f08ff */
[----:B------:R2:W-:Y:S02]  /*10c0*/  @!P0 LDGSTS.E.BYPASS.LTC128B.128 [R226+0x1800], [R6.64] ;  /* 0x0180000006e28fae */ /* 0x0005e4000b901d4e */
[----:B------:R-:W-:Y:S01]  /*10d0*/  IMAD.WIDE.U32 R2, R17, c[0x0][0x1b0], R2 ;  /* 0x00006c0011027a25 */ /* 0x000fe200078e0002 */
[----:B------:R-:W-:Y:S01]  /*10e0*/  LOP3.LUT R13, R0, 0x7fffffe, RZ, 0xc0, !PT ;  /* 0x07fffffe000d7812 */ /* 0x000fe200078ec0ff */
[----:B------:R2:W-:Y:S01]  /*10f0*/  @!P0 LDGSTS.E.BYPASS.LTC128B.128 [R226+0x3800], [R6.64+0x40] ;  /* 0x0380004006e28fae */ /* 0x0005e2000b901d4e */
[----:B------:R-:W-:Y:S01]  /*1100*/  IADD3 R10, P2, R16, R4, RZ ;  /* 0x00000004100a7210 */ /* 0x000fe20007f5e0ff */
[----:B------:R-:W-:Y:S01]  /*1110*/  IMAD.IADD R165, R3, 0x1, R14 ;  /* 0x0000000103a57824 */ /* 0x000fe200078e020e */
[----:B------:R-:W-:Y:S01]  /*1120*/  SHF.R.S32.HI R4, RZ, 0x1f, R15 ;  /* 0x0000001fff047819 */ /* 0x000fe2000001140f */
[----:B------:R-:W-:Y:S01]  /*1130*/  IMAD.MOV.U32 R164, RZ, RZ, R2 ;  /* 0x000000ffffa47224 */ /* 0x000fe200078e0002 */
[----:B------:R3:W-:Y:S01]  /*1140*/  STL.64 [R1+0x30], R2 ;  /* 0x0000300201007387 */ /* 0x0007e20000100a00 */
[----:B------:R-:W-:-:S02]  /*1150*/  IMAD R12, R28, c[0x0][0x1a4], R12 ;  /* 0x000069001c0c7a24 */ /* 0x000fc400078e020c */
[----:B------:R-:W-:Y:S01]  /*1160*/  IMAD.IADD R19, R11, 0x1, -R13 ;  /* 0x000000010b137824 */ /* 0x000fe200078e0a0d */
[----:B------:R-:W-:Y:S01]  /*1170*/  SHF.R.S32.HI R13, RZ, 0x1, R15 ;  /* 0x00000001ff0d7819 */ /* 0x000fe2000001140f */
[----:B------:R2:W-:Y:S01]  /*1180*/  @!P0 LDGSTS.E.BYPASS.LTC128B.128 [R226+0x5800], [R6.64+0x80] ;  /* 0x0580008006e28fae */ /* 0x0005e2000b901d4e */
[----:B------:R-:W-:Y:S01]  /*1190*/  IADD3.X R11, R20, R5, R12, P2, !PT ;  /* 0x00000005140b7210 */ /* 0x000fe200017fe40c */
[----:B------:R-:W-:Y:S01]  /*11a0*/  IMAD.SHL.U32 R15, R24, 0x8, RZ ;  /* 0x00000008180f7824 */ /* 0x000fe200078e00ff */
[----:B------:R-:W-:Y:S01]  /*11b0*/  LEA.HI R5, R4, R13, RZ, 0x2 ;  /* 0x0000000d04057211 */ /* 0x000fe200078f10ff */
[----:B------:R-:W-:Y:S01]  /*11c0*/  STL.64 [R1+0x28], R164 ;  /* 0x000028a401007387 */ /* 0x000fe20000100a00 */
[----:B------:R-:W-:Y:S01]  /*11d0*/  SHF.R.S32.HI R20, RZ, 0x1, R0 ;  /* 0x00000001ff147819 */ /* 0x000fe20000011400 */
[----:B------:R-:W-:Y:S01]  /*11e0*/  IMAD.WIDE.U32 R10, R17, c[0x0][0x1b8], R10 ;  /* 0x00006e00110a7a25 */ /* 0x000fe200078e000a */
[----:B------:R-:W-:-:S03]  /*11f0*/  LOP3.LUT R16, R5, 0xfffffffc, RZ, 0xc0, !PT ;  /* 0xfffffffc05107812 */ /* 0x000fc600078ec0ff */
[----:B------:R-:W-:Y:S01]  /*1200*/  IMAD.SHL.U32 R0, R20, 0x40, RZ ;  /* 0x0000004014007824 */ /* 0x000fe200078e00ff */
[----:B------:R-:W-:Y:S01]  /*1210*/  STL.64 [R1+0x58], R10 ;  /* 0x0000580a01007387 */ /* 0x000fe20000100a00 */
[----:B------:R-:W-:Y:S02]  /*1220*/  IMAD.IADD R16, R13, 0x1, -R16 ;  /* 0x000000010d107824 */ /* 0x000fe400078e0a10 */
[----:B------:R-:W-:Y:S01]  /*1230*/  IMAD.MOV.U32 R26, RZ, RZ, R10 ;  /* 0x000000ffff1a7224 */ /* 0x000fe200078e000a */
[----:B------:R-:W-:-:S04]  /*1240*/  LOP3.LUT R0, R0, 0xc0, RZ, 0xc0, !PT ;  /* 0x000000c000007812 */ /* 0x000fc800078ec0ff */
[----:B------:R-:W-:Y:S02]  /*1250*/  LOP3.LUT R15, R0, 0x8, R15, 0xf8, !PT ;  /* 0x00000008000f7812 */ /* 0x000fe400078ef80f */
[----:B------:R-:W-:Y:S01]  /*1260*/  SHF.R.U32.HI R14, RZ, 0x3, R0 ;  /* 0x00000003ff0e7819 */ /* 0x000fe20000011600 */
[----:B---3--:R-:W-:-:S03]  /*1270*/  IMAD.WIDE.U32 R2, R159, UR10, R164 ;  /* 0x0000000a9f027c25 */ /* 0x008fc6000f8e00a4 */
[----:B------:R-:W-:Y:S01]  /*1280*/  LOP3.LUT R14, R15, R14, RZ, 0x3c, !PT ;  /* 0x0000000e0f0e7212 */ /* 0x000fe200078e3cff */
[----:B------:R-:W-:Y:S01]  /*1290*/  IMAD.IADD R12, R3, 0x1, R23 ;  /* 0x00000001030c7824 */ /* 0x000fe200078e0217 */
[----:B------:R-:W-:Y:S01]  /*12a0*/  @!P6 LEA R4, P2, R2, c[0x0][0x168], 0x1 ;  /* 0x00005a000204ea11 */ /* 0x000fe200078408ff */
[----:B------:R-:W-:Y:S02]  /*12b0*/  IMAD R0, R18, c[0x0][0x1b8], RZ ;  /* 0x00006e0012007a24 */ /* 0x000fe400078e02ff */
[----:B--2---:R-:W-:Y:S01]  /*12c0*/  IMAD R7, R21, 0x8, R19 ;  /* 0x0000000815077824 */ /* 0x004fe200078e0213 */
[C---:B------:R-:W-:Y:S02]  /*12d0*/  @!P6 LEA.HI.X R5, R2.reuse, c[0x0][0x16c], R12, 0x1, P2 ;  /* 0x00005b000205ea11 */ /* 0x040fe400010f0c0c */
[----:B------:R-:W-:-:S03]  /*12e0*/  @!P5 IADD3 R3, P2, R2, UR6, RZ ;  /* 0x000000060203dc10 */ /* 0x000fc6000ff5e0ff */
[----:B------:R2:W-:Y:S01]  /*12f0*/  @!P6 LDGSTS.E.BYPASS.LTC128B.128 [R226+0x6000], [R4.64] ;  /* 0x0600000004e2efae */ /* 0x0005e2000b901d4e */
[----:B------:R-:W-:Y:S01]  /*1300*/  @!P5 IADD3.X R13, R12, UR7, RZ, P2, !PT ;  /* 0x000000070c0ddc10 */ /* 0x000fe200097fe4ff */
[----:B------:R-:W-:Y:S01]  /*1310*/  IMAD R12, R17, c[0x0][0x1bc], R0 ;  /* 0x00006f00110c7a24 */ /* 0x000fe200078e0200 */
[C---:B------:R-:W-:Y:S01]  /*1320*/  @!P5 LEA R2, P2, R3.reuse, c[0x0][0x168], 0x1 ;  /* 0x00005a000302da11 */ /* 0x040fe200078408ff */
[----:B------:R2:W-:Y:S01]  /*1330*/  @!P6 LDGSTS.E.BYPASS.LTC128B.128 [R226+0x7000], [R4.64+0x40] ;  /* 0x0700004004e2efae */ /* 0x0005e2000b901d4e */
[----:B------:R-:W-:Y:S02]  /*1340*/  IMAD.SHL.U32 R0, R16, 0x40, RZ ;  /* 0x0000004010007824 */ /* 0x000fe400078e00ff */
[----:B------:R-:W-:Y:S01]  /*1350*/  @!P5 LEA.HI.X R3, R3, c[0x0][0x16c], R13, 0x1, P2 ;  /* 0x00005b000303da11 */ /* 0x000fe200010f0c0d */
[----:B------:R2:W-:Y:S01]  /*1360*/  @!P6 LDGSTS.E.BYPASS.LTC128B.128 [R226+0x8000], [R4.64+0x80] ;  /* 0x0800008004e2efae */ /* 0x0005e2000b901d4e */
[----:B------:R-:W-:Y:S01]  /*1370*/  IMAD.IADD R27, R11, 0x1, R12 ;  /* 0x000000010b1b7824 */ /* 0x000fe200078e020c */
[----:B------:R-:W-:-:S02]  /*1380*/  LOP3.LUT R0, R0, 0xc0, RZ, 0xc0, !PT ;  /* 0x000000c000007812 */ /* 0x000fc400078ec0ff */
[----:B------:R3:W-:Y:S04]  /*1390*/  @!P5 LDGSTS.E.BYPASS.LTC128B.128 [R226+0x6800], [R2.64] ;  /* 0x0680000002e2dfae */ /* 0x0007e8000b901d4e */
[----:B------:R3:W-:Y:S04]  /*13a0*/  @!P5 LDGSTS.E.BYPASS.LTC128B.128 [R226+0x7800], [R2.64+0x40] ;  /* 0x0780004002e2dfae */ /* 0x0007e8000b901d4e */
[----:B------:R3:W-:Y:S04]  /*13b0*/  @!P5 LDGSTS.E.BYPASS.LTC128B.128 [R226+0x8800], [R2.64+0x80] ;  /* 0x0880008002e2dfae */ /* 0x0007e8000b901d4e */
[----:B------:R-:W0:Y:S04]  /*13c0*/  LDGDEPBAR ;  /* 0x00000000000079af */ /* 0x000e280000000000 */
[----:B------:R-:W-:Y:S01]  /*13d0*/  STL.64 [R1], R26 ;  /* 0x0000001a01007387 */ /* 0x000fe20000100a00 */
[----:B--2---:R-:W-:-:S02]  /*13e0*/  IMAD.SHL.U32 R5, R22, 0x20, RZ ;  /* 0x0000002016057824 */ /* 0x004fc400078e00ff */
[----:B------:R-:W-:-:S03]  /*13f0*/  IMAD.SHL.U32 R4, R21, 0x8, RZ ;  /* 0x0000000815047824 */ /* 0x000fc600078e00ff */
[----:B------:R-:W-:Y:S02]  /*1400*/  LOP3.LUT R102, R5, 0xffffff00, RZ, 0xc0, !PT ;  /* 0xffffff0005667812 */ /* 0x000fe400078ec0ff */
[----:B------:R-:W-:Y:S02]  /*1410*/  LOP3.LUT R6, R0, 0x8, R4, 0xf8, !PT ;  /* 0x0000000800067812 */ /* 0x000fe400078ef804 */
[----:B------:R-:W-:Y:S01]  /*1420*/  SHF.R.U32.HI R5, RZ, 0x3, R0 ;  /* 0x00000003ff057819 */ /* 0x000fe20000011600 */
[----:B-1----:R-:W-:Y:S02]  /*1430*/  IMAD R8, R158, 0x200, R102 ;  /* 0x000002009e087824 */ /* 0x002fe400078e0266 */
[----:B---3--:R-:W-:Y:S01]  /*1440*/  IMAD.WIDE.U32 R2, R159, UR12, R26 ;  /* 0x0000000c9f027c25 */ /* 0x008fe2000f8e001a */
[----:B------:R-:W-:-:S04]  /*1450*/  DEPBAR.LE SB0, 0x0 ;  /* 0x000080000000791a */ /* 0x000fc80000000000 */
[----:B------:R-:W-:Y:S01]  /*1460*/  BAR.SYNC.DEFER_BLOCKING 0x0 ;  /* 0x0000000000007b1d */ /* 0x000fe20000010000 */
[----:B------:R-:W-:Y:S01]  /*1470*/  IMAD.IADD R0, R3, 0x1, R25 ;  /* 0x0000000103007824 */ /* 0x000fe200078e0219 */
[C---:B------:R-:W-:Y:S01]  /*1480*/  @!P4 LEA R4, P1, R2.reuse, c[0x0][0x170], 0x1 ;  /* 0x00005c000204ca11 */ /* 0x040fe200078208ff */
[----:B------:R-:W-:Y:S01]  /*1490*/  IMAD R8, R103, 0x20, R8 ;  /* 0x0000002067087824 */ /* 0x000fe200078e0208 */
[----:B------:R-:W-:Y:S02]  /*14a0*/  @!P3 IADD3 R3, P0, R2, UR4, RZ ;  /* 0x000000040203bc10 */ /* 0x000fe4000ff1e0ff */
[----:B------:R-:W-:Y:S02]  /*14b0*/  LOP3.LUT R157, R6, R5, RZ, 0x3c, !PT ;  /* 0x00000005069d7212 */ /* 0x000fe400078e3cff */
[----:B------:R-:W-:Y:S02]  /*14c0*/  @!P4 LEA.HI.X R5, R2, c[0x0][0x174], R0, 0x1, P1 ;  /* 0x00005d000205ca11 */ /* 0x000fe400008f0c00 */
[----:B------:R-:W-:Y:S01]  /*14d0*/  @!P3 IADD3.X R2, R0, UR5, RZ, P0, !PT ;  /* 0x000000050002bc10 */ /* 0x000fe200087fe4ff */
[----:B------:R-:W-:Y:S01]  /*14e0*/  IMAD.U32 R0, R7, 0x20, R14 ;  /* 0x0000002007007824 */ /* 0x000fe200078e000e */
[----:B------:R-:W-:-:S02]  /*14f0*/  @!P3 LEA R6, P0, R3, c[0x0][0x170], 0x1 ;  /* 0x00005c000306ba11 */ /* 0x000fc400078008ff */
[----:B------:R-:W-:Y:S01]  /*1500*/  LOP3.LUT P1, RZ, R16, 0x2, RZ, 0xc0, !PT ;  /* 0x0000000210ff7812 */ /* 0x000fe2000782c0ff */
[----:B------:R-:W-:Y:S01]  /*1510*/  IMAD.SHL.U32 R221, R0, 0x2, RZ ;  /* 0x0000000200dd7824 */ /* 0x000fe200078e00ff */
[----:B------:R-:W-:Y:S01]  /*1520*/  @!P3 LEA.HI.X R7, R3, c[0x0][0x174], R2, 0x1, P0 ;  /* 0x00005d000307ba11 */ /* 0x000fe200000f0c02 */
[----:B------:R-:W-:Y:S01]  /*1530*/  IMAD.IADD R2, R157, 0x1, R8 ;  /* 0x000000019d027824 */ /* 0x000fe200078e0208 */
[----:B------:R-:W-:-:S03]  /*1540*/  LOP3.LUT P0, RZ, R20, 0x2, RZ, 0xc0, !PT ;  /* 0x0000000214ff7812 */ /* 0x000fc6000780c0ff */
[----:B------:R-:W-:Y:S02]  /*1550*/  IMAD.SHL.U32 R224, R2, 0x2, RZ ;  /* 0x0000000202e07824 */ /* 0x000fe400078e00ff */
[----:B------:R-:W-:Y:S01]  /*1560*/  IMAD.MOV.U32 R2, RZ, RZ, 0x10 ;  /* 0x00000010ff027424 */ /* 0x000fe200078e00ff */
[----:B------:R-:W-:Y:S04]  /*1570*/  @P4 STS [R226+0x9000], RZ ;  /* 0x009000ffe2004388 */ /* 0x000fe80000000800 */
[----:B------:R-:W-:Y:S01]  /*1580*/  @P4 STS [R226+0x9004], RZ ;  /* 0x009004ffe2004388 */ /* 0x000fe20000000800 */
[C---:B------:R-:W-:Y:S02]  /*1590*/  SEL R0, R2.reuse, 0xfffffff0, !P0 ;  /* 0xfffffff002007807 */ /* 0x040fe40004000000 */
[----:B------:R-:W-:Y:S01]  /*15a0*/  SEL R2, R2, 0xfffffff0, !P1 ;  /* 0xfffffff002027807 */ /* 0x000fe20004800000 */
[----:B------:R-:W-:Y:S02]  /*15b0*/  @P4 STS.64 [R226+0x9008], RZ ;  /* 0x009008ffe2004388 */ /* 0x000fe40000000a00 */
[----:B------:R-:W-:-:S02]  /*15c0*/  IMAD R223, R0, 0x2, R221 ;  /* 0x0000000200df7824 */ /* 0x000fc400078e02dd */
[----:B------:R-:W-:Y:S01]  /*15d0*/  @P4 STS.128 [R226+0xa000], RZ ;  /* 0x00a000ffe2004388 */ /* 0x000fe20000000c00 */
[----:B------:R-:W-:-:S03]  /*15e0*/  IMAD R225, R2, 0x2, R224 ;  /* 0x0000000202e17824 */ /* 0x000fc600078e02e0 */
        /* <DEDUP_REMOVED lines=17> */
[----:B------:R-:W2:Y:S04]  /*1700*/  LDSM.16.M88.4 R8, [R224] ;  /* 0x00000000e008783b */ /* 0x000ea80000000200 */
[----:B------:R-:W-:Y:S04]  /*1710*/  LDSM.16.M88.4 R32, [R223+0x6000] ;  /* 0x00600000df20783b */ /* 0x000fe80000000200 */
[----:B------:R-:W-:Y:S04]  /*1720*/  LDSM.16.M88.4 R28, [R225] ;  /* 0x00000000e11c783b */ /* 0x000fe80000000200 */
[----:B------:R-:W-:Y:S04]  /*1730*/  LDSM.16.M88.4 R24, [R225+0x1000] ;  /* 0x00100000e118783b */ /* 0x000fe80000000200 */
[----:B------:R-:W-:Y:S04]  /*1740*/  LDSM.16.M88.4 R48, [R221+0x7000] ;  /* 0x00700000dd30783b */ /* 0x000fe80000000200 */
[----:B-1----:R-:W1:Y:S04]  /*1750*/  LDSM.16.M88.4 R4, [R224+0x1000] ;  /* 0x00100000e004783b */ /* 0x002e680000000200 */
[----:B------:R-:W3:Y:S04]  /*1760*/  LDSM.16.M88.4 R20, [R224+0x2000] ;  /* 0x00200000e014783b */ /* 0x000ee80000000200 */
[----:B------:R-:W4:Y:S04]  /*1770*/  LDSM.16.M88.4 R16, [R224+0x3000] ;  /* 0x00300000e010783b */ /* 0x000f280000000200 */
[----:B------:R-:W5:Y:S04]  /*1780*/  LDSM.16.M88.4 R72, [R221+0x6400] ;  /* 0x00640000dd48783b */ /* 0x000f680000000200 */
[----:B------:R-:W3:Y:S01]  /*1790*/  LDSM.16.M88.4 R80, [R221+0x6800] ;  /* 0x00680000dd50783b */ /* 0x000ee20000000200 */
[C---:B--2---:R-:W-:Y:S03]  /*17a0*/  HMMA.16816.F32 R36, R8.reuse, R12, RZ ;  /* 0x0000000c0824723c */ /* 0x044fe600000018ff */
[----:B------:R-:W2:Y:S04]  /*17b0*/  LDSM.16.M88.4 R76, [R221+0x6c00] ;  /* 0x006c0000dd4c783b */ /* 0x000ea80000000200 */
[----:B------:R-:W-:Y:S01]  /*17c0*/  LDSM.16.M88.4 R68, [R223+0x7000] ;  /* 0x00700000df44783b */ /* 0x000fe20000000200 */
[----:B------:R-:W-:Y:S03]  /*17d0*/  HMMA.16816.F32 R44, R8, R14, RZ ;  /* 0x0000000e082c723c */ /* 0x000fe600000018ff */
[----:B------:R-:W-:Y:S04]  /*17e0*/  LDSM.16.M88.4 R56, [R221+0x8000] ;  /* 0x00800000dd38783b */ /* 0x000fe80000000200 */
[----:B------:R-:W-:Y:S04]  /*17f0*/  LDSM.16.M88.4 R64, [R223+0x6400] ;  /* 0x00640000df40783b */ /* 0x000fe80000000200 */
[----:B------:R-:W-:Y:S01]  /*1800*/  LDSM.16.M88.4 R60, [R223+0x6800] ;  /* 0x00680000df3c783b */ /* 0x000fe20000000200 */
[----:B-1----:R-:W-:Y:S03]  /*1810*/  HMMA.16816.F32 R40, R4, R12, RZ ;  /* 0x0000000c0428723c */ /* 0x002fe600000018ff */
[----:B------:R-:W-:Y:S04]  /*1820*/  LDSM.16.M88.4 R88, [R223+0x8000] ;  /* 0x00800000df58783b */ /* 0x000fe80000000200 */
[----:B------:R-:W0:Y:S01]  /*1830*/  LDGDEPBAR ;  /* 0x00000000000079af */ /* 0x000e220000000000 */
[----:B------:R-:W-:Y:S08]  /*1840*/  HMMA.16816.F32 R36, R28, R32, R36 ;  /* 0x000000201c24723c */ /* 0x000ff00000001824 */
[----:B------:R-:W-:Y:S01]  /*1850*/  HMMA.16816.F32 R52, R4, R14, RZ ;  /* 0x0000000e0434723c */ /* 0x000fe200000018ff */
[----:B------:R-:W1:Y:S07]  /*1860*/  LDSM.16.M88.4 R12, [R225+0x2000] ;  /* 0x00200000e10c783b */ /* 0x000e6e0000000200 */
[----:B------:R-:W-:Y:S08]  /*1870*/  HMMA.16816.F32 R40, R24, R32, R40 ;  /* 0x000000201828723c */ /* 0x000ff00000001828 */
[----:B------:R-:W-:Y:S01]  /*1880*/  HMMA.16816.F32 R96, R28, R34, R44 ;  /* 0x000000221c60723c */ /* 0x000fe2000000182c */
[----:B------:R-:W1:Y:S07]  /*1890*/  LDSM.16.M88.4 R44, [R225+0x3000] ;  /* 0x00300000e12c783b */ /* 0x000e6e0000000200 */
[-C--:B---3--:R-:W-:Y:S08]  /*18a0*/  HMMA.16816.F32 R36, R20, R48.reuse, R36 ;  /* 0x000000301424723c */ /* 0x088ff00000001824 */
[----:B----4-:R-:W-:Y:S01]  /*18b0*/  HMMA.16816.F32 R92, R16, R48, R40 ;  /* 0x00000030105c723c */ /* 0x010fe20000001828 */
[----:B------:R-:W3:Y:S07]  /*18c0*/  LDSM.16.M88.4 R40, [R224+0x4000] ;  /* 0x00400000e028783b */ /* 0x000eee0000000200 */
[----:B------:R-:W-:Y:S01]  /*18d0*/  HMMA.16816.F32 R112, R24, R34, R52 ;  /* 0x000000221870723c */ /* 0x000fe20000001834 */
[----:B------:R-:W4:Y:S04]  /*18e0*/  LDSM.16.M88.4 R52, [R223+0x6c00] ;  /* 0x006c0000df34783b */ /* 0x000f280000000200 */
[----:B------:R-:W-:Y:S03]  /*18f0*/  LDSM.16.M88.4 R32, [R225+0x4000] ;  /* 0x00400000e120783b */ /* 0x000fe60000000200 */
[C---:B-----5:R-:W-:Y:S08]  /*1900*/  HMMA.16816.F32 R84, R4.reuse, R72, RZ ;  /* 0x000000480454723c */ /* 0x060ff000000018ff */
[C---:B------:R-:W-:Y:S08]  /*1910*/  HMMA.16816.F32 R120, R4.reuse, R80, RZ ;  /* 0x000000500478723c */ /* 0x040ff000000018ff */
[C---:B--2---:R-:W-:Y:S08]  /*1920*/  HMMA.16816.F32 R124, R4.reuse, R76, RZ ;  /* 0x0000004c047c723c */ /* 0x044ff000000018ff */
[C---:B------:R-:W-:Y:S08]  /*1930*/  HMMA.16816.F32 R128, R4.reuse, R74, RZ ;  /* 0x0000004a0480723c */ /* 0x040ff000000018ff */
[C---:B------:R-:W-:Y:S08]  /*1940*/  HMMA.16816.F32 R132, R4.reuse, R82, RZ ;  /* 0x000000520484723c */ /* 0x040ff000000018ff */
[----:B------:R-:W-:Y:S08]  /*1950*/  HMMA.16816.F32 R116, R4, R78, RZ ;  /* 0x0000004e0474723c */ /* 0x000ff000000018ff */
[----:B-1----:R-:W-:Y:S01]  /*1960*/  HMMA.16816.F32 R4, R12, R68, R36 ;  /* 0x000000440c04723c */ /* 0x002fe20000001824 */
[----:B------:R-:W1:Y:S07]  /*1970*/  LDSM.16.M88.4 R36, [R224+0x5000] ;  /* 0x00500000e024783b */ /* 0x000e6e0000000200 */
[C---:B------:R-:W-:Y:S08]  /*1980*/  HMMA.16816.F32 R108, R8.reuse, R72, RZ ;  /* 0x00000048086c723c */ /* 0x040ff000000018ff */
[C---:B------:R-:W-:Y:S08]  /*1990*/  HMMA.16816.F32 R148, R8.reuse, R74, RZ ;  /* 0x0000004a0894723c */ /* 0x040ff000000018ff */
[C---:B------:R-:W-:Y:S08]  /*19a0*/  HMMA.16816.F32 R104, R8.reuse, R80, RZ ;  /* 0x000000500868723c */ /* 0x040ff000000018ff */
[C---:B------:R-:W-:Y:S08]  /*19b0*/  HMMA.16816.F32 R144, R8.reuse, R82, RZ ;  /* 0x000000520890723c */ /* 0x040ff000000018ff */
[C---:B------:R-:W-:Y:S08]  /*19c0*/  HMMA.16816.F32 R140, R8.reuse, R76, RZ ;  /* 0x0000004c088c723c */ /* 0x040ff000000018ff */
[----:B------:R-:W-:Y:S08]  /*19d0*/  HMMA.16816.F32 R136, R8, R78, RZ ;  /* 0x0000004e0888723c */ /* 0x000ff000000018ff */
[-C--:B------:R-:W-:Y:S08]  /*19e0*/  HMMA.16816.F32 R112, R16, R50.reuse, R112 ;  /* 0x000000321070723c */ /* 0x080ff00000001870 */
[----:B------:R-:W-:Y:S01]  /*19f0*/  HMMA.16816.F32 R72, R20, R50, R96 ;  /* 0x000000321448723c */ /* 0x000fe20000001860 */
[----:B------:R-:W2:Y:S07]  /*1a00*/  LDSM.16.M88.4 R48, [R221+0x7400] ;  /* 0x00740000dd30783b */ /* 0x000eae0000000200 */
[----:B------:R-:W-:Y:S08]  /*1a10*/  HMMA.16816.F32 R8, R44, R68, R92 ;  /* 0x000000442c08723c */ /* 0x000ff0000000185c */
[----:B---3--:R-:W-:Y:S01]  /*1a20*/  HMMA.16816.F32 R76, R40, R56, R4 ;  /* 0x00000038284c723c */ /* 0x008fe20000001804 */
[----:B------:R-:W3:Y:S07]  /*1a30*/  LDSM.16.M88.4 R4, [R225+0x5000] ;  /* 0x00500000e104783b */ /* 0x000eee0000000200 */
[----:B------:R-:W-:Y:S08]  /*1a40*/  HMMA.16816.F32 R80, R28, R64, R108 ;  /* 0x000000401c50723c */ /* 0x000ff0000000186c */
[C---:B------:R-:W-:Y:S08]  /*1a50*/  HMMA.16816.F32 R152, R24.reuse, R60, R120 ;  /* 0x0000003c1898723c */ /* 0x040ff00000001878 */
[C---:B------:R-:W-:Y:S08]  /*1a60*/  HMMA.16816.F32 R96, R24.reuse, R64, R84 ;  /* 0x000000401860723c */ /* 0x040ff00000001854 */
[C---:B----4-:R-:W-:Y:S08]  /*1a70*/  HMMA.16816.F32 R124, R24.reuse, R52, R124 ;  /* 0x00000034187c723c */ /* 0x050ff0000000187c */
[C---:B------:R-:W-:Y:S08]  /*1a80*/  HMMA.16816.F32 R120, R24.reuse, R66, R128 ;  /* 0x000000421878723c */ /* 0x040ff00000001880 */
[C---:B------:R-:W-:Y:S08]  /*1a90*/  HMMA.16816.F32 R132, R24.reuse, R62, R132 ;  /* 0x0000003e1884723c */ /* 0x040ff00000001884 */
[----:B------:R-:W-:Y:S01]  /*1aa0*/  HMMA.16816.F32 R116, R24, R54, R116 ;  /* 0x000000361874723c */ /* 0x000fe20000001874 */
[----:B------:R-:W4:Y:S07]  /*1ab0*/  LDSM.16.M88.4 R24, [R223+0x7400] ;  /* 0x00740000df18783b */ /* 0x000f2e0000000200 */
[----:B-1----:R-:W-:Y:S08]  /*1ac0*/  HMMA.16816.F32 R8, R36, R56, R8 ;  /* 0x000000382408723c */ /* 0x002ff00000001808 */
[----:B------:R-:W-:Y:S08]  /*1ad0*/  HMMA.16816.F32 R72, R12, R70, R72 ;  /* 0x000000460c48723c */ /* 0x000ff00000001848 */
[----:B------:R-:W-:Y:S08]  /*1ae0*/  HMMA.16816.F32 R84, R32, R88, R76 ;  /* 0x000000582054723c */ /* 0x000ff0000000184c */
[C---:B------:R-:W-:Y:S08]  /*1af0*/  HMMA.16816.F32 R140, R28.reuse, R52, R140 ;  /* 0x000000341c8c723c */ /* 0x040ff0000000188c */
[----:B------:R-:W-:Y:S08]  /*1b00*/  HMMA.16816.F32 R136, R28, R54, R136 ;  /* 0x000000361c88723c */ /* 0x000ff00000001888 */
[----:B--2---:R-:W-:Y:S01]  /*1b10*/  HMMA.16816.F32 R52, R20, R48, R80 ;  /* 0x000000301434723c */ /* 0x004fe20000001850 */
[----:B------:R-:W-:-:S04]  /*1b20*/  FMUL.FTZ R0, R84, c[0x0][0x2ec] ;  /* 0x0000bb0054007a20 */ /* 0x000fc80000410000 */
[----:B------:R1:W-:Y:S03]  /*1b30*/  MUFU.TANH R129, R0 ;  /* 0x0000000000817308 */ /* 0x0003e60000002400 */
[----:B------:R-:W-:Y:S08]  /*1b40*/  HMMA.16816.F32 R68, R44, R70, R112 ;  /* 0x000000462c44723c */ /* 0x000ff00000001870 */
[----:B------:R-:W-:Y:S01]  /*1b50*/  HMMA.16816.F32 R104, R28, R60, R104 ;  /* 0x0000003c1c68723c */ /* 0x000fe20000001868 */
[----:B-1----:R-:W-:-:S07]  /*1b60*/  FMUL.FTZ R0, R85, c[0x0][0x2ec] ;  /* 0x0000bb0055007a20 */ /* 0x002fce0000410000 */
[C---:B------:R-:W-:Y:S01]  /*1b70*/  HMMA.16816.F32 R92, R28.reuse, R66, R148 ;  /* 0x000000421c5c723c */ /* 0x040fe20000001894 */
[----:B------:R1:W-:Y:S07]  /*1b80*/  MUFU.TANH R128, R0 ;  /* 0x0000000000807308 */ /* 0x0003ee0000002400 */
[----:B------:R-:W-:Y:S08]  /*1b90*/  HMMA.16816.F32 R144, R28, R62, R144 ;  /* 0x0000003e1c90723c */ /* 0x000ff00000001890 */
[----:B---3--:R-:W-:Y:S01]  /*1ba0*/  HMMA.16816.F32 R76, R4, R88, R8 ;  /* 0x00000058044c723c */ /* 0x008fe20000001808 */
[----:B------:R-:W2:Y:S01]  /*1bb0*/  LDSM.16.M88.4 R8, [R221+0x8400] ;  /* 0x00840000dd08783b */ /* 0x000ea20000000200 */
[----:B-1----:R-:W-:-:S06]  /*1bc0*/  FMUL.FTZ R0, R86, c[0x0][0x2ec] ;  /* 0x0000bb0056007a20 */ /* 0x002fcc0000410000 */
[----:B------:R-:W-:Y:S08]  /*1bd0*/  HMMA.16816.F32 R28, R40, R58, R72 ;  /* 0x0000003a281c723c */ /* 0x000ff00000001848 */
[----:B------:R-:W-:Y:S08]  /*1be0*/  HMMA.16816.F32 R80, R16, R48, R96 ;  /* 0x000000301050723c */ /* 0x000ff00000001860 */
[----:B----4-:R-:W-:Y:S01]  /*1bf0*/  HMMA.16816.F32 R60, R12, R24, R52 ;  /* 0x000000180c3c723c */ /* 0x010fe20000001834 */
[----:B------:R-:W1:Y:S07]  /*1c00*/  LDSM.16.M88.4 R52, [R223+0x8400] ;  /* 0x00840000df34783b */ /* 0x000e6e0000000200 */
[----:B------:R-:W-:Y:S08]  /*1c10*/  HMMA.16816.F32 R68, R36, R58, R68 ;  /* 0x0000003a2444723c */ /* 0x000ff00000001844 */
[----:B------:R-:W-:Y:S01]  /*1c20*/  HMMA.16816.F32 R72, R16, R50, R120 ;  /* 0x000000321048723c */ /* 0x000fe20000001878 */
[----:B------:R3:W-:Y:S07]  /*1c30*/  MUFU.TANH R122, R0 ;  /* 0x00000000007a7308 */ /* 0x0007ee0000002400 */
[----:B------:R-:W-:Y:S08]  /*1c40*/  HMMA.16816.F32 R64, R32, R90, R28 ;  /* 0x0000005a2040723c */ /* 0x000ff0000000181c */
[----:B------:R-:W-:Y:S01]  /*1c50*/  HMMA.16816.F32 R56, R20, R50, R92 ;  /* 0x000000321438723c */ /* 0x000fe2000000185c */
[----:B---3--:R-:W-:Y:S01]  /*1c60*/  FMUL.FTZ R0, R87, c[0x0][0x2ec] ;  /* 0x0000bb0057007a20 */ /* 0x008fe20000410000 */
[----:B------:R-:W3:Y:S03]  /*1c70*/  LDSM.16.M88.4 R48, [R221+0x7800] ;  /* 0x00780000dd30783b */ /* 0x000ee60000000200 */
[----:B------:R4:W5:Y:S03]  /*1c80*/  MUFU.TANH R115, R0 ;  /* 0x0000000000737308 */ /* 0x0009660000002400 */
[----:B------:R-:W-:Y:S08]  /*1c90*/  HMMA.16816.F32 R28, R44, R24, R80 ;  /* 0x000000182c1c723c */ /* 0x000ff00000001850 */
[----:B--2---:R-:W-:Y:S01]  /*1ca0*/  HMMA.16816.F32 R60, R40, R8, R60 ;  /* 0x00000008283c723c */ /* 0x004fe2000000183c */
[----:B----4-:R-:W-:-:S07]  /*1cb0*/  FMUL.FTZ R0, R76, c[0x0][0x2ec] ;  /* 0x0000bb004c007a20 */ /* 0x010fce0000410000 */
[----:B------:R-:W-:Y:S01]  /*1cc0*/  HMMA.16816.F32 R80, R4, R90, R68 ;  /* 0x0000005a0450723c */ /* 0x000fe20000001844 */
[----:B------:R2:W-:Y:S07]  /*1cd0*/  MUFU.TANH R121, R0 ;  /* 0x0000000000797308 */ /* 0x0005ee0000002400 */
[-C--:B------:R-:W-:Y:S08]  /*1ce0*/  HMMA.16816.F32 R68, R44, R26.reuse, R72 ;  /* 0x0000001a2c44723c */ /* 0x080ff00000001848 */
[----:B------:R-:W-:Y:S01]  /*1cf0*/  HMMA.16816.F32 R56, R12, R26, R56 ;  /* 0x0000001a0c38723c */ /* 0x000fe20000001838 */
[----:B--2---:R-:W-:-:S04]  /*1d00*/  FMUL.FTZ R0, R77, c[0x0][0x2ec] ;  /* 0x0000bb004d007a20 */ /* 0x004fc80000410000 */
[----:B------:R2:W4:Y:S03]  /*1d10*/  MUFU.TANH R114, R0 ;  /* 0x0000000000727308 */ /* 0x0005260000002400 */
[----:B------:R-:W-:Y:S01]  /*1d20*/  HMMA.16816.F32 R24, R36, R8, R28 ;  /* 0x000000082418723c */ /* 0x000fe2000000181c */
[----:B------:R-:W4:Y:S07]  /*1d30*/  LDSM.16.M88.4 R28, [R223+0x7800] ;  /* 0x00780000df1c783b */ /* 0x000f2e0000000200 */
[----:B-1----:R-:W-:Y:S01]  /*1d40*/  HMMA.16816.F32 R60, R32, R52, R60 ;  /* 0x00000034203c723c */ /* 0x002fe2000000183c */
[----:B--2---:R-:W-:-:S07]  /*1d50*/  FMUL.FTZ R0, R78, c[0x0][0x2ec] ;  /* 0x0000bb004e007a20 */ /* 0x004fce0000410000 */
[----:B------:R-:W-:Y:S01]  /*1d60*/  HMMA.16816.F32 R56, R40, R10, R56 ;  /* 0x0000000a2838723c */ /* 0x000fe20000001838 */
[----:B------:R1:W-:Y:S07]  /*1d70*/  MUFU.TANH R120, R0 ;  /* 0x0000000000787308 */ /* 0x0003ee0000002400 */
[----:B---3--:R-:W-:Y:S08]  /*1d80*/  HMMA.16816.F32 R84, R16, R48, R152 ;  /* 0x000000301054723c */ /* 0x008ff00000001898 */
[----:B------:R-:W-:Y:S01]  /*1d90*/  HMMA.16816.F32 R68, R36, R10, R68 ;  /* 0x0000000a2444723c */ /* 0x000fe20000001844 */
[----:B-1----:R-:W-:Y:S01]  /*1da0*/  FMUL.FTZ R0, R79, c[0x0][0x2ec] ;  /* 0x0000bb004f007a20 */ /* 0x002fe20000410000 */
[----:B------:R-:W-:Y:S03]  /*1db0*/  LDSM.16.M88.4 R8, [R221+0x7c00] ;  /* 0x007c0000dd08783b */ /* 0x000fe60000000200 */
[----:B------:R1:W2:Y:S03]  /*1dc0*/  MUFU.TANH R112, R0 ;  /* 0x0000000000707308 */ /* 0x0002a60000002400 */
[----:B------:R-:W-:Y:S01]  /*1dd0*/  HMMA.16816.F32 R76, R4, R52, R24 ;  /* 0x00000034044c723c */ /* 0x000fe20000001818 */
[----:B------:R-:W3:Y:S07]  /*1de0*/  LDSM.16.M88.4 R24, [R221+0x8800] ;  /* 0x00880000dd18783b */ /* 0x000eee0000000200 */
[----:B------:R-:W-:Y:S01]  /*1df0*/  HMMA.16816.F32 R72, R20, R50, R144 ;  /* 0x000000321448723c */ /* 0x000fe20000001890 */
[----:B-1----:R-:W-:-:S07]  /*1e00*/  FMUL.FTZ R0, R64, c[0x0][0x2ec] ;  /* 0x0000bb0040007a20 */ /* 0x002fce0000410000 */
[----:B------:R-:W-:Y:S01]  /*1e10*/  HMMA.16816.F32 R68, R4, R54, R68 ;  /* 0x000000360444723c */ /* 0x000fe20000001844 */
[----:B------:R1:W1:Y:S02]  /*1e20*/  MUFU.TANH R111, R0 ;  /* 0x00000000006f7308 */ /* 0x0002640000002400 */
[----:B-1----:R-:W-:-:S06]  /*1e30*/  FMUL.FTZ R0, R65, c[0x0][0x2ec] ;  /* 0x0000bb0041007a20 */ /* 0x002fcc0000410000 */
[----:B------:R1:W-:Y:S02]  /*1e40*/  MUFU.TANH R113, R0 ;  /* 0x0000000000717308 */ /* 0x0003e40000002400 */
[----:B-1----:R-:W-:-:S06]  /*1e50*/  FMUL.FTZ R0, R66, c[0x0][0x2ec] ;  /* 0x0000bb0042007a20 */ /* 0x002fcc0000410000 */
[----:B------:R1:W1:Y:S02]  /*1e60*/  MUFU.TANH R109, R0 ;  /* 0x00000000006d7308 */ /* 0x0002640000002400 */
[----:B-1----:R-:W-:Y:S02]  /*1e70*/  FMUL.FTZ R0, R67, c[0x0][0x2ec] ;  /* 0x0000bb0043007a20 */ /* 0x002fe40000410000 */
[----:B------:R-:W-:Y:S04]  /*1e80*/  HMMA.16816.F32 R64, R20, R48, R104 ;  /* 0x000000301440723c */ /* 0x000fe80000001868 */
[----:B------:R1:W-:Y:S02]  /*1e90*/  MUFU.TANH R110, R0 ;  /* 0x00000000006e7308 */ /* 0x0003e40000002400 */
[----:B-1----:R-:W-:-:S06]  /*1ea0*/  FMUL.FTZ R0, R80, c[0x0][0x2ec] ;  /* 0x0000bb0050007a20 */ /* 0x002fcc0000410000 */
[----:B------:R1:W1:Y:S11]  /*1eb0*/  MUFU.TANH R108, R0 ;  /* 0x00000000006c7308 */ /* 0x0002760000002400 */
[----:B------:R-:W-:Y:S01]  /*1ec0*/  @!UPT UIADD3 URZ, URZ, URZ, URZ ;  /* 0x0000003f3f3ff290 */ /* 0x000fe2000fffe03f */
[----:B----4-:R-:W-:Y:S01]  /*1ed0*/  HMMA.16816.F32 R64, R12, R28, R64 ;  /* 0x0000001c0c40723c */ /* 0x010fe20000001840 */
[----:B-1----:R-:W-:-:S04]  /*1ee0*/  FMUL.FTZ R0, R81, c[0x0][0x2ec] ;  /* 0x0000bb0051007a20 */ /* 0x002fc80000410000 */
[----:B------:R1:W-:Y:S02]  /*1ef0*/  MUFU.TANH R104, R0 ;  /* 0x0000000000687308 */ /* 0x0003e40000002400 */
[----:B-1----:R-:W-:-:S06]  /*1f00*/  FMUL.FTZ R0, R82, c[0x0][0x2ec] ;  /* 0x0000bb0052007a20 */ /* 0x002fcc0000410000 */
[----:B------:R1:W4:Y:S02]  /*1f10*/  MUFU.TANH R97, R0 ;  /* 0x0000000000617308 */ /* 0x0003240000002400 */
[----:B-1----:R-:W-:Y:S02]  /*1f20*/  FMUL.FTZ R0, R83, c[0x0][0x2ec] ;  /* 0x0000bb0053007a20 */ /* 0x002fe40000410000 */
[----:B------:R-:W-:Y:S01]  /*1f30*/  HMMA.16816.F32 R80, R16, R50, R132 ;  /* 0x000000321050723c */ /* 0x000fe20000001884 */
[----:B------:R-:W1:Y:S03]  /*1f40*/  LDSM.16.M88.4 R48, [R223+0x8800] ;  /* 0x00880000df30783b */ /* 0x000e660000000200 */
[----:B------:R2:W1:Y:S02]  /*1f50*/  MUFU.TANH R99, R0 ;  /* 0x0000000000637308 */ /* 0x0004640000002400 */
[----:B--2---:R-:W-:-:S06]  /*1f60*/  FMUL.FTZ R0, R60, c[0x0][0x2ec] ;  /* 0x0000bb003c007a20 */ /* 0x004fcc0000410000 */
[----:B------:R2:W1:Y:S02]  /*1f70*/  MUFU.TANH R96, R0 ;  /* 0x0000000000607308 */ /* 0x0004640000002400 */
[----:B--2---:R-:W-:-:S06]  /*1f80*/  FMUL.FTZ R0, R61, c[0x0][0x2ec] ;  /* 0x0000bb003d007a20 */ /* 0x004fcc0000410000 */
[----:B------:R2:W-:Y:S02]  /*1f90*/  MUFU.TANH R98, R0 ;  /* 0x0000000000627308 */ /* 0x0005e40000002400 */
[----:B--2---:R-:W-:-:S06]  /*1fa0*/  FMUL.FTZ R0, R62, c[0x0][0x2ec] ;  /* 0x0000bb003e007a20 */ /* 0x004fcc0000410000 */
[----:B------:R2:W1:Y:S02]  /*1fb0*/  MUFU.TANH R156, R0 ;  /* 0x00000000009c7308 */ /* 0x0004640000002400 */
[----:B--2---:R-:W-:Y:S02]  /*1fc0*/  FMUL.FTZ R0, R63, c[0x0][0x2ec] ;  /* 0x0000bb003f007a20 */ /* 0x004fe40000410000 */
[----:B------:R-:W-:Y:S04]  /*1fd0*/  HMMA.16816.F32 R60, R32, R54, R56 ;  /* 0x00000036203c723c */ /* 0x000fe80000001838 */
[----:B------:R2:W-:Y:S04]  /*1fe0*/  MUFU.TANH R169, R0 ;  /* 0x0000000000a97308 */ /* 0x0005e80000002400 */
[----:B------:R-:W-:Y:S08]  /*1ff0*/  HMMA.16816.F32 R56, R44, R28, R84 ;  /* 0x0000001c2c38723c */ /* 0x000ff00000001854 */
[----:B---3--:R-:W-:Y:S01]  /*2000*/  HMMA.16816.F32 R52, R40, R24, R64 ;  /* 0x000000182834723c */ /* 0x008fe20000001840 */
[----:B--2---:R-:W-:-:S04]  /*2010*/  FMUL.FTZ R0, R76, c[0x0][0x2ec] ;  /* 0x0000bb004c007a20 */ /* 0x004fc80000410000 */
[----:B------:R2:W3:Y:S03]  /*2020*/  MUFU.TANH R94, R0 ;  /* 0x00000000005e7308 */ /* 0x0004e60000002400 */
[----:B------:R-:W-:Y:S01]  /*2030*/  HMMA.16816.F32 R84, R16, R10, R116 ;  /* 0x0000000a1054723c */ /* 0x000fe20000001874 */
[----:B--2---:R-:W-:-:S04]  /*2040*/  FMUL.FTZ R0, R77, c[0x0][0x2ec] ;  /* 0x0000bb004d007a20 */ /* 0x004fc80000410000 */
[----:B------:R2:W-:Y:S02]  /*2050*/  MUFU.TANH R95, R0 ;  /* 0x00000000005f7308 */ /* 0x0005e40000002400 */
[----:B--2---:R-:W-:-:S06]  /*2060*/  FMUL.FTZ R0, R78, c[0x0][0x2ec] ;  /* 0x0000bb004e007a20 */ /* 0x004fcc0000410000 */
[----:B------:R2:W1:Y:S02]  /*2070*/  MUFU.TANH R105, R0 ;  /* 0x0000000000697308 */ /* 0x0004640000002400 */
[----:B--2---:R-:W-:Y:S02]  /*2080*/  FMUL.FTZ R0, R79, c[0x0][0x2ec] ;  /* 0x0000bb004f007a20 */ /* 0x004fe40000410000 */
[----:B------:R-:W-:Y:S04]  /*2090*/  HMMA.16816.F32 R76, R16, R8, R124 ;  /* 0x00000008104c723c */ /* 0x000fe8000000187c */
[----:B------:R2:W2:Y:S04]  /*20a0*/  MUFU.TANH R93, R0 ;  /* 0x00000000005d7308 */ /* 0x0004a80000002400 */
[----:B------:R-:W-:Y:S08]  /*20b0*/  HMMA.16816.F32 R16, R36, R24, R56 ;  /* 0x000000182410723c */ /* 0x000ff00000001838 */
[----:B-1----:R-:W-:Y:S01]  /*20c0*/  HMMA.16816.F32 R56, R32, R48, R52 ;  /* 0x000000302038723c */ /* 0x002fe20000001834 */
[----:B--2---:R-:W-:-:S04]  /*20d0*/  FMUL.FTZ R0, R60, c[0x0][0x2ec] ;  /* 0x0000bb003c007a20 */ /* 0x004fc80000410000 */
[----:B------:R1:W2:Y:S03]  /*20e0*/  MUFU.TANH R92, R0 ;  /* 0x00000000005c7308 */ /* 0x0002a60000002400 */
[-C--:B------:R-:W-:Y:S01]  /*20f0*/  HMMA.16816.F32 R52, R12, R30.reuse, R72 ;  /* 0x0000001e0c34723c */ /* 0x080fe20000001848 */
[----:B------:R-:W2:Y:S07]  /*2100*/  LDSM.16.M88.4 R72, [R223+0x7c00] ;  /* 0x007c0000df48783b */ /* 0x000eae0000000200 */
[----:B------:R-:W-:Y:S01]  /*2110*/  HMMA.16816.F32 R28, R44, R30, R80 ;  /* 0x0000001e2c1c723c */ /* 0x000fe20000001850 */
[----:B-1----:R-:W-:-:S07]  /*2120*/  FMUL.FTZ R0, R61, c[0x0][0x2ec] ;  /* 0x0000bb003d007a20 */ /* 0x002fce0000410000 */
[----:B------:R-:W-:Y:S01]  /*2130*/  HMMA.16816.F32 R64, R4, R48, R16 ;  /* 0x000000300440723c */ /* 0x000fe20000001810 */
[----:B------:R-:W-:Y:S01]  /*2140*/  FMUL.FTZ R3, R58, c[0x0][0x2ec] ;  /* 0x0000bb003a037a20 */ /* 0x000fe20000410000 */
[----:B------:R1:W-:Y:S06]  /*2150*/  MUFU.TANH R106, R0 ;  /* 0x00000000006a7308 */ /* 0x0003ec0000002400 */
[-C--:B------:R-:W-:Y:S01]  /*2160*/  HMMA.16816.F32 R16, R40, R26.reuse, R52 ;  /* 0x0000001a2810723c */ /* 0x080fe20000001834 */
[----:B------:R-:W2:Y:S01]  /*2170*/  LDSM.16.M88.4 R52, [R221+0x8c00] ;  /* 0x008c0000dd34783b */ /* 0x000ea20000000200 */
[----:B------:R3:W-:Y:S06]  /*2180*/  MUFU.TANH R186, R3 ;  /* 0x0000000300ba7308 */ /* 0x0007ec0000002400 */
[----:B------:R-:W-:Y:S01]  /*2190*/  HMMA.16816.F32 R28, R36, R26, R28 ;  /* 0x0000001a241c723c */ /* 0x000fe2000000181c */
[----:B-1----:R-:W-:-:S04]  /*21a0*/  FMUL.FTZ R0, R62, c[0x0][0x2ec] ;  /* 0x0000bb003e007a20 */ /* 0x002fc80000410000 */
[----:B------:R1:W1:Y:S01]  /*21b0*/  MUFU.TANH R91, R0 ;  /* 0x00000000005b7308 */ /* 0x0002620000002400 */
[----:B---3--:R-:W-:Y:S02]  /*21c0*/  IMAD R3, R158, 0x10, R162 ;  /* 0x000000109e037824 */ /* 0x008fe400078e02a2 */
[----:B-1----:R-:W-:Y:S02]  /*21d0*/  FMUL.FTZ R0, R63, c[0x0][0x2ec] ;  /* 0x0000bb003f007a20 */ /* 0x002fe40000410000 */
[C---:B------:R-:W-:Y:S03]  /*21e0*/  HMMA.16816.F32 R60, R20.reuse, R8, R140 ;  /* 0x00000008143c723c */ /* 0x040fe6000000188c */
[----:B------:R1:W-:Y:S04]  /*21f0*/  MUFU.TANH R107, R0 ;  /* 0x00000000006b7308 */ /* 0x0003e80000002400 */
[----:B------:R-:W-:Y:S01]  /*2200*/  FMUL.FTZ R8, R59, c[0x0][0x2ec] ;  /* 0x0000bb003b087a20 */ /* 0x000fe20000410000 */
[----:B------:R-:W-:Y:S03]  /*2210*/  HMMA.16816.F32 R20, R20, R10, R136 ;  /* 0x0000000a1414723c */ /* 0x000fe60000001888 */
[----:B------:R3:W-:Y:S04]  /*2220*/  MUFU.TANH R187, R8 ;  /* 0x0000000800bb7308 */ /* 0x0007e80000002400 */
[----:B------:R-:W-:-:S02]  /*2230*/  FMUL.FTZ R10, R67, c[0x0][0x2ec] ;  /* 0x0000bb00430a7a20 */ /* 0x000fc40000410000 */
[----:B-1----:R-:W-:Y:S02]  /*2240*/  FMUL.FTZ R0, R68, c[0x0][0x2ec] ;  /* 0x0000bb0044007a20 */ /* 0x002fe40000410000 */
[----:B------:R-:W-:Y:S01]  /*2250*/  MUFU.TANH R82, R10 ;  /* 0x0000000a00527308 */ /* 0x000fe20000002400 */
[----:B------:R-:W-:-:S04]  /*2260*/  IMAD R68, R103, 0x20, R102 ;  /* 0x0000002067447824 */ /* 0x000fc800078e0266 */
[----:B--2---:R-:W-:Y:S03]  /*2270*/  HMMA.16816.F32 R24, R12, R72, R60 ;  /* 0x000000480c18723c */ /* 0x004fe6000000183c */
[----:B------:R1:W2:Y:S01]  /*2280*/  MUFU.TANH R89, R0 ;  /* 0x0000000000597308 */ /* 0x0002a20000002400 */
[----:B---3--:R-:W-:-:S04]  /*2290*/  FMUL.FTZ R8, R64, c[0x0][0x2ec] ;  /* 0x0000bb0040087a20 */ /* 0x008fc80000410000 */
[----:B------:R-:W-:Y:S01]  /*22a0*/  HMMA.16816.F32 R60, R12, R74, R20 ;  /* 0x0000004a0c3c723c */ /* 0x000fe20000001814 */
[----:B------:R-:W3:Y:S01]  /*22b0*/  LDSM.16.M88.4 R20, [R223+0x8c00] ;  /* 0x008c0000df14783b */ /* 0x000ee20000000200 */
[----:B------:R-:W-:-:S04]  /*22c0*/  DEPBAR.LE SB0, 0x0 ;  /* 0x000080000000791a */ /* 0x000fc80000000000 */
[----:B------:R2:W-:Y:S01]  /*22d0*/  MUFU.TANH R171, R8 ;  /* 0x0000000800ab7308 */ /* 0x0005e20000002400 */
[----:B-1----:R-:W-:-:S07]  /*22e0*/  FMUL.FTZ R0, R69, c[0x0][0x2ec] ;  /* 0x0000bb0045007a20 */ /* 0x002fce0000410000 */
[----:B------:R1:W-:Y:S02]  /*22f0*/  MUFU.TANH R90, R0 ;  /* 0x00000000005a7308 */ /* 0x0003e40000002400 */
[----:B------:R-:W-:Y:S01]  /*2300*/  HMMA.16816.F32 R24, R40, R52, R24 ;  /* 0x000000342818723c */ /* 0x000fe20000001818 */
[----:B--2---:R-:W-:-:S07]  /*2310*/  FMUL.FTZ R8, R66, c[0x0][0x2ec] ;  /* 0x0000bb0042087a20 */ /* 0x004fce0000410000 */
[----:B------:R-:W-:Y:S01]  /*2320*/  HMMA.16816.F32 R40, R40, R54, R60 ;  /* 0x000000362828723c */ /* 0x000fe2000000183c */
[----:B------:R-:W-:Y:S01]  /*2330*/  MUFU.TANH R13, R8 ;  /* 0x00000008000d7308 */ /* 0x000fe20000002400 */
[----:B-1----:R-:W-:-:S07]  /*2340*/  FMUL.FTZ R0, R70, c[0x0][0x2ec] ;  /* 0x0000bb0046007a20 */ /* 0x002fce0000410000 */
[----:B------:R1:W2:Y:S07]  /*2350*/  MUFU.TANH R88, R0 ;  /* 0x0000000000587308 */ /* 0x0002ae0000002400 */
[----:B---3--:R-:W-:Y:S01]  /*2360*/  HMMA.16816.F32 R24, R32, R20, R24 ;  /* 0x000000142018723c */ /* 0x008fe20000001818 */
[----:B-1----:R-:W-:-:S04]  /*2370*/  FMUL.FTZ R0, R71, c[0x0][0x2ec] ;  /* 0x0000bb0047007a20 */ /* 0x002fc80000410000 */
[----:B------:R1:W-:Y:S11]  /*2380*/  MUFU.TANH R83, R0 ;  /* 0x0000000000537308 */ /* 0x0003f60000002400 */
[----:B------:R-:W-:Y:S08]  /*2390*/  @!UPT UIADD3 URZ, URZ, URZ, URZ ;  /* 0x0000003f3f3ff290 */ /* 0x000ff0000fffe03f */
[----:B------:R-:W-:Y:S02]  /*23a0*/  FMUL.FTZ R27, R27, c[0x0][0x2ec] ;  /* 0x0000bb001b1b7a20 */ /* 0x000fe40000410000 */
[----:B-1----:R-:W-:-:S04]  /*23b0*/  FMUL.FTZ R0, R56, c[0x0][0x2ec] ;  /* 0x0000bb0038007a20 */ /* 0x002fc80000410000 */
[----:B------:R-:W-:Y:S08]  /*23c0*/  MUFU.TANH R27, R27 ;  /* 0x0000001b001b7308 */ /* 0x000ff00000002400 */
[----:B------:R1:W-:Y:S02]  /*23d0*/  MUFU.TANH R184, R0 ;  /* 0x0000000000b87308 */ /* 0x0003e40000002400 */
[----:B-1----:R-:W-:-:S02]  /*23e0*/  FMUL.FTZ R0, R57, c[0x0][0x2ec] ;  /* 0x0000bb0039007a20 */ /* 0x002fc40000410000 */
[-C--:B------:R-:W-:Y:S04]  /*23f0*/  HMMA.16816.F32 R56, R32, R50.reuse, R16 ;  /* 0x000000322038723c */ /* 0x080fe80000001810 */
[----:B------:R1:W3:Y:S04]  /*2400*/  MUFU.TANH R181, R0 ;  /* 0x0000000000b57308 */ /* 0x0002e80000002400 */
[----:B------:R-:W-:Y:S08]  /*2410*/  HMMA.16816.F32 R48, R4, R50, R28 ;  /* 0x000000320430723c */ /* 0x000ff0000000181c */
[----:B------:R-:W-:Y:S01]  /*2420*/  HMMA.16816.F32 R28, R44, R72, R76 ;  /* 0x000000482c1c723c */ /* 0x000fe2000000184c */
[----:B-1----:R-:W-:-:S05]  /*2430*/  LOP3.LUT R0, R161, 0xffffffe0, RZ, 0xc0, !PT ;  /* 0xffffffe0a1007812 */ /* 0x002fca00078ec0ff */
[C---:B------:R-:W-:Y:S02]  /*2440*/  IMAD.IADD R0, R160.reuse, 0x1, -R0 ;  /* 0x00000001a0007824 */ /* 0x040fe400078e0a00 */
[----:B------:R-:W-:Y:S01]  /*2450*/  HMMA.16816.F32 R44, R44, R74, R84 ;  /* 0x0000004a2c2c723c */ /* 0x000fe20000001854 */
[----:B------:R-:W-:Y:S02]  /*2460*/  IMAD.SHL.U32 R160, R160, 0x2, RZ ;  /* 0x00000002a0a07824 */ /* 0x000fe400078e00ff */
[----:B------:R-:W-:-:S04]  /*2470*/  SHF.R.S32.HI R9, RZ, 0x1f, R0 ;  /* 0x0000001fff097819 */ /* 0x000fc80000011400 */
[----:B------:R-:W-:Y:S01]  /*2480*/  LEA.HI R0, R9, R0, RZ, 0x2 ;  /* 0x0000000009007211 */ /* 0x000fe200078f10ff */
[----:B------:R-:W-:Y:S01]  /*2490*/  FMUL.FTZ R12, R49, c[0x0][0x2ec] ;  /* 0x0000bb00310c7a20 */ /* 0x000fe20000410000 */
[----:B------:R-:W-:Y:S01]  /*24a0*/  LOP3.LUT R9, R160, 0x6, RZ, 0xc0, !PT ;  /* 0x00000006a0097812 */ /* 0x000fe200078ec0ff */
[----:B------:R-:W-:Y:S01]  /*24b0*/  HMMA.16816.F32 R32, R32, R22, R40 ;  /* 0x000000162020723c */ /* 0x000fe20000001828 */
[----:B------:R-:W-:-:S04]  /*24c0*/  SHF.R.S32.HI R163, RZ, 0x2, R0 ;  /* 0x00000002ffa37819 */ /* 0x000fc80000011400 */
[----:B------:R-:W-:Y:S01]  /*24d0*/  IADD3 R0, R3, 0x1, R163 ;  /* 0x0000000103007810 */ /* 0x000fe20007ffe0a3 */
[----:B------:R-:W-:Y:S01]  /*24e0*/  FMUL.FTZ R3, R65, c[0x0][0x2ec] ;  /* 0x0000bb0041037a20 */ /* 0x000fe20000410000 */
[----:B------:R1:W-:Y:S02]  /*24f0*/  STL [R1+0x6c], R163 ;  /* 0x00006ca301007387 */ /* 0x0003e40000100800 */
[----:B------:R-:W-:Y:S01]  /*2500*/  IADD3 R0, R100, R0, -R101 ;  /* 0x0000000064007210 */ /* 0x000fe20007ffe865 */
[----:B------:R2:W1:Y:S11]  /*2510*/  MUFU.TANH R172, R3 ;  /* 0x0000000300ac7308 */ /* 0x0004760000002400 */
[----:B------:R-:W-:Y:S03]  /*2520*/  @!UPT UIADD3 URZ, URZ, URZ, URZ ;  /* 0x0000003f3f3ff290 */ /* 0x000fe6000fffe03f */
[----:B------:R-:W-:Y:S01]  /*2530*/  FMUL.FTZ R32, R32, c[0x0][0x2ec] ;  /* 0x0000bb0020207a20 */ /* 0x000fe20000410000 */
[----:B--2---:R-:W-:Y:S01]  /*2540*/  IADD3 R3, R0, c[0x0][0x2e8], RZ ;  /* 0x0000ba0000037a10 */ /* 0x004fe20007ffe0ff */
[----:B------:R-:W-:-:S03]  /*2550*/  IMAD R0, R159, 0x40, R9 ;  /* 0x000000409f007824 */ /* 0x000fc600078e0209 */
[C---:B------:R-:W-:Y:S01]  /*2560*/  IADD3 R8, R3.reuse, 0x8, RZ ;  /* 0x0000000803087810 */ /* 0x040fe20007ffe0ff */
[----:B------:R-:W-:Y:S01]  /*2570*/  MUFU.TANH R32, R32 ;  /* 0x0000002000207308 */ /* 0x000fe20000002400 */
[CC--:B------:R-:W-:Y:S02]  /*2580*/  IMNMX R14, R3.reuse, R100.reuse, PT ;  /* 0x00000064030e7217 */ /* 0x0c0fe40003800200 */
[C---:B------:R-:W-:Y:S02]  /*2590*/  IADD3 R9, R3.reuse, 0x40, RZ ;  /* 0x0000004003097810 */ /* 0x040fe40007ffe0ff */
[----:B------:R-:W-:Y:S02]  /*25a0*/  IADD3 R3, R3, 0x48, RZ ;  /* 0x0000004803037810 */ /* 0x000fe40007ffe0ff */
[-C--:B------:R-:W-:Y:S02]  /*25b0*/  IMNMX R15, R8, R100.reuse, PT ;  /* 0x00000064080f7217 */ /* 0x080fe40003800200 */
[-C--:B------:R-:W-:Y:S01]  /*25c0*/  IMNMX R17, R9, R100.reuse, PT ;  /* 0x0000006409117217 */ /* 0x080fe20003800200 */
[----:B------:R-:W-:Y:S01]  /*25d0*/  FMUL.FTZ R9, R56, c[0x0][0x2ec] ;  /* 0x0000bb0038097a20 */ /* 0x000fe20000410000 */
[----:B------:R-:W-:-:S02]  /*25e0*/  IMNMX R16, R3, R100, PT ;  /* 0x0000006403107217 */ /* 0x000fc40003800200 */
[C---:B------:R-:W-:Y:S01]  /*25f0*/  IADD3 R8, R0.reuse, 0x1, RZ ;  /* 0x0000000100087810 */ /* 0x040fe20007ffe0ff */
[----:B------:R2:W1:Y:S01]  /*2600*/  MUFU.TANH R80, R9 ;  /* 0x0000000900507308 */ /* 0x0004620000002400 */
[----:B------:R-:W-:Y:S02]  /*2610*/  IADD3 R3, R0, 0x8, RZ ;  /* 0x0000000800037810 */ /* 0x000fe40007ffe0ff */
[C---:B------:R-:W-:Y:S02]  /*2620*/  ISETP.GE.AND P1, PT, R8.reuse, R14, PT ;  /* 0x0000000e0800720c */ /* 0x040fe40003f26270 */
[C---:B------:R-:W-:Y:S02]  /*2630*/  ISETP.GE.AND P0, PT, R8.reuse, R15, PT ;  /* 0x0000000f0800720c */ /* 0x040fe40003f06270 */
[C---:B------:R-:W-:Y:S02]  /*2640*/  ISETP.GE.AND P4, PT, R8.reuse, R17, PT ;  /* 0x000000110800720c */ /* 0x040fe40003f86270 */
[----:B------:R-:W-:Y:S01]  /*2650*/  ISETP.GE.AND P2, PT, R8, R16, PT ;  /* 0x000000100800720c */ /* 0x000fe20003f46270 */
[----:B------:R-:W-:Y:S01]  /*2660*/  FMUL.FTZ R8, R57, c[0x0][0x2ec] ;  /* 0x0000bb0039087a20 */ /* 0x000fe20000410000 */
[----:B------:R-:W-:-:S02]  /*2670*/  ISETP.GE.AND P6, PT, R3, R14, PT ;  /* 0x0000000e0300720c */ /* 0x000fc40003fc6270 */
[----:B-----5:R-:W-:Y:S01]  /*2680*/  FSEL R66, R115, -INF , !P0 ;  /* 0xff80000073427808 */ /* 0x020fe20004000000 */
[----:B------:R5:W-:Y:S01]  /*2690*/  MUFU.TANH R81, R8 ;  /* 0x0000000800517308 */ /* 0x000be20000002400 */
[----:B------:R-:W-:Y:S01]  /*26a0*/  FSEL R56, R114, -INF , !P4 ;  /* 0xff80000072387808 */ /* 0x000fe20006000000 */
[----:B--2---:R-:W-:Y:S01]  /*26b0*/  FMUL.FTZ R9, R59, c[0x0][0x2ec] ;  /* 0x0000bb003b097a20 */ /* 0x004fe20000410000 */
[----:B------:R-:W-:Y:S02]  /*26c0*/  FSEL R57, R112, -INF , !P2 ;  /* 0xff80000070397808 */ /* 0x000fe40005000000 */
[----:B------:R-:W-:Y:S02]  /*26d0*/  FSEL R65, R111, -INF , !P6 ;  /* 0xff8000006f417808 */ /* 0x000fe40007000000 */
[----:B------:R-:W-:Y:S01]  /*26e0*/  FSEL R64, R128, -INF , !P1 ;  /* 0xff80000080407808 */ /* 0x000fe20004800000 */
[----:B------:R-:W-:Y:S01]  /*26f0*/  MUFU.TANH R71, R9 ;  /* 0x0000000900477308 */ /* 0x000fe20000002400 */
[----:B------:R-:W-:Y:S01]  /*2700*/  BAR.SYNC.DEFER_BLOCKING 0x0 ;  /* 0x0000000000007b1d */ /* 0x000fe20000010000 */
[----:B------:R-:W-:-:S02]  /*2710*/  ISETP.GE.AND P5, PT, R3, R15, PT ;  /* 0x0000000f0300720c */ /* 0x000fc40003fa6270 */
[C---:B------:R-:W-:Y:S02]  /*2720*/  ISETP.GE.AND P3, PT, R3.reuse, R17, PT ;  /* 0x000000110300720c */ /* 0x040fe40003f66270 */
[----:B------:R-:W-:Y:S01]  /*2730*/  ISETP.GE.AND P1, PT, R3, R16, PT ;  /* 0x000000100300720c */ /* 0x000fe20003f26270 */
[----:B------:R-:W-:Y:S01]  /*2740*/  FMUL.FTZ R3, R58, c[0x0][0x2ec] ;  /* 0x0000bb003a037a20 */ /* 0x000fe20000410000 */
[----:B-----5:R-:W-:Y:S02]  /*2750*/  IADD3 R8, R0, 0x9, RZ ;  /* 0x0000000900087810 */ /* 0x020fe40007ffe0ff */
[----:B------:R-:W-:Y:S01]  /*2760*/  FSEL R67, R109, -INF , !P5 ;  /* 0xff8000006d437808 */ /* 0x000fe20006800000 */
[----:B------:R2:W5:Y:S01]  /*2770*/  MUFU.TANH R70, R3 ;  /* 0x0000000300467308 */ /* 0x0005620000002400 */
[C---:B------:R-:W-:Y:S02]  /*2780*/  ISETP.GE.AND P0, PT, R8.reuse, R14, PT ;  /* 0x0000000e0800720c */ /* 0x040fe40003f06270 */
[----:B------:R-:W-:-:S02]  /*2790*/  ISETP.GE.AND P4, PT, R8, R15, PT ;  /* 0x0000000f0800720c */ /* 0x000fc40003f86270 */
[C---:B------:R-:W-:Y:S02]  /*27a0*/  ISETP.GE.AND P2, PT, R8.reuse, R17, PT ;  /* 0x000000110800720c */ /* 0x040fe40003f46270 */
[----:B------:R-:W-:Y:S01]  /*27b0*/  ISETP.GE.AND P6, PT, R8, R16, PT ;  /* 0x000000100800720c */ /* 0x000fe20003fc6270 */
[----:B------:R-:W-:Y:S01]  /*27c0*/  FMUL.FTZ R8, R48, c[0x0][0x2ec] ;  /* 0x0000bb0030087a20 */ /* 0x000fe20000410000 */
[----:B------:R-:W-:Y:S02]  /*27d0*/  FSEL R48, R108, -INF , !P3 ;  /* 0xff8000006c307808 */ /* 0x000fe40005800000 */
[----:B----4-:R-:W-:Y:S01]  /*27e0*/  FSEL R58, R97, -INF , !P1 ;  /* 0xff800000613a7808 */ /* 0x010fe20004800000 */
[----:B------:R4:W1:Y:S01]  /*27f0*/  MUFU.TANH R69, R8 ;  /* 0x0000000800457308 */ /* 0x0008620000002400 */
[----:B------:R-:W-:Y:S02]  /*2800*/  FSEL R59, R113, -INF , !P0 ;  /* 0xff800000713b7808 */ /* 0x000fe40004000000 */
[----:B------:R-:W-:-:S02]  /*2810*/  FSEL R49, R99, -INF , !P6 ;  /* 0xff80000063317808 */ /* 0x000fc40007000000 */
[----:B--2---:R-:W-:-:S04]  /*2820*/  IADD3 R3, R0, 0x10, RZ ;  /* 0x0000001000037810 */ /* 0x004fc80007ffe0ff */
[C---:B------:R-:W-:Y:S02]  /*2830*/  ISETP.GE.AND P5, PT, R3.reuse, R14, PT ;  /* 0x0000000e0300720c */ /* 0x040fe40003fa6270 */
[C---:B------:R-:W-:Y:S02]  /*2840*/  ISETP.GE.AND P3, PT, R3.reuse, R15, PT ;  /* 0x0000000f0300720c */ /* 0x040fe40003f66270 */
[C---:B------:R-:W-:Y:S02]  /*2850*/  ISETP.GE.AND P1, PT, R3.reuse, R17, PT ;  /* 0x000000110300720c */ /* 0x040fe40003f26270 */
[----:B------:R-:W-:Y:S01]  /*2860*/  ISETP.GE.AND P0, PT, R3, R16, PT ;  /* 0x000000100300720c */ /* 0x000fe20003f06270 */
[----:B----4-:R-:W-:Y:S01]  /*2870*/  HMMA.16816.F32 R8, R36, R52, R28 ;  /* 0x000000342408723c */ /* 0x010fe2000000181c */
[----:B------:R-:W-:Y:S01]  /*2880*/  IADD3 R3, R0, 0x11, RZ ;  /* 0x0000001100037810 */ /* 0x000fe20007ffe0ff */
[----:B------:R2:W-:Y:S01]  /*2890*/  MUFU.TANH R31, R12 ;  /* 0x0000000c001f7308 */ /* 0x0005e20000002400 */
[----:B------:R-:W-:-:S02]  /*28a0*/  FSEL R137, R96, -INF , !P5 ;  /* 0xff80000060897808 */ /* 0x000fc40006800000 */
[C---:B------:R-:W-:Y:S02]  /*28b0*/  ISETP.GE.AND P6, PT, R3.reuse, R17, PT ;  /* 0x000000110300720c */ /* 0x040fe40003fc6270 */
[----:B------:R-:W-:Y:S01]  /*28c0*/  FSEL R52, R110, -INF , !P4 ;  /* 0xff8000006e347808 */ /* 0x000fe20006000000 */
[----:B------:R-:W-:Y:S01]  /*28d0*/  HMMA.16816.F32 R36, R36, R54, R44 ;  /* 0x000000362424723c */ /* 0x000fe2000000182c */
[----:B------:R-:W-:Y:S02]  /*28e0*/  FSEL R28, R104, -INF , !P2 ;  /* 0xff800000681c7808 */ /* 0x000fe40005000000 */
[C---:B------:R-:W-:Y:S02]  /*28f0*/  ISETP.GE.AND P4, PT, R3.reuse, R14, PT ;  /* 0x0000000e0300720c */ /* 0x040fe40003f86270 */
[C---:B------:R-:W-:Y:S02]  /*2900*/  ISETP.GE.AND P2, PT, R3.reuse, R15, PT ;  /* 0x0000000f0300720c */ /* 0x040fe40003f46270 */
[----:B------:R-:W-:-:S02]  /*2910*/  ISETP.GE.AND P5, PT, R3, R16, PT ;  /* 0x000000100300720c */ /* 0x000fc40003fa6270 */
[----:B------:R-:W-:Y:S01]  /*2920*/  IADD3 R3, R0, 0x18, RZ ;  /* 0x0000001800037810 */ /* 0x000fe20007ffe0ff */
[----:B--2---:R-:W-:Y:S01]  /*2930*/  FMUL.FTZ R12, R50, c[0x0][0x2ec] ;  /* 0x0000bb00320c7a20 */ /* 0x004fe20000410000 */
[----:B------:R-:W-:Y:S02]  /*2940*/  FSEL R156, R156, -INF , !P3 ;  /* 0xff8000009c9c7808 */ /* 0x000fe40005800000 */
[----:B------:R-:W-:Y:S01]  /*2950*/  FSEL R53, R94, -INF , !P1 ;  /* 0xff8000005e357808 */ /* 0x000fe20004800000 */
[----:B------:R2:W4:Y:S01]  /*2960*/  MUFU.TANH R30, R12 ;  /* 0x0000000c001e7308 */ /* 0x0005220000002400 */
[----:B------:R-:W-:Y:S01]  /*2970*/  FSEL R105, R105, -INF , !P0 ;  /* 0xff80000069697808 */ /* 0x000fe20004000000 */
[----:B------:R-:W-:Y:S01]  /*2980*/  HMMA.16816.F32 R8, R4, R20, R8 ;  /* 0x000000140408723c */ /* 0x000fe20000001808 */
[----:B------:R-:W-:Y:S02]  /*2990*/  FSEL R138, R98, -INF , !P4 ;  /* 0xff800000628a7808 */ /* 0x000fe40006000000 */
[----:B------:R-:W-:-:S02]  /*29a0*/  ISETP.GE.AND P3, PT, R3, R14, PT ;  /* 0x0000000e0300720c */ /* 0x000fc40003f66270 */
[C---:B------:R-:W-:Y:S02]  /*29b0*/  ISETP.GE.AND P1, PT, R3.reuse, R15, PT ;  /* 0x0000000f0300720c */ /* 0x040fe40003f26270 */
[C---:B------:R-:W-:Y:S02]  /*29c0*/  ISETP.GE.AND P0, PT, R3.reuse, R17, PT ;  /* 0x000000110300720c */ /* 0x040fe40003f06270 */
[----:B------:R-:W-:Y:S02]  /*29d0*/  ISETP.GE.AND P4, PT, R3, R16, PT ;  /* 0x000000100300720c */ /* 0x000fe40003f86270 */
[----:B------:R-:W-:Y:S02]  /*29e0*/  IADD3 R3, R0, 0x19, RZ ;  /* 0x0000001900037810 */ /* 0x000fe40007ffe0ff */
[----:B------:R-:W-:Y:S01]  /*29f0*/  FSEL R169, R169, -INF , !P2 ;  /* 0xff800000a9a97808 */ /* 0x000fe20005000000 */
[----:B--2---:R-:W-:Y:S01]  /*2a00*/  FMUL.FTZ R12, R51, c[0x0][0x2ec] ;  /* 0x0000bb00330c7a20 */ /* 0x004fe20000410000 */
[----:B------:R-:W-:-:S02]  /*2a10*/  FSEL R51, R95, -INF , !P6 ;  /* 0xff8000005f337808 */ /* 0x000fc40007000000 */
[----:B------:R-:W-:Y:S01]  /*2a20*/  FSEL R101, R93, -INF , !P5 ;  /* 0xff8000005d657808 */ /* 0x000fe20006800000 */
[----:B------:R2:W1:Y:S01]  /*2a30*/  MUFU.TANH R29, R12 ;  /* 0x0000000c001d7308 */ /* 0x0004620000002400 */
[----:B------:R-:W-:Y:S02]  /*2a40*/  FSEL R136, R92, -INF , !P3 ;  /* 0xff8000005c887808 */ /* 0x000fe40005800000 */
[C---:B------:R-:W-:Y:S02]  /*2a50*/  ISETP.GE.AND P2, PT, R3.reuse, R14, PT ;  /* 0x0000000e0300720c */ /* 0x040fe40003f46270 */
[C---:B------:R-:W-:Y:S01]  /*2a60*/  ISETP.GE.AND P6, PT, R3.reuse, R15, PT ;  /* 0x0000000f0300720c */ /* 0x040fe20003fc6270 */
[----:B------:R-:W-:Y:S01]  /*2a70*/  FMUL.FTZ R8, R8, c[0x0][0x2ec] ;  /* 0x0000bb0008087a20 */ /* 0x000fe20000410000 */
[----:B------:R-:W-:Y:S01]  /*2a80*/  ISETP.GE.AND P5, PT, R3, R17, PT ;  /* 0x000000110300720c */ /* 0x000fe20003fa6270 */
[----:B------:R-:W-:Y:S01]  /*2a90*/  FMUL.FTZ R9, R9, c[0x0][0x2ec] ;  /* 0x0000bb0009097a20 */ /* 0x000fe20000410000 */
[----:B------:R-:W-:Y:S01]  /*2aa0*/  ISETP.GE.AND P3, PT, R3, R16, PT ;  /* 0x000000100300720c */ /* 0x000fe20003f66270 */
[----:B------:R1:W-:Y:S01]  /*2ab0*/  MUFU.TANH R19, R8 ;  /* 0x0000000800137308 */ /* 0x0003e20000002400 */
[----:B------:R-:W-:Y:S01]  /*2ac0*/  IADD3 R3, R0, 0x20, RZ ;  /* 0x0000002000037810 */ /* 0x000fe20007ffe0ff */
[----:B------:R-:W-:Y:S01]  /*2ad0*/  FMUL.FTZ R10, R10, c[0x0][0x2ec] ;  /* 0x0000bb000a0a7a20 */ /* 0x000fe20000410000 */
[----:B------:R-:W-:Y:S01]  /*2ae0*/  FSEL R139, R91, -INF , !P1 ;  /* 0xff8000005b8b7808 */ /* 0x000fe20004800000 */
[----:B------:R-:W-:Y:S01]  /*2af0*/  FMUL.FTZ R11, R11, c[0x0][0x2ec] ;  /* 0x0000bb000b0b7a20 */ /* 0x000fe20000410000 */
[----:B------:R-:W-:Y:S01]  /*2b00*/  FSEL R50, R89, -INF , !P0 ;  /* 0xff80000059327808 */ /* 0x000fe20004000000 */
[----:B--2---:R-:W-:Y:S01]  /*2b10*/  FMUL.FTZ R12, R24, c[0x0][0x2ec] ;  /* 0x0000bb00180c7a20 */ /* 0x004fe20000410000 */
[----:B------:R-:W-:Y:S01]  /*2b20*/  FSEL R100, R88, -INF , !P4 ;  /* 0xff80000058647808 */ /* 0x000fe20006000000 */
[----:B------:R-:W-:Y:S01]  /*2b30*/  MUFU.TANH R18, R9 ;  /* 0x0000000900127308 */ /* 0x000fe20000002400 */
[----:B------:R-:W-:-:S02]  /*2b40*/  FSEL R106, R106, -INF , !P2 ;  /* 0xff8000006a6a7808 */ /* 0x000fc40005000000 */
[C---:B------:R-:W-:Y:S02]  /*2b50*/  ISETP.GE.AND P1, PT, R3.reuse, R14, PT ;  /* 0x0000000e0300720c */ /* 0x040fe40003f26270 */
[C---:B------:R-:W-:Y:S02]  /*2b60*/  ISETP.GE.AND P0, PT, R3.reuse, R15, PT ;  /* 0x0000000f0300720c */ /* 0x040fe40003f06270 */
[C---:B------:R-:W-:Y:S01]  /*2b70*/  ISETP.GE.AND P4, PT, R3.reuse, R17, PT ;  /* 0x000000110300720c */ /* 0x040fe20003f86270 */
[----:B------:R2:W-:Y:S01]  /*2b80*/  MUFU.TANH R24, R12 ;  /* 0x0000000c00187308 */ /* 0x0005e20000002400 */
[----:B------:R-:W-:Y:S02]  /*2b90*/  ISETP.GE.AND P2, PT, R3, R16, PT ;  /* 0x000000100300720c */ /* 0x000fe40003f46270 */
[----:B------:R-:W-:Y:S02]  /*2ba0*/  IADD3 R3, R0, 0x21, RZ ;  /* 0x0000002100037810 */ /* 0x000fe40007ffe0ff */
[----:B------:R-:W-:-:S02]  /*2bb0*/  FSEL R107, R107, -INF , !P6 ;  /* 0xff8000006b6b7808 */ /* 0x000fc40007000000 */
[-C--:B------:R-:W-:Y:S02]  /*2bc0*/  ISETP.GE.AND P6, PT, R3, R14.reuse, PT ;  /* 0x0000000e0300720c */ /* 0x080fe40003fc6270 */
[----:B-1----:R-:W-:Y:S02]  /*2bd0*/  IADD3 R8, R0, 0x28, RZ ;  /* 0x0000002800087810 */ /* 0x002fe40007ffe0ff */
[----:B------:R-:W-:Y:S02]  /*2be0*/  FSEL R186, R186, -INF , !P0 ;  /* 0xff800000baba7808 */ /* 0x000fe40004000000 */
[----:B------:R-:W-:Y:S02]  /*2bf0*/  FSEL R171, R171, -INF , !P4 ;  /* 0xff800000abab7808 */ /* 0x000fe40006000000 */
[----:B------:R-:W-:Y:S01]  /*2c00*/  FSEL R178, R13, -INF , !P2 ;  /* 0xff8000000db27808 */ /* 0x000fe20005000000 */
[----:B--2---:R-:W-:Y:S01]  /*2c10*/  FMUL.FTZ R12, R25, c[0x0][0x2ec] ;  /* 0x0000bb00190c7a20 */ /* 0x004fe20000410000 */
[----:B---3--:R-:W-:Y:S01]  /*2c20*/  FSEL R181, R181, -INF , !P6 ;  /* 0xff800000b5b57808 */ /* 0x008fe20007000000 */
[----:B------:R-:W-:Y:S01]  /*2c30*/  MUFU.TANH R13, R11 ;  /* 0x0000000b000d7308 */ /* 0x000fe20000002400 */
[----:B------:R-:W-:-:S02]  /*2c40*/  ISETP.GE.AND P0, PT, R8, R14, PT ;  /* 0x0000000e0800720c */ /* 0x000fc40003f06270 */
[C---:B------:R-:W-:Y:S02]  /*2c50*/  ISETP.GE.AND P4, PT, R8.reuse, R15, PT ;  /* 0x0000000f0800720c */ /* 0x040fe40003f86270 */
[C---:B------:R-:W-:Y:S02]  /*2c60*/  ISETP.GE.AND P2, PT, R8.reuse, R17, PT ;  /* 0x000000110800720c */ /* 0x040fe40003f46270 */
[----:B------:R-:W-:Y:S01]  /*2c70*/  ISETP.GE.AND P6, PT, R8, R16, PT ;  /* 0x000000100800720c */ /* 0x000fe20003fc6270 */
[----:B------:R1:W-:Y:S01]  /*2c80*/  MUFU.TANH R21, R12 ;  /* 0x0000000c00157308 */ /* 0x0003e20000002400 */
[----:B------:R-:W-:Y:S02]  /*2c90*/  FSEL R41, R90, -INF , !P5 ;  /* 0xff8000005a297808 */ /* 0x000fe40006800000 */
[----:B------:R-:W-:Y:S02]  /*2ca0*/  FSEL R42, R83, -INF , !P3 ;  /* 0xff800000532a7808 */ /* 0x000fe40005800000 */
[----:B------:R-:W-:-:S02]  /*2cb0*/  FSEL R184, R184, -INF , !P1 ;  /* 0xff800000b8b87808 */ /* 0x000fc40004800000 */
[C---:B------:R-:W-:Y:S02]  /*2cc0*/  ISETP.GE.AND P5, PT, R3.reuse, R15, PT ;  /* 0x0000000f0300720c */ /* 0x040fe40003fa6270 */
[C---:B------:R-:W-:Y:S02]  /*2cd0*/  ISETP.GE.AND P3, PT, R3.reuse, R17, PT ;  /* 0x000000110300720c */ /* 0x040fe40003f66270 */
[----:B------:R-:W-:Y:S02]  /*2ce0*/  ISETP.GE.AND P1, PT, R3, R16, PT ;  /* 0x000000100300720c */ /* 0x000fe40003f26270 */
[----:B------:R-:W-:Y:S02]  /*2cf0*/  IADD3 R3, R0, 0x29, RZ ;  /* 0x0000002900037810 */ /* 0x000fe40007ffe0ff */
[----:B------:R-:W-:Y:S01]  /*2d00*/  FSEL R187, R187, -INF , !P5 ;  /* 0xff800000bbbb7808 */ /* 0x000fe20006800000 */
[----:B-1----:R-:W-:Y:S01]  /*2d10*/  FMUL.FTZ R12, R26, c[0x0][0x2ec] ;  /* 0x0000bb001a0c7a20 */ /* 0x002fe20000410000 */
[----:B------:R-:W-:-:S02]  /*2d20*/  FSEL R172, R172, -INF , !P3 ;  /* 0xff800000acac7808 */ /* 0x000fc40005800000 */
[----:B------:R-:W-:Y:S01]  /*2d30*/  FSEL R179, R82, -INF , !P1 ;  /* 0xff80000052b37808 */ /* 0x000fe20004800000 */
[----:B------:R-:W1:Y:S01]  /*2d40*/  MUFU.TANH R20, R12 ;  /* 0x0000000c00147308 */ /* 0x000e620000002400 */
[----:B------:R-:W-:Y:S02]  /*2d50*/  FSEL R182, R80, -INF , !P0 ;  /* 0xff80000050b67808 */ /* 0x000fe40004000000 */
[C---:B------:R-:W-:Y:S02]  /*2d60*/  ISETP.GE.AND P5, PT, R3.reuse, R14, PT ;  /* 0x0000000e0300720c */ /* 0x040fe40003fa6270 */
[C---:B------:R-:W-:Y:S02]  /*2d70*/  ISETP.GE.AND P3, PT, R3.reuse, R15, PT ;  /* 0x0000000f0300720c */ /* 0x040fe40003f66270 */
[C---:B------:R-:W-:Y:S01]  /*2d80*/  ISETP.GE.AND P1, PT, R3.reuse, R17, PT ;  /* 0x000000110300720c */ /* 0x040fe20003f26270 */
[----:B------:R2:W3:Y:S01]  /*2d90*/  MUFU.TANH R12, R10 ;  /* 0x0000000a000c7308 */ /* 0x0004e20000002400 */
[----:B------:R-:W-:-:S02]  /*2da0*/  ISETP.GE.AND P0, PT, R3, R16, PT ;  /* 0x000000100300720c */ /* 0x000fc40003f06270 */
[----:B------:R-:W-:Y:S02]  /*2db0*/  IADD3 R3, R0, 0x30, RZ ;  /* 0x0000003000037810 */ /* 0x000fe40007ffe0ff */
[----:B-----5:R-:W-:Y:S02]  /*2dc0*/  FSEL R185, R70, -INF , !P4 ;  /* 0xff80000046b97808 */ /* 0x020fe40006000000 */
[----:B------:R-:W-:Y:S02]  /*2dd0*/  FSEL R170, R69, -INF , !P2 ;  /* 0xff80000045aa7808 */ /* 0x000fe40005000000 */
[----:B----4-:R-:W-:Y:S02]  /*2de0*/  FSEL R176, R30, -INF , !P6 ;  /* 0xff8000001eb07808 */ /* 0x010fe40007000000 */
[----:B------:R-:W-:Y:S02]  /*2df0*/  FSEL R180, R81, -INF , !P5 ;  /* 0xff80000051b47808 */ /* 0x000fe40006800000 */
[----:B------:R-:W-:-:S02]  /*2e00*/  FSEL R183, R71, -INF , !P3 ;  /* 0xff80000047b77808 */ /* 0x000fc40005800000 */
[C---:B------:R-:W-:Y:S01]  /*2e10*/  ISETP.GE.AND P4, PT, R3.reuse, R14, PT ;  /* 0x0000000e0300720c */ /* 0x040fe20003f86270 */
[----:B--2---:R-:W-:Y:S01]  /*2e20*/  HMMA.16816.F32 R8, R4, R22, R36 ;  /* 0x000000160408723c */ /* 0x004fe20000001824 */
[C---:B------:R-:W-:Y:S02]  /*2e30*/  ISETP.GE.AND P2, PT, R3.reuse, R15, PT ;  /* 0x0000000f0300720c */ /* 0x040fe40003f46270 */
[C---:B------:R-:W-:Y:S02]  /*2e40*/  ISETP.GE.AND P6, PT, R3.reuse, R17, PT ;  /* 0x000000110300720c */ /* 0x040fe40003fc6270 */
[----:B------:R-:W-:Y:S02]  /*2e50*/  ISETP.GE.AND P5, PT, R3, R16, PT ;  /* 0x000000100300720c */ /* 0x000fe40003fa6270 */
[----:B------:R-:W-:Y:S01]  /*2e60*/  FMUL.FTZ R4, R33, c[0x0][0x2ec] ;  /* 0x0000bb0021047a20 */ /* 0x000fe20000410000 */
[----:B------:R-:W-:Y:S01]  /*2e70*/  IADD3 R3, R0, 0x38, RZ ;  /* 0x0000003800037810 */ /* 0x000fe20007ffe0ff */
[----:B------:R-:W-:Y:S01]  /*2e80*/  FMUL.FTZ R6, R34, c[0x0][0x2ec] ;  /* 0x0000bb0022067a20 */ /* 0x000fe20000410000 */
[----:B------:R-:W-:Y:S01]  /*2e90*/  FSEL R177, R29, -INF , !P0 ;  /* 0xff8000001db17808 */ /* 0x000fe20004000000 */
[----:B------:R2:W-:Y:S01]  /*2ea0*/  MUFU.TANH R7, R4 ;  /* 0x0000000400077308 */ /* 0x0005e20000002400 */
[----:B-1----:R-:W-:Y:S01]  /*2eb0*/  FSEL R203, R20, -INF , !P2 ;  /* 0xff80000014cb7808 */ /* 0x002fe20005000000 */
[----:B------:R-:W-:Y:S01]  /*2ec0*/  FMUL.FTZ R5, R35, c[0x0][0x2ec] ;  /* 0x0000bb0023057a20 */ /* 0x000fe20000410000 */
[----:B------:R-:W-:-:S02]  /*2ed0*/  FSEL R191, R19, -INF , !P6 ;  /* 0xff80000013bf7808 */ /* 0x000fc40007000000 */
[----:B---3--:R-:W-:Y:S02]  /*2ee0*/  FSEL R194, R12, -INF , !P5 ;  /* 0xff8000000cc27808 */ /* 0x008fe40006800000 */
[C---:B------:R-:W-:Y:S01]  /*2ef0*/  ISETP.GE.AND P2, PT, R3.reuse, R14, PT ;  /* 0x0000000e0300720c */ /* 0x040fe20003f46270 */
[----:B------:R-:W1:Y:S01]  /*2f00*/  MUFU.TANH R6, R6 ;  /* 0x0000000600067308 */ /* 0x000e620000002400 */
[C---:B------:R-:W-:Y:S02]  /*2f10*/  ISETP.GE.AND P6, PT, R3.reuse, R15, PT ;  /* 0x0000000f0300720c */ /* 0x040fe40003fc6270 */
[----:B------:R-:W-:Y:S02]  /*2f20*/  ISETP.GE.AND P5, PT, R3, R17, PT ;  /* 0x000000110300720c */ /* 0x000fe40003fa6270 */
[----:B------:R-:W-:Y:S01]  /*2f30*/  FMUL.FTZ R8, R8, c[0x0][0x2ec] ;  /* 0x0000bb0008087a20 */ /* 0x000fe20000410000 */
[----:B------:R-:W-:Y:S01]  /*2f40*/  FSEL R168, R31, -INF , !P1 ;  /* 0xff8000001fa87808 */ /* 0x000fe20004800000 */
[----:B------:R-:W-:Y:S01]  /*2f50*/  FMUL.FTZ R10, R10, c[0x0][0x2ec] ;  /* 0x0000bb000a0a7a20 */ /* 0x000fe20000410000 */
[----:B--2---:R-:W-:Y:S01]  /*2f60*/  IADD3 R4, R0, 0x31, RZ ;  /* 0x0000003100047810 */ /* 0x004fe20007ffe0ff */
[----:B------:R-:W-:Y:S01]  /*2f70*/  FMUL.FTZ R11, R11, c[0x0][0x2ec] ;  /* 0x0000bb000b0b7a20 */ /* 0x000fe20000410000 */
[----:B------:R-:W-:Y:S01]  /*2f80*/  MUFU.TANH R5, R5 ;  /* 0x0000000500057308 */ /* 0x000fe20000002400 */
[----:B------:R-:W-:-:S02]  /*2f90*/  FSEL R197, R24, -INF , !P4 ;  /* 0xff80000018c57808 */ /* 0x000fc40006000000 */
[C---:B------:R-:W-:Y:S02]  /*2fa0*/  ISETP.GE.AND P3, PT, R4.reuse, R14, PT ;  /* 0x0000000e0400720c */ /* 0x040fe40003f66270 */
[----:B------:R-:W-:Y:S02]  /*2fb0*/  ISETP.GE.AND P0, PT, R4, R17, PT ;  /* 0x000000110400720c */ /* 0x000fe40003f06270 */
[----:B------:R-:W-:Y:S01]  /*2fc0*/  FSEL R196, R21, -INF , !P3 ;  /* 0xff80000015c47808 */ /* 0x000fe20005800000 */
[----:B------:R-:W2:Y:S01]  /*2fd0*/  MUFU.TANH R8, R8 ;  /* 0x0000000800087308 */ /* 0x000ea20000002400 */
[----:B------:R-:W-:Y:S01]  /*2fe0*/  ISETP.GE.AND P3, PT, R3, R16, PT ;  /* 0x000000100300720c */ /* 0x000fe20003f66270 */
[----:B------:R-:W-:Y:S01]  /*2ff0*/  FMUL.FTZ R3, R9, c[0x0][0x2ec] ;  /* 0x0000bb0009037a20 */ /* 0x000fe20000410000 */
[----:B------:R-:W-:Y:S02]  /*3000*/  FSEL R190, R18, -INF , !P0 ;  /* 0xff80000012be7808 */ /* 0x000fe40004000000 */
[----:B------:R-:W-:-:S02]  /*3010*/  ISETP.GE.AND P0, PT, R0, R15, PT ;  /* 0x0000000f0000720c */ /* 0x000fc40003f06270 */
[----:B------:R-:W-:Y:S01]  /*3020*/  ISETP.GE.AND P1, PT, R4, R15, PT ;  /* 0x0000000f0400720c */ /* 0x000fe20003f26270 */
[----:B------:R-:W3:Y:S01]  /*3030*/  MUFU.TANH R10, R10 ;  /* 0x0000000a000a7308 */ /* 0x000ee20000002400 */
[----:B------:R-:W-:Y:S02]  /*3040*/  FSEL R40, R122, -INF , !P0 ;  /* 0xff8000007a287808 */ /* 0x000fe40004000000 */
[----:B------:R-:W-:Y:S02]  /*3050*/  ISETP.GE.AND P0, PT, R251, 0x2, PT ;  /* 0x00000002fb00780c */ /* 0x000fe40003f06270 */
[----:B------:R-:W-:Y:S02]  /*3060*/  ISETP.GE.AND P4, PT, R4, R16, PT ;  /* 0x000000100400720c */ /* 0x000fe40003f86270 */
[----:B------:R-:W-:Y:S01]  /*3070*/  FSEL R202, R27, -INF , !P1 ;  /* 0xff8000001bca7808 */ /* 0x000fe20004800000 */
[----:B------:R-:W4:Y:S01]  /*3080*/  MUFU.TANH R3, R3 ;  /* 0x0000000300037308 */ /* 0x000f220000002400 */
[----:B------:R-:W-:-:S02]  /*3090*/  FSEL R195, R13, -INF , !P4 ;  /* 0xff8000000dc37808 */ /* 0x000fc40006000000 */
[----:B------:R-:W-:Y:S02]  /*30a0*/  FSEL R199, R32, -INF , !P2 ;  /* 0xff80000020c77808 */ /* 0x000fe40005000000 */
[C---:B------:R-:W-:Y:S02]  /*30b0*/  ISETP.GE.AND P1, PT, R0.reuse, R14, PT ;  /* 0x0000000e0000720c */ /* 0x040fe40003f26270 */
[C---:B------:R-:W-:Y:S01]  /*30c0*/  ISETP.GE.AND P4, PT, R0.reuse, R17, PT ;  /* 0x000000110000720c */ /* 0x040fe20003f86270 */
[----:B------:R-:W5:Y:S01]  /*30d0*/  MUFU.TANH R11, R11 ;  /* 0x0000000b000b7308 */ /* 0x000f620000002400 */
[C---:B------:R-:W-:Y:S02]  /*30e0*/  ISETP.GE.AND P2, PT, R0.reuse, R16, PT ;  /* 0x000000100000720c */ /* 0x040fe40003f46270 */
[----:B------:R-:W-:Y:S02]  /*30f0*/  IADD3 R0, R0, 0x39, RZ ;  /* 0x0000003900007810 */ /* 0x000fe40007ffe0ff */
[----:B-1----:R-:W-:-:S02]  /*3100*/  FSEL R201, R6, -INF , !P6 ;  /* 0xff80000006c97808 */ /* 0x002fc40007000000 */
[----:B--2---:R-:W-:Y:S02]  /*3110*/  FSEL R189, R8, -INF , !P5 ;  /* 0xff80000008bd7808 */ /* 0x004fe40006800000 */
[----:B---3--:R-:W-:Y:S02]  /*3120*/  FSEL R192, R10, -INF , !P3 ;  /* 0xff8000000ac07808 */ /* 0x008fe40005800000 */
[----:B------:R-:W-:Y:S02]  /*3130*/  FSEL R19, R129, -INF , !P1 ;  /* 0xff80000081137808 */ /* 0x000fe40004800000 */
[C---:B------:R-:W-:Y:S02]  /*3140*/  ISETP.GE.AND P6, PT, R0.reuse, R14, PT ;  /* 0x0000000e0000720c */ /* 0x040fe40003fc6270 */
[C---:B------:R-:W-:Y:S02]  /*3150*/  ISETP.GE.AND P5, PT, R0.reuse, R15, PT ;  /* 0x0000000f0000720c */ /* 0x040fe40003fa6270 */
[----:B------:R-:W-:-:S02]  /*3160*/  ISETP.GE.AND P3, PT, R0, R17, PT ;  /* 0x000000110000720c */ /* 0x000fc40003f66270 */
[----:B------:R-:W-:Y:S01]  /*3170*/  ISETP.GE.AND P1, PT, R0, R16, PT ;  /* 0x000000100000720c */ /* 0x000fe20003f26270 */
[----:B------:R-:W-:Y:S01]  /*3180*/  IMAD.IADD R0, R157, 0x1, R68 ;  /* 0x000000019d007824 */ /* 0x000fe200078e0244 */
[----:B------:R-:W-:Y:S02]  /*3190*/  FSEL R12, R121, -INF , !P4 ;  /* 0xff800000790c7808 */ /* 0x000fe40006000000 */
[----:B------:R-:W-:Y:S02]  /*31a0*/  FSEL R18, R120, -INF , !P2 ;  /* 0xff80000078127808 */ /* 0x000fe40005000000 */
[----:B------:R-:W-:Y:S02]  /*31b0*/  FSEL R198, R7, -INF , !P6 ;  /* 0xff80000007c67808 */ /* 0x000fe40007000000 */
[----:B------:R-:W-:Y:S02]  /*31c0*/  FSEL R200, R5, -INF , !P5 ;  /* 0xff80000005c87808 */ /* 0x000fe40006800000 */
[----:B----4-:R-:W-:-:S02]  /*31d0*/  FSEL R188, R3, -INF , !P3 ;  /* 0xff80000003bc7808 */ /* 0x010fc40005800000 */
[----:B-----5:R-:W-:Y:S01]  /*31e0*/  FSEL R193, R11, -INF , !P1 ;  /* 0xff8000000bc17808 */ /* 0x020fe20004800000 */
[----:B------:R-:W-:Y:S05]  /*31f0*/  @!P0 BRA `(.L_x_369) ;  /* 0x0000016000008947 */ /* 0x000fea0003800000 */
[----:B------:R-:W-:Y:S01]  /*3200*/  IADD3 R8, R251, -0x2, RZ ;  /* 0xfffffffefb087810 */ /* 0x000fe20007ffe0ff */
[----:B------:R-:W-:Y:S02]  /*3210*/  IMAD.U32 R10, RZ, RZ, UR6 ;  /* 0x00000006ff0a7e24 */ /* 0x000fe4000f8e00ff */
[----:B------:R-:W-:Y:S01]  /*3220*/  IMAD.U32 R7, RZ, RZ, UR7 ;  /* 0x00000007ff077e24 */ /* 0x000fe2000f8e00ff */
[----:B------:R-:W-:Y:S01]  /*3230*/  SHF.R.S32.HI R4, RZ, 0x1f, R8 ;  /* 0x0000001fff047819 */ /* 0x000fe20000011408 */
[C---:B------:R-:W-:Y:S02]  /*3240*/  IMAD R3, R8.reuse, UR9, RZ ;  /* 0x0000000908037c24 */ /* 0x040fe4000f8e02ff */
[----:B------:R-:W-:-:S04]  /*3250*/  IMAD.WIDE.U32 R8, R8, UR10, R164 ;  /* 0x0000000a08087c25 */ /* 0x000fc8000f8e00a4 */
[----:B------:R-:W-:Y:S01]  /*3260*/  IMAD R3, R4, UR10, R3 ;  /* 0x0000000a04037c24 */ /* 0x000fe2000f8e0203 */
        /* <DEDUP_REMOVED lines=15> */
.L_x_369:
[----:B------:R-:W-:Y:S02]  /*3360*/  FMNMX.FTZ R3, R12, R56, !PT ;  /* 0x000000380c037209 */ /* 0x000fe40007810000 */
[----:B-1----:R-:W-:-:S02]  /*3370*/  FMNMX.FTZ R5, R19, R64, !PT ;  /* 0x0000004013057209 */ /* 0x002fc40007810000 */
[----:B------:R-:W-:Y:S02]  /*3380*/  FMNMX.FTZ R3, R48, R3, !PT ;  /* 0x0000000330037209 */ /* 0x000fe40007810000 */
[----:B------:R-:W-:Y:S02]  /*3390*/  FMNMX.FTZ R5, R65, R5, !PT ;  /* 0x0000000541057209 */ /* 0x000fe40007810000 */
[----:B------:R-:W-:Y:S02]  /*33a0*/  FMNMX.FTZ R3, R28, R3, !PT ;  /* 0x000000031c037209 */ /* 0x000fe40007810000 */
[----:B------:R-:W-:Y:S02]  /*33b0*/  SHF.L.U32 R220, R0, 0x1, RZ ;  /* 0x0000000100dc7819 */ /* 0x000fe400000006ff */
[----:B------:R-:W-:Y:S02]  /*33c0*/  FMNMX.FTZ R3, R53, R3, !PT ;  /* 0x0000000335037209 */ /* 0x000fe40007810000 */
[----:B------:R-:W-:Y:S01]  /*33d0*/  LEA R222, R2, R220, 0x1 ;  /* 0x000000dc02de7211 */ /* 0x000fe200078e08ff */
[----:B------:R-:W-:Y:S01]  /*33e0*/  LDSM.16.MT88.4 R24, [R220+0xa000] ;  /* 0x00a00000dc18783b */ /* 0x000fe20000004200 */
[----:B------:R-:W-:-:S03]  /*33f0*/  FMNMX.FTZ R3, R51, R3, !PT ;  /* 0x0000000333037209 */ /* 0x000fc60007810000 */
[----:B------:R-:W-:Y:S01]  /*3400*/  LDSM.16.MT88.4 R20, [R222+0x9000] ;  /* 0x00900000de14783b */ /* 0x000fe20000004200 */
[----:B------:R-:W-:Y:S02]  /*3410*/  FMNMX.FTZ R4, R50, R3, !PT ;  /* 0x0000000332047209 */ /* 0x000fe40007810000 */
        /* <DEDUP_REMOVED lines=54> */
[----:B------:R-:W1:Y:S01]  /*3780*/  SHFL.BFLY PT, R6, R3, 0x2, 0x1f ;  /* 0x0c401f0003067f89 */ /* 0x000e6200000e0000 */
[----:B--2---:R-:W-:-:S02]  /*3790*/  FMNMX.FTZ R102, R102, R8, !PT ;  /* 0x0000000866667209 */ /* 0x004fc40007810000 */
[----:B------:R-:W-:Y:S01]  /*37a0*/  FMNMX.FTZ R4, R185, R4, !PT ;  /* 0x00000004b9047209 */ /* 0x000fe20007810000 */
[----:B------:R-:W2:Y:S01]  /*37b0*/  SHFL.BFLY PT, R8, R7, 0x1, 0x1f ;  /* 0x0c201f0007087f89 */ /* 0x000ea200000e0000 */
[C---:B------:R-:W-:Y:S01]  /*37c0*/  FSETP.NEU.FTZ.AND P1, PT, R102.reuse, -INF , PT ;  /* 0xff8000006600780b */ /* 0x040fe20003f3d000 */
[----:B------:R-:W-:Y:S01]  /*37d0*/  FMUL.FTZ R13, R102, c[0x0][0x23c] ;  /* 0x00008f00660d7a20 */ /* 0x000fe20000410000 */
[----:B------:R-:W-:-:S04]  /*37e0*/  FMNMX.FTZ R4, R183, R4, !PT ;  /* 0x00000004b7047209 */ /* 0x000fc80007810000 */
[----:B------:R-:W-:Y:S02]  /*37f0*/  FMNMX.FTZ R4, R203, R4, !PT ;  /* 0x00000004cb047209 */ /* 0x000fe40007810000 */
[----:B------:R-:W-:Y:S02]  /*3800*/  FSEL R13, R13, RZ, P1 ;  /* 0x000000ff0d0d7208 */ /* 0x000fe40000800000 */
[----:B------:R-:W-:-:S03]  /*3810*/  FMNMX.FTZ R4, R202, R4, !PT ;  /* 0x00000004ca047209 */ /* 0x000fc60007810000 */
[----:B------:R-:W-:Y:S01]  /*3820*/  FFMA.FTZ R5, R12, c[0x0][0x23c], -R13 ;  /* 0x00008f000c057a23 */ /* 0x000fe2000001080d */
[----:B------:R-:W-:-:S03]  /*3830*/  FMNMX.FTZ R4, R201, R4, !PT ;  /* 0x00000004c9047209 */ /* 0x000fc60007810000 */
[----:B------:R1:W-:Y:S01]  /*3840*/  MUFU.EX2 R9, R5 ;  /* 0x0000000500097308 */ /* 0x0003e20000000800 */
[----:B------:R-:W-:Y:S02]  /*3850*/  FMNMX.FTZ R4, R200, R4, !PT ;  /* 0x00000004c8047209 */ /* 0x000fe40007810000 */
[----:B-1----:R-:W-:Y:S01]  /*3860*/  FMNMX.FTZ R5, R3, R6, !PT ;  /* 0x0000000603057209 */ /* 0x002fe20007810000 */
[----:B------:R-:W-:Y:S01]  /*3870*/  FFMA.FTZ R6, R56, c[0x0][0x23c], -R13 ;  /* 0x00008f0038067a23 */ /* 0x000fe2000001080d */
[----:B--2---:R-:W-:Y:S02]  /*3880*/  FMNMX.FTZ R3, R7, R8, !PT ;  /* 0x0000000807037209 */ /* 0x004fe40007810000 */
[----:B------:R-:W1:Y:S01]  /*3890*/  SHFL.BFLY PT, R7, R4, 0x2, 0x1f ;  /* 0x0c401f0004077f89 */ /* 0x000e6200000e0000 */
[----:B------:R2:W-:Y:S01]  /*38a0*/  MUFU.EX2 R249, R6 ;  /* 0x0000000600f97308 */ /* 0x0005e20000000800 */
[C---:B------:R-:W-:Y:S01]  /*38b0*/  FSETP.NEU.FTZ.AND P1, PT, R3.reuse, -INF , PT ;  /* 0xff8000000300780b */ /* 0x040fe20003f3d000 */
[----:B------:R-:W-:Y:S01]  /*38c0*/  FMUL.FTZ R12, R3, c[0x0][0x23c] ;  /* 0x00008f00030c7a20 */ /* 0x000fe20000410000 */
[----:B------:R-:W3:Y:S04]  /*38d0*/  SHFL.BFLY PT, R8, R5, 0x1, 0x1f ;  /* 0x0c201f0005087f89 */ /* 0x000ee800000e0000 */
[----:B------:R-:W-:-:S05]  /*38e0*/  FSEL R12, R12, RZ, P1 ;  /* 0x000000ff0c0c7208 */ /* 0x000fca0000800000 */
[--C-:B------:R-:W-:Y:S02]  /*38f0*/  FFMA.FTZ R0, R57, c[0x0][0x23c], -R12.reuse ;  /* 0x00008f0039007a23 */ /* 0x100fe4000001080c */
[----:B------:R-:W-:Y:S02]  /*3900*/  FFMA.FTZ R2, R49, c[0x0][0x23c], -R12 ;  /* 0x00008f0031027a23 */ /* 0x000fe4000001080c */
[----:B------:R4:W-:Y:S01]  /*3910*/  MUFU.EX2 R246, R0 ;  /* 0x0000000000f67308 */ /* 0x0009e20000000800 */
[----:B--2---:R-:W-:Y:S01]  /*3920*/  FFMA.FTZ R6, R48, c[0x0][0x23c], -R13 ;  /* 0x00008f0030067a23 */ /* 0x004fe2000001080d */
[----:B-1----:R-:W-:-:S06]  /*3930*/  FMNMX.FTZ R4, R4, R7, !PT ;  /* 0x0000000704047209 */ /* 0x002fcc0007810000 */
[----:B------:R1:W-:Y:S01]  /*3940*/  MUFU.EX2 R250, R6 ;  /* 0x0000000600fa7308 */ /* 0x0003e20000000800 */
[----:B---3--:R-:W-:Y:S02]  /*3950*/  FMNMX.FTZ R104, R5, R8, !PT ;  /* 0x0000000805687209 */ /* 0x008fe40007810000 */
[----:B------:R-:W2:Y:S02]  /*3960*/  SHFL.BFLY PT, R5, R4, 0x1, 0x1f ;  /* 0x0c201f0004057f89 */ /* 0x000ea400000e0000 */
[----:B------:R-:W-:Y:S01]  /*3970*/  FSETP.NEU.FTZ.AND P1, PT, R104, -INF , PT ;  /* 0xff8000006800780b */ /* 0x000fe20003f3d000 */
[----:B----4-:R-:W-:Y:S02]  /*3980*/  FFMA.FTZ R0, R58, c[0x0][0x23c], -R12 ;  /* 0x00008f003a007a23 */ /* 0x010fe4000001080c */
[----:B------:R-:W-:Y:S01]  /*3990*/  MUFU.EX2 R247, R2 ;  /* 0x0000000200f77308 */ /* 0x000fe20000000800 */
[----:B-1----:R-:W-:-:S07]  /*39a0*/  FFMA.FTZ R6, R28, c[0x0][0x23c], -R13 ;  /* 0x00008f001c067a23 */ /* 0x002fce000001080d */
[----:B------:R1:W3:Y:S01]  /*39b0*/  MUFU.EX2 R245, R0 ;  /* 0x0000000000f57308 */ /* 0x0002e20000000800 */
[----:B------:R-:W4:Y:S07]  /*39c0*/  LDSM.16.MT88.4 R28, [R220+0x9000] ;  /* 0x00900000dc1c783b */ /* 0x000f2e0000004200 */
[----:B------:R5:W4:Y:S01]  /*39d0*/  MUFU.EX2 R43, R6 ;  /* 0x00000006002b7308 */ /* 0x000b220000000800 */
[----:B--2---:R-:W-:Y:S01]  /*39e0*/  FMNMX.FTZ R103, R4, R5, !PT ;  /* 0x0000000504677209 */ /* 0x004fe20007810000 */
[----:B-1----:R-:W-:Y:S01]  /*39f0*/  FMUL.FTZ R0, R104, c[0x0][0x23c] ;  /* 0x00008f0068007a20 */ /* 0x002fe20000410000 */
[----:B---3--:R-:W-:-:S04]  /*3a00*/  F2FP.PACK_AB R7, R247, R245 ;  /* 0x000000f5f707723e */ /* 0x008fc800000000ff */
[----:B------:R-:W-:Y:S02]  /*3a10*/  FSEL R0, R0, RZ, P1 ;  /* 0x000000ff00007208 */ /* 0x000fe40000800000 */
[----:B------:R-:W-:Y:S01]  /*3a20*/  FSETP.NEU.FTZ.AND P1, PT, R103, -INF , PT ;  /* 0xff8000006700780b */ /* 0x000fe20003f3d000 */
[----:B-----5:R-:W-:Y:S02]  /*3a30*/  FFMA.FTZ R6, R18, c[0x0][0x23c], -R12 ;  /* 0x00008f0012067a23 */ /* 0x020fe4000001080c */
[--C-:B------:R-:W-:Y:S01]  /*3a40*/  FFMA.FTZ R2, R19, c[0x0][0x23c], -R0.reuse ;  /* 0x00008f0013027a23 */ /* 0x100fe20000010800 */
[----:B------:R-:W-:Y:S01]  /*3a50*/  MOV R19, R9 ;  /* 0x0000000900137202 */ /* 0x000fe20000000f00 */
[----:B------:R-:W-:Y:S01]  /*3a60*/  FFMA.FTZ R8, R65, c[0x0][0x23c], -R0 ;  /* 0x00008f0041087a23 */ /* 0x000fe20000010800 */
[----:B------:R4:W1:Y:S01]  /*3a70*/  MUFU.EX2 R248, R6 ;  /* 0x0000000600f87308 */ /* 0x0008620000000800 */
[----:B------:R-:W-:Y:S01]  /*3a80*/  FFMA.FTZ R18, R176, c[0x0][0x23c], -R12 ;  /* 0x00008f00b0127a23 */ /* 0x000fe2000001080c */
[----:B------:R-:W-:-:S06]  /*3a90*/  F2FP.PACK_AB R4, R249, R19 ;  /* 0x00000013f904723e */ /* 0x000fcc00000000ff */
[----:B------:R2:W-:Y:S08]  /*3aa0*/  MUFU.EX2 R242, R2 ;  /* 0x0000000200f27308 */ /* 0x0005f00000000800 */
[----:B------:R3:W-:Y:S01]  /*3ab0*/  MUFU.EX2 R243, R8 ;  /* 0x0000000800f37308 */ /* 0x0007e20000000800 */
[----:B----4-:R-:W-:Y:S02]  /*3ac0*/  F2FP.PACK_AB R6, R43, R250 ;  /* 0x000000fa2b06723e */ /* 0x010fe400000000ff */
[----:B-1----:R-:W-:Y:S01]  /*3ad0*/  F2FP.PACK_AB R5, R246, R248 ;  /* 0x000000f8f605723e */ /* 0x002fe200000000ff */
[----:B--2---:R-:W-:-:S04]  /*3ae0*/  FFMA.FTZ R2, R64, c[0x0][0x23c], -R0 ;  /* 0x00008f0040027a23 */ /* 0x004fc80000010800 */
[----:B------:R1:W-:Y:S02]  /*3af0*/  MUFU.EX2 R206, R18 ;  /* 0x0000001200ce7308 */ /* 0x0003e40000000800 */
[----:B------:R-:W-:Y:S01]  /*3b00*/  HMMA.16816.F32 R124, R4, R28, RZ ;  /* 0x0000001c047c723c */ /* 0x000fe200000018ff */
[----:B---3--:R-:W-:-:S05]  /*3b10*/  FFMA.FTZ R8, R59, c[0x0][0x23c], -R0 ;  /* 0x00008f003b087a23 */ /* 0x008fca0000010800 */
[----:B------:R2:W-:Y:S02]  /*3b20*/  MUFU.EX2 R237, R2 ;  /* 0x0000000200ed7308 */ /* 0x0005e40000000800 */
[C---:B------:R-:W-:Y:S06]  /*3b30*/  HMMA.16816.F32 R120, R4.reuse, R20, RZ ;  /* 0x000000140478723c */ /* 0x040fec00000018ff */
[----:B------:R-:W3:Y:S02]  /*3b40*/  MUFU.EX2 R244, R8 ;  /* 0x0000000800f47308 */ /* 0x000ee40000000800 */
[----:B------:R-:W-:Y:S01]  /*3b50*/  HMMA.16816.F32 R116, R4, R24, RZ ;  /* 0x000000180474723c */ /* 0x000fe200000018ff */
[----:B-1----:R-:W-:-:S02]  /*3b60*/  FFMA.FTZ R18, R177, c[0x0][0x23c], -R12 ;  /* 0x00008f00b1127a23 */ /* 0x002fc4000001080c */
[----:B--2---:R-:W-:-:S05]  /*3b70*/  FMUL.FTZ R2, R103, c[0x0][0x23c] ;  /* 0x00008f0067027a20 */ /* 0x004fca0000410000 */
[----:B------:R-:W-:Y:S01]  /*3b80*/  HMMA.16816.F32 R112, R4, R32, RZ ;  /* 0x000000200470723c */ /* 0x000fe200000018ff */
[----:B------:R1:W-:Y:S01]  /*3b90*/  MUFU.EX2 R207, R18 ;  /* 0x0000001200cf7308 */ /* 0x0003e20000000800 */
[----:B------:R-:W-:Y:S02]  /*3ba0*/  FSEL R2, R2, RZ, P1 ;  /* 0x000000ff02027208 */ /* 0x000fe40000800000 */
[----:B---3--:R-:W-:-:S04]  /*3bb0*/  F2FP.PACK_AB R10, R244, R243 ;  /* 0x000000f3f40a723e */ /* 0x008fc800000000ff */
[----:B------:R-:W-:Y:S01]  /*3bc0*/  HMMA.16816.F32 R108, R4, R36, RZ ;  /* 0x00000024046c723c */ /* 0x000fe200000018ff */
[----:B------:R-:W-:-:S04]  /*3bd0*/  FFMA.FTZ R8, R40, c[0x0][0x23c], -R2 ;  /* 0x00008f0028087a23 */ /* 0x000fc80000010802 */
[----:B------:R2:W-:Y:S03]  /*3be0*/  MUFU.EX2 R234, R8 ;  /* 0x0000000800ea7308 */ /* 0x0005e60000000800 */
[----:B------:R-:W-:Y:S01]  /*3bf0*/  HMMA.16816.F32 R96, R4, R44, RZ ;  /* 0x0000002c0460723c */ /* 0x000fe200000018ff */
[----:B-1----:R-:W-:-:S04]  /*3c00*/  FFMA.FTZ R18, R184, c[0x0][0x23c], -R0 ;  /* 0x00008f00b8127a23 */ /* 0x002fc80000010800 */
[----:B------:R1:W-:Y:S03]  /*3c10*/  MUFU.EX2 R205, R18 ;  /* 0x0000001200cd7308 */ /* 0x0003e60000000800 */
[----:B------:R-:W-:Y:S01]  /*3c20*/  HMMA.16816.F32 R92, R4, R30, RZ ;  /* 0x0000001e045c723c */ /* 0x000fe200000018ff */
[----:B--2---:R-:W-:-:S07]  /*3c30*/  FFMA.FTZ R8, R66, c[0x0][0x23c], -R2 ;  /* 0x00008f0042087a23 */ /* 0x004fce0000010802 */
[----:B------:R-:W-:Y:S01]  /*3c40*/  HMMA.16816.F32 R88, R4, R22, RZ ;  /* 0x000000160458723c */ /* 0x000fe200000018ff */
[----:B------:R2:W3:Y:S01]  /*3c50*/  MUFU.EX2 R233, R8 ;  /* 0x0000000800e97308 */ /* 0x0004e20000000800 */
[----:B-1----:R-:W-:-:S06]  /*3c60*/  FFMA.FTZ R18, R181, c[0x0][0x23c], -R0 ;  /* 0x00008f00b5127a23 */ /* 0x002fcc0000010800 */
[C---:B------:R-:W-:Y:S01]  /*3c70*/  HMMA.16816.F32 R84, R4.reuse, R26, RZ ;  /* 0x0000001a0454723c */ /* 0x040fe200000018ff */
[----:B------:R1:W-:Y:S07]  /*3c80*/  MUFU.EX2 R204, R18 ;  /* 0x0000001200cc7308 */ /* 0x0003ee0000000800 */
[----:B------:R-:W-:Y:S01]  /*3c90*/  HMMA.16816.F32 R80, R4, R34, RZ ;  /* 0x000000220450723c */ /* 0x000fe200000018ff */
[----:B--2---:R-:W-:Y:S01]  /*3ca0*/  FFMA.FTZ R8, R67, c[0x0][0x23c], -R2 ;  /* 0x00008f0043087a23 */ /* 0x004fe20000010802 */
[----:B---3--:R-:W-:-:S03]  /*3cb0*/  F2FP.PACK_AB R9, R233, R234 ;  /* 0x000000eae909723e */ /* 0x008fc600000000ff */
[----:B------:R2:W-:Y:S03]  /*3cc0*/  MUFU.EX2 R236, R8 ;  /* 0x0000000800ec7308 */ /* 0x0005e60000000800 */
[----:B------:R-:W-:Y:S01]  /*3cd0*/  HMMA.16816.F32 R76, R4, R38, RZ ;  /* 0x00000026044c723c */ /* 0x000fe200000018ff */
[----:B-1----:R-:W-:-:S04]  /*3ce0*/  FFMA.FTZ R18, R182, c[0x0][0x23c], -R0 ;  /* 0x00008f00b6127a23 */ /* 0x002fc80000010800 */
[----:B------:R1:W-:Y:S03]  /*3cf0*/  MUFU.EX2 R184, R18 ;  /* 0x0000001200b87308 */ /* 0x0003e60000000800 */
[----:B------:R-:W-:Y:S01]  /*3d00*/  HMMA.16816.F32 R68, R4, R46, RZ ;  /* 0x0000002e0444723c */ /* 0x000fe200000018ff */
[----:B--2---:R-:W-:-:S06]  /*3d10*/  FFMA.FTZ R8, R52, c[0x0][0x23c], -R2 ;  /* 0x00008f0034087a23 */ /* 0x004fcc0000010802 */
[----:B------:R-:W-:Y:S01]  /*3d20*/  FFMA.FTZ R4, R53, c[0x0][0x23c], -R13 ;  /* 0x00008f0035047a23 */ /* 0x000fe2000001080d */
[----:B------:R2:W3:Y:S01]  /*3d30*/  MUFU.EX2 R241, R8 ;  /* 0x0000000800f17308 */ /* 0x0004e20000000800 */
[----:B-1----:R-:W-:-:S07]  /*3d40*/  FFMA.FTZ R18, R180, c[0x0][0x23c], -R0 ;  /* 0x00008f00b4127a23 */ /* 0x002fce0000010800 */
[----:B------:R1:W-:Y:S01]  /*3d50*/  MUFU.EX2 R235, R4 ;  /* 0x0000000400eb7308 */ /* 0x0003e20000000800 */
[----:B--2---:R-:W-:-:S07]  /*3d60*/  F2FP.PACK_AB R8, R237, R242 ;  /* 0x000000f2ed08723e */ /* 0x004fce00000000ff */
[----:B------:R2:W-:Y:S01]  /*3d70*/  MUFU.EX2 R182, R18 ;  /* 0x0000001200b67308 */ /* 0x0005e20000000800 */
[----:B---3--:R-:W-:Y:S01]  /*3d80*/  F2FP.PACK_AB R11, R241, R236 ;  /* 0x000000ecf10b723e */ /* 0x008fe200000000ff */
[----:B-1----:R-:W-:-:S06]  /*3d90*/  FFMA.FTZ R4, R51, c[0x0][0x23c], -R13 ;  /* 0x00008f0033047a23 */ /* 0x002fcc000001080d */
[C---:B------:R-:W-:Y:S01]  /*3da0*/  HMMA.16816.F32 R72, R8.reuse, R28, RZ ;  /* 0x0000001c0848723c */ /* 0x040fe200000018ff */
[----:B------:R1:W-:Y:S07]  /*3db0*/  MUFU.EX2 R240, R4 ;  /* 0x0000000400f07308 */ /* 0x0003ee0000000800 */
[----:B------:R-:W-:Y:S01]  /*3dc0*/  HMMA.16816.F32 R140, R8, R30, RZ ;  /* 0x0000001e088c723c */ /* 0x000fe200000018ff */
[----:B------:R-:W-:Y:S01]  /*3dd0*/  LDSM.16.MT88.4 R28, [R220+0x9400] ;  /* 0x00940000dc1c783b */ /* 0x000fe20000004200 */
[----:B--2---:R-:W-:-:S04]  /*3de0*/  FFMA.FTZ R18, R186, c[0x0][0x23c], -R2 ;  /* 0x00008f00ba127a23 */ /* 0x004fc80000010802 */
[----:B------:R2:W-:Y:S02]  /*3df0*/  MUFU.EX2 R181, R18 ;  /* 0x0000001200b57308 */ /* 0x0005e40000000800 */
[----:B------:R-:W-:Y:S01]  /*3e00*/  HMMA.16816.F32 R64, R8, R20, RZ ;  /* 0x000000140840723c */ /* 0x000fe200000018ff */
[----:B-1----:R-:W-:-:S05]  /*3e10*/  FFMA.FTZ R4, R50, c[0x0][0x23c], -R13 ;  /* 0x00008f0032047a23 */ /* 0x002fca000001080d */
[----:B------:R1:W-:Y:S02]  /*3e20*/  MUFU.EX2 R239, R4 ;  /* 0x0000000400ef7308 */ /* 0x0003e40000000800 */
[----:B------:R-:W-:Y:S01]  /*3e30*/  HMMA.16816.F32 R132, R8, R22, RZ ;  /* 0x000000160884723c */ /* 0x000fe200000018ff */
[----:B------:R-:W3:Y:S01]  /*3e40*/  LDSM.16.MT88.4 R20, [R220+0xa400] ;  /* 0x00a40000dc14783b */ /* 0x000ee20000004200 */
[----:B--2---:R-:W-:Y:S01]  /*3e50*/  FFMA.FTZ R18, R187, c[0x0][0x23c], -R2 ;  /* 0x00008f00bb127a23 */ /* 0x004fe20000010802 */
[----:B------:R-:W-:-:S05]  /*3e60*/  MOV R187, R19 ;  /* 0x0000001300bb7202 */ /* 0x000fca0000000f00 */
[----:B------:R-:W-:Y:S01]  /*3e70*/  HMMA.16816.F32 R60, R8, R24, RZ ;  /* 0x00000018083c723c */ /* 0x000fe200000018ff */
[----:B------:R2:W-:Y:S01]  /*3e80*/  MUFU.EX2 R180, R18 ;  /* 0x0000001200b47308 */ /* 0x0005e20000000800 */
[----:B-1----:R-:W-:-:S06]  /*3e90*/  FFMA.FTZ R4, R41, c[0x0][0x23c], -R13 ;  /* 0x00008f0029047a23 */ /* 0x002fcc000001080d */
[C---:B------:R-:W-:Y:S01]  /*3ea0*/  HMMA.16816.F32 R128, R8.reuse, R26, RZ ;  /* 0x0000001a0880723c */ /* 0x040fe200000018ff */
[----:B------:R-:W-:Y:S01]  /*3eb0*/  LDSM.16.MT88.4 R24, [R222+0x9400] ;  /* 0x00940000de18783b */ /* 0x000fe20000004200 */
[----:B------:R1:W4:Y:S06]  /*3ec0*/  MUFU.EX2 R238, R4 ;  /* 0x0000000400ee7308 */ /* 0x00032c0000000800 */
[----:B------:R-:W-:Y:S01]  /*3ed0*/  HMMA.16816.F32 R56, R8, R32, RZ ;  /* 0x000000200838723c */ /* 0x000fe200000018ff */
[----:B--2---:R-:W-:-:S07]  /*3ee0*/  FFMA.FTZ R18, R185, c[0x0][0x23c], -R2 ;  /* 0x00008f00b9127a23 */ /* 0x004fce0000010802 */
[C---:B------:R-:W-:Y:S01]  /*3ef0*/  HMMA.16816.F32 R144, R8.reuse, R34, RZ ;  /* 0x000000220890723c */ /* 0x040fe200000018ff */
[----:B------:R-:W-:Y:S01]  /*3f00*/  LDSM.16.MT88.4 R32, [R222+0xa400] ;  /* 0x00a40000de20783b */ /* 0x000fe20000004200 */
[----:B-1----:R-:W-:Y:S01]  /*3f10*/  FFMA.FTZ R4, R105, c[0x0][0x23c], -R12 ;  /* 0x00008f0069047a23 */ /* 0x002fe2000001080c */
[----:B------:R-:W-:Y:S02]  /*3f20*/  MOV R105, R43 ;  /* 0x0000002b00697202 */ /* 0x000fe40000000f00 */
[----:B----4-:R-:W-:Y:S01]  /*3f30*/  F2FP.PACK_AB R6, R238, R239 ;  /* 0x000000efee06723e */ /* 0x010fe200000000ff */
[----:B------:R1:W-:Y:S02]  /*3f40*/  MUFU.EX2 R229, R4 ;  /* 0x0000000400e57308 */ /* 0x0003e40000000800 */
[----:B------:R-:W-:Y:S01]  /*3f50*/  HMMA.16816.F32 R52, R8, R36, RZ ;  /* 0x000000240834723c */ /* 0x000fe200000018ff */
[----:B------:R-:W-:-:S07]  /*3f60*/  MOV R186, R105 ;  /* 0x0000006900ba7202 */ /* 0x000fce0000000f00 */
[----:B------:R-:W-:Y:S01]  /*3f70*/  HMMA.16816.F32 R148, R8, R38, RZ ;  /* 0x000000260894723c */ /* 0x000fe200000018ff */
[----:B------:R-:W2:Y:S01]  /*3f80*/  LDSM.16.MT88.4 R36, [R220+0xb400] ;  /* 0x00b40000dc24783b */ /* 0x000ea20000004200 */
[----:B-1----:R-:W-:-:S06]  /*3f90*/  FFMA.FTZ R4, R101, c[0x0][0x23c], -R12 ;  /* 0x00008f0065047a23 */ /* 0x002fcc000001080c */
[C---:B------:R-:W-:Y:S01]  /*3fa0*/  HMMA.16816.F32 R48, R8.reuse, R44, RZ ;  /* 0x0000002c0830723c */ /* 0x040fe200000018ff */
[----:B------:R1:W4:Y:S07]  /*3fb0*/  MUFU.EX2 R232, R4 ;  /* 0x0000000400e87308 */ /* 0x00032e0000000800 */
[----:B------:R-:W-:Y:S07]  /*3fc0*/  HMMA.16816.F32 R152, R8, R46, RZ ;  /* 0x0000002e0898723c */ /* 0x000fee00000018ff */
[----:B------:R-:W-:-:S02]  /*3fd0*/  FFMA.FTZ R8, R136, c[0x0][0x23c], -R0 ;  /* 0x00008f0088087a23 */ /* 0x000fc40000010800 */
[----:B-1----:R-:W-:Y:S02]  /*3fe0*/  FFMA.FTZ R4, R100, c[0x0][0x23c], -R12 ;  /* 0x00008f0064047a23 */ /* 0x002fe4000001080c */
[----:B------:R1:W-:Y:S01]  /*3ff0*/  MUFU.EX2 R219, R8 ;  /* 0x0000000800db7308 */ /* 0x0003e20000000800 */
[----:B----4-:R-:W-:-:S07]  /*4000*/  F2FP.PACK_AB R5, R232, R229 ;  /* 0x000000e5e805723e */ /* 0x010fce00000000ff */
[----:B------:R4:W-:Y:S01]  /*4010*/  MUFU.EX2 R231, R4 ;  /* 0x0000000400e77308 */ /* 0x0009e20000000800 */
[----:B-1----:R-:W-:-:S07]  /*4020*/  FFMA.FTZ R8, R106, c[0x0][0x23c], -R0 ;  /* 0x00008f006a087a23 */ /* 0x002fce0000010800 */
[----:B------:R1:W-:Y:S01]  /*4030*/  MUFU.EX2 R218, R8 ;  /* 0x0000000800da7308 */ /* 0x0003e20000000800 */
[----:B----4-:R-:W-:Y:S02]  /*4040*/  FFMA.FTZ R4, R42, c[0x0][0x23c], -R12 ;  /* 0x00008f002a047a23 */ /* 0x010fe4000001080c */
[----:B------:R-:W4:Y:S05]  /*4050*/  LDSM.16.MT88.4 R40, [R222+0xb400] ;  /* 0x00b40000de28783b */ /* 0x000f2a0000004200 */
[----:B------:R5:W2:Y:S01]  /*4060*/  MUFU.EX2 R230, R4 ;  /* 0x0000000400e67308 */ /* 0x000aa20000000800 */
[----:B-1----:R-:W-:-:S07]  /*4070*/  FFMA.FTZ R8, R156, c[0x0][0x23c], -R2 ;  /* 0x00008f009c087a23 */ /* 0x002fce0000010802 */
[----:B------:R1:W-:Y:S01]  /*4080*/  MUFU.EX2 R216, R8 ;  /* 0x0000000800d87308 */ /* 0x0003e20000000800 */
[----:B-----5:R-:W-:Y:S01]  /*4090*/  FFMA.FTZ R4, R137, c[0x0][0x23c], -R0 ;  /* 0x00008f0089047a23 */ /* 0x020fe20000010800 */
[----:B--2---:R-:W-:-:S06]  /*40a0*/  F2FP.PACK_AB R7, R230, R231 ;  /* 0x000000e7e607723e */ /* 0x004fcc00000000ff */
[----:B------:R2:W-:Y:S01]  /*40b0*/  MUFU.EX2 R228, R4 ;  /* 0x0000000400e47308 */ /* 0x0005e20000000800 */
[----:B-1----:R-:W-:-:S07]  /*40c0*/  FFMA.FTZ R8, R169, c[0x0][0x23c], -R2 ;  /* 0x00008f00a9087a23 */ /* 0x002fce0000010802 */
[----:B------:R1:W-:Y:S01]  /*40d0*/  MUFU.EX2 R217, R8 ;  /* 0x0000000800d97308 */ /* 0x0003e20000000800 */
[----:B--2---:R-:W-:-:S07]  /*40e0*/  FFMA.FTZ R4, R138, c[0x0][0x23c], -R0 ;  /* 0x00008f008a047a23 */ /* 0x004fce0000010800 */
[----:B------:R2:W5:Y:S01]  /*40f0*/  MUFU.EX2 R227, R4 ;  /* 0x0000000400e37308 */ /* 0x0005620000000800 */
[----:B-1----:R-:W-:-:S07]  /*4100*/  FFMA.FTZ R8, R139, c[0x0][0x23c], -R2 ;  /* 0x00008f008b087a23 */ /* 0x002fce0000010802 */
[----:B------:R1:W-:Y:S01]  /*4110*/  MUFU.EX2 R215, R8 ;  /* 0x0000000800d77308 */ /* 0x0003e20000000800 */
[----:B--2---:R-:W-:-:S07]  /*4120*/  F2FP.PACK_AB R4, R240, R235 ;  /* 0x000000ebf004723e */ /* 0x004fce00000000ff */
[C---:B---3--:R-:W-:Y:S01]  /*4130*/  HMMA.16816.F32 R156, R4.reuse, R20, R116 ;  /* 0x00000014049c723c */ /* 0x048fe20000001874 */
[--C-:B-1----:R-:W-:Y:S02]  /*4140*/  FFMA.FTZ R8, R107, c[0x0][0x23c], -R2.reuse ;  /* 0x00008f006b087a23 */ /* 0x102fe40000010802 */
[----:B------:R1:W-:Y:S05]  /*4150*/  MUFU.EX2 R107, R18 ;  /* 0x00000012006b7308 */ /* 0x0003ea0000000800 */
[C---:B------:R-:W-:Y:S03]  /*4160*/  HMMA.16816.F32 R116, R4.reuse, R36, R108 ;  /* 0x000000240474723c */ /* 0x040fe6000000186c */
[----:B------:R2:W3:Y:S05]  /*4170*/  MUFU.EX2 R214, R8 ;  /* 0x0000000800d67308 */ /* 0x0004ea0000000800 */
[----:B------:R-:W-:Y:S01]  /*4180*/  HMMA.16816.F32 R160, R4, R24, R120 ;  /* 0x0000001804a0723c */ /* 0x000fe20000001878 */
[----:B-1----:R-:W-:-:S07]  /*4190*/  FFMA.FTZ R18, R183, c[0x0][0x23c], -R2 ;  /* 0x00008f00b7127a23 */ /* 0x002fce0000010802 */
[----:B----4-:R-:W-:Y:S01]  /*41a0*/  HMMA.16816.F32 R108, R4, R40, R96 ;  /* 0x00000028046c723c */ /* 0x010fe20000001860 */
[----:B------:R-:W-:Y:S01]  /*41b0*/  MUFU.EX2 R106, R18 ;  /* 0x00000012006a7308 */ /* 0x000fe20000000800 */
[----:B--2---:R-:W-:-:S06]  /*41c0*/  FFMA.FTZ R8, R171, c[0x0][0x23c], -R13 ;  /* 0x00008f00ab087a23 */ /* 0x004fcc000001080d */
        /* <DEDUP_REMOVED lines=14> */
[----:B------:R1:W-:Y:S02]  /*42b0*/  MUFU.EX2 R210, R8 ;  /* 0x0000000800d27308 */ /* 0x0003e40000000800 */
[----:B-----5:R-:W-:Y:S02]  /*42c0*/  F2FP.PACK_AB R4, R227, R228 ;  /* 0x000000e4e304723e */ /* 0x020fe400000000ff */
[----:B------:R-:W-:Y:S02]  /*42d0*/  F2FP.PACK_AB R5, R217, R216 ;  /* 0x000000d8d905723e */ /* 0x000fe400000000ff */
[----:B------:R-:W-:Y:S02]  /*42e0*/  F2FP.PACK_AB R6, R218, R219 ;  /* 0x000000dbda06723e */ /* 0x000fe400000000ff */
[----:B---3--:R-:W-:-:S07]  /*42f0*/  F2FP.PACK_AB R7, R214, R215 ;  /* 0x000000d7d607723e */ /* 0x008fce00000000ff */
[----:B------:R-:W-:Y:S01]  /*4300*/  HMMA.16816.F32 R80, R4, R28, R72 ;  /* 0x0000001c0450723c */ /* 0x000fe20000001848 */
[----:B-1----:R-:W-:-:S04]  /*4310*/  FFMA.FTZ R8, R178, c[0x0][0x23c], -R12 ;  /* 0x00008f00b2087a23 */ /* 0x002fc8000001080c */
[----:B------:R1:W-:Y:S03]  /*4320*/  MUFU.EX2 R209, R8 ;  /* 0x0000000800d17308 */ /* 0x0003e60000000800 */
[C---:B------:R-:W-:Y:S08]  /*4330*/  HMMA.16816.F32 R76, R4.reuse, R24, R64 ;  /* 0x00000018044c723c */ /* 0x040ff00000001840 */
[----:B------:R-:W-:Y:S01]  /*4340*/  HMMA.16816.F32 R68, R4, R32, R56 ;  /* 0x000000200444723c */ /* 0x000fe20000001838 */
[----:B-1----:R-:W-:-:S07]  /*4350*/  FFMA.FTZ R8, R179, c[0x0][0x23c], -R12 ;  /* 0x00008f00b3087a23 */ /* 0x002fce000001080c */
[C---:B------:R-:W-:Y:S01]  /*4360*/  HMMA.16816.F32 R172, R4.reuse, R40, R48 ;  /* 0x0000002804ac723c */ /* 0x040fe20000001830 */
[----:B------:R1:W3:Y:S07]  /*4370*/  MUFU.EX2 R208, R8 ;  /* 0x0000000800d07308 */ /* 0x0002ee0000000800 */
[C---:B------:R-:W-:Y:S08]  /*4380*/  HMMA.16816.F32 R72, R4.reuse, R20, R60 ;  /* 0x000000140448723c */ /* 0x040ff0000000183c */
[C---:B------:R-:W-:Y:S01]  /*4390*/  HMMA.16816.F32 R64, R4.reuse, R36, R52 ;  /* 0x000000240440723c */ /* 0x040fe20000001834 */
[----:B-1----:R-:W-:Y:S07]  /*43a0*/  LDSM.16.MT88.4 R8, [R222+0x9800] ;  /* 0x00980000de08783b */ /* 0x002fee0000004200 */
[C---:B------:R-:W-:Y:S01]  /*43b0*/  HMMA.16816.F32 R48, R4.reuse, R22, R128 ;  /* 0x000000160430723c */ /* 0x040fe20000001880 */
[----:B------:R-:W1:Y:S07]  /*43c0*/  LDSM.16.MT88.4 R20, [R220+0x9800] ;  /* 0x00980000dc14783b */ /* 0x000e6e0000004200 */
[C---:B------:R-:W-:Y:S01]  /*43d0*/  HMMA.16816.F32 R56, R4.reuse, R38, R148 ;  /* 0x000000260438723c */ /* 0x040fe20000001894 */
[----:B------:R-:W4:Y:S07]  /*43e0*/  LDSM.16.MT88.4 R36, [R222+0xb800] ;  /* 0x00b80000de24783b */ /* 0x000f2e0000004200 */
[C---:B------:R-:W-:Y:S01]  /*43f0*/  HMMA.16816.F32 R60, R4.reuse, R30, R140 ;  /* 0x0000001e043c723c */ /* 0x040fe2000000188c */
[----:B------:R-:W-:Y:S04]  /*4400*/  LDSM.16.MT88.4 R28, [R222+0xa800] ;  /* 0x00a80000de1c783b */ /* 0x000fe80000004200 */
[----:B------:R-:W-:Y:S03]  /*4410*/  LDSM.16.MT88.4 R140, [R222+0x9c00] ;  /* 0x009c0000de8c783b */ /* 0x000fe60000004200 */
[C---:B------:R-:W-:Y:S01]  /*4420*/  HMMA.16816.F32 R52, R4.reuse, R26, R132 ;  /* 0x0000001a0434723c */ /* 0x040fe20000001884 */
[----:B------:R-:W5:Y:S07]  /*4430*/  LDSM.16.MT88.4 R24, [R220+0xa800] ;  /* 0x00a80000dc18783b */ /* 0x000f6e0000004200 */
[C---:B------:R-:W-:Y:S01]  /*4440*/  HMMA.16816.F32 R44, R4.reuse, R34, R144 ;  /* 0x00000022042c723c */ /* 0x040fe20000001890 */
[----:B------:R-:W4:Y:S07]  /*4450*/  LDSM.16.MT88.4 R32, [R220+0xb800] ;  /* 0x00b80000dc20783b */ /* 0x000f2e0000004200 */
[----:B------:R-:W-:Y:S07]  /*4460*/  HMMA.16816.F32 R40, R4, R42, R152 ;  /* 0x0000002a0428723c */ /* 0x000fee0000001898 */
[----:B--2---:R-:W-:-:S02]  /*4470*/  F2FP.PACK_AB R4, R212, R213 ;  /* 0x000000d5d404723e */ /* 0x004fc400000000ff */
[----:B---3--:R-:W-:Y:S02]  /*4480*/  F2FP.PACK_AB R5, R208, R209 ;  /* 0x000000d1d005723e */ /* 0x008fe400000000ff */
[----:B------:R-:W-:Y:S02]  /*4490*/  F2FP.PACK_AB R6, R210, R211 ;  /* 0x000000d3d206723e */ /* 0x000fe400000000ff */
[----:B------:R-:W-:-:S07]  /*44a0*/  F2FP.PACK_AB R7, R207, R206 ;  /* 0x000000cecf07723e */ /* 0x000fce00000000ff */
[C---:B-1----:R-:W-:Y:S08]  /*44b0*/  HMMA.16816.F32 R112, R4.reuse, R20, R164 ;  /* 0x000000140470723c */ /* 0x042ff000000018a4 */
[C---:B------:R-:W-:Y:S08]  /*44c0*/  HMMA.16816.F32 R132, R4.reuse, R8, R160 ;  /* 0x000000080484723c */ /* 0x040ff000000018a0 */
[C---:B----4-:R-:W-:Y:S08]  /*44d0*/  HMMA.16816.F32 R176, R4.reuse, R36, R108 ;  /* 0x0000002404b0723c */ /* 0x050ff0000000186c */
[C---:B-----5:R-:W-:Y:S01]  /*44e0*/  HMMA.16816.F32 R148, R4.reuse, R24, R156 ;  /* 0x000000180494723c */ /* 0x060fe2000000189c */
[----:B------:R-:W1:Y:S07]  /*44f0*/  LDSM.16.MT88.4 R156, [R220+0xac00] ;  /* 0x00ac0000dc9c783b */ /* 0x000e6e0000004200 */
[C---:B------:R-:W-:Y:S01]  /*4500*/  HMMA.16816.F32 R164, R4.reuse, R28, R124 ;  /* 0x0000001c04a4723c */ /* 0x040fe2000000187c */
[----:B------:R-:W-:Y:S07]  /*4510*/  LDSM.16.MT88.4 R124, [R220+0x9c00] ;  /* 0x009c0000dc7c783b */ /* 0x000fee0000004200 */
[C---:B------:R-:W-:Y:S08]  /*4520*/  HMMA.16816.F32 R160, R4.reuse, R32, R116 ;  /* 0x0000002004a0723c */ /* 0x040ff00000001874 */
[C---:B------:R-:W-:Y:S08]  /*4530*/  HMMA.16816.F32 R120, R4.reuse, R22, R120 ;  /* 0x000000160478723c */ /* 0x040ff00000001878 */
[C---:B------:R-:W-:Y:S08]  /*4540*/  HMMA.16816.F32 R136, R4.reuse, R10, R136 ;  /* 0x0000000a0488723c */ /* 0x040ff00000001888 */
[C---:B------:R-:W-:Y:S08]  /*4550*/  HMMA.16816.F32 R96, R4.reuse, R26, R96 ;  /* 0x0000001a0460723c */ /* 0x040ff00000001860 */
[C---:B------:R-:W-:Y:S08]  /*4560*/  HMMA.16816.F32 R168, R4.reuse, R30, R92 ;  /* 0x0000001e04a8723c */ /* 0x040ff0000000185c */
[C---:B------:R-:W-:Y:S08]  /*4570*/  HMMA.16816.F32 R88, R4.reuse, R34, R88 ;  /* 0x000000220458723c */ /* 0x040ff00000001858 */
[----:B------:R-:W-:Y:S07]  /*4580*/  HMMA.16816.F32 R108, R4, R38, R84 ;  /* 0x00000026046c723c */ /* 0x000fee0000001854 */
[----:B------:R-:W-:-:S02]  /*4590*/  F2FP.PACK_AB R4, R204, R205 ;  /* 0x000000cdcc04723e */ /* 0x000fc400000000ff */
[----:B------:R-:W-:Y:S02]  /*45a0*/  F2FP.PACK_AB R5, R180, R181 ;  /* 0x000000b5b405723e */ /* 0x000fe400000000ff */
[----:B------:R-:W-:Y:S02]  /*45b0*/  F2FP.PACK_AB R6, R182, R184 ;  /* 0x000000b8b606723e */ /* 0x000fe400000000ff */
[----:B------:R-:W-:-:S07]  /*45c0*/  F2FP.PACK_AB R7, R106, R107 ;  /* 0x0000006b6a07723e */ /* 0x000fce00000000ff */
[C---:B------:R-:W-:Y:S07]  /*45d0*/  HMMA.16816.F32 R128, R4.reuse, R8, R76 ;  /* 0x000000080480723c */ /* 0x040fee000000184c */
[--C-:B------:R-:W-:Y:S01]  /*45e0*/  FFMA.FTZ R8, R191, c[0x0][0x23c], -R13.reuse ;  /* 0x00008f00bf087a23 */ /* 0x100fe2000001080d */
[C---:B------:R-:W-:Y:S03]  /*45f0*/  HMMA.16816.F32 R48, R4.reuse, R26, R48 ;  /* 0x0000001a0430723c */ /* 0x040fe60000001830 */
[----:B------:R2:W-:Y:S05]  /*4600*/  MUFU.EX2 R105, R8 ;  /* 0x0000000800697308 */ /* 0x0005ea0000000800 */
[C---:B------:R-:W-:Y:S08]  /*4610*/  HMMA.16816.F32 R144, R4.reuse, R24, R72 ;  /* 0x000000180490723c */ /* 0x040ff00000001848 */
[----:B------:R-:W-:Y:S01]  /*4620*/  HMMA.16816.F32 R60, R4, R22, R60 ;  /* 0x00000016043c723c */ /* 0x000fe2000000183c */
[----:B--2---:R-:W-:-:S04]  /*4630*/  FFMA.FTZ R8, R190, c[0x0][0x23c], -R13 ;  /* 0x00008f00be087a23 */ /* 0x004fc8000001080d */
[----:B------:R2:W3:Y:S03]  /*4640*/  MUFU.EX2 R101, R8 ;  /* 0x0000000800657308 */ /* 0x0004e60000000800 */
[C---:B------:R-:W-:Y:S01]  /*4650*/  HMMA.16816.F32 R116, R4.reuse, R20, R80 ;  /* 0x000000140474723c */ /* 0x040fe20000001850 */
[----:B------:R-:W4:Y:S07]  /*4660*/  LDSM.16.MT88.4 R80, [R220+0xbc00] ;  /* 0x00bc0000dc50783b */ /* 0x000f2e0000004200 */
[----:B------:R-:W-:Y:S01]  /*4670*/  HMMA.16816.F32 R52, R4, R10, R52 ;  /* 0x0000000a0434723c */ /* 0x000fe20000001834 */
[----:B--2---:R-:W-:-:S07]  /*4680*/  FFMA.FTZ R8, R189, c[0x0][0x23c], -R13 ;  /* 0x00008f00bd087a23 */ /* 0x004fce000001080d */
[C---:B------:R-:W-:Y:S01]  /*4690*/  HMMA.16816.F32 R68, R4.reuse, R28, R68 ;  /* 0x0000001c0444723c */ /* 0x040fe20000001844 */
[----:B---3--:R-:W-:Y:S01]  /*46a0*/  F2FP.PACK_AB R92, R101, R105 ;  /* 0x00000069655c723e */ /* 0x008fe200000000ff */
[----:B------:R2:W-:Y:S06]  /*46b0*/  MUFU.EX2 R100, R8 ;  /* 0x0000000800647308 */ /* 0x0005ec0000000800 */
[C---:B------:R-:W-:Y:S08]  /*46c0*/  HMMA.16816.F32 R44, R4.reuse, R30, R44 ;  /* 0x0000001e042c723c */ /* 0x040ff0000000182c */
[----:B------:R-:W-:Y:S01]  /*46d0*/  HMMA.16816.F32 R64, R4, R32, R64 ;  /* 0x000000200440723c */ /* 0x000fe20000001840 */
[----:B--2---:R-:W-:-:S04]  /*46e0*/  FFMA.FTZ R8, R188, c[0x0][0x23c], -R13 ;  /* 0x00008f00bc087a23 */ /* 0x004fc8000001080d */
[----:B------:R2:W3:Y:S03]  /*46f0*/  MUFU.EX2 R27, R8 ;  /* 0x00000008001b7308 */ /* 0x0004e60000000800 */
[C---:B------:R-:W-:Y:S08]  /*4700*/  HMMA.16816.F32 R56, R4.reuse, R34, R56 ;  /* 0x000000220438723c */ /* 0x040ff00000001838 */
[----:B------:R-:W-:Y:S01]  /*4710*/  HMMA.16816.F32 R84, R4, R36, R172 ;  /* 0x000000240454723c */ /* 0x000fe200000018ac */
[----:B------:R-:W5:Y:S01]  /*4720*/  LDSM.16.MT88.4 R172, [R222+0xac00] ;  /* 0x00ac0000deac783b */ /* 0x000f620000004200 */
[----:B--2---:R-:W-:-:S06]  /*4730*/  FFMA.FTZ R8, R194, c[0x0][0x23c], -R12 ;  /* 0x00008f00c2087a23 */ /* 0x004fcc000001080c */
[----:B------:R-:W-:Y:S01]  /*4740*/  HMMA.16816.F32 R40, R4, R38, R40 ;  /* 0x000000260428723c */ /* 0x000fe20000001828 */
[----:B---3--:R-:W-:Y:S01]  /*4750*/  F2FP.PACK_AB R94, R27, R100 ;  /* 0x000000641b5e723e */ /* 0x008fe200000000ff */
[----:B------:R2:W-:Y:S05]  /*4760*/  MUFU.EX2 R26, R8 ;  /* 0x00000008001a7308 */ /* 0x0005ea0000000800 */
[----:B------:R-:W-:Y:S02]  /*4770*/  FFMA.FTZ R4, R199, c[0x0][0x23c], -R0 ;  /* 0x00008f00c7047a23 */ /* 0x000fe40000010800 */
[----:B------:R-:W-:Y:S02]  /*4780*/  FADD.FTZ R5, R187, R249 ;  /* 0x000000f9bb057221 */ /* 0x000fe40000010000 */
[----:B------:R-:W-:Y:S01]  /*4790*/  FADD.FTZ R6, R248, R246 ;  /* 0x000000f6f8067221 */ /* 0x000fe20000010000 */
[----:B------:R-:W-:Y:S01]  /*47a0*/  MUFU.EX2 R20, R4 ;  /* 0x0000000400147308 */ /* 0x000fe20000000800 */
[----:B------:R-:W-:-:S02]  /*47b0*/  FADD.FTZ R5, R250, R5 ;  /* 0x00000005fa057221 */ /* 0x000fc40000010000 */
[----:B------:R-:W-:Y:S02]  /*47c0*/  FADD.FTZ R6, R245, R6 ;  /* 0x00000006f5067221 */ /* 0x000fe40000010000 */
[----:B------:R-:W-:Y:S02]  /*47d0*/  FADD.FTZ R5, R186, R5 ;  /* 0x00000005ba057221 */ /* 0x000fe40000010000 */
[----:B--2---:R-:W-:Y:S02]  /*47e0*/  FFMA.FTZ R8, R195, c[0x0][0x23c], -R12 ;  /* 0x00008f00c3087a23 */ /* 0x004fe4000001080c */
[----:B------:R-:W-:Y:S02]  /*47f0*/  FADD.FTZ R6, R247, R6 ;  /* 0x00000006f7067221 */ /* 0x000fe40000010000 */
[----:B------:R2:W3:Y:S01]  /*4800*/  MUFU.EX2 R25, R8 ;  /* 0x0000000800197308 */ /* 0x0004e20000000800 */
[----:B------:R-:W-:Y:S02]  /*4810*/  FADD.FTZ R5, R235, R5 ;  /* 0x00000005eb057221 */ /* 0x000fe40000010000 */
[----:B------:R-:W-:-:S02]  /*4820*/  FADD.FTZ R6, R229, R6 ;  /* 0x00000006e5067221 */ /* 0x000fc40000010000 */
[----:B--2---:R-:W-:Y:S01]  /*4830*/  FFMA.FTZ R8, R192, c[0x0][0x23c], -R12 ;  /* 0x00008f00c0087a23 */ /* 0x004fe2000001080c */
[----:B---3--:R-:W-:-:S03]  /*4840*/  F2FP.PACK_AB R93, R25, R26 ;  /* 0x0000001a195d723e */ /* 0x008fc600000000ff */
[----:B------:R2:W-:Y:S02]  /*4850*/  MUFU.EX2 R23, R8 ;  /* 0x0000000800177308 */ /* 0x0005e40000000800 */
[----:B--2---:R-:W-:-:S06]  /*4860*/  FFMA.FTZ R8, R193, c[0x0][0x23c], -R12 ;  /* 0x00008f00c1087a23 */ /* 0x004fcc000001080c */
[----:B------:R2:W3:Y:S02]  /*4870*/  MUFU.EX2 R24, R8 ;  /* 0x0000000800187308 */ /* 0x0004e40000000800 */
[----:B--2---:R-:W-:Y:S01]  /*4880*/  FFMA.FTZ R8, R197, c[0x0][0x23c], -R0 ;  /* 0x00008f00c5087a23 */ /* 0x004fe20000010800 */
[----:B---3--:R-:W-:-:S05]  /*4890*/  F2FP.PACK_AB R95, R24, R23 ;  /* 0x00000017185f723e */ /* 0x008fca00000000ff */
[----:B------:R2:W-:Y:S02]  /*48a0*/  MUFU.EX2 R22, R8 ;  /* 0x0000000800167308 */ /* 0x0005e40000000800 */
[C---:B-1----:R-:W-:Y:S08]  /*48b0*/  HMMA.16816.F32 R152, R92.reuse, R158, R96 ;  /* 0x0000009e5c98723c */ /* 0x042ff00000001860 */
[----:B----4-:R-:W-:Y:S01]  /*48c0*/  HMMA.16816.F32 R72, R92, R80, R160 ;  /* 0x000000505c48723c */ /* 0x010fe200000018a0 */
[----:B--2---:R-:W-:-:S02]  /*48d0*/  FFMA.FTZ R8, R196, c[0x0][0x23c], -R0 ;  /* 0x00008f00c4087a23 */ /* 0x004fc40000010800 */
[----:B------:R-:W-:Y:S02]  /*48e0*/  FFMA.FTZ R0, R198, c[0x0][0x23c], -R0 ;  /* 0x00008f00c6007a23 */ /* 0x000fe40000010800 */
[----:B------:R1:W2:Y:S03]  /*48f0*/  MUFU.EX2 R21, R8 ;  /* 0x0000000800157308 */ /* 0x0002a60000000800 */
[C---:B------:R-:W-:Y:S05]  /*4900*/  HMMA.16816.F32 R112, R92.reuse, R124, R112 ;  /* 0x0000007c5c70723c */ /* 0x040fea0000001870 */
[----:B------:R3:W4:Y:S03]  /*4910*/  MUFU.EX2 R19, R0 ;  /* 0x0000000000137308 */ /* 0x0007260000000800 */
[----:B------:R-:W-:Y:S01]  /*4920*/  HMMA.16816.F32 R120, R92, R126, R120 ;  /* 0x0000007e5c78723c */ /* 0x000fe20000001878 */
[----:B-1----:R-:W1:Y:S01]  /*4930*/  LDSM.16.MT88.4 R8, [R222+0xbc00] ;  /* 0x00bc0000de08783b */ /* 0x002e620000004200 */
[----:B--2---:R-:W-:-:S06]  /*4940*/  F2FP.PACK_AB R96, R21, R22 ;  /* 0x000000161560723e */ /* 0x004fcc00000000ff */
[----:B------:R-:W-:Y:S01]  /*4950*/  HMMA.16816.F32 R132, R92, R140, R132 ;  /* 0x0000008c5c84723c */ /* 0x000fe20000001884 */
[----:B---3--:R-:W-:Y:S01]  /*4960*/  FFMA.FTZ R0, R203, c[0x0][0x23c], -R2 ;  /* 0x00008f00cb007a23 */ /* 0x008fe20000010802 */
[----:B----4-:R-:W-:-:S06]  /*4970*/  F2FP.PACK_AB R98, R19, R20 ;  /* 0x000000141362723e */ /* 0x010fcc00000000ff */
[C---:B------:R-:W-:Y:S01]  /*4980*/  HMMA.16816.F32 R136, R92.reuse, R142, R136 ;  /* 0x0000008e5c88723c */ /* 0x040fe20000001888 */
[----:B------:R2:W-:Y:S07]  /*4990*/  MUFU.EX2 R18, R0 ;  /* 0x0000000000127308 */ /* 0x0005ee0000000800 */
[C---:B------:R-:W-:Y:S08]  /*49a0*/  HMMA.16816.F32 R148, R92.reuse, R156, R148 ;  /* 0x0000009c5c94723c */ /* 0x040ff00000001894 */
[----:B-----5:R-:W-:Y:S01]  /*49b0*/  HMMA.16816.F32 R164, R92, R172, R164 ;  /* 0x000000ac5ca4723c */ /* 0x020fe200000018a4 */
[----:B--2---:R-:W-:-:S04]  /*49c0*/  FFMA.FTZ R0, R202, c[0x0][0x23c], -R2 ;  /* 0x00008f00ca007a23 */ /* 0x004fc80000010802 */
[----:B------:R2:W3:Y:S03]  /*49d0*/  MUFU.EX2 R13, R0 ;  /* 0x00000000000d7308 */ /* 0x0004e60000000800 */
[C---:B------:R-:W-:Y:S08]  /*49e0*/  HMMA.16816.F32 R168, R92.reuse, R174, R168 ;  /* 0x000000ae5ca8723c */ /* 0x040ff000000018a8 */
[----:B------:R-:W-:Y:S01]  /*49f0*/  HMMA.16816.F32 R76, R92, R82, R88 ;  /* 0x000000525c4c723c */ /* 0x000fe20000001858 */
[--C-:B--2---:R-:W-:Y:S01]  /*4a00*/  FFMA.FTZ R0, R201, c[0x0][0x23c], -R2.reuse ;  /* 0x00008f00c9007a23 */ /* 0x104fe20000010802 */
[----:B---3--:R-:W-:Y:S01]  /*4a10*/  F2FP.PACK_AB R97, R13, R18 ;  /* 0x000000120d61723e */ /* 0x008fe200000000ff */
[----:B------:R-:W-:-:S05]  /*4a20*/  FFMA.FTZ R2, R200, c[0x0][0x23c], -R2 ;  /* 0x00008f00c8027a23 */ /* 0x000fca0000010802 */
[C---:B-1----:R-:W-:Y:S01]  /*4a30*/  HMMA.16816.F32 R88, R92.reuse, R8, R176 ;  /* 0x000000085c58723c */ /* 0x042fe200000018b0 */
[----:B------:R1:W-:Y:S07]  /*4a40*/  MUFU.EX2 R12, R0 ;  /* 0x00000000000c7308 */ /* 0x0003ee0000000800 */
[----:B------:R-:W-:Y:S01]  /*4a50*/  HMMA.16816.F32 R92, R92, R10, R108 ;  /* 0x0000000a5c5c723c */ /* 0x000fe2000000186c */
[----:B------:R2:W3:Y:S01]  /*4a60*/  MUFU.EX2 R7, R2 ;  /* 0x0000000200077308 */ /* 0x0004e20000000800 */
[----:B-1----:R-:W-:-:S04]  /*4a70*/  FADD.FTZ R0, R242, R237 ;  /* 0x000000edf2007221 */ /* 0x002fc80000010000 */
[----:B------:R-:W-:Y:S02]  /*4a80*/  FADD.FTZ R0, R243, R0 ;  /* 0x00000000f3007221 */ /* 0x000fe40000010000 */
[----:B--2---:R-:W-:Y:S01]  /*4a90*/  FADD.FTZ R2, R234, R233 ;  /* 0x000000e9ea027221 */ /* 0x004fe20000010000 */
[----:B---3--:R-:W-:Y:S01]  /*4aa0*/  F2FP.PACK_AB R99, R7, R12 ;  /* 0x0000000c0763723e */ /* 0x008fe200000000ff */
        /* <DEDUP_REMOVED lines=59> */
[----:B------:R1:W-:Y:S01]  /*4e60*/  STL [R1+0x8], R250 ;  /* 0x000008fa01007387 */ /* 0x0003e20000100800 */
[----:B------:R-:W-:Y:S01]  /*4e70*/  FADD.FTZ R0, R24, R0 ;  /* 0x0000000018007221 */ /* 0x000fe20000010000 */
[----:B------:R-:W-:Y:S02]  /*4e80*/  HMMA.16816.F32 R96, R96, R10, R40 ;  /* 0x0000000a6060723c */ /* 0x000fe40000001828 */
[----:B------:R1:W-:Y:S04]  /*4e90*/  STL [R1+0x14], R2 ;  /* 0x0000140201007387 */ /* 0x0003e80000100800 */
[----:B------:R1:W-:Y:S04]  /*4ea0*/  STL [R1+0xc], R249 ;  /* 0x00000cf901007387 */ /* 0x0003e80000100800 */
[----:B------:R1:W-:Y:S01]  /*4eb0*/  STL [R1+0x10], R0 ;  /* 0x0000100001007387 */ /* 0x0003e20000100800 */
[----:B------:R-:W-:Y:S06]  /*4ec0*/  @!P0 BRA `(.L_x_370) ;  /* 0x0000898000008947 */ /* 0x000fec0003800000 */
[----:B------:R-:W2:Y:S01]  /*4ed0*/  LDL.64 R186, [R1] ;  /* 0x0000000001ba7983 */ /* 0x000ea20000100a00 */
[----:B------:R-:W-:Y:S01]  /*4ee0*/  IADD3 R252, R251, -0x2, RZ ;  /* 0xfffffffefbfc7810 */ /* 0x000fe20007ffe0ff */
[----:B------:R-:W-:-:S04]  /*4ef0*/  DEPBAR.LE SB0, 0x0 ;  /* 0x000080000000791a */ /* 0x000fc80000000000 */
[----:B-1----:R-:W-:Y:S01]  /*4f00*/  SHF.R.S32.HI R0, RZ, 0x1f, R252 ;  /* 0x0000001fff007819 */ /* 0x002fe200000114fc */
[----:B------:R-:W-:-:S04]  /*4f10*/  IMAD R2, R252, UR11, RZ ;  /* 0x0000000bfc027c24 */ /* 0x000fc8000f8e02ff */
[----:B------:R-:W-:Y:S02]  /*4f20*/  IMAD R0, R0, UR12, R2 ;  /* 0x0000000c00007c24 */ /* 0x000fe4000f8e0202 */
[----:B------:R-:W-:Y:S01]  /*4f30*/  IMAD.U32 R2, RZ, RZ, UR4 ;  /* 0x00000004ff027e24 */ /* 0x000fe2000f8e00ff */
[----:B------:R-:W-:Y:S01]  /*4f40*/  BAR.SYNC.DEFER_BLOCKING 0x0 ;  /* 0x0000000000007b1d */ /* 0x000fe20000010000 */
[----:B--2---:R-:W-:-:S04]  /*4f50*/  IMAD.WIDE.U32 R6, R252, UR12, R186 ;  /* 0x0000000cfc067c25 */ /* 0x004fc8000f8e00ba */
[----:B------:R-:W-:Y:S01]  /*4f60*/  IMAD.IADD R0, R7, 0x1, R0 ;  /* 0x0000000107007824 */ /* 0x000fe200078e0200 */
[----:B------:R-:W-:Y:S01]  /*4f70*/  LEA R4, P0, R6, c[0x0][0x170], 0x1 ;  /* 0x00005c0006047a11 */ /* 0x000fe200078008ff */
[----:B------:R-:W-:-:S03]  /*4f80*/  IMAD.U32 R7, RZ, RZ, UR4 ;  /* 0x00000004ff077e24 */ /* 0x000fc6000f8e00ff */
[----:B------:R-:W-:Y:S01]  /*4f90*/  LEA.HI.X R5, R6, c[0x0][0x174], R0, 0x1, P0 ;  /* 0x00005d0006057a11 */ /* 0x000fe200000f0c00 */
[----:B------:R-:W-:Y:S01]  /*4fa0*/  IMAD.U32 R0, RZ, RZ, UR5 ;  /* 0x00000005ff007e24 */ /* 0x000fe2000f8e00ff */
        /* <DEDUP_REMOVED lines=15> */
[----:B------:R-:W5:Y:S04]  /*50a0*/  LDSM.16.M88.4 R40, [R221+0x6400] ;  /* 0x00640000dd28783b */ /* 0x000f680000000200 */
[----:B------:R-:W4:Y:S04]  /*50b0*/  LDSM.16.M88.4 R32, [R221+0x6c00] ;  /* 0x006c0000dd20783b */ /* 0x000f280000000200 */
[----:B-1----:R-:W-:Y:S04]  /*50c0*/  LDSM.16.M88.4 R4, [R225+0x1000] ;  /* 0x00100000e104783b */ /* 0x002fe80000000200 */
[----:B------:R-:W1:Y:S04]  /*50d0*/  LDSM.16.M88.4 R56, [R223+0x6800] ;  /* 0x00680000df38783b */ /* 0x000e680000000200 */
[----:B------:R-:W1:Y:S04]  /*50e0*/  LDSM.16.M88.4 R52, [R223+0x6000] ;  /* 0x00600000df34783b */ /* 0x000e680000000200 */
[----:B------:R-:W1:Y:S04]  /*50f0*/  LDSM.16.M88.4 R48, [R223+0x6400] ;  /* 0x00640000df30783b */ /* 0x000e680000000200 */
[----:B------:R-:W1:Y:S04]  /*5100*/  LDSM.16.M88.4 R60, [R223+0x6c00] ;  /* 0x006c0000df3c783b */ /* 0x000e680000000200 */
[----:B------:R-:W1:Y:S01]  /*5110*/  LDSM.16.M88.4 R24, [R225] ;  /* 0x00000000e118783b */ /* 0x000e620000000200 */
[-C--:B--2---:R-:W-:Y:S03]  /*5120*/  HMMA.16816.F32 R192, R20, R28.reuse, RZ ;  /* 0x0000001c14c0723c */ /* 0x084fe600000018ff */
[----:B------:R-:W0:Y:S05]  /*5130*/  LDGDEPBAR ;  /* 0x00000000000079af */ /* 0x000e2a0000000000 */
[C---:B---3--:R-:W-:Y:S08]  /*5140*/  HMMA.16816.F32 R188, R8.reuse, R28, RZ ;  /* 0x0000001c08bc723c */ /* 0x048ff000000018ff */
[-C--:B------:R-:W-:Y:S08]  /*5150*/  HMMA.16816.F32 R184, R8, R30.reuse, RZ ;  /* 0x0000001e08b8723c */ /* 0x080ff000000018ff */
[----:B------:R-:W-:Y:S08]  /*5160*/  HMMA.16816.F32 R244, R20, R30, RZ ;  /* 0x0000001e14f4723c */ /* 0x000ff000000018ff */
[C---:B----4-:R-:W-:Y:S08]  /*5170*/  HMMA.16816.F32 R108, R8.reuse, R36, RZ ;  /* 0x00000024086c723c */ /* 0x050ff000000018ff */
[C---:B-----5:R-:W-:Y:S08]  /*5180*/  HMMA.16816.F32 R180, R8.reuse, R40, RZ ;  /* 0x0000002808b4723c */ /* 0x060ff000000018ff */
[C---:B------:R-:W-:Y:S08]  /*5190*/  HMMA.16816.F32 R44, R8.reuse, R32, RZ ;  /* 0x00000020082c723c */ /* 0x040ff000000018ff */
[C---:B------:R-:W-:Y:S08]  /*51a0*/  HMMA.16816.F32 R176, R8.reuse, R42, RZ ;  /* 0x0000002a08b0723c */ /* 0x040ff000000018ff */
[C---:B------:R-:W-:Y:S08]  /*51b0*/  HMMA.16816.F32 R64, R8.reuse, R38, RZ ;  /* 0x000000260840723c */ /* 0x040ff000000018ff */
[----:B------:R-:W-:Y:S08]  /*51c0*/  HMMA.16816.F32 R28, R8, R34, RZ ;  /* 0x00000022081c723c */ /* 0x000ff000000018ff */
[----:B------:R-:W-:Y:S08]  /*51d0*/  HMMA.16816.F32 R8, R20, R40, RZ ;  /* 0x000000281408723c */ /* 0x000ff000000018ff */
[----:B-1----:R-:W-:Y:S08]  /*51e0*/  HMMA.16816.F32 R228, R4, R56, R108 ;  /* 0x0000003804e4723c */ /* 0x002ff0000000186c */
[C---:B------:R-:W-:Y:S08]  /*51f0*/  HMMA.16816.F32 R196, R20.reuse, R36, RZ ;  /* 0x0000002414c4723c */ /* 0x040ff000000018ff */
[C---:B------:R-:W-:Y:S01]  /*5200*/  HMMA.16816.F32 R232, R20.reuse, R38, RZ ;  /* 0x0000002614e8723c */ /* 0x040fe200000018ff */
[----:B------:R-:W-:Y:S07]  /*5210*/  LDSM.16.M88.4 R36, [R221+0x7c00] ;  /* 0x007c0000dd24783b */ /* 0x000fee0000000200 */
[----:B------:R-:W-:Y:S08]  /*5220*/  HMMA.16816.F32 R204, R20, R32, RZ ;  /* 0x0000002014cc723c */ /* 0x000ff000000018ff */
        /* <DEDUP_REMOVED lines=8> */
[----:B------:R-:W1:Y:S07]  /*52b0*/  LDSM.16.M88.4 R4, [R224+0x3000] ;  /* 0x00300000e004783b */ /* 0x000e6e0000000200 */
[C---:B------:R-:W-:Y:S01]  /*52c0*/  HMMA.16816.F32 R236, R20.reuse, R42, RZ ;  /* 0x0000002a14ec723c */ /* 0x040fe200000018ff */
[----:B------:R-:W-:Y:S07]  /*52d0*/  LDSM.16.M88.4 R40, [R221+0x7800] ;  /* 0x00780000dd28783b */ /* 0x000fee0000000200 */
[----:B------:R-:W-:Y:S01]  /*52e0*/  HMMA.16816.F32 R32, R20, R34, RZ ;  /* 0x000000221420723c */ /* 0x000fe200000018ff */
[----:B------:R-:W2:Y:S07]  /*52f0*/  LDSM.16.M88.4 R20, [R221+0x7000] ;  /* 0x00700000dd14783b */ /* 0x000eae0000000200 */
[C---:B------:R-:W-:Y:S08]  /*5300*/  HMMA.16816.F32 R64, R24.reuse, R52, R192 ;  /* 0x000000341840723c */ /* 0x040ff000000018c0 */
[C---:B------:R-:W-:Y:S01]  /*5310*/  HMMA.16816.F32 R192, R24.reuse, R48, R8 ;  /* 0x0000003018c0723c */ /* 0x040fe20000001808 */
[----:B------:R-:W3:Y:S07]  /*5320*/  LDSM.16.M88.4 R8, [R224+0x2000] ;  /* 0x00200000e008783b */ /* 0x000eee0000000200 */
[C---:B------:R-:W-:Y:S01]  /*5330*/  HMMA.16816.F32 R28, R24.reuse, R54, R244 ;  /* 0x00000036181c723c */ /* 0x040fe200000018f4 */
[----:B------:R-:W-:Y:S07]  /*5340*/  LDSM.16.M88.4 R52, [R223+0x7000] ;  /* 0x00700000df34783b */ /* 0x000fee0000000200 */
[C---:B------:R-:W-:Y:S08]  /*5350*/  HMMA.16816.F32 R180, R24.reuse, R60, R204 ;  /* 0x0000003c18b4723c */ /* 0x040ff000000018cc */
[C---:B------:R-:W-:Y:S01]  /*5360*/  HMMA.16816.F32 R60, R24.reuse, R62, R32 ;  /* 0x0000003e183c723c */ /* 0x040fe20000001820 */
[----:B------:R-:W4:Y:S07]  /*5370*/  LDSM.16.M88.4 R32, [R225+0x2000] ;  /* 0x00200000e120783b */ /* 0x000f2e0000000200 */
[----:B------:R-:W-:Y:S01]  /*5380*/  HMMA.16816.F32 R176, R24, R50, R236 ;  /* 0x0000003218b0723c */ /* 0x000fe200000018ec */
[----:B------:R-:W-:Y:S07]  /*5390*/  LDSM.16.M88.4 R48, [R221+0x8000] ;  /* 0x00800000dd30783b */ /* 0x000fee0000000200 */
[C---:B-1----:R-:W-:Y:S08]  /*53a0*/  HMMA.16816.F32 R236, R4.reuse, R36, R216 ;  /* 0x0000002404ec723c */ /* 0x042ff000000018d8 */
[C---:B--2---:R-:W-:Y:S08]  /*53b0*/  HMMA.16816.F32 R188, R4.reuse, R20, R188 ;  /* 0x0000001404bc723c */ /* 0x044ff000000018bc */
[C---:B------:R-:W-:Y:S08]  /*53c0*/  HMMA.16816.F32 R240, R4.reuse, R44, R240 ;  /* 0x0000002c04f0723c */ /* 0x040ff000000018f0 */
[C---:B------:R-:W-:Y:S08]  /*53d0*/  HMMA.16816.F32 R228, R4.reuse, R40, R228 ;  /* 0x0000002804e4723c */ /* 0x040ff000000018e4 */
[C---:B------:R-:W-:Y:S08]  /*53e0*/  HMMA.16816.F32 R204, R4.reuse, R22, R212 ;  /* 0x0000001604cc723c */ /* 0x040ff000000018d4 */
[C---:B------:R-:W-:Y:S08]  /*53f0*/  HMMA.16816.F32 R208, R4.reuse, R46, R208 ;  /* 0x0000002e04d0723c */ /* 0x040ff000000018d0 */
[C---:B------:R-:W-:Y:S08]  /*5400*/  HMMA.16816.F32 R216, R4.reuse, R42, R200 ;  /* 0x0000002a04d8723c */ /* 0x040ff000000018c8 */
[----:B------:R-:W-:Y:S08]  /*5410*/  HMMA.16816.F32 R108, R4, R38, R108 ;  /* 0x00000026046c723c */ /* 0x000ff0000000186c */
[C---:B---3--:R-:W-:Y:S08]  /*5420*/  HMMA.16816.F32 R4, R8.reuse, R20, R64 ;  /* 0x000000140804723c */ /* 0x048ff00000001840 */
[----:B------:R-:W-:Y:S01]  /*5430*/  HMMA.16816.F32 R64, R8, R22, R28 ;  /* 0x000000160840723c */ /* 0x000fe2000000181c */
[----:B------:R-:W1:Y:S04]  /*5440*/  LDSM.16.M88.4 R28, [R225+0x3000] ;  /* 0x00300000e11c783b */ /* 0x000e680000000200 */
[----:B------:R-:W-:Y:S03]  /*5450*/  LDSM.16.M88.4 R20, [R224+0x5000] ;  /* 0x00500000e014783b */ /* 0x000fe60000000200 */
[----:B------:R-:W-:Y:S01]  /*5460*/  HMMA.16816.F32 R184, R24, R56, R196 ;  /* 0x0000003818b8723c */ /* 0x000fe200000018c4 */
[----:B------:R-:W-:-:S02]  /*5470*/  IMAD.MOV.U32 R107, RZ, RZ, R108 ;  /* 0x000000ffff6b7224 */ /* 0x000fc400078e006c */
[----:B------:R-:W-:Y:S02]  /*5480*/  IMAD.MOV.U32 R105, RZ, RZ, R109 ;  /* 0x000000ffff697224 */ /* 0x000fe400078e006d */
[----:B------:R-:W-:Y:S02]  /*5490*/  IMAD.MOV.U32 R13, RZ, RZ, R110 ;  /* 0x000000ffff0d7224 */ /* 0x000fe400078e006e */
[----:B------:R-:W-:Y:S01]  /*54a0*/  IMAD.MOV.U32 R12, RZ, RZ, R111 ;  /* 0x000000ffff0c7224 */ /* 0x000fe200078e006f */
[----:B------:R-:W-:Y:S01]  /*54b0*/  HMMA.16816.F32 R56, R24, R58, R232 ;  /* 0x0000003a1838723c */ /* 0x000fe200000018e8 */
[----:B------:R-:W2:Y:S07]  /*54c0*/  LDSM.16.M88.4 R24, [R224+0x4000] ;  /* 0x00400000e018783b */ /* 0x000eae0000000200 */
[----:B----4-:R-:W-:Y:S08]  /*54d0*/  HMMA.16816.F32 R4, R32, R52, R4 ;  /* 0x000000342004723c */ /* 0x010ff00000001804 */
[C---:B------:R-:W-:Y:S08]  /*54e0*/  HMMA.16816.F32 R192, R8.reuse, R44, R192 ;  /* 0x0000002c08c0723c */ /* 0x040ff000000018c0 */
[C---:B------:R-:W-:Y:S08]  /*54f0*/  HMMA.16816.F32 R196, R8.reuse, R46, R176 ;  /* 0x0000002e08c4723c */ /* 0x040ff000000018b0 */
[C---:B------:R-:W-:Y:S08]  /*5500*/  HMMA.16816.F32 R184, R8.reuse, R40, R184 ;  /* 0x0000002808b8723c */ /* 0x040ff000000018b8 */
[C---:B------:R-:W-:Y:S01]  /*5510*/  HMMA.16816.F32 R212, R8.reuse, R42, R56 ;  /* 0x0000002a08d4723c */ /* 0x040fe20000001838 */
[----:B------:R-:W-:Y:S07]  /*5520*/  LDSM.16.M88.4 R40, [R223+0x7400] ;  /* 0x00740000df28783b */ /* 0x000fee0000000200 */
[C---:B------:R-:W-:Y:S08]  /*5530*/  HMMA.16816.F32 R232, R8.reuse, R36, R180 ;  /* 0x0000002408e8723c */ /* 0x040ff000000018b4 */
[----:B------:R-:W-:Y:S01]  /*5540*/  HMMA.16816.F32 R244, R8, R38, R60 ;  /* 0x0000002608f4723c */ /* 0x000fe2000000183c */
[----:B------:R-:W-:Y:S04]  /*5550*/  LDSM.16.M88.4 R36, [R223+0x8000] ;  /* 0x00800000df24783b */ /* 0x000fe80000000200 */
[----:B------:R-:W3:Y:S03]  /*5560*/  LDSM.16.M88.4 R8, [R225+0x4000] ;  /* 0x00400000e108783b */ /* 0x000ee60000000200 */
[----:B-1----:R-:W-:Y:S08]  /*5570*/  HMMA.16816.F32 R56, R28, R52, R188 ;  /* 0x000000341c38723c */ /* 0x002ff000000018bc */
[----:B--2---:R-:W-:Y:S01]  /*5580*/  HMMA.16816.F32 R44, R24, R48, R4 ;  /* 0x00000030182c723c */ /* 0x004fe20000001804 */
[----:B------:R-:W1:Y:S07]  /*5590*/  LDSM.16.M88.4 R4, [R225+0x5000] ;  /* 0x00500000e104783b */ /* 0x000e6e0000000200 */
[-C--:B------:R-:W-:Y:S08]  /*55a0*/  HMMA.16816.F32 R108, R28, R54.reuse, R204 ;  /* 0x000000361c6c723c */ /* 0x080ff000000018cc */
[----:B------:R-:W-:Y:S08]  /*55b0*/  HMMA.16816.F32 R60, R32, R54, R64 ;  /* 0x00000036203c723c */ /* 0x000ff00000001840 */
[----:B------:R-:W-:Y:S08]  /*55c0*/  HMMA.16816.F32 R52, R20, R48, R56 ;  /* 0x000000301434723c */ /* 0x000ff00000001838 */
[----:B---3--:R-:W-:Y:S01]  /*55d0*/  HMMA.16816.F32 R56, R8, R36, R44 ;  /* 0x000000240838723c */ /* 0x008fe2000000182c */
[----:B------:R-:W2:Y:S07]  /*55e0*/  LDSM.16.M88.4 R44, [R223+0x7800] ;  /* 0x00780000df2c783b */ /* 0x000eae0000000200 */
[----:B------:R-:W-:Y:S08]  /*55f0*/  HMMA.16816.F32 R176, R32, R40, R192 ;  /* 0x0000002820b0723c */ /* 0x000ff000000018c0 */
[----:B-1----:R-:W-:Y:S08]  /*5600*/  HMMA.16816.F32 R64, R4, R36, R52 ;  /* 0x000000240440723c */ /* 0x002ff00000001834 */
[----:B------:R-:W-:Y:S01]  /*5610*/  HMMA.16816.F32 R52, R24, R50, R60 ;  /* 0x000000321834723c */ /* 0x000fe2000000183c */
[----:B------:R-:W-:-:S04]  /*5620*/  FMUL.FTZ R0, R56, c[0x0][0x2ec] ;  /* 0x0000bb0038007a20 */ /* 0x000fc80000410000 */
[----:B------:R1:W-:Y:S03]  /*5630*/  MUFU.TANH R248, R0 ;  /* 0x0000000000f87308 */ /* 0x0003e60000002400 */
[C---:B------:R-:W-:Y:S01]  /*5640*/  HMMA.16816.F32 R180, R28.reuse, R40, R240 ;  /* 0x000000281cb4723c */ /* 0x040fe200000018f0 */
[----:B------:R-:W3:Y:S07]  /*5650*/  S2R R242, SR_TID.X ;  /* 0x0000000000f27919 */ /* 0x000eee0000002100 */
[----:B------:R-:W-:Y:S01]  /*5660*/  HMMA.16816.F32 R200, R28, R42, R208 ;  /* 0x0000002a1cc8723c */ /* 0x000fe200000018d0 */
[----:B-1----:R-:W-:-:S07]  /*5670*/  FMUL.FTZ R0, R57, c[0x0][0x2ec] ;  /* 0x0000bb0039007a20 */ /* 0x002fce0000410000 */
[----:B------:R-:W-:Y:S01]  /*5680*/  HMMA.16816.F32 R188, R32, R42, R196 ;  /* 0x0000002a20bc723c */ /* 0x000fe200000018c4 */
[----:B------:R-:W1:Y:S01]  /*5690*/  LDSM.16.M88.4 R40, [R221+0x8400] ;  /* 0x00840000dd28783b */ /* 0x000e620000000200 */
[----:B------:R4:W5:Y:S06]  /*56a0*/  MUFU.TANH R101, R0 ;  /* 0x0000000000657308 */ /* 0x00096c0000002400 */
[----:B------:R-:W-:Y:S01]  /*56b0*/  HMMA.16816.F32 R48, R20, R50, R108 ;  /* 0x000000321430723c */ /* 0x000fe2000000186c */
[----:B---3--:R-:W-:-:S05]  /*56c0*/  IMAD.SHL.U32 R242, R242, 0x2, RZ ;  /* 0x00000002f2f27824 */ /* 0x008fca00078e00ff */
[----:B------:R-:W-:Y:S02]  /*56d0*/  LOP3.LUT R242, R242, 0x6, RZ, 0xc0, !PT ;  /* 0x00000006f2f27812 */ /* 0x000fe400078ec0ff */
[----:B------:R-:W-:Y:S01]  /*56e0*/  HMMA.16816.F32 R52, R8, R38, R52 ;  /* 0x000000260834723c */ /* 0x000fe20000001834 */
[----:B----4-:R-:W-:-:S04]  /*56f0*/  FMUL.FTZ R0, R58, c[0x0][0x2ec] ;  /* 0x0000bb003a007a20 */ /* 0x010fc80000410000 */
[----:B------:R3:W-:Y:S03]  /*5700*/  MUFU.TANH R243, R0 ;  /* 0x0000000000f37308 */ /* 0x0007e60000002400 */
[----:B--2---:R-:W-:Y:S08]  /*5710*/  HMMA.16816.F32 R108, R32, R44, R184 ;  /* 0x0000002c206c723c */ /* 0x004ff000000018b8 */
[----:B------:R-:W-:Y:S01]  /*5720*/  HMMA.16816.F32 R60, R4, R38, R48 ;  /* 0x00000026043c723c */ /* 0x000fe20000001830 */
[----:B------:R-:W-:Y:S01]  /*5730*/  LDSM.16.M88.4 R36, [R223+0x8400] ;  /* 0x00840000df24783b */ /* 0x000fe20000000200 */
[----:B---3--:R-:W-:-:S06]  /*5740*/  FMUL.FTZ R0, R59, c[0x0][0x2ec] ;  /* 0x0000bb003b007a20 */ /* 0x008fcc0000410000 */
[----:B------:R-:W-:Y:S01]  /*5750*/  HMMA.16816.F32 R184, R28, R44, R228 ;  /* 0x0000002c1cb8723c */ /* 0x000fe200000018e4 */
[----:B------:R2:W-:Y:S07]  /*5760*/  MUFU.TANH R228, R0 ;  /* 0x0000000000e47308 */ /* 0x0005ee0000002400 */
[-C--:B-1----:R-:W-:Y:S08]  /*5770*/  HMMA.16816.F32 R56, R24, R40.reuse, R176 ;  /* 0x000000281838723c */ /* 0x082ff000000018b0 */
[----:B------:R-:W-:Y:S01]  /*5780*/  HMMA.16816.F32 R48, R20, R40, R180 ;  /* 0x000000281430723c */ /* 0x000fe200000018b4 */
[----:B--2---:R-:W-:-:S04]  /*5790*/  FMUL.FTZ R0, R64, c[0x0][0x2ec] ;  /* 0x0000bb0040007a20 */ /* 0x004fc80000410000 */
[----:B------:R1:W-:Y:S03]  /*57a0*/  MUFU.TANH R241, R0 ;  /* 0x0000000000f17308 */ /* 0x0003e60000002400 */
[-C--:B------:R-:W-:Y:S08]  /*57b0*/  HMMA.16816.F32 R196, R28, R46.reuse, R216 ;  /* 0x0000002e1cc4723c */ /* 0x080ff000000018d8 */
[----:B------:R-:W-:Y:S01]  /*57c0*/  HMMA.16816.F32 R192, R32, R46, R212 ;  /* 0x0000002e20c0723c */ /* 0x000fe200000018d4 */
[----:B------:R-:W2:Y:S01]  /*57d0*/  LDSM.16.M88.4 R44, [R221+0x8800] ;  /* 0x00880000dd2c783b */ /* 0x000ea20000000200 */
[----:B-1----:R-:W-:-:S05]  /*57e0*/  FMUL.FTZ R0, R65, c[0x0][0x2ec] ;  /* 0x0000bb0041007a20 */ /* 0x002fca0000410000 */
[----:B------:R-:W-:Y:S01]  /*57f0*/  IMAD.MOV.U32 R212, RZ, RZ, R107 ;  /* 0x000000ffffd47224 */ /* 0x000fe200078e006b */
[----:B------:R1:W3:Y:S01]  /*5800*/  MUFU.TANH R106, R0 ;  /* 0x00000000006a7308 */ /* 0x0002e20000002400 */
[----:B------:R-:W-:Y:S02]  /*5810*/  IMAD.MOV.U32 R213, RZ, RZ, R105 ;  /* 0x000000ffffd57224 */ /* 0x000fe400078e0069 */
[----:B------:R-:W-:Y:S02]  /*5820*/  IMAD.MOV.U32 R214, RZ, RZ, R13 ;  /* 0x000000ffffd67224 */ /* 0x000fe400078e000d */
[----:B------:R-:W-:Y:S02]  /*5830*/  IMAD.MOV.U32 R215, RZ, RZ, R12 ;  /* 0x000000ffffd77224 */ /* 0x000fe400078e000c */
[----:B-1----:R-:W-:-:S04]  /*5840*/  FMUL.FTZ R0, R66, c[0x0][0x2ec] ;  /* 0x0000bb0042007a20 */ /* 0x002fc80000410000 */
[----:B------:R1:W-:Y:S01]  /*5850*/  MUFU.TANH R231, R0 ;  /* 0x0000000000e77308 */ /* 0x0003e20000002400 */
[----:B--2---:R-:W-:Y:S01]  /*5860*/  HMMA.16816.F32 R176, R20, R44, R184 ;  /* 0x0000002c14b0723c */ /* 0x004fe200000018b8 */
[----:B-1----:R-:W-:-:S07]  /*5870*/  FMUL.FTZ R0, R67, c[0x0][0x2ec] ;  /* 0x0000bb0043007a20 */ /* 0x002fce0000410000 */
[----:B------:R-:W-:Y:S01]  /*5880*/  HMMA.16816.F32 R64, R4, R36, R48 ;  /* 0x000000240440723c */ /* 0x000fe20000001830 */
[----:B------:R1:W-:Y:S07]  /*5890*/  MUFU.TANH R227, R0 ;  /* 0x0000000000e37308 */ /* 0x0003ee0000002400 */
[----:B------:R-:W-:Y:S01]  /*58a0*/  HMMA.16816.F32 R48, R24, R42, R188 ;  /* 0x0000002a1830723c */ /* 0x000fe200000018bc */
[----:B-1----:R-:W-:-:S04]  /*58b0*/  FMUL.FTZ R0, R52, c[0x0][0x2ec] ;  /* 0x0000bb0034007a20 */ /* 0x002fc80000410000 */
[----:B------:R1:W-:Y:S02]  /*58c0*/  MUFU.TANH R211, R0 ;  /* 0x0000000000d37308 */ /* 0x0003e40000002400 */
[----:B-1----:R-:W-:-:S06]  /*58d0*/  FMUL.FTZ R0, R53, c[0x0][0x2ec] ;  /* 0x0000bb0035007a20 */ /* 0x002fcc0000410000 */
[----:B------:R1:W-:Y:S02]  /*58e0*/  MUFU.TANH R216, R0 ;  /* 0x0000000000d87308 */ /* 0x0003e40000002400 */
[----:B-1----:R-:W-:-:S06]  /*58f0*/  FMUL.FTZ R0, R54, c[0x0][0x2ec] ;  /* 0x0000bb0036007a20 */ /* 0x002fcc0000410000 */
[----:B------:R1:W-:Y:S02]  /*5900*/  MUFU.TANH R100, R0 ;  /* 0x0000000000647308 */ /* 0x0003e40000002400 */
[----:B-1----:R-:W-:Y:S02]  /*5910*/  FMUL.FTZ R0, R55, c[0x0][0x2ec] ;  /* 0x0000bb0037007a20 */ /* 0x002fe40000410000 */
[----:B------:R-:W-:Y:S04]  /*5920*/  HMMA.16816.F32 R52, R8, R36, R56 ;  /* 0x000000240834723c */ /* 0x000fe80000001838 */
[----:B------:R1:W-:Y:S04]  /*5930*/  MUFU.TANH R210, R0 ;  /* 0x0000000000d27308 */ /* 0x0003e80000002400 */
[----:B------:R-:W-:Y:S01]  /*5940*/  HMMA.16816.F32 R56, R20, R42, R200 ;  /* 0x0000002a1438723c */ /* 0x000fe200000018c8 */
[----:B------:R-:W2:Y:S01]  /*5950*/  LDSM.16.M88.4 R40, [R223+0x8800] ;  /* 0x00880000df28783b */ /* 0x000ea20000000200 */
[----:B-1----:R-:W-:-:S04]  /*5960*/  FMUL.FTZ R0, R60, c[0x0][0x2ec] ;  /* 0x0000bb003c007a20 */ /* 0x002fc80000410000 */
[----:B------:R1:W4:Y:S02]  /*5970*/  MUFU.TANH R19, R0 ;  /* 0x0000000000137308 */ /* 0x0003240000002400 */
[----:B-1----:R-:W-:-:S06]  /*5980*/  FMUL.FTZ R0, R61, c[0x0][0x2ec] ;  /* 0x0000bb003d007a20 */ /* 0x002fcc0000410000 */
[----:B------:R1:W-:Y:S02]  /*5990*/  MUFU.TANH R209, R0 ;  /* 0x0000000000d17308 */ /* 0x0003e40000002400 */
[----:B-1----:R-:W-:-:S06]  /*59a0*/  FMUL.FTZ R0, R62, c[0x0][0x2ec] ;  /* 0x0000bb003e007a20 */ /* 0x002fcc0000410000 */
[----:B------:R1:W1:Y:S02]  /*59b0*/  MUFU.TANH R18, R0 ;  /* 0x0000000000127308 */ /* 0x0002640000002400 */
[----:B-1----:R-:W-:Y:S02]  /*59c0*/  FMUL.FTZ R0, R63, c[0x0][0x2ec] ;  /* 0x0000bb003f007a20 */ /* 0x002fe40000410000 */
[----:B------:R-:W-:Y:S04]  /*59d0*/  HMMA.16816.F32 R60, R24, R44, R108 ;  /* 0x0000002c183c723c */ /* 0x000fe8000000186c */
[----:B------:R1:W1:Y:S02]  /*59e0*/  MUFU.TANH R208, R0 ;  /* 0x0000000000d07308 */ /* 0x0002640000002400 */
[----:B-1----:R-:W-:-:S06]  /*59f0*/  FMUL.FTZ R0, R52, c[0x0][0x2ec] ;  /* 0x0000bb0034007a20 */ /* 0x002fcc0000410000 */
[----:B------:R1:W1:Y:S11]  /*5a00*/  MUFU.TANH R204, R0 ;  /* 0x0000000000cc7308 */ /* 0x0002760000002400 */
[----:B------:R-:W-:Y:S01]  /*5a10*/  @!UPT UIADD3 URZ, URZ, URZ, URZ ;  /* 0x0000003f3f3ff290 */ /* 0x000fe2000fffe03f */
[----:B--2---:R-:W-:Y:S01]  /*5a20*/  HMMA.16816.F32 R60, R8, R40, R60 ;  /* 0x00000028083c723c */ /* 0x004fe2000000183c */
[----:B-1----:R-:W-:-:S04]  /*5a30*/  FMUL.FTZ R0, R53, c[0x0][0x2ec] ;  /* 0x0000bb0035007a20 */ /* 0x002fc80000410000 */
[----:B------:R1:W-:Y:S02]  /*5a40*/  MUFU.TANH R201, R0 ;  /* 0x0000000000c97308 */ /* 0x0003e40000002400 */
[----:B-1----:R-:W-:-:S06]  /*5a50*/  FMUL.FTZ R0, R54, c[0x0][0x2ec] ;  /* 0x0000bb0036007a20 */ /* 0x002fcc0000410000 */
[----:B------:R1:W2:Y:S02]  /*5a60*/  MUFU.TANH R200, R0 ;  /* 0x0000000000c87308 */ /* 0x0002a40000002400 */
[----:B-1----:R-:W-:Y:S02]  /*5a70*/  FMUL.FTZ R0, R55, c[0x0][0x2ec] ;  /* 0x0000bb0037007a20 */ /* 0x002fe40000410000 */
[-C--:B------:R-:W-:Y:S01]  /*5a80*/  HMMA.16816.F32 R52, R8, R38.reuse, R48 ;  /* 0x000000260834723c */ /* 0x080fe20000001830 */
[----:B------:R-:W1:Y:S03]  /*5a90*/  LDSM.16.M88.4 R48, [R223+0x7c00] ;  /* 0x007c0000df30783b */ /* 0x000e660000000200 */
[----:B------:R2:W-:Y:S04]  /*5aa0*/  MUFU.TANH R205, R0 ;  /* 0x0000000000cd7308 */ /* 0x0005e80000002400 */
[C---:B------:R-:W-:Y:S08]  /*5ab0*/  HMMA.16816.F32 R36, R4.reuse, R38, R56 ;  /* 0x000000260424723c */ /* 0x040ff00000001838 */
[----:B------:R-:W-:Y:S01]  /*5ac0*/  HMMA.16816.F32 R56, R4, R40, R176 ;  /* 0x000000280438723c */ /* 0x000fe200000018b0 */
[----:B--2---:R-:W-:-:S04]  /*5ad0*/  FMUL.FTZ R0, R64, c[0x0][0x2ec] ;  /* 0x0000bb0040007a20 */ /* 0x004fc80000410000 */
[----:B------:R2:W1:Y:S02]  /*5ae0*/  MUFU.TANH R181, R0 ;  /* 0x0000000000b57308 */ /* 0x0004640000002400 */
[----:B--2---:R-:W-:Y:S11]  /*5af0*/  FMUL.FTZ R0, R65, c[0x0][0x2ec] ;  /* 0x0000bb0041007a20 */ /* 0x004ff60000410000 */
[----:B------:R-:W-:Y:S06]  /*5b00*/  @!UPT UIADD3 URZ, URZ, URZ, URZ ;  /* 0x0000003f3f3ff290 */ /* 0x000fec000fffe03f */
[----:B------:R-:W-:Y:S01]  /*5b10*/  FMUL.FTZ R2, R59, c[0x0][0x2ec] ;  /* 0x0000bb003b027a20 */ /* 0x000fe20000410000 */
[C---:B-1----:R-:W-:Y:S01]  /*5b20*/  HMMA.16816.F32 R108, R28.reuse, R48, R236 ;  /* 0x000000301c6c723c */ /* 0x042fe200000018ec */
[----:B------:R1:W-:Y:S07]  /*5b30*/  MUFU.TANH R191, R0 ;  /* 0x0000000000bf7308 */ /* 0x0003ee0000002400 */
[----:B------:R-:W-:Y:S01]  /*5b40*/  HMMA.16816.F32 R28, R28, R50, R212 ;  /* 0x000000321c1c723c */ /* 0x000fe200000018d4 */
[----:B------:R-:W-:Y:S01]  /*5b50*/  MUFU.TANH R176, R2 ;  /* 0x0000000200b07308 */ /* 0x000fe20000002400 */
[----:B-1----:R-:W-:-:S07]  /*5b60*/  FMUL.FTZ R0, R66, c[0x0][0x2ec] ;  /* 0x0000bb0042007a20 */ /* 0x002fce0000410000 */
[----:B------:R1:W2:Y:S02]  /*5b70*/  MUFU.TANH R183, R0 ;  /* 0x0000000000b77308 */ /* 0x0002a40000002400 */
[----:B-1----:R-:W-:Y:S02]  /*5b80*/  FMUL.FTZ R0, R67, c[0x0][0x2ec] ;  /* 0x0000bb0043007a20 */ /* 0x002fe40000410000 */
[C---:B------:R-:W-:Y:S04]  /*5b90*/  HMMA.16816.F32 R64, R32.reuse, R48, R232 ;  /* 0x000000302040723c */ /* 0x040fe800000018e8 */
[----:B------:R1:W1:Y:S04]  /*5ba0*/  MUFU.TANH R190, R0 ;  /* 0x0000000000be7308 */ /* 0x0002680000002400 */
[----:B------:R-:W-:Y:S01]  /*5bb0*/  HMMA.16816.F32 R32, R32, R50, R244 ;  /* 0x000000322020723c */ /* 0x000fe200000018f4 */
[----:B-1----:R-:W-:-:S04]  /*5bc0*/  FMUL.FTZ R0, R52, c[0x0][0x2ec] ;  /* 0x0000bb0034007a20 */ /* 0x002fc80000410000 */
        /* <DEDUP_REMOVED lines=11> */
[----:B------:R-:W-:Y:S01]  /*5c80*/  HMMA.16816.F32 R52, R8, R42, R52 ;  /* 0x0000002a0834723c */ /* 0x000fe20000001834 */
[----:B-1----:R-:W-:-:S04]  /*5c90*/  FMUL.FTZ R0, R37, c[0x0][0x2ec] ;  /* 0x0000bb0025007a20 */ /* 0x002fc80000410000 */
[----:B------:R1:W-:Y:S11]  /*5ca0*/  MUFU.TANH R206, R0 ;  /* 0x0000000000ce7308 */ /* 0x0003f60000002400 */
[----:B------:R-:W-:Y:S08]  /*5cb0*/  @!UPT UIADD3 URZ, URZ, URZ, URZ ;  /* 0x0000003f3f3ff290 */ /* 0x000ff0000fffe03f */
[----:B------:R-:W-:Y:S02]  /*5cc0*/  FMUL.FTZ R2, R52, c[0x0][0x2ec] ;  /* 0x0000bb0034027a20 */ /* 0x000fe40000410000 */
[----:B------:R-:W-:Y:S02]  /*5cd0*/  FMUL.FTZ R13, R53, c[0x0][0x2ec] ;  /* 0x0000bb00350d7a20 */ /* 0x000fe40000410000 */
[----:B------:R-:W-:Y:S01]  /*5ce0*/  MUFU.TANH R105, R2 ;  /* 0x0000000200697308 */ /* 0x000fe20000002400 */
[----:B-1----:R-:W-:-:S07]  /*5cf0*/  FMUL.FTZ R0, R38, c[0x0][0x2ec] ;  /* 0x0000bb0026007a20 */ /* 0x002fce0000410000 */
[----:B------:R-:W-:Y:S08]  /*5d00*/  MUFU.TANH R107, R13 ;  /* 0x0000000d006b7308 */ /* 0x000ff00000002400 */
[----:B------:R1:W1:Y:S02]  /*5d10*/  MUFU.TANH R182, R0 ;  /* 0x0000000000b67308 */ /* 0x0002640000002400 */
[----:B-1----:R-:W-:-:S02]  /*5d20*/  FMUL.FTZ R0, R39, c[0x0][0x2ec] ;  /* 0x0000bb0027007a20 */ /* 0x002fc40000410000 */
[----:B------:R-:W1:Y:S04]  /*5d30*/  LDSM.16.M88.4 R36, [R221+0x8c00] ;  /* 0x008c0000dd24783b */ /* 0x000e680000000200 */
[----:B------:R2:W1:Y:S02]  /*5d40*/  MUFU.TANH R180, R0 ;  /* 0x0000000000b47308 */ /* 0x0004640000002400 */
[----:B--2---:R-:W-:-:S06]  /*5d50*/  FMUL.FTZ R0, R60, c[0x0][0x2ec] ;  /* 0x0000bb003c007a20 */ /* 0x004fcc0000410000 */
[----:B------:R2:W1:Y:S02]  /*5d60*/  MUFU.TANH R184, R0 ;  /* 0x0000000000b87308 */ /* 0x0004640000002400 */
[----:B--2---:R-:W-:Y:S01]  /*5d70*/  FMUL.FTZ R0, R61, c[0x0][0x2ec] ;  /* 0x0000bb003d007a20 */ /* 0x004fe20000410000 */
[-C--:B-1----:R-:W-:Y:S05]  /*5d80*/  HMMA.16816.F32 R64, R24, R36.reuse, R64 ;  /* 0x000000241840723c */ /* 0x082fea0000001840 */
[----:B------:R1:W-:Y:S03]  /*5d90*/  MUFU.TANH R187, R0 ;  /* 0x0000000000bb7308 */ /* 0x0003e60000002400 */
[----:B------:R-:W-:Y:S08]  /*5da0*/  HMMA.16816.F32 R108, R20, R36, R108 ;  /* 0x00000024146c723c */ /* 0x000ff0000000186c */
[----:B------:R-:W-:Y:S01]  /*5db0*/  HMMA.16816.F32 R24, R24, R38, R32 ;  /* 0x000000261818723c */ /* 0x000fe20000001820 */
[----:B-1----:R-:W-:-:S04]  /*5dc0*/  FMUL.FTZ R0, R62, c[0x0][0x2ec] ;  /* 0x0000bb003e007a20 */ /* 0x002fc80000410000 */
[----:B------:R1:W2:Y:S02]  /*5dd0*/  MUFU.TANH R185, R0 ;  /* 0x0000000000b97308 */ /* 0x0002a40000002400 */
[----:B-1----:R-:W-:Y:S02]  /*5de0*/  FMUL.FTZ R0, R63, c[0x0][0x2ec] ;  /* 0x0000bb003f007a20 */ /* 0x002fe40000410000 */
[----:B------:R-:W-:Y:S01]  /*5df0*/  HMMA.16816.F32 R60, R20, R46, R196 ;  /* 0x0000002e143c723c */ /* 0x000fe200000018c4 */
[----:B------:R-:W1:Y:S03]  /*5e00*/  LDSM.16.M88.4 R44, [R223+0x8c00] ;  /* 0x008c0000df2c783b */ /* 0x000e660000000200 */
[----:B------:R2:W-:Y:S01]  /*5e10*/  MUFU.TANH R186, R0 ;  /* 0x0000000000ba7308 */ /* 0x0005e20000002400 */
[----:B------:R-:W-:-:S04]  /*5e20*/  DEPBAR.LE SB0, 0x0 ;  /* 0x000080000000791a */ /* 0x000fc80000000000 */
[----:B------:R-:W-:Y:S01]  /*5e30*/  HMMA.16816.F32 R20, R20, R38, R28 ;  /* 0x000000261414723c */ /* 0x000fe2000000181c */
[----:B--2---:R-:W-:-:S04]  /*5e40*/  FMUL.FTZ R0, R56, c[0x0][0x2ec] ;  /* 0x0000bb0038007a20 */ /* 0x004fc80000410000 */
[----:B------:R2:W1:Y:S10]  /*5e50*/  MUFU.TANH R179, R0 ;  /* 0x0000000000b37308 */ /* 0x0004740000002400 */
[----:B------:R-:W-:Y:S01]  /*5e60*/  HMMA.16816.F32 R40, R4, R42, R60 ;  /* 0x0000002a0428723c */ /* 0x000fe2000000183c */
[----:B--2---:R-:W-:-:S07]  /*5e70*/  FMUL.FTZ R0, R57, c[0x0][0x2ec] ;  /* 0x0000bb0039007a20 */ /* 0x004fce0000410000 */
[----:B-1----:R-:W-:Y:S01]  /*5e80*/  HMMA.16816.F32 R24, R8, R46, R24 ;  /* 0x0000002e0818723c */ /* 0x002fe20000001818 */
[----:B------:R1:W-:Y:S02]  /*5e90*/  MUFU.TANH R178, R0 ;  /* 0x0000000000b27308 */ /* 0x0003e40000002400 */
[----:B-1----:R-:W-:-:S06]  /*5ea0*/  FMUL.FTZ R0, R58, c[0x0][0x2ec] ;  /* 0x0000bb003a007a20 */ /* 0x002fcc0000410000 */
[----:B------:R1:W2:Y:S11]  /*5eb0*/  MUFU.TANH R177, R0 ;  /* 0x0000000000b17308 */ /* 0x0002b60000002400 */
[----:B------:R-:W-:Y:S04]  /*5ec0*/  @!UPT UIADD3 URZ, URZ, URZ, URZ ;  /* 0x0000003f3f3ff290 */ /* 0x000fe8000fffe03f */
[----:B------:R-:W-:Y:S02]  /*5ed0*/  FMUL.FTZ R24, R24, c[0x0][0x2ec] ;  /* 0x0000bb0018187a20 */ /* 0x000fe40000410000 */
[----:B------:R-:W-:Y:S02]  /*5ee0*/  FMUL.FTZ R26, R26, c[0x0][0x2ec] ;  /* 0x0000bb001a1a7a20 */ /* 0x000fe40000410000 */
[----:B------:R-:W-:Y:S02]  /*5ef0*/  FMUL.FTZ R25, R25, c[0x0][0x2ec] ;  /* 0x0000bb0019197a20 */ /* 0x000fe40000410000 */
[----:B------:R-:W-:Y:S01]  /*5f00*/  MUFU.TANH R24, R24 ;  /* 0x0000001800187308 */ /* 0x000fe20000002400 */
[----:B------:R-:W-:Y:S01]  /*5f10*/  FMUL.FTZ R27, R27, c[0x0][0x2ec] ;  /* 0x0000bb001b1b7a20 */ /* 0x000fe20000410000 */
[----:B-1----:R-:W-:-:S06]  /*5f20*/  IADD3 R0, R251, -0x2, RZ ;  /* 0xfffffffefb007810 */ /* 0x002fcc0007ffe0ff */
[----:B------:R-:W-:Y:S01]  /*5f30*/  MUFU.TANH R26, R26 ;  /* 0x0000001a001a7308 */ /* 0x000fe20000002400 */
[----:B------:R-:W-:-:S07]  /*5f40*/  IMAD R0, R0, 0x40, R242 ;  /* 0x0000004000007824 */ /* 0x000fce00078e02f2 */
[----:B------:R-:W-:Y:S01]  /*5f50*/  MUFU.TANH R25, R25 ;  /* 0x0000001900197308 */ /* 0x000fe20000002400 */
[C---:B------:R-:W-:Y:S02]  /*5f60*/  IADD3 R12, R0.reuse, 0x1, RZ ;  /* 0x00000001000c7810 */ /* 0x040fe40007ffe0ff */
[----:B------:R-:W-:Y:S02]  /*5f70*/  IADD3 R2, R0, 0x8, RZ ;  /* 0x0000000800027810 */ /* 0x000fe40007ffe0ff */
[C---:B------:R-:W-:Y:S02]  /*5f80*/  ISETP.GE.AND P1, PT, R12.reuse, R14, PT ;  /* 0x0000000e0c00720c */ /* 0x040fe40003f26270 */
[C---:B------:R-:W-:Y:S01]  /*5f90*/  ISETP.GE.AND P0, PT, R12.reuse, R15, PT ;  /* 0x0000000f0c00720c */ /* 0x040fe20003f06270 */
[----:B------:R-:W-:Y:S01]  /*5fa0*/  MUFU.TANH R27, R27 ;  /* 0x0000001b001b7308 */ /* 0x000fe20000002400 */
[----:B------:R-:W-:Y:S01]  /*5fb0*/  BAR.SYNC.DEFER_BLOCKING 0x0 ;  /* 0x0000000000007b1d */ /* 0x000fe20000010000 */
[----:B------:R-:W-:-:S02]  /*5fc0*/  ISETP.GE.AND P4, PT, R12, R17, PT ;  /* 0x000000110c00720c */ /* 0x000fc40003f86270 */
[----:B------:R-:W-:Y:S01]  /*5fd0*/  ISETP.GE.AND P2, PT, R12, R16, PT ;  /* 0x000000100c00720c */ /* 0x000fe20003f46270 */
[----:B------:R-:W-:Y:S01]  /*5fe0*/  FMUL.FTZ R12, R54, c[0x0][0x2ec] ;  /* 0x0000bb00360c7a20 */ /* 0x000fe20000410000 */
[----:B-----5:R-:W-:Y:S02]  /*5ff0*/  FSEL R49, R101, -INF , !P1 ;  /* 0xff80000065317808 */ /* 0x020fe40004800000 */
[----:B---3--:R-:W-:Y:S01]  /*6000*/  FSEL R36, R106, -INF , !P4 ;  /* 0xff8000006a247808 */ /* 0x008fe20006000000 */
[----:B------:R1:W3:Y:S01]  /*6010*/  MUFU.TANH R101, R12 ;  /* 0x0000000c00657308 */ /* 0x0002e20000002400 */
[C---:B------:R-:W-:Y:S02]  /*6020*/  ISETP.GE.AND P3, PT, R2.reuse, R17, PT ;  /* 0x000000110200720c */ /* 0x040fe40003f66270 */
[C---:B------:R-:W-:Y:S02]  /*6030*/  ISETP.GE.AND P6, PT, R2.reuse, R14, PT ;  /* 0x0000000e0200720c */ /* 0x040fe40003fc6270 */
[----:B------:R-:W-:-:S02]  /*6040*/  ISETP.GE.AND P5, PT, R2, R15, PT ;  /* 0x0000000f0200720c */ /* 0x000fc40003fa6270 */
[----:B------:R-:W-:Y:S02]  /*6050*/  ISETP.GE.AND P1, PT, R2, R16, PT ;  /* 0x000000100200720c */ /* 0x000fe40003f26270 */
[----:B------:R-:W-:Y:S02]  /*6060*/  IADD3 R2, R0, 0x9, RZ ;  /* 0x0000000900027810 */ /* 0x000fe40007ffe0ff */
[----:B----4-:R-:W-:Y:S01]  /*6070*/  FSEL R13, R19, -INF , !P3 ;  /* 0xff800000130d7808 */ /* 0x010fe20005800000 */
[----:B------:R-:W-:Y:S01]  /*6080*/  FMUL.FTZ R19, R43, c[0x0][0x2ec] ;  /* 0x0000bb002b137a20 */ /* 0x000fe20000410000 */
[----:B------:R-:W-:Y:S02]  /*6090*/  FSEL R63, R228, -INF , !P0 ;  /* 0xff800000e43f7808 */ /* 0x000fe40004000000 */
[----:B------:R-:W-:Y:S01]  /*60a0*/  FSEL R48, R227, -INF , !P2 ;  /* 0xff800000e3307808 */ /* 0x000fe20005000000 */
[----:B-1----:R-:W-:Y:S01]  /*60b0*/  FMUL.FTZ R12, R55, c[0x0][0x2ec] ;  /* 0x0000bb00370c7a20 */ /* 0x002fe20000410000 */
[----:B------:R-:W-:Y:S01]  /*60c0*/  FSEL R61, R211, -INF , !P6 ;  /* 0xff800000d33d7808 */ /* 0x000fe20007000000 */
[----:B------:R-:W-:Y:S01]  /*60d0*/  HMMA.16816.F32 R52, R8, R44, R64 ;  /* 0x0000002c0834723c */ /* 0x000fe20000001840 */
[C---:B------:R-:W-:Y:S01]  /*60e0*/  ISETP.GE.AND P0, PT, R2.reuse, R14, PT ;  /* 0x0000000e0200720c */ /* 0x040fe20003f06270 */
[----:B------:R1:W-:Y:S01]  /*60f0*/  MUFU.TANH R106, R12 ;  /* 0x0000000c006a7308 */ /* 0x0003e20000002400 */
[----:B------:R-:W-:-:S02]  /*6100*/  ISETP.GE.AND P4, PT, R2, R15, PT ;  /* 0x0000000f0200720c */ /* 0x000fc40003f86270 */
[C---:B------:R-:W-:Y:S02]  /*6110*/  ISETP.GE.AND P2, PT, R2.reuse, R17, PT ;  /* 0x000000110200720c */ /* 0x040fe40003f46270 */
[----:B------:R-:W-:Y:S02]  /*6120*/  ISETP.GE.AND P6, PT, R2, R16, PT ;  /* 0x000000100200720c */ /* 0x000fe40003fc6270 */
[----:B------:R-:W-:Y:S01]  /*6130*/  IADD3 R2, R0, 0x10, RZ ;  /* 0x0000001000027810 */ /* 0x000fe20007ffe0ff */
[----:B------:R4:W-:Y:S01]  /*6140*/  MUFU.TANH R56, R19 ;  /* 0x0000001300387308 */ /* 0x0009e20000002400 */
[----:B------:R-:W-:Y:S02]  /*6150*/  FSEL R100, R100, -INF , !P5 ;  /* 0xff80000064647808 */ /* 0x000fe40006800000 */
[----:B------:R-:W-:Y:S02]  /*6160*/  FSEL R37, R18, -INF , !P1 ;  /* 0xff80000012257808 */ /* 0x000fe40004800000 */
[----:B------:R-:W-:-:S02]  /*6170*/  FSEL R60, R216, -INF , !P0 ;  /* 0xff800000d83c7808 */ /* 0x000fc40004000000 */
[----:B------:R-:W-:Y:S01]  /*6180*/  ISETP.GE.AND P5, PT, R2, R14, PT ;  /* 0x0000000e0200720c */ /* 0x000fe20003fa6270 */
[----:B-1----:R-:W-:Y:S01]  /*6190*/  FMUL.FTZ R12, R40, c[0x0][0x2ec] ;  /* 0x0000bb00280c7a20 */ /* 0x002fe20000410000 */
[C---:B------:R-:W-:Y:S02]  /*61a0*/  ISETP.GE.AND P3, PT, R2.reuse, R15, PT ;  /* 0x0000000f0200720c */ /* 0x040fe40003f66270 */
[C---:B------:R-:W-:Y:S01]  /*61b0*/  ISETP.GE.AND P1, PT, R2.reuse, R17, PT ;  /* 0x000000110200720c */ /* 0x040fe20003f26270 */
[----:B------:R1:W5:Y:S01]  /*61c0*/  MUFU.TANH R59, R12 ;  /* 0x0000000c003b7308 */ /* 0x0003620000002400 */
[----:B------:R-:W-:Y:S01]  /*61d0*/  ISETP.GE.AND P0, PT, R2, R16, PT ;  /* 0x000000100200720c */ /* 0x000fe20003f06270 */
[----:B------:R-:W-:Y:S01]  /*61e0*/  FMUL.FTZ R55, R55, c[0x0][0x2ec] ;  /* 0x0000bb0037377a20 */ /* 0x000fe20000410000 */
[----:B------:R-:W-:Y:S01]  /*61f0*/  IADD3 R2, R0, 0x11, RZ ;  /* 0x0000001100027810 */ /* 0x000fe20007ffe0ff */
[----:B----4-:R-:W-:Y:S01]  /*6200*/  FMUL.FTZ R19, R52, c[0x0][0x2ec] ;  /* 0x0000bb0034137a20 */ /* 0x010fe20000410000 */
[----:B------:R-:W-:-:S02]  /*6210*/  FSEL R62, R210, -INF , !P4 ;  /* 0xff800000d23e7808 */ /* 0x000fc40006000000 */
[----:B------:R-:W-:Y:S01]  /*6220*/  FSEL R18, R208, -INF , !P6 ;  /* 0xff800000d0127808 */ /* 0x000fe20007000000 */
[----:B------:R4:W-:Y:S01]  /*6230*/  MUFU.TANH R52, R19 ;  /* 0x0000001300347308 */ /* 0x0009e20000002400 */
[----:B------:R-:W-:Y:S02]  /*6240*/  FSEL R65, R204, -INF , !P5 ;  /* 0xff800000cc417808 */ /* 0x000fe40006800000 */
[C---:B------:R-:W-:Y:S02]  /*6250*/  ISETP.GE.AND P4, PT, R2.reuse, R14, PT ;  /* 0x0000000e0200720c */ /* 0x040fe40003f86270 */
[C---:B------:R-:W-:Y:S02]  /*6260*/  ISETP.GE.AND P6, PT, R2.reuse, R17, PT ;  /* 0x000000110200720c */ /* 0x040fe40003fc6270 */
[----:B------:R-:W-:Y:S01]  /*6270*/  ISETP.GE.AND P5, PT, R2, R16, PT ;  /* 0x000000100200720c */ /* 0x000fe20003fa6270 */
[----:B-1----:R-:W-:Y:S01]  /*6280*/  FMUL.FTZ R12, R41, c[0x0][0x2ec] ;  /* 0x0000bb00290c7a20 */ /* 0x002fe20000410000 */
[----:B------:R-:W-:Y:S01]  /*6290*/  FSEL R208, R200, -INF , !P3 ;  /* 0xff800000c8d07808 */ /* 0x000fe20005800000 */
[----:B------:R-:W-:Y:S01]  /*62a0*/  MUFU.TANH R55, R55 ;  /* 0x0000003700377308 */ /* 0x000fe20000002400 */
[----:B------:R-:W-:-:S02]  /*62b0*/  FSEL R64, R181, -INF , !P1 ;  /* 0xff800000b5407808 */ /* 0x000fc40004800000 */
[----:B------:R-:W-:Y:S02]  /*62c0*/  FSEL R183, R183, -INF , !P0 ;  /* 0xff800000b7b77808 */ /* 0x000fe40004000000 */
[----:B------:R-:W-:Y:S01]  /*62d0*/  FSEL R201, R201, -INF , !P4 ;  /* 0xff800000c9c97808 */ /* 0x000fe20006000000 */
[----:B----4-:R-:W-:Y:S01]  /*62e0*/  FMUL.FTZ R19, R53, c[0x0][0x2ec] ;  /* 0x0000bb0035137a20 */ /* 0x010fe20000410000 */
[----:B------:R-:W-:Y:S01]  /*62f0*/  FSEL R35, R191, -INF , !P6 ;  /* 0xff800000bf237808 */ /* 0x000fe20007000000 */
[----:B------:R1:W-:Y:S01]  /*6300*/  MUFU.TANH R58, R12 ;  /* 0x0000000c003a7308 */ /* 0x0003e20000002400 */
[----:B------:R-:W-:Y:S02]  /*6310*/  FSEL R181, R190, -INF , !P5 ;  /* 0xff800000beb57808 */ /* 0x000fe40006800000 */
[----:B------:R-:W-:-:S05]  /*6320*/  IADD3 R8, R0, 0x28, RZ ;  /* 0x0000002800087810 */ /* 0x000fca0007ffe0ff */
[----:B------:R4:W-:Y:S01]  /*6330*/  MUFU.TANH R32, R19 ;  /* 0x0000001300207308 */ /* 0x0009e20000002400 */
[----:B-1----:R-:W-:Y:S02]  /*6340*/  FMUL.FTZ R12, R42, c[0x0][0x2ec] ;  /* 0x0000bb002a0c7a20 */ /* 0x002fe40000410000 */
[C---:B------:R-:W-:Y:S05]  /*6350*/  HMMA.16816.F32 R40, R4.reuse, R44, R108 ;  /* 0x0000002c0428723c */ /* 0x040fea000000186c */
[----:B------:R1:W1:Y:S01]  /*6360*/  MUFU.TANH R57, R12 ;  /* 0x0000000c00397308 */ /* 0x0002620000002400 */
[----:B----4-:R-:W-:Y:S02]  /*6370*/  FMUL.FTZ R19, R54, c[0x0][0x2ec] ;  /* 0x0000bb0036137a20 */ /* 0x010fe40000410000 */
[----:B------:R-:W-:Y:S05]  /*6380*/  HMMA.16816.F32 R44, R4, R46, R20 ;  /* 0x0000002e042c723c */ /* 0x000fea0000001814 */
[----:B------:R-:W4:Y:S02]  /*6390*/  MUFU.TANH R19, R19 ;  /* 0x0000001300137308 */ /* 0x000f240000002400 */
[----:B------:R-:W-:-:S02]  /*63a0*/  IADD3 R4, R0, 0x31, RZ ;  /* 0x0000003100047810 */ /* 0x000fc40007ffe0ff */
[----:B-1----:R-:W-:Y:S02]  /*63b0*/  FSEL R12, R209, -INF , !P2 ;  /* 0xff800000d10c7808 */ /* 0x002fe40005000000 */
[-C--:B------:R-:W-:Y:S02]  /*63c0*/  ISETP.GE.AND P2, PT, R2, R15.reuse, PT ;  /* 0x0000000f0200720c */ /* 0x080fe40003f46270 */
[----:B------:R-:W-:Y:S02]  /*63d0*/  IADD3 R2, R0, 0x18, RZ ;  /* 0x0000001800027810 */ /* 0x000fe40007ffe0ff */
[----:B------:R-:W-:Y:S01]  /*63e0*/  FSEL R205, R205, -INF , !P2 ;  /* 0xff800000cdcd7808 */ /* 0x000fe20005000000 */
[----:B------:R-:W-:Y:S01]  /*63f0*/  FMUL.FTZ R40, R40, c[0x0][0x2ec] ;  /* 0x0000bb0028287a20 */ /* 0x000fe20000410000 */
[----:B------:R-:W-:Y:S01]  /*6400*/  ISETP.GE.AND P3, PT, R2, R14, PT ;  /* 0x0000000e0200720c */ /* 0x000fe20003f66270 */
[----:B------:R-:W-:Y:S01]  /*6410*/  FMUL.FTZ R42, R42, c[0x0][0x2ec] ;  /* 0x0000bb002a2a7a20 */ /* 0x000fe20000410000 */
[C---:B------:R-:W-:Y:S01]  /*6420*/  ISETP.GE.AND P1, PT, R2.reuse, R15, PT ;  /* 0x0000000f0200720c */ /* 0x040fe20003f26270 */
[----:B------:R-:W-:Y:S01]  /*6430*/  FMUL.FTZ R41, R41, c[0x0][0x2ec] ;  /* 0x0000bb0029297a20 */ /* 0x000fe20000410000 */
[C---:B------:R-:W-:Y:S01]  /*6440*/  ISETP.GE.AND P0, PT, R2.reuse, R17, PT ;  /* 0x000000110200720c */ /* 0x040fe20003f06270 */
[----:B------:R-:W1:Y:S01]  /*6450*/  MUFU.TANH R40, R40 ;  /* 0x0000002800287308 */ /* 0x000e620000002400 */
[----:B------:R-:W-:Y:S01]  /*6460*/  ISETP.GE.AND P4, PT, R2, R16, PT ;  /* 0x000000100200720c */ /* 0x000fe20003f86270 */
[----:B------:R-:W-:Y:S01]  /*6470*/  FMUL.FTZ R43, R43, c[0x0][0x2ec] ;  /* 0x0000bb002b2b7a20 */ /* 0x000fe20000410000 */
[----:B------:R-:W-:Y:S01]  /*6480*/  IADD3 R2, R0, 0x19, RZ ;  /* 0x0000001900027810 */ /* 0x000fe20007ffe0ff */
[----:B------:R-:W-:Y:S01]  /*6490*/  FMUL.FTZ R6, R44, c[0x0][0x2ec] ;  /* 0x0000bb002c067a20 */ /* 0x000fe20000410000 */
[----:B------:R-:W-:Y:S01]  /*64a0*/  FSEL R200, R189, -INF , !P3 ;  /* 0xff800000bdc87808 */ /* 0x000fe20005800000 */
[----:B------:R-:W-:Y:S01]  /*64b0*/  FMUL.FTZ R46, R46, c[0x0][0x2ec] ;  /* 0x0000bb002e2e7a20 */ /* 0x000fe20000410000 */
[C---:B------:R-:W-:Y:S01]  /*64c0*/  ISETP.GE.AND P2, PT, R2.reuse, R14, PT ;  /* 0x0000000e0200720c */ /* 0x040fe20003f46270 */
[----:B------:R-:W1:Y:S01]  /*64d0*/  MUFU.TANH R42, R42 ;  /* 0x0000002a002a7308 */ /* 0x000e620000002400 */
[C---:B------:R-:W-:Y:S01]  /*64e0*/  ISETP.GE.AND P6, PT, R2.reuse, R15, PT ;  /* 0x0000000f0200720c */ /* 0x040fe20003fc6270 */
[----:B------:R-:W-:Y:S01]  /*64f0*/  FMUL.FTZ R5, R45, c[0x0][0x2ec] ;  /* 0x0000bb002d057a20 */ /* 0x000fe20000410000 */
[----:B------:R-:W-:-:S02]  /*6500*/  ISETP.GE.AND P5, PT, R2, R17, PT ;  /* 0x000000110200720c */ /* 0x000fc40003fa6270 */
[----:B------:R-:W-:Y:S02]  /*6510*/  ISETP.GE.AND P3, PT, R2, R16, PT ;  /* 0x000000100200720c */ /* 0x000fe40003f66270 */
[----:B------:R-:W-:Y:S01]  /*6520*/  IADD3 R2, R0, 0x20, RZ ;  /* 0x0000002000027810 */ /* 0x000fe20007ffe0ff */
[----:B------:R-:W1:Y:S01]  /*6530*/  MUFU.TANH R41, R41 ;  /* 0x0000002900297308 */ /* 0x000e620000002400 */
[----:B------:R-:W-:Y:S02]  /*6540*/  FSEL R204, R202, -INF , !P1 ;  /* 0xff800000cacc7808 */ /* 0x000fe40004800000 */
[----:B------:R-:W-:Y:S02]  /*6550*/  FSEL R34, R188, -INF , !P0 ;  /* 0xff800000bc227808 */ /* 0x000fe40004000000 */
[----:B------:R-:W-:Y:S02]  /*6560*/  FSEL R182, R182, -INF , !P4 ;  /* 0xff800000b6b67808 */ /* 0x000fe40006000000 */
[----:B------:R-:W-:Y:S01]  /*6570*/  FSEL R202, R203, -INF , !P2 ;  /* 0xff800000cbca7808 */ /* 0x000fe20005000000 */
[----:B------:R-:W1:Y:S01]  /*6580*/  MUFU.TANH R43, R43 ;  /* 0x0000002b002b7308 */ /* 0x000e620000002400 */
[----:B------:R-:W-:-:S02]  /*6590*/  ISETP.GE.AND P1, PT, R2, R14, PT ;  /* 0x0000000e0200720c */ /* 0x000fc40003f26270 */
[C---:B------:R-:W-:Y:S02]  /*65a0*/  ISETP.GE.AND P0, PT, R2.reuse, R15, PT ;  /* 0x0000000f0200720c */ /* 0x040fe40003f06270 */
[C---:B------:R-:W-:Y:S02]  /*65b0*/  ISETP.GE.AND P4, PT, R2.reuse, R17, PT ;  /* 0x000000110200720c */ /* 0x040fe40003f86270 */
[----:B------:R-:W-:Y:S01]  /*65c0*/  ISETP.GE.AND P2, PT, R2, R16, PT ;  /* 0x000000100200720c */ /* 0x000fe20003f46270 */
[----:B------:R-:W1:Y:S01]  /*65d0*/  MUFU.TANH R6, R6 ;  /* 0x0000000600067308 */ /* 0x000e620000002400 */
[----:B------:R-:W-:Y:S02]  /*65e0*/  IADD3 R2, R0, 0x21, RZ ;  /* 0x0000002100027810 */ /* 0x000fe40007ffe0ff */
[----:B------:R-:W-:Y:S02]  /*65f0*/  FSEL R203, R207, -INF , !P6 ;  /* 0xff800000cfcb7808 */ /* 0x000fe40007000000 */
[----:B------:R-:W-:-:S02]  /*6600*/  FSEL R33, R206, -INF , !P5 ;  /* 0xff800000ce217808 */ /* 0x000fc40006800000 */
[----:B------:R-:W-:Y:S01]  /*6610*/  FSEL R180, R180, -INF , !P3 ;  /* 0xff800000b4b47808 */ /* 0x000fe20005800000 */
[----:B------:R-:W-:Y:S01]  /*6620*/  MUFU.TANH R5, R5 ;  /* 0x0000000500057308 */ /* 0x000fe20000002400 */
        /* <DEDUP_REMOVED lines=9> */
[----:B--2---:R-:W-:Y:S02]  /*66c0*/  FSEL R213, R177, -INF , !P2 ;  /* 0xff800000b1d57808 */ /* 0x004fe40005000000 */
[----:B------:R-:W-:-:S02]  /*66d0*/  FSEL R215, R187, -INF , !P6 ;  /* 0xff800000bbd77808 */ /* 0x000fc40007000000 */
[----:B------:R-:W-:Y:S02]  /*66e0*/  FSEL R230, R186, -INF , !P5 ;  /* 0xff800000bae67808 */ /* 0x000fe40006800000 */
[----:B------:R-:W-:Y:S02]  /*66f0*/  FSEL R210, R178, -INF , !P3 ;  /* 0xff800000b2d27808 */ /* 0x000fe40005800000 */
[----:B------:R-:W-:Y:S02]  /*6700*/  FSEL R214, R176, -INF , !P1 ;  /* 0xff800000b0d67808 */ /* 0x000fe40004800000 */
[----:B------:R-:W-:Y:S02]  /*6710*/  FSEL R217, R105, -INF , !P0 ;  /* 0xff80000069d97808 */ /* 0x000fe40004000000 */
[C---:B------:R-:W-:Y:S02]  /*6720*/  ISETP.GE.AND P4, PT, R8.reuse, R15, PT ;  /* 0x0000000f0800720c */ /* 0x040fe40003f86270 */
[----:B------:R-:W-:-:S02]  /*6730*/  ISETP.GE.AND P2, PT, R8, R17, PT ;  /* 0x000000110800720c */ /* 0x000fc40003f46270 */
[----:B------:R-:W-:Y:S02]  /*6740*/  ISETP.GE.AND P6, PT, R8, R16, PT ;  /* 0x000000100800720c */ /* 0x000fe40003fc6270 */
[C---:B------:R-:W-:Y:S02]  /*6750*/  ISETP.GE.AND P5, PT, R2.reuse, R14, PT ;  /* 0x0000000e0200720c */ /* 0x040fe40003fa6270 */
[C---:B------:R-:W-:Y:S02]  /*6760*/  ISETP.GE.AND P3, PT, R2.reuse, R15, PT ;  /* 0x0000000f0200720c */ /* 0x040fe40003f66270 */
[C---:B------:R-:W-:Y:S02]  /*6770*/  ISETP.GE.AND P1, PT, R2.reuse, R17, PT ;  /* 0x000000110200720c */ /* 0x040fe40003f26270 */
[----:B------:R-:W-:Y:S02]  /*6780*/  ISETP.GE.AND P0, PT, R2, R16, PT ;  /* 0x000000100200720c */ /* 0x000fe40003f06270 */
[----:B------:R-:W-:-:S02]  /*6790*/  IADD3 R2, R0, 0x30, RZ ;  /* 0x0000003000027810 */ /* 0x000fc40007ffe0ff */
[----:B---3--:R-:W-:Y:S02]  /*67a0*/  FSEL R228, R101, -INF , !P4 ;  /* 0xff80000065e47808 */ /* 0x008fe40006000000 */
[----:B-----5:R-:W-:Y:S02]  /*67b0*/  FSEL R207, R59, -INF , !P2 ;  /* 0xff8000003bcf7808 */ /* 0x020fe40005000000 */
[----:B------:R-:W-:Y:S02]  /*67c0*/  FSEL R212, R57, -INF , !P6 ;  /* 0xff80000039d47808 */ /* 0x000fe40007000000 */
[----:B------:R-:W-:Y:S02]  /*67d0*/  FSEL R216, R107, -INF , !P5 ;  /* 0xff8000006bd87808 */ /* 0x000fe40006800000 */
[C---:B------:R-:W-:Y:S02]  /*67e0*/  ISETP.GE.AND P4, PT, R2.reuse, R14, PT ;  /* 0x0000000e0200720c */ /* 0x040fe40003f86270 */
[----:B------:R-:W-:-:S02]  /*67f0*/  ISETP.GE.AND P2, PT, R2, R15, PT ;  /* 0x0000000f0200720c */ /* 0x000fc40003f46270 */
[C---:B------:R-:W-:Y:S02]  /*6800*/  ISETP.GE.AND P6, PT, R2.reuse, R17, PT ;  /* 0x000000110200720c */ /* 0x040fe40003fc6270 */
[----:B------:R-:W-:Y:S02]  /*6810*/  ISETP.GE.AND P5, PT, R2, R16, PT ;  /* 0x000000100200720c */ /* 0x000fe40003fa6270 */
[----:B------:R-:W-:Y:S02]  /*6820*/  FSEL R219, R106, -INF , !P3 ;  /* 0xff8000006adb7808 */ /* 0x000fe40005800000 */
[----:B------:R-:W-:Y:S02]  /*6830*/  IADD3 R2, R0, 0x38, RZ ;  /* 0x0000003800027810 */ /* 0x000fe40007ffe0ff */
[----:B------:R-:W-:Y:S02]  /*6840*/  ISETP.GE.AND P3, PT, R4, R14, PT ;  /* 0x0000000e0400720c */ /* 0x000fe40003f66270 */
[----:B------:R-:W-:-:S02]  /*6850*/  FSEL R211, R56, -INF , !P0 ;  /* 0xff80000038d37808 */ /* 0x000fc40004000000 */
[----:B------:R-:W-:Y:S02]  /*6860*/  ISETP.GE.AND P0, PT, R4, R17, PT ;  /* 0x000000110400720c */ /* 0x000fe40003f06270 */
[----:B------:R-:W-:Y:S02]  /*6870*/  FSEL R206, R58, -INF , !P1 ;  /* 0xff8000003ace7808 */ /* 0x000fe40004800000 */
[----:B------:R-:W-:Y:S02]  /*6880*/  FSEL R240, R52, -INF , !P4 ;  /* 0xff80000034f07808 */ /* 0x000fe40006000000 */
[C---:B------:R-:W-:Y:S02]  /*6890*/  ISETP.GE.AND P1, PT, R4.reuse, R15, PT ;  /* 0x0000000f0400720c */ /* 0x040fe40003f26270 */
[----:B------:R-:W-:Y:S01]  /*68a0*/  ISETP.GE.AND P4, PT, R4, R16, PT ;  /* 0x000000100400720c */ /* 0x000fe20003f86270 */
[----:B------:R-:W-:Y:S01]  /*68b0*/  FMUL.FTZ R4, R47, c[0x0][0x2ec] ;  /* 0x0000bb002f047a20 */ /* 0x000fe20000410000 */
[----:B----4-:R-:W-:-:S02]  /*68c0*/  FSEL R246, R19, -INF , !P2 ;  /* 0xff80000013f67808 */ /* 0x010fc40005000000 */
[----:B-1----:R-:W-:Y:S02]  /*68d0*/  FSEL R234, R40, -INF , !P6 ;  /* 0xff80000028ea7808 */ /* 0x002fe40007000000 */
[----:B------:R-:W-:Y:S01]  /*68e0*/  FSEL R238, R42, -INF , !P5 ;  /* 0xff8000002aee7808 */ /* 0x000fe20006800000 */
[----:B------:R-:W-:Y:S01]  /*68f0*/  MUFU.TANH R4, R4 ;  /* 0x0000000400047308 */ /* 0x000fe20000002400 */
[----:B------:R-:W-:Y:S02]  /*6900*/  FSEL R239, R32, -INF , !P3 ;  /* 0xff80000020ef7808 */ /* 0x000fe40005800000 */
[C---:B------:R-:W-:Y:S02]  /*6910*/  ISETP.GE.AND P2, PT, R2.reuse, R14, PT ;  /* 0x0000000e0200720c */ /* 0x040fe40003f46270 */
[C---:B------:R-:W-:Y:S02]  /*6920*/  ISETP.GE.AND P6, PT, R2.reuse, R15, PT ;  /* 0x0000000f0200720c */ /* 0x040fe40003fc6270 */
[----:B------:R-:W-:-:S02]  /*6930*/  ISETP.GE.AND P5, PT, R2, R17, PT ;  /* 0x000000110200720c */ /* 0x000fc40003fa6270 */
[----:B------:R-:W-:Y:S02]  /*6940*/  ISETP.GE.AND P3, PT, R2, R16, PT ;  /* 0x000000100200720c */ /* 0x000fe40003f66270 */
[----:B------:R-:W1:Y:S01]  /*6950*/  MUFU.TANH R2, R46 ;  /* 0x0000002e00027308 */ /* 0x000e620000002400 */
[----:B------:R-:W-:Y:S02]  /*6960*/  FSEL R233, R41, -INF , !P0 ;  /* 0xff80000029e97808 */ /* 0x000fe40004000000 */
[----:B------:R-:W-:Y:S02]  /*6970*/  ISETP.GE.AND P0, PT, R0, R15, PT ;  /* 0x0000000f0000720c */ /* 0x000fe40003f06270 */
[----:B------:R-:W-:Y:S02]  /*6980*/  FSEL R245, R55, -INF , !P1 ;  /* 0xff80000037f57808 */ /* 0x000fe40004800000 */
[----:B------:R-:W-:Y:S02]  /*6990*/  FSEL R19, R243, -INF , !P0 ;  /* 0xff800000f3137808 */ /* 0x000fe40004000000 */
[----:B------:R-:W-:-:S02]  /*69a0*/  ISETP.NE.AND P0, PT, R251, 0x2, PT ;  /* 0x00000002fb00780c */ /* 0x000fc40003f05270 */
[----:B------:R-:W-:Y:S02]  /*69b0*/  FSEL R237, R43, -INF , !P4 ;  /* 0xff8000002bed7808 */ /* 0x000fe40006000000 */
[----:B------:R-:W-:Y:S02]  /*69c0*/  FSEL R242, R24, -INF , !P2 ;  /* 0xff80000018f27808 */ /* 0x000fe40005000000 */
[C---:B------:R-:W-:Y:S02]  /*69d0*/  ISETP.GE.AND P1, PT, R0.reuse, R14, PT ;  /* 0x0000000e0000720c */ /* 0x040fe40003f26270 */
[C---:B------:R-:W-:Y:S02]  /*69e0*/  ISETP.GE.AND P4, PT, R0.reuse, R17, PT ;  /* 0x000000110000720c */ /* 0x040fe40003f86270 */
[C---:B------:R-:W-:Y:S02]  /*69f0*/  ISETP.GE.AND P2, PT, R0.reuse, R16, PT ;  /* 0x000000100000720c */ /* 0x040fe40003f46270 */
[----:B------:R-:W-:-:S02]  /*6a00*/  IADD3 R0, R0, 0x39, RZ ;  /* 0x0000003900007810 */ /* 0x000fc40007ffe0ff */
[----:B------:R-:W-:Y:S02]  /*6a10*/  FSEL R244, R26, -INF , !P6 ;  /* 0xff8000001af47808 */ /* 0x000fe40007000000 */
[----:B------:R-:W-:Y:S02]  /*6a20*/  FSEL R232, R6, -INF , !P5 ;  /* 0xff80000006e87808 */ /* 0x000fe40006800000 */
[----:B-1----:R-:W-:Y:S02]  /*6a30*/  FSEL R235, R2, -INF , !P3 ;  /* 0xff80000002eb7808 */ /* 0x002fe40005800000 */
[----:B------:R-:W-:Y:S02]  /*6a40*/  FSEL R11, R248, -INF , !P1 ;  /* 0xff800000f80b7808 */ /* 0x000fe40004800000 */
        /* <DEDUP_REMOVED lines=13> */
[----:B------:R-:W-:-:S04]  /*6b20*/  IADD3 R0, R251, -0x3, RZ ;  /* 0xfffffffdfb007810 */ /* 0x000fc80007ffe0ff */
[----:B------:R-:W-:Y:S01]  /*6b30*/  SHF.R.S32.HI R2, RZ, 0x1f, R0 ;  /* 0x0000001fff027819 */ /* 0x000fe20000011400 */
[----:B------:R-:W-:-:S04]  /*6b40*/  IMAD.WIDE.U32 R6, R0, c[0x0][0x198], RZ ;  /* 0x0000660000067a25 */ /* 0x000fc800078e00ff */
[----:B------:R-:W-:-:S04]  /*6b50*/  IMAD R2, R2, c[0x0][0x198], RZ ;  /* 0x0000660002027a24 */ /* 0x000fc800078e02ff */
[----:B------:R-:W-:-:S04]  /*6b60*/  IMAD R2, R0, c[0x0][0x19c], R2 ;  /* 0x0000670000027a24 */ /* 0x000fc800078e0202 */
[----:B------:R-:W-:Y:S01]  /*6b70*/  IMAD.IADD R2, R7, 0x1, R2 ;  /* 0x0000000107027824 */ /* 0x000fe200078e0202 */
        /* <DEDUP_REMOVED lines=16> */
.L_x_371:
[----:B------:R-:W-:Y:S01]  /*6c80*/  FMNMX.FTZ R0, R102, R8, !PT ;  /* 0x0000000866007209 */ /* 0x000fe20007810000 */
[----:B------:R-:W2:Y:S03]  /*6c90*/  LDL.LU R66, [R1+0x14] ;  /* 0x0000140001427983 */ /* 0x000ea60000300800 */
[----:B------:R-:W-:Y:S01]  /*6ca0*/  FMNMX.FTZ R0, R36, R0, !PT ;  /* 0x0000000024007209 */ /* 0x000fe20007810000 */
[----:B------:R-:W3:Y:S01]  /*6cb0*/  LDL.LU R67, [R1+0x10] ;  /* 0x0000100001437983 */ /* 0x000ee20000300800 */
[----:B-1----:R-:W-:-:S02]  /*6cc0*/  FMNMX.FTZ R5, R104, R11, !PT ;  /* 0x0000000b68057209 */ /* 0x002fc40007810000 */
        /* <DEDUP_REMOVED lines=47> */
[----:B-1----:R-:W-:-:S02]  /*6fc0*/  FMNMX.FTZ R0, R0, R6, !PT ;  /* 0x0000000600007209 */ /* 0x002fc40007810000 */
[----:B------:R-:W1:Y:S01]  /*6fd0*/  SHFL.BFLY PT, R6, R4, 0x2, 0x1f ;  /* 0x0c401f0004067f89 */ /* 0x000e6200000e0000 */
[----:B------:R-:W-:Y:S02]  /*6fe0*/  FMNMX.FTZ R5, R202, R5, !PT ;  /* 0x00000005ca057209 */ /* 0x000fe40007810000 */
[----:B------:R-:W-:Y:S01]  /*6ff0*/  FMNMX.FTZ R2, R205, R2, !PT ;  /* 0x00000002cd027209 */ /* 0x000fe20007810000 */
[----:B------:R-:W4:Y:S01]  /*7000*/  SHFL.BFLY PT, R7, R0, 0x1, 0x1f ;  /* 0x0c201f0000077f89 */ /* 0x000f2200000e0000 */
        /* <DEDUP_REMOVED lines=12> */
[----:B----4-:R-:W-:Y:S01]  /*70d0*/  FMNMX.FTZ R248, R0, R7, !PT ;  /* 0x0000000700f87209 */ /* 0x010fe20007810000 */
[----:B------:R-:W1:Y:S01]  /*70e0*/  SHFL.BFLY PT, R9, R4, 0x1, 0x1f ;  /* 0x0c201f0004097f89 */ /* 0x000e6200000e0000 */
        /* <DEDUP_REMOVED lines=8> */
[----:B------:R-:W4:Y:S01]  /*7170*/  SHFL.BFLY PT, R7, R5, 0x2, 0x1f ;  /* 0x0c401f0005077f89 */ /* 0x000f2200000e0000 */
[----:B------:R-:W-:Y:S02]  /*7180*/  FMNMX.FTZ R6, R244, R0, !PT ;  /* 0x00000000f4067209 */ /* 0x000fe40007810000 */
[----:B------:R-:W-:Y:S01]  /*7190*/  MOV R39, R249 ;  /* 0x000000f900277202 */ /* 0x000fe20000000f00 */
[----:B------:R-:W-:Y:S01]  /*71a0*/  FFMA.FTZ R0, R8, c[0x0][0x23c], -R2 ;  /* 0x00008f0008007a23 */ /* 0x000fe20000010802 */
[----:B------:R-:W-:-:S02]  /*71b0*/  FMNMX.FTZ R6, R243, R6, !PT ;  /* 0x00000006f3067209 */ /* 0x000fc40007810000 */
[----:B------:R-:W-:Y:S01]  /*71c0*/  MOV R41, R250 ;  /* 0x000000fa00297202 */ /* 0x000fe20000000f00 */
[----:B------:R5:W-:Y:S01]  /*71d0*/  MUFU.EX2 R47, R0 ;  /* 0x00000000002f7308 */ /* 0x000be20000000800 */
[----:B-1----:R-:W-:Y:S01]  /*71e0*/  FMNMX.FTZ R227, R4, R9, !PT ;  /* 0x0000000904e37209 */ /* 0x002fe20007810000 */
[----:B------:R-:W-:Y:S01]  /*71f0*/  SHFL.BFLY PT, R8, R6, 0x2, 0x1f ;  /* 0x0c401f0006087f89 */ /* 0x000fe200000e0000 */
[----:B------:R-:W-:Y:S02]  /*7200*/  FFMA.FTZ R4, R13, c[0x0][0x23c], -R2 ;  /* 0x00008f000d047a23 */ /* 0x000fe40000010802 */
[----:B------:R-:W-:-:S03]  /*7210*/  FSETP.NEU.FTZ.AND P0, PT, R227, -INF , PT ;  /* 0xff800000e300780b */ /* 0x000fc60003f1d000 */
[----:B------:R1:W-:Y:S01]  /*7220*/  MUFU.EX2 R38, R4 ;  /* 0x0000000400267308 */ /* 0x0003e20000000800 */
[----:B-----5:R-:W-:Y:S01]  /*7230*/  FFMA.FTZ R0, R36, c[0x0][0x23c], -R2 ;  /* 0x00008f0024007a23 */ /* 0x020fe20000010802 */
[----:B----4-:R-:W-:-:S06]  /*7240*/  FMNMX.FTZ R5, R5, R7, !PT ;  /* 0x0000000705057209 */ /* 0x010fcc0007810000 */
[----:B------:R4:W-:Y:S01]  /*7250*/  MUFU.EX2 R43, R0 ;  /* 0x00000000002b7308 */ /* 0x0009e20000000800 */
[----:B------:R-:W5:Y:S01]  /*7260*/  SHFL.BFLY PT, R9, R5, 0x1, 0x1f ;  /* 0x0c201f0005097f89 */ /* 0x000f6200000e0000 */
[----:B-1----:R-:W-:-:S06]  /*7270*/  FFMA.FTZ R4, R12, c[0x0][0x23c], -R2 ;  /* 0x00008f000c047a23 */ /* 0x002fcc0000010802 */
[----:B------:R1:W-:Y:S01]  /*7280*/  MUFU.EX2 R46, R4 ;  /* 0x00000004002e7308 */ /* 0x0003e20000000800 */
[----:B----4-:R-:W-:-:S05]  /*7290*/  FMUL.FTZ R0, R227, c[0x0][0x23c] ;  /* 0x00008f00e3007a20 */ /* 0x010fca0000410000 */
[----:B------:R-:W-:-:S05]  /*72a0*/  FSEL R0, R0, RZ, P0 ;  /* 0x000000ff00007208 */ /* 0x000fca0000000000 */
[--C-:B-1----:R-:W-:Y:S01]  /*72b0*/  FFMA.FTZ R4, R10, c[0x0][0x23c], -R0.reuse ;  /* 0x00008f000a047a23 */ /* 0x102fe20000010800 */
[----:B-----5:R-:W-:Y:S01]  /*72c0*/  FMNMX.FTZ R249, R5, R9, !PT ;  /* 0x0000000905f97209 */ /* 0x020fe20007810000 */
[--C-:B------:R-:W-:Y:S02]  /*72d0*/  FFMA.FTZ R7, R37, c[0x0][0x23c], -R0.reuse ;  /* 0x00008f0025077a23 */ /* 0x100fe40000010800 */
[----:B------:R1:W-:Y:S08]  /*72e0*/  MUFU.EX2 R44, R4 ;  /* 0x00000004002c7308 */ /* 0x0003f00000000800 */
[----:B------:R4:W-:Y:S01]  /*72f0*/  MUFU.EX2 R45, R7 ;  /* 0x00000007002d7308 */ /* 0x0009e20000000800 */
[----:B-1----:R-:W-:-:S07]  /*7300*/  FFMA.FTZ R4, R48, c[0x0][0x23c], -R0 ;  /* 0x00008f0030047a23 */ /* 0x002fce0000010800 */
[----:B------:R1:W-:Y:S01]  /*7310*/  MUFU.EX2 R40, R4 ;  /* 0x0000000400287308 */ /* 0x0003e20000000800 */
[----:B----4-:R-:W-:-:S05]  /*7320*/  FSEL R7, R248, RZ, P1 ;  /* 0x000000fff8077208 */ /* 0x010fca0000800000 */
[----:B------:R-:W-:-:S04]  /*7330*/  FADD.FTZ R7, R102, -R7 ;  /* 0x8000000766077221 */ /* 0x000fc80000010000 */
[----:B------:R-:W-:Y:S01]  /*7340*/  FMUL.FTZ R7, R7, c[0x0][0x23c] ;  /* 0x00008f0007077a20 */ /* 0x000fe20000410000 */
[----:B-1----:R-:W-:Y:S01]  /*7350*/  FMNMX.FTZ R4, R6, R8, !PT ;  /* 0x0000000806047209 */ /* 0x002fe20007810000 */
[----:B------:R-:W-:Y:S02]  /*7360*/  FFMA.FTZ R6, R18, c[0x0][0x23c], -R0 ;  /* 0x00008f0012067a23 */ /* 0x000fe40000010800 */
[----:B------:R-:W1:Y:S02]  /*7370*/  MUFU.EX2 R18, R7 ;  /* 0x0000000700127308 */ /* 0x000e640000000800 */
[----:B------:R-:W4:Y:S06]  /*7380*/  SHFL.BFLY PT, R8, R4, 0x1, 0x1f ;  /* 0x0c201f0004087f89 */ /* 0x000f2c00000e0000 */
[----:B------:R5:W4:Y:S01]  /*7390*/  MUFU.EX2 R51, R6 ;  /* 0x0000000600337308 */ /* 0x000b220000000800 */
[----:B-1----:R-:W-:-:S02]  /*73a0*/  FMUL.FTZ R136, R136, R18 ;  /* 0x0000001288887220 */ /* 0x002fc40000410000 */
[-C--:B------:R-:W-:Y:S02]  /*73b0*/  FMUL.FTZ R137, R137, R18.reuse ;  /* 0x0000001289897220 */ /* 0x080fe40000410000 */
[-C--:B------:R-:W-:Y:S02]  /*73c0*/  FMUL.FTZ R112, R112, R18.reuse ;  /* 0x0000001270707220 */ /* 0x080fe40000410000 */
[-C--:B------:R-:W-:Y:S01]  /*73d0*/  FMUL.FTZ R113, R113, R18.reuse ;  /* 0x0000001271717220 */ /* 0x080fe20000410000 */
[----:B-----5:R-:W-:Y:S01]  /*73e0*/  FSEL R6, R227, RZ, P0 ;  /* 0x000000ffe3067208 */ /* 0x020fe20000000000 */
[-C--:B------:R-:W-:Y:S01]  /*73f0*/  FMUL.FTZ R120, R120, R18.reuse ;  /* 0x0000001278787220 */ /* 0x080fe20000410000 */
[----:B------:R-:W-:Y:S01]  /*7400*/  FSETP.NEU.FTZ.AND P0, PT, R249, -INF , PT ;  /* 0xff800000f900780b */ /* 0x000fe20003f1d000 */
[----:B------:R-:W-:Y:S01]  /*7410*/  FMUL.FTZ R121, R121, R18 ;  /* 0x0000001279797220 */ /* 0x000fe20000410000 */
[----:B----4-:R-:W-:Y:S01]  /*7420*/  FMNMX.FTZ R250, R4, R8, !PT ;  /* 0x0000000804fa7209 */ /* 0x010fe20007810000 */
[----:B------:R-:W-:Y:S01]  /*7430*/  FADD.FTZ R3, R3, -R6 ;  /* 0x8000000603037221 */ /* 0x000fe20000010000 */
[----:B------:R-:W-:Y:S01]  /*7440*/  FSEL R5, R249, RZ, P0 ;  /* 0x000000fff9057208 */ /* 0x000fe20000000000 */
[----:B------:R-:W-:Y:S01]  /*7450*/  FMUL.FTZ R164, R164, R18 ;  /* 0x00000012a4a47220 */ /* 0x000fe20000410000 */
[----:B------:R-:W-:Y:S01]  /*7460*/  F2FP.PACK_AB R4, R43, R47 ;  /* 0x0000002f2b04723e */ /* 0x000fe200000000ff */
[----:B------:R-:W-:Y:S01]  /*7470*/  FMUL.FTZ R3, R3, c[0x0][0x23c] ;  /* 0x00008f0003037a20 */ /* 0x000fe20000410000 */
[----:B------:R-:W-:Y:S01]  /*7480*/  F2FP.PACK_AB R6, R46, R38 ;  /* 0x000000262e06723e */ /* 0x000fe200000000ff */
[----:B------:R-:W-:Y:S01]  /*7490*/  FADD.FTZ R32, R104, -R5 ;  /* 0x8000000568207221 */ /* 0x000fe20000010000 */
[----:B------:R-:W-:Y:S01]  /*74a0*/  F2FP.PACK_AB R5, R40, R44 ;  /* 0x0000002c2805723e */ /* 0x000fe200000000ff */
[----:B------:R1:W4:Y:S01]  /*74b0*/  MUFU.EX2 R13, R3 ;  /* 0x00000003000d7308 */ /* 0x0003220000000800 */
[----:B------:R-:W-:Y:S01]  /*74c0*/  F2FP.PACK_AB R7, R51, R45 ;  /* 0x0000002d3307723e */ /* 0x000fe200000000ff */
        /* <DEDUP_REMOVED lines=8> */
[-C--:B----4-:R-:W-:Y:S02]  /*7550*/  FMUL.FTZ R138, R138, R13.reuse ;  /* 0x0000000d8a8a7220 */ /* 0x090fe40000410000 */
[-C--:B------:R-:W-:Y:S01]  /*7560*/  FMUL.FTZ R139, R139, R13.reuse ;  /* 0x0000000d8b8b7220 */ /* 0x080fe20000410000 */
[----:B------:R-:W-:Y:S01]  /*7570*/  FSEL R8, R3, RZ, P0 ;  /* 0x000000ff03087208 */ /* 0x000fe20000000000 */
[C---:B------:R-:W-:Y:S01]  /*7580*/  FMUL.FTZ R3, R250.reuse, c[0x0][0x23c] ;  /* 0x00008f00fa037a20 */ /* 0x040fe20000410000 */
[----:B------:R-:W-:Y:S01]  /*7590*/  FSETP.NEU.FTZ.AND P0, PT, R250, -INF , PT ;  /* 0xff800000fa00780b */ /* 0x000fe20003f1d000 */
[-C--:B------:R-:W-:Y:S02]  /*75a0*/  FMUL.FTZ R114, R114, R13.reuse ;  /* 0x0000000d72727220 */ /* 0x080fe40000410000 */
[----:B------:R-:W-:Y:S01]  /*75b0*/  FFMA.FTZ R9, R11, c[0x0][0x23c], -R8 ;  /* 0x00008f000b097a23 */ /* 0x000fe20000010808 */
[C---:B------:R-:W-:Y:S01]  /*75c0*/  HMMA.16816.F32 R188, R4.reuse, R26, R136 ;  /* 0x0000001a04bc723c */ /* 0x040fe20000001888 */
[----:B------:R-:W-:Y:S01]  /*75d0*/  FSEL R10, R250, RZ, P0 ;  /* 0x000000fffa0a7208 */ /* 0x000fe20000000000 */
[-C--:B------:R-:W-:Y:S01]  /*75e0*/  FMUL.FTZ R115, R115, R13.reuse ;  /* 0x0000000d73737220 */ /* 0x080fe20000410000 */
[----:B------:R1:W-:Y:S01]  /*75f0*/  MUFU.EX2 R101, R9 ;  /* 0x0000000900657308 */ /* 0x0003e20000000800 */
[----:B------:R-:W-:Y:S01]  /*7600*/  FSEL R3, R3, RZ, P0 ;  /* 0x000000ff03037208 */ /* 0x000fe20000000000 */
[----:B------:R-:W-:Y:S01]  /*7610*/  FMUL.FTZ R122, R122, R13 ;  /* 0x0000000d7a7a7220 */ /* 0x000fe20000410000 */
[----:B------:R-:W-:Y:S01]  /*7620*/  ISETP.GE.AND P0, PT, R251, 0x3, PT ;  /* 0x00000003fb00780c */ /* 0x000fe20003f06270 */
[----:B------:R-:W-:Y:S01]  /*7630*/  FADD.FTZ R12, R103, -R10 ;  /* 0x8000000a670c7221 */ /* 0x000fe20000010000 */
[----:B---3--:R-:W-:Y:S01]  /*7640*/  MOV R247, R67 ;  /* 0x0000004300f77202 */ /* 0x008fe20000000f00 */
[--C-:B------:R-:W-:Y:S01]  /*7650*/  FFMA.FTZ R11, R63, c[0x0][0x23c], -R3.reuse ;  /* 0x00008f003f0b7a23 */ /* 0x100fe20000010803 */
[----:B------:R-:W-:Y:S01]  /*7660*/  MOV R63, R40 ;  /* 0x00000028003f7202 */ /* 0x000fe20000000f00 */
[----:B------:R-:W-:Y:S01]  /*7670*/  FFMA.FTZ R10, R100, c[0x0][0x23c], -R3 ;  /* 0x00008f00640a7a23 */ /* 0x000fe20000010803 */
[----:B------:R-:W-:Y:S01]  /*7680*/  HMMA.16816.F32 R196, R4, R20, R112 ;  /* 0x0000001404c4723c */ /* 0x000fe20000001870 */
[----:B------:R3:W-:Y:S01]  /*7690*/  MUFU.EX2 R137, R11 ;  /* 0x0000000b00897308 */ /* 0x0007e20000000800 */
[----:B------:R-:W-:-:S02]  /*76a0*/  FMUL.FTZ R123, R123, R13 ;  /* 0x0000000d7b7b7220 */ /* 0x000fc40000410000 */
[-C--:B------:R-:W-:Y:S02]  /*76b0*/  FMUL.FTZ R166, R166, R13.reuse ;  /* 0x0000000da6a67220 */ /* 0x080fe40000410000 */
[-C--:B------:R-:W-:Y:S02]  /*76c0*/  FMUL.FTZ R167, R167, R13.reuse ;  /* 0x0000000da7a77220 */ /* 0x080fe40000410000 */
[----:B-1----:R-:W-:Y:S01]  /*76d0*/  FFMA.FTZ R9, R49, c[0x0][0x23c], -R8 ;  /* 0x00008f0031097a23 */ /* 0x002fe20000010808 */
[----:B------:R1:W-:Y:S01]  /*76e0*/  MUFU.EX2 R136, R10 ;  /* 0x0000000a00887308 */ /* 0x0003e20000000800 */
[-C--:B------:R-:W-:Y:S01]  /*76f0*/  FMUL.FTZ R134, R134, R13.reuse ;  /* 0x0000000d86867220 */ /* 0x080fe20000410000 */
[----:B------:R-:W-:Y:S01]  /*7700*/  HMMA.16816.F32 R192, R4, R22, R120 ;  /* 0x0000001604c0723c */ /* 0x000fe20000001878 */
[-C--:B------:R-:W-:Y:S02]  /*7710*/  FMUL.FTZ R135, R135, R13.reuse ;  /* 0x0000000d87877220 */ /* 0x080fe40000410000 */
[----:B------:R-:W-:-:S02]  /*7720*/  FMUL.FTZ R150, R150, R13 ;  /* 0x0000000d96967220 */ /* 0x000fc40000410000 */
[-C--:B------:R-:W-:Y:S01]  /*7730*/  FMUL.FTZ R151, R151, R13.reuse ;  /* 0x0000000d97977220 */ /* 0x080fe20000410000 */
[----:B------:R4:W-:Y:S01]  /*7740*/  MUFU.EX2 R42, R9 ;  /* 0x00000009002a7308 */ /* 0x0009e20000000800 */
[----:B---3--:R-:W-:Y:S01]  /*7750*/  FMUL.FTZ R11, R32, c[0x0][0x23c] ;  /* 0x00008f00200b7a20 */ /* 0x008fe20000410000 */
[C---:B------:R-:W-:Y:S01]  /*7760*/  HMMA.16816.F32 R176, R4.reuse, R52, R164 ;  /* 0x0000003404b0723c */ /* 0x040fe200000018a4 */
[-C--:B------:R-:W-:Y:S02]  /*7770*/  FMUL.FTZ R154, R154, R13.reuse ;  /* 0x0000000d9a9a7220 */ /* 0x080fe40000410000 */
[----:B------:R-:W-:Y:S02]  /*7780*/  FMUL.FTZ R155, R155, R13 ;  /* 0x0000000d9b9b7220 */ /* 0x000fe40000410000 */
[-C--:B------:R-:W-:Y:S01]  /*7790*/  FMUL.FTZ R168, R168, R18.reuse ;  /* 0x00000012a8a87220 */ /* 0x080fe20000410000 */
[----:B------:R-:W-:Y:S01]  /*77a0*/  MUFU.EX2 R11, R11 ;  /* 0x0000000b000b7308 */ /* 0x000fe20000000800 */
[----:B-1----:R-:W-:Y:S01]  /*77b0*/  FMUL.FTZ R10, R12, c[0x0][0x23c] ;  /* 0x00008f000c0a7a20 */ /* 0x002fe20000410000 */
[----:B------:R-:W-:Y:S01]  /*77c0*/  HMMA.16816.F32 R132, R4, R24, R132 ;  /* 0x000000180484723c */ /* 0x000fe20000001884 */
[----:B------:R-:W-:Y:S01]  /*77d0*/  FMUL.FTZ R169, R169, R18 ;  /* 0x00000012a9a97220 */ /* 0x000fe20000410000 */
[----:B------:R-:W-:Y:S01]  /*77e0*/  MOV R12, R41 ;  /* 0x00000029000c7202 */ /* 0x000fe20000000f00 */
[----:B------:R-:W-:-:S02]  /*77f0*/  FMUL.FTZ R170, R170, R13 ;  /* 0x0000000daaaa7220 */ /* 0x000fc40000410000 */
[-C--:B------:R-:W-:Y:S01]  /*7800*/  FMUL.FTZ R171, R171, R13.reuse ;  /* 0x0000000dabab7220 */ /* 0x080fe20000410000 */
[----:B------:R-:W-:Y:S01]  /*7810*/  MUFU.EX2 R10, R10 ;  /* 0x0000000a000a7308 */ /* 0x000fe20000000800 */
[----:B----4-:R-:W-:Y:S01]  /*7820*/  FFMA.FTZ R9, R61, c[0x0][0x23c], -R8 ;  /* 0x00008f003d097a23 */ /* 0x010fe20000010808 */
[C---:B------:R-:W-:Y:S01]  /*7830*/  HMMA.16816.F32 R184, R4.reuse, R28, R148 ;  /* 0x0000001c04b8723c */ /* 0x040fe20000001894 */
[----:B------:R-:W-:Y:S01]  /*7840*/  FMUL.FTZ R72, R72, R18 ;  /* 0x0000001248487220 */ /* 0x000fe20000410000 */
[----:B--2---:R-:W-:Y:S01]  /*7850*/  MOV R61, R66 ;  /* 0x00000042003d7202 */ /* 0x004fe20000000f00 */
[-C--:B------:R-:W-:Y:S02]  /*7860*/  FMUL.FTZ R73, R73, R18.reuse ;  /* 0x0000001249497220 */ /* 0x080fe40000410000 */
[-C--:B------:R-:W-:Y:S01]  /*7870*/  FMUL.FTZ R74, R74, R13.reuse ;  /* 0x0000000d4a4a7220 */ /* 0x080fe20000410000 */
[----:B------:R-:W1:Y:S01]  /*7880*/  MUFU.EX2 R50, R9 ;  /* 0x0000000900327308 */ /* 0x000e620000000800 */
[----:B------:R-:W-:Y:S01]  /*7890*/  FMUL.FTZ R75, R75, R13 ;  /* 0x0000000d4b4b7220 */ /* 0x000fe20000410000 */
[----:B------:R-:W-:Y:S01]  /*78a0*/  HMMA.16816.F32 R120, R4, R30, R152 ;  /* 0x0000001e0478723c */ /* 0x000fe20000001898 */
[----:B------:R-:W-:-:S02]  /*78b0*/  FMUL.FTZ R76, R76, R18 ;  /* 0x000000124c4c7220 */ /* 0x000fc40000410000 */
[-C--:B------:R-:W-:Y:S02]  /*78c0*/  FMUL.FTZ R77, R77, R18.reuse ;  /* 0x000000124d4d7220 */ /* 0x080fe40000410000 */
[-C--:B------:R-:W-:Y:S02]  /*78d0*/  FMUL.FTZ R78, R78, R13.reuse ;  /* 0x0000000d4e4e7220 */ /* 0x080fe40000410000 */
[-C--:B------:R-:W-:Y:S01]  /*78e0*/  FMUL.FTZ R79, R79, R13.reuse ;  /* 0x0000000d4f4f7220 */ /* 0x080fe20000410000 */
[C---:B------:R-:W-:Y:S01]  /*78f0*/  HMMA.16816.F32 R112, R4.reuse, R54, R168 ;  /* 0x000000360470723c */ /* 0x040fe200000018a8 */
[-C--:B------:R-:W-:Y:S02]  /*7900*/  FMUL.FTZ R88, R88, R18.reuse ;  /* 0x0000001258587220 */ /* 0x080fe40000410000 */
[----:B------:R-:W-:Y:S02]  /*7910*/  FMUL.FTZ R89, R89, R18 ;  /* 0x0000001259597220 */ /* 0x000fe40000410000 */
[----:B------:R-:W-:Y:S01]  /*7920*/  FMUL.FTZ R90, R90, R13 ;  /* 0x0000000d5a5a7220 */ /* 0x000fe20000410000 */
[----:B-1----:R-:W-:Y:S01]  /*7930*/  MOV R139, R50 ;  /* 0x00000032008b7202 */ /* 0x002fe20000000f00 */
[----:B------:R-:W-:Y:S01]  /*7940*/  FFMA.FTZ R9, R60, c[0x0][0x23c], -R8 ;  /* 0x00008f003c097a23 */ /* 0x000fe20000010808 */
[----:B------:R-:W-:Y:S01]  /*7950*/  MOV R60, R51 ;  /* 0x00000033003c7202 */ /* 0x000fe20000000f00 */
[----:B------:R-:W-:Y:S01]  /*7960*/  FMUL.FTZ R91, R91, R13 ;  /* 0x0000000d5b5b7220 */ /* 0x000fe20000410000 */
[----:B------:R-:W1:Y:S01]  /*7970*/  LDSM.16.MT88.4 R48, [R222+0xb000] ;  /* 0x00b00000de30783b */ /* 0x000e620000004200 */
[----:B------:R2:W-:Y:S01]  /*7980*/  MUFU.EX2 R138, R9 ;  /* 0x00000009008a7308 */ /* 0x0005e20000000800 */
[-C--:B------:R-:W-:Y:S01]  /*7990*/  FMUL.FTZ R92, R92, R18.reuse ;  /* 0x000000125c5c7220 */ /* 0x080fe20000410000 */
[C---:B------:R-:W-:Y:S01]  /*79a0*/  HMMA.16816.F32 R108, R4.reuse, R56, R72 ;  /* 0x00000038046c723c */ /* 0x040fe20000001848 */
[----:B------:R-:W-:Y:S01]  /*79b0*/  FMUL.FTZ R93, R93, R18 ;  /* 0x000000125d5d7220 */ /* 0x000fe20000410000 */
[----:B------:R-:W-:Y:S01]  /*79c0*/  MOV R168, R247 ;  /* 0x000000f700a87202 */ /* 0x000fe20000000f00 */
[----:B------:R-:W-:Y:S01]  /*79d0*/  FMUL.FTZ R94, R94, R13 ;  /* 0x0000000d5e5e7220 */ /* 0x000fe20000410000 */
[----:B------:R-:W-:Y:S01]  /*79e0*/  MOV R169, R61 ;  /* 0x0000003d00a97202 */ /* 0x000fe20000000f00 */
[----:B------:R-:W-:Y:S01]  /*79f0*/  FMUL.FTZ R95, R95, R13 ;  /* 0x0000000d5f5f7220 */ /* 0x000fe20000410000 */
[----:B------:R-:W-:Y:S01]  /*7a00*/  MOV R170, R44 ;  /* 0x0000002c00aa7202 */ /* 0x000fe20000000f00 */
[-C--:B------:R-:W-:Y:S01]  /*7a10*/  FMUL.FTZ R128, R128, R11.reuse ;  /* 0x0000000b80807220 */ /* 0x080fe20000410000 */
[----:B------:R-:W-:Y:S01]  /*7a20*/  HMMA.16816.F32 R104, R4, R58, R76 ;  /* 0x0000003a0468723c */ /* 0x000fe2000000184c */
[----:B------:R-:W-:-:S02]  /*7a30*/  FMUL.FTZ R129, R129, R11 ;  /* 0x0000000b81817220 */ /* 0x000fc40000410000 */
[-C--:B------:R-:W-:Y:S02]  /*7a40*/  FMUL.FTZ R130, R130, R10.reuse ;  /* 0x0000000a82827220 */ /* 0x080fe40000410000 */
[-C--:B------:R-:W-:Y:S02]  /*7a50*/  FMUL.FTZ R131, R131, R10.reuse ;  /* 0x0000000a83837220 */ /* 0x080fe40000410000 */
[----:B--2---:R-:W-:Y:S01]  /*7a60*/  FFMA.FTZ R9, R19, c[0x0][0x23c], -R3 ;  /* 0x00008f0013097a23 */ /* 0x004fe20000010803 */
[----:B------:R-:W-:Y:S01]  /*7a70*/  MOV R19, R101 ;  /* 0x0000006500137202 */ /* 0x000fe20000000f00 */
[-C--:B------:R-:W-:Y:S02]  /*7a80*/  FMUL.FTZ R140, R140, R11.reuse ;  /* 0x0000000b8c8c7220 */ /* 0x080fe40000410000 */
[----:B------:R2:W3:Y:S01]  /*7a90*/  MUFU.EX2 R40, R9 ;  /* 0x0000000900287308 */ /* 0x0004e20000000800 */
        /* <DEDUP_REMOVED lines=8> */
[----:B--2---:R-:W-:Y:S01]  /*7b20*/  FFMA.FTZ R9, R62, c[0x0][0x23c], -R3 ;  /* 0x00008f003e097a23 */ /* 0x004fe20000010803 */
[C---:B-1----:R-:W-:Y:S01]  /*7b30*/  HMMA.16816.F32 R100, R4.reuse, R48, R88 ;  /* 0x000000300464723c */ /* 0x042fe20000001858 */
[-C--:B------:R-:W-:Y:S02]  /*7b40*/  FMUL.FTZ R125, R125, R11.reuse ;  /* 0x0000000b7d7d7220 */ /* 0x080fe40000410000 */
[----:B------:R1:W2:Y:S01]  /*7b50*/  MUFU.EX2 R37, R9 ;  /* 0x0000000900257308 */ /* 0x0002a20000000800 */
[-C--:B------:R-:W-:Y:S02]  /*7b60*/  FMUL.FTZ R126, R126, R10.reuse ;  /* 0x0000000a7e7e7220 */ /* 0x080fe40000410000 */
[----:B------:R-:W-:Y:S02]  /*7b70*/  FMUL.FTZ R127, R127, R10 ;  /* 0x0000000a7f7f7220 */ /* 0x000fe40000410000 */
[----:B------:R-:W-:Y:S01]  /*7b80*/  HMMA.16816.F32 R164, R4, R50, R92 ;  /* 0x0000003204a4723c */ /* 0x000fe2000000185c */
[----:B------:R-:W-:-:S02]  /*7b90*/  FMUL.FTZ R160, R160, R11 ;  /* 0x0000000ba0a07220 */ /* 0x000fc40000410000 */
[----:B------:R-:W-:Y:S02]  /*7ba0*/  FMUL.FTZ R161, R161, R11 ;  /* 0x0000000ba1a17220 */ /* 0x000fe40000410000 */
[-C--:B------:R-:W-:Y:S02]  /*7bb0*/  FMUL.FTZ R162, R162, R10.reuse ;  /* 0x0000000aa2a27220 */ /* 0x080fe40000410000 */
[----:B------:R-:W-:Y:S01]  /*7bc0*/  F2FP.PACK_AB R4, R42, R19 ;  /* 0x000000132a04723e */ /* 0x000fe200000000ff */
[----:B------:R-:W-:Y:S01]  /*7bd0*/  FMUL.FTZ R163, R163, R10 ;  /* 0x0000000aa3a37220 */ /* 0x000fe20000410000 */
[----:B---3--:R-:W-:Y:S01]  /*7be0*/  F2FP.PACK_AB R5, R137, R40 ;  /* 0x000000288905723e */ /* 0x008fe200000000ff */
[----:B------:R-:W-:Y:S01]  /*7bf0*/  FMUL.FTZ R172, R172, R11 ;  /* 0x0000000bacac7220 */ /* 0x000fe20000410000 */
[----:B------:R-:W-:Y:S01]  /*7c00*/  F2FP.PACK_AB R6, R138, R139 ;  /* 0x0000008b8a06723e */ /* 0x000fe200000000ff */
[----:B-1----:R-:W-:Y:S01]  /*7c10*/  FFMA.FTZ R9, R65, c[0x0][0x23c], -R8 ;  /* 0x00008f0041097a23 */ /* 0x002fe20000010808 */
[----:B--2---:R-:W-:Y:S01]  /*7c20*/  F2FP.PACK_AB R7, R37, R136 ;  /* 0x000000882507723e */ /* 0x004fe200000000ff */
[----:B------:R-:W-:-:S02]  /*7c30*/  FMUL.FTZ R173, R173, R11 ;  /* 0x0000000badad7220 */ /* 0x000fc40000410000 */
[----:B------:R1:W2:Y:S01]  /*7c40*/  MUFU.EX2 R36, R9 ;  /* 0x0000000900247308 */ /* 0x0002a20000000800 */
[-C--:B------:R-:W-:Y:S02]  /*7c50*/  FMUL.FTZ R174, R174, R10.reuse ;  /* 0x0000000aaeae7220 */ /* 0x080fe40000410000 */
[-C--:B------:R-:W-:Y:S01]  /*7c60*/  FMUL.FTZ R175, R175, R10.reuse ;  /* 0x0000000aafaf7220 */ /* 0x080fe20000410000 */
[C---:B------:R-:W-:Y:S01]  /*7c70*/  HMMA.16816.F32 R148, R4.reuse, R24, R128 ;  /* 0x000000180494723c */ /* 0x040fe20000001880 */
[-C--:B------:R-:W-:Y:S02]  /*7c80*/  FMUL.FTZ R144, R144, R11.reuse ;  /* 0x0000000b90907220 */ /* 0x080fe40000410000 */
[-C--:B------:R-:W-:Y:S02]  /*7c90*/  FMUL.FTZ R145, R145, R11.reuse ;  /* 0x0000000b91917220 */ /* 0x080fe40000410000 */
[-C--:B------:R-:W-:Y:S02]  /*7ca0*/  FMUL.FTZ R146, R146, R10.reuse ;  /* 0x0000000a92927220 */ /* 0x080fe40000410000 */
[----:B------:R-:W-:Y:S01]  /*7cb0*/  FMUL.FTZ R147, R147, R10 ;  /* 0x0000000a93937220 */ /* 0x000fe20000410000 */
[C---:B------:R-:W-:Y:S01]  /*7cc0*/  HMMA.16816.F32 R76, R4.reuse, R26, R140 ;  /* 0x0000001a044c723c */ /* 0x040fe2000000188c */
[----:B------:R-:W-:Y:S01]  /*7cd0*/  FMUL.FTZ R68, R68, R11 ;  /* 0x0000000b44447220 */ /* 0x000fe20000410000 */
[----:B------:R-:W-:Y:S01]  /*7ce0*/  MOV R131, R39 ;  /* 0x0000002700837202 */ /* 0x000fe20000000f00 */
[----:B------:R-:W-:Y:S01]  /*7cf0*/  FMUL.FTZ R69, R69, R11 ;  /* 0x0000000b45457220 */ /* 0x000fe20000410000 */
[----:B------:R-:W-:Y:S01]  /*7d00*/  MOV R129, R38 ;  /* 0x0000002600817202 */ /* 0x000fe20000000f00 */
[--C-:B-1----:R-:W-:Y:S01]  /*7d10*/  FFMA.FTZ R9, R64, c[0x0][0x23c], -R2.reuse ;  /* 0x00008f0040097a23 */ /* 0x102fe20000010802 */
[----:B------:R-:W-:Y:S01]  /*7d20*/  MOV R128, R37 ;  /* 0x0000002500807202 */ /* 0x000fe20000000f00 */
[-C--:B------:R-:W-:Y:S01]  /*7d30*/  FMUL.FTZ R70, R70, R10.reuse ;  /* 0x0000000a46467220 */ /* 0x080fe20000410000 */
[C---:B------:R-:W-:Y:S01]  /*7d40*/  HMMA.16816.F32 R152, R4.reuse, R20, R116 ;  /* 0x000000140498723c */ /* 0x040fe20000001874 */
[----:B------:R1:W-:Y:S01]  /*7d50*/  MUFU.EX2 R130, R9 ;  /* 0x0000000900827308 */ /* 0x0003e20000000800 */
[----:B------:R-:W-:Y:S01]  /*7d60*/  FMUL.FTZ R71, R71, R10 ;  /* 0x0000000a47477220 */ /* 0x000fe20000410000 */
[----:B--2---:R-:W-:Y:S01]  /*7d70*/  MOV R140, R36 ;  /* 0x00000024008c7202 */ /* 0x004fe20000000f00 */
[-C--:B------:R-:W-:Y:S01]  /*7d80*/  FMUL.FTZ R84, R84, R11.reuse ;  /* 0x0000000b54547220 */ /* 0x080fe20000410000 */
[----:B------:R-:W-:Y:S01]  /*7d90*/  LDSM.16.MT88.4 R36, [R222+0x9400] ;  /* 0x00940000de24783b */ /* 0x000fe20000004200 */
[----:B------:R-:W-:Y:S01]  /*7da0*/  FMUL.FTZ R85, R85, R11 ;  /* 0x0000000b55557220 */ /* 0x000fe20000410000 */
[----:B------:R-:W-:Y:S01]  /*7db0*/  MOV R119, R60 ;  /* 0x0000003c00777202 */ /* 0x000fe20000000f00 */
[C---:B------:R-:W-:Y:S01]  /*7dc0*/  HMMA.16816.F32 R88, R4.reuse, R22, R124 ;  /* 0x000000160458723c */ /* 0x040fe2000000187c */
[-C--:B------:R-:W-:Y:S01]  /*7dd0*/  FMUL.FTZ R86, R86, R10.reuse ;  /* 0x0000000a56567220 */ /* 0x080fe20000410000 */
[----:B------:R-:W-:Y:S01]  /*7de0*/  MOV R118, R47 ;  /* 0x0000002f00767202 */ /* 0x000fe20000000f00 */
[----:B------:R-:W-:Y:S01]  /*7df0*/  FMUL.FTZ R87, R87, R10 ;  /* 0x0000000a57577220 */ /* 0x000fe20000410000 */
[----:B------:R-:W-:Y:S01]  /*7e00*/  MOV R117, R46 ;  /* 0x0000002e00757202 */ /* 0x000fe20000000f00 */
[----:B------:R-:W-:Y:S01]  /*7e10*/  FMUL.FTZ R156, R156, R11 ;  /* 0x0000000b9c9c7220 */ /* 0x000fe20000410000 */
[----:B------:R-:W-:Y:S01]  /*7e20*/  LDSM.16.MT88.4 R20, [R222+0xa400] ;  /* 0x00a40000de14783b */ /* 0x000fe20000004200 */
[----:B------:R-:W-:Y:S01]  /*7e30*/  MOV R126, R43 ;  /* 0x0000002b007e7202 */ /* 0x000fe20000000f00 */
[C---:B------:R-:W-:Y:S01]  /*7e40*/  HMMA.16816.F32 R64, R4.reuse, R52, R160 ;  /* 0x000000340440723c */ /* 0x040fe200000018a0 */
[--C-:B-1----:R-:W-:Y:S01]  /*7e50*/  FFMA.FTZ R9, R35, c[0x0][0x23c], -R2.reuse ;  /* 0x00008f0023097a23 */ /* 0x102fe20000010802 */
[----:B------:R-:W-:Y:S01]  /*7e60*/  MOV R125, R42 ;  /* 0x0000002a007d7202 */ /* 0x000fe20000000f00 */
[----:B------:R-:W-:Y:S01]  /*7e70*/  FMUL.FTZ R157, R157, R11 ;  /* 0x0000000b9d9d7220 */ /* 0x000fe20000410000 */
[----:B------:R-:W-:Y:S01]  /*7e80*/  MOV R124, R40 ;  /* 0x00000028007c7202 */ /* 0x000fe20000000f00 */
[----:B------:R1:W-:Y:S01]  /*7e90*/  MUFU.EX2 R143, R9 ;  /* 0x00000009008f7308 */ /* 0x0003e20000000800 */
[----:B------:R-:W2:Y:S01]  /*7ea0*/  LDSM.16.MT88.4 R40, [R220+0x9400] ;  /* 0x00940000dc28783b */ /* 0x000ea20000004200 */
[-C--:B------:R-:W-:Y:S01]  /*7eb0*/  FMUL.FTZ R158, R158, R10.reuse ;  /* 0x0000000a9e9e7220 */ /* 0x080fe20000410000 */
[C---:B------:R-:W-:Y:S01]  /*7ec0*/  HMMA.16816.F32 R52, R4.reuse, R54, R172 ;  /* 0x000000360434723c */ /* 0x040fe200000018ac */
[-C--:B------:R-:W-:Y:S01]  /*7ed0*/  FMUL.FTZ R159, R159, R10.reuse ;  /* 0x0000000a9f9f7220 */ /* 0x080fe20000410000 */
[----:B------:R-:W-:Y:S01]  /*7ee0*/  MOV R163, R63 ;  /* 0x0000003f00a37202 */ /* 0x000fe20000000f00 */
[----:B------:R-:W-:Y:S01]  /*7ef0*/  FMUL.FTZ R80, R80, R11 ;  /* 0x0000000b50507220 */ /* 0x000fe20000410000 */
[----:B------:R-:W-:Y:S01]  /*7f00*/  MOV R127, R45 ;  /* 0x0000002d007f7202 */ /* 0x000fe20000000f00 */
[-C--:B------:R-:W-:Y:S01]  /*7f10*/  FMUL.FTZ R81, R81, R11.reuse ;  /* 0x0000000b51517220 */ /* 0x080fe20000410000 */
[----:B------:R-:W-:Y:S01]  /*7f20*/  LDSM.16.MT88.4 R24, [R220+0xb400] ;  /* 0x00b40000dc18783b */ /* 0x000fe20000004200 */
[-C--:B------:R-:W-:Y:S01]  /*7f30*/  FMUL.FTZ R82, R82, R10.reuse ;  /* 0x0000000a52527220 */ /* 0x080fe20000410000 */
[C---:B------:R-:W-:Y:S01]  /*7f40*/  HMMA.16816.F32 R72, R4.reuse, R28, R144 ;  /* 0x0000001c0448723c */ /* 0x040fe20000001890 */
[----:B------:R-:W-:Y:S01]  /*7f50*/  FMUL.FTZ R83, R83, R10 ;  /* 0x0000000a53537220 */ /* 0x000fe20000410000 */
[----:B------:R-:W-:Y:S01]  /*7f60*/  MOV R161, R136 ;  /* 0x0000008800a17202 */ /* 0x000fe20000000f00 */
[----:B------:R-:W-:Y:S01]  /*7f70*/  FMUL.FTZ R96, R96, R11 ;  /* 0x0000000b60607220 */ /* 0x000fe20000410000 */
[----:B------:R-:W-:Y:S01]  /*7f80*/  MOV R162, R139 ;  /* 0x0000008b00a27202 */ /* 0x000fe20000000f00 */
[----:B-1----:R-:W-:Y:S01]  /*7f90*/  FFMA.FTZ R9, R34, c[0x0][0x23c], -R2 ;  /* 0x00008f0022097a23 */ /* 0x002fe20000010802 */
[----:B------:R-:W-:Y:S01]  /*7fa0*/  MOV R160, R129 ;  /* 0x0000008100a07202 */ /* 0x000fe20000000f00 */
[----:B------:R-:W-:Y:S01]  /*7fb0*/  FMUL.FTZ R97, R97, R11 ;  /* 0x0000000b61617220 */ /* 0x000fe20000410000 */
[----:B------:R-:W-:Y:S01]  /*7fc0*/  HMMA.16816.F32 R44, R4, R56, R68 ;  /* 0x00000038042c723c */ /* 0x000fe20000001844 */
[----:B------:R1:W3:Y:S01]  /*7fd0*/  MUFU.EX2 R62, R9 ;  /* 0x00000009003e7308 */ /* 0x0002e20000000800 */
[-C--:B------:R-:W-:Y:S01]  /*7fe0*/  FMUL.FTZ R98, R98, R10.reuse ;  /* 0x0000000a62627220 */ /* 0x080fe20000410000 */
[----:B------:R-:W-:Y:S01]  /*7ff0*/  MOV R147, R137 ;  /* 0x0000008900937202 */ /* 0x000fe20000000f00 */
[----:B------:R-:W-:Y:S01]  /*8000*/  FMUL.FTZ R99, R99, R10 ;  /* 0x0000000a63637220 */ /* 0x000fe20000410000 */
[----:B------:R-:W-:-:S02]  /*8010*/  MOV R145, R131 ;  /* 0x0000008300917202 */ /* 0x000fc40000000f00 */
[----:B------:R-:W-:Y:S01]  /*8020*/  MOV R175, R126 ;  /* 0x0000007e00af7202 */ /* 0x000fe20000000f00 */
[----:B------:R-:W-:Y:S01]  /*8030*/  HMMA.16816.F32 R156, R4, R30, R156 ;  /* 0x0000001e049c723c */ /* 0x000fe2000000189c */
[----:B------:R-:W4:Y:S01]  /*8040*/  LDSM.16.MT88.4 R28, [R220+0xa400] ;  /* 0x00a40000dc1c783b */ /* 0x000f220000004200 */
[----:B------:R-:W-:Y:S02]  /*8050*/  MOV R173, R127 ;  /* 0x0000007f00ad7202 */ /* 0x000fe40000000f00 */
[----:B------:R-:W-:-:S04]  /*8060*/  MOV R146, R118 ;  /* 0x0000007600927202 */ /* 0x000fc80000000f00 */
[C---:B------:R-:W-:Y:S01]  /*8070*/  HMMA.16816.F32 R56, R4.reuse, R58, R80 ;  /* 0x0000003a0438723c */ /* 0x040fe20000001850 */
[----:B-1----:R-:W-:Y:S01]  /*8080*/  FFMA.FTZ R9, R33, c[0x0][0x23c], -R2 ;  /* 0x00008f0021097a23 */ /* 0x002fe20000010802 */
[----:B---3--:R-:W-:Y:S01]  /*8090*/  MOV R174, R62 ;  /* 0x0000003e00ae7202 */ /* 0x008fe20000000f00 */
[----:B------:R-:W1:Y:S02]  /*80a0*/  LDSM.16.MT88.4 R32, [R222+0xb400] ;  /* 0x00b40000de20783b */ /* 0x000e640000004200 */
[----:B------:R3:W5:Y:S03]  /*80b0*/  MUFU.EX2 R171, R9 ;  /* 0x0000000900ab7308 */ /* 0x0007660000000800 */
[C---:B------:R-:W-:Y:S08]  /*80c0*/  HMMA.16816.F32 R60, R4.reuse, R48, R84 ;  /* 0x00000030043c723c */ /* 0x040ff00000001854 */
[----:B------:R-:W-:Y:S01]  /*80d0*/  HMMA.16816.F32 R48, R4, R50, R96 ;  /* 0x000000320430723c */ /* 0x000fe20000001860 */
[----:B---3--:R-:W-:Y:S01]  /*80e0*/  FFMA.FTZ R9, R183, c[0x0][0x23c], -R0 ;  /* 0x00008f00b7097a23 */ /* 0x008fe20000010800 */
[----:B------:R-:W-:-:S05]  /*80f0*/  MOV R183, R125 ;  /* 0x0000007d00b77202 */ /* 0x000fca0000000f00 */
[----:B------:R-:W-:Y:S01]  /*8100*/  F2FP.PACK_AB R4, R143, R130 ;  /* 0x000000828f04723e */ /* 0x000fe200000000ff */
[----:B------:R3:W-:Y:S01]  /*8110*/  MUFU.EX2 R116, R9 ;  /* 0x0000000900747308 */ /* 0x0007e20000000800 */
[----:B-----5:R-:W-:Y:S01]  /*8120*/  F2FP.PACK_AB R6, R171, R174 ;  /* 0x000000aeab06723e */ /* 0x020fe200000000ff */
[----:B---3--:R-:W-:Y:S01]  /*8130*/  FFMA.FTZ R9, R181, c[0x0][0x23c], -R0 ;  /* 0x00008f00b5097a23 */ /* 0x008fe20000010800 */
[----:B------:R-:W-:-:S05]  /*8140*/  MOV R181, R138 ;  /* 0x0000008a00b57202 */ /* 0x000fca0000000f00 */
[----:B------:R3:W5:Y:S02]  /*8150*/  MUFU.EX2 R142, R9 ;  /* 0x00000009008e7308 */ /* 0x0007640000000800 */
[----:B---3--:R-:W-:Y:S01]  /*8160*/  FFMA.FTZ R9, R182, c[0x0][0x23c], -R0 ;  /* 0x00008f00b6097a23 */ /* 0x008fe20000010800 */
[----:B-----5:R-:W-:Y:S02]  /*8170*/  F2FP.PACK_AB R5, R142, R116 ;  /* 0x000000748e05723e */ /* 0x020fe400000000ff */
[----:B------:R-:W-:-:S03]  /*8180*/  MOV R182, R128 ;  /* 0x0000008000b67202 */ /* 0x000fc60000000f00 */
[----:B------:R3:W-:Y:S02]  /*8190*/  MUFU.EX2 R172, R9 ;  /* 0x0000000900ac7308 */ /* 0x0007e40000000800 */
[----:B---3--:R-:W-:Y:S01]  /*81a0*/  FFMA.FTZ R9, R180, c[0x0][0x23c], -R0 ;  /* 0x00008f00b4097a23 */ /* 0x008fe20000010800 */
[----:B------:R-:W-:-:S05]  /*81b0*/  MOV R180, R117 ;  /* 0x0000007500b47202 */ /* 0x000fca0000000f00 */
[----:B------:R3:W5:Y:S02]  /*81c0*/  MUFU.EX2 R144, R9 ;  /* 0x0000000900907308 */ /* 0x0007640000000800 */
[----:B---3--:R-:W-:Y:S01]  /*81d0*/  FFMA.FTZ R9, R201, c[0x0][0x23c], -R8 ;  /* 0x00008f00c9097a23 */ /* 0x008fe20000010808 */
[----:B-----5:R-:W-:-:S05]  /*81e0*/  F2FP.PACK_AB R7, R144, R172 ;  /* 0x000000ac9007723e */ /* 0x020fca00000000ff */
[----:B------:R3:W5:Y:S02]  /*81f0*/  MUFU.EX2 R247, R9 ;  /* 0x0000000900f77308 */ /* 0x0007640000000800 */
[C---:B--2---:R-:W-:Y:S08]  /*8200*/  HMMA.16816.F32 R92, R4.reuse, R40, R196 ;  /* 0x00000028045c723c */ /* 0x044ff000000018c4 */
[----:B------:R-:W-:Y:S01]  /*8210*/  HMMA.16816.F32 R136, R4, R42, R192 ;  /* 0x0000002a0488723c */ /* 0x000fe200000018c0 */
[----:B---3--:R-:W-:-:S06]  /*8220*/  FFMA.FTZ R9, R200, c[0x0][0x23c], -R8 ;  /* 0x00008f00c8097a23 */ /* 0x008fcc0000010808 */
[----:B------:R-:W-:Y:S01]  /*8230*/  MOV R194, R119 ;  /* 0x0000007700c27202 */ /* 0x000fe20000000f00 */
[----:B------:R2:W-:Y:S01]  /*8240*/  MUFU.EX2 R141, R9 ;  /* 0x00000009008d7308 */ /* 0x0005e20000000800 */
[----:B------:R-:W-:Y:S01]  /*8250*/  MOV R193, R130 ;  /* 0x0000008200c17202 */ /* 0x000fe20000000f00 */
[----:B------:R-:W-:Y:S01]  /*8260*/  HMMA.16816.F32 R132, R4, R36, R132 ;  /* 0x000000240484723c */ /* 0x000fe20000001884 */
[----:B------:R-:W-:Y:S02]  /*8270*/  MOV R192, R140 ;  /* 0x0000008c00c07202 */ /* 0x000fe40000000f00 */
[----:B------:R-:W-:-:S05]  /*8280*/  MOV R140, R124 ;  /* 0x0000007c008c7202 */ /* 0x000fca0000000f00 */
[----:B------:R-:W-:Y:S01]  /*8290*/  HMMA.16816.F32 R128, R4, R38, R188 ;  /* 0x000000260480723c */ /* 0x000fe200000018bc */
[----:B--2---:R-:W-:-:S07]  /*82a0*/  FFMA.FTZ R9, R202, c[0x0][0x23c], -R8 ;  /* 0x00008f00ca097a23 */ /* 0x004fce0000010808 */
[C---:B----4-:R-:W-:Y:S01]  /*82b0*/  HMMA.16816.F32 R124, R4.reuse, R28, R184 ;  /* 0x0000001c047c723c */ /* 0x050fe200000018b8 */
[----:B------:R2:W-:Y:S07]  /*82c0*/  MUFU.EX2 R202, R9 ;  /* 0x0000000900ca7308 */ /* 0x0005ee0000000800 */
[C---:B------:R-:W-:Y:S08]  /*82d0*/  HMMA.16816.F32 R120, R4.reuse, R30, R120 ;  /* 0x0000001e0478723c */ /* 0x040ff00000001878 */
[----:B------:R-:W-:Y:S01]  /*82e0*/  HMMA.16816.F32 R112, R4, R22, R112 ;  /* 0x000000160470723c */ /* 0x000fe20000001870 */
[----:B--2---:R-:W-:Y:S01]  /*82f0*/  FFMA.FTZ R9, R208, c[0x0][0x23c], -R3 ;  /* 0x00008f00d0097a23 */ /* 0x004fe20000010803 */
[----:B------:R-:W-:-:S03]  /*8300*/  MOV R208, R116 ;  /* 0x0000007400d07202 */ /* 0x000fc60000000f00 */
[----:B------:R2:W-:Y:S03]  /*8310*/  MUFU.EX2 R201, R9 ;  /* 0x0000000900c97308 */ /* 0x0005e60000000800 */
[C---:B------:R-:W-:Y:S08]  /*8320*/  HMMA.16816.F32 R116, R4.reuse, R20, R176 ;  /* 0x000000140474723c */ /* 0x040ff000000018b0 */
[----:B------:R-:W-:Y:S01]  /*8330*/  HMMA.16816.F32 R108, R4, R24, R108 ;  /* 0x00000018046c723c */ /* 0x000fe2000000186c */
[----:B--2---:R-:W-:Y:S01]  /*8340*/  FFMA.FTZ R9, R205, c[0x0][0x23c], -R3 ;  /* 0x00008f00cd097a23 */ /* 0x004fe20000010803 */
[----:B------:R-:W-:-:S06]  /*8350*/  MOV R205, R171 ;  /* 0x000000ab00cd7202 */ /* 0x000fcc0000000f00 */
[C---:B------:R-:W-:Y:S01]  /*8360*/  HMMA.16816.F32 R104, R4.reuse, R26, R104 ;  /* 0x0000001a0468723c */ /* 0x040fe20000001868 */
[----:B------:R2:W3:Y:S07]  /*8370*/  MUFU.EX2 R200, R9 ;  /* 0x0000000900c87308 */ /* 0x0004ee0000000800 */
[C---:B-1----:R-:W-:Y:S08]  /*8380*/  HMMA.16816.F32 R100, R4.reuse, R32, R100 ;  /* 0x000000200464723c */ /* 0x042ff00000001864 */
[----:B------:R-:W-:Y:S01]  /*8390*/  HMMA.16816.F32 R84, R4, R34, R164 ;  /* 0x000000220454723c */ /* 0x000fe200000018a4 */
[----:B--2---:R-:W-:Y:S01]  /*83a0*/  FFMA.FTZ R9, R204, c[0x0][0x23c], -R3 ;  /* 0x00008f00cc097a23 */ /* 0x004fe20000010803 */
[----:B------:R-:W-:-:S03]  /*83b0*/  MOV R204, R169 ;  /* 0x000000a900cc7202 */ /* 0x000fc60000000f00 */
[----:B------:R1:W-:Y:S02]  /*83c0*/  MUFU.EX2 R199, R9 ;  /* 0x0000000900c77308 */ /* 0x0003e40000000800 */
[----:B-----5:R-:W-:Y:S02]  /*83d0*/  F2FP.PACK_AB R4, R247, R192 ;  /* 0x000000c0f704723e */ /* 0x020fe400000000ff */
[----:B---3--:R-:W-:Y:S02]  /*83e0*/  F2FP.PACK_AB R5, R200, R201 ;  /* 0x000000c9c805723e */ /* 0x008fe400000000ff */
[----:B------:R-:W-:Y:S01]  /*83f0*/  F2FP.PACK_AB R6, R202, R141 ;  /* 0x0000008dca06723e */ /* 0x000fe200000000ff */
[----:B-1----:R-:W-:Y:S01]  /*8400*/  FFMA.FTZ R9, R203, c[0x0][0x23c], -R3 ;  /* 0x00008f00cb097a23 */ /* 0x002fe20000010803 */
[----:B------:R-:W-:-:S03]  /*8410*/  MOV R203, R170 ;  /* 0x000000aa00cb7202 */ /* 0x000fc60000000f00 */
[----:B------:R1:W2:Y:S02]  /*8420*/  MUFU.EX2 R198, R9 ;  /* 0x0000000900c67308 */ /* 0x0002a40000000800 */
[----:B-1----:R-:W-:Y:S01]  /*8430*/  FFMA.FTZ R9, R209, c[0x0][0x23c], -R2 ;  /* 0x00008f00d1097a23 */ /* 0x002fe20000010802 */
[----:B--2---:R-:W-:Y:S02]  /*8440*/  F2FP.PACK_AB R7, R198, R199 ;  /* 0x000000c7c607723e */ /* 0x004fe400000000ff */
[----:B------:R-:W-:-:S03]  /*8450*/  MOV R209, R168 ;  /* 0x000000a800d17202 */ /* 0x000fc60000000f00 */
[----:B------:R1:W-:Y:S02]  /*8460*/  MUFU.EX2 R197, R9 ;  /* 0x0000000900c57308 */ /* 0x0003e40000000800 */
        /* <DEDUP_REMOVED lines=14> */
[----:B------:R-:W5:Y:S04]  /*8550*/  LDSM.16.MT88.4 R28, [R220+0xa800] ;  /* 0x00a80000dc1c783b */ /* 0x000f680000004200 */
[----:B------:R-:W-:Y:S03]  /*8560*/  LDSM.16.MT88.4 R156, [R220+0xac00] ;  /* 0x00ac0000dc9c783b */ /* 0x000fe60000004200 */
[----:B------:R-:W-:Y:S01]  /*8570*/  HMMA.16816.F32 R64, R4, R20, R64 ;  /* 0x000000140440723c */ /* 0x000fe20000001840 */
[----:B-1----:R-:W-:Y:S01]  /*8580*/  FFMA.FTZ R9, R206, c[0x0][0x23c], -R2 ;  /* 0x00008f00ce097a23 */ /* 0x002fe20000010802 */
[----:B------:R-:W-:-:S02]  /*8590*/  MOV R206, R208 ;  /* 0x000000d000ce7202 */ /* 0x000fc40000000f00 */
[----:B------:R-:W-:Y:S02]  /*85a0*/  MOV R208, R194 ;  /* 0x000000c200d07202 */ /* 0x000fe40000000f00 */
[----:B------:R1:W1:Y:S02]  /*85b0*/  MUFU.EX2 R194, R9 ;  /* 0x0000000900c27308 */ /* 0x0002640000000800 */
[C---:B------:R-:W-:Y:S01]  /*85c0*/  HMMA.16816.F32 R52, R4.reuse, R22, R52 ;  /* 0x000000160434723c */ /* 0x040fe20000001834 */
[----:B------:R-:W2:Y:S07]  /*85d0*/  LDSM.16.MT88.4 R20, [R222+0xa800] ;  /* 0x00a80000de14783b */ /* 0x000eae0000004200 */
[----:B------:R-:W-:Y:S01]  /*85e0*/  HMMA.16816.F32 R44, R4, R24, R44 ;  /* 0x00000018042c723c */ /* 0x000fe2000000182c */
[----:B-1----:R-:W-:Y:S01]  /*85f0*/  FFMA.FTZ R9, R213, c[0x0][0x23c], -R0 ;  /* 0x00008f00d5097a23 */ /* 0x002fe20000010800 */
[----:B------:R-:W-:-:S06]  /*8600*/  MOV R213, R193 ;  /* 0x000000c100d57202 */ /* 0x000fcc0000000f00 */
[C---:B------:R-:W-:Y:S01]  /*8610*/  HMMA.16816.F32 R56, R4.reuse, R26, R56 ;  /* 0x0000001a0438723c */ /* 0x040fe20000001838 */
[----:B------:R-:W1:Y:S01]  /*8620*/  LDSM.16.MT88.4 R24, [R220+0xb800] ;  /* 0x00b80000dc18783b */ /* 0x000e620000004200 */
[----:B------:R3:W-:Y:S06]  /*8630*/  MUFU.EX2 R193, R9 ;  /* 0x0000000900c17308 */ /* 0x0007ec0000000800 */
        /* <DEDUP_REMOVED lines=11> */
[----:B------:R2:W-:Y:S01]  /*86f0*/  MUFU.EX2 R191, R9 ;  /* 0x0000000900bf7308 */ /* 0x0005e20000000800 */
[----:B------:R-:W-:Y:S01]  /*8700*/  MOV R208, R144 ;  /* 0x0000009000d07202 */ /* 0x000fe20000000f00 */
[----:B--2---:R-:W-:Y:S01]  /*8710*/  FFMA.FTZ R9, R211, c[0x0][0x23c], -R0 ;  /* 0x00008f00d3097a23 */ /* 0x004fe20000010800 */
[----:B------:R-:W-:-:S05]  /*8720*/  MOV R211, R180 ;  /* 0x000000b400d37202 */ /* 0x000fca0000000f00 */
[----:B------:R2:W3:Y:S02]  /*8730*/  MUFU.EX2 R190, R9 ;  /* 0x0000000900be7308 */ /* 0x0004e40000000800 */
[----:B--2---:R-:W-:Y:S01]  /*8740*/  FFMA.FTZ R9, R218, c[0x0][0x23c], -R8 ;  /* 0x00008f00da097a23 */ /* 0x004fe20000010808 */
[----:B------:R-:W-:Y:S02]  /*8750*/  MOV R218, R182 ;  /* 0x000000b600da7202 */ /* 0x000fe40000000f00 */
[----:B---3--:R-:W-:-:S03]  /*8760*/  F2FP.PACK_AB R7, R190, R191 ;  /* 0x000000bfbe07723e */ /* 0x008fc600000000ff */
[----:B------:R2:W-:Y:S04]  /*8770*/  MUFU.EX2 R189, R9 ;  /* 0x0000000900bd7308 */ /* 0x0005e80000000800 */
[C---:B------:R-:W-:Y:S08]  /*8780*/  HMMA.16816.F32 R176, R4.reuse, R42, R136 ;  /* 0x0000002a04b0723c */ /* 0x040ff00000001888 */
[----:B------:R-:W-:Y:S01]  /*8790*/  HMMA.16816.F32 R148, R4, R40, R92 ;  /* 0x000000280494723c */ /* 0x000fe2000000185c */
[----:B--2---:R-:W-:Y:S01]  /*87a0*/  FFMA.FTZ R9, R215, c[0x0][0x23c], -R8 ;  /* 0x00008f00d7097a23 */ /* 0x004fe20000010808 */
[----:B------:R-:W-:-:S03]  /*87b0*/  MOV R215, R181 ;  /* 0x000000b500d77202 */ /* 0x000fc60000000f00 */
[----:B------:R2:W3:Y:S03]  /*87c0*/  MUFU.EX2 R187, R9 ;  /* 0x0000000900bb7308 */ /* 0x0004e60000000800 */
[C---:B----4-:R-:W-:Y:S08]  /*87d0*/  HMMA.16816.F32 R132, R4.reuse, R36, R132 ;  /* 0x000000240484723c */ /* 0x050ff00000001884 */
[----:B------:R-:W-:Y:S01]  /*87e0*/  HMMA.16816.F32 R136, R4, R38, R128 ;  /* 0x000000260488723c */ /* 0x000fe20000001880 */
[----:B--2---:R-:W-:Y:S01]  /*87f0*/  FFMA.FTZ R9, R217, c[0x0][0x23c], -R8 ;  /* 0x00008f00d9097a23 */ /* 0x004fe20000010808 */
[----:B------:R-:W-:-:S06]  /*8800*/  MOV R217, R173 ;  /* 0x000000ad00d97202 */ /* 0x000fcc0000000f00 */
[----:B-----5:R-:W-:Y:S01]  /*8810*/  HMMA.16816.F32 R152, R4, R30, R120 ;  /* 0x0000001e0498723c */ /* 0x020fe20000001878 */
[----:B------:R-:W-:Y:S01]  /*8820*/  MOV R173, R175 ;  /* 0x000000af00ad7202 */ /* 0x000fe20000000f00 */
[----:B------:R2:W-:Y:S01]  /*8830*/  MUFU.EX2 R188, R9 ;  /* 0x0000000900bc7308 */ /* 0x0005e20000000800 */
[----:B------:R-:W-:-:S04]  /*8840*/  MOV R175, R183 ;  /* 0x000000b700af7202 */ /* 0x000fc80000000f00 */
[----:B------:R-:W-:Y:S01]  /*8850*/  MOV R180, R175 ;  /* 0x000000af00b47202 */ /* 0x000fe20000000f00 */
[----:B------:R-:W-:Y:S01]  /*8860*/  HMMA.16816.F32 R164, R4, R20, R116 ;  /* 0x0000001404a4723c */ /* 0x000fe20000001874 */
[----:B------:R-:W-:-:S07]  /*8870*/  MOV R175, R145 ;  /* 0x0000009100af7202 */ /* 0x000fce0000000f00 */
        /* <DEDUP_REMOVED lines=8> */
[C---:B------:R-:W-:Y:S01]  /*8900*/  HMMA.16816.F32 R100, R4.reuse, R32, R100 ;  /* 0x000000200464723c */ /* 0x040fe20000001864 */
[----:B------:R1:W-:Y:S07]  /*8910*/  MUFU.EX2 R185, R9 ;  /* 0x0000000900b97308 */ /* 0x0003ee0000000800 */
[----:B------:R-:W-:Y:S01]  /*8920*/  HMMA.16816.F32 R84, R4, R34, R84 ;  /* 0x000000220454723c */ /* 0x000fe20000001854 */
[----:B-1----:R-:W-:Y:S01]  /*8930*/  FFMA.FTZ R9, R230, c[0x0][0x23c], -R3 ;  /* 0x00008f00e6097a23 */ /* 0x002fe20000010803 */
[----:B------:R-:W-:-:S03]  /*8940*/  MOV R230, R162 ;  /* 0x000000a200e67202 */ /* 0x000fc60000000f00 */
[----:B------:R1:W2:Y:S02]  /*8950*/  MUFU.EX2 R184, R9 ;  /* 0x0000000900b87308 */ /* 0x0002a40000000800 */
[----:B-1----:R-:W-:Y:S01]  /*8960*/  FFMA.FTZ R9, R228, c[0x0][0x23c], -R3 ;  /* 0x00008f00e4097a23 */ /* 0x002fe20000010803 */
[----:B------:R-:W-:Y:S02]  /*8970*/  MOV R228, R163 ;  /* 0x000000a300e47202 */ /* 0x000fe40000000f00 */
[----:B------:R-:W-:Y:S03]  /*8980*/  HMMA.16816.F32 R160, R4, R28, R124 ;  /* 0x0000001c04a0723c */ /* 0x000fe6000000187c */
[----:B------:R1:W-:Y:S01]  /*8990*/  MUFU.EX2 R183, R9 ;  /* 0x0000000900b77308 */ /* 0x0003e20000000800 */
[----:B------:R-:W4:Y:S03]  /*89a0*/  LDSM.16.MT88.4 R124, [R220+0x9c00] ;  /* 0x009c0000dc7c783b */ /* 0x000f260000004200 */
[----:B---3--:R-:W-:-:S02]  /*89b0*/  F2FP.PACK_AB R4, R187, R189 ;  /* 0x000000bdbb04723e */ /* 0x008fc400000000ff */
[----:B--2---:R-:W-:Y:S02]  /*89c0*/  F2FP.PACK_AB R5, R184, R185 ;  /* 0x000000b9b805723e */ /* 0x004fe400000000ff */
[----:B------:R-:W-:Y:S01]  /*89d0*/  F2FP.PACK_AB R6, R186, R188 ;  /* 0x000000bcba06723e */ /* 0x000fe200000000ff */
[----:B-1----:R-:W-:Y:S01]  /*89e0*/  FFMA.FTZ R9, R219, c[0x0][0x23c], -R3 ;  /* 0x00008f00db097a23 */ /* 0x002fe20000010803 */
[----:B------:R-:W-:Y:S02]  /*89f0*/  MOV R219, R173 ;  /* 0x000000ad00db7202 */ /* 0x000fe40000000f00 */
[----:B------:R-:W-:Y:S01]  /*8a00*/  MOV R173, R146 ;  /* 0x0000009200ad7202 */ /* 0x000fe20000000f00 */
[----:B------:R1:W2:Y:S02]  /*8a10*/  MUFU.EX2 R182, R9 ;  /* 0x0000000900b67308 */ /* 0x0002a40000000800 */
[----:B-1----:R-:W-:Y:S01]  /*8a20*/  FFMA.FTZ R9, R234, c[0x0][0x23c], -R2 ;  /* 0x00008f00ea097a23 */ /* 0x002fe20000010802 */
[----:B--2---:R-:W-:-:S02]  /*8a30*/  F2FP.PACK_AB R7, R182, R183 ;  /* 0x000000b7b607723e */ /* 0x004fc400000000ff */
[----:B------:R-:W-:-:S03]  /*8a40*/  MOV R234, R147 ;  /* 0x0000009300ea7202 */ /* 0x000fc60000000f00 */
[----:B------:R1:W-:Y:S02]  /*8a50*/  MUFU.EX2 R181, R9 ;  /* 0x0000000900b57308 */ /* 0x0003e40000000800 */
[C---:B------:R-:W-:Y:S08]  /*8a60*/  HMMA.16816.F32 R68, R4.reuse, R30, R68 ;  /* 0x0000001e0444723c */ /* 0x040ff00000001844 */
[----:B------:R-:W-:Y:S01]  /*8a70*/  HMMA.16816.F32 R144, R4, R28, R72 ;  /* 0x0000001c0490723c */ /* 0x000fe20000001848 */
[----:B-1----:R-:W-:Y:S01]  /*8a80*/  FFMA.FTZ R9, R233, c[0x0][0x23c], -R2 ;  /* 0x00008f00e9097a23 */ /* 0x002fe20000010802 */
[----:B------:R-:W-:-:S03]  /*8a90*/  MOV R233, R180 ;  /* 0x000000b400e97202 */ /* 0x000fc60000000f00 */
[----:B------:R1:W2:Y:S03]  /*8aa0*/  MUFU.EX2 R180, R9 ;  /* 0x0000000900b47308 */ /* 0x0002a60000000800 */
[C---:B------:R-:W-:Y:S08]  /*8ab0*/  HMMA.16816.F32 R56, R4.reuse, R26, R56 ;  /* 0x0000001a0438723c */ /* 0x040ff00000001838 */
[----:B------:R-:W-:Y:S01]  /*8ac0*/  HMMA.16816.F32 R44, R4, R24, R44 ;  /* 0x00000018042c723c */ /* 0x000fe2000000182c */
[----:B-1----:R-:W-:-:S07]  /*8ad0*/  FFMA.FTZ R9, R232, c[0x0][0x23c], -R2 ;  /* 0x00008f00e8097a23 */ /* 0x002fce0000010802 */
[C---:B------:R-:W-:Y:S01]  /*8ae0*/  HMMA.16816.F32 R52, R4.reuse, R22, R52 ;  /* 0x000000160434723c */ /* 0x040fe20000001834 */
[----:B------:R-:W-:Y:S01]  /*8af0*/  FFMA.FTZ R2, R231, c[0x0][0x23c], -R2 ;  /* 0x00008f00e7027a23 */ /* 0x000fe20000010802 */
[----:B------:R-:W-:Y:S01]  /*8b00*/  MOV R232, R209 ;  /* 0x000000d100e87202 */ /* 0x000fe20000000f00 */
[----:B------:R1:W-:Y:S01]  /*8b10*/  MUFU.EX2 R31, R9 ;  /* 0x00000009001f7308 */ /* 0x0003e20000000800 */
[----:B------:R-:W-:Y:S02]  /*8b20*/  MOV R231, R204 ;  /* 0x000000cc00e77202 */ /* 0x000fe40000000f00 */
[----:B------:R-:W-:Y:S02]  /*8b30*/  MOV R204, R172 ;  /* 0x000000ac00cc7202 */ /* 0x000fe40000000f00 */
[----:B------:R-:W-:Y:S01]  /*8b40*/  HMMA.16816.F32 R116, R4, R40, R96 ;  /* 0x000000280474723c */ /* 0x000fe20000001860 */
[----:B------:R-:W-:Y:S02]  /*8b50*/  MOV R209, R141 ;  /* 0x0000008d00d17202 */ /* 0x000fe40000000f00 */
[----:B------:R3:W5:Y:S01]  /*8b60*/  MUFU.EX2 R30, R2 ;  /* 0x00000002001e7308 */ /* 0x0007620000000800 */
[----:B--2---:R-:W-:-:S04]  /*8b70*/  F2FP.PACK_AB R92, R180, R181 ;  /* 0x000000b5b45c723e */ /* 0x004fc800000000ff */
[----:B------:R-:W-:Y:S01]  /*8b80*/  HMMA.16816.F32 R128, R4, R36, R80 ;  /* 0x000000240480723c */ /* 0x000fe20000001850 */
[----:B------:R-:W-:Y:S01]  /*8b90*/  LDSM.16.MT88.4 R80, [R220+0xbc00] ;  /* 0x00bc0000dc50783b */ /* 0x000fe20000004200 */
[----:B-1----:R-:W-:Y:S02]  /*8ba0*/  MOV R9, R203 ;  /* 0x000000cb00097202 */ /* 0x002fe40000000f00 */
[----:B------:R-:W-:-:S04]  /*8bb0*/  MOV R203, R174 ;  /* 0x000000ae00cb7202 */ /* 0x000fc80000000f00 */
[C---:B------:R-:W-:Y:S01]  /*8bc0*/  HMMA.16816.F32 R40, R4.reuse, R42, R88 ;  /* 0x0000002a0428723c */ /* 0x040fe20000001858 */
[--C-:B---3--:R-:W-:Y:S01]  /*8bd0*/  FFMA.FTZ R2, R238, c[0x0][0x23c], -R0.reuse ;  /* 0x00008f00ee027a23 */ /* 0x108fe20000010800 */
[----:B------:R-:W-:Y:S02]  /*8be0*/  MOV R238, R173 ;  /* 0x000000ad00ee7202 */ /* 0x000fe40000000f00 */
[----:B-----5:R-:W-:Y:S01]  /*8bf0*/  F2FP.PACK_AB R94, R30, R31 ;  /* 0x0000001f1e5e723e */ /* 0x020fe200000000ff */
[----:B------:R1:W-:Y:S03]  /*8c00*/  MUFU.EX2 R29, R2 ;  /* 0x00000002001d7308 */ /* 0x0003e60000000800 */
[C---:B------:R-:W-:Y:S08]  /*8c10*/  HMMA.16816.F32 R36, R4.reuse, R38, R76 ;  /* 0x000000260424723c */ /* 0x040ff0000000184c */
[----:B------:R-:W-:Y:S01]  /*8c20*/  HMMA.16816.F32 R64, R4, R20, R64 ;  /* 0x000000140440723c */ /* 0x000fe20000001840 */
[----:B-1----:R-:W-:Y:S01]  /*8c30*/  FFMA.FTZ R2, R237, c[0x0][0x23c], -R0 ;  /* 0x00008f00ed027a23 */ /* 0x002fe20000010800 */
[----:B------:R-:W-:-:S06]  /*8c40*/  MOV R237, R175 ;  /* 0x000000af00ed7202 */ /* 0x000fcc0000000f00 */
[C---:B------:R-:W-:Y:S01]  /*8c50*/  HMMA.16816.F32 R60, R4.reuse, R32, R60 ;  /* 0x00000020043c723c */ /* 0x040fe2000000183c */
[----:B------:R-:W-:Y:S01]  /*8c60*/  LDSM.16.MT88.4 R172, [R222+0xac00] ;  /* 0x00ac0000deac783b */ /* 0x000fe20000004200 */
[----:B------:R1:W2:Y:S06]  /*8c70*/  MUFU.EX2 R28, R2 ;  /* 0x00000002001c7308 */ /* 0x0002ac0000000800 */
[----:B------:R-:W-:Y:S01]  /*8c80*/  HMMA.16816.F32 R48, R4, R34, R48 ;  /* 0x000000220430723c */ /* 0x000fe20000001830 */
[----:B------:R-:W-:Y:S01]  /*8c90*/  LDSM.16.MT88.4 R4, [R222+0xbc00] ;  /* 0x00bc0000de04783b */ /* 0x000fe20000004200 */
[--C-:B-1----:R-:W-:Y:S01]  /*8ca0*/  FFMA.FTZ R2, R235, c[0x0][0x23c], -R0.reuse ;  /* 0x00008f00eb027a23 */ /* 0x102fe20000010800 */
[----:B------:R-:W-:Y:S01]  /*8cb0*/  MOV R235, R140 ;  /* 0x0000008c00eb7202 */ /* 0x000fe20000000f00 */
[----:B------:R-:W-:Y:S01]  /*8cc0*/  FFMA.FTZ R0, R236, c[0x0][0x23c], -R0 ;  /* 0x00008f00ec007a23 */ /* 0x000fe20000010800 */
[----:B------:R-:W1:Y:S01]  /*8cd0*/  LDSM.16.MT88.4 R140, [R222+0x9c00] ;  /* 0x009c0000de8c783b */ /* 0x000e620000004200 */
[----:B------:R3:W-:Y:S01]  /*8ce0*/  MUFU.EX2 R27, R2 ;  /* 0x00000002001b7308 */ /* 0x0007e20000000800 */
[----:B------:R-:W-:-:S02]  /*8cf0*/  MOV R236, R19 ;  /* 0x0000001300ec7202 */ /* 0x000fc40000000f00 */
[----:B--2---:R-:W-:-:S05]  /*8d00*/  F2FP.PACK_AB R93, R28, R29 ;  /* 0x0000001d1c5d723e */ /* 0x004fca00000000ff */
[----:B------:R2:W5:Y:S01]  /*8d10*/  MUFU.EX2 R26, R0 ;  /* 0x00000000001a7308 */ /* 0x0005620000000800 */
[----:B---3--:R-:W-:Y:S01]  /*8d20*/  MOV R2, R12 ;  /* 0x0000000c00027202 */ /* 0x008fe20000000f00 */
[----:B--2---:R-:W-:Y:S01]  /*8d30*/  FFMA.FTZ R0, R240, c[0x0][0x23c], -R8 ;  /* 0x00008f00f0007a23 */ /* 0x004fe20000010808 */
[----:B-----5:R-:W-:-:S05]  /*8d40*/  F2FP.PACK_AB R95, R26, R27 ;  /* 0x0000001b1a5f723e */ /* 0x020fca00000000ff */
[----:B------:R2:W-:Y:S02]  /*8d50*/  MUFU.EX2 R25, R0 ;  /* 0x0000000000197308 */ /* 0x0005e40000000800 */
[C---:B----4-:R-:W-:Y:S08]  /*8d60*/  HMMA.16816.F32 R112, R92.reuse, R124, R148 ;  /* 0x0000007c5c70723c */ /* 0x050ff00000001894 */
[----:B------:R-:W-:Y:S01]  /*8d70*/  HMMA.16816.F32 R120, R92, R126, R176 ;  /* 0x0000007e5c78723c */ /* 0x000fe200000018b0 */
[----:B--2---:R-:W-:-:S04]  /*8d80*/  FFMA.FTZ R0, R239, c[0x0][0x23c], -R8 ;  /* 0x00008f00ef007a23 */ /* 0x004fc80000010808 */
[----:B------:R2:W3:Y:S03]  /*8d90*/  MUFU.EX2 R24, R0 ;  /* 0x0000000000187308 */ /* 0x0004e60000000800 */
[C---:B-1----:R-:W-:Y:S08]  /*8da0*/  HMMA.16816.F32 R132, R92.reuse, R140, R132 ;  /* 0x0000008c5c84723c */ /* 0x042ff00000001884 */
[----:B------:R-:W-:Y:S01]  /*8db0*/  HMMA.16816.F32 R136, R92, R142, R136 ;  /* 0x0000008e5c88723c */ /* 0x000fe20000001888 */
[----:B--2---:R-:W-:Y:S01]  /*8dc0*/  FFMA.FTZ R0, R242, c[0x0][0x23c], -R8 ;  /* 0x00008f00f2007a23 */ /* 0x004fe20000010808 */
[----:B---3--:R-:W-:-:S06]  /*8dd0*/  F2FP.PACK_AB R96, R24, R25 ;  /* 0x000000191860723e */ /* 0x008fcc00000000ff */
[C---:B------:R-:W-:Y:S01]  /*8de0*/  HMMA.16816.F32 R148, R92.reuse, R156, R160 ;  /* 0x0000009c5c94723c */ /* 0x040fe200000018a0 */
[----:B------:R1:W-:Y:S07]  /*8df0*/  MUFU.EX2 R23, R0 ;  /* 0x0000000000177308 */ /* 0x0003ee0000000800 */
[C---:B------:R-:W-:Y:S08]  /*8e00*/  HMMA.16816.F32 R152, R92.reuse, R158, R152 ;  /* 0x0000009e5c98723c */ /* 0x040ff00000001898 */
[----:B------:R-:W-:Y:S01]  /*8e10*/  HMMA.16816.F32 R164, R92, R172, R164 ;  /* 0x000000ac5ca4723c */ /* 0x000fe200000018a4 */
[----:B-1----:R-:W-:-:S02]  /*8e20*/  FFMA.FTZ R0, R241, c[0x0][0x23c], -R8 ;  /* 0x00008f00f1007a23 */ /* 0x002fc40000010808 */
[----:B------:R-:W-:Y:S02]  /*8e30*/  FFMA.FTZ R8, R2, R11, R236 ;  /* 0x0000000b02087223 */ /* 0x000fe400000100ec */
[----:B------:R1:W2:Y:S01]  /*8e40*/  MUFU.EX2 R22, R0 ;  /* 0x0000000000167308 */ /* 0x0002a20000000800 */
[----:B------:R-:W-:Y:S02]  /*8e50*/  FFMA.FTZ R2, R231, R18, R238 ;  /* 0x00000012e7027223 */ /* 0x000fe400000100ee */
[----:B------:R-:W-:Y:S01]  /*8e60*/  HMMA.16816.F32 R168, R92, R174, R168 ;  /* 0x000000ae5ca8723c */ /* 0x000fe200000018a8 */
[----:B------:R-:W-:-:S07]  /*8e70*/  FADD.FTZ R8, R233, R8 ;  /* 0x00000008e9087221 */ /* 0x000fce0000010000 */
[----:B------:R-:W-:Y:S01]  /*8e80*/  HMMA.16816.F32 R72, R92, R80, R108 ;  /* 0x000000505c48723c */ /* 0x000fe2000000186c */
[----:B-1----:R-:W-:Y:S01]  /*8e90*/  FFMA.FTZ R0, R246, c[0x0][0x23c], -R3 ;  /* 0x00008f00f6007a23 */ /* 0x002fe20000010803 */
[----:B--2---:R-:W-:-:S06]  /*8ea0*/  F2FP.PACK_AB R98, R22, R23 ;  /* 0x000000171662723e */ /* 0x004fcc00000000ff */
[C---:B------:R-:W-:Y:S01]  /*8eb0*/  HMMA.16816.F32 R76, R92.reuse, R82, R104 ;  /* 0x000000525c4c723c */ /* 0x040fe20000001868 */
[----:B------:R1:W-:Y:S06]  /*8ec0*/  MUFU.EX2 R21, R0 ;  /* 0x0000000000157308 */ /* 0x0003ec0000000800 */
[----:B------:R-:W-:Y:S01]  /*8ed0*/  MOV R104, R249 ;  /* 0x000000f900687202 */ /* 0x000fe20000000f00 */
[C---:B------:R-:W-:Y:S07]  /*8ee0*/  HMMA.16816.F32 R88, R92.reuse, R4, R100 ;  /* 0x000000045c58723c */ /* 0x040fee0000001864 */
[----:B------:R-:W-:Y:S01]  /*8ef0*/  MOV R103, R250 ;  /* 0x000000fa00677202 */ /* 0x000fe20000000f00 */
[----:B------:R-:W-:Y:S01]  /*8f00*/  HMMA.16816.F32 R92, R92, R6, R84 ;  /* 0x000000065c5c723c */ /* 0x000fe20000001854 */
[----:B------:R-:W-:Y:S01]  /*8f10*/  MOV R102, R248 ;  /* 0x000000f800667202 */ /* 0x000fe20000000f00 */
[----:B-1----:R-:W-:-:S04]  /*8f20*/  FFMA.FTZ R0, R245, c[0x0][0x23c], -R3 ;  /* 0x00008f00f5007a23 */ /* 0x002fc80000010803 */
[----:B------:R1:W2:Y:S02]  /*8f30*/  MUFU.EX2 R20, R0 ;  /* 0x0000000000147308 */ /* 0x0002a40000000800 */
[--C-:B-1----:R-:W-:Y:S01]  /*8f40*/  FFMA.FTZ R0, R244, c[0x0][0x23c], -R3.reuse ;  /* 0x00008f00f4007a23 */ /* 0x102fe20000010803 */
[----:B--2---:R-:W-:Y:S01]  /*8f50*/  F2FP.PACK_AB R97, R20, R21 ;  /* 0x000000151461723e */ /* 0x004fe200000000ff */
[----:B------:R-:W-:-:S04]  /*8f60*/  FFMA.FTZ R3, R243, c[0x0][0x23c], -R3 ;  /* 0x00008f00f3037a23 */ /* 0x000fc80000010803 */
[----:B------:R1:W-:Y:S08]  /*8f70*/  MUFU.EX2 R19, R0 ;  /* 0x0000000000137308 */ /* 0x0003f00000000800 */
[----:B------:R2:W3:Y:S01]  /*8f80*/  MUFU.EX2 R12, R3 ;  /* 0x00000003000c7308 */ /* 0x0004e20000000800 */
[----:B-1----:R-:W-:-:S04]  /*8f90*/  FFMA.FTZ R0, R232, R13, R9 ;  /* 0x0000000de8007223 */ /* 0x002fc80000010009 */
[----:B------:R-:W-:Y:S02]  /*8fa0*/  FADD.FTZ R9, R228, R0 ;  /* 0x00000000e4097221 */ /* 0x000fe40000010000 */
[----:B--2---:R-:W-:Y:S01]  /*8fb0*/  FFMA.FTZ R3, R237, R10, R235 ;  /* 0x0000000aed037223 */ /* 0x004fe200000100eb */
        /* <DEDUP_REMOVED lines=70> */
[----:B------:R-:W-:Y:S01]  /*9420*/  STL [R1+0x8], R4 ;  /* 0x0000080401007387 */ /* 0x000fe20000100800 */
[----:B------:R-:W-:-:S03]  /*9430*/  FADD.FTZ R0, R26, R0 ;  /* 0x000000001a007221 */ /* 0x000fc60000010000 */
[----:B------:R1:W-:Y:S04]  /*9440*/  STL [R1+0xc], R3 ;  /* 0x00000c0301007387 */ /* 0x0003e80000100800 */
[----:B------:R2:W-:Y:S04]  /*9450*/  STL [R1+0x14], R2 ;  /* 0x0000140201007387 */ /* 0x0005e80000100800 */
[----:B------:R2:W-:Y:S01]  /*9460*/  STL [R1+0x10], R0 ;  /* 0x0000100001007387 */ /* 0x0005e20000100800 */
[----:B-1----:R-:W-:Y:S01]  /*9470*/  MOV R3, R227 ;  /* 0x000000e300037202 */ /* 0x002fe20000000f00 */
[----:B------:R-:W-:Y:S05]  /*9480*/  @!P0 BRA `(.L_x_370) ;  /* 0x000043c000008947 */ /* 0x000fea0003800000 */
[----:B------:R-:W3:Y:S04]  /*9490*/  LDL.64 R208, [R1+0x58] ;  /* 0x0000580001d07983 */ /* 0x000ee80000100a00 */
[----:B------:R-:W4:Y:S01]  /*94a0*/  LDL.64 R204, [R1] ;  /* 0x0000000001cc7983 */ /* 0x000f220000100a00 */
[----:B------:R-:W-:Y:S01]  /*94b0*/  IADD3 R252, R251, -0x3, RZ ;  /* 0xfffffffdfbfc7810 */ /* 0x000fe20007ffe0ff */
[----:B------:R-:W-:-:S04]  /*94c0*/  DEPBAR.LE SB0, 0x0 ;  /* 0x000080000000791a */ /* 0x000fc80000000000 */
[----:B--2---:R-:W-:Y:S01]  /*94d0*/  SHF.R.S32.HI R0, RZ, 0x1f, R252 ;  /* 0x0000001fff007819 */ /* 0x004fe200000114fc */
[----:B------:R-:W-:-:S04]  /*94e0*/  IMAD.WIDE.U32 R4, R252, c[0x0][0x1a0], RZ ;  /* 0x00006800fc047a25 */ /* 0x000fc800078e00ff */
[----:B------:R-:W-:-:S04]  /*94f0*/  IMAD R0, R0, c[0x0][0x1a0], RZ ;  /* 0x0000680000007a24 */ /* 0x000fc800078e02ff */
[----:B------:R-:W-:-:S04]  /*9500*/  IMAD R2, R252, c[0x0][0x1a4], R0 ;  /* 0x00006900fc027a24 */ /* 0x000fc800078e0200 */
[----:B------:R-:W-:Y:S01]  /*9510*/  IMAD.IADD R5, R5, 0x1, R2 ;  /* 0x0000000105057824 */ /* 0x000fe200078e0202 */
[----:B------:R-:W-:Y:S01]  /*9520*/  BAR.SYNC.DEFER_BLOCKING 0x0 ;  /* 0x0000000000007b1d */ /* 0x000fe20000010000 */
[----:B---3--:R-:W-:-:S04]  /*9530*/  LEA R0, P0, R4, R208, 0x6 ;  /* 0x000000d004007211 */ /* 0x008fc800078030ff */
[----:B------:R-:W-:Y:S02]  /*9540*/  LEA R2, P1, R0, c[0x0][0x170], 0x1 ;  /* 0x00005c0000027a11 */ /* 0x000fe400078208ff */
[----:B----4-:R-:W-:Y:S02]  /*9550*/  LEA.HI.X R5, R4, R205, R5, 0x6, P0 ;  /* 0x000000cd04057211 */ /* 0x010fe400000f3405 */
        /* <DEDUP_REMOVED lines=14> */
[----:B------:R-:W2:Y:S04]  /*9640*/  LDSM.16.M88.4 R36, [R224+0x1000] ;  /* 0x00100000e024783b */ /* 0x000ea80000000200 */
[----:B------:R-:W4:Y:S04]  /*9650*/  LDSM.16.M88.4 R52, [R221+0x6400] ;  /* 0x00640000dd34783b */ /* 0x000f280000000200 */
[----:B------:R-:W-:Y:S04]  /*9660*/  LDSM.16.M88.4 R32, [R225] ;  /* 0x00000000e120783b */ /* 0x000fe80000000200 */
[----:B------:R-:W5:Y:S04]  /*9670*/  LDSM.16.M88.4 R48, [R223+0x6000] ;  /* 0x00600000df30783b */ /* 0x000f680000000200 */
[----:B------:R-:W1:Y:S04]  /*9680*/  LDSM.16.M88.4 R28, [R225+0x1000] ;  /* 0x00100000e11c783b */ /* 0x000e680000000200 */
[----:B------:R-:W1:Y:S04]  /*9690*/  LDSM.16.M88.4 R44, [R223+0x6400] ;  /* 0x00640000df2c783b */ /* 0x000e680000000200 */
[----:B------:R-:W-:Y:S04]  /*96a0*/  LDSM.16.M88.4 R20, [R224+0x3000] ;  /* 0x00300000e014783b */ /* 0x000fe80000000200 */
[----:B------:R-:W1:Y:S04]  /*96b0*/  LDSM.16.M88.4 R56, [R221+0x7000] ;  /* 0x00700000dd38783b */ /* 0x000e680000000200 */
[----:B------:R-:W1:Y:S01]  /*96c0*/  LDSM.16.M88.4 R24, [R224+0x2000] ;  /* 0x00200000e018783b */ /* 0x000e620000000200 */
[-C--:B---3--:R-:W-:Y:S03]  /*96d0*/  HMMA.16816.F32 R60, R40, R8.reuse, RZ ;  /* 0x00000008283c723c */ /* 0x088fe600000018ff */
[----:B------:R-:W0:Y:S05]  /*96e0*/  LDGDEPBAR ;  /* 0x00000000000079af */ /* 0x000e2a0000000000 */
[C---:B--2---:R-:W-:Y:S08]  /*96f0*/  HMMA.16816.F32 R4, R36.reuse, R8, RZ ;  /* 0x000000082404723c */ /* 0x044ff000000018ff */
[C---:B----4-:R-:W-:Y:S08]  /*9700*/  HMMA.16816.F32 R176, R36.reuse, R52, RZ ;  /* 0x0000003424b0723c */ /* 0x050ff000000018ff */
[-C--:B------:R-:W-:Y:S08]  /*9710*/  HMMA.16816.F32 R64, R36, R10.reuse, RZ ;  /* 0x0000000a2440723c */ /* 0x080ff000000018ff */
[----:B------:R-:W-:Y:S08]  /*9720*/  HMMA.16816.F32 R8, R40, R10, RZ ;  /* 0x0000000a2808723c */ /* 0x000ff000000018ff */
[----:B-----5:R-:W-:Y:S01]  /*9730*/  HMMA.16816.F32 R188, R32, R48, R60 ;  /* 0x0000003020bc723c */ /* 0x020fe2000000183c */
[----:B------:R-:W2:Y:S07]  /*9740*/  LDSM.16.M88.4 R60, [R221+0x7400] ;  /* 0x00740000dd3c783b */ /* 0x000eae0000000200 */
[----:B------:R-:W-:Y:S08]  /*9750*/  HMMA.16816.F32 R180, R40, R52, RZ ;  /* 0x0000003428b4723c */ /* 0x000ff000000018ff */
[----:B------:R-:W-:Y:S08]  /*9760*/  HMMA.16816.F32 R108, R36, R54, RZ ;  /* 0x00000036246c723c */ /* 0x000ff000000018ff */
[C---:B-1----:R-:W-:Y:S01]  /*9770*/  HMMA.16816.F32 R104, R28.reuse, R48, R4 ;  /* 0x000000301c68723c */ /* 0x042fe20000001804 */
[----:B------:R-:W-:Y:S07]  /*9780*/  LDSM.16.M88.4 R4, [R225+0x3000] ;  /* 0x00300000e104783b */ /* 0x000fee0000000200 */
[----:B------:R-:W-:Y:S08]  /*9790*/  HMMA.16816.F32 R176, R28, R44, R176 ;  /* 0x0000002c1cb0723c */ /* 0x000ff000000018b0 */
[----:B------:R-:W-:Y:S08]  /*97a0*/  HMMA.16816.F32 R52, R40, R54, RZ ;  /* 0x000000362834723c */ /* 0x000ff000000018ff */
[-C--:B------:R-:W-:Y:S01]  /*97b0*/  HMMA.16816.F32 R184, R28, R50.reuse, R64 ;  /* 0x000000321cb8723c */ /* 0x080fe20000001840 */
[----:B------:R-:W-:Y:S07]  /*97c0*/  LDSM.16.M88.4 R64, [R223+0x7400] ;  /* 0x00740000df40783b */ /* 0x000fee0000000200 */
[C---:B------:R-:W-:Y:S01]  /*97d0*/  HMMA.16816.F32 R100, R32.reuse, R50, R8 ;  /* 0x000000322064723c */ /* 0x040fe20000001808 */
[----:B------:R-:W1:Y:S04]  /*97e0*/  LDSM.16.M88.4 R48, [R223+0x7000] ;  /* 0x00700000df30783b */ /* 0x000e680000000200 */
[----:B------:R-:W3:Y:S03]  /*97f0*/  LDSM.16.M88.4 R8, [R225+0x2000] ;  /* 0x00200000e108783b */ /* 0x000ee60000000200 */
[----:B------:R-:W-:Y:S01]  /*9800*/  HMMA.16816.F32 R192, R32, R44, R180 ;  /* 0x0000002c20c0723c */ /* 0x000fe200000018b4 */
[----:B------:R-:W-:Y:S07]  /*9810*/  LDSM.16.M88.4 R180, [R221+0x8000] ;  /* 0x00800000ddb4783b */ /* 0x000fee0000000200 */
[----:B------:R-:W-:Y:S08]  /*9820*/  HMMA.16816.F32 R200, R28, R46, R108 ;  /* 0x0000002e1cc8723c */ /* 0x000ff0000000186c */
[-C--:B------:R-:W-:Y:S08]  /*9830*/  HMMA.16816.F32 R108, R20, R56.reuse, R104 ;  /* 0x00000038146c723c */ /* 0x080ff00000001868 */
[----:B------:R-:W-:Y:S08]  /*9840*/  HMMA.16816.F32 R188, R24, R56, R188 ;  /* 0x0000003818bc723c */ /* 0x000ff000000018bc */
[----:B--2---:R-:W-:Y:S01]  /*9850*/  HMMA.16816.F32 R104, R20, R60, R176 ;  /* 0x0000003c1468723c */ /* 0x004fe200000018b0 */
[----:B------:R-:W2:Y:S07]  /*9860*/  LDSM.16.M88.4 R176, [R221+0x6c00] ;  /* 0x006c0000ddb0783b */ /* 0x000eae0000000200 */
[----:B------:R-:W-:Y:S01]  /*9870*/  HMMA.16816.F32 R196, R32, R46, R52 ;  /* 0x0000002e20c4723c */ /* 0x000fe20000001834 */
[----:B------:R-:W-:Y:S07]  /*9880*/  LDSM.16.M88.4 R52, [R224+0x5000] ;  /* 0x00500000e034783b */ /* 0x000fee0000000200 */
[----:B------:R-:W-:Y:S08]  /*9890*/  HMMA.16816.F32 R184, R20, R58, R184 ;  /* 0x0000003a14b8723c */ /* 0x000ff000000018b8 */
[C---:B------:R-:W-:Y:S08]  /*98a0*/  HMMA.16816.F32 R44, R24.reuse, R60, R192 ;  /* 0x0000003c182c723c */ /* 0x040ff000000018c0 */
[----:B------:R-:W-:Y:S01]  /*98b0*/  HMMA.16816.F32 R100, R24, R58, R100 ;  /* 0x0000003a1864723c */ /* 0x000fe20000001864 */
[----:B------:R-:W-:Y:S07]  /*98c0*/  LDSM.16.M88.4 R56, [R224+0x4000] ;  /* 0x00400000e038783b */ /* 0x000fee0000000200 */
[-C--:B-1----:R-:W-:Y:S01]  /*98d0*/  HMMA.16816.F32 R192, R4, R48.reuse, R108 ;  /* 0x0000003004c0723c */ /* 0x082fe2000000186c */
[----:B------:R-:W1:Y:S07]  /*98e0*/  LDSM.16.M88.4 R108, [R221+0x8400] ;  /* 0x00840000dd6c783b */ /* 0x000e6e0000000200 */
        /* <DEDUP_REMOVED lines=9> */
[----:B--2---:R-:W-:Y:S08]  /*9980*/  HMMA.16816.F32 R184, R36, R176, RZ ;  /* 0x000000b024b8723c */ /* 0x004ff000000018ff */
[----:B------:R-:W-:Y:S08]  /*9990*/  HMMA.16816.F32 R228, R4, R66, R228 ;  /* 0x0000004204e4723c */ /* 0x000ff000000018e4 */
[----:B-1----:R-:W-:Y:S08]  /*99a0*/  HMMA.16816.F32 R236, R56, R108, R196 ;  /* 0x0000006c38ec723c */ /* 0x002ff000000018c4 */
        /* <DEDUP_REMOVED lines=26> */
[----:B------:R-:W-:Y:S01]  /*9b50*/  FMUL.FTZ R0, R204, c[0x0][0x2ec] ;  /* 0x0000bb00cc007a20 */ /* 0x000fe20000410000 */
[----:B------:R-:W2:Y:S03]  /*9b60*/  LDSM.16.M88.4 R36, [R221+0x7c00] ;  /* 0x007c0000dd24783b */ /* 0x000ea60000000200 */
[----:B------:R3:W-:Y:S03]  /*9b70*/  MUFU.TANH R12, R0 ;  /* 0x00000000000c7308 */ /* 0x0007e60000002400 */
[----:B------:R-:W-:Y:S08]  /*9b80*/  HMMA.16816.F32 R212, R44, R100, R212 ;  /* 0x000000642cd4723c */ /* 0x000ff000000018d4 */
[----:B------:R-:W-:Y:S01]  /*9b90*/  HMMA.16816.F32 R104, R32, R106, R176 ;  /* 0x0000006a2068723c */ /* 0x000fe200000018b0 */
[----:B---3--:R-:W-:-:S07]  /*9ba0*/  FMUL.FTZ R0, R205, c[0x0][0x2ec] ;  /* 0x0000bb00cd007a20 */ /* 0x008fce0000410000 */
[----:B------:R-:W-:Y:S01]  /*9bb0*/  HMMA.16816.F32 R32, R48, R102, R208 ;  /* 0x000000663020723c */ /* 0x000fe200000018d0 */
[----:B------:R3:W4:Y:S07]  /*9bc0*/  MUFU.TANH R13, R0 ;  /* 0x00000000000d7308 */ /* 0x00072e0000002400 */
[----:B------:R-:W-:Y:S08]  /*9bd0*/  HMMA.16816.F32 R176, R52, R110, R228 ;  /* 0x0000006e34b0723c */ /* 0x000ff000000018e4 */
[----:B-1----:R-:W-:Y:S01]  /*9be0*/  HMMA.16816.F32 R188, R20, R28, R188 ;  /* 0x0000001c14bc723c */ /* 0x002fe200000018bc */
[----:B---3--:R-:W-:-:S02]  /*9bf0*/  FMUL.FTZ R0, R206, c[0x0][0x2ec] ;  /* 0x0000bb00ce007a20 */ /* 0x008fc40000410000 */
[----:B----4-:R-:W-:Y:S02]  /*9c00*/  IMAD.MOV.U32 R231, RZ, RZ, R13 ;  /* 0x000000ffffe77224 */ /* 0x010fe400078e000d */
        /* <DEDUP_REMOVED lines=8> */
[----:B------:R-:W-:Y:S01]  /*9c90*/  HMMA.16816.F32 R100, R44, R102, R232 ;  /* 0x000000662c64723c */ /* 0x000fe200000018e8 */
[----:B---3--:R-:W-:-:S04]  /*9ca0*/  FMUL.FTZ R0, R212, c[0x0][0x2ec] ;  /* 0x0000bb00d4007a20 */ /* 0x008fc80000410000 */
[----:B------:R3:W-:Y:S02]  /*9cb0*/  MUFU.TANH R229, R0 ;  /* 0x0000000000e57308 */ /* 0x0007e40000002400 */
[----:B------:R-:W-:Y:S01]  /*9cc0*/  IMAD.MOV.U32 R235, RZ, RZ, R12 ;  /* 0x000000ffffeb7224 */ /* 0x000fe200078e000c */
[C---:B--2---:R-:W-:Y:S01]  /*9cd0*/  HMMA.16816.F32 R244, R20.reuse, R36, R196 ;  /* 0x0000002414f4723c */ /* 0x044fe200000018c4 */
[----:B------:R-:W2:Y:S07]  /*9ce0*/  S2R R12, SR_TID.X ;  /* 0x00000000000c7919 */ /* 0x000eae0000002100 */
[----:B------:R-:W-:Y:S01]  /*9cf0*/  HMMA.16816.F32 R196, R20, R38, R64 ;  /* 0x0000002614c4723c */ /* 0x000fe20000001840 */
[----:B------:R-:W4:Y:S01]  /*9d00*/  LDSM.16.M88.4 R20, [R223+0x7800] ;  /* 0x00780000df14783b */ /* 0x000f220000000200 */
[----:B---3--:R-:W-:-:S06]  /*9d10*/  FMUL.FTZ R0, R213, c[0x0][0x2ec] ;  /* 0x0000bb00d5007a20 */ /* 0x008fcc0000410000 */
[C---:B------:R-:W-:Y:S01]  /*9d20*/  HMMA.16816.F32 R200, R24.reuse, R36, R200 ;  /* 0x0000002418c8723c */ /* 0x040fe200000018c8 */
[----:B------:R3:W-:Y:S07]  /*9d30*/  MUFU.TANH R218, R0 ;  /* 0x0000000000da7308 */ /* 0x0007ee0000002400 */
[----:B------:R-:W-:Y:S01]  /*9d40*/  HMMA.16816.F32 R184, R24, R38, R104 ;  /* 0x0000002618b8723c */ /* 0x000fe20000001868 */
[----:B--2---:R-:W-:-:S05]  /*9d50*/  IMAD.SHL.U32 R12, R12, 0x2, RZ ;  /* 0x000000020c0c7824 */ /* 0x004fca00078e00ff */
[----:B------:R-:W-:Y:S02]  /*9d60*/  LOP3.LUT R12, R12, 0x6, RZ, 0xc0, !PT ;  /* 0x000000060c0c7812 */ /* 0x000fe400078ec0ff */
[----:B-1----:R-:W-:Y:S01]  /*9d70*/  HMMA.16816.F32 R24, R48, R28, R236 ;  /* 0x0000001c3018723c */ /* 0x002fe200000018ec */
[----:B---3--:R-:W-:-:S04]  /*9d80*/  FMUL.FTZ R0, R214, c[0x0][0x2ec] ;  /* 0x0000bb00d6007a20 */ /* 0x008fc80000410000 */
[----:B------:R1:W-:Y:S03]  /*9d90*/  MUFU.TANH R219, R0 ;  /* 0x0000000000db7308 */ /* 0x0003e60000002400 */
[----:B------:R-:W-:Y:S08]  /*9da0*/  HMMA.16816.F32 R40, R48, R30, R40 ;  /* 0x0000001e3028723c */ /* 0x000ff00000001828 */
[----:B------:R-:W-:Y:S01]  /*9db0*/  HMMA.16816.F32 R64, R44, R28, R240 ;  /* 0x0000001c2c40723c */ /* 0x000fe200000018f0 */
[----:B-1----:R-:W-:-:S07]  /*9dc0*/  FMUL.FTZ R0, R32, c[0x0][0x2ec] ;  /* 0x0000bb0020007a20 */ /* 0x002fce0000410000 */
[-C--:B----4-:R-:W-:Y:S01]  /*9dd0*/  HMMA.16816.F32 R108, R4, R20.reuse, R188 ;  /* 0x00000014046c723c */ /* 0x090fe200000018bc */
[----:B------:R1:W-:Y:S07]  /*9de0*/  MUFU.TANH R19, R0 ;  /* 0x0000000000137308 */ /* 0x0003ee0000002400 */
[C---:B------:R-:W-:Y:S08]  /*9df0*/  HMMA.16816.F32 R60, R8.reuse, R20, R60 ;  /* 0x00000014083c723c */ /* 0x040ff0000000183c */
[----:B------:R-:W-:Y:S01]  /*9e00*/  HMMA.16816.F32 R36, R8, R22, R180 ;  /* 0x000000160824723c */ /* 0x000fe200000018b4 */
[----:B-1----:R-:W-:-:S04]  /*9e10*/  FMUL.FTZ R0, R33, c[0x0][0x2ec] ;  /* 0x0000bb0021007a20 */ /* 0x002fc80000410000 */
[----:B------:R1:W2:Y:S03]  /*9e20*/  MUFU.TANH R18, R0 ;  /* 0x0000000000127308 */ /* 0x0002a60000002400 */
        /* <DEDUP_REMOVED lines=70> */
[----:B------:R-:W-:-:S04]  /*a290*/  FMUL.FTZ R67, R67, c[0x0][0x2ec] ;  /* 0x0000bb0043437a20 */ /* 0x000fc80000410000 */
[----:B------:R-:W-:Y:S01]  /*a2a0*/  MUFU.TANH R66, R66 ;  /* 0x0000004200427308 */ /* 0x000fe20000002400 */
[----:B--2---:R-:W-:-:S07]  /*a2b0*/  FMUL.FTZ R0, R107, c[0x0][0x2ec] ;  /* 0x0000bb006b007a20 */ /* 0x004fce0000410000 */
[----:B------:R2:W-:Y:S08]  /*a2c0*/  MUFU.TANH R109, R0 ;  /* 0x00000000006d7308 */ /* 0x0005f00000002400 */
[----:B------:R-:W-:Y:S01]  /*a2d0*/  MUFU.TANH R67, R67 ;  /* 0x0000004300437308 */ /* 0x000fe20000002400 */
[----:B--2---:R-:W-:-:S07]  /*a2e0*/  FMUL.FTZ R0, R100, c[0x0][0x2ec] ;  /* 0x0000bb0064007a20 */ /* 0x004fce0000410000 */
        /* <DEDUP_REMOVED lines=16> */
[----:B------:R-:W-:Y:S04]  /*a3f0*/  MUFU.TANH R198, R64 ;  /* 0x0000004000c67308 */ /* 0x000fe80000002400 */
[C---:B-1----:R-:W-:Y:S04]  /*a400*/  HMMA.16816.F32 R4, R56.reuse, R28, R40 ;  /* 0x0000001c3804723c */ /* 0x042fe80000001828 */
[----:B------:R1:W2:Y:S04]  /*a410*/  MUFU.TANH R104, R0 ;  /* 0x0000000000687308 */ /* 0x0002a80000002400 */
[----:B------:R-:W-:Y:S04]  /*a420*/  HMMA.16816.F32 R56, R56, R30, R36 ;  /* 0x0000001e3838723c */ /* 0x000fe80000001824 */
[----:B------:R-:W-:Y:S04]  /*a430*/  MUFU.TANH R199, R65 ;  /* 0x0000004100c77308 */ /* 0x000fe80000002400 */
[----:B------:R-:W-:Y:S01]  /*a440*/  HMMA.16816.F32 R20, R52, R28, R100 ;  /* 0x0000001c3414723c */ /* 0x000fe20000001864 */
[----:B-1----:R-:W-:-:S03]  /*a450*/  IADD3 R0, R251, -0x3, RZ ;  /* 0xfffffffdfb007810 */ /* 0x002fc60007ffe0ff */
[----:B------:R-:W1:Y:S02]  /*a460*/  MUFU.TANH R65, R32 ;  /* 0x0000002000417308 */ /* 0x000e640000002400 */
[----:B------:R-:W-:Y:S02]  /*a470*/  IMAD R0, R0, 0x40, R12 ;  /* 0x0000004000007824 */ /* 0x000fe400078e020c */
[----:B------:R-:W-:Y:S01]  /*a480*/  HMMA.16816.F32 R24, R48, R8, R4 ;  /* 0x000000083018723c */ /* 0x000fe20000001804 */
[----:B------:R-:W-:Y:S02]  /*a490*/  FMUL.FTZ R12, R33, c[0x0][0x2ec] ;  /* 0x0000bb00210c7a20 */ /* 0x000fe40000410000 */
[C---:B------:R-:W-:Y:S02]  /*a4a0*/  IADD3 R2, R0.reuse, 0x1, RZ ;  /* 0x0000000100027810 */ /* 0x040fe40007ffe0ff */
[-C--:B------:R-:W-:Y:S01]  /*a4b0*/  ISETP.GE.AND P3, PT, R0, R14.reuse, PT ;  /* 0x0000000e0000720c */ /* 0x080fe20003f66270 */
[----:B------:R1:W-:Y:S01]  /*a4c0*/  MUFU.TANH R64, R12 ;  /* 0x0000000c00407308 */ /* 0x0003e20000002400 */
[C---:B------:R-:W-:Y:S01]  /*a4d0*/  ISETP.GE.AND P1, PT, R2.reuse, R14, PT ;  /* 0x0000000e0200720c */ /* 0x040fe20003f26270 */
[----:B------:R-:W-:Y:S01]  /*a4e0*/  HMMA.16816.F32 R52, R52, R30, R60 ;  /* 0x0000001e3434723c */ /* 0x000fe2000000183c */
[----:B------:R-:W-:-:S02]  /*a4f0*/  ISETP.GE.AND P2, PT, R2, R15, PT ;  /* 0x0000000f0200720c */ /* 0x000fc40003f46270 */
[C---:B------:R-:W-:Y:S02]  /*a500*/  ISETP.GE.AND P6, PT, R2.reuse, R17, PT ;  /* 0x000000110200720c */ /* 0x040fe40003fc6270 */
[----:B------:R-:W-:Y:S02]  /*a510*/  ISETP.GE.AND P4, PT, R2, R16, PT ;  /* 0x000000100200720c */ /* 0x000fe40003f86270 */
[C---:B------:R-:W-:Y:S01]  /*a520*/  IADD3 R2, R0.reuse, 0x9, RZ ;  /* 0x0000000900027810 */ /* 0x040fe20007ffe0ff */
[----:B------:R-:W-:Y:S01]  /*a530*/  HMMA.16816.F32 R56, R48, R10, R56 ;  /* 0x0000000a3038723c */ /* 0x000fe20000001838 */
[----:B------:R-:W-:Y:S01]  /*a540*/  IADD3 R3, R0, 0x8, RZ ;  /* 0x0000000800037810 */ /* 0x000fe20007ffe0ff */
[----:B------:R-:W1:Y:S01]  /*a550*/  MUFU.TANH R49, R34 ;  /* 0x0000002200317308 */ /* 0x000e620000002400 */
[----:B------:R-:W-:Y:S02]  /*a560*/  ISETP.GE.AND P0, PT, R2, R14, PT ;  /* 0x0000000e0200720c */ /* 0x000fe40003f06270 */
[----:B------:R-:W-:-:S02]  /*a570*/  FSEL R33, R235, -INF , !P3 ;  /* 0xff800000eb217808 */ /* 0x000fc40005800000 */
[----:B------:R-:W-:Y:S01]  /*a580*/  FSEL R38, R18, -INF , !P0 ;  /* 0xff80000012267808 */ /* 0x000fe20004000000 */
[----:B------:R-:W-:Y:S01]  /*a590*/  FMUL.FTZ R24, R24, c[0x0][0x2ec] ;  /* 0x0000bb0018187a20 */ /* 0x000fe20000410000 */
[-C--:B------:R-:W-:Y:S01]  /*a5a0*/  ISETP.GE.AND P0, PT, R0, R15.reuse, PT ;  /* 0x0000000f0000720c */ /* 0x080fe20003f06270 */
[C---:B------:R-:W-:Y:S01]  /*a5b0*/  HMMA.16816.F32 R20, R44.reuse, R8, R20 ;  /* 0x000000082c14723c */ /* 0x040fe20000001814 */
[----:B------:R-:W-:Y:S01]  /*a5c0*/  ISETP.GE.AND P5, PT, R3, R14, PT ;  /* 0x0000000e0300720c */ /* 0x000fe20003fa6270 */
[----:B------:R1:W-:Y:S01]  /*a5d0*/  MUFU.TANH R39, R24 ;  /* 0x0000001800277308 */ /* 0x0003e20000002400 */
[----:B------:R-:W-:Y:S01]  /*a5e0*/  FSEL R40, R230, -INF , !P0 ;  /* 0xff800000e6287808 */ /* 0x000fe20004000000 */
[----:B------:R-:W-:Y:S01]  /*a5f0*/  FMUL.FTZ R5, R25, c[0x0][0x2ec] ;  /* 0x0000bb0019057a20 */ /* 0x000fe20000410000 */
[-C--:B------:R-:W-:Y:S01]  /*a600*/  ISETP.GE.AND P0, PT, R2, R15.reuse, PT ;  /* 0x0000000f0200720c */ /* 0x080fe20003f06270 */
[----:B------:R-:W-:Y:S01]  /*a610*/  FMUL.FTZ R26, R26, c[0x0][0x2ec] ;  /* 0x0000bb001a1a7a20 */ /* 0x000fe20000410000 */
[----:B------:R-:W-:Y:S01]  /*a620*/  ISETP.GE.AND P3, PT, R3, R15, PT ;  /* 0x0000000f0300720c */ /* 0x000fe20003f66270 */
[----:B------:R-:W-:Y:S01]  /*a630*/  HMMA.16816.F32 R44, R44, R10, R52 ;  /* 0x0000000a2c2c723c */ /* 0x000fe20000001834 */
[----:B----4-:R-:W-:Y:S01]  /*a640*/  FSEL R42, R213, -INF , !P0 ;  /* 0xff800000d52a7808 */ /* 0x010fe20004000000 */
[----:B------:R-:W-:Y:S01]  /*a650*/  MUFU.TANH R48, R35 ;  /* 0x0000002300307308 */ /* 0x000fe20000002400 */
[-C--:B------:R-:W-:Y:S01]  /*a660*/  ISETP.GE.AND P0, PT, R0, R17.reuse, PT ;  /* 0x000000110000720c */ /* 0x080fe20003f06270 */
[----:B------:R-:W-:Y:S01]  /*a670*/  FMUL.FTZ R27, R27, c[0x0][0x2ec] ;  /* 0x0000bb001b1b7a20 */ /* 0x000fe20000410000 */
[----:B------:R-:W-:Y:S01]  /*a680*/  FSEL R36, R231, -INF , !P1 ;  /* 0xff800000e7247808 */ /* 0x000fe20004800000 */
[----:B------:R-:W-:Y:S01]  /*a690*/  FMUL.FTZ R57, R57, c[0x0][0x2ec] ;  /* 0x0000bb0039397a20 */ /* 0x000fe20000410000 */
[----:B------:R-:W-:Y:S01]  /*a6a0*/  FSEL R37, R19, -INF , !P5 ;  /* 0xff80000013257808 */ /* 0x000fe20006800000 */
[----:B------:R-:W-:Y:S01]  /*a6b0*/  FMUL.FTZ R56, R56, c[0x0][0x2ec] ;  /* 0x0000bb0038387a20 */ /* 0x000fe20000410000 */
[----:B------:R-:W-:Y:S01]  /*a6c0*/  FSEL R41, R228, -INF , !P2 ;  /* 0xff800000e4297808 */ /* 0x000fe20005000000 */
[----:B------:R-:W-:Y:S01]  /*a6d0*/  MUFU.TANH R26, R26 ;  /* 0x0000001a001a7308 */ /* 0x000fe20000002400 */
[----:B------:R-:W-:Y:S01]  /*a6e0*/  FSEL R43, R13, -INF , !P3 ;  /* 0xff8000000d2b7808 */ /* 0x000fe20005800000 */
[----:B------:R-:W-:Y:S01]  /*a6f0*/  FMUL.FTZ R58, R58, c[0x0][0x2ec] ;  /* 0x0000bb003a3a7a20 */ /* 0x000fe20000410000 */
[----:B------:R-:W-:Y:S01]  /*a700*/  FSEL R6, R229, -INF , !P0 ;  /* 0xff800000e5067808 */ /* 0x000fe20004000000 */
[----:B------:R-:W-:Y:S01]  /*a710*/  FMUL.FTZ R59, R59, c[0x0][0x2ec] ;  /* 0x0000bb003b3b7a20 */ /* 0x000fe20000410000 */
[-C--:B------:R-:W-:Y:S01]  /*a720*/  ISETP.GE.AND P1, PT, R3, R17.reuse, PT ;  /* 0x000000110300720c */ /* 0x080fe20003f26270 */
[----:B------:R-:W-:Y:S01]  /*a730*/  FMUL.FTZ R21, R21, c[0x0][0x2ec] ;  /* 0x0000bb0015157a20 */ /* 0x000fe20000410000 */
[-C--:B------:R-:W-:Y:S01]  /*a740*/  ISETP.GE.AND P5, PT, R3, R16.reuse, PT ;  /* 0x000000100300720c */ /* 0x080fe20003fa6270 */
[----:B------:R-:W4:Y:S01]  /*a750*/  MUFU.TANH R57, R57 ;  /* 0x0000003900397308 */ /* 0x000f220000002400 */
[----:B------:R-:W-:Y:S01]  /*a760*/  ISETP.GE.AND P2, PT, R2, R17, PT ;  /* 0x000000110200720c */ /* 0x000fe20003f46270 */
[----:B------:R-:W-:Y:S01]  /*a770*/  FMUL.FTZ R20, R20, c[0x0][0x2ec] ;  /* 0x0000bb0014147a20 */ /* 0x000fe20000410000 */
[-C--:B------:R-:W-:Y:S01]  /*a780*/  ISETP.GE.AND P3, PT, R2, R16.reuse, PT ;  /* 0x000000100200720c */ /* 0x080fe20003f66270 */
[----:B------:R-:W-:Y:S01]  /*a790*/  FMUL.FTZ R7, R22, c[0x0][0x2ec] ;  /* 0x0000bb0016077a20 */ /* 0x000fe20000410000 */
[----:B------:R-:W-:Y:S01]  /*a7a0*/  ISETP.GE.AND P0, PT, R0, R16, PT ;  /* 0x000000100000720c */ /* 0x000fe20003f06270 */
[----:B------:R-:W-:Y:S01]  /*a7b0*/  FMUL.FTZ R44, R44, c[0x0][0x2ec] ;  /* 0x0000bb002c2c7a20 */ /* 0x000fe20000410000 */
[C---:B------:R-:W-:Y:S01]  /*a7c0*/  IADD3 R2, R0.reuse, 0x10, RZ ;  /* 0x0000001000027810 */ /* 0x040fe20007ffe0ff */
[----:B------:R2:W2:Y:S01]  /*a7d0*/  MUFU.TANH R35, R5 ;  /* 0x0000000500237308 */ /* 0x0004a20000002400 */
[----:B------:R-:W-:Y:S01]  /*a7e0*/  IADD3 R4, R0, 0x11, RZ ;  /* 0x0000001100047810 */ /* 0x000fe20007ffe0ff */
[----:B------:R-:W-:Y:S01]  /*a7f0*/  FMUL.FTZ R8, R45, c[0x0][0x2ec] ;  /* 0x0000bb002d087a20 */ /* 0x000fe20000410000 */
[----:B-1----:R-:W-:Y:S01]  /*a800*/  FSEL R12, R218, -INF , !P6 ;  /* 0xff800000da0c7808 */ /* 0x002fe20007000000 */
[----:B------:R-:W-:Y:S01]  /*a810*/  FMUL.FTZ R46, R46, c[0x0][0x2ec] ;  /* 0x0000bb002e2e7a20 */ /* 0x000fe20000410000 */
[----:B-----5:R-:W-:-:S02]  /*a820*/  FSEL R18, R216, -INF , !P1 ;  /* 0xff800000d8127808 */ /* 0x020fc40004800000 */
[----:B---3--:R-:W-:Y:S01]  /*a830*/  FSEL R32, R212, -INF , !P2 ;  /* 0xff800000d4207808 */ /* 0x008fe20005000000 */
[----:B------:R-:W1:Y:S01]  /*a840*/  MUFU.TANH R56, R56 ;  /* 0x0000003800387308 */ /* 0x000e620000002400 */
[----:B------:R-:W-:Y:S02]  /*a850*/  FSEL R13, R219, -INF , !P0 ;  /* 0xff800000db0d7808 */ /* 0x000fe40004000000 */
[----:B------:R-:W-:Y:S02]  /*a860*/  FSEL R19, R217, -INF , !P4 ;  /* 0xff800000d9137808 */ /* 0x000fe40006000000 */
[----:B------:R-:W-:Y:S02]  /*a870*/  FSEL R24, R215, -INF , !P5 ;  /* 0xff800000d7187808 */ /* 0x000fe40006800000 */
[C---:B------:R-:W-:Y:S01]  /*a880*/  ISETP.GE.AND P6, PT, R2.reuse, R14, PT ;  /* 0x0000000e0200720c */ /* 0x040fe20003fc6270 */
[----:B------:R-:W3:Y:S01]  /*a890*/  MUFU.TANH R21, R21 ;  /* 0x0000001500157308 */ /* 0x000ee20000002400 */
[C---:B------:R-:W-:Y:S01]  /*a8a0*/  ISETP.GE.AND P1, PT, R2.reuse, R15, PT ;  /* 0x0000000f0200720c */ /* 0x040fe20003f26270 */
[----:B--2---:R-:W-:Y:S01]  /*a8b0*/  FMUL.FTZ R5, R23, c[0x0][0x2ec] ;  /* 0x0000bb0017057a20 */ /* 0x004fe20000410000 */
[----:B------:R-:W-:-:S02]  /*a8c0*/  ISETP.GE.AND P2, PT, R2, R17, PT ;  /* 0x000000110200720c */ /* 0x000fc40003f46270 */
[----:B------:R-:W-:Y:S02]  /*a8d0*/  ISETP.GE.AND P0, PT, R2, R16, PT ;  /* 0x000000100200720c */ /* 0x000fe40003f06270 */
[C---:B------:R-:W-:Y:S01]  /*a8e0*/  ISETP.GE.AND P4, PT, R4.reuse, R14, PT ;  /* 0x0000000e0400720c */ /* 0x040fe20003f86270 */
[----:B------:R-:W2:Y:S01]  /*a8f0*/  MUFU.TANH R27, R27 ;  /* 0x0000001b001b7308 */ /* 0x000ea20000002400 */
[----:B------:R-:W-:Y:S02]  /*a900*/  ISETP.GE.AND P5, PT, R4, R15, PT ;  /* 0x0000000f0400720c */ /* 0x000fe40003fa6270 */
[C---:B------:R-:W-:Y:S02]  /*a910*/  IADD3 R3, R0.reuse, 0x18, RZ ;  /* 0x0000001800037810 */ /* 0x040fe40007ffe0ff */
[----:B------:R-:W-:Y:S02]  /*a920*/  IADD3 R2, R0, 0x19, RZ ;  /* 0x0000001900027810 */ /* 0x000fe40007ffe0ff */
[----:B------:R-:W-:Y:S01]  /*a930*/  FSEL R100, R205, -INF , !P6 ;  /* 0xff800000cd647808 */ /* 0x000fe20007000000 */
[----:B------:R-:W5:Y:S01]  /*a940*/  MUFU.TANH R58, R58 ;  /* 0x0000003a003a7308 */ /* 0x000f620000002400 */
[----:B------:R-:W-:-:S02]  /*a950*/  FSEL R101, R191, -INF , !P4 ;  /* 0xff800000bf657808 */ /* 0x000fc40006000000 */
[----:B------:R-:W-:Y:S02]  /*a960*/  FSEL R107, R188, -INF , !P5 ;  /* 0xff800000bc6b7808 */ /* 0x000fe40006800000 */
[-C--:B------:R-:W-:Y:S02]  /*a970*/  ISETP.GE.AND P6, PT, R3, R14.reuse, PT ;  /* 0x0000000e0300720c */ /* 0x080fe40003fc6270 */
[C---:B------:R-:W-:Y:S01]  /*a980*/  ISETP.GE.AND P4, PT, R2.reuse, R14, PT ;  /* 0x0000000e0200720c */ /* 0x040fe20003f86270 */
[----:B------:R-:W1:Y:S01]  /*a990*/  MUFU.TANH R59, R59 ;  /* 0x0000003b003b7308 */ /* 0x000e620000002400 */
[----:B------:R-:W-:Y:S02]  /*a9a0*/  ISETP.GE.AND P5, PT, R2, R15, PT ;  /* 0x0000000f0200720c */ /* 0x000fe40003fa6270 */
[----:B------:R-:W-:Y:S02]  /*a9b0*/  FSEL R25, R214, -INF , !P3 ;  /* 0xff800000d6197808 */ /* 0x000fe40005800000 */
[----:B------:R-:W-:-:S02]  /*a9c0*/  FSEL R106, R190, -INF , !P6 ;  /* 0xff800000be6a7808 */ /* 0x000fc40007000000 */
[----:B------:R-:W-:Y:S01]  /*a9d0*/  FSEL R63, R204, -INF , !P4 ;  /* 0xff800000cc3f7808 */ /* 0x000fe20006000000 */
[----:B------:R-:W1:Y:S01]  /*a9e0*/  MUFU.TANH R20, R20 ;  /* 0x0000001400147308 */ /* 0x000e620000002400 */
[----:B------:R-:W-:Y:S02]  /*a9f0*/  FSEL R105, R189, -INF , !P1 ;  /* 0xff800000bd697808 */ /* 0x000fe40004800000 */
[----:B------:R-:W-:Y:S02]  /*aa00*/  FSEL R197, R180, -INF , !P5 ;  /* 0xff800000b4c57808 */ /* 0x000fe40006800000 */
[----:B------:R-:W-:Y:S02]  /*aa10*/  FSEL R29, R178, -INF , !P2 ;  /* 0xff800000b21d7808 */ /* 0x000fe40005000000 */
[C---:B------:R-:W-:Y:S01]  /*aa20*/  ISETP.GE.AND P3, PT, R4.reuse, R17, PT ;  /* 0x000000110400720c */ /* 0x040fe20003f66270 */
[----:B------:R-:W1:Y:S01]  /*aa30*/  MUFU.TANH R44, R44 ;  /* 0x0000002c002c7308 */ /* 0x000e620000002400 */
[----:B------:R-:W-:-:S02]  /*aa40*/  ISETP.GE.AND P6, PT, R4, R16, PT ;  /* 0x000000100400720c */ /* 0x000fc40003fc6270 */
[C---:B------:R-:W-:Y:S02]  /*aa50*/  ISETP.GE.AND P4, PT, R3.reuse, R15, PT ;  /* 0x0000000f0300720c */ /* 0x040fe40003f86270 */
[-C--:B------:R-:W-:Y:S02]  /*aa60*/  ISETP.GE.AND P1, PT, R3, R17.reuse, PT ;  /* 0x000000110300720c */ /* 0x080fe40003f26270 */
[C---:B------:R-:W-:Y:S01]  /*aa70*/  ISETP.GE.AND P5, PT, R2.reuse, R17, PT ;  /* 0x000000110200720c */ /* 0x040fe20003fa6270 */
[----:B------:R-:W1:Y:S01]  /*aa80*/  MUFU.TANH R8, R8 ;  /* 0x0000000800087308 */ /* 0x000e620000002400 */
[----:B------:R-:W-:Y:S02]  /*aa90*/  ISETP.GE.AND P2, PT, R2, R16, PT ;  /* 0x000000100200720c */ /* 0x000fe40003f46270 */
[C---:B------:R-:W-:Y:S02]  /*aaa0*/  IADD3 R2, R0.reuse, 0x20, RZ ;  /* 0x0000002000027810 */ /* 0x040fe40007ffe0ff */
[----:B------:R-:W-:-:S02]  /*aab0*/  IADD3 R4, R0, 0x21, RZ ;  /* 0x0000002100047810 */ /* 0x000fc40007ffe0ff */
[----:B------:R-:W-:Y:S01]  /*aac0*/  FSEL R196, R181, -INF , !P4 ;  /* 0xff800000b5c47808 */ /* 0x000fe20006000000 */
[----:B------:R-:W1:Y:S01]  /*aad0*/  MUFU.TANH R7, R7 ;  /* 0x0000000700077308 */ /* 0x000e620000002400 */
[----:B------:R-:W-:Y:S02]  /*aae0*/  FSEL R28, R182, -INF , !P3 ;  /* 0xff800000b61c7808 */ /* 0x000fe40005800000 */
[----:B------:R-:W-:Y:S02]  /*aaf0*/  FSEL R30, R179, -INF , !P1 ;  /* 0xff800000b31e7808 */ /* 0x000fe40004800000 */
[----:B------:R-:W-:Y:S02]  /*ab00*/  FSEL R31, R177, -INF , !P5 ;  /* 0xff800000b11f7808 */ /* 0x000fe40006800000 */
[----:B------:R-:W-:Y:S01]  /*ab10*/  FSEL R34, R176, -INF , !P0 ;  /* 0xff800000b0227808 */ /* 0x000fe20004000000 */
[----:B------:R-:W1:Y:S01]  /*ab20*/  MUFU.TANH R5, R5 ;  /* 0x0000000500057308 */ /* 0x000e620000002400 */
[----:B------:R-:W-:Y:S01]  /*ab30*/  FSEL R11, R111, -INF , !P6 ;  /* 0xff8000006f0b7808 */ /* 0x000fe20007000000 */
[----:B------:R-:W-:Y:S01]  /*ab40*/  BAR.SYNC.DEFER_BLOCKING 0x0 ;  /* 0x0000000000007b1d */ /* 0x000fe20000010000 */
[----:B------:R-:W-:-:S02]  /*ab50*/  ISETP.GE.AND P4, PT, R3, R16, PT ;  /* 0x000000100300720c */ /* 0x000fc40003f86270 */
[C---:B------:R-:W-:Y:S02]  /*ab60*/  ISETP.GE.AND P3, PT, R2.reuse, R14, PT ;  /* 0x0000000e0200720c */ /* 0x040fe40003f66270 */
[C---:B------:R-:W-:Y:S02]  /*ab70*/  ISETP.GE.AND P1, PT, R2.reuse, R15, PT ;  /* 0x0000000f0200720c */ /* 0x040fe40003f26270 */
[C---:B------:R-:W-:Y:S02]  /*ab80*/  ISETP.GE.AND P5, PT, R2.reuse, R17, PT ;  /* 0x000000110200720c */ /* 0x040fe40003fa6270 */
[----:B------:R-:W-:Y:S02]  /*ab90*/  ISETP.GE.AND P0, PT, R2, R16, PT ;  /* 0x000000100200720c */ /* 0x000fe40003f06270 */
[----:B------:R-:W-:Y:S02]  /*aba0*/  ISETP.GE.AND P6, PT, R4, R14, PT ;  /* 0x0000000e0400720c */ /* 0x000fe40003fc6270 */
[----:B------:R-:W-:-:S02]  /*abb0*/  IADD3 R2, R0, 0x29, RZ ;  /* 0x0000002900027810 */ /* 0x000fc40007ffe0ff */
        /* <DEDUP_REMOVED lines=11> */
[----:B------:R-:W-:-:S02]  /*ac70*/  FSEL R53, R109, -INF , !P2 ;  /* 0xff8000006d357808 */ /* 0x000fc40005000000 */
[----:B------:R-:W-:Y:S02]  /*ac80*/  FSEL R208, R208, -INF , !P3 ;  /* 0xff800000d0d07808 */ /* 0x000fe40005800000 */
[----:B------:R-:W-:Y:S02]  /*ac90*/  FSEL R210, R210, -INF , !P1 ;  /* 0xff800000d2d27808 */ /* 0x000fe40004800000 */
[----:B------:R-:W-:Y:S02]  /*aca0*/  FSEL R212, R108, -INF , !P6 ;  /* 0xff8000006cd47808 */ /* 0x000fe40007000000 */
[----:B------:R-:W-:Y:S02]  /*acb0*/  FSEL R213, R104, -INF , !P4 ;  /* 0xff80000068d57808 */ /* 0x000fe40006000000 */
[----:B------:R-:W-:Y:S02]  /*acc0*/  FSEL R198, R198, -INF , !P5 ;  /* 0xff800000c6c67808 */ /* 0x000fe40006800000 */
[----:B------:R-:W-:-:S02]  /*acd0*/  ISETP.GE.AND P2, PT, R4, R17, PT ;  /* 0x000000110400720c */ /* 0x000fc40003f46270 */
[-C--:B------:R-:W-:Y:S02]  /*ace0*/  ISETP.GE.AND P3, PT, R4, R16.reuse, PT ;  /* 0x000000100400720c */ /* 0x080fe40003f66270 */
[CC--:B------:R-:W-:Y:S02]  /*acf0*/  ISETP.GE.AND P1, PT, R3.reuse, R17.reuse, PT ;  /* 0x000000110300720c */ /* 0x0c0fe40003f26270 */
[-C--:B------:R-:W-:Y:S02]  /*ad00*/  ISETP.GE.AND P6, PT, R3, R16.reuse, PT ;  /* 0x000000100300720c */ /* 0x080fe40003fc6270 */
[C---:B------:R-:W-:Y:S02]  /*ad10*/  ISETP.GE.AND P4, PT, R2.reuse, R17, PT ;  /* 0x000000110200720c */ /* 0x040fe40003f86270 */
[----:B------:R-:W-:Y:S02]  /*ad20*/  ISETP.GE.AND P5, PT, R2, R16, PT ;  /* 0x000000100200720c */ /* 0x000fe40003fa6270 */
[----:B------:R-:W-:-:S02]  /*ad30*/  IADD3 R4, R0, 0x30, RZ ;  /* 0x0000003000047810 */ /* 0x000fc40007ffe0ff */
[C---:B------:R-:W-:Y:S02]  /*ad40*/  IADD3 R3, R0.reuse, 0x31, RZ ;  /* 0x0000003100037810 */ /* 0x040fe40007ffe0ff */
[C---:B------:R-:W-:Y:S02]  /*ad50*/  IADD3 R2, R0.reuse, 0x38, RZ ;  /* 0x0000003800027810 */ /* 0x040fe40007ffe0ff */
[----:B------:R-:W-:Y:S02]  /*ad60*/  IADD3 R0, R0, 0x39, RZ ;  /* 0x0000003900007810 */ /* 0x000fe40007ffe0ff */
[----:B------:R-:W-:Y:S02]  /*ad70*/  FSEL R202, R66, -INF , !P0 ;  /* 0xff80000042ca7808 */ /* 0x000fe40004000000 */
[----:B------:R-:W-:Y:S02]  /*ad80*/  FSEL R204, R67, -INF , !P3 ;  /* 0xff80000043cc7808 */ /* 0x000fe40005800000 */
[----:B------:R-:W-:-:S02]  /*ad90*/  ISETP.GE.AND P0, PT, R0, R14, PT ;  /* 0x0000000e0000720c */ /* 0x000fc40003f06270 */
[----:B------:R-:W-:Y:S02]  /*ada0*/  ISETP.GE.AND P3, PT, R4, R15, PT ;  /* 0x0000000f0400720c */ /* 0x000fe40003f66270 */
[----:B------:R-:W-:Y:S02]  /*adb0*/  FSEL R200, R65, -INF , !P1 ;  /* 0xff80000041c87808 */ /* 0x000fe40004800000 */
[----:B------:R-:W-:Y:S02]  /*adc0*/  FSEL R203, R49, -INF , !P6 ;  /* 0xff80000031cb7808 */ /* 0x000fe40007000000 */
[----:B----4-:R-:W-:Y:S02]  /*add0*/  FSEL R236, R57, -INF , !P0 ;  /* 0xff80000039ec7808 */ /* 0x010fe40004000000 */
[----:B------:R-:W-:Y:S02]  /*ade0*/  FSEL R235, R26, -INF , !P3 ;  /* 0xff8000001aeb7808 */ /* 0x000fe40005800000 */
[----:B------:R-:W-:-:S02]  /*adf0*/  ISETP.GE.AND P1, PT, R3, R14, PT ;  /* 0x0000000e0300720c */ /* 0x000fc40003f26270 */
[----:B------:R-:W-:Y:S02]  /*ae00*/  FSEL R201, R64, -INF , !P4 ;  /* 0xff80000040c97808 */ /* 0x000fe40006000000 */
[C---:B------:R-:W-:Y:S02]  /*ae10*/  ISETP.GE.AND P6, PT, R3.reuse, R15, PT ;  /* 0x0000000f0300720c */ /* 0x040fe40003fc6270 */
[C---:B------:R-:W-:Y:S02]  /*ae20*/  ISETP.GE.AND P0, PT, R3.reuse, R17, PT ;  /* 0x000000110300720c */ /* 0x040fe40003f06270 */
[----:B------:R-:W-:Y:S01]  /*ae30*/  ISETP.GE.AND P3, PT, R3, R16, PT ;  /* 0x000000100300720c */ /* 0x000fe20003f66270 */
[----:B------:R-:W-:Y:S01]  /*ae40*/  FMUL.FTZ R3, R47, c[0x0][0x2ec] ;  /* 0x0000bb002f037a20 */ /* 0x000fe20000410000 */
[----:B------:R-:W-:Y:S02]  /*ae50*/  ISETP.GE.AND P4, PT, R2, R14, PT ;  /* 0x0000000e0200720c */ /* 0x000fe40003f86270 */
[----:B------:R-:W-:-:S02]  /*ae60*/  FSEL R199, R199, -INF , !P2 ;  /* 0xff800000c7c77808 */ /* 0x000fc40005000000 */
[----:B------:R-:W-:Y:S01]  /*ae70*/  FSEL R230, R35, -INF , !P1 ;  /* 0xff80000023e67808 */ /* 0x000fe20004800000 */
[----:B------:R-:W-:Y:S01]  /*ae80*/  MUFU.TANH R3, R3 ;  /* 0x0000000300037308 */ /* 0x000fe20000002400 */
[----:B-1----:R-:W-:Y:S02]  /*ae90*/  FSEL R237, R56, -INF , !P4 ;  /* 0xff80000038ed7808 */ /* 0x002fe40006000000 */
[C---:B------:R-:W-:Y:S02]  /*aea0*/  ISETP.GE.AND P2, PT, R4.reuse, R14, PT ;  /* 0x0000000e0400720c */ /* 0x040fe40003f46270 */
[C---:B------:R-:W-:Y:S02]  /*aeb0*/  ISETP.GE.AND P1, PT, R4.reuse, R17, PT ;  /* 0x000000110400720c */ /* 0x040fe40003f26270 */
[----:B------:R-:W-:Y:S02]  /*aec0*/  ISETP.GE.AND P4, PT, R4, R16, PT ;  /* 0x000000100400720c */ /* 0x000fe40003f86270 */
[----:B------:R-:W1:Y:S01]  /*aed0*/  MUFU.TANH R4, R46 ;  /* 0x0000002e00047308 */ /* 0x000e620000002400 */
[----:B---3--:R-:W-:-:S02]  /*aee0*/  FSEL R215, R21, -INF , !P0 ;  /* 0xff80000015d77808 */ /* 0x008fc40004000000 */
[----:B------:R-:W-:Y:S02]  /*aef0*/  ISETP.NE.AND P0, PT, R251, 0x3, PT ;  /* 0x00000003fb00780c */ /* 0x000fe40003f05270 */
[----:B------:R-:W-:Y:S02]  /*af00*/  FSEL R205, R48, -INF , !P5 ;  /* 0xff80000030cd7808 */ /* 0x000fe40006800000 */
[----:B------:R-:W-:Y:S02]  /*af10*/  FSEL R231, R39, -INF , !P2 ;  /* 0xff80000027e77808 */ /* 0x000fe40005000000 */
[-C--:B------:R-:W-:Y:S02]  /*af20*/  ISETP.GE.AND P5, PT, R2, R15.reuse, PT ;  /* 0x0000000f0200720c */ /* 0x080fe40003fa6270 */
[----:B------:R-:W-:Y:S02]  /*af30*/  ISETP.GE.AND P2, PT, R0, R15, PT ;  /* 0x0000000f0000720c */ /* 0x000fe40003f46270 */
[----:B--2---:R-:W-:-:S02]  /*af40*/  FSEL R232, R27, -INF , !P6 ;  /* 0xff8000001be87808 */ /* 0x004fc40007000000 */
[----:B-----5:R-:W-:Y:S02]  /*af50*/  FSEL R234, R58, -INF , !P5 ;  /* 0xff8000003aea7808 */ /* 0x020fe40006800000 */
[----:B------:R-:W-:Y:S02]  /*af60*/  FSEL R233, R59, -INF , !P2 ;  /* 0xff8000003be97808 */ /* 0x000fe40005000000 */
[----:B------:R-:W-:Y:S02]  /*af70*/  FSEL R214, R20, -INF , !P1 ;  /* 0xff80000014d67808 */ /* 0x000fe40004800000 */
        /* <DEDUP_REMOVED lines=8> */
[----:B-1----:R-:W-:-:S02]  /*b000*/  FSEL R219, R4, -INF , !P2 ;  /* 0xff80000004db7808 */ /* 0x002fc40005000000 */
        /* <DEDUP_REMOVED lines=26> */
.L_x_372:
        /* <DEDUP_REMOVED lines=65> */
[----:B------:R-:W-:-:S04]  /*b5c0*/  FMNMX.FTZ R2, R212, R2, !PT ;  /* 0x00000002d4027209 */ /* 0x000fc80007810000 */
[----:B------:R-:W-:Y:S02]  /*b5d0*/  FMNMX.FTZ R2, R213, R2, !PT ;  /* 0x00000002d5027209 */ /* 0x000fe40007810000 */
[----:B-1----:R-:W-:Y:S02]  /*b5e0*/  FMNMX.FTZ R0, R0, R4, !PT ;  /* 0x0000000400007209 */ /* 0x002fe40007810000 */
[----:B------:R-:W-:Y:S02]  /*b5f0*/  FMNMX.FTZ R4, R231, R3, !PT ;  /* 0x00000003e7047209 */ /* 0x000fe40007810000 */
[----:B------:R-:W-:Y:S01]  /*b600*/  FMNMX.FTZ R102, R102, R5, !PT ;  /* 0x0000000566667209 */ /* 0x000fe20007810000 */
[----:B------:R-:W1:Y:S01]  /*b610*/  SHFL.BFLY PT, R8, R0, 0x1, 0x1f ;  /* 0x0c201f0000087f89 */ /* 0x000e6200000e0000 */
[----:B------:R-:W-:Y:S02]  /*b620*/  FMNMX.FTZ R4, R230, R4, !PT ;  /* 0x00000004e6047209 */ /* 0x000fe40007810000 */
[----:B------:R-:W-:Y:S01]  /*b630*/  FMNMX.FTZ R3, R235, R2, !PT ;  /* 0x00000002eb037209 */ /* 0x000fe20007810000 */
[C---:B------:R-:W-:Y:S01]  /*b640*/  FMUL.FTZ R2, R102.reuse, c[0x0][0x23c] ;  /* 0x00008f0066027a20 */ /* 0x040fe20000410000 */
[----:B------:R-:W-:-:S02]  /*b650*/  FSETP.NEU.FTZ.AND P1, PT, R102, -INF , PT ;  /* 0xff8000006600780b */ /* 0x000fc40003f3d000 */
[----:B------:R-:W-:Y:S02]  /*b660*/  FMNMX.FTZ R4, R237, R4, !PT ;  /* 0x00000004ed047209 */ /* 0x000fe40007810000 */
[----:B------:R-:W-:Y:S02]  /*b670*/  FMNMX.FTZ R3, R232, R3, !PT ;  /* 0x00000003e8037209 */ /* 0x000fe40007810000 */
[----:B------:R-:W-:Y:S02]  /*b680*/  FSEL R2, R2, RZ, P1 ;  /* 0x000000ff02027208 */ /* 0x000fe40000800000 */
[----:B------:R-:W-:Y:S02]  /*b690*/  FMNMX.FTZ R4, R236, R4, !PT ;  /* 0x00000004ec047209 */ /* 0x000fe40007810000 */
[----:B------:R-:W-:Y:S01]  /*b6a0*/  FMNMX.FTZ R5, R234, R3, !PT ;  /* 0x00000003ea057209 */ /* 0x000fe20007810000 */
[--C-:B------:R-:W-:Y:S02]  /*b6b0*/  FFMA.FTZ R3, R6, c[0x0][0x23c], -R2.reuse ;  /* 0x00008f0006037a23 */ /* 0x100fe40000010802 */
[----:B------:R-:W1:Y:S01]  /*b6c0*/  SHFL.BFLY PT, R7, R4, 0x2, 0x1f ;  /* 0x0c401f0004077f89 */ /* 0x000e6200000e0000 */
[----:B------:R-:W-:Y:S01]  /*b6d0*/  FFMA.FTZ R6, R12, c[0x0][0x23c], -R2 ;  /* 0x00008f000c067a23 */ /* 0x000fe20000010802 */
[----:B------:R1:W-:Y:S01]  /*b6e0*/  MUFU.EX2 R56, R3 ;  /* 0x0000000300387308 */ /* 0x0003e20000000800 */
[----:B------:R-:W-:-:S07]  /*b6f0*/  FMNMX.FTZ R5, R233, R5, !PT ;  /* 0x00000005e9057209 */ /* 0x000fce0007810000 */
[----:B------:R1:W1:Y:S02]  /*b700*/  MUFU.EX2 R243, R6 ;  /* 0x0000000600f37308 */ /* 0x0002640000000800 */
[----:B-1----:R-:W-:Y:S01]  /*b710*/  FMNMX.FTZ R3, R0, R8, !PT ;  /* 0x0000000800037209 */ /* 0x002fe20007810000 */
[----:B------:R-:W-:-:S03]  /*b720*/  FFMA.FTZ R0, R18, c[0x0][0x23c], -R2 ;  /* 0x00008f0012007a23 */ /* 0x000fc60000010802 */
[C---:B------:R-:W-:Y:S01]  /*b730*/  FSETP.NEU.FTZ.AND P0, PT, R3.reuse, -INF , PT ;  /* 0xff8000000300780b */ /* 0x040fe20003f1d000 */
[----:B------:R-:W-:Y:S01]  /*b740*/  FMUL.FTZ R12, R3, c[0x0][0x23c] ;  /* 0x00008f00030c7a20 */ /* 0x000fe20000410000 */
[----:B------:R1:W-:Y:S01]  /*b750*/  MUFU.EX2 R244, R0 ;  /* 0x0000000000f47308 */ /* 0x0003e20000000800 */
[----:B------:R-:W1:Y:S03]  /*b760*/  SHFL.BFLY PT, R6, R5, 0x2, 0x1f ;  /* 0x0c401f0005067f89 */ /* 0x000e6600000e0000 */
[----:B------:R-:W-:Y:S01]  /*b770*/  FSEL R12, R12, RZ, P0 ;  /* 0x000000ff0c0c7208 */ /* 0x000fe20000000000 */
[----:B-1----:R-:W-:-:S04]  /*b780*/  FFMA.FTZ R0, R32, c[0x0][0x23c], -R2 ;  /* 0x00008f0020007a23 */ /* 0x002fc80000010802 */
[----:B------:R1:W-:Y:S02]  /*b790*/  MUFU.EX2 R67, R0 ;  /* 0x0000000000437308 */ /* 0x0003e40000000800 */
[----:B-1----:R-:W-:-:S06]  /*b7a0*/  FFMA.FTZ R0, R13, c[0x0][0x23c], -R12 ;  /* 0x00008f000d007a23 */ /* 0x002fcc000001080c */
[----:B------:R1:W-:Y:S02]  /*b7b0*/  MUFU.EX2 R55, R0 ;  /* 0x0000000000377308 */ /* 0x0003e40000000800 */
[----:B-1----:R-:W-:Y:S01]  /*b7c0*/  FMNMX.FTZ R0, R4, R7, !PT ;  /* 0x0000000704007209 */ /* 0x002fe20007810000 */
[--C-:B------:R-:W-:Y:S02]  /*b7d0*/  FFMA.FTZ R4, R19, c[0x0][0x23c], -R12.reuse ;  /* 0x00008f0013047a23 */ /* 0x100fe4000001080c */
[----:B------:R-:W-:Y:S03]  /*b7e0*/  LDSM.16.MT88.4 R16, [R220+0x9000] ;  /* 0x00900000dc10783b */ /* 0x000fe60000004200 */
[----:B------:R1:W-:Y:S01]  /*b7f0*/  MUFU.EX2 R35, R4 ;  /* 0x0000000400237308 */ /* 0x0003e20000000800 */
[----:B------:R-:W1:Y:S02]  /*b800*/  SHFL.BFLY PT, R9, R0, 0x1, 0x1f ;  /* 0x0c201f0000097f89 */ /* 0x000e6400000e0000 */
[----:B-1----:R-:W-:Y:S01]  /*b810*/  FMNMX.FTZ R4, R5, R6, !PT ;  /* 0x0000000605047209 */ /* 0x002fe20007810000 */
[----:B------:R-:W-:Y:S01]  /*b820*/  FFMA.FTZ R5, R24, c[0x0][0x23c], -R12 ;  /* 0x00008f0018057a23 */ /* 0x000fe2000001080c */
[----:B------:R-:W-:-:S03]  /*b830*/  FSEL R6, R102, RZ, P1 ;  /* 0x000000ff66067208 */ /* 0x000fc60000800000 */
[----:B------:R-:W1:Y:S01]  /*b840*/  SHFL.BFLY PT, R8, R4, 0x1, 0x1f ;  /* 0x0c201f0004087f89 */ /* 0x000e6200000e0000 */
[----:B------:R1:W-:Y:S01]  /*b850*/  MUFU.EX2 R242, R5 ;  /* 0x0000000500f27308 */ /* 0x0003e20000000800 */
[----:B------:R-:W-:Y:S01]  /*b860*/  FADD.FTZ R7, R248, -R6 ;  /* 0x80000006f8077221 */ /* 0x000fe20000010000 */
[----:B------:R-:W-:Y:S02]  /*b870*/  FSEL R6, R3, RZ, P0 ;  /* 0x000000ff03067208 */ /* 0x000fe40000000000 */
[----:B------:R-:W-:Y:S01]  /*b880*/  FMNMX.FTZ R104, R0, R9, !PT ;  /* 0x0000000900687209 */ /* 0x000fe20007810000 */
[----:B------:R-:W-:-:S03]  /*b890*/  FMUL.FTZ R7, R7, c[0x0][0x23c] ;  /* 0x00008f0007077a20 */ /* 0x000fc60000410000 */
[C---:B------:R-:W-:Y:S01]  /*b8a0*/  FSETP.NEU.FTZ.AND P1, PT, R104.reuse, -INF , PT ;  /* 0xff8000006800780b */ /* 0x040fe20003f3d000 */
[----:B------:R-:W-:Y:S01]  /*b8b0*/  FMUL.FTZ R0, R104, c[0x0][0x23c] ;  /* 0x00008f0068007a20 */ /* 0x000fe20000410000 */
[----:B------:R-:W1:Y:S04]  /*b8c0*/  MUFU.EX2 R62, R7 ;  /* 0x00000007003e7308 */ /* 0x000e680000000800 */
[----:B------:R-:W-:Y:S01]  /*b8d0*/  FSEL R14, R0, RZ, P1 ;  /* 0x000000ff000e7208 */ /* 0x000fe20000800000 */
[----:B-1----:R-:W-:Y:S02]  /*b8e0*/  FFMA.FTZ R5, R25, c[0x0][0x23c], -R12 ;  /* 0x00008f0019057a23 */ /* 0x002fe4000001080c */
[----:B------:R-:W1:Y:S02]  /*b8f0*/  LDSM.16.MT88.4 R24, [R220+0xa000] ;  /* 0x00a00000dc18783b */ /* 0x000e640000004200 */
[--C-:B------:R-:W-:Y:S01]  /*b900*/  FFMA.FTZ R0, R33, c[0x0][0x23c], -R14.reuse ;  /* 0x00008f0021007a23 */ /* 0x100fe2000001080e */
[----:B------:R2:W2:Y:S01]  /*b910*/  MUFU.EX2 R241, R5 ;  /* 0x0000000500f17308 */ /* 0x0004a20000000800 */
[--C-:B------:R-:W-:Y:S01]  /*b920*/  FFMA.FTZ R9, R36, c[0x0][0x23c], -R14.reuse ;  /* 0x00008f0024097a23 */ /* 0x100fe2000001080e */
[----:B------:R-:W-:Y:S01]  /*b930*/  FMNMX.FTZ R103, R4, R8, !PT ;  /* 0x0000000804677209 */ /* 0x000fe20007810000 */
[----:B------:R-:W-:Y:S01]  /*b940*/  FFMA.FTZ R8, R37, c[0x0][0x23c], -R14 ;  /* 0x00008f0025087a23 */ /* 0x000fe2000001080e */
[----:B------:R-:W-:Y:S01]  /*b950*/  F2FP.PACK_AB R4, R243, R56 ;  /* 0x00000038f304723e */ /* 0x000fe200000000ff */
[----:B------:R-:W-:Y:S01]  /*b960*/  FMUL.FTZ R120, R120, R62 ;  /* 0x0000003e78787220 */ /* 0x000fe20000410000 */
[----:B------:R-:W-:-:S02]  /*b970*/  FSETP.NEU.FTZ.AND P0, PT, R103, -INF , PT ;  /* 0xff8000006700780b */ /* 0x000fc40003f1d000 */
[----:B------:R3:W-:Y:S01]  /*b980*/  MUFU.EX2 R59, R0 ;  /* 0x00000000003b7308 */ /* 0x0007e20000000800 */
[-C--:B------:R-:W-:Y:S02]  /*b990*/  FMUL.FTZ R121, R121, R62.reuse ;  /* 0x0000003e79797220 */ /* 0x080fe40000410000 */
[-C--:B------:R-:W-:Y:S02]  /*b9a0*/  FMUL.FTZ R152, R152, R62.reuse ;  /* 0x0000003e98987220 */ /* 0x080fe40000410000 */
[-C--:B------:R-:W-:Y:S02]  /*b9b0*/  FMUL.FTZ R153, R153, R62.reuse ;  /* 0x0000003e99997220 */ /* 0x080fe40000410000 */
[----:B------:R-:W-:Y:S01]  /*b9c0*/  FMUL.FTZ R92, R92, R62 ;  /* 0x0000003e5c5c7220 */ /* 0x000fe20000410000 */
[----:B------:R4:W-:Y:S01]  /*b9d0*/  MUFU.EX2 R239, R9 ;  /* 0x0000000900ef7308 */ /* 0x0009e20000000800 */
[----:B--2---:R-:W-:Y:S01]  /*b9e0*/  FADD.FTZ R5, R227, -R6 ;  /* 0x80000006e3057221 */ /* 0x004fe20000010000 */
[----:B------:R-:W-:Y:S01]  /*b9f0*/  F2FP.PACK_AB R6, R67, R244 ;  /* 0x000000f44306723e */ /* 0x000fe200000000ff */
[----:B------:R-:W-:Y:S01]  /*ba00*/  FMUL.FTZ R93, R93, R62 ;  /* 0x0000003e5d5d7220 */ /* 0x000fe20000410000 */
[----:B------:R-:W-:Y:S01]  /*ba10*/  F2FP.PACK_AB R7, R241, R242 ;  /* 0x000000f2f107723e */ /* 0x000fe200000000ff */
[----:B------:R-:W-:-:S02]  /*ba20*/  FMUL.FTZ R5, R5, c[0x0][0x23c] ;  /* 0x00008f0005057a20 */ /* 0x000fc40000410000 */
[-C--:B------:R-:W-:Y:S01]  /*ba30*/  FMUL.FTZ R112, R112, R62.reuse ;  /* 0x0000003e70707220 */ /* 0x080fe20000410000 */
[----:B------:R2:W-:Y:S01]  /*ba40*/  MUFU.EX2 R240, R8 ;  /* 0x0000000800f07308 */ /* 0x0005e20000000800 */
[----:B---3--:R-:W-:Y:S02]  /*ba50*/  FMUL.FTZ R0, R103, c[0x0][0x23c] ;  /* 0x00008f0067007a20 */ /* 0x008fe40000410000 */
[-C--:B------:R-:W-:Y:S02]  /*ba60*/  FMUL.FTZ R113, R113, R62.reuse ;  /* 0x0000003e71717220 */ /* 0x080fe40000410000 */
[-C--:B------:R-:W-:Y:S01]  /*ba70*/  FMUL.FTZ R164, R164, R62.reuse ;  /* 0x0000003ea4a47220 */ /* 0x080fe20000410000 */
[----:B------:R-:W-:Y:S01]  /*ba80*/  FSEL R13, R0, RZ, P0 ;  /* 0x000000ff000d7208 */ /* 0x000fe20000000000 */
[----:B------:R-:W-:Y:S01]  /*ba90*/  FFMA.FTZ R0, R38, c[0x0][0x23c], -R14 ;  /* 0x00008f0026007a23 */ /* 0x000fe2000001080e */
[----:B------:R3:W1:Y:S01]  /*baa0*/  MUFU.EX2 R61, R5 ;  /* 0x00000005003d7308 */ /* 0x0006620000000800 */
[----:B------:R-:W5:Y:S01]  /*bab0*/  LDSM.16.MT88.4 R36, [R222+0xb000] ;  /* 0x00b00000de24783b */ /* 0x000f620000004200 */
[----:B------:R-:W-:-:S02]  /*bac0*/  FMUL.FTZ R165, R165, R62 ;  /* 0x0000003ea5a57220 */ /* 0x000fc40000410000 */
[--C-:B----4-:R-:W-:Y:S02]  /*bad0*/  FFMA.FTZ R9, R40, c[0x0][0x23c], -R13.reuse ;  /* 0x00008f0028097a23 */ /* 0x110fe4000001080d */
[-C--:B------:R-:W-:Y:S02]  /*bae0*/  FMUL.FTZ R168, R168, R62.reuse ;  /* 0x0000003ea8a87220 */ /* 0x080fe40000410000 */
[----:B------:R4:W-:Y:S01]  /*baf0*/  MUFU.EX2 R238, R0 ;  /* 0x0000000000ee7308 */ /* 0x0009e20000000800 */
[----:B--2---:R-:W-:Y:S02]  /*bb00*/  FFMA.FTZ R8, R41, c[0x0][0x23c], -R13 ;  /* 0x00008f0029087a23 */ /* 0x004fe4000001080d */
[-C--:B------:R-:W-:Y:S02]  /*bb10*/  FMUL.FTZ R169, R169, R62.reuse ;  /* 0x0000003ea9a97220 */ /* 0x080fe40000410000 */
[-C--:B------:R-:W-:Y:S02]  /*bb20*/  FMUL.FTZ R132, R132, R62.reuse ;  /* 0x0000003e84847220 */ /* 0x080fe40000410000 */
[----:B------:R-:W-:Y:S01]  /*bb30*/  FMUL.FTZ R133, R133, R62 ;  /* 0x0000003e85857220 */ /* 0x000fe20000410000 */
[----:B------:R2:W-:Y:S01]  /*bb40*/  MUFU.EX2 R54, R9 ;  /* 0x0000000900367308 */ /* 0x0005e20000000800 */
[----:B---3--:R-:W-:Y:S01]  /*bb50*/  F2FP.PACK_AB R5, R35, R55 ;  /* 0x000000372305723e */ /* 0x008fe200000000ff */
[----:B-1----:R-:W-:-:S02]  /*bb60*/  FMUL.FTZ R122, R122, R61 ;  /* 0x0000003d7a7a7220 */ /* 0x002fc40000410000 */
[-C--:B------:R-:W-:Y:S02]  /*bb70*/  FMUL.FTZ R123, R123, R61.reuse ;  /* 0x0000003d7b7b7220 */ /* 0x080fe40000410000 */
[-C--:B------:R-:W-:Y:S01]  /*bb80*/  FMUL.FTZ R154, R154, R61.reuse ;  /* 0x0000003d9a9a7220 */ /* 0x080fe20000410000 */
[----:B----4-:R-:W-:Y:S01]  /*bb90*/  FSEL R0, R104, RZ, P1 ;  /* 0x000000ff68007208 */ /* 0x010fe20000800000 */
[----:B------:R1:W3:Y:S01]  /*bba0*/  MUFU.EX2 R246, R8 ;  /* 0x0000000800f67308 */ /* 0x0002e20000000800 */
[-C--:B------:R-:W-:Y:S02]  /*bbb0*/  FMUL.FTZ R155, R155, R61.reuse ;  /* 0x0000003d9b9b7220 */ /* 0x080fe40000410000 */
[C---:B------:R-:W-:Y:S01]  /*bbc0*/  HMMA.16816.F32 R188, R4.reuse, R18, R120 ;  /* 0x0000001204bc723c */ /* 0x040fe20000001878 */
[-C--:B------:R-:W-:Y:S02]  /*bbd0*/  FMUL.FTZ R94, R94, R61.reuse ;  /* 0x0000003d5e5e7220 */ /* 0x080fe40000410000 */
[----:B------:R-:W-:Y:S01]  /*bbe0*/  FADD.FTZ R10, R249, -R0 ;  /* 0x80000000f90a7221 */ /* 0x000fe20000010000 */
[----:B------:R-:W-:Y:S01]  /*bbf0*/  FSEL R0, R103, RZ, P0 ;  /* 0x000000ff67007208 */ /* 0x000fe20000000000 */
[----:B--2---:R-:W-:Y:S01]  /*bc00*/  FFMA.FTZ R9, R43, c[0x0][0x23c], -R13 ;  /* 0x00008f002b097a23 */ /* 0x004fe2000001080d */
[----:B------:R-:W-:Y:S01]  /*bc10*/  ISETP.GE.AND P0, PT, R251, 0x4, PT ;  /* 0x00000004fb00780c */ /* 0x000fe20003f06270 */
[----:B------:R-:W-:Y:S01]  /*bc20*/  FMUL.FTZ R10, R10, c[0x0][0x23c] ;  /* 0x00008f000a0a7a20 */ /* 0x000fe20000410000 */
[----:B------:R-:W-:Y:S01]  /*bc30*/  HMMA.16816.F32 R120, R4, R26, R152 ;  /* 0x0000001a0478723c */ /* 0x000fe20000001898 */
[----:B------:R-:W-:Y:S01]  /*bc40*/  FADD.FTZ R0, R250, -R0 ;  /* 0x80000000fa007221 */ /* 0x000fe20000010000 */
[----:B------:R-:W2:Y:S01]  /*bc50*/  MUFU.EX2 R245, R9 ;  /* 0x0000000900f57308 */ /* 0x000ea20000000800 */
[----:B------:R-:W-:-:S02]  /*bc60*/  FMUL.FTZ R95, R95, R61 ;  /* 0x0000003d5f5f7220 */ /* 0x000fc40000410000 */
[----:B------:R-:W-:Y:S02]  /*bc70*/  FMUL.FTZ R0, R0, c[0x0][0x23c] ;  /* 0x00008f0000007a20 */ /* 0x000fe40000410000 */
[----:B-1----:R-:W-:Y:S02]  /*bc80*/  FFMA.FTZ R8, R42, c[0x0][0x23c], -R13 ;  /* 0x00008f002a087a23 */ /* 0x002fe4000001080d */
[-C--:B------:R-:W-:Y:S01]  /*bc90*/  FMUL.FTZ R114, R114, R61.reuse ;  /* 0x0000003d72727220 */ /* 0x080fe20000410000 */
[----:B------:R-:W1:Y:S01]  /*bca0*/  MUFU.EX2 R60, R10 ;  /* 0x0000000a003c7308 */ /* 0x000e620000000800 */
[-C--:B------:R-:W-:Y:S01]  /*bcb0*/  FMUL.FTZ R115, R115, R61.reuse ;  /* 0x0000003d73737220 */ /* 0x080fe20000410000 */
[----:B-----5:R-:W-:Y:S01]  /*bcc0*/  HMMA.16816.F32 R152, R4, R38, R92 ;  /* 0x000000260498723c */ /* 0x020fe2000000185c */
[-C--:B------:R-:W-:Y:S02]  /*bcd0*/  FMUL.FTZ R166, R166, R61.reuse ;  /* 0x0000003da6a67220 */ /* 0x080fe40000410000 */
[----:B------:R-:W-:-:S02]  /*bce0*/  FMUL.FTZ R167, R167, R61 ;  /* 0x0000003da7a77220 */ /* 0x000fc40000410000 */
[-C--:B------:R-:W-:Y:S01]  /*bcf0*/  FMUL.FTZ R170, R170, R61.reuse ;  /* 0x0000003daaaa7220 */ /* 0x080fe20000410000 */
[----:B------:R-:W-:Y:S01]  /*bd00*/  MUFU.EX2 R66, R8 ;  /* 0x0000000800427308 */ /* 0x000fe20000000800 */
[-C--:B------:R-:W-:Y:S01]  /*bd10*/  FMUL.FTZ R171, R171, R61.reuse ;  /* 0x0000003dabab7220 */ /* 0x080fe20000410000 */
[----:B---3--:R-:W-:Y:S01]  /*bd20*/  MOV R94, R246 ;  /* 0x000000f6005e7202 */ /* 0x008fe20000000f00 */
[----:B------:R-:W-:Y:S01]  /*bd30*/  FMUL.FTZ R134, R134, R61 ;  /* 0x0000003d86867220 */ /* 0x000fe20000410000 */
[----:B--2---:R-:W-:Y:S01]  /*bd40*/  MOV R95, R245 ;  /* 0x000000f5005f7202 */ /* 0x004fe20000000f00 */
[----:B------:R-:W-:Y:S01]  /*bd50*/  FMUL.FTZ R135, R135, R61 ;  /* 0x0000003d87877220 */ /* 0x000fe20000410000 */
[C---:B------:R-:W-:Y:S01]  /*bd60*/  HMMA.16816.F32 R192, R4.reuse, R16, R112 ;  /* 0x0000001004c0723c */ /* 0x040fe20000001870 */
[-C--:B------:R-:W-:Y:S01]  /*bd70*/  FMUL.FTZ R136, R136, R62.reuse ;  /* 0x0000003e88887220 */ /* 0x080fe20000410000 */
[----:B------:R2:W3:Y:S01]  /*bd80*/  MUFU.EX2 R15, R0 ;  /* 0x00000000000f7308 */ /* 0x0004e20000000800 */
[----:B------:R-:W-:Y:S01]  /*bd90*/  FMUL.FTZ R137, R137, R62 ;  /* 0x0000003e89897220 */ /* 0x000fe20000410000 */
[----:B------:R-:W-:Y:S01]  /*bda0*/  MOV R92, R67 ;  /* 0x00000043005c7202 */ /* 0x000fe20000000f00 */
[-C--:B------:R-:W-:Y:S01]  /*bdb0*/  FMUL.FTZ R138, R138, R61.reuse ;  /* 0x0000003d8a8a7220 */ /* 0x080fe20000410000 */
[----:B------:R-:W-:Y:S01]  /*bdc0*/  MOV R93, R244 ;  /* 0x000000f4005d7202 */ /* 0x000fe20000000f00 */
[----:B------:R-:W-:Y:S01]  /*bdd0*/  FMUL.FTZ R139, R139, R61 ;  /* 0x0000003d8b8b7220 */ /* 0x000fe20000410000 */
[----:B------:R-:W-:Y:S01]  /*bde0*/  HMMA.16816.F32 R176, R4, R44, R164 ;  /* 0x0000002c04b0723c */ /* 0x000fe200000018a4 */
[----:B------:R-:W-:-:S02]  /*bdf0*/  FMUL.FTZ R148, R148, R62 ;  /* 0x0000003e94947220 */ /* 0x000fc40000410000 */
[-C--:B------:R-:W-:Y:S02]  /*be00*/  FMUL.FTZ R149, R149, R62.reuse ;  /* 0x0000003e95957220 */ /* 0x080fe40000410000 */
[-C--:B------:R-:W-:Y:S02]  /*be10*/  FMUL.FTZ R150, R150, R61.reuse ;  /* 0x0000003d96967220 */ /* 0x080fe40000410000 */
[----:B------:R-:W-:Y:S01]  /*be20*/  FMUL.FTZ R151, R151, R61 ;  /* 0x0000003d97977220 */ /* 0x000fe20000410000 */
[----:B------:R-:W-:Y:S01]  /*be30*/  HMMA.16816.F32 R112, R4, R46, R168 ;  /* 0x0000002e0470723c */ /* 0x000fe200000018a8 */
[-C--:B------:R-:W-:Y:S02]  /*be40*/  FMUL.FTZ R72, R72, R62.reuse ;  /* 0x0000003e48487220 */ /* 0x080fe40000410000 */
[----:B--2---:R-:W-:Y:S02]  /*be50*/  FFMA.FTZ R0, R29, c[0x0][0x23c], -R2 ;  /* 0x00008f001d007a23 */ /* 0x004fe40000010802 */
[----:B------:R-:W-:-:S02]  /*be60*/  FMUL.FTZ R73, R73, R62 ;  /* 0x0000003e49497220 */ /* 0x000fc40000410000 */
[----:B------:R2:W4:Y:S01]  /*be70*/  MUFU.EX2 R9, R0 ;  /* 0x0000000000097308 */ /* 0x0005220000000800 */
        /* <DEDUP_REMOVED lines=12> */
[----:B------:R-:W-:Y:S02]  /*bf40*/  FMUL.FTZ R91, R91, R61 ;  /* 0x0000003d5b5b7220 */ /* 0x000fe40000410000 */
[----:B--2---:R-:W-:Y:S02]  /*bf50*/  FFMA.FTZ R0, R28, c[0x0][0x23c], -R2 ;  /* 0x00008f001c007a23 */ /* 0x004fe40000010802 */
[----:B-1----:R-:W-:-:S02]  /*bf60*/  FMUL.FTZ R116, R116, R60 ;  /* 0x0000003c74747220 */ /* 0x002fc40000410000 */
[----:B------:R1:W2:Y:S01]  /*bf70*/  MUFU.EX2 R249, R0 ;  /* 0x0000000000f97308 */ /* 0x0002a20000000800 */
[C---:B------:R-:W-:Y:S01]  /*bf80*/  HMMA.16816.F32 R108, R4.reuse, R48, R72 ;  /* 0x00000030046c723c */ /* 0x040fe20000001848 */
[-C--:B------:R-:W-:Y:S02]  /*bf90*/  FMUL.FTZ R117, R117, R60.reuse ;  /* 0x0000003c75757220 */ /* 0x080fe40000410000 */
[-C--:B---3--:R-:W-:Y:S02]  /*bfa0*/  FMUL.FTZ R118, R118, R15.reuse ;  /* 0x0000000f76767220 */ /* 0x088fe40000410000 */
[----:B------:R-:W-:Y:S02]  /*bfb0*/  FMUL.FTZ R119, R119, R15 ;  /* 0x0000000f77777220 */ /* 0x000fe40000410000 */
[-C--:B------:R-:W-:Y:S01]  /*bfc0*/  FMUL.FTZ R156, R156, R60.reuse ;  /* 0x0000003c9c9c7220 */ /* 0x080fe20000410000 */
[----:B------:R-:W-:Y:S01]  /*bfd0*/  HMMA.16816.F32 R168, R4, R50, R76 ;  /* 0x0000003204a8723c */ /* 0x000fe2000000184c */
[----:B------:R-:W-:-:S02]  /*bfe0*/  FMUL.FTZ R157, R157, R60 ;  /* 0x0000003c9d9d7220 */ /* 0x000fc40000410000 */
[-C--:B------:R-:W-:Y:S02]  /*bff0*/  FMUL.FTZ R158, R158, R15.reuse ;  /* 0x0000000f9e9e7220 */ /* 0x080fe40000410000 */
[-C--:B------:R-:W-:Y:S02]  /*c000*/  FMUL.FTZ R159, R159, R15.reuse ;  /* 0x0000000f9f9f7220 */ /* 0x080fe40000410000 */
[----:B-1----:R-:W-:Y:S01]  /*c010*/  FFMA.FTZ R0, R31, c[0x0][0x23c], -R2 ;  /* 0x00008f001f007a23 */ /* 0x002fe20000010802 */
[----:B------:R-:W-:Y:S01]  /*c020*/  HMMA.16816.F32 R164, R4, R36, R88 ;  /* 0x0000002404a4723c */ /* 0x000fe20000001858 */
[-C--:B------:R-:W-:Y:S02]  /*c030*/  FMUL.FTZ R160, R160, R60.reuse ;  /* 0x0000003ca0a07220 */ /* 0x080fe40000410000 */
[----:B------:R1:W-:Y:S01]  /*c040*/  MUFU.EX2 R248, R0 ;  /* 0x0000000000f87308 */ /* 0x0003e20000000800 */
[----:B------:R-:W-:Y:S02]  /*c050*/  FMUL.FTZ R161, R161, R60 ;  /* 0x0000003ca1a17220 */ /* 0x000fe40000410000 */
        /* <DEDUP_REMOVED lines=10> */
[----:B------:R-:W-:Y:S02]  /*c100*/  FFMA.FTZ R8, R30, c[0x0][0x23c], -R2 ;  /* 0x00008f001e087a23 */ /* 0x000fe40000010802 */
[----:B-1----:R-:W-:Y:S01]  /*c110*/  FFMA.FTZ R0, R11, c[0x0][0x23c], -R12 ;  /* 0x00008f000b007a23 */ /* 0x002fe2000001080c */
[C---:B------:R-:W-:Y:S01]  /*c120*/  HMMA.16816.F32 R88, R4.reuse, R16, R116 ;  /* 0x000000100458723c */ /* 0x040fe20000001874 */
[----:B------:R1:W-:Y:S01]  /*c130*/  MUFU.EX2 R250, R8 ;  /* 0x0000000800fa7308 */ /* 0x0003e20000000800 */
[-C--:B------:R-:W-:Y:S01]  /*c140*/  FMUL.FTZ R68, R68, R60.reuse ;  /* 0x0000003c44447220 */ /* 0x080fe20000410000 */
[----:B------:R-:W-:Y:S01]  /*c150*/  LDSM.16.MT88.4 R28, [R222+0xb400] ;  /* 0x00b40000de1c783b */ /* 0x000fe20000004200 */
[----:B------:R-:W-:Y:S02]  /*c160*/  FMUL.FTZ R69, R69, R60 ;  /* 0x0000003c45457220 */ /* 0x000fe40000410000 */
[-C--:B------:R-:W-:Y:S01]  /*c170*/  FMUL.FTZ R70, R70, R15.reuse ;  /* 0x0000000f46467220 */ /* 0x080fe20000410000 */
[----:B------:R-:W-:Y:S01]  /*c180*/  MOV R119, R66 ;  /* 0x0000004200777202 */ /* 0x000fe20000000f00 */
[----:B------:R-:W-:Y:S01]  /*c190*/  FMUL.FTZ R71, R71, R15 ;  /* 0x0000000f47477220 */ /* 0x000fe20000410000 */
[----:B------:R3:W-:Y:S01]  /*c1a0*/  MUFU.EX2 R245, R0 ;  /* 0x0000000000f57308 */ /* 0x0007e20000000800 */
[----:B------:R-:W-:Y:S01]  /*c1b0*/  MOV R118, R65 ;  /* 0x0000004100767202 */ /* 0x000fe20000000f00 */
[----:B------:R-:W-:Y:S01]  /*c1c0*/  FMUL.FTZ R84, R84, R60 ;  /* 0x0000003c54547220 */ /* 0x000fe20000410000 */
[----:B------:R-:W-:Y:S01]  /*c1d0*/  MOV R117, R64 ;  /* 0x0000004000757202 */ /* 0x000fe20000000f00 */
[----:B------:R-:W-:Y:S01]  /*c1e0*/  FMUL.FTZ R85, R85, R60 ;  /* 0x0000003c55557220 */ /* 0x000fe20000410000 */
[----:B------:R-:W-:Y:S01]  /*c1f0*/  HMMA.16816.F32 R64, R4, R26, R156 ;  /* 0x0000001a0440723c */ /* 0x000fe2000000189c */
[----:B------:R-:W-:Y:S01]  /*c200*/  MOV R116, R59 ;  /* 0x0000003b00747202 */ /* 0x000fe20000000f00 */
[----:B------:R-:W-:-:S02]  /*c210*/  FMUL.FTZ R86, R86, R15 ;  /* 0x0000000f56567220 */ /* 0x000fc40000410000 */
[--C-:B-1----:R-:W-:Y:S02]  /*c220*/  FFMA.FTZ R8, R34, c[0x0][0x23c], -R12.reuse ;  /* 0x00008f0022087a23 */ /* 0x102fe4000001080c */
[----:B------:R-:W-:Y:S01]  /*c230*/  FMUL.FTZ R87, R87, R15 ;  /* 0x0000000f57577220 */ /* 0x000fe20000410000 */
[----:B------:R-:W-:Y:S01]  /*c240*/  MOV R159, R58 ;  /* 0x0000003a009f7202 */ /* 0x000fe20000000f00 */
[----:B------:R-:W1:Y:S01]  /*c250*/  MUFU.EX2 R247, R8 ;  /* 0x0000000800f77308 */ /* 0x000e620000000800 */
[----:B------:R-:W-:Y:S01]  /*c260*/  MOV R158, R57 ;  /* 0x00000039009e7202 */ /* 0x000fe20000000f00 */
[----:B------:R-:W-:Y:S01]  /*c270*/  FMUL.FTZ R124, R124, R60 ;  /* 0x0000003c7c7c7220 */ /* 0x000fe20000410000 */
[----:B------:R-:W-:Y:S01]  /*c280*/  MOV R156, R56 ;  /* 0x00000038009c7202 */ /* 0x000fe20000000f00 */
[----:B---3--:R-:W-:Y:S01]  /*c290*/  FFMA.FTZ R0, R52, c[0x0][0x23c], -R12 ;  /* 0x00008f0034007a23 */ /* 0x008fe2000001080c */
[----:B------:R-:W-:Y:S01]  /*c2a0*/  HMMA.16816.F32 R56, R4, R44, R160 ;  /* 0x0000002c0438723c */ /* 0x000fe200000018a0 */
[----:B------:R-:W-:Y:S01]  /*c2b0*/  FMUL.FTZ R125, R125, R60 ;  /* 0x0000003c7d7d7220 */ /* 0x000fe20000410000 */
[----:B------:R-:W-:Y:S01]  /*c2c0*/  MOV R157, R54 ;  /* 0x00000036009d7202 */ /* 0x000fe20000000f00 */
[----:B------:R3:W-:Y:S01]  /*c2d0*/  MUFU.EX2 R246, R0 ;  /* 0x0000000000f67308 */ /* 0x0007e20000000800 */
[----:B------:R-:W-:-:S02]  /*c2e0*/  FMUL.FTZ R126, R126, R15 ;  /* 0x0000000f7e7e7220 */ /* 0x000fc40000410000 */
[----:B------:R-:W-:Y:S01]  /*c2f0*/  FMUL.FTZ R127, R127, R15 ;  /* 0x0000000f7f7f7220 */ /* 0x000fe20000410000 */
[----:B------:R-:W-:Y:S01]  /*c300*/  MOV R162, R242 ;  /* 0x000000f200a27202 */ /* 0x000fe20000000f00 */
[C---:B------:R-:W-:Y:S01]  /*c310*/  HMMA.16816.F32 R44, R4.reuse, R46, R172 ;  /* 0x0000002e042c723c */ /* 0x040fe200000018ac */
[----:B------:R-:W-:Y:S01]  /*c320*/  MOV R160, R241 ;  /* 0x000000f100a07202 */ /* 0x000fe20000000f00 */
[-C--:B------:R-:W-:Y:S01]  /*c330*/  FMUL.FTZ R128, R128, R60.reuse ;  /* 0x0000003c80807220 */ /* 0x080fe20000410000 */
[----:B------:R-:W-:Y:S01]  /*c340*/  MOV R161, R55 ;  /* 0x0000003700a17202 */ /* 0x000fe20000000f00 */
[----:B------:R-:W-:Y:S01]  /*c350*/  FMUL.FTZ R129, R129, R60 ;  /* 0x0000003c81817220 */ /* 0x000fe20000410000 */
[----:B------:R-:W-:Y:S01]  /*c360*/  MOV R163, R243 ;  /* 0x000000f300a37202 */ /* 0x000fe20000000f00 */
[----:B------:R-:W-:Y:S01]  /*c370*/  FMUL.FTZ R130, R130, R15 ;  /* 0x0000000f82827220 */ /* 0x000fe20000410000 */
[----:B------:R-:W-:Y:S01]  /*c380*/  MOV R172, R35 ;  /* 0x0000002300ac7202 */ /* 0x000fe20000000f00 */
[----:B------:R-:W-:Y:S01]  /*c390*/  FMUL.FTZ R131, R131, R15 ;  /* 0x0000000f83837220 */ /* 0x000fe20000410000 */
[----:B------:R-:W5:Y:S01]  /*c3a0*/  LDSM.16.MT88.4 R32, [R220+0x9400] ;  /* 0x00940000dc20783b */ /* 0x000f620000004200 */
[----:B------:R-:W-:Y:S01]  /*c3b0*/  MOV R174, R240 ;  /* 0x000000f000ae7202 */ /* 0x000fe20000000f00 */
[----:B---3--:R-:W-:Y:S01]  /*c3c0*/  FFMA.FTZ R0, R53, c[0x0][0x23c], -R12 ;  /* 0x00008f0035007a23 */ /* 0x008fe2000001080c */
[----:B------:R-:W-:Y:S01]  /*c3d0*/  MOV R175, R239 ;  /* 0x000000ef00af7202 */ /* 0x000fe20000000f00 */
[----:B------:R-:W-:Y:S01]  /*c3e0*/  FMUL.FTZ R140, R140, R60 ;  /* 0x0000003c8c8c7220 */ /* 0x000fe20000410000 */
[----:B------:R-:W-:Y:S01]  /*c3f0*/  MOV R173, R238 ;  /* 0x000000ee00ad7202 */ /* 0x000fe20000000f00 */
[----:B------:R3:W1:Y:S01]  /*c400*/  MUFU.EX2 R244, R0 ;  /* 0x0000000000f47308 */ /* 0x0006620000000800 */
[----:B------:R-:W-:Y:S01]  /*c410*/  FMUL.FTZ R141, R141, R60 ;  /* 0x0000003c8d8d7220 */ /* 0x000fe20000410000 */
[----:B------:R-:W-:Y:S01]  /*c420*/  HMMA.16816.F32 R40, R4, R48, R68 ;  /* 0x000000300428723c */ /* 0x000fe20000001844 */
[----:B------:R-:W-:-:S02]  /*c430*/  FMUL.FTZ R142, R142, R15 ;  /* 0x0000000f8e8e7220 */ /* 0x000fc40000410000 */
[----:B------:R-:W-:Y:S02]  /*c440*/  FMUL.FTZ R143, R143, R15 ;  /* 0x0000000f8f8f7220 */ /* 0x000fe40000410000 */
[-C--:B------:R-:W-:Y:S02]  /*c450*/  FMUL.FTZ R144, R144, R60.reuse ;  /* 0x0000003c90907220 */ /* 0x080fe40000410000 */
[----:B------:R-:W-:Y:S01]  /*c460*/  FMUL.FTZ R145, R145, R60 ;  /* 0x0000003c91917220 */ /* 0x000fe20000410000 */
[----:B----4-:R-:W-:Y:S01]  /*c470*/  MOV R71, R9 ;  /* 0x0000000900477202 */ /* 0x010fe20000000f00 */
[-C--:B------:R-:W-:Y:S01]  /*c480*/  FMUL.FTZ R146, R146, R15.reuse ;  /* 0x0000000f92927220 */ /* 0x080fe20000410000 */
[C---:B------:R-:W-:Y:S01]  /*c490*/  HMMA.16816.F32 R52, R4.reuse, R36, R84 ;  /* 0x000000240434723c */ /* 0x040fe20000001854 */
[----:B------:R-:W-:Y:S01]  /*c4a0*/  FMUL.FTZ R147, R147, R15 ;  /* 0x0000000f93937220 */ /* 0x000fe20000410000 */
[----:B------:R-:W-:Y:S01]  /*c4b0*/  MOV R70, R160 ;  /* 0x000000a000467202 */ /* 0x000fe20000000f00 */
[----:B------:R-:W-:Y:S01]  /*c4c0*/  FMUL.FTZ R80, R80, R60 ;  /* 0x0000003c50507220 */ /* 0x000fe20000410000 */
[----:B------:R-:W-:Y:S01]  /*c4d0*/  MOV R160, R118 ;  /* 0x0000007600a07202 */ /* 0x000fe20000000f00 */
[----:B---3--:R-:W-:Y:S01]  /*c4e0*/  FFMA.FTZ R0, R101, c[0x0][0x23c], -R14 ;  /* 0x00008f0065007a23 */ /* 0x008fe2000001080e */
[----:B------:R-:W-:Y:S01]  /*c4f0*/  MOV R101, R95 ;  /* 0x0000005f00657202 */ /* 0x000fe20000000f00 */
[----:B------:R-:W-:Y:S01]  /*c500*/  FMUL.FTZ R81, R81, R60 ;  /* 0x0000003c51517220 */ /* 0x000fe20000410000 */
[----:B------:R-:W-:Y:S01]  /*c510*/  HMMA.16816.F32 R148, R4, R18, R124 ;  /* 0x000000120494723c */ /* 0x000fe2000000187c */
[----:B------:R3:W-:Y:S01]  /*c520*/  MUFU.EX2 R242, R0 ;  /* 0x0000000000f27308 */ /* 0x0007e20000000800 */
[-C--:B------:R-:W-:Y:S01]  /*c530*/  FMUL.FTZ R82, R82, R15.reuse ;  /* 0x0000000f52527220 */ /* 0x080fe20000410000 */
[----:B------:R-:W-:Y:S01]  /*c540*/  LDSM.16.MT88.4 R16, [R220+0xb400] ;  /* 0x00b40000dc10783b */ /* 0x000fe20000004200 */
[----:B------:R-:W-:-:S02]  /*c550*/  FMUL.FTZ R83, R83, R15 ;  /* 0x0000000f53537220 */ /* 0x000fc40000410000 */
[-C--:B------:R-:W-:Y:S02]  /*c560*/  FMUL.FTZ R96, R96, R60.reuse ;  /* 0x0000003c60607220 */ /* 0x080fe40000410000 */
[----:B------:R-:W-:Y:S01]  /*c570*/  FMUL.FTZ R97, R97, R60 ;  /* 0x0000003c61617220 */ /* 0x000fe20000410000 */
[C---:B------:R-:W-:Y:S01]  /*c580*/  HMMA.16816.F32 R76, R4.reuse, R20, R128 ;  /* 0x00000014044c723c */ /* 0x040fe20000001880 */
[-C--:B------:R-:W-:Y:S02]  /*c590*/  FMUL.FTZ R98, R98, R15.reuse ;  /* 0x0000000f62627220 */ /* 0x080fe40000410000 */
[----:B------:R-:W-:Y:S02]  /*c5a0*/  FMUL.FTZ R99, R99, R15 ;  /* 0x0000000f63637220 */ /* 0x000fe40000410000 */
[--C-:B------:R-:W-:Y:S01]  /*c5b0*/  FFMA.FTZ R8, R100, c[0x0][0x23c], -R14.reuse ;  /* 0x00008f0064087a23 */ /* 0x100fe2000001080e */
[----:B------:R-:W-:Y:S01]  /*c5c0*/  MOV R100, R174 ;  /* 0x000000ae00647202 */ /* 0x000fe20000000f00 */
[----:B---3--:R-:W-:Y:S01]  /*c5d0*/  FFMA.FTZ R0, R106, c[0x0][0x23c], -R14 ;  /* 0x00008f006a007a23 */ /* 0x008fe2000001080e */
[----:B------:R-:W-:Y:S01]  /*c5e0*/  HMMA.16816.F32 R72, R4, R22, R140 ;  /* 0x000000160448723c */ /* 0x000fe2000000188c */
[----:B------:R3:W4:Y:S01]  /*c5f0*/  MUFU.EX2 R243, R8 ;  /* 0x0000000800f37308 */ /* 0x0007220000000800 */
[----:B------:R-:W-:Y:S01]  /*c600*/  LDSM.16.MT88.4 R20, [R220+0xa400] ;  /* 0x00a40000dc14783b */ /* 0x000fe20000004200 */
[----:B------:R-:W-:-:S02]  /*c610*/  MOV R106, R93 ;  /* 0x0000005d006a7202 */ /* 0x000fc40000000f00 */
[----:B------:R-:W-:-:S03]  /*c620*/  MOV R174, R94 ;  /* 0x0000005e00ae7202 */ /* 0x000fc60000000f00 */
[C---:B------:R-:W-:Y:S01]  /*c630*/  HMMA.16816.F32 R144, R4.reuse, R24, R144 ;  /* 0x000000180490723c */ /* 0x040fe20000001890 */
[----:B------:R1:W-:Y:S01]  /*c640*/  MUFU.EX2 R241, R0 ;  /* 0x0000000000f17308 */ /* 0x0003e20000000800 */
[----:B------:R-:W4:Y:S06]  /*c650*/  LDSM.16.MT88.4 R24, [R222+0x9400] ;  /* 0x00940000de18783b */ /* 0x000f2c0000004200 */
[C---:B------:R-:W-:Y:S01]  /*c660*/  HMMA.16816.F32 R48, R4.reuse, R50, R80 ;  /* 0x000000320430723c */ /* 0x040fe20000001850 */
[----:B---3--:R-:W3:Y:S07]  /*c670*/  LDSM.16.MT88.4 R8, [R222+0xa400] ;  /* 0x00a40000de08783b */ /* 0x008eee0000004200 */
[----:B------:R-:W-:Y:S01]  /*c680*/  HMMA.16816.F32 R36, R4, R38, R96 ;  /* 0x000000260424723c */ /* 0x000fe20000001860 */
[----:B-1----:R-:W-:-:S04]  /*c690*/  FFMA.FTZ R0, R63, c[0x0][0x23c], -R14 ;  /* 0x00008f003f007a23 */ /* 0x002fc8000001080e */
[----:B------:R1:W-:Y:S02]  /*c6a0*/  MUFU.EX2 R240, R0 ;  /* 0x0000000000f07308 */ /* 0x0003e40000000800 */
[----:B--2---:R-:W-:Y:S02]  /*c6b0*/  F2FP.PACK_AB R4, R249, R71 ;  /* 0x00000047f904723e */ /* 0x004fe400000000ff */
[----:B------:R-:W-:Y:S02]  /*c6c0*/  F2FP.PACK_AB R5, R245, R247 ;  /* 0x000000f7f505723e */ /* 0x000fe400000000ff */
[----:B------:R-:W-:Y:S02]  /*c6d0*/  F2FP.PACK_AB R6, R248, R250 ;  /* 0x000000faf806723e */ /* 0x000fe400000000ff */
[----:B------:R-:W-:-:S07]  /*c6e0*/  F2FP.PACK_AB R7, R244, R246 ;  /* 0x000000f6f407723e */ /* 0x000fce00000000ff */
[----:B-----5:R-:W-:Y:S01]  /*c6f0*/  HMMA.16816.F32 R140, R4, R32, R192 ;  /* 0x00000020048c723c */ /* 0x020fe200000018c0 */
[----:B-1----:R-:W-:-:S04]  /*c700*/  FFMA.FTZ R0, R105, c[0x0][0x23c], -R13 ;  /* 0x00008f0069007a23 */ /* 0x002fc8000001080d */
[----:B------:R1:W-:Y:S02]  /*c710*/  MUFU.EX2 R239, R0 ;  /* 0x0000000000ef7308 */ /* 0x0003e40000000800 */
[----:B------:R-:W-:Y:S01]  /*c720*/  MOV R194, R92 ;  /* 0x0000005c00c27202 */ /* 0x000fe20000000f00 */
[C---:B------:R-:W-:Y:S01]  /*c730*/  HMMA.16816.F32 R136, R4.reuse, R34, R188 ;  /* 0x000000220488723c */ /* 0x040fe200000018bc */
[----:B------:R-:W-:Y:S02]  /*c740*/  MOV R193, R119 ;  /* 0x0000007700c17202 */ /* 0x000fe40000000f00 */
[----:B------:R-:W-:Y:S02]  /*c750*/  MOV R192, R173 ;  /* 0x000000ad00c07202 */ /* 0x000fe40000000f00 */
[----:B------:R-:W-:Y:S02]  /*c760*/  MOV R173, R163 ;  /* 0x000000a300ad7202 */ /* 0x000fe40000000f00 */
[----:B------:R-:W-:Y:S01]  /*c770*/  MOV R163, R156 ;  /* 0x0000009c00a37202 */ /* 0x000fe20000000f00 */
[----:B----4-:R-:W-:Y:S01]  /*c780*/  HMMA.16816.F32 R128, R4, R26, R184 ;  /* 0x0000001a0480723c */ /* 0x010fe200000018b8 */
[----:B------:R-:W-:Y:S01]  /*c790*/  MOV R156, R117 ;  /* 0x00000075009c7202 */ /* 0x000fe20000000f00 */
[----:B-1----:R-:W-:-:S06]  /*c7a0*/  FFMA.FTZ R0, R107, c[0x0][0x23c], -R13 ;  /* 0x00008f006b007a23 */ /* 0x002fcc000001080d */
[C---:B------:R-:W-:Y:S01]  /*c7b0*/  HMMA.16816.F32 R132, R4.reuse, R24, R132 ;  /* 0x000000180484723c */ /* 0x040fe20000001884 */
[----:B------:R1:W2:Y:S07]  /*c7c0*/  MUFU.EX2 R238, R0 ;  /* 0x0000000000ee7308 */ /* 0x0002ae0000000800 */
[C---:B------:R-:W-:Y:S08]  /*c7d0*/  HMMA.16816.F32 R124, R4.reuse, R20, R180 ;  /* 0x00000014047c723c */ /* 0x040ff000000018b4 */
[----:B------:R-:W-:Y:S01]  /*c7e0*/  HMMA.16816.F32 R120, R4, R22, R120 ;  /* 0x000000160478723c */ /* 0x000fe20000001878 */
[----:B-1----:R-:W-:-:S04]  /*c7f0*/  FFMA.FTZ R0, R196, c[0x0][0x23c], -R13 ;  /* 0x00008f00c4007a23 */ /* 0x002fc8000001080d */
[----:B------:R1:W-:Y:S03]  /*c800*/  MUFU.EX2 R227, R0 ;  /* 0x0000000000e37308 */ /* 0x0003e60000000800 */
[C---:B---3--:R-:W-:Y:S08]  /*c810*/  HMMA.16816.F32 R112, R4.reuse, R10, R112 ;  /* 0x0000000a0470723c */ /* 0x048ff00000001870 */
[----:B------:R-:W-:Y:S01]  /*c820*/  HMMA.16816.F32 R108, R4, R16, R108 ;  /* 0x00000010046c723c */ /* 0x000fe2000000186c */
[----:B-1----:R-:W-:Y:S01]  /*c830*/  FFMA.FTZ R0, R197, c[0x0][0x23c], -R13 ;  /* 0x00008f00c5007a23 */ /* 0x002fe2000001080d */
[----:B------:R-:W-:-:S02]  /*c840*/  MOV R197, R71 ;  /* 0x0000004700c57202 */ /* 0x000fc40000000f00 */
[----:B------:R-:W-:Y:S01]  /*c850*/  MOV R71, R162 ;  /* 0x000000a200477202 */ /* 0x000fe20000000f00 */
[----:B------:R1:W3:Y:S01]  /*c860*/  MUFU.EX2 R196, R0 ;  /* 0x0000000000c47308 */ /* 0x0002e20000000800 */
[----:B------:R-:W-:Y:S02]  /*c870*/  MOV R162, R158 ;  /* 0x0000009e00a27202 */ /* 0x000fe40000000f00 */
[----:B------:R-:W-:Y:S01]  /*c880*/  HMMA.16816.F32 R96, R4, R18, R168 ;  /* 0x000000120460723c */ /* 0x000fe200000018a8 */
[----:B------:R-:W-:Y:S02]  /*c890*/  MOV R158, R159 ;  /* 0x0000009f009e7202 */ /* 0x000fe40000000f00 */
[----:B------:R-:W-:Y:S02]  /*c8a0*/  MOV R159, R116 ;  /* 0x00000074009f7202 */ /* 0x000fe40000000f00 */
[----:B------:R-:W-:-:S03]  /*c8b0*/  MOV R63, R71 ;  /* 0x00000047003f7202 */ /* 0x000fc60000000f00 */
[----:B------:R-:W-:Y:S01]  /*c8c0*/  HMMA.16816.F32 R116, R4, R8, R176 ;  /* 0x000000080474723c */ /* 0x000fe200000018b0 */
[----:B-1----:R-:W-:Y:S01]  /*c8d0*/  FFMA.FTZ R0, R198, c[0x0][0x23c], -R2 ;  /* 0x00008f00c6007a23 */ /* 0x002fe20000010802 */
[----:B------:R-:W-:-:S06]  /*c8e0*/  MOV R198, R70 ;  /* 0x0000004600c67202 */ /* 0x000fcc0000000f00 */
[C---:B------:R-:W-:Y:S01]  /*c8f0*/  HMMA.16816.F32 R92, R4.reuse, R28, R164 ;  /* 0x0000001c045c723c */ /* 0x040fe200000018a4 */
[----:B------:R1:W-:Y:S07]  /*c900*/  MUFU.EX2 R195, R0 ;  /* 0x0000000000c37308 */ /* 0x0003ee0000000800 */
[----:B------:R-:W-:Y:S07]  /*c910*/  HMMA.16816.F32 R80, R4, R30, R152 ;  /* 0x0000001e0450723c */ /* 0x000fee0000001898 */
[----:B------:R-:W-:-:S02]  /*c920*/  F2FP.PACK_AB R4, R242, R243 ;  /* 0x000000f3f204723e */ /* 0x000fc400000000ff */
[----:B--2---:R-:W-:Y:S01]  /*c930*/  F2FP.PACK_AB R5, R238, R239 ;  /* 0x000000efee05723e */ /* 0x004fe200000000ff */
[----:B-1----:R-:W-:Y:S01]  /*c940*/  FFMA.FTZ R0, R199, c[0x0][0x23c], -R2 ;  /* 0x00008f00c7007a23 */ /* 0x002fe20000010802 */
[----:B------:R-:W-:Y:S02]  /*c950*/  MOV R199, R194 ;  /* 0x000000c200c77202 */ /* 0x000fe40000000f00 */
[----:B------:R-:W-:Y:S01]  /*c960*/  F2FP.PACK_AB R6, R240, R241 ;  /* 0x000000f1f006723e */ /* 0x000fe200000000ff */
[----:B------:R1:W2:Y:S01]  /*c970*/  MUFU.EX2 R194, R0 ;  /* 0x0000000000c27308 */ /* 0x0002a20000000800 */
[----:B---3--:R-:W-:-:S07]  /*c980*/  F2FP.PACK_AB R7, R196, R227 ;  /* 0x000000e3c407723e */ /* 0x008fce00000000ff */
        /* <DEDUP_REMOVED lines=8> */
[----:B------:R-:W4:Y:S01]  /*ca10*/  LDSM.16.MT88.4 R16, [R220+0xb800] ;  /* 0x00b80000dc10783b */ /* 0x000f220000004200 */
[----:B---3--:R-:W-:Y:S01]  /*ca20*/  FFMA.FTZ R0, R201, c[0x0][0x23c], -R2 ;  /* 0x00008f00c9007a23 */ /* 0x008fe20000010802 */
[----:B------:R-:W-:-:S03]  /*ca30*/  MOV R201, R192 ;  /* 0x000000c000c97202 */ /* 0x000fc60000000f00 */
[----:B------:R3:W-:Y:S02]  /*ca40*/  MUFU.EX2 R192, R0 ;  /* 0x0000000000c07308 */ /* 0x0007e40000000800 */
[C---:B------:R-:W-:Y:S08]  /*ca50*/  HMMA.16816.F32 R76, R4.reuse, R24, R76 ;  /* 0x00000018044c723c */ /* 0x040ff0000000184c */
[----:B------:R-:W-:Y:S01]  /*ca60*/  HMMA.16816.F32 R72, R4, R26, R72 ;  /* 0x0000001a0448723c */ /* 0x000fe20000001848 */
[----:B------:R-:W5:Y:S01]  /*ca70*/  LDSM.16.MT88.4 R24, [R222+0x9800] ;  /* 0x00980000de18783b */ /* 0x000f620000004200 */
[----:B---3--:R-:W-:Y:S01]  /*ca80*/  FFMA.FTZ R0, R202, c[0x0][0x23c], -R12 ;  /* 0x00008f00ca007a23 */ /* 0x008fe2000001080c */
[----:B------:R-:W-:-:S05]  /*ca90*/  MOV R202, R63 ;  /* 0x0000003f00ca7202 */ /* 0x000fca0000000f00 */
[C---:B------:R-:W-:Y:S01]  /*caa0*/  HMMA.16816.F32 R68, R4.reuse, R20, R144 ;  /* 0x000000140444723c */ /* 0x040fe20000001890 */
[----:B------:R3:W-:Y:S07]  /*cab0*/  MUFU.EX2 R191, R0 ;  /* 0x0000000000bf7308 */ /* 0x0007ee0000000800 */
[C---:B------:R-:W-:Y:S01]  /*cac0*/  HMMA.16816.F32 R64, R4.reuse, R22, R64 ;  /* 0x000000160440723c */ /* 0x040fe20000001840 */
[----:B------:R-:W1:Y:S07]  /*cad0*/  LDSM.16.MT88.4 R20, [R220+0xa800] ;  /* 0x00a80000dc14783b */ /* 0x000e6e0000004200 */
[----:B------:R-:W-:Y:S01]  /*cae0*/  HMMA.16816.F32 R56, R4, R8, R56 ;  /* 0x000000080438723c */ /* 0x000fe20000001838 */
[----:B---3--:R-:W-:Y:S01]  /*caf0*/  FFMA.FTZ R0, R204, c[0x0][0x23c], -R12 ;  /* 0x00008f00cc007a23 */ /* 0x008fe2000001080c */
[----:B------:R-:W-:-:S03]  /*cb00*/  MOV R204, R106 ;  /* 0x0000006a00cc7202 */ /* 0x000fc60000000f00 */
[----:B------:R3:W1:Y:S03]  /*cb10*/  MUFU.EX2 R190, R0 ;  /* 0x0000000000be7308 */ /* 0x0006660000000800 */
[C---:B------:R-:W-:Y:S01]  /*cb20*/  HMMA.16816.F32 R44, R4.reuse, R10, R44 ;  /* 0x0000000a042c723c */ /* 0x040fe2000000182c */
[----:B------:R-:W4:Y:S07]  /*cb30*/  LDSM.16.MT88.4 R8, [R222+0xa800] ;  /* 0x00a80000de08783b */ /* 0x000f2e0000004200 */
[----:B------:R-:W-:Y:S01]  /*cb40*/  HMMA.16816.F32 R52, R4, R28, R52 ;  /* 0x0000001c0434723c */ /* 0x000fe20000001834 */
[----:B---3--:R-:W-:Y:S01]  /*cb50*/  FFMA.FTZ R0, R203, c[0x0][0x23c], -R12 ;  /* 0x00008f00cb007a23 */ /* 0x008fe2000001080c */
[----:B------:R-:W-:-:S06]  /*cb60*/  MOV R203, R101 ;  /* 0x0000006500cb7202 */ /* 0x000fcc0000000f00 */
[----:B------:R-:W-:Y:S01]  /*cb70*/  HMMA.16816.F32 R36, R4, R30, R36 ;  /* 0x0000001e0424723c */ /* 0x000fe20000001824 */
[----:B------:R-:W3:Y:S01]  /*cb80*/  LDSM.16.MT88.4 R28, [R222+0xb800] ;  /* 0x00b80000de1c783b */ /* 0x000ee20000004200 */
[----:B------:R5:W-:Y:S05]  /*cb90*/  MUFU.EX2 R188, R0 ;  /* 0x0000000000bc7308 */ /* 0x000bea0000000800 */
[----:B--2---:R-:W-:Y:S02]  /*cba0*/  F2FP.PACK_AB R4, R194, R195 ;  /* 0x000000c3c204723e */ /* 0x004fe400000000ff */
[----:B-1----:R-:W-:Y:S02]  /*cbb0*/  F2FP.PACK_AB R5, R190, R191 ;  /* 0x000000bfbe05723e */ /* 0x002fe400000000ff */
[----:B------:R-:W-:Y:S01]  /*cbc0*/  F2FP.PACK_AB R6, R192, R193 ;  /* 0x000000c1c006723e */ /* 0x000fe200000000ff */
[----:B-----5:R-:W-:Y:S01]  /*cbd0*/  FFMA.FTZ R0, R205, c[0x0][0x23c], -R12 ;  /* 0x00008f00cd007a23 */ /* 0x020fe2000001080c */
[----:B------:R-:W-:-:S03]  /*cbe0*/  MOV R205, R100 ;  /* 0x0000006400cd7202 */ /* 0x000fc60000000f00 */
[----:B------:R1:W2:Y:S02]  /*cbf0*/  MUFU.EX2 R189, R0 ;  /* 0x0000000000bd7308 */ /* 0x0002a40000000800 */
[----:B-1----:R-:W-:Y:S01]  /*cc00*/  FFMA.FTZ R0, R207, c[0x0][0x23c], -R14 ;  /* 0x00008f00cf007a23 */ /* 0x002fe2000001080e */
[----:B--2---:R-:W-:Y:S02]  /*cc10*/  F2FP.PACK_AB R7, R189, R188 ;  /* 0x000000bcbd07723e */ /* 0x004fe400000000ff */
[----:B------:R-:W-:-:S03]  /*cc20*/  MOV R207, R172 ;  /* 0x000000ac00cf7202 */ /* 0x000fc60000000f00 */
[----:B------:R1:W-:Y:S02]  /*cc30*/  MUFU.EX2 R187, R0 ;  /* 0x0000000000bb7308 */ /* 0x0003e40000000800 */
[C---:B------:R-:W-:Y:S08]  /*cc40*/  HMMA.16816.F32 R176, R4.reuse, R34, R136 ;  /* 0x0000002204b0723c */ /* 0x040ff00000001888 */
[----:B----4-:R-:W-:Y:S01]  /*cc50*/  HMMA.16816.F32 R144, R4, R18, R96 ;  /* 0x000000120490723c */ /* 0x010fe20000001860 */
[----:B-1----:R-:W-:Y:S01]  /*cc60*/  FFMA.FTZ R0, R206, c[0x0][0x23c], -R14 ;  /* 0x00008f00ce007a23 */ /* 0x002fe2000001080e */
[----:B------:R-:W-:-:S03]  /*cc70*/  MOV R206, R173 ;  /* 0x000000ad00ce7202 */ /* 0x000fc60000000f00 */
[----:B------:R1:W2:Y:S03]  /*cc80*/  MUFU.EX2 R186, R0 ;  /* 0x0000000000ba7308 */ /* 0x0002a60000000800 */
[C---:B------:R-:W-:Y:S01]  /*cc90*/  HMMA.16816.F32 R180, R4.reuse, R32, R140 ;  /* 0x0000002004b4723c */ /* 0x040fe2000000188c */
[----:B------:R-:W-:Y:S07]  /*cca0*/  LDSM.16.MT88.4 R140, [R222+0x9c00] ;  /* 0x009c0000de8c783b */ /* 0x000fee0000004200 */
[----:B------:R-:W-:Y:S01]  /*ccb0*/  HMMA.16816.F32 R132, R4, R24, R132 ;  /* 0x000000180484723c */ /* 0x000fe20000001884 */
[----:B-1----:R-:W-:-:S07]  /*ccc0*/  FFMA.FTZ R0, R208, c[0x0][0x23c], -R14 ;  /* 0x00008f00d0007a23 */ /* 0x002fce000001080e */
[C---:B------:R-:W-:Y:S01]  /*ccd0*/  HMMA.16816.F32 R136, R4.reuse, R26, R128 ;  /* 0x0000001a0488723c */ /* 0x040fe20000001880 */
[----:B------:R-:W-:Y:S01]  /*cce0*/  MOV R208, R174 ;  /* 0x000000ae00d07202 */ /* 0x000fe20000000f00 */
[----:B------:R1:W-:Y:S06]  /*ccf0*/  MUFU.EX2 R185, R0 ;  /* 0x0000000000b97308 */ /* 0x0003ec0000000800 */
[C---:B------:R-:W-:Y:S01]  /*cd00*/  HMMA.16816.F32 R148, R4.reuse, R20, R124 ;  /* 0x000000140494723c */ /* 0x040fe2000000187c */
[----:B------:R-:W4:Y:S07]  /*cd10*/  LDSM.16.MT88.4 R124, [R220+0x9c00] ;  /* 0x009c0000dc7c783b */ /* 0x000f2e0000004200 */
[----:B------:R-:W-:Y:S01]  /*cd20*/  HMMA.16816.F32 R152, R4, R22, R120 ;  /* 0x000000160498723c */ /* 0x000fe20000001878 */
[----:B-1----:R-:W-:Y:S01]  /*cd30*/  FFMA.FTZ R0, R209, c[0x0][0x23c], -R14 ;  /* 0x00008f00d1007a23 */ /* 0x002fe2000001080e */
[----:B------:R-:W-:-:S02]  /*cd40*/  MOV R209, R175 ;  /* 0x000000af00d17202 */ /* 0x000fc40000000f00 */
[----:B------:R-:W-:Y:S01]  /*cd50*/  LDSM.16.MT88.4 R172, [R222+0xac00] ;  /* 0x00ac0000deac783b */ /* 0x000fe20000004200 */
[----:B------:R1:W-:Y:S03]  /*cd60*/  MUFU.EX2 R184, R0 ;  /* 0x0000000000b87308 */ /* 0x0003e60000000800 */
[C---:B------:R-:W-:Y:S08]  /*cd70*/  HMMA.16816.F32 R164, R4.reuse, R8, R116 ;  /* 0x0000000804a4723c */ /* 0x040ff00000001874 */
[----:B------:R-:W-:Y:S01]  /*cd80*/  HMMA.16816.F32 R168, R4, R10, R112 ;  /* 0x0000000a04a8723c */ /* 0x000fe20000001870 */
[----:B-1----:R-:W-:Y:S01]  /*cd90*/  FFMA.FTZ R0, R210, c[0x0][0x23c], -R13 ;  /* 0x00008f00d2007a23 */ /* 0x002fe2000001080d */
[----:B------:R-:W-:-:S06]  /*cda0*/  MOV R210, R160 ;  /* 0x000000a000d27202 */ /* 0x000fcc0000000f00 */
[----:B---3--:R-:W-:Y:S01]  /*cdb0*/  HMMA.16816.F32 R96, R4, R30, R80 ;  /* 0x0000001e0460723c */ /* 0x008fe20000001850 */
[----:B------:R-:W-:Y:S01]  /*cdc0*/  LDSM.16.MT88.4 R80, [R220+0xbc00] ;  /* 0x00bc0000dc50783b */ /* 0x000fe20000004200 */
[----:B------:R1:W-:Y:S02]  /*cdd0*/  MUFU.EX2 R107, R0 ;  /* 0x00000000006b7308 */ /* 0x0003e40000000800 */
[----:B-1----:R-:W-:Y:S01]  /*cde0*/  FFMA.FTZ R0, R211, c[0x0][0x23c], -R13 ;  /* 0x00008f00d3007a23 */ /* 0x002fe2000001080d */
[----:B------:R-:W-:-:S05]  /*cdf0*/  MOV R211, R161 ;  /* 0x000000a100d37202 */ /* 0x000fca0000000f00 */
[----:B------:R1:W3:Y:S02]  /*ce00*/  MUFU.EX2 R106, R0 ;  /* 0x00000000006a7308 */ /* 0x0002e40000000800 */
[----:B-1----:R-:W-:Y:S01]  /*ce10*/  FFMA.FTZ R0, R212, c[0x0][0x23c], -R13 ;  /* 0x00008f00d4007a23 */ /* 0x002fe2000001080d */
[----:B------:R-:W-:-:S05]  /*ce20*/  MOV R212, R162 ;  /* 0x000000a200d47202 */ /* 0x000fca0000000f00 */
[----:B------:R1:W-:Y:S02]  /*ce30*/  MUFU.EX2 R105, R0 ;  /* 0x0000000000697308 */ /* 0x0003e40000000800 */
[----:B-1----:R-:W-:Y:S01]  /*ce40*/  FFMA.FTZ R0, R213, c[0x0][0x23c], -R13 ;  /* 0x00008f00d5007a23 */ /* 0x002fe2000001080d */
[----:B------:R-:W-:Y:S02]  /*ce50*/  MOV R213, R163 ;  /* 0x000000a300d57202 */ /* 0x000fe40000000f00 */
[C---:B------:R-:W-:Y:S03]  /*ce60*/  HMMA.16816.F32 R160, R4.reuse, R16, R108 ;  /* 0x0000001004a0723c */ /* 0x040fe6000000186c */
[----:B------:R1:W5:Y:S05]  /*ce70*/  MUFU.EX2 R101, R0 ;  /* 0x0000000000657308 */ /* 0x00036a0000000800 */
[----:B------:R-:W-:Y:S07]  /*ce80*/  HMMA.16816.F32 R108, R4, R28, R92 ;  /* 0x0000001c046c723c */ /* 0x000fee000000185c */
[----:B--2---:R-:W-:Y:S01]  /*ce90*/  F2FP.PACK_AB R4, R186, R187 ;  /* 0x000000bbba04723e */ /* 0x004fe200000000ff */
[----:B-1----:R-:W-:Y:S01]  /*cea0*/  FFMA.FTZ R0, R214, c[0x0][0x23c], -R2 ;  /* 0x00008f00d6007a23 */ /* 0x002fe20000010802 */
[----:B---3--:R-:W-:-:S02]  /*ceb0*/  F2FP.PACK_AB R5, R106, R107 ;  /* 0x0000006b6a05723e */ /* 0x008fc400000000ff */
[----:B------:R-:W-:Y:S01]  /*cec0*/  F2FP.PACK_AB R6, R184, R185 ;  /* 0x000000b9b806723e */ /* 0x000fe200000000ff */
[----:B------:R1:W-:Y:S01]  /*ced0*/  MUFU.EX2 R100, R0 ;  /* 0x0000000000647308 */ /* 0x0003e20000000800 */
[----:B-----5:R-:W-:Y:S02]  /*cee0*/  F2FP.PACK_AB R7, R101, R105 ;  /* 0x000000696507723e */ /* 0x020fe400000000ff */
[----:B------:R-:W-:-:S05]  /*cef0*/  MOV R214, R156 ;  /* 0x0000009c00d67202 */ /* 0x000fca0000000f00 */
[----:B------:R-:W-:Y:S01]  /*cf00*/  HMMA.16816.F32 R84, R4, R34, R84 ;  /* 0x000000220454723c */ /* 0x000fe20000001854 */
[----:B-1----:R-:W-:-:S07]  /*cf10*/  FFMA.FTZ R0, R215, c[0x0][0x23c], -R2 ;  /* 0x00008f00d7007a23 */ /* 0x002fce0000010802 */
[C---:B------:R-:W-:Y:S01]  /*cf20*/  HMMA.16816.F32 R116, R4.reuse, R32, R88 ;  /* 0x000000200474723c */ /* 0x040fe20000001858 */
[----:B------:R-:W-:Y:S01]  /*cf30*/  MOV R215, R157 ;  /* 0x0000009d00d77202 */ /* 0x000fe20000000f00 */
[----:B------:R1:W2:Y:S06]  /*cf40*/  MUFU.EX2 R63, R0 ;  /* 0x00000000003f7308 */ /* 0x0002ac0000000800 */
[C---:B------:R-:W-:Y:S08]  /*cf50*/  HMMA.16816.F32 R64, R4.reuse, R22, R64 ;  /* 0x000000160440723c */ /* 0x040ff00000001840 */
[C---:B------:R-:W-:Y:S01]  /*cf60*/  HMMA.16816.F32 R68, R4.reuse, R20, R68 ;  /* 0x000000140444723c */ /* 0x040fe20000001844 */
[--C-:B-1----:R-:W-:Y:S01]  /*cf70*/  FFMA.FTZ R0, R216, c[0x0][0x23c], -R2.reuse ;  /* 0x00008f00d8007a23 */ /* 0x102fe20000010802 */
[----:B------:R-:W-:Y:S01]  /*cf80*/  MOV R216, R158 ;  /* 0x0000009e00d87202 */ /* 0x000fe20000000f00 */
[----:B------:R-:W-:Y:S01]  /*cf90*/  FFMA.FTZ R2, R217, c[0x0][0x23c], -R2 ;  /* 0x00008f00d9027a23 */ /* 0x000fe20000010802 */
[----:B--2---:R-:W-:Y:S01]  /*cfa0*/  F2FP.PACK_AB R92, R63, R100 ;  /* 0x000000643f5c723e */ /* 0x004fe200000000ff */
[----:B------:R1:W-:Y:S03]  /*cfb0*/  MUFU.EX2 R35, R0 ;  /* 0x0000000000237308 */ /* 0x0003e60000000800 */
[C---:B------:R-:W-:Y:S05]  /*cfc0*/  HMMA.16816.F32 R128, R4.reuse, R24, R76 ;  /* 0x000000180480723c */ /* 0x040fea000000184c */
[----:B------:R-:W2:Y:S03]  /*cfd0*/  MUFU.EX2 R34, R2 ;  /* 0x0000000200227308 */ /* 0x000ea60000000800 */
[----:B------:R-:W-:Y:S01]  /*cfe0*/  HMMA.16816.F32 R56, R4, R8, R56 ;  /* 0x000000080438723c */ /* 0x000fe20000001838 */
[----:B-1----:R-:W-:-:S07]  /*cff0*/  FFMA.FTZ R0, R218, c[0x0][0x23c], -R12 ;  /* 0x00008f00da007a23 */ /* 0x002fce000001080c */
[C---:B------:R-:W-:Y:S01]  /*d000*/  HMMA.16816.F32 R24, R4.reuse, R26, R72 ;  /* 0x0000001a0418723c */ /* 0x040fe20000001848 */
[----:B------:R-:W-:Y:S01]  /*d010*/  MOV R9, R159 ;  /* 0x0000009f00097202 */ /* 0x000fe20000000f00 */
[----:B------:R-:W-:Y:S01]  /*d020*/  FFMA.FTZ R8, R214, R15, R215 ;  /* 0x0000000fd6087223 */ /* 0x000fe200000100d7 */
[----:B------:R1:W-:Y:S01]  /*d030*/  MUFU.EX2 R33, R0 ;  /* 0x0000000000217308 */ /* 0x0003e20000000800 */
[----:B------:R-:W3:Y:S02]  /*d040*/  LDSM.16.MT88.4 R156, [R220+0xac00] ;  /* 0x00ac0000dc9c783b */ /* 0x000ee40000004200 */
[----:B------:R-:W-:Y:S01]  /*d050*/  FFMA.FTZ R9, R216, R60, R9 ;  /* 0x0000003cd8097223 */ /* 0x000fe20000010009 */
[----:B--2---:R-:W-:Y:S01]  /*d060*/  F2FP.PACK_AB R94, R34, R35 ;  /* 0x00000023225e723e */ /* 0x004fe200000000ff */
[----:B------:R-:W-:Y:S01]  /*d070*/  HMMA.16816.F32 R44, R4, R10, R44 ;  /* 0x0000000a042c723c */ /* 0x000fe2000000182c */
[----:B------:R-:W-:Y:S02]  /*d080*/  FFMA.FTZ R2, R212, R62, R213 ;  /* 0x0000003ed4027223 */ /* 0x000fe400000100d5 */
[----:B------:R-:W-:-:S04]  /*d090*/  FADD.FTZ R9, R209, R9 ;  /* 0x00000009d1097221 */ /* 0x000fc80000010000 */
[----:B------:R-:W-:Y:S01]  /*d0a0*/  FADD.FTZ R11, R208, R8 ;  /* 0x00000008d00b7221 */ /* 0x000fe20000010000 */
[C---:B------:R-:W-:Y:S01]  /*d0b0*/  HMMA.16816.F32 R40, R4.reuse, R16, R40 ;  /* 0x000000100428723c */ /* 0x040fe20000001828 */
[----:B------:R-:W-:Y:S02]  /*d0c0*/  FADD.FTZ R10, R206, R2 ;  /* 0x00000002ce0a7221 */ /* 0x000fe40000010000 */
[----:B-1----:R-:W-:Y:S02]  /*d0d0*/  FFMA.FTZ R0, R228, c[0x0][0x23c], -R12 ;  /* 0x00008f00e4007a23 */ /* 0x002fe4000001080c */
[----:B------:R-:W-:Y:S02]  /*d0e0*/  FADD.FTZ R2, R203, R11 ;  /* 0x0000000bcb027221 */ /* 0x000fe40000010000 */
[----:B------:R1:W2:Y:S01]  /*d0f0*/  MUFU.EX2 R32, R0 ;  /* 0x0000000000207308 */ /* 0x0002a20000000800 */
[----:B------:R-:W-:Y:S01]  /*d100*/  HMMA.16816.F32 R48, R4, R18, R48 ;  /* 0x000000120430723c */ /* 0x000fe20000001830 */
[----:B------:R-:W-:-:S04]  /*d110*/  FADD.FTZ R2, R200, R2 ;  /* 0x00000002c8027221 */ /* 0x000fc80000010000 */
[----:B------:R-:W-:-:S03]  /*d120*/  FADD.FTZ R2, R239, R2 ;  /* 0x00000002ef027221 */ /* 0x000fc60000010000 */
[----:B------:R-:W-:Y:S01]  /*d130*/  HMMA.16816.F32 R52, R4, R28, R52 ;  /* 0x0000001c0434723c */ /* 0x000fe20000001834 */
[----:B------:R-:W-:Y:S02]  /*d140*/  FADD.FTZ R2, R238, R2 ;  /* 0x00000002ee027221 */ /* 0x000fe40000010000 */
[----:B-1----:R-:W-:-:S05]  /*d150*/  FFMA.FTZ R0, R219, c[0x0][0x23c], -R12 ;  /* 0x00008f00db007a23 */ /* 0x002fca000001080c */
[----:B------:R-:W-:Y:S01]  /*d160*/  HMMA.16816.F32 R36, R4, R30, R36 ;  /* 0x0000001e0424723c */ /* 0x000fe20000001824 */
[----:B------:R-:W1:Y:S01]  /*d170*/  LDSM.16.MT88.4 R4, [R222+0xbc00] ;  /* 0x00bc0000de04783b */ /* 0x000e620000004200 */
[----:B--2---:R-:W-:Y:S01]  /*d180*/  F2FP.PACK_AB R93, R32, R33 ;  /* 0x00000021205d723e */ /* 0x004fe200000000ff */
[----:B------:R2:W-:Y:S02]  /*d190*/  MUFU.EX2 R23, R0 ;  /* 0x0000000000177308 */ /* 0x0005e40000000800 */
[----:B--2---:R-:W-:-:S06]  /*d1a0*/  FFMA.FTZ R0, R229, c[0x0][0x23c], -R12 ;  /* 0x00008f00e5007a23 */ /* 0x004fcc000001080c */
[----:B------:R2:W5:Y:S02]  /*d1b0*/  MUFU.EX2 R22, R0 ;  /* 0x0000000000167308 */ /* 0x0005640000000800 */
[----:B--2---:R-:W-:Y:S01]  /*d1c0*/  FFMA.FTZ R0, R231, c[0x0][0x23c], -R14 ;  /* 0x00008f00e7007a23 */ /* 0x004fe2000001080e */
[----:B-----5:R-:W-:-:S05]  /*d1d0*/  F2FP.PACK_AB R95, R22, R23 ;  /* 0x00000017165f723e */ /* 0x020fca00000000ff */
[----:B------:R2:W-:Y:S02]  /*d1e0*/  MUFU.EX2 R21, R0 ;  /* 0x0000000000157308 */ /* 0x0005e40000000800 */
[C---:B----4-:R-:W-:Y:S08]  /*d1f0*/  HMMA.16816.F32 R112, R92.reuse, R124, R180 ;  /* 0x0000007c5c70723c */ /* 0x050ff000000018b4 */
[----:B------:R-:W-:Y:S01]  /*d200*/  HMMA.16816.F32 R120, R92, R126, R176 ;  /* 0x0000007e5c78723c */ /* 0x000fe200000018b0 */
[----:B--2---:R-:W-:-:S04]  /*d210*/  FFMA.FTZ R0, R230, c[0x0][0x23c], -R14 ;  /* 0x00008f00e6007a23 */ /* 0x004fc8000001080e */
[----:B------:R2:W4:Y:S03]  /*d220*/  MUFU.EX2 R20, R0 ;  /* 0x0000000000147308 */ /* 0x0005260000000800 */
[C---:B------:R-:W-:Y:S08]  /*d230*/  HMMA.16816.F32 R132, R92.reuse, R140, R132 ;  /* 0x0000008c5c84723c */ /* 0x040ff00000001884 */
[----:B------:R-:W-:Y:S01]  /*d240*/  HMMA.16816.F32 R136, R92, R142, R136 ;  /* 0x0000008e5c88723c */ /* 0x000fe20000001888 */
[----:B--2---:R-:W-:-:S07]  /*d250*/  FFMA.FTZ R0, R237, c[0x0][0x23c], -R14 ;  /* 0x00008f00ed007a23 */ /* 0x004fce000001080e */
[C---:B---3--:R-:W-:Y:S01]  /*d260*/  HMMA.16816.F32 R148, R92.reuse, R156, R148 ;  /* 0x0000009c5c94723c */ /* 0x048fe20000001894 */
[----:B------:R2:W-:Y:S07]  /*d270*/  MUFU.EX2 R19, R0 ;  /* 0x0000000000137308 */ /* 0x0005ee0000000800 */
[C---:B------:R-:W-:Y:S08]  /*d280*/  HMMA.16816.F32 R152, R92.reuse, R158, R152 ;  /* 0x0000009e5c98723c */ /* 0x040ff00000001898 */
[----:B------:R-:W-:Y:S01]  /*d290*/  HMMA.16816.F32 R164, R92, R172, R164 ;  /* 0x000000ac5ca4723c */ /* 0x000fe200000018a4 */
[----:B--2---:R-:W-:-:S04]  /*d2a0*/  FFMA.FTZ R0, R236, c[0x0][0x23c], -R14 ;  /* 0x00008f00ec007a23 */ /* 0x004fc8000001080e */
[----:B------:R2:W3:Y:S03]  /*d2b0*/  MUFU.EX2 R18, R0 ;  /* 0x0000000000127308 */ /* 0x0004e60000000800 */
[C---:B------:R-:W-:Y:S08]  /*d2c0*/  HMMA.16816.F32 R168, R92.reuse, R174, R168 ;  /* 0x000000ae5ca8723c */ /* 0x040ff000000018a8 */
[----:B------:R-:W-:Y:S01]  /*d2d0*/  HMMA.16816.F32 R72, R92, R80, R160 ;  /* 0x000000505c48723c */ /* 0x000fe200000018a0 */
[----:B--2---:R-:W-:-:S07]  /*d2e0*/  FFMA.FTZ R0, R235, c[0x0][0x23c], -R13 ;  /* 0x00008f00eb007a23 */ /* 0x004fce000001080d */
[C---:B------:R-:W-:Y:S01]  /*d2f0*/  HMMA.16816.F32 R76, R92.reuse, R82, R144 ;  /* 0x000000525c4c723c */ /* 0x040fe20000001890 */
[----:B------:R2:W-:Y:S07]  /*d300*/  MUFU.EX2 R17, R0 ;  /* 0x0000000000117308 */ /* 0x0005ee0000000800 */
[C---:B-1----:R-:W-:Y:S08]  /*d310*/  HMMA.16816.F32 R88, R92.reuse, R4, R108 ;  /* 0x000000045c58723c */ /* 0x042ff0000000186c */
[----:B------:R-:W-:Y:S01]  /*d320*/  HMMA.16816.F32 R92, R92, R6, R96 ;  /* 0x000000065c5c723c */ /* 0x000fe20000001860 */
[----:B--2---:R-:W-:-:S04]  /*d330*/  FFMA.FTZ R0, R232, c[0x0][0x23c], -R13 ;  /* 0x00008f00e8007a23 */ /* 0x004fc8000001080d */
[----:B------:R1:W2:Y:S02]  /*d340*/  MUFU.EX2 R16, R0 ;  /* 0x0000000000107308 */ /* 0x0002a40000000800 */
[----:B----4-:R-:W-:Y:S02]  /*d350*/  F2FP.PACK_AB R96, R20, R21 ;  /* 0x000000151460723e */ /* 0x010fe400000000ff */
[----:B---3--:R-:W-:Y:S01]  /*d360*/  F2FP.PACK_AB R98, R18, R19 ;  /* 0x000000131262723e */ /* 0x008fe200000000ff */
[----:B-1----:R-:W-:Y:S01]  /*d370*/  FFMA.FTZ R0, R234, c[0x0][0x23c], -R13 ;  /* 0x00008f00ea007a23 */ /* 0x002fe2000001080d */
[----:B--2---:R-:W-:-:S03]  /*d380*/  F2FP.PACK_AB R97, R16, R17 ;  /* 0x000000111061723e */ /* 0x004fc600000000ff */
[----:B------:R1:W-:Y:S02]  /*d390*/  MUFU.EX2 R14, R0 ;  /* 0x00000000000e7308 */ /* 0x0003e40000000800 */
[----:B-1----:R-:W-:-:S06]  /*d3a0*/  FFMA.FTZ R0, R233, c[0x0][0x23c], -R13 ;  /* 0x00008f00e9007a23 */ /* 0x002fcc000001080d */
[----:B------:R-:W1:Y:S02]  /*d3b0*/  MUFU.EX2 R12, R0 ;  /* 0x00000000000c7308 */ /* 0x000e640000000800 */
[----:B-1----:R-:W-:Y:S01]  /*d3c0*/  F2FP.PACK_AB R99, R12, R14 ;  /* 0x0000000e0c63723e */ /* 0x002fe200000000ff */
[----:B------:R-:W-:-:S04]  /*d3d0*/  FFMA.FTZ R0, R210, R61, R211 ;  /* 0x0000003dd2007223 */ /* 0x000fc800000100d3 */
[----:B------:R-:W-:Y:S02]  /*d3e0*/  FADD.FTZ R8, R207, R0 ;  /* 0x00000000cf087221 */ /* 0x000fe40000010000 */
[----:B------:R-:W-:Y:S01]  /*d3f0*/  HMMA.16816.F32 R116, R96, R124, R116 ;  /* 0x0000007c6074723c */ /* 0x000fe20000001874 */
[----:B------:R-:W-:-:S04]  /*d400*/  FADD.FTZ R0, R205, R9 ;  /* 0x00000009cd007221 */ /* 0x000fc80000010000 */
[----:B------:R-:W-:-:S03]  /*d410*/  FADD.FTZ R0, R201, R0 ;  /* 0x00000000c9007221 */ /* 0x000fc60000010000 */
[C---:B------:R-:W-:Y:S08]  /*d420*/  HMMA.16816.F32 R124, R96.reuse, R126, R84 ;  /* 0x0000007e607c723c */ /* 0x040ff00000001854 */
[C---:B------:R-:W-:Y:S07]  /*d430*/  HMMA.16816.F32 R84, R96.reuse, R4, R52 ;  /* 0x000000046054723c */ /* 0x040fee0000001834 */
        /* <DEDUP_REMOVED lines=12> */
[----:B------:R-:W-:-:S07]  /*d500*/  FADD.FTZ R5, R245, R5 ;  /* 0x00000005f5057221 */ /* 0x000fce0000010000 */
[C---:B------:R-:W-:Y:S08]  /*d510*/  HMMA.16816.F32 R68, R96.reuse, R80, R40 ;  /* 0x000000506044723c */ /* 0x040ff00000001828 */
[C---:B------:R-:W-:Y:S08]  /*d520*/  HMMA.16816.F32 R140, R96.reuse, R142, R24 ;  /* 0x0000008e608c723c */ /* 0x040ff00000001818 */
[C---:B------:R-:W-:Y:S08]  /*d530*/  HMMA.16816.F32 R156, R96.reuse, R158, R64 ;  /* 0x0000009e609c723c */ /* 0x040ff00000001840 */
[C---:B------:R-:W-:Y:S08]  /*d540*/  HMMA.16816.F32 R172, R96.reuse, R174, R44 ;  /* 0x000000ae60ac723c */ /* 0x040ff0000000182c */
[C---:B------:R-:W-:Y:S08]  /*d550*/  HMMA.16816.F32 R80, R96.reuse, R82, R48 ;  /* 0x000000526050723c */ /* 0x040ff00000001830 */
[----:B------:R-:W-:Y:S07]  /*d560*/  HMMA.16816.F32 R96, R96, R6, R36 ;  /* 0x000000066060723c */ /* 0x000fee0000001824 */
[----:B------:R-:W-:-:S02]  /*d570*/  FADD.FTZ R6, R241, R4 ;  /* 0x00000004f1067221 */ /* 0x000fc40000010000 */
[----:B------:R-:W-:Y:S01]  /*d580*/  FADD.FTZ R4, R227, R2 ;  /* 0x00000002e3047221 */ /* 0x000fe20000010000 */
[----:B------:R-:W-:Y:S01]  /*d590*/  @P0 IADD3 R227, R251, -0x4, RZ ;  /* 0xfffffffcfbe30810 */ /* 0x000fe20007ffe0ff */
        /* <DEDUP_REMOVED lines=42> */
[----:B------:R-:W-:Y:S05]  /*d840*/  @P0 BRA `(.L_x_373) ;  /* 0x0000001000000947 */ /* 0x000fea0003800000 */
.L_x_370:
[----:B------:R-:W-:-:S07]  /*d850*/  IADD3 R227, R252, -0x1, RZ ;  /* 0xfffffffffce37810 */ /* 0x000fce0007ffe0ff */
.L_x_373:
[----:B------:R-:W-:-:S13]  /*d860*/  ISETP.GE.AND P0, PT, R227, RZ, PT ;  /* 0x000000ffe300720c */ /* 0x000fda0003f06270 */
[----:B------:R-:W-:Y:S05]  /*d870*/  @!P0 BRA `(.L_x_374) ;  /* 0x0000399000008947 */ /* 0x000fea0003800000 */
[----:B------:R-:W3:Y:S01]  /*d880*/  LDL.LU.64 R6, [R1] ;  /* 0x0000000001067983 */ /* 0x000ee20000300a00 */
[----:B------:R-:W-:Y:S01]  /*d890*/  MOV R107, R3 ;  /* 0x00000003006b7202 */ /* 0x000fe20000000f00 */
[----:B------:R-:W-:Y:S01]  /*d8a0*/  ULDC UR4, c[0x0][0x1a0] ;  /* 0x0000680000047ab9 */ /* 0x000fe20000000800 */
[----:B------:R-:W-:Y:S01]  /*d8b0*/  IMAD.MOV.U32 R105, RZ, RZ, R103 ;  /* 0x000000ffff697224 */ /* 0x000fe200078e0067 */
[----:B-1----:R-:W4:Y:S01]  /*d8c0*/  LDL.LU.64 R4, [R1+0x58] ;  /* 0x0000580001047983 */ /* 0x002f220000300a00 */
[----:B------:R-:W-:Y:S01]  /*d8d0*/  USHF.L.U32 UR4, UR4, 0x5, URZ ;  /* 0x0000000504047899 */ /* 0x000fe2000800063f */
[----:B------:R-:W-:Y:S02]  /*d8e0*/  IMAD.MOV.U32 R100, RZ, RZ, R104 ;  /* 0x000000ffff647224 */ /* 0x000fe400078e0068 */
[----:B------:R-:W-:Y:S01]  /*d8f0*/  IMAD.MOV.U32 R106, RZ, RZ, R102 ;  /* 0x000000ffff6a7224 */ /* 0x000fe200078e0066 */
[----:B------:R-:W-:Y:S02]  /*d900*/  USHF.L.U64.HI UR5, UR4, 0x1, UR5 ;  /* 0x0000000104057899 */ /* 0x000fe40008010205 */
[----:B------:R-:W-:Y:S01]  /*d910*/  USHF.L.U32 UR4, UR4, 0x1, URZ ;  /* 0x0000000104047899 */ /* 0x000fe2000800063f */
[----:B---3--:R-:W-:-:S02]  /*d920*/  MOV R3, R7 ;  /* 0x0000000700037202 */ /* 0x008fc40000000f00 */
[----:B--2-4-:R-:W-:-:S05]  /*d930*/  MOV R2, R4 ;  /* 0x0000000400027202 */ /* 0x014fca0000000f00 */
[----:B------:R1:W-:Y:S01]  /*d940*/  STL.64 [R1+0x20], R2 ;  /* 0x0000200201007387 */ /* 0x0003e20000100a00 */
[----:B------:R-:W-:Y:S05]  /*d950*/  BRA `(.L_x_375) ;  /* 0x0000019000007947 */ /* 0x000fea0003800000 */
.L_x_377:
[----:B------:R-:W2:Y:S01]  /*d960*/  LDL.64 R242, [R1+0x30] ;  /* 0x0000300001f27983 */ /* 0x000ea20000100a00 */
[----:B------:R-:W-:Y:S03]  /*d970*/  IADD3 R0, R227, -0x1, RZ ;  /* 0xffffffffe3007810 */ /* 0x000fe60007ffe0ff */
[----:B------:R-:W3:Y:S01]  /*d980*/  LDL.64 R102, [R1+0x28] ;  /* 0x0000280001667983 */ /* 0x000ee20000100a00 */
[----:B------:R-:W-:Y:S01]  /*d990*/  SHF.R.S32.HI R2, RZ, 0x1f, R0 ;  /* 0x0000001fff027819 */ /* 0x000fe20000011400 */
[----:B------:R-:W-:Y:S04]  /*d9a0*/  IMAD.WIDE.U32 R4, R0, c[0x0][0x198], RZ ;  /* 0x0000660000047a25 */ /* 0x000fe800078e00ff */
[----:B------:R-:W-:Y:S04]  /*d9b0*/  IMAD R2, R2, c[0x0][0x198], RZ ;  /* 0x0000660002027a24 */ /* 0x000fe800078e02ff */
[----:B------:R-:W-:Y:S04]  /*d9c0*/  IMAD R2, R0, c[0x0][0x19c], R2 ;  /* 0x0000670000027a24 */ /* 0x000fe800078e0202 */
[----:B------:R-:W-:Y:S01]  /*d9d0*/  IMAD.IADD R3, R5, 0x1, R2 ;  /* 0x0000000105037824 */ /* 0x000fe200078e0202 */
        /* <DEDUP_REMOVED lines=17> */
.L_x_375:
[----:B------:R-:W2:Y:S01]  /*daf0*/  LDL.64 R4, [R1+0x20] ;  /* 0x0000200001047983 */ /* 0x000ea20000100a00 */
[----:B------:R-:W-:Y:S04]  /*db00*/  DEPBAR.LE SB0, 0x0 ;  /* 0x000080000000791a */ /* 0x000fe80000000000 */
[----:B-1----:R-:W-:Y:S01]  /*db10*/  SHF.R.S32.HI R2, RZ, 0x1f, R227 ;  /* 0x0000001fff027819 */ /* 0x002fe200000114e3 */
[----:B------:R-:W-:Y:S01]  /*db20*/  BAR.SYNC.DEFER_BLOCKING 0x0 ;  /* 0x0000000000007b1d */ /* 0x000fe20000010000 */
[C---:B------:R-:W-:Y:S04]  /*db30*/  IMAD R0, R227.reuse, UR11, RZ ;  /* 0x0000000be3007c24 */ /* 0x040fe8000f8e02ff */
[----:B------:R-:W-:Y:S02]  /*db40*/  IMAD R0, R2, UR12, R0 ;  /* 0x0000000c02007c24 */ /* 0x000fe4000f8e0200 */
[----:B--2---:R-:W-:Y:S05]  /*db50*/  IMAD.WIDE.U32 R6, R227, UR12, R4 ;  /* 0x0000000ce3067c25 */ /* 0x004fea000f8e0004 */
[----:B------:R-:W-:Y:S02]  /*db60*/  LEA R2, P1, R6, c[0x0][0x170], 0x1 ;  /* 0x00005c0006027a11 */ /* 0x000fe400078208ff */
[----:B------:R-:W-:Y:S02]  /*db70*/  IADD3 R0, R7, R0, RZ ;  /* 0x0000000007007210 */ /* 0x000fe40007ffe0ff */
[----:B------:R-:W-:Y:S02]  /*db80*/  IADD3 R4, P0, R2, UR4, RZ ;  /* 0x0000000402047c10 */ /* 0x000fe4000ff1e0ff */
[----:B------:R-:W-:Y:S04]  /*db90*/  LEA.HI.X R3, R6, c[0x0][0x174], R0, 0x1, P1 ;  /* 0x00005d0006037a11 */ /* 0x000fe800008f0c00 */
[----:B------:R-:W-:Y:S01]  /*dba0*/  IADD3.X R5, R3, UR5, RZ, P0, !PT ;  /* 0x0000000503057c10 */ /* 0x000fe200087fe4ff */
        /* <DEDUP_REMOVED lines=11> */
[----:B------:R-:W2:Y:S08]  /*dc60*/  LDSM.16.M88.4 R16, [R221+0x6000] ;  /* 0x00600000dd10783b */ /* 0x000eb00000000200 */
        /* <DEDUP_REMOVED lines=9> */
[----:B------:R-:W3:Y:S01]  /*dd00*/  LDSM.16.M88.4 R180, [R223+0x6000] ;  /* 0x00600000dfb4783b */ /* 0x000ee20000000200 */
        /* <DEDUP_REMOVED lines=252> */
.L_x_376:
        /* <DEDUP_REMOVED lines=596> */
.L_x_374:
[----:B-1----:R-:W3:Y:S04]  /*11210*/  LDL.LU R4, [R1+0x8] ;  /* 0x0000080001047983 */ /* 0x002ee80000300800 */
[----:B------:R-:W4:Y:S04]  /*11220*/  LDL.LU R6, [R1+0xc] ;  /* 0x00000c0001067983 */ /* 0x000f280000300800 */
[----:B--2---:R-:W2:Y:S04]  /*11230*/  LDL.LU R9, [R1+0x14] ;  /* 0x0000140001097983 */ /* 0x004ea80000300800 */
[----:B------:R-:W2:Y:S04]  /*11240*/  LDL.LU R7, [R1+0x10] ;  /* 0x0000100001077983 */ /* 0x000ea80000300800 */
[----:B------:R-:W2:Y:S04]  /*11250*/  LDL.LU R108, [R1+0x18] ;  /* 0x00001800016c7983 */ /* 0x000ea80000300800 */
[----:B---3--:R-:W1:Y:S04]  /*11260*/  SHFL.BFLY PT, R0, R4, 0x2, 0x1f ;  /* 0x0c401f0004007f89 */ /* 0x008e6800000e0000 */
[----:B----4-:R-:W3:Y:S04]  /*11270*/  SHFL.BFLY PT, R2, R6, 0x2, 0x1f ;  /* 0x0c401f0006027f89 */ /* 0x010ee800000e0000 */
[----:B--2---:R-:W2:Y:S04]  /*11280*/  SHFL.BFLY PT, R8, R9, 0x2, 0x1f ;  /* 0x0c401f0009087f89 */ /* 0x004ea800000e0000 */
[----:B------:R-:W4:Y:S01]  /*11290*/  SHFL.BFLY PT, R5, R7, 0x2, 0x1f ;  /* 0x0c401f0007057f89 */ /* 0x000f2200000e0000 */
[----:B------:R-:W-:Y:S01]  /*112a0*/  ISETP.NE.AND P0, PT, R108, -0x1, PT ;  /* 0xffffffff6c00780c */ /* 0x000fe20003f05270 */
[----:B-1----:R-:W-:-:S02]  /*112b0*/  FADD.FTZ R0, R0, R4 ;  /* 0x0000000400007221 */ /* 0x002fc40000010000 */
[----:B---3--:R-:W-:-:S03]  /*112c0*/  FADD.FTZ R2, R2, R6 ;  /* 0x0000000602027221 */ /* 0x008fc60000010000 */
[----:B------:R-:W1:Y:S01]  /*112d0*/  SHFL.BFLY PT, R4, R0, 0x1, 0x1f ;  /* 0x0c201f0000047f89 */ /* 0x000e6200000e0000 */
[----:B--2---:R-:W-:-:S03]  /*112e0*/  FADD.FTZ R8, R8, R9 ;  /* 0x0000000908087221 */ /* 0x004fc60000010000 */
[----:B------:R-:W2:Y:S01]  /*112f0*/  SHFL.BFLY PT, R6, R2, 0x1, 0x1f ;  /* 0x0c201f0002067f89 */ /* 0x000ea200000e0000 */
[----:B----4-:R-:W-:-:S03]  /*11300*/  FADD.FTZ R5, R5, R7 ;  /* 0x0000000705057221 */ /* 0x010fc60000010000 */
[----:B------:R-:W3:Y:S04]  /*11310*/  SHFL.BFLY PT, R10, R8, 0x1, 0x1f ;  /* 0x0c201f00080a7f89 */ /* 0x000ee800000e0000 */
[----:B------:R-:W4:Y:S01]  /*11320*/  SHFL.BFLY PT, R9, R5, 0x1, 0x1f ;  /* 0x0c201f0005097f89 */ /* 0x000f2200000e0000 */
[----:B-1----:R-:W-:Y:S01]  /*11330*/  FADD.FTZ R49, R0, R4 ;  /* 0x0000000400317221 */ /* 0x002fe20000010000 */
[----:B------:R-:W-:Y:S02]  /*11340*/  MOV R0, 0x3f800000 ;  /* 0x3f80000000007802 */ /* 0x000fe40000000f00 */
[----:B------:R-:W-:Y:S01]  /*11350*/  MOV R4, 0x3f800000 ;  /* 0x3f80000000047802 */ /* 0x000fe20000000f00 */
[----:B--2---:R-:W-:Y:S01]  /*11360*/  FADD.FTZ R50, R2, R6 ;  /* 0x0000000602327221 */ /* 0x004fe20000010000 */
[----:B------:R-:W-:Y:S01]  /*11370*/  MOV R2, 0x3f800000 ;  /* 0x3f80000000027802 */ /* 0x000fe20000000f00 */
[----:B------:R-:W-:Y:S01]  /*11380*/  @P0 IMAD.WIDE.U32 R6, R108, c[0x0][0x1e8], RZ ;  /* 0x00007a006c060a25 */ /* 0x000fe200078e00ff */
[----:B------:R-:W-:-:S02]  /*11390*/  FSETP.NE.FTZ.AND P6, PT, R49, RZ, PT ;  /* 0x000000ff3100720b */ /* 0x000fc40003fd5000 */
[----:B------:R-:W-:Y:S01]  /*113a0*/  FSETP.NE.FTZ.AND P5, PT, R50, RZ, PT ;  /* 0x000000ff3200720b */ /* 0x000fe20003fb5000 */
[----:B---3--:R-:W-:Y:S01]  /*113b0*/  FADD.FTZ R100, R8, R10 ;  /* 0x0000000a08647221 */ /* 0x008fe20000010000 */
[----:B------:R-:W-:Y:S01]  /*113c0*/  @P0 MOV R105, R6 ;  /* 0x0000000600690202 */ /* 0x000fe20000000f00 */
[----:B----4-:R-:W-:Y:S02]  /*113d0*/  FADD.FTZ R101, R5, R9 ;  /* 0x0000000905657221 */ /* 0x010fe40000010000 */
[----:B------:R-:W-:Y:S01]  /*113e0*/  @P0 IMAD R106, R108, c[0x0][0x1ec], R7 ;  /* 0x00007b006c6a0a24 */ /* 0x000fe200078e0207 */
[----:B------:R-:W-:Y:S02]  /*113f0*/  FSETP.NE.FTZ.AND P4, PT, R100, RZ, PT ;  /* 0x000000ff6400720b */ /* 0x000fe40003f95000 */
[----:B------:R-:W-:-:S03]  /*11400*/  FSETP.NE.FTZ.AND P3, PT, R101, RZ, PT ;  /* 0x000000ff6500720b */ /* 0x000fc60003f75000 */
[----:B------:R-:W1:Y:S08]  /*11410*/  @P6 MUFU.RCP R0, R49 ;  /* 0x0000003100006308 */ /* 0x000e700000001000 */
[----:B------:R-:W2:Y:S01]  /*11420*/  @P4 MUFU.RCP R2, R100 ;  /* 0x0000006400024308 */ /* 0x000ea20000001000 */
[----:B-1----:R-:W-:-:S07]  /*11430*/  FMUL.FTZ R116, R0, R116 ;  /* 0x0000007400747220 */ /* 0x002fce0000410000 */
[----:B------:R-:W1:Y:S01]  /*11440*/  @P5 MUFU.RCP R4, R50 ;  /* 0x0000003200045308 */ /* 0x000e620000001000 */
[C---:B------:R-:W-:Y:S02]  /*11450*/  FMUL.FTZ R47, R0.reuse, R117 ;  /* 0x00000075002f7220 */ /* 0x040fe40000410000 */
[C---:B------:R-:W-:Y:S02]  /*11460*/  FMUL.FTZ R124, R0.reuse, R124 ;  /* 0x0000007c007c7220 */ /* 0x040fe40000410000 */
[----:B------:R-:W-:Y:S01]  /*11470*/  FMUL.FTZ R40, R0, R125 ;  /* 0x0000007d00287220 */ /* 0x000fe20000410000 */
[----:B------:R-:W-:Y:S01]  /*11480*/  F2FP.PACK_AB R47, R47, R116 ;  /* 0x000000742f2f723e */ /* 0x000fe200000000ff */
[----:B--2---:R-:W-:Y:S02]  /*11490*/  FMUL.FTZ R20, R2, R73 ;  /* 0x0000004902147220 */ /* 0x004fe40000410000 */
[----:B------:R-:W2:Y:S01]  /*114a0*/  S2R R73, SR_TID.X ;  /* 0x0000000000497919 */ /* 0x000ea20000002100 */
[----:B------:R-:W-:Y:S01]  /*114b0*/  FMUL.FTZ R128, R0, R128 ;  /* 0x0000008000807220 */ /* 0x000fe20000410000 */
[----:B------:R-:W-:Y:S01]  /*114c0*/  F2FP.PACK_AB R40, R40, R124 ;  /* 0x0000007c2828723e */ /* 0x000fe200000000ff */
[----:B------:R-:W-:-:S02]  /*114d0*/  FMUL.FTZ R43, R0, R129 ;  /* 0x00000081002b7220 */ /* 0x000fc40000410000 */
[C---:B------:R-:W-:Y:S02]  /*114e0*/  FMUL.FTZ R140, R0.reuse, R140 ;  /* 0x0000008c008c7220 */ /* 0x040fe40000410000 */
        /* <DEDUP_REMOVED lines=13> */
[----:B--2---:R-:W-:Y:S01]  /*115c0*/  SHF.R.S32.HI R51, RZ, 0x1f, R73 ;  /* 0x0000001fff337819 */ /* 0x004fe20000011449 */
[C---:B------:R-:W-:Y:S01]  /*115d0*/  FMUL.FTZ R68, R0.reuse, R68 ;  /* 0x0000004400447220 */ /* 0x040fe20000410000 */
        /* <DEDUP_REMOVED lines=11> */
[----:B------:R-:W-:Y:S01]  /*11690*/  MOV R0, 0x3f800000 ;  /* 0x3f80000000007802 */ /* 0x000fe20000000f00 */
[C---:B-1----:R-:W-:Y:S01]  /*116a0*/  FMUL.FTZ R118, R4.reuse, R118 ;  /* 0x0000007604767220 */ /* 0x042fe20000410000 */
[----:B------:R-:W-:Y:S01]  /*116b0*/  F2FP.PACK_AB R13, R13, R84 ;  /* 0x000000540d0d723e */ /* 0x000fe200000000ff */
[C---:B------:R-:W-:Y:S01]  /*116c0*/  FMUL.FTZ R46, R4.reuse, R119 ;  /* 0x00000077042e7220 */ /* 0x040fe20000410000 */
        /* <DEDUP_REMOVED lines=78> */
[C---:B------:R-:W-:Y:S01]  /*11bb0*/  FMUL.FTZ R120, R2.reuse, R120 ;  /* 0x0000007802787220 */ /* 0x040fe20000410000 */
[----:B------:R-:W-:Y:S01]  /*11bc0*/  F2FP.PACK_AB R6, R95, R6 ;  /* 0x000000065f06723e */ /* 0x000fe200000000ff */
        /* <DEDUP_REMOVED lines=30> */
[----:B------:R-:W-:-:S02]  /*11db0*/  SHF.R.S32.HI R2, RZ, 0x1f, R0 ;  /* 0x0000001fff027819 */ /* 0x000fc40000011400 */
        /* <DEDUP_REMOVED lines=24> */
[----:B------:R-:W-:Y:S03]  /*11f40*/  STS [R0+0x200], R46 ;  /* 0x0002002e00007388 */ /* 0x000fe60000000800 */
[----:B------:R-:W-:Y:S01]  /*11f50*/  SEL R4, R4, 0xffffffe0, !P1 ;  /* 0xffffffe004047807 */ /* 0x000fe20004800000 */
[----:B------:R1:W-:Y:S03]  /*11f60*/  STS [R2], R40 ;  /* 0x0000002802007388 */ /* 0x0003e60000000800 */
[----:B------:R-:W-:Y:S01]  /*11f70*/  IADD3 R5, R0, R4, RZ ;  /* 0x0000000400057210 */ /* 0x000fe20007ffe0ff */
[----:B------:R-:W-:Y:S01]  /*11f80*/  STS [R2+0x200], R44 ;  /* 0x0002002c02007388 */ /* 0x000fe20000000800 */
[----:B------:R-:W-:-:S03]  /*11f90*/  IADD3 R4, R4, R2, RZ ;  /* 0x0000000204047210 */ /* 0x000fc60007ffe0ff */
[----:B------:R-:W-:Y:S04]  /*11fa0*/  STS [R0+0x1000], R48 ;  /* 0x0010003000007388 */ /* 0x000fe80000000800 */
[----:B------:R-:W-:Y:S04]  /*11fb0*/  STS [R0+0x1200], R114 ;  /* 0x0012007200007388 */ /* 0x000fe80000000800 */
[----:B------:R-:W-:Y:S04]  /*11fc0*/  STS [R2+0x1000], R45 ;  /* 0x0010002d02007388 */ /* 0x000fe80000000800 */
[----:B------:R-:W-:Y:S04]  /*11fd0*/  STS [R2+0x1200], R122 ;  /* 0x0012007a02007388 */ /* 0x000fe80000000800 */
[----:B------:R-:W-:Y:S01]  /*11fe0*/  STS [R5], R43 ;  /* 0x0000002b05007388 */ /* 0x000fe20000000800 */
[----:B-1----:R-:W1:Y:S03]  /*11ff0*/  LDC.U8 R40, c[0x0][0x329] ;  /* 0x0000ca40ff287b82 */ /* 0x002e660000000000 */
[----:B------:R-:W-:Y:S04]  /*12000*/  STS [R5+0x200], R42 ;  /* 0x0002002a05007388 */ /* 0x000fe80000000800 */
[----:B------:R-:W-:Y:S04]  /*12010*/  STS [R4], R38 ;  /* 0x0000002604007388 */ /* 0x000fe80000000800 */
[----:B------:R-:W-:Y:S04]  /*12020*/  STS [R4+0x200], R37 ;  /* 0x0002002504007388 */ /* 0x000fe80000000800 */
[----:B------:R-:W-:Y:S04]  /*12030*/  STS [R5+0x1000], R41 ;  /* 0x0010002905007388 */ /* 0x000fe80000000800 */
[----:B------:R-:W-:Y:S04]  /*12040*/  STS [R5+0x1200], R134 ;  /* 0x0012008605007388 */ /* 0x000fe80000000800 */
[----:B------:R-:W-:Y:S01]  /*12050*/  STS [R4+0x1000], R36 ;  /* 0x0010002404007388 */ /* 0x000fe20000000800 */
[----:B-1----:R-:W-:-:S03]  /*12060*/  ISETP.NE.AND P1, PT, R40, RZ, PT ;  /* 0x000000ff2800720c */ /* 0x002fc60003f25270 */
        /* <DEDUP_REMOVED lines=13> */
[----:B------:R-:W-:Y:S01]  /*12140*/  STS [R5+0x3000], R27 ;  /* 0x0030001b05007388 */ /* 0x000fe20000000800 */
[----:B-1----:R-:W1:Y:S03]  /*12150*/  LDC.U8 R30, c[0x0][0x328] ;  /* 0x0000ca00ff1e7b82 */ /* 0x002e660000000000 */
[----:B------:R-:W-:Y:S04]  /*12160*/  STS [R5+0x3200], R166 ;  /* 0x003200a605007388 */ /* 0x000fe80000000800 */
[----:B------:R-:W-:Y:S04]  /*12170*/  STS [R4+0x3000], R24 ;  /* 0x0030001804007388 */ /* 0x000fe80000000800 */
[----:B------:R-:W-:Y:S04]  /*12180*/  STS [R4+0x3200], R23 ;  /* 0x0032001704007388 */ /* 0x000fe80000000800 */
[----:B------:R-:W-:Y:S04]  /*12190*/  STS [R0+0x4000], R22 ;  /* 0x0040001600007388 */ /* 0x000fe80000000800 */
[----:B------:R-:W-:Y:S04]  /*121a0*/  STS [R0+0x4200], R21 ;  /* 0x0042001500007388 */ /* 0x000fe80000000800 */
[----:B------:R-:W-:Y:S01]  /*121b0*/  STS [R2+0x4000], R18 ;  /* 0x0040001202007388 */ /* 0x000fe20000000800 */
[----:B-1----:R-:W-:-:S03]  /*121c0*/  ISETP.NE.AND P2, PT, R30, RZ, PT ;  /* 0x000000ff1e00720c */ /* 0x002fc60003f45270 */
[----:B------:R-:W-:Y:S04]  /*121d0*/  STS [R2+0x4200], R17 ;  /* 0x0042001102007388 */ /* 0x000fe80000000800 */
[----:B------:R1:W-:Y:S04]  /*121e0*/  STS [R0+0x5200], R19 ;  /* 0x0052001300007388 */ /* 0x0003e80000000800 */
[----:B------:R2:W-:Y:S04]  /*121f0*/  STS [R0+0x5000], R20 ;  /* 0x0050001400007388 */ /* 0x0005e80000000800 */
[----:B------:R-:W-:Y:S04]  /*12200*/  STS [R2+0x5000], R16 ;  /* 0x0050001002007388 */ /* 0x000fe80000000800 */
[----:B------:R3:W-:Y:S04]  /*12210*/  STS [R2+0x5200], R14 ;  /* 0x0052000e02007388 */ /* 0x0007e80000000800 */
[----:B------:R-:W-:Y:S04]  /*12220*/  STS [R5+0x4000], R13 ;  /* 0x0040000d05007388 */ /* 0x000fe80000000800 */
[----:B------:R4:W-:Y:S04]  /*12230*/  STS [R5+0x4200], R12 ;  /* 0x0042000c05007388 */ /* 0x0009e80000000800 */
[----:B------:R4:W-:Y:S04]  /*12240*/  STS [R4+0x4000], R9 ;  /* 0x0040000904007388 */ /* 0x0009e80000000800 */
[----:B-1----:R1:W5:Y:S01]  /*12250*/  LDL R19, [R1+0x48] ;  /* 0x0000480001137983 */ /* 0x0023620000100800 */
[----:B--2---:R-:W-:-:S03]  /*12260*/  @P1 MOV R0, c[0x0][0x210] ;  /* 0x0000840000001a02 */ /* 0x004fc60000000f00 */
[----:B------:R2:W-:Y:S04]  /*12270*/  STS [R4+0x4200], R8 ;  /* 0x0042000804007388 */ /* 0x0005e80000000800 */
[----:B------:R1:W-:Y:S01]  /*12280*/  STS [R5+0x5000], R11 ;  /* 0x0050000b05007388 */ /* 0x0003e20000000800 */
[----:B---3--:R-:W-:-:S03]  /*12290*/  LOP3.LUT R2, R51, 0xffffffe0, RZ, 0xc0, !PT ;  /* 0xffffffe033027812 */ /* 0x008fc600078ec0ff */
[----:B------:R-:W-:Y:S04]  /*122a0*/  STS [R5+0x5200], R10 ;  /* 0x0052000a05007388 */ /* 0x000fe80000000800 */
[----:B------:R3:W-:Y:S01]  /*122b0*/  STS [R4+0x5000], R7 ;  /* 0x0050000704007388 */ /* 0x0007e20000000800 */
[----:B----4-:R-:W-:Y:S03]  /*122c0*/  @P5 MUFU.LG2 R12, R50 ;  /* 0x00000032000c5308 */ /* 0x010fe60000000c00 */
[----:B------:R4:W-:Y:S01]  /*122d0*/  STS [R4+0x5200], R6 ;  /* 0x0052000604007388 */ /* 0x0009e20000000800 */
[----:B------:R-:W-:Y:S01]  /*122e0*/  @P1 IMAD R9, R0, c[0x0][0x214], RZ ;  /* 0x0000850000091a24 */ /* 0x000fe200078e02ff */
[----:B------:R-:W-:-:S02]  /*122f0*/  @!P1 MOV R0, c[0x0][0x214] ;  /* 0x0000850000009a02 */ /* 0x000fc40000000f00 */
[----:B------:R-:W-:Y:S02]  /*12300*/  BAR.SYNC.DEFER_BLOCKING 0x0 ;  /* 0x0000000000007b1d */ /* 0x000fe40000010000 */
[----:B------:R-:W-:Y:S02]  /*12310*/  @!P1 SEL R9, R0, c[0x0][0x234], !P2 ;  /* 0x00008d0000099a07 */ /* 0x000fe40005000000 */
[----:B------:R-:W-:Y:S02]  /*12320*/  ISETP.NE.OR P2, PT, R40, RZ, !P2 ;  /* 0x000000ff2800720c */ /* 0x000fe40005745670 */
[----:B------:R-:W4:Y:S01]  /*12330*/  S2R R15, SR_CTAID.Y ;  /* 0x00000000000f7919 */ /* 0x000f220000002600 */
[----:B--2---:R-:W-:Y:S01]  /*12340*/  IADD3 R8, -R2, R73, RZ ;  /* 0x0000004902087210 */ /* 0x004fe20007ffe1ff */
[----:B-1----:R-:W-:Y:S02]  /*12350*/  @P4 MUFU.LG2 R11, R100 ;  /* 0x00000064000b4308 */ /* 0x002fe40000000c00 */
[----:B------:R-:W1:Y:S04]  /*12360*/  S2R R13, SR_CTAID.X ;  /* 0x00000000000d7919 */ /* 0x000e680000002500 */
[----:B------:R-:W2:Y:S02]  /*12370*/  S2R R18, SR_CTAID.Z ;  /* 0x0000000000127919 */ /* 0x000ea40000002700 */
[----:B---3--:R3:W1:Y:S02]  /*12380*/  @P6 MUFU.LG2 R7, R49 ;  /* 0x0000003100076308 */ /* 0x0086640000000c00 */
[----:B------:R1:W1:Y:S04]  /*12390*/  LDS.128 R28, [R226] ;  /* 0x00000000e21c7984 */ /* 0x0002680000000c00 */
[----:B------:R1:W1:Y:S01]  /*123a0*/  LDS.128 R44, [R226+0x800] ;  /* 0x00080000e22c7984 */ /* 0x0002620000000c00 */
[----:B----4-:R-:W-:Y:S01]  /*123b0*/  @!P0 SHF.R.S32.HI R0, RZ, 0x1f, R15 ;  /* 0x0000001fff008819 */ /* 0x010fe2000001140f */
[----:B------:R-:W-:-:S02]  /*123c0*/  @!P0 IMAD.WIDE.U32 R4, R15, c[0x0][0x1e0], RZ ;  /* 0x000078000f048a25 */ /* 0x000fc400078e00ff */
[----:B------:R4:W1:Y:S02]  /*123d0*/  LDS.128 R56, [R226+0x1000] ;  /* 0x00100000e2387984 */ /* 0x0008640000000c00 */
[----:B------:R-:W-:Y:S02]  /*123e0*/  @!P0 IMAD R6, R0, c[0x0][0x1e0], RZ ;  /* 0x0000780000068a24 */ /* 0x000fe400078e02ff */
[----:B------:R4:W1:Y:S01]  /*123f0*/  LDS.128 R68, [R226+0x1800] ;  /* 0x00180000e2447984 */ /* 0x0008620000000c00 */
[----:B------:R-:W-:Y:S01]  /*12400*/  @P1 MOV R0, 0x1 ;  /* 0x0000000100001802 */ /* 0x000fe20000000f00 */
[----:B------:R-:W-:Y:S01]  /*12410*/  @!P1 IMAD R0, R9, c[0x0][0x1c0], RZ ;  /* 0x0000700009009a24 */ /* 0x000fe200078e02ff */
[----:B------:R-:W-:Y:S01]  /*12420*/  @!P0 MOV R105, R4 ;  /* 0x0000000400698202 */ /* 0x000fe20000000f00 */
[----:B------:R4:W1:Y:S01]  /*12430*/  LDS.128 R24, [R226+0x2000] ;  /* 0x00200000e2187984 */ /* 0x0008620000000c00 */
[C---:B------:R-:W-:Y:S02]  /*12440*/  @!P0 IMAD R6, R15.reuse, c[0x0][0x1e4], R6 ;  /* 0x000079000f068a24 */ /* 0x040fe400078e0206 */
[----:B------:R-:W-:Y:S01]  /*12450*/  @!P2 IMAD R4, R15, c[0x0][0x214], RZ ;  /* 0x000085000f04aa24 */ /* 0x000fe200078e02ff */
[----:B------:R4:W2:Y:S04]  /*12460*/  LDS.128 R40, [R226+0x2800] ;  /* 0x00280000e2287984 */ /* 0x0008a80000000c00 */
[----:B------:R4:W4:Y:S01]  /*12470*/  LDS.128 R52, [R226+0x3000] ;  /* 0x00300000e2347984 */ /* 0x0009220000000c00 */
[----:B------:R-:W-:-:S03]  /*12480*/  @!P0 IADD3 R106, R5, R6, RZ ;  /* 0x00000006056a8210 */ /* 0x000fc60007ffe0ff */
[----:B------:R1:W4:Y:S04]  /*12490*/  LDS.128 R64, [R226+0x3800] ;  /* 0x00380000e2407984 */ /* 0x0003280000000c00 */
[----:B------:R1:W4:Y:S04]  /*124a0*/  LDS.128 R20, [R226+0x4000] ;  /* 0x00400000e2147984 */ /* 0x0003280000000c00 */
[----:B------:R1:W4:Y:S04]  /*124b0*/  LDS.128 R32, [R226+0x4800] ;  /* 0x00480000e2207984 */ /* 0x0003280000000c00 */
[----:B---3--:R3:W3:Y:S04]  /*124c0*/  LDS.128 R48, [R226+0x5000] ;  /* 0x00500000e2307984 */ /* 0x0086e80000000c00 */
[----:B------:R3:W3:Y:S01]  /*124d0*/  LDS.128 R60, [R226+0x5800] ;  /* 0x00580000e23c7984 */ /* 0x0006e20000000c00 */
[----:B------:R-:W-:Y:S01]  /*124e0*/  IMAD R0, R15, R0, RZ ;  /* 0x000000000f007224 */ /* 0x000fe200078e02ff */
[----:B------:R-:W-:Y:S01]  /*124f0*/  @P1 MOV R6, c[0x0][0x210] ;  /* 0x0000840000061a02 */ /* 0x000fe20000000f00 */
[----:B------:R-:W2:Y:S01]  /*12500*/  @P3 MUFU.LG2 R10, R101 ;  /* 0x00000065000a3308 */ /* 0x000ea20000000c00 */
[----:B------:R-:W-:-:S02]  /*12510*/  @!P2 SEL R2, R4, R108, !P0 ;  /* 0x0000006c0402a207 */ /* 0x000fc40004000000 */
[----:B------:R-:W-:Y:S01]  /*12520*/  @!P1 MOV R6, 0x1 ;  /* 0x0000000100069802 */ /* 0x000fe20000000f00 */
[----:B------:R-:W-:Y:S01]  /*12530*/  CS2R R4, SRZ ;  /* 0x0000000000047805 */ /* 0x000fe2000001ff00 */
[----:B------:R-:W-:Y:S02]  /*12540*/  SEL R0, R0, RZ, P2 ;  /* 0x000000ff00007207 */ /* 0x000fe40001000000 */
[----:B------:R-:W-:Y:S02]  /*12550*/  @!P2 SHF.R.S32.HI R5, RZ, 0x1f, R2 ;  /* 0x0000001fff05a819 */ /* 0x000fe40000011402 */
[----:B------:R-:W-:Y:S02]  /*12560*/  LOP3.LUT P0, RZ, R8, 0x3, RZ, 0xc0, !PT ;  /* 0x0000000308ff7812 */ /* 0x000fe4000780c0ff */
[----:B------:R-:W-:Y:S01]  /*12570*/  @!P2 MOV R4, R2 ;  /* 0x000000020004a202 */ /* 0x000fe20000000f00 */
[----:B-1----:R-:W-:Y:S02]  /*12580*/  IMAD R2, R13, R6, RZ ;  /* 0x000000060d027224 */ /* 0x002fe400078e02ff */
[----:B------:R-:W-:-:S02]  /*12590*/  @P6 FMUL.FTZ R7, R7, 0.69314718246459960938 ;  /* 0x3f31721807076820 */ /* 0x000fc40000410000 */
[----:B--2---:R-:W-:Y:S01]  /*125a0*/  IMAD R0, R18, R9, R0 ;  /* 0x0000000912007224 */ /* 0x004fe200078e0200 */
[----:B------:R-:W-:Y:S02]  /*125b0*/  SHF.L.U32 R9, R2, 0x7, RZ ;  /* 0x0000000702097819 */ /* 0x000fe400000006ff */
[----:B------:R-:W-:Y:S01]  /*125c0*/  MOV R17, 0x7f800000 ;  /* 0x7f80000000117802 */ /* 0x000fe20000000f00 */
[----:B------:R-:W-:Y:S02]  /*125d0*/  @P6 FFMA.FTZ R17, R104, c[0x0][0x238], R7 ;  /* 0x00008e0068116a23 */ /* 0x000fe40000010007 */
[----:B------:R-:W-:Y:S01]  /*125e0*/  @P4 FMUL.FTZ R7, R11, 0.69314718246459960938 ;  /* 0x3f3172180b074820 */ /* 0x000fe20000410000 */
[--C-:B------:R-:W-:Y:S01]  /*125f0*/  IADD3 R11, P2, P1, R9, R4, R0.reuse ;  /* 0x00000004090b7210 */ /* 0x100fe2000795e000 */
[----:B------:R-:W-:Y:S01]  /*12600*/  @P5 FMUL.FTZ R8, R12, 0.69314718246459960938 ;  /* 0x3f3172180c085820 */ /* 0x000fe20000410000 */
[----:B------:R-:W-:Y:S01]  /*12610*/  SHF.R.S32.HI R4, RZ, 0x1f, R9 ;  /* 0x0000001fff047819 */ /* 0x000fe20000011409 */
[----:B------:R-:W-:Y:S01]  /*12620*/  @P3 FMUL.FTZ R2, R10, 0.69314718246459960938 ;  /* 0x3f3172180a023820 */ /* 0x000fe20000410000 */
[----:B------:R-:W-:Y:S01]  /*12630*/  SHF.R.S32.HI R0, RZ, 0x1f, R0 ;  /* 0x0000001fff007819 */ /* 0x000fe20000011400 */
[----:B------:R-:W-:Y:S01]  /*12640*/  BSSY B0, `(.L_x_378) ;  /* 0x000002e000007945 */ /* 0x000fe20003800000 */
[----:B------:R-:W-:Y:S01]  /*12650*/  MOV R16, 0x7f800000 ;  /* 0x7f80000000107802 */ /* 0x000fe20000000f00 */
[----:B------:R-:W-:Y:S01]  /*12660*/  @P5 FFMA.FTZ R16, R103, c[0x0][0x238], R8 ;  /* 0x00008e0067105a23 */ /* 0x000fe20000010008 */
[----:B------:R-:W-:Y:S01]  /*12670*/  MOV R14, 0x7f800000 ;  /* 0x7f800000000e7802 */ /* 0x000fe20000000f00 */
[----:B------:R-:W-:Y:S01]  /*12680*/  @P4 FFMA.FTZ R14, R102, c[0x0][0x238], R7 ;  /* 0x00008e00660e4a23 */ /* 0x000fe20000010007 */
[----:B------:R-:W-:Y:S01]  /*12690*/  MOV R15, 0x7f800000 ;  /* 0x7f800000000f7802 */ /* 0x000fe20000000f00 */
[----:B------:R-:W-:Y:S01]  /*126a0*/  @P3 FFMA.FTZ R15, R3, c[0x0][0x238], R2 ;  /* 0x00008e00030f3a23 */ /* 0x000fe20000010002 */
[----:B------:R-:W-:Y:S01]  /*126b0*/  IADD3.X R5, R4, R5, R0, P2, P1 ;  /* 0x0000000504057210 */ /* 0x000fe200017e2400 */
[----:B------:R-:W-:Y:S05]  /*126c0*/  @P0 BRA `(.L_x_379) ;  /* 0x0000025000000947 */ /* 0x000fea0003800000 */
[----:B----4-:R-:W2:Y:S01]  /*126d0*/  LDL.LU R36, [R1+0x6c] ;  /* 0x00006c0001247983 */ /* 0x010ea20000300800 */
[----:B------:R-:W-:-:S04]  /*126e0*/  SHF.R.S32.HI R0, RZ, 0x1f, R39 ;  /* 0x0000001fff007819 */ /* 0x000fc80000011427 */
[----:B------:R-:W-:-:S04]  /*126f0*/  LEA.HI R0, R0, R39, RZ, 0x2 ;  /* 0x0000002700007211 */ /* 0x000fc800078f10ff */
[----:B------:R-:W-:-:S05]  /*12700*/  LOP3.LUT R0, R0, 0xffffffc, RZ, 0xc0, !PT ;  /* 0x0ffffffc00007812 */ /* 0x000fca00078ec0ff */
[----:B------:R-:W-:-:S04]  /*12710*/  IMAD.IADD R0, R39, 0x1, -R0 ;  /* 0x0000000127007824 */ /* 0x000fc800078e0a00 */
[----:B--2---:R-:W-:-:S05]  /*12720*/  IMAD R0, R0, 0x10, R36 ;  /* 0x0000001000007824 */ /* 0x004fca00078e0224 */
[CC--:B-----5:R-:W-:Y:S02]  /*12730*/  ISETP.GE.AND P6, PT, R0.reuse, R19.reuse, PT ;  /* 0x000000130000720c */ /* 0x0e0fe40003fc6270 */
        /* <DEDUP_REMOVED lines=30> */
.L_x_379:
[----:B----4-:R-:W-:Y:S05]  /*12920*/  BSYNC B0 ;  /* 0x0000000000007941 */ /* 0x010fea0003800000 */
.L_x_378:
[----:B-1----:R-:W2:Y:S04]  /*12930*/  LDL.LU.64 R8, [R1+0x50] ;  /* 0x0000500001087983 */ /* 0x002ea80000300a00 */
[----:B------:R-:W4:Y:S04]  /*12940*/  LDL.LU.64 R4, [R1+0x38] ;  /* 0x0000380001047983 */ /* 0x000f280000300a00 */
[----:B------:R1:W5:Y:S01]  /*12950*/  LDL.64 R12, [R1+0x40] ;  /* 0x00004000010c7983 */ /* 0x0003620000100a00 */
[----:B------:R-:W-:Y:S01]  /*12960*/  SHF.R.S32.HI R0, RZ, 0x1f, R18 ;  /* 0x0000001fff007819 */ /* 0x000fe20000011412 */
[----:B------:R-:W-:Y:S04]  /*12970*/  BSSY B0, `(.L_x_380) ;  /* 0x0000013000007945 */ /* 0x000fe80003800000 */
[----:B------:R-:W-:-:S04]  /*12980*/  IMAD R0, R0, c[0x0][0x1f0], RZ ;  /* 0x00007c0000007a24 */ /* 0x000fc800078e02ff */
[----:B------:R-:W-:Y:S01]  /*12990*/  IMAD R0, R18, c[0x0][0x1f4], R0 ;  /* 0x00007d0012007a24 */ /* 0x000fe200078e0200 */
[----:B--2---:R-:W-:-:S04]  /*129a0*/  IADD3 R2, P0, R8, R105, RZ ;  /* 0x0000006908027210 */ /* 0x004fc80007f1e0ff */
[----:B------:R-:W-:Y:S02]  /*129b0*/  IADD3.X R3, R9, R106, RZ, P0, !PT ;  /* 0x0000006a09037210 */ /* 0x000fe400007fe4ff */
[----:B----45:R-:W-:-:S03]  /*129c0*/  ISETP.GE.AND P0, PT, R4, R19, PT ;  /* 0x000000130400720c */ /* 0x030fc60003f06270 */
[----:B------:R-:W-:-:S05]  /*129d0*/  IMAD.WIDE.U32 R8, R18, c[0x0][0x1f0], R2 ;  /* 0x00007c0012087a25 */ /* 0x000fca00078e0002 */
[----:B------:R-:W-:-:S05]  /*129e0*/  IADD3 R7, R9, R0, RZ ;  /* 0x0000000009077210 */ /* 0x000fca0007ffe0ff */
[----:B------:R-:W-:Y:S05]  /*129f0*/  @P0 BRA `(.L_x_381) ;  /* 0x000000a000000947 */ /* 0x000fea0003800000 */
[----:B-1----:R-:W-:Y:S01]  /*12a00*/  MOV R6, R8 ;  /* 0x0000000800067202 */ /* 0x002fe20000000f00 */
[----:B------:R-:W-:-:S04]  /*12a10*/  IMAD R0, R13, c[0x0][0x1e8], RZ ;  /* 0x00007a000d007a24 */ /* 0x000fc800078e02ff */
        /* <DEDUP_REMOVED lines=8> */
.L_x_381:
[----:B-1----:R-:W-:Y:S05]  /*12aa0*/  BSYNC B0 ;  /* 0x0000000000007941 */ /* 0x002fea0003800000 */
.L_x_380:
[----:B------:R-:W2:Y:S01]  /*12ab0*/  LDL.LU R0, [R1+0x60] ;  /* 0x0000600001007983 */ /* 0x000ea20000300800 */
[----:B------:R-:W-:Y:S01]  /*12ac0*/  BSSY B0, `(.L_x_382) ;  /* 0x0000010000007945 */ /* 0x000fe20003800000 */
[----:B--2---:R-:W-:-:S13]  /*12ad0*/  ISETP.GE.AND P0, PT, R0, R19, PT ;  /* 0x000000130000720c */ /* 0x004fda0003f06270 */
        /* <DEDUP_REMOVED lines=14> */
.L_x_383:
[----:B------:R-:W-:Y:S05]  /*12bc0*/  BSYNC B0 ;  /* 0x0000000000007941 */ /* 0x000fea0003800000 */
.L_x_382:
[----:B------:R-:W2:Y:S01]  /*12bd0*/  LDL.LU R0, [R1+0x64] ;  /* 0x0000640001007983 */ /* 0x000ea20000300800 */
[----:B------:R-:W-:Y:S01]  /*12be0*/  BSSY B0, `(.L_x_384) ;  /* 0x0000010000007945 */ /* 0x000fe20003800000 */
[----:B--2---:R-:W-:-:S13]  /*12bf0*/  ISETP.GE.AND P0, PT, R0, R19, PT ;  /* 0x000000130000720c */ /* 0x004fda0003f06270 */
[----:B------:R-:W-:Y:S05]  /*12c00*/  @P0 BRA `(.L_x_385) ;  /* 0x000000d000000947 */ /* 0x000fea0003800000 */
[----:B------:R-:W-:Y:S01]  /*12c10*/  IADD3 R10, P0, R12, 0x40, RZ ;  /* 0x000000400c0a7810 */ /* 0x000fe20007f1e0ff */
        /* <DEDUP_REMOVED lines=11> */
[----:B---3--:R1:W-:Y:S02]  /*12cd0*/  STG.E.128 [R2.64+0x80], R48 ;  /* 0x0000803002007986 */ /* 0x0083e4000c101d0e */
.L_x_385:
[----:B------:R-:W-:Y:S05]  /*12ce0*/  BSYNC B0 ;  /* 0x0000000000007941 */ /* 0x000fea0003800000 */
.L_x_384:
[----:B------:R-:W2:Y:S02]  /*12cf0*/  LDL.LU R0, [R1+0x68] ;  /* 0x0000680001007983 */ /* 0x000ea40000300800 */
[----:B--2---:R-:W-:-:S13]  /*12d00*/  ISETP.GE.AND P0, PT, R0, R19, PT ;  /* 0x000000130000720c */ /* 0x004fda0003f06270 */
[----:B------:R-:W-:Y:S05]  /*12d10*/  @P0 EXIT ;  /* 0x000000000000094d */ /* 0x000fea0003800000 */
        /* <DEDUP_REMOVED lines=12> */
[----:B---3--:R-:W-:Y:S01]  /*12de0*/  STG.E.128 [R2.64+0x80], R60 ;  /* 0x0000803c02007986 */ /* 0x008fe2000c101d0e */
[----:B------:R-:W-:Y:S05]  /*12df0*/  EXIT ;  /* 0x000000000000794d */ /* 0x000fea0003800000 */
.L_x_366:
[----:B--2---:R-:W2:Y:S01]  /*12e00*/  LDL.LU R14, [R1+0x18] ;  /* 0x00001800010e7983 */ /* 0x004ea20000300800 */
[----:B------:R-:W1:Y:S01]  /*12e10*/  LDC.U8 R4, c[0x0][0x329] ;  /* 0x0000ca40ff047b82 */ /* 0x000e620000000000 */
[----:B------:R-:W-:Y:S01]  /*12e20*/  SHF.R.S32.HI R10, RZ, 0x1f, R160 ;  /* 0x0000001fff0a7819 */ /* 0x000fe200000114a0 */
[----:B------:R-:W-:Y:S01]  /*12e30*/  IMAD.IADD R15, R101, 0x1, -R162 ;  /* 0x00000001650f7824 */ /* 0x000fe200078e0aa2 */
[----:B------:R-:W-:Y:S02]  /*12e40*/  BSSY B0, `(.L_x_386) ;  /* 0x000003e000007945 */ /* 0x000fe40003800000 */
[----:B------:R-:W-:-:S03]  /*12e50*/  LEA.HI R10, R10, R160, RZ, 0x2 ;  /* 0x000000a00a0a7211 */ /* 0x000fc600078f10ff */
[----:B------:R-:W3:Y:S01]  /*12e60*/  LDC.U8 R0, c[0x0][0x328] ;  /* 0x0000ca00ff007b82 */ /* 0x000ee20000000000 */
[----:B-1----:R-:W-:Y:S02]  /*12e70*/  ISETP.NE.AND P1, PT, R4, RZ, PT ;  /* 0x000000ff0400720c */ /* 0x002fe40003f25270 */
[----:B---3--:R-:W-:-:S04]  /*12e80*/  ISETP.NE.AND P3, PT, R0, RZ, PT ;  /* 0x000000ff0000720c */ /* 0x008fc80003f65270 */
[----:B------:R-:W-:-:S07]  /*12e90*/  ISETP.NE.OR P2, PT, R4, RZ, !P3 ;  /* 0x000000ff0400720c */ /* 0x000fce0005f45670 */
[----:B------:R-:W-:Y:S01]  /*12ea0*/  @P1 IMAD.MOV.U32 R7, RZ, RZ, c[0x0][0x210] ;  /* 0x00008400ff071624 */ /* 0x000fe200078e00ff */
[----:B------:R-:W-:Y:S01]  /*12eb0*/  LOP3.LUT R4, R10, 0x1ffffffc, RZ, 0xc0, !PT ;  /* 0x1ffffffc0a047812 */ /* 0x000fe200078ec0ff */
[----:B------:R-:W-:Y:S01]  /*12ec0*/  @!P1 IMAD.MOV.U32 R6, RZ, RZ, c[0x0][0x214] ;  /* 0x00008500ff069624 */ /* 0x000fe200078e00ff */
[----:B------:R-:W-:Y:S01]  /*12ed0*/  SHF.R.S32.HI R10, RZ, 0x2, R10 ;  /* 0x00000002ff0a7819 */ /* 0x000fe2000001140a */
[----:B------:R-:W-:Y:S02]  /*12ee0*/  @P1 IMAD R7, R7, c[0x0][0x214], RZ ;  /* 0x0000850007071a24 */ /* 0x000fe400078e02ff */
[----:B------:R-:W-:Y:S01]  /*12ef0*/  @P1 IMAD.MOV.U32 R18, RZ, RZ, c[0x0][0x210] ;  /* 0x00008400ff121624 */ /* 0x000fe200078e00ff */
[----:B------:R-:W-:Y:S02]  /*12f00*/  @!P1 SEL R7, R6, c[0x0][0x234], !P3 ;  /* 0x00008d0006079a07 */ /* 0x000fe40005800000 */
[----:B------:R-:W-:Y:S02]  /*12f10*/  @!P1 MOV R18, 0x1 ;  /* 0x0000000100129802 */ /* 0x000fe40000000f00 */
[----:B------:R-:W-:-:S03]  /*12f20*/  SHF.R.S32.HI R11, RZ, 0x1f, R10 ;  /* 0x0000001fff0b7819 */ /* 0x000fc6000001140a */
[----:B------:R-:W-:Y:S01]  /*12f30*/  IMAD R6, R162, R18, RZ ;  /* 0x00000012a2067224 */ /* 0x000fe200078e02ff */
[C---:B--2---:R-:W-:Y:S02]  /*12f40*/  ISETP.NE.AND P4, PT, R14.reuse, -0x1, PT ;  /* 0xffffffff0e00780c */ /* 0x044fe40003f85270 */
[----:B------:R-:W-:-:S11]  /*12f50*/  ISETP.NE.OR P0, PT, R14, -0x1, P2 ;  /* 0xffffffff0e00780c */ /* 0x000fd60001705670 */
[----:B------:R-:W-:Y:S01]  /*12f60*/  @P4 IMAD.WIDE.U32 R2, R14, c[0x0][0x1e8], RZ ;  /* 0x00007a000e024a25 */ /* 0x000fe200078e00ff */
[----:B------:R-:W-:-:S03]  /*12f70*/  @!P4 SHF.R.S32.HI R0, RZ, 0x1f, R12 ;  /* 0x0000001fff00c819 */ /* 0x000fc6000001140c */
[----:B------:R-:W-:Y:S02]  /*12f80*/  @P4 IMAD R5, R14, c[0x0][0x1ec], R3 ;  /* 0x00007b000e054a24 */ /* 0x000fe400078e0203 */
[----:B------:R-:W-:Y:S02]  /*12f90*/  @!P4 IMAD R3, R0, c[0x0][0x1e0], RZ ;  /* 0x000078000003ca24 */ /* 0x000fe400078e02ff */
[----:B------:R-:W-:-:S04]  /*12fa0*/  @!P4 IMAD.WIDE.U32 R8, R12, c[0x0][0x1e0], RZ ;  /* 0x000078000c08ca25 */ /* 0x000fc800078e00ff */
[----:B------:R-:W-:Y:S01]  /*12fb0*/  IMAD.IADD R0, R160, 0x1, -R4 ;  /* 0x00000001a0007824 */ /* 0x000fe200078e0a04 */
[----:B------:R-:W-:Y:S01]  /*12fc0*/  @!P4 MOV R2, R8 ;  /* 0x000000080002c202 */ /* 0x000fe20000000f00 */
[----:B------:R-:W-:Y:S01]  /*12fd0*/  @!P4 IMAD R4, R12, c[0x0][0x1e4], R3 ;  /* 0x000079000c04ca24 */ /* 0x000fe200078e0203 */
[----:B------:R-:W-:Y:S01]  /*12fe0*/  SHF.R.S32.HI R8, RZ, 0x1f, R21 ;  /* 0x0000001fff087819 */ /* 0x000fe20000011415 */
[----:B------:R-:W-:Y:S02]  /*12ff0*/  IMAD.SHL.U32 R0, R0, 0x8, RZ ;  /* 0x0000000800007824 */ /* 0x000fe400078e00ff */
[----:B------:R-:W-:Y:S01]  /*13000*/  @P1 IMAD.MOV.U32 R3, RZ, RZ, 0x1 ;  /* 0x00000001ff031424 */ /* 0x000fe200078e00ff */
[----:B------:R-:W-:Y:S01]  /*13010*/  @!P4 IADD3 R5, R9, R4, RZ ;  /* 0x000000040905c210 */ /* 0x000fe20007ffe0ff */
[----:B------:R-:W-:Y:S01]  /*13020*/  @!P1 IMAD R3, R7, c[0x0][0x1c0], RZ ;  /* 0x0000700007039a24 */ /* 0x000fe200078e02ff */
[----:B------:R-:W-:Y:S01]  /*13030*/  IADD3 R4, P3, R0, R2, RZ ;  /* 0x0000000200047210 */ /* 0x000fe20007f7e0ff */
[----:B------:R-:W-:-:S02]  /*13040*/  @!P0 IMAD R14, R12, c[0x0][0x214], RZ ;  /* 0x000085000c0e8a24 */ /* 0x000fc400078e02ff */
[----:B------:R-:W-:Y:S01]  /*13050*/  IMAD R8, R8, c[0x0][0x1f0], RZ ;  /* 0x00007c0008087a24 */ /* 0x000fe200078e02ff */
[----:B------:R-:W-:Y:S01]  /*13060*/  LEA.HI.X.SX32 R5, R0, R5, 0x1, P3 ;  /* 0x0000000500057211 */ /* 0x000fe200018f0eff */
[----:B------:R-:W-:Y:S01]  /*13070*/  IMAD R0, R12, R3, RZ ;  /* 0x000000030c007224 */ /* 0x000fe200078e02ff */
[----:B------:R1:W-:Y:S01]  /*13080*/  @!P0 STL [R1+0x18], R14 ;  /* 0x0000180e01008387 */ /* 0x0003e20000100800 */
[----:B------:R-:W-:Y:S01]  /*13090*/  CS2R R2, SRZ ;  /* 0x0000000000027805 */ /* 0x000fe2000001ff00 */
[C---:B------:R-:W-:Y:S01]  /*130a0*/  IMAD R8, R21.reuse, c[0x0][0x1f4], R8 ;  /* 0x00007d0015087a24 */ /* 0x040fe200078e0208 */
[--C-:B------:R-:W-:Y:S01]  /*130b0*/  @!P2 SHF.R.S32.HI R3, RZ, 0x1f, R14.reuse ;  /* 0x0000001fff03a819 */ /* 0x100fe2000001140e */
[----:B------:R-:W-:Y:S01]  /*130c0*/  @!P2 IMAD.MOV.U32 R2, RZ, RZ, R14 ;  /* 0x000000ffff02a224 */ /* 0x000fe200078e000e */
[----:B------:R-:W-:Y:S01]  /*130d0*/  SEL R0, R0, RZ, P2 ;  /* 0x000000ff00007207 */ /* 0x000fe20001000000 */
[----:B------:R-:W-:Y:S01]  /*130e0*/  IMAD.WIDE.U32 R12, R21, c[0x0][0x1f0], R4 ;  /* 0x00007c00150c7a25 */ /* 0x000fe200078e0004 */
[----:B------:R-:W-:-:S02]  /*130f0*/  ISETP.GE.AND P2, PT, R10, R15, PT ;  /* 0x0000000f0a00720c */ /* 0x000fc40003f46270 */
[----:B------:R-:W-:Y:S01]  /*13100*/  SHF.R.S32.HI R4, RZ, 0x1f, R6 ;  /* 0x0000001fff047819 */ /* 0x000fe20000011406 */
[----:B------:R-:W-:Y:S01]  /*13110*/  IMAD R0, R21, R7, R0 ;  /* 0x0000000715007224 */ /* 0x000fe200078e0200 */
[----:B------:R-:W-:-:S04]  /*13120*/  IADD3 R9, R8, R13, RZ ;  /* 0x0000000d08097210 */ /* 0x000fc80007ffe0ff */
[----:B------:R-:W-:Y:S01]  /*13130*/  IADD3 R20, P1, P0, R6, R2, R0 ;  /* 0x0000000206147210 */ /* 0x000fe2000783e000 */
[----:B------:R-:W-:Y:S01]  /*13140*/  IMAD.WIDE R6, R22, 0x80, R10 ;  /* 0x0000008016067825 */ /* 0x000fe200078e020a */
[----:B------:R-:W-:-:S04]  /*13150*/  SHF.R.S32.HI R0, RZ, 0x1f, R0 ;  /* 0x0000001fff007819 */ /* 0x000fc80000011400 */
[----:B------:R-:W-:Y:S01]  /*13160*/  IADD3.X R19, R4, R3, R0, P1, P0 ;  /* 0x0000000304137210 */ /* 0x000fe20000fe0400 */
        /* <DEDUP_REMOVED lines=11> */
.L_x_387:
[----:B------:R-:W-:Y:S05]  /*13220*/  BSYNC B0 ;  /* 0x0000000000007941 */ /* 0x000fea0003800000 */
.L_x_386:
[----:B------:R-:W-:Y:S01]  /*13230*/  IADD3 R17, R10, 0x20, RZ ;  /* 0x000000200a117810 */ /* 0x000fe20007ffe0ff */
[----:B------:R-:W-:Y:S03]  /*13240*/  BSSY B0, `(.L_x_388) ;  /* 0x0000010000007945 */ /* 0x000fe60003800000 */
[----:B------:R-:W-:-:S13]  /*13250*/  ISETP.GE.AND P0, PT, R17, R15, PT ;  /* 0x0000000f1100720c */ /* 0x000fda0003f06270 */
[----:B------:R-:W-:Y:S05]  /*13260*/  @P0 BRA `(.L_x_389) ;  /* 0x000000d000000947 */ /* 0x000fea0003800000 */
[----:B------:R-:W-:Y:S01]  /*13270*/  IADD3 R0, P0, R6, 0x20, RZ ;  /* 0x0000002006007810 */ /* 0x000fe20007f1e0ff */
[----:B------:R-:W-:Y:S01]  /*13280*/  IMAD.MOV.U32 R4, RZ, RZ, R12 ;  /* 0x000000ffff047224 */ /* 0x000fe200078e000c */
[----:B------:R-:W-:-:S03]  /*13290*/  MOV R5, R9 ;  /* 0x0000000900057202 */ /* 0x000fc60000000f00 */
[----:B--2---:R-:W-:Y:S02]  /*132a0*/  IMAD.X R2, RZ, RZ, R7, P0 ;  /* 0x000000ffff027224 */ /* 0x004fe400000e0607 */
        /* <DEDUP_REMOVED lines=9> */
.L_x_389:
[----:B------:R-:W-:Y:S05]  /*13340*/  BSYNC B0 ;  /* 0x0000000000007941 */ /* 0x000fea0003800000 */
.L_x_388:
[----:B-1----:R-:W-:Y:S01]  /*13350*/  IADD3 R14, R10, 0x40, RZ ;  /* 0x000000400a0e7810 */ /* 0x002fe20007ffe0ff */
        /* <DEDUP_REMOVED lines=16> */
.L_x_391:
[----:B------:R-:W-:Y:S05]  /*13460*/  BSYNC B0 ;  /* 0x0000000000007941 */ /* 0x000fea0003800000 */
.L_x_390:
[----:B------:R-:W-:Y:S01]  /*13470*/  IADD3 R16, R10, 0x60, RZ ;  /* 0x000000600a107810 */ /* 0x000fe20007ffe0ff */
[----:B------:R-:W-:Y:S03]  /*13480*/  BSSY B0, `(.L_x_392) ;  /* 0x0000010000007945 */ /* 0x000fe60003800000 */
[----:B------:R-:W-:-:S13]  /*13490*/  ISETP.GE.AND P0, PT, R16, R15, PT ;  /* 0x0000000f1000720c */ /* 0x000fda0003f06270 */
[----:B------:R-:W-:Y:S05]  /*134a0*/  @P0 BRA `(.L_x_393) ;  /* 0x000000d000000947 */ /* 0x000fea0003800000 */
[----:B------:R-:W-:Y:S01]  /*134b0*/  IADD3 R0, P0, R6, 0x60, RZ ;  /* 0x0000006006007810 */ /* 0x000fe20007f1e0ff */
[----:B-12---:R-:W-:Y:S01]  /*134c0*/  IMAD.MOV.U32 R2, RZ, RZ, R12 ;  /* 0x000000ffff027224 */ /* 0x006fe200078e000c */
        /* <DEDUP_REMOVED lines=11> */
.L_x_393:
[----:B------:R-:W-:Y:S05]  /*13580*/  BSYNC B0 ;  /* 0x0000000000007941 */ /* 0x000fea0003800000 */
.L_x_392:
[----:B------:R-:W-:-:S04]  /*13590*/  LOP3.LUT P6, RZ, R160, 0x3, RZ, 0xc0, !PT ;  /* 0x00000003a0ff7812 */ /* 0x000fc800078cc0ff */
[-C--:B------:R-:W-:Y:S02]  /*135a0*/  ISETP.GE.OR P5, PT, R10, R15.reuse, P6 ;  /* 0x0000000f0a00720c */ /* 0x080fe400037a6670 */
[-C--:B------:R-:W-:Y:S02]  /*135b0*/  ISETP.GE.OR P4, PT, R17, R15.reuse, P6 ;  /* 0x0000000f1100720c */ /* 0x080fe40003786670 */
[-C--:B------:R-:W-:Y:S02]  /*135c0*/  ISETP.GE.OR P3, PT, R14, R15.reuse, P6 ;  /* 0x0000000f0e00720c */ /* 0x080fe40003766670 */
[----:B------:R-:W-:-:S07]  /*135d0*/  ISETP.GE.OR P6, PT, R16, R15, P6 ;  /* 0x0000000f1000720c */ /* 0x000fce00037c6670 */
[-C--:B------:R-:W-:Y:S02]  /*135e0*/  @!P5 IMAD R0, R10, R18.reuse, RZ ;  /* 0x000000120a00d224 */ /* 0x080fe400078e02ff */
[-C--:B-12---:R-:W-:Y:S02]  /*135f0*/  @!P4 IMAD R3, R17, R18.reuse, RZ ;  /* 0x000000121103c224 */ /* 0x086fe400078e02ff */
[----:B------:R-:W-:Y:S01]  /*13600*/  @!P3 IMAD R5, R14, R18, RZ ;  /* 0x000000120e05b224 */ /* 0x000fe200078e02ff */
[CC--:B------:R-:W-:Y:S02]  /*13610*/  @!P5 IADD3 R2, P0, R0.reuse, R20.reuse, RZ ;  /* 0x000000140002d210 */ /* 0x0c0fe40007f1e0ff */
[----:B------:R-:W-:Y:S02]  /*13620*/  @!P4 IADD3 R9, P1, R3, R20, RZ ;  /* 0x000000140309c210 */ /* 0x000fe40007f3e0ff */
[----:B------:R-:W-:Y:S02]  /*13630*/  @!P5 LEA.HI.X.SX32 R0, R0, R19, 0x1, P0 ;  /* 0x000000130000d211 */ /* 0x000fe400000f0eff */
[----:B------:R-:W-:-:S02]  /*13640*/  @!P5 LEA R6, P2, R2, c[0x0][0x200], 0x2 ;  /* 0x000080000206da11 */ /* 0x000fc400078410ff */
[----:B------:R-:W-:Y:S02]  /*13650*/  @!P3 IADD3 R8, P0, R5, R20, RZ ;  /* 0x000000140508b210 */ /* 0x000fe40007f1e0ff */
[-C--:B------:R-:W-:Y:S02]  /*13660*/  @!P4 LEA.HI.X.SX32 R3, R3, R19.reuse, 0x1, P1 ;  /* 0x000000130303c211 */ /* 0x080fe400008f0eff */
[----:B------:R-:W-:Y:S02]  /*13670*/  @!P5 LEA.HI.X R7, R2, c[0x0][0x204], R0, 0x2, P2 ;  /* 0x000081000207da11 */ /* 0x000fe400010f1400 */
[----:B------:R-:W-:Y:S02]  /*13680*/  @!P4 LEA R4, P1, R9, c[0x0][0x200], 0x2 ;  /* 0x000080000904ca11 */ /* 0x000fe400078210ff */
[----:B------:R-:W-:Y:S02]  /*13690*/  @!P3 LEA.HI.X.SX32 R0, R5, R19, 0x1, P0 ;  /* 0x000000130500b211 */ /* 0x000fe400000f0eff */
        /* <DEDUP_REMOVED lines=10> */
[----:B-1----:R-:W-:-:S05]  /*13740*/  IMAD R0, R16, R18, RZ ;  /* 0x0000001210007224 */ /* 0x002fca00078e02ff */
[----:B------:R-:W-:-:S04]  /*13750*/  IADD3 R3, P0, R0, R20, RZ ;  /* 0x0000001400037210 */ /* 0x000fc80007f1e0ff */
[----:B------:R-:W-:Y:S02]  /*13760*/  LEA.HI.X.SX32 R0, R0, R19, 0x1, P0 ;  /* 0x0000001300007211 */ /* 0x000fe400000f0eff */
[----:B------:R-:W-:-:S04]  /*13770*/  LEA R2, P0, R3, c[0x0][0x200], 0x2 ;  /* 0x0000800003027a11 */ /* 0x000fc800078010ff */
[----:B------:R-:W-:Y:S01]  /*13780*/  LEA.HI.X R3, R3, c[0x0][0x204], R0, 0x2, P0 ;  /* 0x0000810003037a11 */ /* 0x000fe200000f1400 */
[----:B------:R-:W-:-:S05]  /*13790*/  IMAD.MOV.U32 R0, RZ, RZ, 0x7f800000 ;  /* 0x7f800000ff007424 */ /* 0x000fca00078e00ff */
[----:B------:R-:W-:Y:S01]  /*137a0*/  STG.E [R2.64], R0 ;  /* 0x0000000002007986 */ /* 0x000fe2000c10190e */
[----:B------:R-:W-:Y:S05]  /*137b0*/  EXIT ;  /* 0x000000000000794d */ /* 0x000fea0003800000 */
.L_x_394:
        /* <DEDUP_REMOVED lines=12> */
.L_x_990:


//--------------------- .text._ZN5flash16flash_fwd_kernelI23Flash_fwd_kernel_traitsILi96ELi128ELi64ELi4ELb0ELb0EN7cutlass6half_tE19Flash_kernel_traitsILi96ELi128ELi64ELi4ES3_EELb1ELb1ELb0ELb1ELb0ELb0ELb0ELb0EEEvNS_16Flash_fwd_paramsE --------------------------
	.section	.text._ZN5flash16flash_fwd_kernelI23Flash_fwd_kernel_traitsILi96ELi128ELi64ELi4ELb0ELb0EN7cutlass6half_tE19Flash_kernel_traitsILi96ELi128ELi64ELi4ES3_EELb1ELb1ELb0ELb1ELb0ELb0ELb0ELb0EEEvNS_16Flash_fwd_paramsE,"ax",@progbits
	.sectioninfo	@"SHI_REGISTERS=255"
	.align	128
        .global         _ZN5flash16flash_fwd_kernelI23Flash_fwd_kernel_traitsILi96ELi128ELi64ELi4ELb0ELb0EN7cutlass6half_tE19Flash_kernel_traitsILi96ELi128ELi64ELi4ES3_EELb1ELb1ELb0ELb1ELb0ELb0ELb0ELb0EEEvNS_16Flash_fwd_paramsE
        .type           _ZN5flash16flash_fwd_kernelI23Flash_fwd_kernel_traitsILi96ELi128ELi64ELi4ELb0ELb0EN7cutlass6half_tE19Flash_kernel_traitsILi96ELi128ELi64ELi4ES3_EELb1ELb1ELb0ELb1ELb0ELb0ELb0ELb0EEEvNS_16Flash_fwd_paramsE,@function
        .size           _ZN5flash16flash_fwd_kernelI23Flash_fwd_kernel_traitsILi96ELi128ELi64ELi4ELb0ELb0EN7cutlass6half_tE19Flash_kernel_traitsILi96ELi128ELi64ELi4ES3_EELb1ELb1ELb0ELb1ELb0ELb0ELb0ELb0EEEvNS_16Flash_fwd_paramsE,(.L_x_991 - _ZN5flash16flash_fwd_kernelI23Flash_fwd_kernel_traitsILi96ELi128ELi64ELi4ELb0ELb0EN7cutlass6half_tE19Flash_kernel_traitsILi96ELi128ELi64ELi4ES3_EELb1ELb1ELb0ELb1ELb0ELb0ELb0ELb0EEEvNS_16Flash_fwd_paramsE)
        .other          _ZN5flash16flash_fwd_kernelI23Flash_fwd_kernel_traitsILi96ELi128ELi64ELi4ELb0ELb0EN7cutlass6half_tE19Flash_kernel_traitsILi96ELi128ELi64ELi4ES3_EELb1ELb1ELb0ELb1ELb0ELb0ELb0ELb0EEEvNS_16Flash_fwd_paramsE,@"STO_CUDA_ENTRY STV_DEFAULT"
_ZN5flash16flash_fwd_kernelI23Flash_fwd_kernel_traitsILi96ELi128ELi64ELi4ELb0ELb0EN7cutlass6half_tE19Flash_kernel_traitsILi96ELi128ELi64ELi4ES3_EELb1ELb1ELb0ELb1ELb0ELb0ELb0ELb0EEEvNS_16Flash_fwd_paramsE:
.text._ZN5flash16flash_fwd_kernelI23Flash_fwd_kernel_traitsILi96ELi128ELi64ELi4ELb0ELb0EN7cutlass6half_tE19Flash_kernel_traitsILi96ELi128ELi64ELi4ES3_EELb1ELb1ELb0ELb1ELb0ELb0ELb0ELb0EEEvNS_16Flash_fwd_paramsE:
        /* <DEDUP_REMOVED lines=18> */
[----:B------:R-:W1:Y:S01]  /*0120*/  S2UR UR14, SR_CTAID.Y ;  /* 0x00000000000e79c3 */ /* 0x000e620000002600 */
        /* <DEDUP_REMOVED lines=11> */
[----:B------:R-:W-:Y:S02]  /*01e0*/  UISETP.EQ.OR.EX UP0, UPT, URZ, UR5, !UP3, UP0 ;  /* 0x000000053f00728c */ /* 0x000fe4000df02700 */
[----:B-1----:R-:W-:-:S06]  /*01f0*/  ULOP3.LUT UR8, UR12, UR27, UR14, 0xfe, !UPT ;  /* 0x0000001b0c087292 */ /* 0x002fcc000f8efe0e */
[----:B--2---:R-:W-:Y:S01]  /*0200*/  LOP3.LUT P3, RZ, R27, UR8, RZ, 0xfc, !PT ;  /* 0x000000081bff7c12 */ /* 0x004fe2000f86fcff */
[----:B------:R-:W-:Y:S02]  /*0210*/  ULDC.64 UR8, c[0x0][0x240] ;  /* 0x0000900000087ab9 */ /* 0x000fe40000000a00 */
[----:B------:R-:W-:Y:S02]  /*0220*/  UIMAD.WIDE UR8, UR14, UR7, UR8 ;  /* 0x000000070e0872a5 */ /* 0x000fe4000f8e0208 */
[----:B------:R-:W-:-:S08]  /*0230*/  ULDC.64 UR4, c[0x0][0x248] ;  /* 0x0000920000047ab9 */ /* 0x000fd00000000a00 */
[----:B------:R-:W-:Y:S02]  /*0240*/  @!P3 IMAD.MOV.U32 R10, RZ, RZ, c[0x0][0x308] ;  /* 0x0000c200ff0ab624 */ /* 0x000fe400078e00ff */
[----:B------:R-:W-:Y:S01]  /*0250*/  @!P3 IMAD.MOV.U32 R11, RZ, RZ, c[0x0][0x30c] ;  /* 0x0000c300ff0bb624 */ /* 0x000fe200078e00ff */
[----:B------:R-:W-:Y:S01]  /*0260*/  UIMAD.WIDE UR4, UR14, UR7, UR4 ;  /* 0x000000070e0472a5 */ /* 0x000fe2000f8e0204 */
        /* <DEDUP_REMOVED lines=55> */
.L_x_395:
[----:B------:R-:W-:Y:S02]  /*05e0*/  ULDC UR6, c[0x0][0x218] ;  /* 0x0000860000067ab9 */ /* 0x000fe40000000800 */
.L_x_396:
        /* <DEDUP_REMOVED lines=44> */
[----:B------:R-:W-:Y:S02]  /*08b0*/  @UP1 UIMAD UR9, UR26, UR5, UR17 ;  /* 0x000000051a0912a4 */ /* 0x000fe4000f8e0211 */
[----:B------:R-:W-:Y:S02]  /*08c0*/  @UP0 UIADD3 UR17, UR10, UR11, URZ ;  /* 0x0000000b0a110290 */ /* 0x000fe4000fffe03f */
[----:B------:R-:W-:Y:S02]  /*08d0*/  ULDC.64 UR4, c[0x0][0x198] ;  /* 0x0000660000047ab9 */ /* 0x000fe40000000a00 */
[----:B------:R-:W-:-:S02]  /*08e0*/  @!UP1 UIMAD UR13, UR13, UR6, URZ ;  /* 0x000000060d0d92a4 */ /* 0x000fc4000f8e023f */
[----:B------:R-:W-:Y:S02]  /*08f0*/  @UP0 UIMAD.WIDE.U32 UR18, UR17, UR4, URZ ;  /* 0x00000004111202a5 */ /* 0x000fe4000f8e003f */
[----:B------:R-:W-:Y:S02]  /*0900*/  @!UP1 UIMAD.WIDE.U32 UR20, UR14, UR6, URZ ;  /* 0x000000060e1492a5 */ /* 0x000fe4000f8e003f */
[----:B------:R-:W-:Y:S02]  /*0910*/  @!UP1 UIMAD UR4, UR14, UR7, UR13 ;  /* 0x000000070e0492a4 */ /* 0x000fe4000f8e020d */
[----:B------:R-:W-:Y:S02]  /*0920*/  @UP1 UMOV UR6, UR16 ;  /* 0x0000001000061c82 */ /* 0x000fe40008000000 */
[----:B------:R-:W-:Y:S02]  /*0930*/  @UP0 UIMAD UR7, UR17, UR5, UR19 ;  /* 0x00000005110702a4 */ /* 0x000fe4000f8e0213 */
[----:B------:R-:W-:-:S02]  /*0940*/  USHF.R.S32.HI UR13, URZ, 0x1f, UR12 ;  /* 0x0000001f3f0d7899 */ /* 0x000fc4000801140c */
[----:B------:R-:W-:Y:S02]  /*0950*/  @!UP1 UIADD3 UR9, UR21, UR4, URZ ;  /* 0x0000000415099290 */ /* 0x000fe4000fffe03f */
[----:B------:R-:W-:Y:S02]  /*0960*/  @!UP1 UMOV UR6, UR20 ;  /* 0x0000001400069c82 */ /* 0x000fe40008000000 */
[----:B------:R-:W-:Y:S01]  /*0970*/  @UP0 UMOV UR16, UR18 ;  /* 0x0000001200100c82 */ /* 0x000fe20008000000 */
[----:B------:R-:W-:Y:S05]  /*0980*/  @P0 BRA `(.L_x_398) ;  /* 0x000000d000000947 */ /* 0x000fea0003800000 */
[----:B-1----:R-:W-:Y:S02]  /*0990*/  USHF.R.S32.HI UR16, URZ, 0x1f, UR10 ;  /* 0x0000001f3f107899 */ /* 0x002fe4000801140a */
[----:B------:R-:W-:Y:S02]  /*09a0*/  ULDC.64 UR4, c[0x0][0x198] ;  /* 0x0000660000047ab9 */ /* 0x000fe40000000a00 */
[----:B------:R-:W-:Y:S02]  /*09b0*/  UIMAD UR16, UR16, UR4, URZ ;  /* 0x00000004101072a4 */ /* 0x000fe4000f8e023f */
[----:B------:R-:W-:-:S02]  /*09c0*/  UIMAD.WIDE.U32 UR18, UR10, UR4, URZ ;  /* 0x000000040a1272a5 */ /* 0x000fc4000f8e003f */
[----:B------:R-:W-:Y:S02]  /*09d0*/  UIMAD UR16, UR10, UR5, UR16 ;  /* 0x000000050a1072a4 */ /* 0x000fe4000f8e0210 */
[----:B------:R-:W-:Y:S02]  /*09e0*/  USHF.R.S32.HI UR7, URZ, 0x1f, UR14 ;  /* 0x0000001f3f077899 */ /* 0x000fe4000801140e */
[----:B------:R-:W-:Y:S02]  /*09f0*/  ULDC.64 UR4, c[0x0][0x180] ;  /* 0x0000600000047ab9 */ /* 0x000fe40000000a00 */
[----:B------:R-:W-:Y:S02]  /*0a00*/  UIADD3 UR17, UR19, UR16, URZ ;  /* 0x0000001013117290 */ /* 0x000fe4000fffe03f */
[----:B------:R-:W-:Y:S02]  /*0a10*/  UIMAD UR7, UR7, UR4, URZ ;  /* 0x00000004070772a4 */ /* 0x000fe4000f8e023f */
[----:B------:R-:W-:-:S02]  /*0a20*/  UMOV UR16, UR18 ;  /* 0x0000001200107c82 */ /* 0x000fc40008000000 */
[----:B------:R-:W-:Y:S02]  /*0a30*/  UIMAD UR7, UR14, UR5, UR7 ;  /* 0x000000050e0772a4 */ /* 0x000fe4000f8e0207 */
[----:B------:R-:W-:-:S04]  /*0a40*/  UIMAD.WIDE.U32 UR16, UR14, UR4, UR16 ;  /* 0x000000040e1072a5 */ /* 0x000fc8000f8e0010 */
[----:B------:R-:W-:Y:S02]  /*0a50*/  UIADD3 UR7, UR17, UR7, URZ ;  /* 0x0000000711077290 */ /* 0x000fe4000fffe03f */
.L_x_398:
        /* <DEDUP_REMOVED lines=10> */
[----:B--2---:R-:W2:Y:S02]  /*0b00*/  MUFU.RCP R2, R2 ;  /* 0x0000000200027308 */ /* 0x004ea40000001000 */
        /* <DEDUP_REMOVED lines=34> */
.L_x_399:
[CC--:B------:R-:W-:Y:S01]  /*0d30*/  LEA.HI R7, R6.reuse, R27.reuse, RZ, 0x2 ;  /* 0x0000001b06077211 */ /* 0x0c0fe200078f10ff */
[----:B------:R-:W1:Y:S01]  /*0d40*/  S2R R16, SR_CTAID.Z ;  /* 0x0000000000107919 */ /* 0x000e620000002700 */
[CC--:B------:R-:W-:Y:S01]  /*0d50*/  LEA.HI R26, R6.reuse, R27.reuse, RZ, 0x3 ;  /* 0x0000001b061a7211 */ /* 0x0c0fe200078f18ff */
[----:B------:R-:W-:Y:S01]  /*0d60*/  UIADD3 UR19, -UR15, UR28, URZ ;  /* 0x0000001c0f137290 */ /* 0x000fe2000fffe13f */
[----:B------:R-:W-:Y:S01]  /*0d70*/  LOP3.LUT R2, R7, 0xfffffffc, RZ, 0xc0, !PT ;  /* 0xfffffffc07027812 */ /* 0x000fe200078ec0ff */
[----:B------:R-:W-:Y:S01]  /*0d80*/  IMAD.MOV.U32 R28, RZ, RZ, 0x10 ;  /* 0x00000010ff1c7424 */ /* 0x000fe200078e00ff */
[----:B------:R-:W-:Y:S01]  /*0d90*/  SHF.R.S32.HI R25, RZ, 0x3, R26 ;  /* 0x00000003ff197819 */ /* 0x000fe2000001141a */
[----:B------:R-:W-:Y:S01]  /*0da0*/  IMAD.U32 R8, RZ, RZ, UR27 ;  /* 0x0000001bff087e24 */ /* 0x000fe2000f8e00ff */
[----:B------:R-:W-:Y:S01]  /*0db0*/  LEA.HI R24, R6, R27, RZ, 0x4 ;  /* 0x0000001b06187211 */ /* 0x000fe200078f20ff */
[----:B------:R-:W-:Y:S01]  /*0dc0*/  IMAD.IADD R3, R27, 0x1, -R2 ;  /* 0x000000011b037824 */ /* 0x000fe200078e0a02 */
[----:B------:R-:W-:Y:S01]  /*0dd0*/  SHF.R.S32.HI R4, RZ, 0x2, R7 ;  /* 0x00000002ff047819 */ /* 0x000fe20000011407 */
[----:B------:R-:W-:Y:S01]  /*0de0*/  IMAD.SHL.U32 R2, R25, 0x40, RZ ;  /* 0x0000004019027824 */ /* 0x000fe200078e00ff */
[----:B------:R-:W-:Y:S01]  /*0df0*/  LOP3.LUT R6, R24, 0xfffffff0, RZ, 0xc0, !PT ;  /* 0xfffffff018067812 */ /* 0x000fe200078ec0ff */
[----:B------:R-:W-:Y:S01]  /*0e00*/  IMAD.SHL.U32 R164, R3, 0x8, RZ ;  /* 0x0000000803a47824 */ /* 0x000fe200078e00ff */
[----:B------:R-:W-:Y:S01]  /*0e10*/  LEA.HI R7, R7, R4, RZ, 0x1 ;  /* 0x0000000407077211 */ /* 0x000fe200078f08ff */
[----:B------:R-:W-:Y:S01]  /*0e20*/  BSSY B0, `(.L_x_400) ;  /* 0x000005c000007945 */ /* 0x000fe20003800000 */
[----:B------:R-:W-:Y:S01]  /*0e30*/  LOP3.LUT R2, R2, 0xc0, RZ, 0xc0, !PT ;  /* 0x000000c002027812 */ /* 0x000fe200078ec0ff */
[----:B------:R-:W-:Y:S01]  /*0e40*/  IMAD.IADD R19, R27, 0x1, -R6 ;  /* 0x000000011b137824 */ /* 0x000fe200078e0a06 */
[----:B------:R-:W-:-:S02]  /*0e50*/  SHF.R.S32.HI R18, RZ, 0x5, R18 ;  /* 0x00000005ff127819 */ /* 0x000fc40000011412 */
[----:B------:R-:W-:Y:S02]  /*0e60*/  LOP3.LUT R3, R2, 0x18, R164, 0xf8, !PT ;  /* 0x0000001802037812 */ /* 0x000fe400078ef8a4 */
[----:B------:R-:W-:Y:S02]  /*0e70*/  SHF.R.U32.HI R2, RZ, 0x3, R2 ;  /* 0x00000003ff027819 */ /* 0x000fe40000011602 */
[----:B------:R-:W-:Y:S02]  /*0e80*/  LEA.HI R21, R19, R19, RZ, 0x1 ;  /* 0x0000001313157211 */ /* 0x000fe400078f08ff */
[----:B------:R-:W-:Y:S02]  /*0e90*/  LOP3.LUT R13, R3, R2, RZ, 0x3c, !PT ;  /* 0x00000002030d7212 */ /* 0x000fe400078e3cff */
[----:B------:R-:W-:Y:S02]  /*0ea0*/  LOP3.LUT R3, R7, 0x7fffffe, RZ, 0xc0, !PT ;  /* 0x07fffffe07037812 */ /* 0x000fe400078ec0ff */
[----:B------:R-:W-:-:S02]  /*0eb0*/  SHF.R.S32.HI R10, RZ, 0x1, R21 ;  /* 0x00000001ff0a7819 */ /* 0x000fc40000011415 */
[----:B------:R-:W-:Y:S01]  /*0ec0*/  SHF.R.S32.HI R6, RZ, 0x1f, R21 ;  /* 0x0000001fff067819 */ /* 0x000fe20000011415 */
[----:B------:R-:W-:Y:S01]  /*0ed0*/  IMAD.IADD R3, R4, 0x1, -R3 ;  /* 0x0000000104037824 */ /* 0x000fe200078e0a03 */
[----:B------:R-:W-:Y:S02]  /*0ee0*/  SHF.R.S32.HI R5, RZ, 0x1f, R4 ;  /* 0x0000001fff057819 */ /* 0x000fe40000011404 */
[----:B------:R-:W-:Y:S01]  /*0ef0*/  SHF.R.S32.HI R165, RZ, 0x1f, R164 ;  /* 0x0000001fffa57819 */ /* 0x000fe200000114a4 */
[----:B------:R-:W-:Y:S01]  /*0f00*/  IMAD R14, R18, 0x8, R3 ;  /* 0x00000008120e7824 */ /* 0x000fe200078e0203 */
[----:B------:R-:W-:Y:S01]  /*0f10*/  IADD3 R2, P0, R164, UR6, RZ ;  /* 0x00000006a4027c10 */ /* 0x000fe2000ff1e0ff */
[----:B------:R-:W-:Y:S01]  /*0f20*/  IMAD R12, R5, c[0x0][0x198], RZ ;  /* 0x00006600050c7a24 */ /* 0x000fe200078e02ff */
[----:B------:R-:W-:Y:S01]  /*0f30*/  LEA.HI R6, R6, R10, RZ, 0x2 ;  /* 0x0000000a06067211 */ /* 0x000fe200078f10ff */
[----:B------:R2:W-:Y:S01]  /*0f40*/  STL.64 [R1+0x18], R164 ;  /* 0x000018a401007387 */ /* 0x0005e20000100a00 */
[----:B------:R-:W-:Y:S01]  /*0f50*/  IADD3.X R3, R165, UR9, RZ, P0, !PT ;  /* 0x00000009a5037c10 */ /* 0x000fe200087fe4ff */
[----:B------:R-:W-:Y:S01]  /*0f60*/  IMAD R12, R4, c[0x0][0x19c], R12 ;  /* 0x00006700040c7a24 */ /* 0x000fe200078e020c */
[----:B------:R-:W-:Y:S01]  /*0f70*/  LOP3.LUT R11, R6, 0xfffffffc, RZ, 0xc0, !PT ;  /* 0xfffffffc060b7812 */ /* 0x000fe200078ec0ff */
[----:B------:R-:W-:Y:S01]  /*0f80*/  IMAD.WIDE.U32 R6, R4, c[0x0][0x198], R164 ;  /* 0x0000660004067a25 */ /* 0x000fe200078e00a4 */
[----:B------:R-:W-:-:S02]  /*0f90*/  IADD3 R161, R164, 0x20, RZ ;  /* 0x00000020a4a17810 */ /* 0x000fc40007ffe0ff */
[----:B------:R-:W-:Y:S01]  /*0fa0*/  IADD3 R127, R164, 0x40, RZ ;  /* 0x00000040a47f7810 */ /* 0x000fe20007ffe0ff */
[----:B------:R-:W-:Y:S01]  /*0fb0*/  IMAD.IADD R23, R10, 0x1, -R11 ;  /* 0x000000010a177824 */ /* 0x000fe200078e0a0b */
[----:B------:R-:W-:Y:S01]  /*0fc0*/  IADD3 R6, P0, R6, UR16, RZ ;  /* 0x0000001006067c10 */ /* 0x000fe2000ff1e0ff */
[----:B-1----:R-:W-:Y:S01]  /*0fd0*/  IMAD.WIDE.U32 R16, R16, c[0x0][0x1a8], R2 ;  /* 0x00006a0010107a25 */ /* 0x002fe200078e0002 */
[----:B------:R-:W-:Y:S02]  /*0fe0*/  SHF.R.S32.HI R10, RZ, 0x1f, R0 ;  /* 0x0000001fff0a7819 */ /* 0x000fe40000011400 */
[----:B------:R-:W-:Y:S01]  /*0ff0*/  IADD3.X R7, R7, UR7, R12, P0, !PT ;  /* 0x0000000707077c10 */ /* 0x000fe200087fe40c */
[----:B------:R-:W-:Y:S01]  /*1000*/  IMAD R11, R5, c[0x0][0x1a0], RZ ;  /* 0x00006800050b7a24 */ /* 0x000fe200078e02ff */
[----:B------:R-:W-:Y:S01]  /*1010*/  LOP3.LUT P1, RZ, R23, 0x2, RZ, 0xc0, !PT ;  /* 0x0000000217ff7812 */ /* 0x000fe2000782c0ff */
[----:B------:R-:W-:-:S04]  /*1020*/  IMAD.WIDE.U32 R2, R4, c[0x0][0x1a0], R164 ;  /* 0x0000680004027a25 */ /* 0x000fc800078e00a4 */
[----:B------:R-:W-:Y:S01]  /*1030*/  IMAD R11, R4, c[0x0][0x1a4], R11 ;  /* 0x00006900040b7a24 */ /* 0x000fe200078e020b */
[----:B------:R-:W-:Y:S01]  /*1040*/  IADD3 R2, P0, R2, UR4, RZ ;  /* 0x0000000402027c10 */ /* 0x000fe2000ff1e0ff */
[C---:B------:R-:W-:Y:S01]  /*1050*/  IMAD R12, R10.reuse, c[0x0][0x1b0], RZ ;  /* 0x00006c000a0c7a24 */ /* 0x040fe200078e02ff */
[----:B------:R-:W-:Y:S01]  /*1060*/  ULDC.64 UR4, c[0x0][0x1a8] ;  /* 0x00006a0000047ab9 */ /* 0x000fe20000000a00 */
[----:B------:R-:W-:Y:S01]  /*1070*/  IMAD R10, R10, c[0x0][0x1b8], RZ ;  /* 0x00006e000a0a7a24 */ /* 0x000fe200078e02ff */
[----:B------:R-:W-:Y:S01]  /*1080*/  IADD3.X R3, R3, UR11, R11, P0, !PT ;  /* 0x0000000b03037c10 */ /* 0x000fe200087fe40b */
[----:B------:R-:W-:Y:S01]  /*1090*/  IMAD.WIDE.U32 R34, R0, c[0x0][0x1b0], R6 ;  /* 0x00006c0000227a25 */ /* 0x000fe200078e0006 */
[----:B------:R-:W-:Y:S01]  /*10a0*/  ISETP.GE.AND P0, PT, R4, UR19, PT ;  /* 0x0000001304007c0c */ /* 0x000fe2000bf06270 */
[----:B------:R-:W-:Y:S02]  /*10b0*/  UIMAD UR4, UR13, UR4, URZ ;  /* 0x000000040d0472a4 */ /* 0x000fe4000f8e023f */
[C---:B------:R-:W-:Y:S01]  /*10c0*/  IMAD R10, R0.reuse, c[0x0][0x1bc], R10 ;  /* 0x00006f00000a7a24 */ /* 0x040fe200078e020a */
[----:B------:R2:W-:Y:S01]  /*10d0*/  STL.64 [R1+0x28], R34 ;  /* 0x0000282201007387 */ /* 0x0005e20000100a00 */
[----:B------:R-:W-:Y:S01]  /*10e0*/  IMAD.WIDE.U32 R30, R0, c[0x0][0x1b8], R2 ;  /* 0x00006e00001e7a25 */ /* 0x000fe200078e0002 */
[----:B------:R-:W-:Y:S01]  /*10f0*/  UIMAD UR4, UR12, UR5, UR4 ;  /* 0x000000050c0472a4 */ /* 0x000fe2000f8e0204 */
[----:B------:R-:W-:-:S02]  /*1100*/  SEL R3, R28, 0xfffffff0, !P1 ;  /* 0xfffffff01c037807 */ /* 0x000fc40004800000 */
[----:B------:R-:W-:Y:S01]  /*1110*/  IMAD R12, R0, c[0x0][0x1b4], R12 ;  /* 0x00006d00000c7a24 */ /* 0x000fe200078e020c */
[----:B------:R2:W-:Y:S01]  /*1120*/  STL.64 [R1+0x50], R30 ;  /* 0x0000501e01007387 */ /* 0x0005e20000100a00 */
[----:B------:R-:W-:Y:S01]  /*1130*/  IMAD.IADD R33, R31, 0x1, R10 ;  /* 0x000000011f217824 */ /* 0x000fe200078e020a */
[----:B------:R-:W-:Y:S01]  /*1140*/  IADD3 R11, R17, UR4, RZ ;  /* 0x00000004110b7c10 */ /* 0x000fe2000fffe0ff */
[----:B------:R-:W-:Y:S01]  /*1150*/  IMAD.IADD R37, R35, 0x1, R12 ;  /* 0x0000000123257824 */ /* 0x000fe200078e020c */
[----:B------:R2:W-:Y:S01]  /*1160*/  STL [R1+0x30], R161 ;  /* 0x000030a101007387 */ /* 0x0005e20000100800 */
[----:B------:R-:W-:Y:S02]  /*1170*/  IMAD.U32 R13, R14, 0x20, R13 ;  /* 0x000000200e0d7824 */ /* 0x000fe400078e000d */
[----:B------:R-:W-:Y:S01]  /*1180*/  IMAD.WIDE R8, R8, 0x80, R4 ;  /* 0x0000008008087825 */ /* 0x000fe200078e0204 */
[----:B------:R2:W-:Y:S03]  /*1190*/  STL [R1+0x34], R127 ;  /* 0x0000347f01007387 */ /* 0x0005e60000100800 */
[----:B------:R-:W-:Y:S01]  /*11a0*/  IMAD.SHL.U32 R218, R13, 0x2, RZ ;  /* 0x000000020dda7824 */ /* 0x000fe200078e00ff */
[----:B------:R2:W-:Y:S04]  /*11b0*/  STL [R1+0x44], R33 ;  /* 0x0000442101007387 */ /* 0x0005e80000100800 */
[----:B------:R2:W-:Y:S01]  /*11c0*/  STL [R1+0x24], R37 ;  /* 0x0000242501007387 */ /* 0x0005e20000100800 */
        /* <DEDUP_REMOVED lines=33> */
.L_x_401:
[----:B------:R-:W-:Y:S05]  /*13e0*/  BSYNC B0 ;  /* 0x0000000000007941 */ /* 0x000fea0003800000 */
.L_x_400:
        /* <DEDUP_REMOVED lines=37> */
.L_x_403:
[----:B------:R-:W-:Y:S05]  /*1640*/  BSYNC B0 ;  /* 0x0000000000007941 */ /* 0x000fea0003800000 */
.L_x_402:
        /* <DEDUP_REMOVED lines=37> */
.L_x_405:
[----:B------:R-:W-:Y:S05]  /*18a0*/  BSYNC B0 ;  /* 0x0000000000007941 */ /* 0x000fea0003800000 */
.L_x_404:
        /* <DEDUP_REMOVED lines=34> */
[----:B---3--:R-:W-:-:S04]  /*1ad0*/  LEA R6, P0, R10, c[0x0][0x160], 0x1 ;  /* 0x000058000a067a11 */ /* 0x008fc800078008ff */
[----:B------:R-:W-:-:S05]  /*1ae0*/  LEA.HI.X R7, R10, c[0x0][0x164], R0, 0x1, P0 ;  /* 0x000059000a077a11 */ /* 0x000fca00000f0c00 */
[----:B------:R-:W-:Y:S01]  /*1af0*/  @!PT LDS RZ, [RZ] ;  /* 0x00000000fffff984 */ /* 0x000fe20000000800 */
[----:B------:R-:W-:Y:S01]  /*1b00*/  @!PT LDS RZ, [RZ] ;  /* 0x00000000fffff984 */ /* 0x000fe20000000800 */
[----:B------:R-:W-:Y:S01]  /*1b10*/  @!PT LDS RZ, [RZ] ;  /* 0x00000000fffff984 */ /* 0x000fe20000000800 */
[----:B------:R1:W-:Y:S04]  /*1b20*/  LDGSTS.E.BYPASS.LTC128B.128 [R218+0x5800], [R6.64+0x80] ;  /* 0x0580008006da7fae */ /* 0x0003e8000b901d5e */
.L_x_407:
[----:B------:R-:W-:Y:S05]  /*1b30*/  BSYNC B0 ;  /* 0x0000000000007941 */ /* 0x000fea0003800000 */
.L_x_406:
[----:B------:R-:W-:Y:S01]  /*1b40*/  IMAD.MOV.U32 R162, RZ, RZ, R36 ;  /* 0x000000ffffa27224 */ /* 0x000fe200078e0024 */
[----:B------:R-:W-:Y:S01]  /*1b50*/  UIADD3 UR34, UR29, -0x1, URZ ;  /* 0xffffffff1d227890 */ /* 0x000fe2000fffe03f */
[----:B------:R-:W-:Y:S01]  /*1b60*/  IMAD.MOV.U32 R163, RZ, RZ, R37 ;  /* 0x000000ffffa37224 */ /* 0x000fe200078e0025 */
[----:B------:R-:W-:Y:S01]  /*1b70*/  MOV R162, R34 ;  /* 0x0000002200a27202 */ /* 0x000fe20000000f00 */
[----:B------:R-:W-:Y:S01]  /*1b80*/  BSSY B0, `(.L_x_408) ;  /* 0x0000026000007945 */ /* 0x000fe20003800000 */
[----:B------:R-:W-:Y:S01]  /*1b90*/  UIMAD UR10, UR34, -0x40, UR8 ;  /* 0xffffffc0220a78a4 */ /* 0x000fe2000f8e0208 */
[----:B------:R-:W-:Y:S01]  /*1ba0*/  MOV R126, UR7 ;  /* 0x00000007007e7c02 */ /* 0x000fe20008000f00 */
[----:B------:R-:W-:Y:S01]  /*1bb0*/  USHF.R.S32.HI UR11, URZ, 0x1f, UR34 ;  /* 0x0000001f3f0b7899 */ /* 0x000fe20008011422 */
[----:B------:R4:W-:Y:S01]  /*1bc0*/  STL.64 [R1+0x20], R162 ;  /* 0x000020a201007387 */ /* 0x0009e20000100a00 */
[----:B------:R-:W-:Y:S02]  /*1bd0*/  UIMAD UR4, UR6, UR34, URZ ;  /* 0x00000022060472a4 */ /* 0x000fe4000f8e023f */
[----:B------:R-:W-:Y:S01]  /*1be0*/  ISETP.GE.AND P0, PT, R4, UR10, PT ;  /* 0x0000000a04007c0c */ /* 0x000fe2000bf06270 */
[----:B-1-3--:R-:W-:Y:S01]  /*1bf0*/  IMAD.WIDE.U32 R6, R126, UR34, R162 ;  /* 0x000000227e067c25 */ /* 0x00afe2000f8e00a2 */
[----:B------:R-:W-:-:S06]  /*1c00*/  UIMAD UR4, UR11, UR7, UR4 ;  /* 0x000000070b0472a4 */ /* 0x000fcc000f8e0204 */
[----:B------:R-:W-:-:S05]  /*1c10*/  IADD3 R0, R7, UR4, RZ ;  /* 0x0000000407007c10 */ /* 0x000fca000fffe0ff */
        /* <DEDUP_REMOVED lines=28> */
.L_x_409:
[----:B------:R-:W-:Y:S05]  /*1de0*/  BSYNC B0 ;  /* 0x0000000000007941 */ /* 0x000fea0003800000 */
.L_x_408:
        /* <DEDUP_REMOVED lines=34> */
.L_x_411:
[----:B------:R-:W-:Y:S05]  /*2010*/  BSYNC B0 ;  /* 0x0000000000007941 */ /* 0x000fea0003800000 */
.L_x_410:
[----:B------:R-:W-:Y:S01]  /*2020*/  ULDC.64 UR4, c[0x0][0x318] ;  /* 0x0000c60000047ab9 */ /* 0x000fe20000000a00 */
[----:B------:R-:W0:Y:S01]  /*2030*/  LDGDEPBAR ;  /* 0x00000000000079af */ /* 0x000e220000000000 */
[----:B------:R-:W-:Y:S01]  /*2040*/  UISETP.NE.U32.AND UP1, UPT, URZ, UR4, UPT ;  /* 0x000000043f00728c */ /* 0x000fe2000bf25070 */
[----:B------:R-:W-:Y:S02]  /*2050*/  LOP3.LUT R0, R26, 0xfffffff8, RZ, 0xc0, !PT ;  /* 0xfffffff81a007812 */ /* 0x000fe400078ec0ff */
[----:B------:R-:W-:Y:S01]  /*2060*/  SHF.R.S32.HI R2, RZ, 0x1f, R20 ;  /* 0x0000001fff027819 */ /* 0x000fe20000011414 */
[----:B------:R-:W-:Y:S01]  /*2070*/  UISETP.NE.AND.EX UP1, UPT, URZ, UR5, UPT, UP1 ;  /* 0x000000053f00728c */ /* 0x000fe2000bf25310 */
[----:B-1----:R-:W-:Y:S02]  /*2080*/  SHF.R.S32.HI R8, RZ, 0x4, R24 ;  /* 0x00000004ff087819 */ /* 0x002fe40000011418 */
[----:B------:R-:W-:Y:S01]  /*2090*/  ISETP.GE.AND P1, PT, R4, UR10, PT ;  /* 0x0000000a04007c0c */ /* 0x000fe2000bf26270 */
[----:B------:R-:W-:-:S02]  /*20a0*/  ULDC.64 UR4, c[0x0][0x320] ;  /* 0x0000c80000047ab9 */ /* 0x000fc40000000a00 */
[----:B------:R-:W-:Y:S02]  /*20b0*/  PLOP3.LUT P0, PT, PT, PT, UP1, 0x80, 0x0 ;  /* 0x000000000000781c */ /* 0x000fe40003f0f018 */
[----:B------:R-:W-:Y:S02]  /*20c0*/  LOP3.LUT R5, R21, 0x7fffffe, RZ, 0xc0, !PT ;  /* 0x07fffffe15057812 */ /* 0x000fe400078ec0ff */
[----:B------:R-:W-:Y:S01]  /*20d0*/  SHF.R.S32.HI R12, RZ, 0x1f, R19 ;  /* 0x0000001fff0c7819 */ /* 0x000fe20000011413 */
[----:B------:R-:W-:Y:S02]  /*20e0*/  @UP1 USHF.R.S32.HI UR16, URZ, 0x1f, UR14 ;  /* 0x0000001f3f101899 */ /* 0x000fe4000801140e */
[----:B------:R-:W-:Y:S02]  /*20f0*/  @UP1 UIMAD.WIDE.U32 UR12, UR14, UR4, UR12 ;  /* 0x000000040e0c12a5 */ /* 0x000fe4000f8e000c */
[----:B------:R-:W-:Y:S01]  /*2100*/  @UP1 UIMAD UR16, UR16, UR4, URZ ;  /* 0x00000004101012a4 */ /* 0x000fe2000f8e023f */
[----:B------:R-:W-:Y:S01]  /*2110*/  IMAD.MOV.U32 R14, RZ, RZ, R32 ;  /* 0x000000ffff0e7224 */ /* 0x000fe200078e0020 */
[----:B------:R-:W-:-:S02]  /*2120*/  ULDC.64 UR24, c[0x0][0x1a0] ;  /* 0x0000680000187ab9 */ /* 0x000fc40000000a00 */
[----:B------:R-:W-:Y:S01]  /*2130*/  @UP1 UIMAD UR5, UR14, UR5, UR16 ;  /* 0x000000050e0512a4 */ /* 0x000fe2000f8e0210 */
[----:B------:R-:W-:-:S04]  /*2140*/  DEPBAR.LE SB0, 0x0 ;  /* 0x000080000000791a */ /* 0x000fc80000000000 */
[----:B------:R-:W-:Y:S02]  /*2150*/  ULDC UR4, c[0x0][0x318] ;  /* 0x0000c60000047ab9 */ /* 0x000fe40000000800 */
[----:B------:R-:W-:Y:S02]  /*2160*/  @UP1 ULEA UR16, UP0, UR12, UR4, 0x2 ;  /* 0x000000040c101291 */ /* 0x000fe4000f80103f */
[----:B------:R-:W-:Y:S02]  /*2170*/  @UP1 UIADD3 UR5, UR13, UR5, URZ ;  /* 0x000000050d051290 */ /* 0x000fe4000fffe03f */
[----:B------:R-:W-:Y:S02]  /*2180*/  ULDC UR4, c[0x0][0x31c] ;  /* 0x0000c70000047ab9 */ /* 0x000fe40000000800 */
[----:B------:R-:W-:Y:S01]  /*2190*/  @UP1 ULEA.HI.X UR17, UR12, UR4, UR5, 0x2, UP0 ;  /* 0x000000040c111291 */ /* 0x000fe200080f1405 */
[----:B------:R-:W-:-:S05]  /*21a0*/  IMAD.U32 R6, RZ, RZ, UR16 ;  /* 0x00000010ff067e24 */ /* 0x000fca000f8e00ff */
[----:B------:R-:W-:-:S05]  /*21b0*/  IMAD.U32 R7, RZ, RZ, UR17 ;  /* 0x00000011ff077e24 */ /* 0x000fca000f8e00ff */
[----:B------:R1:W3:Y:S01]  /*21c0*/  @P0 LDG.E R11, [R6.64] ;  /* 0x0000001e060b0981 */ /* 0x0002e2000c1e1900 */
[----:B------:R-:W-:Y:S01]  /*21d0*/  IMAD.IADD R0, R27, 0x1, -R0 ;  /* 0x000000011b007824 */ /* 0x000fe200078e0a00 */
[----:B------:R-:W-:Y:S01]  /*21e0*/  LEA.HI R2, R2, R20, RZ, 0x2 ;  /* 0x0000001402027211 */ /* 0x000fe200078f10ff */
[----:B------:R-:W3:Y:S01]  /*21f0*/  @P0 MUFU.RCP R13, c[0x0][0x238] ;  /* 0x00008e00000d0b08 */ /* 0x000ee20000001000 */
[----:B------:R-:W-:Y:S01]  /*2200*/  IMAD.IADD R9, R19, 0x1, -R5 ;  /* 0x0000000113097824 */ /* 0x000fe200078e0a05 */
[----:B------:R-:W-:Y:S01]  /*2210*/  LEA.HI R5, R12, R19, RZ, 0x3 ;  /* 0x000000130c057211 */ /* 0x000fe200078f18ff */
[----:B------:R-:W-:Y:S01]  /*2220*/  BAR.SYNC.DEFER_BLOCKING 0x0 ;  /* 0x0000000000007b1d */ /* 0x000fe20000010000 */
[----:B------:R-:W-:Y:S01]  /*2230*/  LEA.HI R10, R0, R0, RZ, 0x1 ;  /* 0x00000000000a7211 */ /* 0x000fe200078f08ff */
[----:B------:R-:W-:Y:S01]  /*2240*/  IMAD.MOV.U32 R15, RZ, RZ, R33 ;  /* 0x000000ffff0f7224 */ /* 0x000fe200078e0021 */
[----:B------:R-:W-:Y:S01]  /*2250*/  SHF.R.S32.HI R2, RZ, 0x2, R2 ;  /* 0x00000002ff027819 */ /* 0x000fe20000011402 */
[----:B------:R-:W-:Y:S01]  /*2260*/  IMAD.SHL.U32 R5, R5, 0x20, RZ ;  /* 0x0000002005057824 */ /* 0x000fe200078e00ff */
[----:B------:R-:W-:Y:S01]  /*2270*/  LOP3.LUT R4, R10, 0x7fffffe, RZ, 0xc0, !PT ;  /* 0x07fffffe0a047812 */ /* 0x000fe200078ec0ff */
[----:B------:R-:W-:Y:S01]  /*2280*/  IMAD.MOV.U32 R14, RZ, RZ, R30 ;  /* 0x000000ffff0e7224 */ /* 0x000fe200078e001e */
[----:B------:R-:W-:Y:S01]  /*2290*/  USHF.L.U32 UR23, UR24, 0x6, URZ ;  /* 0x0000000618177899 */ /* 0x000fe2000800063f */
[----:B------:R-:W-:Y:S01]  /*22a0*/  IMAD.SHL.U32 R27, R27, 0x2, RZ ;  /* 0x000000021b1b7824 */ /* 0x000fe200078e00ff */
[----:B------:R-:W-:Y:S01]  /*22b0*/  USHF.L.U64.HI UR22, UR24, UR22, UR25 ;  /* 0x0000001618167299 */ /* 0x000fe20008010219 */
[----:B------:R-:W-:Y:S01]  /*22c0*/  BSSY B0, `(.L_x_412) ;  /* 0x0000057000007945 */ /* 0x000fe20003800000 */
[----:B------:R-:W-:-:S02]  /*22d0*/  UIADD3 UR18, UR32, -0x4ab325aa, URZ ;  /* 0xb54cda5620127890 */ /* 0x000fc4000fffe03f */
[----:B------:R-:W-:Y:S01]  /*22e0*/  UIMAD UR4, UR22, UR34, URZ ;  /* 0x00000022160472a4 */ /* 0x000fe2000f8e023f */
[----:B------:R-:W-:Y:S01]  /*22f0*/  LOP3.LUT R157, R27, 0x6, RZ, 0xc0, !PT ;  /* 0x000000061b9d7812 */ /* 0x000fe200078ec0ff */
[----:B------:R-:W-:Y:S02]  /*2300*/  UIADD3 UR17, UR33, 0x646e171e, URZ ;  /* 0x646e171e21117890 */ /* 0x000fe4000fffe03f */
[----:B------:R-:W-:Y:S01]  /*2310*/  UIMAD UR11, UR11, UR23, UR4 ;  /* 0x000000170b0b72a4 */ /* 0x000fe2000f8e0204 */
[----:B-1----:R-:W-:Y:S02]  /*2320*/  LEA.HI R6, R24, R8, RZ, 0x1 ;  /* 0x0000000818067211 */ /* 0x002fe400078f08ff */
[----:B------:R-:W-:Y:S01]  /*2330*/  UMOV UR4, URZ ;  /* 0x0000003f00047c82 */ /* 0x000fe20008000000 */
[----:B------:R-:W-:Y:S02]  /*2340*/  LEA R7, R18, UR15, 0x4 ;  /* 0x0000000f12077c11 */ /* 0x000fe4000f8e20ff */
[----:B------:R-:W-:Y:S01]  /*2350*/  LOP3.LUT R6, R6, 0xfffffffe, RZ, 0xc0, !PT ;  /* 0xfffffffe06067812 */ /* 0x000fe200078ec0ff */
[----:B------:R-:W-:Y:S01]  /*2360*/  @P1 STS [R218+0x9000], RZ ;  /* 0x009000ffda001388 */ /* 0x000fe20000000800 */
[----:B------:R-:W-:Y:S01]  /*2370*/  IADD3 R7, R7, 0x1, R2 ;  /* 0x0000000107077810 */ /* 0x000fe20007ffe002 */
[----:B------:R-:W-:-:S02]  /*2380*/  IMAD.U32 R2, RZ, RZ, UR8 ;  /* 0x00000008ff027e24 */ /* 0x000fc4000f8e00ff */
[----:B------:R-:W-:Y:S01]  /*2390*/  IMAD.IADD R6, R8, 0x1, -R6 ;  /* 0x0000000108067824 */ /* 0x000fe200078e0a06 */
[----:B------:R-:W-:Y:S01]  /*23a0*/  @P1 STS [R218+0x9004], RZ ;  /* 0x009004ffda001388 */ /* 0x000fe20000000800 */
[----:B------:R-:W-:Y:S01]  /*23b0*/  IMAD.IADD R8, R0, 0x1, -R4 ;  /* 0x0000000100087824 */ /* 0x000fe200078e0a04 */
[----:B------:R-:W-:Y:S02]  /*23c0*/  SHF.R.S32.HI R0, RZ, 0x1f, R18 ;  /* 0x0000001fff007819 */ /* 0x000fe40000011412 */
[----:B------:R-:W-:Y:S01]  /*23d0*/  IADD3 R12, R2, -UR28, R7 ;  /* 0x8000001c020c7c10 */ /* 0x000fe2000fffe007 */
[----:B------:R-:W-:Y:S01]  /*23e0*/  IMAD.SHL.U32 R2, R23, 0x40, RZ ;  /* 0x0000004017027824 */ /* 0x000fe200078e00ff */
[----:B------:R-:W-:Y:S01]  /*23f0*/  LEA.HI R0, R0, R18, RZ, 0x2 ;  /* 0x0000001200007211 */ /* 0x000fe200078f10ff */
[----:B------:R-:W-:Y:S01]  /*2400*/  IMAD.U32 R7, RZ, RZ, UR27 ;  /* 0x0000001bff077e24 */ /* 0x000fe2000f8e00ff */
[----:B------:R-:W-:Y:S01]  /*2410*/  @P1 STS.64 [R218+0x9008], RZ ;  /* 0x009008ffda001388 */ /* 0x000fe20000000a00 */
[----:B------:R-:W-:Y:S01]  /*2420*/  IMAD R8, R6, 0x8, R8 ;  /* 0x0000000806087824 */ /* 0x000fe200078e0208 */
[----:B------:R-:W-:Y:S01]  /*2430*/  LOP3.LUT R4, R2, 0xc0, RZ, 0xc0, !PT ;  /* 0x000000c002047812 */ /* 0x000fe200078ec0ff */
[----:B------:R-:W-:Y:S01]  /*2440*/  IMAD R167, R7, 0x8, R18 ;  /* 0x0000000807a77824 */ /* 0x000fe200078e0212 */
[----:B------:R-:W-:Y:S01]  /*2450*/  LOP3.LUT R2, R0, 0xfffffffc, RZ, 0xc0, !PT ;  /* 0xfffffffc00027812 */ /* 0x000fe200078ec0ff */
[----:B------:R-:W-:Y:S01]  /*2460*/  @P1 STS.128 [R218+0xa000], RZ ;  /* 0x00a000ffda001388 */ /* 0x000fe20000000c00 */
[----:B------:R-:W-:Y:S01]  /*2470*/  LOP3.LUT R0, R5, 0xffffff00, RZ, 0xc0, !PT ;  /* 0xffffff0005007812 */ /* 0x000fe200078ec0ff */
[----:B------:R-:W-:Y:S01]  /*2480*/  IMAD.SHL.U32 R5, R6, 0x8, RZ ;  /* 0x0000000806057824 */ /* 0x000fe200078e00ff */
[----:B------:R-:W-:Y:S01]  /*2490*/  IADD3 R124, R12, c[0x0][0x2e8], RZ ;  /* 0x0000ba000c7c7a10 */ /* 0x000fe20007ffe0ff */
[C---:B------:R-:W-:Y:S01]  /*24a0*/  IMAD.IADD R6, R18.reuse, 0x1, -R2 ;  /* 0x0000000112067824 */ /* 0x040fe200078e0a02 */
[----:B------:R-:W-:Y:S01]  /*24b0*/  @P1 STS.128 [R218+0xb000], RZ ;  /* 0x00b000ffda001388 */ /* 0x000fe20000000c00 */
[----:B------:R-:W-:-:S02]  /*24c0*/  IMAD R2, R18, 0x200, R0 ;  /* 0x0000020012027824 */ /* 0x000fc400078e0200 */
[----:B------:R-:W-:Y:S01]  /*24d0*/  IMAD R7, R9, 0x20, R0 ;  /* 0x0000002009077824 */ /* 0x000fe200078e0200 */
[----:B------:R-:W-:Y:S01]  /*24e0*/  SHF.R.S32.HI R0, RZ, 0x1, R10 ;  /* 0x00000001ff007819 */ /* 0x000fe2000001140a */
[----:B------:R1:W-:Y:S04]  /*24f0*/  STL [R1+0x5c], R6 ;  /* 0x00005c0601007387 */ /* 0x0003e80000100800 */
[----:B------:R2:W-:Y:S04]  /*2500*/  STL [R1+0x3c], R167 ;  /* 0x00003ca701007387 */ /* 0x0005e80000100800 */
[----:B------:R2:W-:Y:S01]  /*2510*/  STL.64 [R1+0x40], R14 ;  /* 0x0000400e01007387 */ /* 0x0005e20000100a00 */
[----:B-1----:R-:W-:-:S02]  /*2520*/  LOP3.LUT R6, R4, 0x8, R5, 0xf8, !PT ;  /* 0x0000000804067812 */ /* 0x002fc400078ef805 */
[----:B------:R-:W-:Y:S01]  /*2530*/  SHF.R.U32.HI R5, RZ, 0x3, R4 ;  /* 0x00000003ff057819 */ /* 0x000fe20000011604 */
[----:B------:R-:W-:Y:S02]  /*2540*/  IMAD R4, R9, 0x20, R2 ;  /* 0x0000002009047824 */ /* 0x000fe400078e0202 */
[----:B------:R-:W-:Y:S01]  /*2550*/  IMAD.SHL.U32 R2, R25, 0x8, RZ ;  /* 0x0000000819027824 */ /* 0x000fe200078e00ff */
[----:B------:R-:W-:Y:S01]  /*2560*/  LOP3.LUT R5, R6, R5, RZ, 0x3c, !PT ;  /* 0x0000000506057212 */ /* 0x000fe200078e3cff */
[----:B---3--:R-:W-:Y:S02]  /*2570*/  @P0 FMUL.FTZ R11, R11, R13 ;  /* 0x0000000d0b0b0220 */ /* 0x008fe40000410000 */
[----:B------:R-:W-:Y:S02]  /*2580*/  IMAD.U32 R13, RZ, RZ, UR23 ;  /* 0x00000017ff0d7e24 */ /* 0x000fe4000f8e00ff */
[----:B------:R-:W1:Y:S01]  /*2590*/  @P0 R2UR UR5, R11 ;  /* 0x000000000b0503c2 */ /* 0x000e6200000e0000 */
[C---:B------:R-:W-:Y:S01]  /*25a0*/  LOP3.LUT P0, RZ, R0.reuse, 0x2, RZ, 0xc0, !PT ;  /* 0x0000000200ff7812 */ /* 0x040fe2000780c0ff */
[----:B------:R-:W-:-:S05]  /*25b0*/  IMAD.SHL.U32 R0, R0, 0x40, RZ ;  /* 0x0000004000007824 */ /* 0x000fca00078e00ff */
[----:B------:R-:W-:-:S04]  /*25c0*/  LOP3.LUT R0, R0, 0xc0, RZ, 0xc0, !PT ;  /* 0x000000c000007812 */ /* 0x000fc800078ec0ff */
[----:B------:R-:W-:Y:S02]  /*25d0*/  LOP3.LUT R2, R0, 0x8, R2, 0xf8, !PT ;  /* 0x0000000800027812 */ /* 0x000fe400078ef802 */
[----:B------:R-:W-:-:S04]  /*25e0*/  SHF.R.U32.HI R0, RZ, 0x3, R0 ;  /* 0x00000003ff007819 */ /* 0x000fc80000011600 */
[----:B------:R-:W-:Y:S01]  /*25f0*/  LOP3.LUT R2, R2, R0, RZ, 0x3c, !PT ;  /* 0x0000000002027212 */ /* 0x000fe200078e3cff */
[C---:B------:R-:W-:Y:S01]  /*2600*/  IMAD.IADD R0, R5.reuse, 0x1, R4 ;  /* 0x0000000105007824 */ /* 0x040fe200078e0204 */
[----:B------:R-:W-:Y:S01]  /*2610*/  SEL R4, R28, 0xfffffff0, !P0 ;  /* 0xfffffff01c047807 */ /* 0x000fe20004000000 */
[----:B------:R-:W-:Y:S02]  /*2620*/  IMAD.IADD R5, R5, 0x1, R7 ;  /* 0x0000000105057824 */ /* 0x000fe400078e0207 */
[----:B------:R-:W-:Y:S01]  /*2630*/  IMAD.WIDE.U32 R6, R13, UR34, R14 ;  /* 0x000000220d067c25 */ /* 0x000fe2000f8e000e */
[----:B-1----:R-:W-:-:S03]  /*2640*/  @UP1 UMOV UR4, UR5 ;  /* 0x0000000500041c82 */ /* 0x002fc60008000000 */
[----:B------:R-:W-:Y:S01]  /*2650*/  IMAD.U32 R2, R8, 0x20, R2 ;  /* 0x0000002008027824 */ /* 0x000fe200078e0002 */
        /* <DEDUP_REMOVED lines=29> */
.L_x_413:
[----:B--2---:R-:W-:Y:S05]  /*2830*/  BSYNC B0 ;  /* 0x0000000000007941 */ /* 0x004fea0003800000 */
.L_x_412:
        /* <DEDUP_REMOVED lines=36> */
.L_x_415:
[----:B------:R-:W-:Y:S05]  /*2a80*/  BSYNC B0 ;  /* 0x0000000000007941 */ /* 0x000fea0003800000 */
.L_x_414:
[----:B------:R-:W-:Y:S01]  /*2a90*/  IMAD.SHL.U32 R216, R0, 0x2, RZ ;  /* 0x0000000200d87824 */ /* 0x000fe200078e00ff */
[----:B------:R-:W-:Y:S01]  /*2aa0*/  IADD3 R6, R124, 0x40, RZ ;  /* 0x000000407c067810 */ /* 0x000fe20007ffe0ff */
[----:B------:R-:W-:Y:S01]  /*2ab0*/  IMAD.SHL.U32 R213, R2, 0x2, RZ ;  /* 0x0000000202d57824 */ /* 0x000fe200078e00ff */
[----:B------:R-:W-:Y:S01]  /*2ac0*/  IADD3 R2, R124, 0x48, RZ ;  /* 0x000000487c027810 */ /* 0x000fe20007ffe0ff */
[----:B------:R-:W-:Y:S01]  /*2ad0*/  IMAD R217, R3, 0x2, R216 ;  /* 0x0000000203d97824 */ /* 0x000fe200078e02d8 */
[----:B-1----:R-:W-:Y:S01]  /*2ae0*/  LDSM.16.M88.4 R12, [R216] ;  /* 0x00000000d80c783b */ /* 0x002fe20000000200 */
[----:B------:R-:W-:Y:S01]  /*2af0*/  IMAD R215, R4, 0x2, R213 ;  /* 0x0000000204d77824 */ /* 0x000fe200078e02d5 */
[----:B------:R-:W-:Y:S01]  /*2b00*/  IADD3 R7, R124, 0x8, RZ ;  /* 0x000000087c077810 */ /* 0x000fe20007ffe0ff */
[----:B------:R-:W-:Y:S01]  /*2b10*/  IMAD.U32 R0, RZ, RZ, UR34 ;  /* 0x00000022ff007e24 */ /* 0x000fe2000f8e00ff */
[----:B------:R-:W1:Y:S01]  /*2b20*/  LDSM.16.M88.4 R16, [R213+0x6000] ;  /* 0x00600000d510783b */ /* 0x000e620000000200 */
[----:B------:R-:W-:-:S03]  /*2b30*/  UISETP.GE.AND UP0, UPT, UR29, 0x2, UPT ;  /* 0x000000021d00788c */ /* 0x000fc6000bf06270 */
[----:B------:R-:W3:Y:S04]  /*2b40*/  LDSM.16.M88.4 R8, [R216+0x1000] ;  /* 0x00100000d808783b */ /* 0x000ee80000000200 */
[----:B------:R-:W5:Y:S04]  /*2b50*/  LDSM.16.M88.4 R32, [R213+0x6400] ;  /* 0x00640000d520783b */ /* 0x000f680000000200 */
[----:B------:R-:W2:Y:S04]  /*2b60*/  LDSM.16.M88.4 R28, [R213+0x6800] ;  /* 0x00680000d51c783b */ /* 0x000ea80000000200 */
[----:B------:R-:W4:Y:S04]  /*2b70*/  LDSM.16.M88.4 R24, [R213+0x6c00] ;  /* 0x006c0000d518783b */ /* 0x000f280000000200 */
[----:B------:R-:W-:Y:S04]  /*2b80*/  LDSM.16.M88.4 R52, [R215+0x6000] ;  /* 0x00600000d734783b */ /* 0x000fe80000000200 */
[----:B------:R-:W-:Y:S04]  /*2b90*/  LDSM.16.M88.4 R56, [R215+0x6800] ;  /* 0x00680000d738783b */ /* 0x000fe80000000200 */
[----:B------:R-:W-:Y:S04]  /*2ba0*/  LDSM.16.M88.4 R60, [R215+0x6400] ;  /* 0x00640000d73c783b */ /* 0x000fe80000000200 */
[----:B------:R-:W-:Y:S04]  /*2bb0*/  LDSM.16.M88.4 R20, [R217] ;  /* 0x00000000d914783b */ /* 0x000fe80000000200 */
[----:B------:R-:W-:Y:S01]  /*2bc0*/  LDSM.16.M88.4 R48, [R215+0x6c00] ;  /* 0x006c0000d730783b */ /* 0x000fe20000000200 */
[-C--:B-1----:R-:W-:Y:S03]  /*2bd0*/  HMMA.16816.F32 R40, R12, R16.reuse, RZ ;  /* 0x000000100c28723c */ /* 0x082fe600000018ff */
[----:B------:R-:W-:Y:S04]  /*2be0*/  LDSM.16.M88.4 R44, [R213+0x7400] ;  /* 0x00740000d52c783b */ /* 0x000fe80000000200 */
[----:B------:R-:W0:Y:S01]  /*2bf0*/  LDGDEPBAR ;  /* 0x00000000000079af */ /* 0x000e220000000000 */
[C---:B---3--:R-:W-:Y:S08]  /*2c00*/  HMMA.16816.F32 R36, R8.reuse, R16, RZ ;  /* 0x000000100824723c */ /* 0x048ff000000018ff */
[-C--:B------:R-:W-:Y:S08]  /*2c10*/  HMMA.16816.F32 R100, R8, R18.reuse, RZ ;  /* 0x000000120864723c */ /* 0x080ff000000018ff */
[----:B------:R-:W-:Y:S01]  /*2c20*/  HMMA.16816.F32 R132, R12, R18, RZ ;  /* 0x000000120c84723c */ /* 0x000fe200000018ff */
[----:B------:R-:W1:Y:S07]  /*2c30*/  LDSM.16.M88.4 R16, [R217+0x1000] ;  /* 0x00100000d910783b */ /* 0x000e6e0000000200 */
[C---:B-----5:R-:W-:Y:S08]  /*2c40*/  HMMA.16816.F32 R72, R8.reuse, R32, RZ ;  /* 0x000000200848723c */ /* 0x060ff000000018ff */
[C---:B--2---:R-:W-:Y:S08]  /*2c50*/  HMMA.16816.F32 R84, R8.reuse, R28, RZ ;  /* 0x0000001c0854723c */ /* 0x044ff000000018ff */
[C---:B----4-:R-:W-:Y:S08]  /*2c60*/  HMMA.16816.F32 R88, R8.reuse, R24, RZ ;  /* 0x000000180858723c */ /* 0x050ff000000018ff */
[C---:B------:R-:W-:Y:S08]  /*2c70*/  HMMA.16816.F32 R96, R8.reuse, R34, RZ ;  /* 0x000000220860723c */ /* 0x040ff000000018ff */
[C---:B------:R-:W-:Y:S08]  /*2c80*/  HMMA.16816.F32 R92, R8.reuse, R30, RZ ;  /* 0x0000001e085c723c */ /* 0x040ff000000018ff */
[----:B------:R-:W-:Y:S01]  /*2c90*/  HMMA.16816.F32 R80, R8, R26, RZ ;  /* 0x0000001a0850723c */ /* 0x000fe200000018ff */
[----:B------:R-:W-:Y:S07]  /*2ca0*/  LDSM.16.M88.4 R8, [R216+0x3000] ;  /* 0x00300000d808783b */ /* 0x000fee0000000200 */
[C---:B------:R-:W-:Y:S08]  /*2cb0*/  HMMA.16816.F32 R76, R12.reuse, R32, RZ ;  /* 0x000000200c4c723c */ /* 0x040ff000000018ff */
[C---:B------:R-:W-:Y:S01]  /*2cc0*/  HMMA.16816.F32 R112, R12.reuse, R34, RZ ;  /* 0x000000220c70723c */ /* 0x040fe200000018ff */
[----:B------:R-:W2:Y:S07]  /*2cd0*/  LDSM.16.M88.4 R32, [R213+0x7000] ;  /* 0x00700000d520783b */ /* 0x000eae0000000200 */
[C---:B------:R-:W-:Y:S08]  /*2ce0*/  HMMA.16816.F32 R68, R12.reuse, R28, RZ ;  /* 0x0000001c0c44723c */ /* 0x040ff000000018ff */
[C---:B------:R-:W-:Y:S08]  /*2cf0*/  HMMA.16816.F32 R108, R12.reuse, R30, RZ ;  /* 0x0000001e0c6c723c */ /* 0x040ff000000018ff */
[C---:B------:R-:W-:Y:S08]  /*2d00*/  HMMA.16816.F32 R64, R12.reuse, R24, RZ ;  /* 0x000000180c40723c */ /* 0x040ff000000018ff */
[----:B------:R-:W-:Y:S01]  /*2d10*/  HMMA.16816.F32 R28, R12, R26, RZ ;  /* 0x0000001a0c1c723c */ /* 0x000fe200000018ff */
[----:B------:R-:W3:Y:S07]  /*2d20*/  LDSM.16.M88.4 R12, [R216+0x2000] ;  /* 0x00200000d80c783b */ /* 0x000eee0000000200 */
[C---:B-1----:R-:W-:Y:S01]  /*2d30*/  HMMA.16816.F32 R24, R16.reuse, R52, R36 ;  /* 0x000000341018723c */ /* 0x042fe20000001824 */
[----:B------:R-:W-:Y:S07]  /*2d40*/  LDSM.16.M88.4 R36, [R213+0x7c00] ;  /* 0x007c0000d524783b */ /* 0x000fee0000000200 */
        /* <DEDUP_REMOVED lines=8> */
[C---:B------:R-:W-:Y:S01]  /*2dd0*/  HMMA.16816.F32 R104, R20.reuse, R52, R40 ;  /* 0x000000341468723c */ /* 0x040fe20000001828 */
[----:B------:R-:W1:Y:S07]  /*2de0*/  LDSM.16.M88.4 R40, [R213+0x7800] ;  /* 0x00780000d528783b */ /* 0x000e6e0000000200 */
[C---:B------:R-:W-:Y:S08]  /*2df0*/  HMMA.16816.F32 R92, R20.reuse, R48, R64 ;  /* 0x00000030145c723c */ /* 0x040ff00000001840 */
[C---:B------:R-:W-:Y:S01]  /*2e00*/  HMMA.16816.F32 R88, R20.reuse, R54, R132 ;  /* 0x000000361458723c */ /* 0x040fe20000001884 */
[----:B------:R-:W-:Y:S07]  /*2e10*/  LDSM.16.M88.4 R52, [R215+0x7c00] ;  /* 0x007c0000d734783b */ /* 0x000fee0000000200 */
[C---:B------:R-:W-:Y:S08]  /*2e20*/  HMMA.16816.F32 R80, R20.reuse, R62, R112 ;  /* 0x0000003e1450723c */ /* 0x040ff00000001870 */
[C---:B------:R-:W-:Y:S01]  /*2e30*/  HMMA.16816.F32 R76, R20.reuse, R58, R108 ;  /* 0x0000003a144c723c */ /* 0x040fe2000000186c */
[----:B------:R-:W-:Y:S07]  /*2e40*/  LDSM.16.M88.4 R56, [R215+0x7800] ;  /* 0x00780000d738783b */ /* 0x000fee0000000200 */
[----:B------:R-:W-:Y:S01]  /*2e50*/  HMMA.16816.F32 R68, R20, R50, R28 ;  /* 0x000000321444723c */ /* 0x000fe2000000181c */
[----:B------:R-:W-:Y:S04]  /*2e60*/  LDSM.16.M88.4 R48, [R215+0x7000] ;  /* 0x00700000d730783b */ /* 0x000fe80000000200 */
[----:B------:R-:W-:Y:S03]  /*2e70*/  LDSM.16.M88.4 R28, [R217+0x2000] ;  /* 0x00200000d91c783b */ /* 0x000fe60000000200 */
[----:B--2---:R-:W-:Y:S01]  /*2e80*/  HMMA.16816.F32 R20, R8, R32, R24 ;  /* 0x000000200814723c */ /* 0x004fe20000001818 */
[----:B------:R-:W2:Y:S07]  /*2e90*/  LDSM.16.M88.4 R24, [R217+0x3000] ;  /* 0x00300000d918783b */ /* 0x000eae0000000200 */
[----:B------:R-:W-:Y:S01]  /*2ea0*/  HMMA.16816.F32 R72, R16, R60, R72 ;  /* 0x0000003c1048723c */ /* 0x000fe20000001848 */
[----:B------:R-:W4:Y:S07]  /*2eb0*/  LDSM.16.M88.4 R60, [R215+0x7400] ;  /* 0x00740000d73c783b */ /* 0x000f2e0000000200 */
[----:B---3--:R-:W-:Y:S08]  /*2ec0*/  HMMA.16816.F32 R16, R12, R32, R104 ;  /* 0x000000200c10723c */ /* 0x008ff00000001868 */
[C---:B------:R-:W-:Y:S08]  /*2ed0*/  HMMA.16816.F32 R64, R8.reuse, R34, R120 ;  /* 0x000000220840723c */ /* 0x040ff00000001878 */
[C---:B------:R-:W-:Y:S08]  /*2ee0*/  HMMA.16816.F32 R72, R8.reuse, R44, R72 ;  /* 0x0000002c0848723c */ /* 0x040ff00000001848 */
[C---:B-1----:R-:W-:Y:S08]  /*2ef0*/  HMMA.16816.F32 R148, R8.reuse, R40, R140 ;  /* 0x000000280894723c */ /* 0x042ff0000000188c */
[C---:B------:R-:W-:Y:S08]  /*2f00*/  HMMA.16816.F32 R152, R8.reuse, R36, R136 ;  /* 0x000000240898723c */ /* 0x040ff00000001888 */
[C---:B------:R-:W-:Y:S08]  /*2f10*/  HMMA.16816.F32 R84, R8.reuse, R46, R84 ;  /* 0x0000002e0854723c */ /* 0x040ff00000001854 */
[C---:B------:R-:W-:Y:S08]  /*2f20*/  HMMA.16816.F32 R120, R8.reuse, R42, R116 ;  /* 0x0000002a0878723c */ /* 0x040ff00000001874 */
[----:B------:R-:W-:Y:S08]  /*2f30*/  HMMA.16816.F32 R8, R8, R38, R100 ;  /* 0x000000260808723c */ /* 0x000ff00000001864 */
[C---:B------:R-:W-:Y:S08]  /*2f40*/  HMMA.16816.F32 R136, R12.reuse, R40, R96 ;  /* 0x000000280c88723c */ /* 0x040ff00000001860 */
[----:B------:R-:W-:Y:S01]  /*2f50*/  HMMA.16816.F32 R132, R12, R42, R76 ;  /* 0x0000002a0c84723c */ /* 0x000fe2000000184c */
[----:B------:R-:W-:Y:S07]  /*2f60*/  LDSM.16.M88.4 R40, [R213+0x8000] ;  /* 0x00800000d528783b */ /* 0x000fee0000000200 */
[----:B--2---:R-:W-:Y:S01]  /*2f70*/  HMMA.16816.F32 R112, R24, R48, R20 ;  /* 0x000000301870723c */ /* 0x004fe20000001814 */
[----:B------:R-:W1:Y:S07]  /*2f80*/  LDSM.16.M88.4 R20, [R216+0x4000] ;  /* 0x00400000d814783b */ /* 0x000e6e0000000200 */
[----:B------:R-:W-:Y:S01]  /*2f90*/  HMMA.16816.F32 R144, R12, R34, R88 ;  /* 0x000000220c90723c */ /* 0x000fe20000001858 */
[----:B------:R-:W-:Y:S07]  /*2fa0*/  LDSM.16.M88.4 R32, [R213+0x8800] ;  /* 0x00880000d520783b */ /* 0x000fee0000000200 */
[----:B------:R-:W-:Y:S01]  /*2fb0*/  HMMA.16816.F32 R108, R28, R48, R16 ;  /* 0x000000301c6c723c */ /* 0x000fe20000001810 */
[----:B------:R-:W2:Y:S07]  /*2fc0*/  LDSM.16.M88.4 R16, [R216+0x5000] ;  /* 0x00500000d810783b */ /* 0x000eae0000000200 */
[C---:B------:R-:W-:Y:S08]  /*2fd0*/  HMMA.16816.F32 R140, R12.reuse, R44, R128 ;  /* 0x0000002c0c8c723c */ /* 0x040ff00000001880 */
[C---:B------:R-:W-:Y:S01]  /*2fe0*/  HMMA.16816.F32 R80, R12.reuse, R46, R80 ;  /* 0x0000002e0c50723c */ /* 0x040fe20000001850 */
[----:B------:R-:W-:Y:S07]  /*2ff0*/  LDSM.16.M88.4 R44, [R213+0x8c00] ;  /* 0x008c0000d52c783b */ /* 0x000fee0000000200 */
[C---:B------:R-:W-:Y:S08]  /*3000*/  HMMA.16816.F32 R128, R12.reuse, R36, R92 ;  /* 0x000000240c80723c */ /* 0x040ff0000000185c */
[----:B------:R-:W-:Y:S01]  /*3010*/  HMMA.16816.F32 R116, R12, R38, R68 ;  /* 0x000000260c74723c */ /* 0x000fe20000001844 */
[----:B------:R-:W3:Y:S04]  /*3020*/  LDSM.16.M88.4 R36, [R213+0x8400] ;  /* 0x00840000d524783b */ /* 0x000ee80000000200 */
[----:B------:R-:W-:Y:S03]  /*3030*/  LDSM.16.M88.4 R12, [R217+0x4000] ;  /* 0x00400000d90c783b */ /* 0x000fe60000000200 */
[C---:B----4-:R-:W-:Y:S08]  /*3040*/  HMMA.16816.F32 R100, R24.reuse, R60, R72 ;  /* 0x0000003c1864723c */ /* 0x050ff00000001848 */
[C---:B------:R-:W-:Y:S08]  /*3050*/  HMMA.16816.F32 R96, R24.reuse, R62, R84 ;  /* 0x0000003e1860723c */ /* 0x040ff00000001854 */
[C---:B------:R-:W-:Y:S08]  /*3060*/  HMMA.16816.F32 R104, R24.reuse, R50, R64 ;  /* 0x000000321868723c */ /* 0x040ff00000001840 */
[C---:B------:R-:W-:Y:S08]  /*3070*/  HMMA.16816.F32 R92, R24.reuse, R56, R148 ;  /* 0x00000038185c723c */ /* 0x040ff00000001894 */
[C---:B------:R-:W-:Y:S08]  /*3080*/  HMMA.16816.F32 R88, R24.reuse, R58, R120 ;  /* 0x0000003a1858723c */ /* 0x040ff00000001878 */
[C---:B------:R-:W-:Y:S08]  /*3090*/  HMMA.16816.F32 R84, R24.reuse, R52, R152 ;  /* 0x000000341854723c */ /* 0x040ff00000001898 */
[----:B------:R-:W-:Y:S01]  /*30a0*/  HMMA.16816.F32 R72, R24, R54, R8 ;  /* 0x000000361848723c */ /* 0x000fe20000001808 */
[----:B------:R-:W4:Y:S04]  /*30b0*/  LDSM.16.M88.4 R24, [R215+0x8000] ;  /* 0x00800000d718783b */ /* 0x000f280000000200 */
[----:B------:R-:W5:Y:S03]  /*30c0*/  LDSM.16.M88.4 R8, [R217+0x5000] ;  /* 0x00500000d908783b */ /* 0x000f660000000200 */
[C---:B------:R-:W-:Y:S08]  /*30d0*/  HMMA.16816.F32 R68, R28.reuse, R50, R144 ;  /* 0x000000321c44723c */ /* 0x040ff00000001890 */
[C---:B------:R-:W-:Y:S08]  /*30e0*/  HMMA.16816.F32 R76, R28.reuse, R60, R140 ;  /* 0x0000003c1c4c723c */ /* 0x040ff0000000188c */
[C---:B------:R-:W-:Y:S08]  /*30f0*/  HMMA.16816.F32 R80, R28.reuse, R62, R80 ;  /* 0x0000003e1c50723c */ /* 0x040ff00000001850 */
[C---:B------:R-:W-:Y:S08]  /*3100*/  HMMA.16816.F32 R64, R28.reuse, R56, R136 ;  /* 0x000000381c40723c */ /* 0x040ff00000001888 */
[C---:B------:R-:W-:Y:S08]  /*3110*/  HMMA.16816.F32 R60, R28.reuse, R58, R132 ;  /* 0x0000003a1c3c723c */ /* 0x040ff00000001884 */
[C---:B------:R-:W-:Y:S08]  /*3120*/  HMMA.16816.F32 R56, R28.reuse, R52, R128 ;  /* 0x000000341c38723c */ /* 0x040ff00000001880 */
[----:B------:R-:W-:Y:S08]  /*3130*/  HMMA.16816.F32 R116, R28, R54, R116 ;  /* 0x000000361c74723c */ /* 0x000ff00000001874 */
[-C--:B-1----:R-:W-:Y:S08]  /*3140*/  HMMA.16816.F32 R28, R20, R40.reuse, R108 ;  /* 0x00000028141c723c */ /* 0x082ff0000000186c */
[C---:B--2---:R-:W-:Y:S08]  /*3150*/  HMMA.16816.F32 R48, R16.reuse, R40, R112 ;  /* 0x000000281030723c */ /* 0x044ff00000001870 */
[-C--:B------:R-:W-:Y:S08]  /*3160*/  HMMA.16816.F32 R52, R16, R42.reuse, R104 ;  /* 0x0000002a1034723c */ /* 0x080ff00000001868 */
[C---:B------:R-:W-:Y:S08]  /*3170*/  HMMA.16816.F32 R40, R20.reuse, R42, R68 ;  /* 0x0000002a1428723c */ /* 0x040ff00000001844 */
[C---:B---3--:R-:W-:Y:S08]  /*3180*/  HMMA.16816.F32 R68, R20.reuse, R36, R76 ;  /* 0x000000241444723c */ /* 0x048ff0000000184c */
[----:B------:R-:W-:Y:S08]  /*3190*/  HMMA.16816.F32 R76, R20, R44, R56 ;  /* 0x0000002c144c723c */ /* 0x000ff00000001838 */
[----:B----4-:R-:W-:Y:S01]  /*31a0*/  HMMA.16816.F32 R56, R12, R24, R28 ;  /* 0x000000180c38723c */ /* 0x010fe2000000181c */
[----:B------:R-:W1:Y:S07]  /*31b0*/  LDSM.16.M88.4 R28, [R215+0x8400] ;  /* 0x00840000d71c783b */ /* 0x000e6e0000000200 */
[C---:B------:R-:W-:Y:S07]  /*31c0*/  HMMA.16816.F32 R100, R16.reuse, R36, R100 ;  /* 0x000000241064723c */ /* 0x040fee0000001864 */
[----:B------:R-:W-:Y:S01]  /*31d0*/  IMNMX R37, R124, UR8, PT ;  /* 0x000000087c257c17 */ /* 0x000fe2000b800200 */
[----:B------:R-:W-:Y:S01]  /*31e0*/  HMMA.16816.F32 R96, R16, R38, R96 ;  /* 0x000000261060723c */ /* 0x000fe20000001860 */
[----:B------:R-:W-:-:S07]  /*31f0*/  IMNMX R36, R7, UR8, PT ;  /* 0x0000000807247c17 */ /* 0x000fce000b800200 */
[C---:B------:R-:W-:Y:S08]  /*3200*/  HMMA.16816.F32 R92, R16.reuse, R32, R92 ;  /* 0x00000020105c723c */ /* 0x040ff0000000185c */
[C---:B------:R-:W-:Y:S08]  /*3210*/  HMMA.16816.F32 R88, R16.reuse, R34, R88 ;  /* 0x000000221058723c */ /* 0x040ff00000001858 */
[C---:B------:R-:W-:Y:S08]  /*3220*/  HMMA.16816.F32 R84, R16.reuse, R44, R84 ;  /* 0x0000002c1054723c */ /* 0x040ff00000001854 */
[----:B------:R-:W-:Y:S07]  /*3230*/  HMMA.16816.F32 R104, R16, R46, R72 ;  /* 0x0000002e1068723c */ /* 0x000fee0000001848 */
[----:B------:R-:W-:Y:S01]  /*3240*/  IMAD R19, R0, 0x40, R157 ;  /* 0x0000004000137824 */ /* 0x000fe200078e029d */
[----:B------:R-:W-:Y:S04]  /*3250*/  HMMA.16816.F32 R72, R20, R34, R60 ;  /* 0x000000221448723c */ /* 0x000fe8000000183c */
[----:B------:R-:W-:-:S04]  /*3260*/  IADD3 R0, R19, 0x1, RZ ;  /* 0x0000000113007810 */ /* 0x000fc80007ffe0ff */
[----:B-----5:R-:W-:Y:S01]  /*3270*/  HMMA.16816.F32 R60, R8, R24, R48 ;  /* 0x00000018083c723c */ /* 0x020fe20000001830 */
[----:B------:R-:W2:Y:S01]  /*3280*/  I2F R4, R0 ;  /* 0x0000000000047306 */ /* 0x000ea20000201400 */
[C---:B------:R-:W-:Y:S02]  /*3290*/  ISETP.GE.AND P1, PT, R0.reuse, R37, PT ;  /* 0x000000250000720c */ /* 0x040fe40003f26270 */
[----:B------:R-:W-:-:S04]  /*32a0*/  ISETP.GE.AND P0, PT, R0, R36, PT ;  /* 0x000000240000720c */ /* 0x000fc80003f06270 */
[----:B------:R-:W-:Y:S08]  /*32b0*/  HMMA.16816.F32 R40, R12, R26, R40 ;  /* 0x0000001a0c28723c */ /* 0x000ff00000001828 */
[----:B------:R-:W-:Y:S01]  /*32c0*/  HMMA.16816.F32 R80, R20, R38, R80 ;  /* 0x000000261450723c */ /* 0x000fe20000001850 */
[C---:B--2---:R-:W-:Y:S02]  /*32d0*/  FFMA.FTZ R7, R4.reuse, UR4, R57 ;  /* 0x0000000404077c23 */ /* 0x044fe40008010039 */
[----:B------:R-:W-:-:S03]  /*32e0*/  FFMA.FTZ R17, R4, UR4, R59 ;  /* 0x0000000404117c23 */ /* 0x000fc6000801003b */
[----:B------:R-:W-:Y:S02]  /*32f0*/  FSEL R135, R7, -INF , !P1 ;  /* 0xff80000007877808 */ /* 0x000fe40004800000 */
[----:B------:R-:W-:Y:S01]  /*3300*/  IMNMX R38, R2, UR8, PT ;  /* 0x0000000802267c17 */ /* 0x000fe2000b800200 */
[----:B------:R-:W-:Y:S01]  /*3310*/  HMMA.16816.F32 R52, R8, R26, R52 ;  /* 0x0000001a0834723c */ /* 0x000fe20000001834 */
[C---:B------:R-:W-:Y:S01]  /*3320*/  IADD3 R2, R19.reuse, 0x8, RZ ;  /* 0x0000000813027810 */ /* 0x040fe20007ffe0ff */
[----:B------:R-:W-:Y:S01]  /*3330*/  FFMA.FTZ R16, R4, UR4, R61 ;  /* 0x0000000404107c23 */ /* 0x000fe2000801003d */
[----:B------:R-:W-:Y:S02]  /*3340*/  IMNMX R39, R6, UR8, PT ;  /* 0x0000000806277c17 */ /* 0x000fe4000b800200 */
[----:B------:R2:W3:Y:S01]  /*3350*/  I2F R6, R2 ;  /* 0x0000000200067306 */ /* 0x0004e20000201400 */
[C---:B------:R-:W-:Y:S02]  /*3360*/  ISETP.GE.AND P2, PT, R0.reuse, R38, PT ;  /* 0x000000260000720c */ /* 0x040fe40003f46270 */
[----:B------:R-:W-:Y:S01]  /*3370*/  ISETP.GE.AND P4, PT, R0, R39, PT ;  /* 0x000000270000720c */ /* 0x000fe20003f86270 */
[----:B-1----:R-:W-:Y:S01]  /*3380*/  HMMA.16816.F32 R48, R12, R28, R68 ;  /* 0x0000001c0c30723c */ /* 0x002fe20000001844 */
[----:B------:R-:W-:-:S02]  /*3390*/  IADD3 R0, R19, 0x9, RZ ;  /* 0x0000000913007810 */ /* 0x000fc40007ffe0ff */
[C---:B------:R-:W-:Y:S02]  /*33a0*/  ISETP.GE.AND P6, PT, R2.reuse, R37, PT ;  /* 0x000000250200720c */ /* 0x040fe40003fc6270 */
[C---:B------:R-:W-:Y:S02]  /*33b0*/  ISETP.GE.AND P5, PT, R2.reuse, R36, PT ;  /* 0x000000240200720c */ /* 0x040fe40003fa6270 */
[C---:B------:R-:W-:Y:S01]  /*33c0*/  ISETP.GE.AND P3, PT, R2.reuse, R39, PT ;  /* 0x000000270200720c */ /* 0x040fe20003f66270 */
[C---:B------:R-:W-:Y:S01]  /*33d0*/  HMMA.16816.F32 R64, R20.reuse, R32, R64 ;  /* 0x000000201440723c */ /* 0x040fe20000001840 */
[----:B------:R-:W-:Y:S01]  /*33e0*/  ISETP.GE.AND P1, PT, R2, R38, PT ;  /* 0x000000260200720c */ /* 0x000fe20003f26270 */
[----:B------:R-:W1:Y:S01]  /*33f0*/  LDSM.16.M88.4 R32, [R215+0x8800] ;  /* 0x00880000d720783b */ /* 0x000e620000000200 */
[----:B------:R-:W-:Y:S01]  /*3400*/  FSEL R146, R17, -INF , !P0 ;  /* 0xff80000011927808 */ /* 0x000fe20004000000 */
[----:B--2---:R-:W-:Y:S01]  /*3410*/  FFMA.FTZ R2, R4, UR4, R63 ;  /* 0x0000000404027c23 */ /* 0x004fe2000801003f */
[----:B------:R-:W-:Y:S01]  /*3420*/  FSEL R57, R16, -INF , !P4 ;  /* 0xff80000010397808 */ /* 0x000fe20006000000 */
[----:B------:R-:W2:Y:S01]  /*3430*/  I2F R4, R0 ;  /* 0x0000000000047306 */ /* 0x000ea20000201400 */
[----:B---3--:R-:W-:Y:S01]  /*3440*/  FFMA.FTZ R7, R6, UR4, R40 ;  /* 0x0000000406077c23 */ /* 0x008fe20008010028 */
[----:B------:R-:W-:Y:S01]  /*3450*/  HMMA.16816.F32 R116, R20, R46, R116 ;  /* 0x0000002e1474723c */ /* 0x000fe20000001874 */
[----:B------:R-:W-:Y:S01]  /*3460*/  FSEL R59, R2, -INF , !P2 ;  /* 0xff800000023b7808 */ /* 0x000fe20005000000 */
[C---:B------:R-:W-:Y:S01]  /*3470*/  FFMA.FTZ R17, R6.reuse, UR4, R52 ;  /* 0x0000000406117c23 */ /* 0x040fe20008010034 */
[----:B------:R-:W-:Y:S01]  /*3480*/  IADD3 R2, R19, 0x10, RZ ;  /* 0x0000001013027810 */ /* 0x000fe20007ffe0ff */
[C---:B------:R-:W-:Y:S01]  /*3490*/  FFMA.FTZ R18, R6.reuse, UR4, R42 ;  /* 0x0000000406127c23 */ /* 0x040fe2000801002a */
[----:B------:R-:W-:Y:S01]  /*34a0*/  FSEL R144, R7, -INF , !P6 ;  /* 0xff80000007907808 */ /* 0x000fe20007000000 */
[----:B------:R-:W-:Y:S01]  /*34b0*/  FFMA.FTZ R6, R6, UR4, R54 ;  /* 0x0000000406067c23 */ /* 0x000fe20008010036 */
[----:B------:R-:W3:Y:S01]  /*34c0*/  I2F R7, R2 ;  /* 0x0000000200077306 */ /* 0x000ee20000201400 */
[----:B------:R-:W-:Y:S01]  /*34d0*/  HMMA.16816.F32 R44, R8, R28, R100 ;  /* 0x0000001c082c723c */ /* 0x000fe20000001864 */
[----:B------:R-:W-:-:S02]  /*34e0*/  ISETP.GE.AND P0, PT, R0, R37, PT ;  /* 0x000000250000720c */ /* 0x000fc40003f06270 */
[C---:B------:R-:W-:Y:S02]  /*34f0*/  ISETP.GE.AND P4, PT, R0.reuse, R36, PT ;  /* 0x000000240000720c */ /* 0x040fe40003f86270 */
[----:B------:R-:W-:Y:S01]  /*3500*/  ISETP.GE.AND P2, PT, R0, R39, PT ;  /* 0x000000270000720c */ /* 0x000fe20003f46270 */
[----:B--2---:R-:W-:Y:S01]  /*3510*/  FFMA.FTZ R16, R4, UR4, R41 ;  /* 0x0000000404107c23 */ /* 0x004fe20008010029 */
[----:B------:R-:W-:Y:S01]  /*3520*/  ISETP.GE.AND P6, PT, R0, R38, PT ;  /* 0x000000260000720c */ /* 0x000fe20003fc6270 */
[-C--:B------:R-:W-:Y:S01]  /*3530*/  HMMA.16816.F32 R24, R12, R30.reuse, R80 ;  /* 0x0000001e0c18723c */ /* 0x080fe20000001850 */
[----:B------:R-:W-:Y:S01]  /*3540*/  IADD3 R0, R19, 0x11, RZ ;  /* 0x0000001113007810 */ /* 0x000fe20007ffe0ff */
[----:B------:R-:W-:Y:S01]  /*3550*/  FFMA.FTZ R20, R4, UR4, R43 ;  /* 0x0000000404147c23 */ /* 0x000fe2000801002b */
[----:B------:R-:W-:Y:S02]  /*3560*/  FSEL R54, R6, -INF , !P1 ;  /* 0xff80000006367808 */ /* 0x000fe40004800000 */
[----:B------:R-:W-:Y:S01]  /*3570*/  FSEL R145, R18, -INF , !P5 ;  /* 0xff80000012917808 */ /* 0x000fe20006800000 */
[----:B------:R-:W2:Y:S01]  /*3580*/  I2F R6, R0 ;  /* 0x0000000000067306 */ /* 0x000ea20000201400 */
[----:B------:R-:W-:Y:S01]  /*3590*/  FSEL R52, R17, -INF , !P3 ;  /* 0xff80000011347808 */ /* 0x000fe20005800000 */
[----:B------:R-:W-:Y:S01]  /*35a0*/  HMMA.16816.F32 R28, R8, R30, R96 ;  /* 0x0000001e081c723c */ /* 0x000fe20000001860 */
[----:B------:R-:W-:Y:S01]  /*35b0*/  FSEL R138, R16, -INF , !P0 ;  /* 0xff800000108a7808 */ /* 0x000fe20004000000 */
[----:B------:R-:W-:Y:S01]  /*35c0*/  FFMA.FTZ R16, R4, UR4, R53 ;  /* 0x0000000404107c23 */ /* 0x000fe20008010035 */
[C---:B------:R-:W-:Y:S01]  /*35d0*/  ISETP.GE.AND P5, PT, R2.reuse, R37, PT ;  /* 0x000000250200720c */ /* 0x040fe20003fa6270 */
[----:B---3--:R-:W-:Y:S01]  /*35e0*/  FFMA.FTZ R18, R7, UR4, R50 ;  /* 0x0000000407127c23 */ /* 0x008fe20008010032 */
[----:B------:R-:W-:-:S02]  /*35f0*/  ISETP.GE.AND P3, PT, R2, R36, PT ;  /* 0x000000240200720c */ /* 0x000fc40003f66270 */
[C---:B------:R-:W-:Y:S01]  /*3600*/  ISETP.GE.AND P1, PT, R2.reuse, R39, PT ;  /* 0x000000270200720c */ /* 0x040fe20003f26270 */
[C---:B------:R-:W-:Y:S01]  /*3610*/  FFMA.FTZ R17, R7.reuse, UR4, R44 ;  /* 0x0000000407117c23 */ /* 0x040fe2000801002c */
[----:B------:R-:W-:Y:S01]  /*3620*/  ISETP.GE.AND P0, PT, R2, R38, PT ;  /* 0x000000260200720c */ /* 0x000fe20003f06270 */
[----:B------:R-:W-:Y:S01]  /*3630*/  FFMA.FTZ R2, R4, UR4, R55 ;  /* 0x0000000404027c23 */ /* 0x000fe20008010037 */
[----:B------:R-:W-:Y:S01]  /*3640*/  FSEL R139, R20, -INF , !P4 ;  /* 0xff800000148b7808 */ /* 0x000fe20006000000 */
[C---:B------:R-:W-:Y:S01]  /*3650*/  FFMA.FTZ R4, R7.reuse, UR4, R48 ;  /* 0x0000000407047c23 */ /* 0x040fe20008010030 */
[----:B------:R-:W-:Y:S01]  /*3660*/  FSEL R48, R16, -INF , !P2 ;  /* 0xff80000010307808 */ /* 0x000fe20005000000 */
[----:B------:R-:W-:Y:S01]  /*3670*/  FFMA.FTZ R7, R7, UR4, R46 ;  /* 0x0000000407077c23 */ /* 0x000fe2000801002e */
[----:B------:R-:W-:Y:S01]  /*3680*/  FSEL R53, R2, -INF , !P6 ;  /* 0xff80000002357808 */ /* 0x000fe20007000000 */
[C---:B--2---:R-:W-:Y:S01]  /*3690*/  FFMA.FTZ R16, R6.reuse, UR4, R49 ;  /* 0x0000000406107c23 */ /* 0x044fe20008010031 */
[----:B------:R-:W-:Y:S01]  /*36a0*/  IADD3 R2, R19, 0x18, RZ ;  /* 0x0000001813027810 */ /* 0x000fe20007ffe0ff */
[----:B------:R-:W-:Y:S01]  /*36b0*/  FFMA.FTZ R20, R6, UR4, R51 ;  /* 0x0000000406147c23 */ /* 0x000fe20008010033 */
[----:B------:R-:W-:Y:S01]  /*36c0*/  FSEL R157, R4, -INF , !P5 ;  /* 0xff800000049d7808 */ /* 0x000fe20006800000 */
[----:B-1----:R-:W-:Y:S01]  /*36d0*/  HMMA.16816.F32 R40, R8, R32, R92 ;  /* 0x000000200828723c */ /* 0x002fe2000000185c */
[----:B------:R-:W1:Y:S01]  /*36e0*/  I2F R4, R2 ;  /* 0x0000000200047306 */ /* 0x000e620000201400 */
[----:B------:R-:W-:-:S02]  /*36f0*/  ISETP.GE.AND P4, PT, R0, R37, PT ;  /* 0x000000250000720c */ /* 0x000fc40003f86270 */
[C---:B------:R-:W-:Y:S02]  /*3700*/  ISETP.GE.AND P2, PT, R0.reuse, R36, PT ;  /* 0x000000240000720c */ /* 0x040fe40003f46270 */
[C---:B------:R-:W-:Y:S02]  /*3710*/  ISETP.GE.AND P6, PT, R0.reuse, R39, PT ;  /* 0x000000270000720c */ /* 0x040fe40003fc6270 */
[----:B------:R-:W-:Y:S02]  /*3720*/  ISETP.GE.AND P5, PT, R0, R38, PT ;  /* 0x000000260000720c */ /* 0x000fe40003fa6270 */
[----:B------:R-:W-:Y:S02]  /*3730*/  IADD3 R0, R19, 0x19, RZ ;  /* 0x0000001913007810 */ /* 0x000fe40007ffe0ff */
[----:B------:R-:W-:Y:S02]  /*3740*/  FSEL R159, R18, -INF , !P3 ;  /* 0xff800000129f7808 */ /* 0x000fe40005800000 */
[----:B------:R-:W-:-:S02]  /*3750*/  FSEL R55, R17, -INF , !P1 ;  /* 0xff80000011377808 */ /* 0x000fc40004800000 */
[----:B------:R-:W-:Y:S01]  /*3760*/  FSEL R68, R7, -INF , !P0 ;  /* 0xff80000007447808 */ /* 0x000fe20004000000 */
[----:B-1----:R-:W-:Y:S01]  /*3770*/  FFMA.FTZ R7, R4, UR4, R24 ;  /* 0x0000000404077c23 */ /* 0x002fe20008010018 */
[----:B------:R-:W-:Y:S01]  /*3780*/  FSEL R155, R16, -INF , !P4 ;  /* 0xff800000109b7808 */ /* 0x000fe20006000000 */
[----:B------:R-:W-:Y:S01]  /*3790*/  FFMA.FTZ R16, R6, UR4, R45 ;  /* 0x0000000406107c23 */ /* 0x000fe2000801002d */
[----:B------:R-:W-:Y:S01]  /*37a0*/  ISETP.GE.AND P3, PT, R2, R37, PT ;  /* 0x000000250200720c */ /* 0x000fe20003f66270 */
[----:B------:R-:W-:Y:S01]  /*37b0*/  FFMA.FTZ R17, R4, UR4, R28 ;  /* 0x0000000404117c23 */ /* 0x000fe2000801001c */
[----:B------:R-:W-:Y:S01]  /*37c0*/  ISETP.GE.AND P1, PT, R2, R36, PT ;  /* 0x000000240200720c */ /* 0x000fe20003f26270 */
[----:B------:R-:W-:Y:S01]  /*37d0*/  FFMA.FTZ R18, R4, UR4, R26 ;  /* 0x0000000404127c23 */ /* 0x000fe2000801001a */
[C---:B------:R-:W-:Y:S02]  /*37e0*/  ISETP.GE.AND P0, PT, R2.reuse, R39, PT ;  /* 0x000000270200720c */ /* 0x040fe40003f06270 */
[----:B------:R-:W-:Y:S01]  /*37f0*/  ISETP.GE.AND P4, PT, R2, R38, PT ;  /* 0x000000260200720c */ /* 0x000fe20003f86270 */
[----:B------:R-:W-:Y:S01]  /*3800*/  FFMA.FTZ R2, R6, UR4, R47 ;  /* 0x0000000406027c23 */ /* 0x000fe2000801002f */
[----:B------:R-:W-:Y:S01]  /*3810*/  FSEL R154, R7, -INF , !P3 ;  /* 0xff800000079a7808 */ /* 0x000fe20005800000 */
[----:B------:R-:W1:Y:S01]  /*3820*/  I2F R6, R0 ;  /* 0x0000000000067306 */ /* 0x000e620000201400 */
[----:B------:R-:W-:Y:S01]  /*3830*/  HMMA.16816.F32 R44, R12, R32, R64 ;  /* 0x000000200c2c723c */ /* 0x000fe20000001840 */
[----:B------:R-:W-:Y:S01]  /*3840*/  FFMA.FTZ R7, R4, UR4, R30 ;  /* 0x0000000404077c23 */ /* 0x000fe2000801001e */
[----:B------:R-:W-:-:S02]  /*3850*/  FSEL R158, R20, -INF , !P2 ;  /* 0xff800000149e7808 */ /* 0x000fc40005000000 */
[----:B------:R-:W-:Y:S02]  /*3860*/  FSEL R51, R16, -INF , !P6 ;  /* 0xff80000010337808 */ /* 0x000fe40007000000 */
[----:B------:R-:W-:Y:S02]  /*3870*/  ISETP.GE.AND P2, PT, R0, R37, PT ;  /* 0x000000250000720c */ /* 0x000fe40003f46270 */
[----:B------:R-:W-:Y:S02]  /*3880*/  FSEL R66, R2, -INF , !P5 ;  /* 0xff80000002427808 */ /* 0x000fe40006800000 */
[C---:B------:R-:W-:Y:S02]  /*3890*/  IADD3 R2, R19.reuse, 0x20, RZ ;  /* 0x0000002013027810 */ /* 0x040fe40007ffe0ff */
[----:B------:R-:W-:Y:S02]  /*38a0*/  ISETP.GE.AND P6, PT, R0, R36, PT ;  /* 0x000000240000720c */ /* 0x000fe40003fc6270 */
[----:B------:R-:W2:Y:S01]  /*38b0*/  I2F R4, R2 ;  /* 0x0000000200047306 */ /* 0x000ea20000201400 */
[----:B-1----:R-:W-:Y:S01]  /*38c0*/  FFMA.FTZ R16, R6, UR4, R25 ;  /* 0x0000000406107c23 */ /* 0x002fe20008010019 */
[----:B------:R-:W-:Y:S01]  /*38d0*/  ISETP.GE.AND P5, PT, R0, R39, PT ;  /* 0x000000270000720c */ /* 0x000fe20003fa6270 */
[----:B------:R-:W-:Y:S01]  /*38e0*/  FFMA.FTZ R20, R6, UR4, R27 ;  /* 0x0000000406147c23 */ /* 0x000fe2000801001b */
[----:B------:R-:W-:Y:S01]  /*38f0*/  ISETP.GE.AND P3, PT, R0, R38, PT ;  /* 0x000000260000720c */ /* 0x000fe20003f66270 */
[----:B------:R-:W1:Y:S01]  /*3900*/  LDSM.16.M88.4 R24, [R215+0x8c00] ;  /* 0x008c0000d718783b */ /* 0x000e620000000200 */
[----:B------:R-:W-:Y:S01]  /*3910*/  IADD3 R0, R19, 0x21, RZ ;  /* 0x0000002113007810 */ /* 0x000fe20007ffe0ff */
[----:B------:R-:W-:-:S04]  /*3920*/  DEPBAR.LE SB0, 0x0 ;  /* 0x000080000000791a */ /* 0x000fc80000000000 */
[----:B------:R-:W-:Y:S02]  /*3930*/  FSEL R153, R18, -INF , !P1 ;  /* 0xff80000012997808 */ /* 0x000fe40004800000 */
[----:B------:R-:W-:Y:S02]  /*3940*/  FSEL R50, R17, -INF , !P0 ;  /* 0xff80000011327808 */ /* 0x000fe40004000000 */
[----:B------:R-:W-:Y:S01]  /*3950*/  FSEL R65, R7, -INF , !P4 ;  /* 0xff80000007417808 */ /* 0x000fe20006000000 */
[----:B--2---:R-:W-:Y:S01]  /*3960*/  FFMA.FTZ R7, R4, UR4, R44 ;  /* 0x0000000404077c23 */ /* 0x004fe2000801002c */
[----:B------:R-:W-:Y:S01]  /*3970*/  FSEL R147, R16, -INF , !P2 ;  /* 0xff80000010937808 */ /* 0x000fe20005000000 */
[----:B------:R-:W-:Y:S01]  /*3980*/  FFMA.FTZ R16, R6, UR4, R29 ;  /* 0x0000000406107c23 */ /* 0x000fe2000801001d */
[----:B------:R-:W-:Y:S01]  /*3990*/  ISETP.GE.AND P1, PT, R2, R37, PT ;  /* 0x000000250200720c */ /* 0x000fe20003f26270 */
[----:B------:R-:W-:Y:S01]  /*39a0*/  FFMA.FTZ R6, R6, UR4, R31 ;  /* 0x0000000406067c23 */ /* 0x000fe2000801001f */
[----:B------:R-:W-:Y:S01]  /*39b0*/  ISETP.GE.AND P0, PT, R2, R36, PT ;  /* 0x000000240200720c */ /* 0x000fe20003f06270 */
[----:B------:R-:W-:Y:S01]  /*39c0*/  FFMA.FTZ R17, R4, UR4, R46 ;  /* 0x0000000404117c23 */ /* 0x000fe2000801002e */
[C---:B------:R-:W-:Y:S01]  /*39d0*/  ISETP.GE.AND P4, PT, R2.reuse, R39, PT ;  /* 0x000000270200720c */ /* 0x040fe20003f86270 */
[----:B------:R-:W-:Y:S01]  /*39e0*/  BAR.SYNC.DEFER_BLOCKING 0x0 ;  /* 0x0000000000007b1d */ /* 0x000fe20000010000 */
[----:B------:R-:W-:-:S02]  /*39f0*/  ISETP.GE.AND P2, PT, R2, R38, PT ;  /* 0x000000260200720c */ /* 0x000fc40003f46270 */
[----:B------:R-:W-:Y:S02]  /*3a00*/  FSEL R152, R20, -INF , !P6 ;  /* 0xff80000014987808 */ /* 0x000fe40007000000 */
[-C--:B------:R-:W-:Y:S01]  /*3a10*/  HMMA.16816.F32 R20, R12, R34.reuse, R72 ;  /* 0x000000220c14723c */ /* 0x080fe20000001848 */
[----:B------:R-:W2:Y:S01]  /*3a20*/  I2F R2, R0 ;  /* 0x0000000000027306 */ /* 0x000ea20000201400 */
[----:B------:R-:W-:Y:S01]  /*3a30*/  FSEL R49, R16, -INF , !P5 ;  /* 0xff80000010317808 */ /* 0x000fe20006800000 */
[----:B------:R-:W-:Y:S01]  /*3a40*/  FFMA.FTZ R16, R4, UR4, R40 ;  /* 0x0000000404107c23 */ /* 0x000fe20008010028 */
[----:B------:R-:W-:Y:S01]  /*3a50*/  FSEL R64, R6, -INF , !P3 ;  /* 0xff80000006407808 */ /* 0x000fe20005800000 */
[----:B------:R-:W-:Y:S01]  /*3a60*/  FFMA.FTZ R6, R4, UR4, R42 ;  /* 0x0000000404067c23 */ /* 0x000fe2000801002a */
[----:B------:R-:W-:Y:S02]  /*3a70*/  FSEL R239, R7, -INF , !P1 ;  /* 0xff80000007ef7808 */ /* 0x000fe40004800000 */
[C---:B------:R-:W-:Y:S01]  /*3a80*/  ISETP.GE.AND P6, PT, R0.reuse, R37, PT ;  /* 0x000000250000720c */ /* 0x040fe20003fc6270 */
[----:B------:R-:W-:Y:S01]  /*3a90*/  HMMA.16816.F32 R32, R8, R34, R88 ;  /* 0x000000220820723c */ /* 0x000fe20000001858 */
[----:B------:R-:W-:-:S02]  /*3aa0*/  ISETP.GE.AND P5, PT, R0, R36, PT ;  /* 0x000000240000720c */ /* 0x000fc40003fa6270 */
[C---:B------:R-:W-:Y:S02]  /*3ab0*/  ISETP.GE.AND P3, PT, R0.reuse, R39, PT ;  /* 0x000000270000720c */ /* 0x040fe40003f66270 */
[----:B------:R-:W-:Y:S02]  /*3ac0*/  ISETP.GE.AND P1, PT, R0, R38, PT ;  /* 0x000000260000720c */ /* 0x000fe40003f26270 */
[----:B------:R-:W-:Y:S01]  /*3ad0*/  FSEL R242, R17, -INF , !P0 ;  /* 0xff80000011f27808 */ /* 0x000fe20004000000 */
[C---:B--2---:R-:W-:Y:S01]  /*3ae0*/  FFMA.FTZ R7, R2.reuse, UR4, R45 ;  /* 0x0000000402077c23 */ /* 0x044fe2000801002d */
[----:B------:R-:W-:Y:S01]  /*3af0*/  IADD3 R0, R19, 0x28, RZ ;  /* 0x0000002813007810 */ /* 0x000fe20007ffe0ff */
[----:B------:R-:W-:Y:S01]  /*3b00*/  FFMA.FTZ R18, R2, UR4, R47 ;  /* 0x0000000402127c23 */ /* 0x000fe2000801002f */
[----:B------:R-:W-:Y:S01]  /*3b10*/  FSEL R191, R16, -INF , !P4 ;  /* 0xff80000010bf7808 */ /* 0x000fe20006000000 */
[----:B------:R-:W-:Y:S01]  /*3b20*/  FFMA.FTZ R16, R2, UR4, R41 ;  /* 0x0000000402107c23 */ /* 0x000fe20008010029 */
[----:B------:R-:W2:Y:S01]  /*3b30*/  I2F R4, R0 ;  /* 0x0000000000047306 */ /* 0x000ea20000201400 */
[----:B------:R-:W-:Y:S01]  /*3b40*/  FSEL R226, R6, -INF , !P2 ;  /* 0xff80000006e27808 */ /* 0x000fe20005000000 */
[----:B------:R-:W-:Y:S01]  /*3b50*/  FFMA.FTZ R6, R2, UR4, R43 ;  /* 0x0000000402067c23 */ /* 0x000fe2000801002b */
[----:B------:R-:W-:Y:S01]  /*3b60*/  FSEL R236, R7, -INF , !P6 ;  /* 0xff80000007ec7808 */ /* 0x000fe20007000000 */
[----:B-1----:R-:W-:Y:S01]  /*3b70*/  HMMA.16816.F32 R44, R12, R24, R76 ;  /* 0x000000180c2c723c */ /* 0x002fe2000000184c */
[----:B------:R-:W-:-:S02]  /*3b80*/  ISETP.GE.AND P0, PT, R0, R37, PT ;  /* 0x000000250000720c */ /* 0x000fc40003f06270 */
[C---:B------:R-:W-:Y:S02]  /*3b90*/  ISETP.GE.AND P4, PT, R0.reuse, R36, PT ;  /* 0x000000240000720c */ /* 0x040fe40003f86270 */
[C---:B------:R-:W-:Y:S02]  /*3ba0*/  ISETP.GE.AND P2, PT, R0.reuse, R39, PT ;  /* 0x000000270000720c */ /* 0x040fe40003f46270 */
[----:B------:R-:W-:Y:S01]  /*3bb0*/  ISETP.GE.AND P6, PT, R0, R38, PT ;  /* 0x000000260000720c */ /* 0x000fe20003fc6270 */
[----:B------:R-:W-:Y:S01]  /*3bc0*/  HMMA.16816.F32 R40, R8, R24, R84 ;  /* 0x000000180828723c */ /* 0x000fe20000001854 */
[----:B------:R-:W-:Y:S02]  /*3bd0*/  FSEL R241, R18, -INF , !P5 ;  /* 0xff80000012f17808 */ /* 0x000fe40006800000 */
[----:B------:R-:W-:Y:S01]  /*3be0*/  FSEL R190, R16, -INF , !P3 ;  /* 0xff80000010be7808 */ /* 0x000fe20005800000 */
[C---:B--2---:R-:W-:Y:S01]  /*3bf0*/  FFMA.FTZ R7, R4.reuse, UR4, R20 ;  /* 0x0000000404077c23 */ /* 0x044fe20008010014 */
[----:B------:R-:W-:Y:S01]  /*3c00*/  IADD3 R0, R19, 0x29, RZ ;  /* 0x0000002913007810 */ /* 0x000fe20007ffe0ff */
[----:B------:R-:W-:Y:S01]  /*3c10*/  FFMA.FTZ R17, R4, UR4, R32 ;  /* 0x0000000404117c23 */ /* 0x000fe20008010020 */
[----:B------:R-:W-:Y:S01]  /*3c20*/  FSEL R224, R6, -INF , !P1 ;  /* 0xff80000006e07808 */ /* 0x000fe20004800000 */
[C---:B------:R-:W-:Y:S01]  /*3c30*/  FFMA.FTZ R6, R4.reuse, UR4, R22 ;  /* 0x0000000404067c23 */ /* 0x040fe20008010016 */
[----:B------:R-:W1:Y:S01]  /*3c40*/  I2F R2, R0 ;  /* 0x0000000000027306 */ /* 0x000e620000201400 */
[----:B------:R-:W-:Y:S01]  /*3c50*/  FSEL R234, R7, -INF , !P0 ;  /* 0xff80000007ea7808 */ /* 0x000fe20004000000 */
[----:B------:R-:W-:Y:S01]  /*3c60*/  FFMA.FTZ R16, R4, UR4, R34 ;  /* 0x0000000404107c23 */ /* 0x000fe20008010022 */
[C---:B------:R-:W-:Y:S01]  /*3c70*/  ISETP.GE.AND P5, PT, R0.reuse, R37, PT ;  /* 0x000000250000720c */ /* 0x040fe20003fa6270 */
[----:B------:R-:W-:Y:S01]  /*3c80*/  HMMA.16816.F32 R28, R12, R26, R116 ;  /* 0x0000001a0c1c723c */ /* 0x000fe20000001874 */
[----:B------:R-:W-:-:S02]  /*3c90*/  ISETP.GE.AND P3, PT, R0, R36, PT ;  /* 0x000000240000720c */ /* 0x000fc40003f66270 */
[C---:B------:R-:W-:Y:S02]  /*3ca0*/  ISETP.GE.AND P1, PT, R0.reuse, R39, PT ;  /* 0x000000270000720c */ /* 0x040fe40003f26270 */
[----:B------:R-:W-:Y:S02]  /*3cb0*/  ISETP.GE.AND P0, PT, R0, R38, PT ;  /* 0x000000260000720c */ /* 0x000fe40003f06270 */
[----:B------:R-:W-:Y:S02]  /*3cc0*/  FSEL R232, R6, -INF , !P4 ;  /* 0xff80000006e87808 */ /* 0x000fe40006000000 */
[----:B------:R-:W-:Y:S02]  /*3cd0*/  FSEL R189, R17, -INF , !P2 ;  /* 0xff80000011bd7808 */ /* 0x000fe40005000000 */
[----:B------:R-:W-:Y:S01]  /*3ce0*/  FSEL R225, R16, -INF , !P6 ;  /* 0xff80000010e17808 */ /* 0x000fe20007000000 */
[C---:B-1----:R-:W-:Y:S01]  /*3cf0*/  FFMA.FTZ R4, R2.reuse, UR4, R21 ;  /* 0x0000000402047c23 */ /* 0x042fe20008010015 */
[----:B------:R-:W-:Y:S01]  /*3d00*/  IADD3 R0, R19, 0x30, RZ ;  /* 0x0000003013007810 */ /* 0x000fe20007ffe0ff */
[----:B------:R-:W-:-:S03]  /*3d10*/  FFMA.FTZ R6, R2, UR4, R33 ;  /* 0x0000000402067c23 */ /* 0x000fc60008010021 */
[----:B------:R-:W1:Y:S01]  /*3d20*/  I2F R7, R0 ;  /* 0x0000000000077306 */ /* 0x000e620000201400 */
[----:B------:R-:W-:Y:S01]  /*3d30*/  FSEL R229, R4, -INF , !P5 ;  /* 0xff80000004e57808 */ /* 0x000fe20006800000 */
[----:B------:R-:W-:Y:S01]  /*3d40*/  FFMA.FTZ R4, R2, UR4, R23 ;  /* 0x0000000402047c23 */ /* 0x000fe20008010017 */
[----:B------:R-:W-:Y:S01]  /*3d50*/  ISETP.GE.AND P4, PT, R0, R37, PT ;  /* 0x000000250000720c */ /* 0x000fe20003f86270 */
[----:B------:R-:W-:Y:S01]  /*3d60*/  FFMA.FTZ R2, R2, UR4, R35 ;  /* 0x0000000402027c23 */ /* 0x000fe20008010023 */
[C---:B------:R-:W-:Y:S01]  /*3d70*/  ISETP.GE.AND P2, PT, R0.reuse, R36, PT ;  /* 0x000000240000720c */ /* 0x040fe20003f46270 */
[----:B------:R-:W-:Y:S01]  /*3d80*/  HMMA.16816.F32 R20, R8, R26, R104 ;  /* 0x0000001a0814723c */ /* 0x000fe20000001868 */
[C---:B------:R-:W-:Y:S02]  /*3d90*/  ISETP.GE.AND P6, PT, R0.reuse, R39, PT ;  /* 0x000000270000720c */ /* 0x040fe40003fc6270 */
[----:B------:R-:W-:Y:S02]  /*3da0*/  ISETP.GE.AND P5, PT, R0, R38, PT ;  /* 0x000000260000720c */ /* 0x000fe40003fa6270 */
[----:B------:R-:W-:-:S02]  /*3db0*/  FSEL R228, R4, -INF , !P3 ;  /* 0xff80000004e47808 */ /* 0x000fc40005800000 */
[----:B------:R-:W-:Y:S02]  /*3dc0*/  FSEL R188, R6, -INF , !P1 ;  /* 0xff80000006bc7808 */ /* 0x000fe40004800000 */
[----:B------:R-:W-:Y:S01]  /*3dd0*/  FSEL R219, R2, -INF , !P0 ;  /* 0xff80000002db7808 */ /* 0x000fe20004000000 */
[----:B-1----:R-:W-:Y:S01]  /*3de0*/  FFMA.FTZ R4, R7, UR4, R44 ;  /* 0x0000000407047c23 */ /* 0x002fe2000801002c */
[----:B------:R-:W-:Y:S01]  /*3df0*/  IADD3 R0, R19, 0x31, RZ ;  /* 0x0000003113007810 */ /* 0x000fe20007ffe0ff */
[C---:B------:R-:W-:Y:S02]  /*3e00*/  FFMA.FTZ R6, R7.reuse, UR4, R46 ;  /* 0x0000000407067c23 */ /* 0x040fe4000801002e */
[C---:B------:R-:W-:Y:S01]  /*3e10*/  FFMA.FTZ R2, R7.reuse, UR4, R42 ;  /* 0x0000000407027c23 */ /* 0x040fe2000801002a */
[----:B------:R1:W2:Y:S01]  /*3e20*/  I2F R12, R0 ;  /* 0x00000000000c7306 */ /* 0x0002a20000201400 */
[----:B------:R-:W-:Y:S01]  /*3e30*/  FSEL R247, R4, -INF , !P4 ;  /* 0xff80000004f77808 */ /* 0x000fe20006000000 */
[----:B------:R-:W-:Y:S01]  /*3e40*/  FFMA.FTZ R4, R7, UR4, R40 ;  /* 0x0000000407047c23 */ /* 0x000fe20008010028 */
[----:B------:R-:W-:-:S02]  /*3e50*/  ISETP.GE.AND P3, PT, R0, R37, PT ;  /* 0x000000250000720c */ /* 0x000fc40003f66270 */
[C---:B------:R-:W-:Y:S02]  /*3e60*/  ISETP.GE.AND P1, PT, R0.reuse, R36, PT ;  /* 0x000000240000720c */ /* 0x040fe40003f26270 */
[C---:B------:R-:W-:Y:S02]  /*3e70*/  ISETP.GE.AND P0, PT, R0.reuse, R39, PT ;  /* 0x000000270000720c */ /* 0x040fe40003f06270 */
[----:B------:R-:W-:Y:S02]  /*3e80*/  ISETP.GE.AND P4, PT, R0, R38, PT ;  /* 0x000000260000720c */ /* 0x000fe40003f86270 */
[----:B------:R-:W-:Y:S02]  /*3e90*/  FSEL R233, R4, -INF , !P6 ;  /* 0xff80000004e97808 */ /* 0x000fe40007000000 */
[----:B------:R-:W-:Y:S01]  /*3ea0*/  I2F R4, R19 ;  /* 0x0000001300047306 */ /* 0x000fe20000201400 */
[----:B------:R-:W-:Y:S02]  /*3eb0*/  FSEL R249, R6, -INF , !P2 ;  /* 0xff80000006f97808 */ /* 0x000fe40005000000 */
[----:B-1----:R-:W-:Y:S01]  /*3ec0*/  IADD3 R0, R19, 0x38, RZ ;  /* 0x0000003813007810 */ /* 0x002fe20007ffe0ff */
[----:B--2---:R-:W-:Y:S01]  /*3ed0*/  FFMA.FTZ R7, R12, UR4, R45 ;  /* 0x000000040c077c23 */ /* 0x004fe2000801002d */
[----:B------:R-:W-:Y:S01]  /*3ee0*/  FSEL R240, R2, -INF , !P5 ;  /* 0xff80000002f07808 */ /* 0x000fe20006800000 */
[----:B------:R-:W-:Y:S01]  /*3ef0*/  FFMA.FTZ R9, R12, UR4, R47 ;  /* 0x000000040c097c23 */ /* 0x000fe2000801002f */
[----:B------:R-:W-:Y:S01]  /*3f00*/  ISETP.GE.AND P2, PT, R0, R37, PT ;  /* 0x000000250000720c */ /* 0x000fe20003f46270 */
[----:B------:R1:W2:Y:S01]  /*3f10*/  I2F R8, R0 ;  /* 0x0000000000087306 */ /* 0x0002a20000201400 */
[----:B------:R-:W-:Y:S01]  /*3f20*/  FSEL R244, R7, -INF , !P3 ;  /* 0xff80000007f47808 */ /* 0x000fe20005800000 */
[----:B------:R-:W-:Y:S01]  /*3f30*/  FFMA.FTZ R2, R12, UR4, R43 ;  /* 0x000000040c027c23 */ /* 0x000fe2000801002b */
[----:B------:R-:W-:-:S02]  /*3f40*/  ISETP.GE.AND P6, PT, R0, R36, PT ;  /* 0x000000240000720c */ /* 0x000fc40003fc6270 */
[C---:B------:R-:W-:Y:S02]  /*3f50*/  ISETP.GE.AND P5, PT, R0.reuse, R39, PT ;  /* 0x000000270000720c */ /* 0x040fe40003fa6270 */
[----:B------:R-:W-:Y:S02]  /*3f60*/  ISETP.GE.AND P3, PT, R0, R38, PT ;  /* 0x000000260000720c */ /* 0x000fe40003f66270 */
[----:B------:R-:W-:Y:S02]  /*3f70*/  FSEL R250, R9, -INF , !P1 ;  /* 0xff80000009fa7808 */ /* 0x000fe40004800000 */
[----:B------:R-:W-:Y:S02]  /*3f80*/  FSEL R237, R2, -INF , !P4 ;  /* 0xff80000002ed7808 */ /* 0x000fe40006000000 */
[C---:B------:R-:W-:Y:S02]  /*3f90*/  ISETP.GE.AND P1, PT, R19.reuse, R37, PT ;  /* 0x000000251300720c */ /* 0x040fe40003f26270 */
[----:B------:R-:W-:Y:S01]  /*3fa0*/  ISETP.GE.AND P4, PT, R19, R39, PT ;  /* 0x000000271300720c */ /* 0x000fe20003f86270 */
[----:B-1----:R-:W-:-:S02]  /*3fb0*/  FFMA.FTZ R0, R12, UR4, R41 ;  /* 0x000000040c007c23 */ /* 0x002fc40008010029 */
[C---:B--2---:R-:W-:Y:S02]  /*3fc0*/  FFMA.FTZ R9, R8.reuse, UR4, R20 ;  /* 0x0000000408097c23 */ /* 0x044fe40008010014 */
[----:B------:R-:W-:Y:S01]  /*3fd0*/  FFMA.FTZ R6, R8, UR4, R28 ;  /* 0x0000000408067c23 */ /* 0x000fe2000801001c */
[----:B------:R-:W-:Y:S01]  /*3fe0*/  FSEL R231, R0, -INF , !P0 ;  /* 0xff80000000e77808 */ /* 0x000fe20004000000 */
[----:B------:R-:W-:Y:S01]  /*3ff0*/  FFMA.FTZ R7, R8, UR4, R22 ;  /* 0x0000000408077c23 */ /* 0x000fe20008010016 */
[----:B------:R-:W-:Y:S02]  /*4000*/  IADD3 R0, R19, 0x39, RZ ;  /* 0x0000003913007810 */ /* 0x000fe40007ffe0ff */
[----:B------:R-:W-:Y:S01]  /*4010*/  FSEL R230, R9, -INF , !P5 ;  /* 0xff80000009e67808 */ /* 0x000fe20006800000 */
[----:B------:R-:W-:Y:S01]  /*4020*/  FFMA.FTZ R9, R4, UR4, R58 ;  /* 0x0000000404097c23 */ /* 0x000fe2000801003a */
[----:B------:R-:W1:Y:S01]  /*4030*/  I2F R2, R0 ;  /* 0x0000000000027306 */ /* 0x000e620000201400 */
[----:B------:R-:W-:-:S02]  /*4040*/  ISETP.GE.AND P0, PT, R19, R36, PT ;  /* 0x000000241300720c */ /* 0x000fc40003f06270 */
[----:B------:R-:W-:Y:S01]  /*4050*/  FSEL R245, R6, -INF , !P2 ;  /* 0xff80000006f57808 */ /* 0x000fe20005000000 */
[----:B------:R-:W-:Y:S01]  /*4060*/  FFMA.FTZ R6, R8, UR4, R30 ;  /* 0x0000000408067c23 */ /* 0x000fe2000801001e */
[----:B------:R-:W-:Y:S01]  /*4070*/  FSEL R133, R9, -INF , !P0 ;  /* 0xff80000009857808 */ /* 0x000fe20004000000 */
[----:B------:R-:W-:Y:S01]  /*4080*/  FFMA.FTZ R8, R4, UR4, R60 ;  /* 0x0000000404087c23 */ /* 0x000fe2000801003c */
[----:B------:R-:W-:Y:S02]  /*4090*/  PLOP3.LUT P0, PT, PT, PT, UP0, 0x80, 0x0 ;  /* 0x000000000000781c */ /* 0x000fe40003f0f008 */
[----:B------:R-:W-:Y:S01]  /*40a0*/  FSEL R248, R6, -INF , !P6 ;  /* 0xff80000006f87808 */ /* 0x000fe20007000000 */
[C---:B------:R-:W-:Y:S01]  /*40b0*/  FFMA.FTZ R6, R4.reuse, UR4, R56 ;  /* 0x0000000404067c23 */ /* 0x040fe20008010038 */
[----:B------:R-:W-:Y:S01]  /*40c0*/  FSEL R238, R7, -INF , !P3 ;  /* 0xff80000007ee7808 */ /* 0x000fe20005800000 */
[----:B------:R-:W-:Y:S01]  /*40d0*/  FFMA.FTZ R4, R4, UR4, R62 ;  /* 0x0000000404047c23 */ /* 0x000fe2000801003e */
[----:B------:R-:W-:-:S02]  /*40e0*/  ISETP.GE.AND P6, PT, R0, R37, PT ;  /* 0x000000250000720c */ /* 0x000fc40003fc6270 */
[----:B------:R-:W-:Y:S01]  /*40f0*/  FSEL R132, R6, -INF , !P1 ;  /* 0xff80000006847808 */ /* 0x000fe20004800000 */
[----:B-1----:R-:W-:Y:S01]  /*4100*/  FFMA.FTZ R7, R2, UR4, R29 ;  /* 0x0000000402077c23 */ /* 0x002fe2000801001d */
[----:B------:R-:W-:Y:S01]  /*4110*/  ISETP.GE.AND P5, PT, R0, R36, PT ;  /* 0x000000240000720c */ /* 0x000fe20003fa6270 */
[----:B------:R-:W-:Y:S01]  /*4120*/  FFMA.FTZ R6, R2, UR4, R31 ;  /* 0x0000000402067c23 */ /* 0x000fe2000801001f */
[C---:B------:R-:W-:Y:S02]  /*4130*/  ISETP.GE.AND P3, PT, R0.reuse, R39, PT ;  /* 0x000000270000720c */ /* 0x040fe40003f66270 */
[-C--:B------:R-:W-:Y:S01]  /*4140*/  ISETP.GE.AND P1, PT, R0, R38.reuse, PT ;  /* 0x000000260000720c */ /* 0x080fe20003f26270 */
[C---:B------:R-:W-:Y:S01]  /*4150*/  FFMA.FTZ R0, R2.reuse, UR4, R21 ;  /* 0x0000000402007c23 */ /* 0x040fe20008010015 */
[----:B------:R-:W-:Y:S01]  /*4160*/  ISETP.GE.AND P2, PT, R19, R38, PT ;  /* 0x000000261300720c */ /* 0x000fe20003f46270 */
[----:B------:R-:W-:Y:S01]  /*4170*/  FFMA.FTZ R2, R2, UR4, R23 ;  /* 0x0000000402027c23 */ /* 0x000fe20008010017 */
[----:B------:R-:W-:-:S02]  /*4180*/  FSEL R16, R8, -INF , !P4 ;  /* 0xff80000008107808 */ /* 0x000fc40006000000 */
        /* <DEDUP_REMOVED lines=30> */
[----:B------:R-:W-:Y:S01]  /*4370*/  @!P5 LEA R8, P3, R0, c[0x0][0x168], 0x1 ;  /* 0x00005a000008da11 */ /* 0x000fe200078608ff */
        /* <DEDUP_REMOVED lines=32> */
.L_x_418:
[----:B------:R-:W-:Y:S05]  /*4580*/  BSYNC B0 ;  /* 0x0000000000007941 */ /* 0x000fea0003800000 */
.L_x_417:
[----:B------:R-:W0:Y:S02]  /*4590*/  LDGDEPBAR ;  /* 0x00000000000079af */ /* 0x000e240000000000 */
.L_x_416:
[----:B------:R-:W-:Y:S01]  /*45a0*/  FMNMX.FTZ R0, R16, R57, !PT ;  /* 0x0000003910007209 */ /* 0x000fe20007810000 */
[----:B------:R-:W-:Y:S01]  /*45b0*/  STL [R1+0x6c], R39 ;  /* 0x00006c2701007387 */ /* 0x000fe20000100800 */
[----:B------:R-:W-:Y:S01]  /*45c0*/  IADD3 R4, R167, 0x4, RZ ;  /* 0x00000004a7047810 */ /* 0x000fe20007ffe0ff */
[----:B------:R-:W-:Y:S01]  /*45d0*/  USHF.L.U32 UR6, UR34, 0x1, URZ ;  /* 0x0000000122067899 */ /* 0x000fe2000800063f */
[----:B------:R-:W-:Y:S01]  /*45e0*/  FMNMX.FTZ R0, R52, R0, !PT ;  /* 0x0000000034007209 */ /* 0x000fe20007810000 */
[----:B------:R-:W-:Y:S01]  /*45f0*/  STL [R1+0x68], R38 ;  /* 0x0000682601007387 */ /* 0x000fe20000100800 */
[----:B------:R-:W-:Y:S01]  /*4600*/  UIADD3 UR15, UR33, -0x4498517b, URZ ;  /* 0xbb67ae85210f7890 */ /* 0x000fe2000fffe03f */
[----:B------:R-:W-:Y:S01]  /*4610*/  IMAD.WIDE.U32 R126, R4, -0x326172a9, RZ ;  /* 0xcd9e8d57047e7825 */ /* 0x000fe200078e00ff */
[----:B------:R-:W-:Y:S01]  /*4620*/  FMNMX.FTZ R0, R48, R0, !PT ;  /* 0x0000000030007209 */ /* 0x000fe20007810000 */
[----:B------:R-:W-:Y:S01]  /*4630*/  STL [R1+0x64], R37 ;  /* 0x0000642501007387 */ /* 0x000fe20000100800 */
[----:B------:R-:W-:Y:S01]  /*4640*/  UIADD3 UR16, UR32, -0x61c88647, URZ ;  /* 0x9e3779b920107890 */ /* 0x000fe2000fffe03f */
[----:B------:R-:W-:Y:S01]  /*4650*/  IMAD.WIDE.U32 R136, R160, -0x2daee0ad, RZ ;  /* 0xd2511f53a0887825 */ /* 0x000fe200078e00ff */
[----:B------:R-:W-:Y:S01]  /*4660*/  FMNMX.FTZ R0, R55, R0, !PT ;  /* 0x0000000037007209 */ /* 0x000fe20007810000 */
[----:B------:R2:W-:Y:S01]  /*4670*/  STL [R1+0x60], R36 ;  /* 0x0000602401007387 */ /* 0x0005e20000100800 */
[----:B------:R-:W-:Y:S01]  /*4680*/  UIADD3 UR14, UR32, 0x3c6ef372, URZ ;  /* 0x3c6ef372200e7890 */ /* 0x000fe2000fffe03f */
[----:B-1----:R-:W-:Y:S01]  /*4690*/  IMAD.U32 R6, RZ, RZ, UR6 ;  /* 0x00000006ff067e24 */ /* 0x002fe2000f8e00ff */
[----:B------:R-:W-:Y:S01]  /*46a0*/  FMNMX.FTZ R0, R51, R0, !PT ;  /* 0x0000000033007209 */ /* 0x000fe20007810000 */
[----:B------:R1:W-:Y:S01]  /*46b0*/  STL [R1+0x58], R4 ;  /* 0x0000580401007387 */ /* 0x0003e20000100800 */
[----:B------:R-:W-:Y:S01]  /*46c0*/  UIADD3 UR13, UR33, 0x76cf5d0a, URZ ;  /* 0x76cf5d0a210d7890 */ /* 0x000fe2000fffe03f */
[----:B------:R-:W-:Y:S01]  /*46d0*/  IMAD.SHL.U32 R212, R5, 0x2, RZ ;  /* 0x0000000205d47824 */ /* 0x000fe200078e00ff */
[----:B------:R-:W-:Y:S01]  /*46e0*/  FMNMX.FTZ R0, R50, R0, !PT ;  /* 0x0000000032007209 */ /* 0x000fe20007810000 */
[----:B------:R-:W-:Y:S01]  /*46f0*/  UIADD3 UR11, UR33, 0x32370b8f, URZ ;  /* 0x32370b8f210b7890 */ /* 0x000fe2000fffe03f */
[----:B------:R-:W-:Y:S01]  /*4700*/  IMAD R251, R156, 0x10000, R156 ;  /* 0x000100009cfb7824 */ /* 0x000fe200078e029c */
[----:B------:R-:W-:Y:S01]  /*4710*/  UIADD3 UR12, UR32, -0x255992d5, URZ ;  /* 0xdaa66d2b200c7890 */ /* 0x000fe2000fffe03f */
[----:B------:R-:W-:Y:S01]  /*4720*/  FMNMX.FTZ R0, R49, R0, !PT ;  /* 0x0000000031007209 */ /* 0x000fe20007810000 */
[----:B------:R-:W-:Y:S01]  /*4730*/  UIADD3 UR10, UR32, 0x78dde6e4, URZ ;  /* 0x78dde6e4200a7890 */ /* 0x000fe2000fffe03f */
[----:B------:R-:W-:Y:S01]  /*4740*/  IMAD R214, R3, 0x2, R212 ;  /* 0x0000000203d67824 */ /* 0x000fe200078e02d4 */
[----:B------:R-:W-:Y:S01]  /*4750*/  UIADD3 UR5, UR33, -0x56f99767, URZ ;  /* 0xa906689921057890 */ /* 0x000fe2000fffe03f */
[----:B------:R-:W-:Y:S01]  /*4760*/  FMNMX.FTZ R0, R191, R0, !PT ;  /* 0x00000000bf007209 */ /* 0x000fe20007810000 */
[----:B------:R-:W-:Y:S01]  /*4770*/  UIADD3 UR9, UR33, -0x126145ec, URZ ;  /* 0xed9eba1421097890 */ /* 0x000fe2000fffe03f */
[----:B------:R-:W-:Y:S01]  /*4780*/  LDSM.16.MT88.4 R84, [R212+0x9000] ;  /* 0x00900000d454783b */ /* 0x000fe20000004200 */
[----:B------:R-:W-:Y:S01]  /*4790*/  UIADD3 UR8, UR32, 0x1715609d, URZ ;  /* 0x1715609d20087890 */ /* 0x000fe2000fffe03f */
[----:B------:R-:W-:Y:S01]  /*47a0*/  FMNMX.FTZ R2, R190, R0, !PT ;  /* 0x00000000be027209 */ /* 0x000fe20007810000 */
[----:B------:R-:W-:Y:S01]  /*47b0*/  IMAD.WIDE.U32 R174, R167, -0x326172a9, RZ ;  /* 0xcd9e8d57a7ae7825 */ /* 0x000fe200078e00ff */
[----:B------:R-:W-:Y:S01]  /*47c0*/  FMNMX.FTZ R0, R17, R59, !PT ;  /* 0x0000003b11007209 */ /* 0x000fe20007810000 */
[----:B------:R-:W-:Y:S01]  /*47d0*/  LDSM.16.MT88.4 R100, [R212+0xa000] ;  /* 0x00a00000d464783b */ /* 0x000fe20000004200 */
        /* <DEDUP_REMOVED lines=19> */
[----:B--2---:R-:W-:Y:S02]  /*4910*/  LOP3.LUT R36, R125, UR32, RZ, 0x3c, !PT ;  /* 0x000000207d247c12 */ /* 0x004fe4000f8e3cff */
[----:B------:R-:W-:Y:S01]  /*4920*/  FMNMX.FTZ R0, R226, R0, !PT ;  /* 0x00000000e2007209 */ /* 0x000fe20007810000 */
[----:B------:R-:W2:Y:S01]  /*4930*/  SHFL.BFLY PT, R134, R2, 0x2, 0x1f ;  /* 0x0c401f0002867f89 */ /* 0x000ea200000e0000 */
[----:B-1----:R-:W-:-:S02]  /*4940*/  LOP3.LUT R4, R127, R36, RZ, 0x3c, !PT ;  /* 0x000000247f047212 */ /* 0x002fc400078e3cff */
[----:B------:R-:W-:Y:S01]  /*4950*/  FMNMX.FTZ R0, R224, R0, !PT ;  /* 0x00000000e0007209 */ /* 0x000fe20007810000 */
[----:B------:R-:W-:Y:S02]  /*4960*/  STL [R1+0x38], R36 ;  /* 0x0000382401007387 */ /* 0x000fe40000100800 */
[----:B------:R-:W-:Y:S01]  /*4970*/  IMAD.WIDE.U32 R124, R4, -0x2daee0ad, RZ ;  /* 0xd2511f53047c7825 */ /* 0x000fe200078e00ff */
[----:B------:R-:W-:Y:S01]  /*4980*/  FMNMX.FTZ R0, R225, R0, !PT ;  /* 0x00000000e1007209 */ /* 0x000fe20007810000 */
[----:B------:R-:W-:Y:S03]  /*4990*/  LDSM.16.MT88.4 R140, [R214+0xb400] ;  /* 0x00b40000d68c783b */ /* 0x000fe60000004200 */
[----:B------:R-:W-:Y:S01]  /*49a0*/  FMNMX.FTZ R0, R219, R0, !PT ;  /* 0x00000000db007209 */ /* 0x000fe20007810000 */
[----:B------:R-:W-:Y:S03]  /*49b0*/  LDSM.16.MT88.4 R128, [R214+0x9400] ;  /* 0x00940000d680783b */ /* 0x000fe60000004200 */
[----:B------:R-:W-:Y:S01]  /*49c0*/  FMNMX.FTZ R0, R240, R0, !PT ;  /* 0x00000000f0007209 */ /* 0x000fe20007810000 */
[----:B------:R-:W-:Y:S03]  /*49d0*/  LDSM.16.MT88.4 R116, [R214+0xa400] ;  /* 0x00a40000d674783b */ /* 0x000fe60000004200 */
[----:B------:R-:W-:Y:S01]  /*49e0*/  FMNMX.FTZ R0, R237, R0, !PT ;  /* 0x00000000ed007209 */ /* 0x000fe20007810000 */
[----:B------:R-:W-:Y:S03]  /*49f0*/  LDSM.16.MT88.4 R112, [R212+0xb400] ;  /* 0x00b40000d470783b */ /* 0x000fe60000004200 */
[----:B------:R-:W-:-:S02]  /*4a00*/  FMNMX.FTZ R4, R238, R0, !PT ;  /* 0x00000000ee047209 */ /* 0x000fc40007810000 */
[----:B--2---:R-:W-:Y:S02]  /*4a10*/  FMNMX.FTZ R134, R2, R134, !PT ;  /* 0x0000008602867209 */ /* 0x004fe40007810000 */
        /* <DEDUP_REMOVED lines=17> */
[C---:B------:R-:W-:Y:S01]  /*4b30*/  FSETP.NEU.FTZ.AND P1, PT, R134.reuse, -INF , PT ;  /* 0xff8000008600780b */ /* 0x040fe20003f3d000 */
[----:B------:R-:W-:Y:S01]  /*4b40*/  FMUL.FTZ R0, R134, c[0x0][0x23c] ;  /* 0x00008f0086007a20 */ /* 0x000fe20000410000 */
[----:B------:R-:W-:Y:S01]  /*4b50*/  LOP3.LUT R6, R23, UR10, R6, 0x96, !PT ;  /* 0x0000000a17067c12 */ /* 0x000fe2000f8e9606 */
[----:B------:R-:W-:Y:S01]  /*4b60*/  IMAD.WIDE.U32 R8, R8, -0x2daee0ad, RZ ;  /* 0xd2511f5308087825 */ /* 0x000fe200078e00ff */
[----:B--2---:R-:W-:Y:S02]  /*4b70*/  FMNMX.FTZ R11, R4, R2, !PT ;  /* 0x00000002040b7209 */ /* 0x004fe40007810000 */
[----:B------:R-:W-:Y:S01]  /*4b80*/  FSEL R20, R0, RZ, P1 ;  /* 0x000000ff00147208 */ /* 0x000fe20000800000 */
[----:B------:R-:W-:-:S02]  /*4b90*/  IMAD.WIDE.U32 R18, R6, -0x2daee0ad, RZ ;  /* 0xd2511f5306127825 */ /* 0x000fc400078e00ff */
[----:B------:R-:W1:Y:S02]  /*4ba0*/  SHFL.BFLY PT, R13, R11, 0x1, 0x1f ;  /* 0x0c201f000b0d7f89 */ /* 0x000e6400000e0000 */
[----:B------:R-:W-:Y:S01]  /*4bb0*/  FFMA.FTZ R2, R16, c[0x0][0x23c], -R20 ;  /* 0x00008f0010027a23 */ /* 0x000fe20000010814 */
[----:B------:R-:W-:Y:S02]  /*4bc0*/  LOP3.LUT R6, R19, UR5, R8, 0x96, !PT ;  /* 0x0000000513067c12 */ /* 0x000fe4000f8e9608 */
[----:B------:R-:W-:Y:S01]  /*4bd0*/  LOP3.LUT R8, R9, UR9, R10, 0x96, !PT ;  /* 0x0000000909087c12 */ /* 0x000fe2000f8e960a */
[----:B------:R2:W-:Y:S02]  /*4be0*/  MUFU.EX2 R166, R2 ;  /* 0x0000000200a67308 */ /* 0x0005e40000000800 */
[----:B------:R-:W-:-:S04]  /*4bf0*/  IMAD.WIDE.U32 R6, R6, -0x326172a9, RZ ;  /* 0xcd9e8d5706067825 */ /* 0x000fc800078e00ff */
[----:B------:R-:W-:Y:S01]  /*4c00*/  IMAD.WIDE.U32 R14, R8, -0x326172a9, RZ ;  /* 0xcd9e8d57080e7825 */ /* 0x000fe200078e00ff */
[C---:B------:R-:W-:Y:S02]  /*4c10*/  LOP3.LUT R0, R6.reuse, 0xffff, RZ, 0xc0, !PT ;  /* 0x0000ffff06007812 */ /* 0x040fe400078ec0ff */
[----:B------:R-:W-:Y:S01]  /*4c20*/  LOP3.LUT R9, R6, 0xff, RZ, 0xc0, !PT ;  /* 0x000000ff06097812 */ /* 0x000fe200078ec0ff */
[----:B------:R-:W-:Y:S01]  /*4c30*/  FFMA.FTZ R8, R57, c[0x0][0x23c], -R20 ;  /* 0x00008f0039087a23 */ /* 0x000fe20000010814 */
[--C-:B------:R-:W-:Y:S02]  /*4c40*/  SHF.R.U32.HI R4, RZ, 0x10, R6.reuse ;  /* 0x00000010ff047819 */ /* 0x100fe40000011606 */
[----:B------:R-:W-:Y:S01]  /*4c50*/  SHF.R.U32.HI R12, RZ, 0x18, R6 ;  /* 0x00000018ff0c7819 */ /* 0x000fe20000011606 */
[----:B------:R-:W-:Y:S01]  /*4c60*/  FFMA.FTZ R6, R52, c[0x0][0x23c], -R20 ;  /* 0x00008f0034067a23 */ /* 0x000fe20000010814 */
[----:B------:R-:W-:Y:S01]  /*4c70*/  LOP3.LUT R10, R4, 0xff, RZ, 0xc0, !PT ;  /* 0x000000ff040a7812 */ /* 0x000fe200078ec0ff */
[----:B------:R3:W-:Y:S01]  /*4c80*/  MUFU.EX2 R161, R8 ;  /* 0x0000000800a17308 */ /* 0x0007e20000000800 */
[----:B--2---:R-:W-:-:S02]  /*4c90*/  SHF.R.U32.HI R2, RZ, 0x8, R0 ;  /* 0x00000008ff027819 */ /* 0x004fc40000011600 */
[----:B------:R-:W-:Y:S02]  /*4ca0*/  LOP3.LUT R0, R7, UR18, R14, 0x96, !PT ;  /* 0x0000001207007c12 */ /* 0x000fe4000f8e960e */
[----:B------:R-:W-:Y:S02]  /*4cb0*/  PRMT R14, R9, 0x5410, R2 ;  /* 0x00005410090e7816 */ /* 0x000fe40000000002 */
[----:B-1----:R-:W-:Y:S01]  /*4cc0*/  FMNMX.FTZ R2, R11, R13, !PT ;  /* 0x0000000d0b027209 */ /* 0x002fe20007810000 */
[----:B------:R1:W-:Y:S01]  /*4cd0*/  MUFU.EX2 R172, R6 ;  /* 0x0000000600ac7308 */ /* 0x0003e20000000800 */
[----:B------:R-:W-:Y:S02]  /*4ce0*/  LOP3.LUT R4, R0, 0xffff, RZ, 0xc0, !PT ;  /* 0x0000ffff00047812 */ /* 0x000fe400078ec0ff */
[----:B------:R-:W-:Y:S01]  /*4cf0*/  SHF.R.U32.HI R9, RZ, 0x10, R0 ;  /* 0x00000010ff097819 */ /* 0x000fe20000011600 */
[C---:B------:R-:W-:Y:S01]  /*4d00*/  FMUL.FTZ R7, R2.reuse, c[0x0][0x23c] ;  /* 0x00008f0002077a20 */ /* 0x040fe20000410000 */
[----:B------:R-:W-:-:S02]  /*4d10*/  FSETP.NEU.FTZ.AND P1, PT, R2, -INF , PT ;  /* 0xff8000000200780b */ /* 0x000fc40003f3d000 */
[----:B------:R-:W-:Y:S01]  /*4d20*/  LOP3.LUT R11, R0, 0xff, RZ, 0xc0, !PT ;  /* 0x000000ff000b7812 */ /* 0x000fe200078ec0ff */
[----:B---3--:R-:W-:Y:S01]  /*4d30*/  FFMA.FTZ R8, R48, c[0x0][0x23c], -R20 ;  /* 0x00008f0030087a23 */ /* 0x008fe20000010814 */
[----:B------:R-:W-:Y:S02]  /*4d40*/  SHF.R.U32.HI R4, RZ, 0x8, R4 ;  /* 0x00000008ff047819 */ /* 0x000fe40000011604 */
[----:B------:R-:W-:Y:S01]  /*4d50*/  FSEL R19, R7, RZ, P1 ;  /* 0x000000ff07137208 */ /* 0x000fe20000800000 */
[----:B------:R-:W2:Y:S01]  /*4d60*/  MUFU.EX2 R160, R8 ;  /* 0x0000000800a07308 */ /* 0x000ea20000000800 */
[----:B------:R-:W-:Y:S02]  /*4d70*/  PRMT R7, R10, 0x5410, R12 ;  /* 0x000054100a077816 */ /* 0x000fe4000000000c */
[----:B------:R-:W-:Y:S01]  /*4d80*/  PRMT R11, R11, 0x5410, R4 ;  /* 0x000054100b0b7816 */ /* 0x000fe20000000004 */
[----:B------:R-:W-:Y:S01]  /*4d90*/  FFMA.FTZ R5, R53, c[0x0][0x23c], -R19 ;  /* 0x00008f0035057a23 */ /* 0x000fe20000010813 */
[----:B-1----:R-:W-:Y:S01]  /*4da0*/  SHF.R.U32.HI R6, RZ, 0x18, R0 ;  /* 0x00000018ff067819 */ /* 0x002fe20000011600 */
[----:B------:R-:W-:Y:S01]  /*4db0*/  HSET2.LE.AND R7, R7, R251, PT ;  /* 0x000000fb07077233 */ /* 0x000fe20003803000 */
[----:B------:R-:W-:Y:S01]  /*4dc0*/  LOP3.LUT R0, R9, 0xff, RZ, 0xc0, !PT ;  /* 0x000000ff09007812 */ /* 0x000fe200078ec0ff */
[----:B------:R-:W-:Y:S01]  /*4dd0*/  MUFU.EX2 R37, R5 ;  /* 0x0000000500257308 */ /* 0x000fe20000000800 */
[----:B------:R-:W-:-:S02]  /*4de0*/  FMNMX.FTZ R4, R132, R135, !PT ;  /* 0x0000008784047209 */ /* 0x000fc40007810000 */
[----:B------:R-:W-:Y:S01]  /*4df0*/  PRMT R10, R0, 0x5410, R6 ;  /* 0x00005410000a7816 */ /* 0x000fe20000000006 */
[----:B------:R-:W-:Y:S01]  /*4e00*/  FFMA.FTZ R0, R54, c[0x0][0x23c], -R19 ;  /* 0x00008f0036007a23 */ /* 0x000fe20000010813 */
[----:B------:R-:W-:Y:S02]  /*4e10*/  FMNMX.FTZ R6, R133, R146, !PT ;  /* 0x0000009285067209 */ /* 0x000fe40007810000 */
[----:B------:R-:W-:Y:S01]  /*4e20*/  FMNMX.FTZ R4, R144, R4, !PT ;  /* 0x0000000490047209 */ /* 0x000fe20007810000 */
[----:B------:R1:W3:Y:S03]  /*4e30*/  MUFU.EX2 R173, R0 ;  /* 0x0000000000ad7308 */ /* 0x0002e60000000800 */
[----:B------:R-:W-:-:S04]  /*4e40*/  FMNMX.FTZ R4, R138, R4, !PT ;  /* 0x000000048a047209 */ /* 0x000fc80007810000 */
[----:B------:R-:W-:Y:S01]  /*4e50*/  FMNMX.FTZ R3, R157, R4, !PT ;  /* 0x000000049d037209 */ /* 0x000fe20007810000 */
[----:B------:R-:W-:-:S03]  /*4e60*/  FFMA.FTZ R4, R17, c[0x0][0x23c], -R19 ;  /* 0x00008f0011047a23 */ /* 0x000fc60000010813 */
[----:B------:R-:W-:Y:S01]  /*4e70*/  FMNMX.FTZ R3, R155, R3, !PT ;  /* 0x000000039b037209 */ /* 0x000fe20007810000 */
[----:B------:R4:W-:Y:S03]  /*4e80*/  MUFU.EX2 R164, R4 ;  /* 0x0000000400a47308 */ /* 0x0009e60000000800 */
[----:B------:R-:W-:Y:S02]  /*4e90*/  FMNMX.FTZ R3, R154, R3, !PT ;  /* 0x000000039a037209 */ /* 0x000fe40007810000 */
[----:B-1----:R-:W-:Y:S02]  /*4ea0*/  FMNMX.FTZ R0, R145, R6, !PT ;  /* 0x0000000691007209 */ /* 0x002fe40007810000 */
[----:B------:R-:W-:Y:S02]  /*4eb0*/  FMNMX.FTZ R6, R147, R3, !PT ;  /* 0x0000000393067209 */ /* 0x000fe40007810000 */
[----:B------:R-:W-:-:S02]  /*4ec0*/  FMNMX.FTZ R0, R139, R0, !PT ;  /* 0x000000008b007209 */ /* 0x000fc40007810000 */
[----:B--2---:R-:W-:Y:S02]  /*4ed0*/  F2FP.PACK_AB R3, R160, R172 ;  /* 0x000000aca003723e */ /* 0x004fe400000000ff */
[----:B------:R-:W-:Y:S02]  /*4ee0*/  FMNMX.FTZ R0, R159, R0, !PT ;  /* 0x000000009f007209 */ /* 0x000fe40007810000 */
[----:B------:R-:W-:Y:S01]  /*4ef0*/  FMNMX.FTZ R8, R239, R6, !PT ;  /* 0x00000006ef087209 */ /* 0x000fe20007810000 */
[----:B----4-:R-:W-:Y:S01]  /*4f00*/  FFMA.FTZ R4, R59, c[0x0][0x23c], -R19 ;  /* 0x00008f003b047a23 */ /* 0x010fe20000010813 */
[----:B------:R-:W-:-:S03]  /*4f10*/  FMNMX.FTZ R0, R158, R0, !PT ;  /* 0x000000009e007209 */ /* 0x000fc60007810000 */
[----:B------:R3:W1:Y:S01]  /*4f20*/  MUFU.EX2 R193, R4 ;  /* 0x0000000400c17308 */ /* 0x0006620000000800 */
[----:B------:R-:W-:Y:S01]  /*4f30*/  FMNMX.FTZ R5, R153, R0, !PT ;  /* 0x0000000099057209 */ /* 0x000fe20007810000 */
[----:B------:R-:W-:-:S03]  /*4f40*/  HSET2.LE.AND R0, R14, R251, PT ;  /* 0x000000fb0e007233 */ /* 0x000fc60003803000 */
[----:B------:R-:W-:Y:S02]  /*4f50*/  FMNMX.FTZ R5, R152, R5, !PT ;  /* 0x0000000598057209 */ /* 0x000fe40007810000 */
[----:B------:R-:W-:Y:S02]  /*4f60*/  LOP3.LUT R6, R0, R3, RZ, 0xc0, !PT ;  /* 0x0000000300067212 */ /* 0x000fe400078ec0ff */
[----:B------:R-:W-:Y:S01]  /*4f70*/  FMNMX.FTZ R0, R242, R5, !PT ;  /* 0x00000005f2007209 */ /* 0x000fe20007810000 */
[--C-:B------:R-:W-:Y:S01]  /*4f80*/  HSET2.LE.AND R5, R10, R251.reuse, PT ;  /* 0x000000fb0a057233 */ /* 0x100fe20003803000 */
[----:B------:R-:W-:Y:S02]  /*4f90*/  FMNMX.FTZ R3, R236, R8, !PT ;  /* 0x00000008ec037209 */ /* 0x000fe40007810000 */
[----:B------:R-:W-:Y:S01]  /*4fa0*/  FMNMX.FTZ R9, R241, R0, !PT ;  /* 0x00000000f1097209 */ /* 0x000fe20007810000 */
[----:B------:R-:W-:Y:S01]  /*4fb0*/  HSET2.LE.AND R0, R11, R251, PT ;  /* 0x000000fb0b007233 */ /* 0x000fe20003803000 */
[----:B------:R-:W-:Y:S01]  /*4fc0*/  FFMA.FTZ R11, R50, c[0x0][0x23c], -R20 ;  /* 0x00008f00320b7a23 */ /* 0x000fe20000010814 */
[----:B---3--:R-:W-:-:S02]  /*4fd0*/  F2FP.PACK_AB R4, R37, R173 ;  /* 0x000000ad2504723e */ /* 0x008fc400000000ff */
[----:B------:R-:W-:Y:S01]  /*4fe0*/  FMNMX.FTZ R9, R232, R9, !PT ;  /* 0x00000009e8097209 */ /* 0x000fe20007810000 */
[----:B------:R2:W-:Y:S01]  /*4ff0*/  MUFU.EX2 R192, R11 ;  /* 0x0000000b00c07308 */ /* 0x0005e20000000800 */
[----:B------:R-:W-:Y:S02]  /*5000*/  LOP3.LUT R7, R7, R4, RZ, 0xc0, !PT ;  /* 0x0000000407077212 */ /* 0x000fe400078ec0ff */
[----:B------:R-:W-:Y:S02]  /*5010*/  FMNMX.FTZ R4, R234, R3, !PT ;  /* 0x00000003ea047209 */ /* 0x000fe40007810000 */
[----:B------:R-:W-:Y:S02]  /*5020*/  F2FP.PACK_AB R3, R161, R166 ;  /* 0x000000a6a103723e */ /* 0x000fe400000000ff */
[----:B------:R-:W-:Y:S02]  /*5030*/  FMNMX.FTZ R10, R229, R4, !PT ;  /* 0x00000004e50a7209 */ /* 0x000fe40007810000 */
[----:B------:R-:W-:-:S02]  /*5040*/  LOP3.LUT R4, R0, R3, RZ, 0xc0, !PT ;  /* 0x0000000300047212 */ /* 0x000fc400078ec0ff */
[----:B------:R-:W-:Y:S02]  /*5050*/  FMNMX.FTZ R0, R228, R9, !PT ;  /* 0x00000009e4007209 */ /* 0x000fe40007810000 */
[----:B------:R-:W-:Y:S02]  /*5060*/  FMNMX.FTZ R3, R247, R10, !PT ;  /* 0x0000000af7037209 */ /* 0x000fe40007810000 */
[----:B------:R-:W-:Y:S01]  /*5070*/  FMNMX.FTZ R0, R249, R0, !PT ;  /* 0x00000000f9007209 */ /* 0x000fe20007810000 */
[----:B--2---:R-:W-:Y:S01]  /*5080*/  FFMA.FTZ R11, R49, c[0x0][0x23c], -R20 ;  /* 0x00008f00310b7a23 */ /* 0x004fe20000010814 */
[----:B------:R-:W-:Y:S02]  /*5090*/  FMNMX.FTZ R3, R244, R3, !PT ;  /* 0x00000003f4037209 */ /* 0x000fe40007810000 */
[----:B-1----:R-:W-:Y:S01]  /*50a0*/  F2FP.PACK_AB R8, R193, R164 ;  /* 0x000000a4c108723e */ /* 0x002fe200000000ff */
[----:B------:R-:W1:Y:S01]  /*50b0*/  MUFU.EX2 R38, R11 ;  /* 0x0000000b00267308 */ /* 0x000e620000000800 */
[----:B------:R-:W-:-:S02]  /*50c0*/  FMNMX.FTZ R0, R250, R0, !PT ;  /* 0x00000000fa007209 */ /* 0x000fc40007810000 */
[----:B------:R-:W-:Y:S02]  /*50d0*/  FMNMX.FTZ R3, R245, R3, !PT ;  /* 0x00000003f5037209 */ /* 0x000fe40007810000 */
[----:B------:R-:W-:Y:S02]  /*50e0*/  LOP3.LUT R5, R5, R8, RZ, 0xc0, !PT ;  /* 0x0000000805057212 */ /* 0x000fe400078ec0ff */
[----:B------:R-:W-:Y:S01]  /*50f0*/  FMNMX.FTZ R8, R248, R0, !PT ;  /* 0x00000000f8087209 */ /* 0x000fe20007810000 */
[--C-:B------:R-:W-:Y:S01]  /*5100*/  FFMA.FTZ R0, R55, c[0x0][0x23c], -R20.reuse ;  /* 0x00008f0037007a23 */ /* 0x100fe20000010814 */
[----:B------:R-:W-:Y:S02]  /*5110*/  FMNMX.FTZ R10, R243, R3, !PT ;  /* 0x00000003f30a7209 */ /* 0x000fe40007810000 */
[----:B------:R-:W-:Y:S01]  /*5120*/  FMNMX.FTZ R3, R246, R8, !PT ;  /* 0x00000008f6037209 */ /* 0x000fe20007810000 */
[----:B------:R2:W-:Y:S01]  /*5130*/  MUFU.EX2 R162, R0 ;  /* 0x0000000000a27308 */ /* 0x0005e20000000800 */
[C---:B------:R-:W-:Y:S01]  /*5140*/  HMMA.16816.F32 R24, R4.reuse, R84, RZ ;  /* 0x000000540418723c */ /* 0x040fe200000018ff */
[----:B------:R-:W3:Y:S04]  /*5150*/  SHFL.BFLY PT, R14, R10, 0x2, 0x1f ;  /* 0x0c401f000a0e7f89 */ /* 0x000ee800000e0000 */
[----:B------:R-:W4:Y:S03]  /*5160*/  SHFL.BFLY PT, R13, R3, 0x2, 0x1f ;  /* 0x0c401f00030d7f89 */ /* 0x000f2600000e0000 */
[----:B------:R-:W-:Y:S01]  /*5170*/  HMMA.16816.F32 R28, R4, R88, RZ ;  /* 0x00000058041c723c */ /* 0x000fe200000018ff */
[----:B--2---:R-:W-:-:S07]  /*5180*/  FFMA.FTZ R0, R51, c[0x0][0x23c], -R20 ;  /* 0x00008f0033007a23 */ /* 0x004fce0000010814 */
[C---:B------:R-:W-:Y:S01]  /*5190*/  HMMA.16816.F32 R32, R4.reuse, R100, RZ ;  /* 0x000000640420723c */ /* 0x040fe200000018ff */
[----:B------:R2:W-:Y:S07]  /*51a0*/  MUFU.EX2 R195, R0 ;  /* 0x0000000000c37308 */ /* 0x0005ee0000000800 */
[----:B------:R-:W-:Y:S01]  /*51b0*/  HMMA.16816.F32 R40, R4, R92, RZ ;  /* 0x0000005c0428723c */ /* 0x000fe200000018ff */
[----:B---3--:R-:W-:Y:S02]  /*51c0*/  FMNMX.FTZ R17, R10, R14, !PT ;  /* 0x0000000e0a117209 */ /* 0x008fe40007810000 */
[----:B----4-:R-:W-:-:S05]  /*51d0*/  FMNMX.FTZ R21, R3, R13, !PT ;  /* 0x0000000d03157209 */ /* 0x010fca0007810000 */
[----:B------:R-:W-:Y:S01]  /*51e0*/  HMMA.16816.F32 R60, R4, R104, RZ ;  /* 0x00000068043c723c */ /* 0x000fe200000018ff */
[----:B--2---:R-:W-:-:S05]  /*51f0*/  LOP3.LUT R0, R15, UR8, R22, 0x96, !PT ;  /* 0x000000080f007c12 */ /* 0x004fca000f8e9616 */
[----:B------:R-:W-:Y:S02]  /*5200*/  IMAD.WIDE.U32 R8, R0, -0x2daee0ad, RZ ;  /* 0xd2511f5300087825 */ /* 0x000fe400078e00ff */
[C---:B------:R-:W-:Y:S03]  /*5210*/  HMMA.16816.F32 R56, R4.reuse, R96, RZ ;  /* 0x000000600438723c */ /* 0x040fe600000018ff */
[----:B------:R-:W-:Y:S02]  /*5220*/  LOP3.LUT R0, R9, UR17, R18, 0x96, !PT ;  /* 0x0000001109007c12 */ /* 0x000fe4000f8e9612 */
[----:B------:R-:W-:Y:S01]  /*5230*/  LOP3.LUT R12, R8, 0xffff, RZ, 0xc0, !PT ;  /* 0x0000ffff080c7812 */ /* 0x000fe200078ec0ff */
[----:B------:R-:W-:Y:S01]  /*5240*/  FFMA.FTZ R9, R68, c[0x0][0x23c], -R19 ;  /* 0x00008f0044097a23 */ /* 0x000fe20000010813 */
[--C-:B------:R-:W-:Y:S01]  /*5250*/  SHF.R.U32.HI R11, RZ, 0x10, R8.reuse ;  /* 0x00000010ff0b7819 */ /* 0x100fe20000011608 */
[----:B------:R-:W-:Y:S01]  /*5260*/  HMMA.16816.F32 R52, R4, R86, RZ ;  /* 0x000000560434723c */ /* 0x000fe200000018ff */
[----:B------:R-:W-:Y:S01]  /*5270*/  LOP3.LUT R16, R8, 0xff, RZ, 0xc0, !PT ;  /* 0x000000ff08107812 */ /* 0x000fe200078ec0ff */
[----:B------:R2:W-:Y:S01]  /*5280*/  MUFU.EX2 R163, R9 ;  /* 0x0000000900a37308 */ /* 0x0005e20000000800 */
[----:B------:R-:W-:-:S02]  /*5290*/  SHF.R.U32.HI R15, RZ, 0x18, R8 ;  /* 0x00000018ff0f7819 */ /* 0x000fc40000011608 */
[----:B------:R-:W-:Y:S02]  /*52a0*/  SHF.R.U32.HI R8, RZ, 0x8, R12 ;  /* 0x00000008ff087819 */ /* 0x000fe4000001160c */
[----:B------:R-:W-:Y:S01]  /*52b0*/  LOP3.LUT R3, R0, 0xffff, RZ, 0xc0, !PT ;  /* 0x0000ffff00037812 */ /* 0x000fe200078ec0ff */
[C---:B------:R-:W-:Y:S01]  /*52c0*/  HMMA.16816.F32 R48, R4.reuse, R90, RZ ;  /* 0x0000005a0430723c */ /* 0x040fe200000018ff */
[----:B------:R-:W-:Y:S01]  /*52d0*/  PRMT R12, R16, 0x5410, R8 ;  /* 0x00005410100c7816 */ /* 0x000fe20000000008 */
[----:B------:R-:W-:Y:S01]  /*52e0*/  FFMA.FTZ R8, R64, c[0x0][0x23c], -R19 ;  /* 0x00008f0040087a23 */ /* 0x000fe20000010813 */
[----:B------:R-:W-:Y:S02]  /*52f0*/  LOP3.LUT R10, R0, 0xff, RZ, 0xc0, !PT ;  /* 0x000000ff000a7812 */ /* 0x000fe400078ec0ff */
[----:B------:R-:W-:Y:S01]  /*5300*/  SHF.R.U32.HI R3, RZ, 0x8, R3 ;  /* 0x00000008ff037819 */ /* 0x000fe20000011603 */
[----:B------:R3:W-:Y:S02]  /*5310*/  MUFU.EX2 R156, R8 ;  /* 0x00000008009c7308 */ /* 0x0007e40000000800 */
[----:B------:R-:W-:Y:S01]  /*5320*/  HMMA.16816.F32 R76, R4, R94, RZ ;  /* 0x0000005e044c723c */ /* 0x000fe200000018ff */
[----:B------:R-:W-:-:S02]  /*5330*/  PRMT R14, R10, 0x5410, R3 ;  /* 0x000054100a0e7816 */ /* 0x000fc40000000003 */
[----:B--2---:R-:W-:Y:S01]  /*5340*/  LOP3.LUT R9, R11, 0xff, RZ, 0xc0, !PT ;  /* 0x000000ff0b097812 */ /* 0x004fe200078ec0ff */
[----:B------:R-:W-:Y:S01]  /*5350*/  FFMA.FTZ R11, R65, c[0x0][0x23c], -R19 ;  /* 0x00008f00410b7a23 */ /* 0x000fe20000010813 */
[--C-:B------:R-:W-:Y:S02]  /*5360*/  SHF.R.U32.HI R3, RZ, 0x10, R0.reuse ;  /* 0x00000010ff037819 */ /* 0x100fe40000011600 */
[----:B------:R-:W-:Y:S01]  /*5370*/  SHF.R.U32.HI R10, RZ, 0x18, R0 ;  /* 0x00000018ff0a7819 */ /* 0x000fe20000011600 */
[----:B------:R2:W4:Y:S01]  /*5380*/  MUFU.EX2 R165, R11 ;  /* 0x0000000b00a57308 */ /* 0x0005220000000800 */
[----:B------:R-:W-:Y:S01]  /*5390*/  HSET2.LE.AND R0, R12, R251, PT ;  /* 0x000000fb0c007233 */ /* 0x000fe20003803000 */
[----:B------:R-:W-:Y:S01]  /*53a0*/  LOP3.LUT R12, R175, R36, RZ, 0x3c, !PT ;  /* 0x00000024af0c7212 */ /* 0x000fe200078e3cff */
[----:B------:R-:W-:Y:S01]  /*53b0*/  HMMA.16816.F32 R80, R4, R106, RZ ;  /* 0x0000006a0450723c */ /* 0x000fe200000018ff */
[----:B---3--:R-:W-:-:S03]  /*53c0*/  LOP3.LUT R8, R3, 0xff, RZ, 0xc0, !PT ;  /* 0x000000ff03087812 */ /* 0x008fc600078ec0ff */
[----:B------:R-:W-:Y:S01]  /*53d0*/  IMAD.WIDE.U32 R74, R12, -0x2daee0ad, RZ ;  /* 0xd2511f530c4a7825 */ /* 0x000fe200078e00ff */
[----:B-1----:R-:W-:Y:S02]  /*53e0*/  F2FP.PACK_AB R3, R38, R192 ;  /* 0x000000c02603723e */ /* 0x002fe400000000ff */
[----:B------:R-:W-:Y:S01]  /*53f0*/  PRMT R13, R8, 0x5410, R10 ;  /* 0x00005410080d7816 */ /* 0x000fe2000000000a */
[--C-:B------:R-:W-:Y:S01]  /*5400*/  HSET2.LE.AND R8, R14, R251.reuse, PT ;  /* 0x000000fb0e087233 */ /* 0x100fe20003803000 */
[----:B------:R-:W-:Y:S01]  /*5410*/  LOP3.LUT R10, R0, R3, RZ, 0xc0, !PT ;  /* 0x00000003000a7212 */ /* 0x000fe200078ec0ff */
[C---:B------:R-:W-:Y:S01]  /*5420*/  HMMA.16816.F32 R68, R4.reuse, R98, RZ ;  /* 0x000000620444723c */ /* 0x040fe200000018ff */
[----:B------:R-:W-:Y:S02]  /*5430*/  LOP3.LUT R12, R75, UR15, R136, 0x96, !PT ;  /* 0x0000000f4b0c7c12 */ /* 0x000fe4000f8e9688 */
[----:B--2---:R-:W-:Y:S01]  /*5440*/  PRMT R11, R9, 0x5410, R15 ;  /* 0x00005410090b7816 */ /* 0x004fe2000000000f */
[----:B------:R-:W-:Y:S01]  /*5450*/  FFMA.FTZ R9, R66, c[0x0][0x23c], -R19 ;  /* 0x00008f0042097a23 */ /* 0x000fe20000010813 */
[----:B------:R-:W1:Y:S01]  /*5460*/  SHFL.BFLY PT, R15, R17, 0x1, 0x1f ;  /* 0x0c201f00110f7f89 */ /* 0x000e6200000e0000 */
[----:B----4-:R-:W-:Y:S01]  /*5470*/  F2FP.PACK_AB R3, R156, R165 ;  /* 0x000000a59c03723e */ /* 0x010fe200000000ff */
[----:B------:R-:W-:Y:S01]  /*5480*/  IMAD.WIDE.U32 R44, R12, -0x326172a9, RZ ;  /* 0xcd9e8d570c2c7825 */ /* 0x000fe200078e00ff */
[----:B------:R2:W3:Y:S01]  /*5490*/  MUFU.EX2 R194, R9 ;  /* 0x0000000900c27308 */ /* 0x0004e20000000800 */
[--C-:B------:R-:W-:Y:S01]  /*54a0*/  HSET2.LE.AND R0, R11, R251.reuse, PT ;  /* 0x000000fb0b007233 */ /* 0x100fe20003803000 */
[----:B------:R-:W4:Y:S01]  /*54b0*/  SHFL.BFLY PT, R12, R21, 0x1, 0x1f ;  /* 0x0c201f00150c7f89 */ /* 0x000f2200000e0000 */
[----:B------:R-:W-:Y:S03]  /*54c0*/  HMMA.16816.F32 R64, R4, R102, RZ ;  /* 0x000000660440723c */ /* 0x000fe600000018ff */
[----:B------:R-:W-:Y:S01]  /*54d0*/  LOP3.LUT R11, R0, R3, RZ, 0xc0, !PT ;  /* 0x00000003000b7212 */ /* 0x000fe200078ec0ff */
[----:B------:R-:W-:-:S03]  /*54e0*/  HSET2.LE.AND R0, R13, R251, PT ;  /* 0x000000fb0d007233 */ /* 0x000fc60003803000 */
[----:B------:R-:W-:Y:S01]  /*54f0*/  LOP3.LUT R4, R45, UR14, R46, 0x96, !PT ;  /* 0x0000000e2d047c12 */ /* 0x000fe2000f8e962e */
[----:B------:R-:W-:-:S04]  /*5500*/  IMAD.MOV.U32 R46, RZ, RZ, R166 ;  /* 0x000000ffff2e7224 */ /* 0x000fc800078e00a6 */
[----:B------:R-:W-:Y:S01]  /*5510*/  IMAD.WIDE.U32 R4, R4, -0x2daee0ad, RZ ;  /* 0xd2511f5304047825 */ /* 0x000fe200078e00ff */
[----:B--2---:R-:W-:Y:S02]  /*5520*/  F2FP.PACK_AB R9, R195, R162 ;  /* 0x000000a2c309723e */ /* 0x004fe400000000ff */
[----:B---3--:R-:W-:Y:S02]  /*5530*/  F2FP.PACK_AB R3, R194, R163 ;  /* 0x000000a3c203723e */ /* 0x008fe400000000ff */
[----:B------:R-:W-:Y:S02]  /*5540*/  LOP3.LUT R8, R8, R9, RZ, 0xc0, !PT ;  /* 0x0000000908087212 */ /* 0x000fe400078ec0ff */
[----:B-1----:R-:W-:Y:S02]  /*5550*/  FMNMX.FTZ R136, R17, R15, !PT ;  /* 0x0000000f11887209 */ /* 0x002fe40007810000 */
[----:B------:R-:W-:Y:S02]  /*5560*/  LOP3.LUT R9, R0, R3, RZ, 0xc0, !PT ;  /* 0x0000000300097212 */ /* 0x000fe400078ec0ff */
[C---:B------:R-:W-:Y:S01]  /*5570*/  FSETP.NEU.FTZ.AND P1, PT, R136.reuse, -INF , PT ;  /* 0xff8000008800780b */ /* 0x040fe20003f3d000 */
[----:B------:R-:W-:Y:S01]  /*5580*/  FMUL.FTZ R3, R136, c[0x0][0x23c] ;  /* 0x00008f0088037a20 */ /* 0x000fe20000410000 */
[----:B------:R-:W-:Y:S01]  /*5590*/  LOP3.LUT R0, R47, UR16, R174, 0x96, !PT ;  /* 0x000000102f007c12 */ /* 0x000fe2000f8e96ae */
[----:B------:R-:W-:-:S02]  /*55a0*/  IMAD.MOV.U32 R47, RZ, RZ, R165 ;  /* 0x000000ffff2f7224 */ /* 0x000fc400078e00a5 */
[----:B------:R-:W-:Y:S01]  /*55b0*/  HMMA.16816.F32 R220, R8, R120, R24 ;  /* 0x0000007808dc723c */ /* 0x000fe20000001818 */
[----:B------:R-:W-:Y:S01]  /*55c0*/  FSEL R18, R3, RZ, P1 ;  /* 0x000000ff03127208 */ /* 0x000fe20000800000 */
[----:B------:R-:W-:-:S04]  /*55d0*/  IMAD.WIDE.U32 R6, R0, -0x2daee0ad, RZ ;  /* 0xd2511f5300067825 */ /* 0x000fc800078e00ff */
[----:B------:R-:W-:Y:S01]  /*55e0*/  FFMA.FTZ R0, R132, c[0x0][0x23c], -R18 ;  /* 0x00008f0084007a23 */ /* 0x000fe20000010812 */
[----:B------:R-:W-:Y:S01]  /*55f0*/  LOP3.LUT R3, R7, UR13, R74, 0x96, !PT ;  /* 0x0000000d07037c12 */ /* 0x000fe2000f8e964a */
[C---:B------:R-:W-:Y:S01]  /*5600*/  HMMA.16816.F32 R148, R8.reuse, R122, R52 ;  /* 0x0000007a0894723c */ /* 0x040fe20000001834 */
[----:B------:R-:W-:Y:S01]  /*5610*/  IMAD.MOV.U32 R27, RZ, RZ, R163 ;  /* 0x000000ffff1b7224 */ /* 0x000fe200078e00a3 */
[----:B------:R1:W2:Y:S01]  /*5620*/  MUFU.EX2 R16, R0 ;  /* 0x0000000000107308 */ /* 0x0002a20000000800 */
[----:B------:R-:W-:Y:S02]  /*5630*/  IMAD.MOV.U32 R26, RZ, RZ, R162 ;  /* 0x000000ffff1a7224 */ /* 0x000fe400078e00a2 */
[----:B------:R-:W-:Y:S02]  /*5640*/  IMAD.MOV.U32 R132, RZ, RZ, R164 ;  /* 0x000000ffff847224 */ /* 0x000fe400078e00a4 */
[----:B------:R-:W-:Y:S01]  /*5650*/  IMAD.MOV.U32 R55, RZ, RZ, R37 ;  /* 0x000000ffff377224 */ /* 0x000fe200078e0025 */
[----:B------:R-:W-:Y:S01]  /*5660*/  HMMA.16816.F32 R176, R8, R110, R64 ;  /* 0x0000006e08b0723c */ /* 0x000fe20000001840 */
[----:B------:R-:W-:-:S07]  /*5670*/  IMAD.MOV.U32 R54, RZ, RZ, R160 ;  /* 0x000000ffff367224 */ /* 0x000fce00078e00a0 */
[----:B------:R-:W-:Y:S01]  /*5680*/  HMMA.16816.F32 R208, R8, R128, R28 ;  /* 0x0000008008d0723c */ /* 0x000fe2000000181c */
[----:B-1----:R-:W-:Y:S01]  /*5690*/  LOP3.LUT R0, R5, UR11, R6, 0x96, !PT ;  /* 0x0000000b05007c12 */ /* 0x002fe2000f8e9606 */
[----:B------:R-:W-:-:S04]  /*56a0*/  IMAD.WIDE.U32 R6, R3, -0x326172a9, RZ ;  /* 0xcd9e8d5703067825 */ /* 0x000fc800078e00ff */
[--C-:B------:R-:W-:Y:S01]  /*56b0*/  FFMA.FTZ R3, R135, c[0x0][0x23c], -R18.reuse ;  /* 0x00008f0087037a23 */ /* 0x100fe20000010812 */
[----:B----4-:R-:W-:Y:S01]  /*56c0*/  FMNMX.FTZ R135, R21, R12, !PT ;  /* 0x0000000c15877209 */ /* 0x010fe20007810000 */
[----:B------:R-:W-:Y:S01]  /*56d0*/  IMAD.WIDE.U32 R24, R0, -0x326172a9, RZ ;  /* 0xcd9e8d5700187825 */ /* 0x000fe200078e00ff */
[----:B------:R-:W-:Y:S01]  /*56e0*/  HMMA.16816.F32 R204, R8, R108, R32 ;  /* 0x0000006c08cc723c */ /* 0x000fe20000001820 */
[----:B------:R1:W-:Y:S01]  /*56f0*/  MUFU.EX2 R252, R3 ;  /* 0x0000000300fc7308 */ /* 0x0003e20000000800 */
[----:B------:R-:W-:Y:S01]  /*5700*/  FSETP.NEU.FTZ.AND P1, PT, R135, -INF , PT ;  /* 0xff8000008700780b */ /* 0x000fe20003f3d000 */
[----:B------:R-:W-:Y:S01]  /*5710*/  FFMA.FTZ R5, R144, c[0x0][0x23c], -R18 ;  /* 0x00008f0090057a23 */ /* 0x000fe20000010812 */
[----:B------:R-:W-:Y:S01]  /*5720*/  LOP3.LUT R0, R25, UR10, R6, 0x96, !PT ;  /* 0x0000000a19007c12 */ /* 0x000fe2000f8e9606 */
[----:B--2---:R-:W-:-:S03]  /*5730*/  IMAD.MOV.U32 R21, RZ, RZ, R16 ;  /* 0x000000ffff157224 */ /* 0x004fc600078e0010 */
[C---:B------:R-:W-:Y:S01]  /*5740*/  HMMA.16816.F32 R196, R8.reuse, R116, R40 ;  /* 0x0000007408c4723c */ /* 0x040fe20000001828 */
[----:B------:R-:W-:Y:S01]  /*5750*/  IMAD.WIDE.U32 R22, R0, -0x2daee0ad, RZ ;  /* 0xd2511f5300167825 */ /* 0x000fe200078e00ff */
[----:B------:R-:W2:Y:S03]  /*5760*/  MUFU.EX2 R13, R5 ;  /* 0x00000005000d7308 */ /* 0x000ea60000000800 */
[----:B------:R-:W-:Y:S02]  /*5770*/  FFMA.FTZ R0, R138, c[0x0][0x23c], -R18 ;  /* 0x00008f008a007a23 */ /* 0x000fe40000010812 */
[----:B------:R-:W-:Y:S01]  /*5780*/  IMAD.MOV.U32 R138, RZ, RZ, R161 ;  /* 0x000000ffff8a7224 */ /* 0x000fe200078e00a1 */
[----:B------:R-:W-:Y:S01]  /*5790*/  HMMA.16816.F32 R184, R8, R112, R60 ;  /* 0x0000007008b8723c */ /* 0x000fe2000000183c */
[----:B-1----:R-:W-:Y:S01]  /*57a0*/  LOP3.LUT R3, R7, UR12, R44, 0x96, !PT ;  /* 0x0000000c07037c12 */ /* 0x002fe2000f8e962c */
[----:B------:R1:W3:Y:S04]  /*57b0*/  MUFU.EX2 R144, R0 ;  /* 0x0000000000907308 */ /* 0x0002e80000000800 */
[----:B------:R-:W-:-:S02]  /*57c0*/  IMAD.WIDE.U32 R6, R3, -0x2daee0ad, RZ ;  /* 0xd2511f5303067825 */ /* 0x000fc400078e00ff */
[----:B------:R-:W-:Y:S02]  /*57d0*/  HMMA.16816.F32 R160, R8, R142, R68 ;  /* 0x0000008e08a0723c */ /* 0x000fe40000001844 */
[----:B------:R-:W-:-:S05]  /*57e0*/  FMUL.FTZ R3, R135, c[0x0][0x23c] ;  /* 0x00008f0087037a20 */ /* 0x000fca0000410000 */
[----:B------:R-:W-:Y:S01]  /*57f0*/  FSEL R17, R3, RZ, P1 ;  /* 0x000000ff03117208 */ /* 0x000fe20000800000 */
[C---:B------:R-:W-:Y:S01]  /*5800*/  HMMA.16816.F32 R200, R8.reuse, R140, R56 ;  /* 0x0000008c08c8723c */ /* 0x040fe20000001838 */
[----:B------:R-:W-:Y:S02]  /*5810*/  LOP3.LUT R3, R23, UR5, R6, 0x96, !PT ;  /* 0x0000000517037c12 */ /* 0x000fe4000f8e9606 */
[----:B-1----:R-:W-:Y:S01]  /*5820*/  LOP3.LUT R0, R7, UR9, R4, 0x96, !PT ;  /* 0x0000000907007c12 */ /* 0x002fe2000f8e9604 */
[--C-:B------:R-:W-:Y:S02]  /*5830*/  FFMA.FTZ R5, R133, c[0x0][0x23c], -R17.reuse ;  /* 0x00008f0085057a23 */ /* 0x100fe40000010811 */
[----:B------:R-:W-:Y:S02]  /*5840*/  FFMA.FTZ R6, R145, c[0x0][0x23c], -R17 ;  /* 0x00008f0091067a23 */ /* 0x000fe40000010811 */
[----:B------:R1:W-:Y:S01]  /*5850*/  MUFU.EX2 R36, R5 ;  /* 0x0000000500247308 */ /* 0x0003e20000000800 */
[----:B------:R-:W-:Y:S01]  /*5860*/  IMAD.WIDE.U32 R14, R0, -0x326172a9, RZ ;  /* 0xcd9e8d57000e7825 */ /* 0x000fe200078e00ff */
[----:B------:R-:W-:Y:S03]  /*5870*/  HMMA.16816.F32 R180, R8, R130, R48 ;  /* 0x0000008208b4723c */ /* 0x000fe60000001830 */
[----:B------:R-:W-:-:S03]  /*5880*/  IMAD.MOV.U32 R145, RZ, RZ, R175 ;  /* 0x000000ffff917224 */ /* 0x000fc600078e00af */
[----:B------:R4:W-:Y:S02]  /*5890*/  MUFU.EX2 R39, R6 ;  /* 0x0000000600277308 */ /* 0x0009e40000000800 */
[----:B------:R-:W-:Y:S01]  /*58a0*/  HMMA.16816.F32 R168, R8, R118, R76 ;  /* 0x0000007608a8723c */ /* 0x000fe2000000184c */
[----:B-1----:R-:W-:-:S07]  /*58b0*/  IMAD.WIDE.U32 R4, R3, -0x326172a9, RZ ;  /* 0xcd9e8d5703047825 */ /* 0x002fce00078e00ff */
[----:B------:R-:W-:Y:S01]  /*58c0*/  HMMA.16816.F32 R164, R8, R114, R80 ;  /* 0x0000007208a4723c */ /* 0x000fe20000001850 */
[C---:B------:R-:W-:Y:S02]  /*58d0*/  LOP3.LUT R3, R4.reuse, 0xffff, RZ, 0xc0, !PT ;  /* 0x0000ffff04037812 */ /* 0x040fe400078ec0ff */
[----:B------:R-:W-:Y:S01]  /*58e0*/  LOP3.LUT R0, R5, UR18, R14, 0x96, !PT ;  /* 0x0000001205007c12 */ /* 0x000fe2000f8e960e */
[----:B----4-:R-:W-:Y:S01]  /*58f0*/  FFMA.FTZ R6, R139, c[0x0][0x23c], -R17 ;  /* 0x00008f008b067a23 */ /* 0x010fe20000010811 */
[----:B------:R-:W-:Y:S02]  /*5900*/  LOP3.LUT R7, R4, 0xff, RZ, 0xc0, !PT ;  /* 0x000000ff04077812 */ /* 0x000fe400078ec0ff */
[----:B------:R-:W-:Y:S01]  /*5910*/  SHF.R.U32.HI R5, RZ, 0x8, R3 ;  /* 0x00000008ff057819 */ /* 0x000fe20000011603 */
[----:B------:R1:W4:Y:S01]  /*5920*/  MUFU.EX2 R133, R6 ;  /* 0x0000000600857308 */ /* 0x0003220000000800 */
[--C-:B------:R-:W-:Y:S02]  /*5930*/  SHF.R.U32.HI R3, RZ, 0x10, R4.reuse ;  /* 0x00000010ff037819 */ /* 0x100fe40000011604 */
[----:B------:R-:W-:Y:S01]  /*5940*/  PRMT R7, R7, 0x5410, R5 ;  /* 0x0000541007077816 */ /* 0x000fe20000000005 */
[----:B------:R-:W-:Y:S01]  /*5950*/  FFMA.FTZ R5, R146, c[0x0][0x23c], -R17 ;  /* 0x00008f0092057a23 */ /* 0x000fe20000010811 */
[----:B------:R-:W-:Y:S01]  /*5960*/  LOP3.LUT R12, R3, 0xff, RZ, 0xc0, !PT ;  /* 0x000000ff030c7812 */ /* 0x000fe200078ec0ff */
[----:B--2---:R-:W-:Y:S01]  /*5970*/  IMAD.MOV.U32 R146, RZ, RZ, R13 ;  /* 0x000000ffff927224 */ /* 0x004fe200078e000d */
[----:B------:R-:W-:Y:S01]  /*5980*/  SHF.R.U32.HI R16, RZ, 0x18, R4 ;  /* 0x00000018ff107819 */ /* 0x000fe20000011604 */
[----:B------:R2:W2:Y:S01]  /*5990*/  MUFU.EX2 R37, R5 ;  /* 0x0000000500257308 */ /* 0x0004a20000000800 */
[----:B------:R-:W-:-:S02]  /*59a0*/  LOP3.LUT R3, R0, 0xffff, RZ, 0xc0, !PT ;  /* 0x0000ffff00037812 */ /* 0x000fc400078ec0ff */
[--C-:B------:R-:W-:Y:S02]  /*59b0*/  SHF.R.U32.HI R4, RZ, 0x10, R0.reuse ;  /* 0x00000010ff047819 */ /* 0x100fe40000011600 */
[----:B------:R-:W-:Y:S02]  /*59c0*/  LOP3.LUT R14, R0, 0xff, RZ, 0xc0, !PT ;  /* 0x000000ff000e7812 */ /* 0x000fe400078ec0ff */
[----:B------:R-:W-:Y:S01]  /*59d0*/  SHF.R.U32.HI R13, RZ, 0x18, R0 ;  /* 0x00000018ff0d7819 */ /* 0x000fe20000011600 */
[----:B------:R-:W-:Y:S01]  /*59e0*/  HSET2.LE.AND R0, R7, R251, PT ;  /* 0x000000fb07007233 */ /* 0x000fe20003803000 */
[----:B-1----:R-:W-:Y:S02]  /*59f0*/  SHF.R.U32.HI R6, RZ, 0x8, R3 ;  /* 0x00000008ff067819 */ /* 0x002fe40000011603 */
[----:B------:R-:W-:Y:S02]  /*5a00*/  LOP3.LUT R4, R4, 0xff, RZ, 0xc0, !PT ;  /* 0x000000ff04047812 */ /* 0x000fe400078ec0ff */
[----:B---3--:R-:W-:-:S02]  /*5a10*/  F2FP.PACK_AB R3, R144, R146 ;  /* 0x000000929003723e */ /* 0x008fc400000000ff */
[----:B------:R-:W-:Y:S02]  /*5a20*/  PRMT R7, R14, 0x5410, R6 ;  /* 0x000054100e077816 */ /* 0x000fe40000000006 */
[----:B--2---:R-:W-:Y:S02]  /*5a30*/  PRMT R5, R12, 0x5410, R16 ;  /* 0x000054100c057816 */ /* 0x004fe40000000010 */
[----:B------:R-:W-:Y:S01]  /*5a40*/  PRMT R12, R4, 0x5410, R13 ;  /* 0x00005410040c7816 */ /* 0x000fe2000000000d */
[--C-:B------:R-:W-:Y:S01]  /*5a50*/  HSET2.LE.AND R4, R7, R251.reuse, PT ;  /* 0x000000fb07047233 */ /* 0x100fe20003803000 */
[----:B------:R-:W-:Y:S01]  /*5a60*/  LOP3.LUT R6, R0, R3, RZ, 0xc0, !PT ;  /* 0x0000000300067212 */ /* 0x000fe200078ec0ff */
[--C-:B------:R-:W-:Y:S01]  /*5a70*/  HSET2.LE.AND R0, R5, R251.reuse, PT ;  /* 0x000000fb05007233 */ /* 0x100fe20003803000 */
[----:B------:R-:W-:Y:S01]  /*5a80*/  F2FP.PACK_AB R5, R252, R21 ;  /* 0x00000015fc05723e */ /* 0x000fe200000000ff */
[----:B------:R-:W-:Y:S01]  /*5a90*/  HSET2.LE.AND R12, R12, R251, PT ;  /* 0x000000fb0c0c7233 */ /* 0x000fe20003803000 */
[----:B----4-:R-:W-:-:S02]  /*5aa0*/  F2FP.PACK_AB R3, R133, R39 ;  /* 0x000000278503723e */ /* 0x010fc400000000ff */
[----:B------:R-:W-:Y:S02]  /*5ab0*/  F2FP.PACK_AB R13, R37, R36 ;  /* 0x00000024250d723e */ /* 0x000fe400000000ff */
[----:B------:R-:W-:Y:S02]  /*5ac0*/  LOP3.LUT R4, R4, R5, RZ, 0xc0, !PT ;  /* 0x0000000504047212 */ /* 0x000fe400078ec0ff */
[----:B------:R-:W-:Y:S01]  /*5ad0*/  LOP3.LUT R7, R0, R3, RZ, 0xc0, !PT ;  /* 0x0000000300077212 */ /* 0x000fe200078ec0ff */
[----:B------:R-:W-:Y:S01]  /*5ae0*/  FFMA.FTZ R0, R157, c[0x0][0x23c], -R18 ;  /* 0x00008f009d007a23 */ /* 0x000fe20000010812 */
[----:B------:R-:W-:Y:S02]  /*5af0*/  LOP3.LUT R5, R12, R13, RZ, 0xc0, !PT ;  /* 0x0000000d0c057212 */ /* 0x000fe400078ec0ff */
[----:B------:R-:W-:-:S05]  /*5b00*/  LOP3.LUT R3, R15, UR8, R24, 0x96, !PT ;  /* 0x000000080f037c12 */ /* 0x000fca000f8e9618 */
[C---:B------:R-:W-:Y:S01]  /*5b10*/  HMMA.16816.F32 R64, R4.reuse, R102, RZ ;  /* 0x000000660440723c */ /* 0x040fe200000018ff */
[----:B------:R1:W-:Y:S06]  /*5b20*/  MUFU.EX2 R102, R0 ;  /* 0x0000000000667308 */ /* 0x0003ec0000000800 */
[----:B------:R-:W-:Y:S01]  /*5b30*/  IMAD.MOV.U32 R103, RZ, RZ, R55 ;  /* 0x000000ffff677224 */ /* 0x000fe200078e0037 */
[C---:B------:R-:W-:Y:S07]  /*5b40*/  HMMA.16816.F32 R68, R4.reuse, R94, RZ ;  /* 0x0000005e0444723c */ /* 0x040fee00000018ff */
[----:B------:R-:W-:Y:S01]  /*5b50*/  IMAD.MOV.U32 R95, RZ, RZ, R26 ;  /* 0x000000ffff5f7224 */ /* 0x000fe200078e001a */
[----:B------:R-:W-:Y:S01]  /*5b60*/  HMMA.16816.F32 R40, R4, R84, RZ ;  /* 0x000000540428723c */ /* 0x000fe200000018ff */
[----:B------:R-:W-:-:S02]  /*5b70*/  IMAD.MOV.U32 R94, RZ, RZ, R27 ;  /* 0x000000ffff5e7224 */ /* 0x000fc400078e001b */
[----:B-1----:R-:W-:-:S04]  /*5b80*/  FFMA.FTZ R0, R155, c[0x0][0x23c], -R18 ;  /* 0x00008f009b007a23 */ /* 0x002fc80000010812 */
[----:B------:R1:W-:Y:S01]  /*5b90*/  MUFU.EX2 R16, R0 ;  /* 0x0000000000107308 */ /* 0x0003e20000000800 */
[----:B------:R-:W-:Y:S01]  /*5ba0*/  HMMA.16816.F32 R56, R4, R86, RZ ;  /* 0x000000560438723c */ /* 0x000fe200000018ff */
[----:B------:R-:W-:Y:S02]  /*5bb0*/  IMAD.MOV.U32 R84, RZ, RZ, R38 ;  /* 0x000000ffff547224 */ /* 0x000fe400078e0026 */
[----:B------:R-:W-:-:S05]  /*5bc0*/  IMAD.MOV.U32 R85, RZ, RZ, R156 ;  /* 0x000000ffff557224 */ /* 0x000fca00078e009c */
[----:B------:R-:W-:Y:S01]  /*5bd0*/  HMMA.16816.F32 R32, R4, R88, RZ ;  /* 0x000000580420723c */ /* 0x000fe200000018ff */
[----:B-1----:R-:W-:-:S07]  /*5be0*/  FFMA.FTZ R0, R154, c[0x0][0x23c], -R18 ;  /* 0x00008f009a007a23 */ /* 0x002fce0000010812 */
[C---:B------:R-:W-:Y:S01]  /*5bf0*/  HMMA.16816.F32 R60, R4.reuse, R90, RZ ;  /* 0x0000005a043c723c */ /* 0x040fe200000018ff */
[----:B------:R-:W-:Y:S01]  /*5c00*/  IMAD.MOV.U32 R88, RZ, RZ, R172 ;  /* 0x000000ffff587224 */ /* 0x000fe200078e00ac */
[----:B------:R1:W-:Y:S05]  /*5c10*/  MUFU.EX2 R89, R0 ;  /* 0x0000000000597308 */ /* 0x0003ea0000000800 */
[----:B------:R-:W-:Y:S01]  /*5c20*/  IMAD.MOV.U32 R90, RZ, RZ, R144 ;  /* 0x000000ffff5a7224 */ /* 0x000fe200078e0090 */
[----:B------:R-:W-:Y:S01]  /*5c30*/  HMMA.16816.F32 R28, R4, R100, RZ ;  /* 0x00000064041c723c */ /* 0x000fe200000018ff */
[----:B------:R-:W-:Y:S02]  /*5c40*/  IMAD.MOV.U32 R144, RZ, RZ, R174 ;  /* 0x000000ffff907224 */ /* 0x000fe400078e00ae */
[----:B------:R-:W-:-:S04]  /*5c50*/  IMAD.MOV.U32 R91, RZ, RZ, R173 ;  /* 0x000000ffff5b7224 */ /* 0x000fc800078e00ad */
[----:B------:R-:W-:Y:S01]  /*5c60*/  IMAD.MOV.U32 R100, RZ, RZ, R54 ;  /* 0x000000ffff647224 */ /* 0x000fe200078e0036 */
[----:B------:R-:W-:Y:S01]  /*5c70*/  HMMA.16816.F32 R48, R4, R92, RZ ;  /* 0x0000005c0430723c */ /* 0x000fe200000018ff */
[----:B------:R-:W-:Y:S02]  /*5c80*/  IMAD.MOV.U32 R101, RZ, RZ, R133 ;  /* 0x000000ffff657224 */ /* 0x000fe400078e0085 */
[----:B------:R-:W-:-:S04]  /*5c90*/  IMAD.MOV.U32 R133, RZ, RZ, R195 ;  /* 0x000000ffff857224 */ /* 0x000fc800078e00c3 */
[----:B------:R-:W-:Y:S01]  /*5ca0*/  IMAD.MOV.U32 R93, RZ, RZ, R138 ;  /* 0x000000ffff5d7224 */ /* 0x000fe200078e008a */
[----:B------:R-:W-:Y:S01]  /*5cb0*/  HMMA.16816.F32 R12, R4, R104, RZ ;  /* 0x00000068040c723c */ /* 0x000fe200000018ff */
[----:B------:R-:W-:-:S07]  /*5cc0*/  IMAD.MOV.U32 R138, RZ, RZ, R194 ;  /* 0x000000ffff8a7224 */ /* 0x000fce00078e00c2 */
        /* <DEDUP_REMOVED lines=26> */
[----:B------:R2:W-:Y:S08]  /*5e70*/  MUFU.EX2 R92, R3 ;  /* 0x00000003005c7308 */ /* 0x0005f00000000800 */
[----:B------:R1:W3:Y:S01]  /*5e80*/  MUFU.EX2 R87, R4 ;  /* 0x0000000400577308 */ /* 0x0002e20000000800 */
[----:B--2---:R-:W-:-:S02]  /*5e90*/  F2FP.PACK_AB R3, R86, R89 ;  /* 0x000000595603723e */ /* 0x004fc400000000ff */
        /* <DEDUP_REMOVED lines=23> */
[----:B------:R-:W-:-:S03]  /*6010*/  LOP3.LUT R3, R73, UR14, R22, 0x96, !PT ;  /* 0x0000000e49037c12 */ /* 0x000fc6000f8e9616 */
        /* <DEDUP_REMOVED lines=9> */
[----:B------:R-:W-:Y:S01]  /*60b0*/  HMMA.16816.F32 R172, R4, R108, R28 ;  /* 0x0000006c04ac723c */ /* 0x000fe2000000181c */
[----:B------:R-:W-:Y:S01]  /*60c0*/  LDSM.16.MT88.4 R28, [R212+0x9800] ;  /* 0x00980000d41c783b */ /* 0x000fe20000004200 */
[----:B------:R-:W-:Y:S01]  /*60d0*/  IMAD.MOV.U32 R41, RZ, RZ, R47 ;  /* 0x000000ffff297224 */ /* 0x000fe200078e002f */
[----:B------:R-:W-:Y:S01]  /*60e0*/  LOP3.LUT R3, R55, UR10, R10, 0x96, !PT ;  /* 0x0000000a37037c12 */ /* 0x000fe2000f8e960a */
[----:B------:R-:W-:-:S04]  /*60f0*/  IMAD.WIDE.U32 R10, R0, -0x2daee0ad, RZ ;  /* 0xd2511f53000a7825 */ /* 0x000fc800078e00ff */
[----:B------:R-:W-:Y:S01]  /*6100*/  IMAD.WIDE.U32 R52, R3, -0x2daee0ad, RZ ;  /* 0xd2511f5303347825 */ /* 0x000fe200078e00ff */
[----:B------:R-:W-:Y:S01]  /*6110*/  LOP3.LUT R3, R11, UR9, R8, 0x96, !PT ;  /* 0x000000090b037c12 */ /* 0x000fe2000f8e9608 */
[C---:B------:R-:W-:Y:S02]  /*6120*/  HMMA.16816.F32 R128, R4.reuse, R130, R60 ;  /* 0x000000820480723c */ /* 0x040fe4000000183c */
[--C-:B------:R-:W-:Y:S02]  /*6130*/  FFMA.FTZ R0, R191, c[0x0][0x23c], -R20.reuse ;  /* 0x00008f00bf007a23 */ /* 0x100fe40000010814 */
[----:B------:R-:W-:Y:S02]  /*6140*/  IMAD.WIDE.U32 R46, R3, -0x326172a9, RZ ;  /* 0xcd9e8d57032e7825 */ /* 0x000fe400078e00ff */
[----:B------:R1:W-:Y:S02]  /*6150*/  MUFU.EX2 R38, R0 ;  /* 0x0000000000267308 */ /* 0x0003e40000000800 */
[--C-:B------:R-:W-:Y:S01]  /*6160*/  FFMA.FTZ R3, R189, c[0x0][0x23c], -R20.reuse ;  /* 0x00008f00bd037a23 */ /* 0x100fe20000010814 */
[----:B------:R-:W-:Y:S01]  /*6170*/  HMMA.16816.F32 R76, R4, R114, R76 ;  /* 0x00000072044c723c */ /* 0x000fe2000000184c */
[----:B------:R-:W-:-:S02]  /*6180*/  FFMA.FTZ R8, R190, c[0x0][0x23c], -R20 ;  /* 0x00008f00be087a23 */ /* 0x000fc40000010814 */
[----:B------:R-:W-:Y:S02]  /*6190*/  IMAD.MOV.U32 R40, RZ, RZ, R192 ;  /* 0x000000ffff287224 */ /* 0x000fe400078e00c0 */
[----:B------:R2:W3:Y:S01]  /*61a0*/  MUFU.EX2 R32, R3 ;  /* 0x0000000300207308 */ /* 0x0004e20000000800 */
[----:B------:R-:W-:Y:S02]  /*61b0*/  IMAD.MOV.U32 R42, RZ, RZ, R16 ;  /* 0x000000ffff2a7224 */ /* 0x000fe400078e0010 */
[----:B------:R-:W-:Y:S01]  /*61c0*/  HMMA.16816.F32 R192, R4, R140, R24 ;  /* 0x0000008c04c0723c */ /* 0x000fe20000001818 */
[----:B------:R-:W-:Y:S02]  /*61d0*/  IMAD.MOV.U32 R60, RZ, RZ, R40 ;  /* 0x000000ffff3c7224 */ /* 0x000fe400078e0028 */
[----:B------:R-:W-:Y:S01]  /*61e0*/  IMAD.MOV.U32 R137, RZ, RZ, R42 ;  /* 0x000000ffff897224 */ /* 0x000fe200078e002a */
[----:B-1----:R-:W-:Y:S01]  /*61f0*/  LOP3.LUT R0, R53, UR5, R10, 0x96, !PT ;  /* 0x0000000535007c12 */ /* 0x002fe2000f8e960a */
[----:B------:R1:W-:Y:S01]  /*6200*/  MUFU.EX2 R73, R8 ;  /* 0x0000000800497308 */ /* 0x0003e20000000800 */
[----:B------:R-:W-:-:S02]  /*6210*/  IMAD.MOV.U32 R108, RZ, RZ, R43 ;  /* 0x000000ffff6c7224 */ /* 0x000fc400078e002b */
[C---:B------:R-:W-:Y:S01]  /*6220*/  HMMA.16816.F32 R152, R4.reuse, R116, R48 ;  /* 0x000000740498723c */ /* 0x040fe20000001830 */
[----:B------:R-:W-:Y:S01]  /*6230*/  IMAD.MOV.U32 R61, RZ, RZ, R35 ;  /* 0x000000ffff3d7224 */ /* 0x000fe200078e0023 */
[----:B------:R-:W-:Y:S01]  /*6240*/  LDSM.16.MT88.4 R48, [R212+0xb800] ;  /* 0x00b80000d430783b */ /* 0x000fe20000004200 */
[----:B------:R-:W-:Y:S02]  /*6250*/  IMAD.MOV.U32 R72, RZ, RZ, R90 ;  /* 0x000000ffff487224 */ /* 0x000fe400078e005a */
[----:B--2---:R-:W-:Y:S02]  /*6260*/  FFMA.FTZ R3, R188, c[0x0][0x23c], -R20 ;  /* 0x00008f00bc037a23 */ /* 0x004fe40000010814 */
[----:B---3--:R-:W-:Y:S01]  /*6270*/  IMAD.MOV.U32 R115, RZ, RZ, R32 ;  /* 0x000000ffff737224 */ /* 0x008fe200078e0020 */
[----:B------:R-:W-:Y:S01]  /*6280*/  HMMA.16816.F32 R120, R4, R122, R56 ;  /* 0x0000007a0478723c */ /* 0x000fe20000001838 */
[----:B------:R2:W3:Y:S01]  /*6290*/  MUFU.EX2 R24, R3 ;  /* 0x0000000300187308 */ /* 0x0004e20000000800 */
[----:B------:R-:W-:Y:S01]  /*62a0*/  LDSM.16.MT88.4 R32, [R212+0xa800] ;  /* 0x00a80000d420783b */ /* 0x000fe20000004200 */
[----:B------:R-:W-:-:S02]  /*62b0*/  IMAD.MOV.U32 R112, RZ, RZ, R91 ;  /* 0x000000ffff707224 */ /* 0x000fc400078e005b */
[----:B------:R-:W-:Y:S01]  /*62c0*/  IMAD.MOV.U32 R113, RZ, RZ, R88 ;  /* 0x000000ffff717224 */ /* 0x000fe200078e0058 */
[----:B------:R-:W-:Y:S01]  /*62d0*/  LDSM.16.MT88.4 R56, [R214+0xb800] ;  /* 0x00b80000d638783b */ /* 0x000fe20000004200 */
[----:B-1----:R-:W-:Y:S01]  /*62e0*/  IMAD.WIDE.U32 R8, R0, -0x326172a9, RZ ;  /* 0xcd9e8d5700087825 */ /* 0x002fe200078e00ff */
[C---:B------:R-:W-:Y:S03]  /*62f0*/  HMMA.16816.F32 R64, R4.reuse, R110, R64 ;  /* 0x0000006e0440723c */ /* 0x040fe60000001840 */
[----:B------:R-:W-:Y:S01]  /*6300*/  IMAD.MOV.U32 R114, RZ, RZ, R89 ;  /* 0x000000ffff727224 */ /* 0x000fe200078e0059 */
[----:B------:R-:W-:Y:S01]  /*6310*/  LOP3.LUT R0, R9, UR18, R46, 0x96, !PT ;  /* 0x0000001209007c12 */ /* 0x000fe2000f8e962e */
[----:B------:R-:W-:Y:S01]  /*6320*/  IMAD.MOV.U32 R109, RZ, RZ, R147 ;  /* 0x000000ffff6d7224 */ /* 0x000fe200078e0093 */
[----:B------:R-:W-:Y:S01]  /*6330*/  SHF.R.U32.HI R12, RZ, 0x10, R8 ;  /* 0x00000010ff0c7819 */ /* 0x000fe20000011608 */
[----:B------:R-:W-:Y:S01]  /*6340*/  IMAD.MOV.U32 R141, RZ, RZ, R94 ;  /* 0x000000ffff8d7224 */ /* 0x000fe200078e005e */
[----:B------:R-:W-:Y:S01]  /*6350*/  LOP3.LUT R9, R8, 0xffff, RZ, 0xc0, !PT ;  /* 0x0000ffff08097812 */ /* 0x000fe200078ec0ff */
[C---:B------:R-:W-:Y:S01]  /*6360*/  HMMA.16816.F32 R68, R4.reuse, R118, R68 ;  /* 0x000000760444723c */ /* 0x040fe20000001844 */
[C---:B------:R-:W-:Y:S01]  /*6370*/  LOP3.LUT R10, R0.reuse, 0xffff, RZ, 0xc0, !PT ;  /* 0x0000ffff000a7812 */ /* 0x040fe200078ec0ff */
[----:B------:R-:W-:Y:S01]  /*6380*/  IMAD.MOV.U32 R140, RZ, RZ, R95 ;  /* 0x000000ffff8c7224 */ /* 0x000fe200078e005f */
[----:B------:R-:W-:Y:S01]  /*6390*/  LOP3.LUT R15, R0, 0xff, RZ, 0xc0, !PT ;  /* 0x000000ff000f7812 */ /* 0x000fe200078ec0ff */
[----:B------:R-:W-:Y:S01]  /*63a0*/  IMAD.MOV.U32 R55, RZ, RZ, R92 ;  /* 0x000000ffff377224 */ /* 0x000fe200078e005c */
[--C-:B------:R-:W-:Y:S01]  /*63b0*/  SHF.R.U32.HI R11, RZ, 0x10, R0.reuse ;  /* 0x00000010ff0b7819 */ /* 0x100fe20000011600 */
[----:B------:R-:W-:Y:S01]  /*63c0*/  IMAD.MOV.U32 R63, RZ, RZ, R93 ;  /* 0x000000ffff3f7224 */ /* 0x000fe200078e005d */
[----:B------:R-:W-:Y:S01]  /*63d0*/  SHF.R.U32.HI R14, RZ, 0x18, R0 ;  /* 0x00000018ff0e7819 */ /* 0x000fe20000011600 */
[----:B------:R-:W-:Y:S01]  /*63e0*/  HMMA.16816.F32 R88, R4, R142, R80 ;  /* 0x0000008e0458723c */ /* 0x000fe20000001850 */
[----:B------:R-:W-:Y:S01]  /*63f0*/  SHF.R.U32.HI R13, RZ, 0x18, R8 ;  /* 0x00000018ff0d7819 */ /* 0x000fe20000011608 */
[----:B------:R-:W-:Y:S01]  /*6400*/  IMAD.MOV.U32 R62, RZ, RZ, R102 ;  /* 0x000000ffff3e7224 */ /* 0x000fe200078e0066 */
[----:B------:R-:W-:Y:S01]  /*6410*/  LOP3.LUT R0, R12, 0xff, RZ, 0xc0, !PT ;  /* 0x000000ff0c007812 */ /* 0x000fe200078ec0ff */
[----:B------:R-:W-:Y:S01]  /*6420*/  IMAD.MOV.U32 R12, RZ, RZ, R41 ;  /* 0x000000ffff0c7224 */ /* 0x000fe200078e0029 */
[----:B------:R-:W-:Y:S01]  /*6430*/  LOP3.LUT R16, R8, 0xff, RZ, 0xc0, !PT ;  /* 0x000000ff08107812 */ /* 0x000fe200078ec0ff */
[----:B------:R-:W-:Y:S01]  /*6440*/  FFMA.FTZ R8, R226, c[0x0][0x23c], -R19 ;  /* 0x00008f00e2087a23 */ /* 0x000fe20000010813 */
[----:B--2---:R-:W-:Y:S01]  /*6450*/  SHF.R.U32.HI R3, RZ, 0x8, R9 ;  /* 0x00000008ff037819 */ /* 0x004fe20000011609 */
[----:B------:R-:W1:Y:S01]  /*6460*/  LDSM.16.MT88.4 R40, [R214+0xa800] ;  /* 0x00a80000d628783b */ /* 0x000e620000004200 */
[----:B------:R-:W-:Y:S01]  /*6470*/  PRMT R13, R0, 0x5410, R13 ;  /* 0x00005410000d7816 */ /* 0x000fe2000000000d */
[----:B------:R-:W-:Y:S01]  /*6480*/  FFMA.FTZ R0, R224, c[0x0][0x23c], -R19 ;  /* 0x00008f00e0007a23 */ /* 0x000fe20000010813 */
[----:B------:R-:W-:Y:S01]  /*6490*/  LOP3.LUT R9, R11, 0xff, RZ, 0xc0, !PT ;  /* 0x000000ff0b097812 */ /* 0x000fe200078ec0ff */
[----:B------:R2:W-:Y:S01]  /*64a0*/  MUFU.EX2 R226, R8 ;  /* 0x0000000800e27308 */ /* 0x0005e20000000800 */
[----:B------:R-:W-:Y:S01]  /*64b0*/  PRMT R11, R16, 0x5410, R3 ;  /* 0x00005410100b7816 */ /* 0x000fe20000000003 */
[----:B---3--:R-:W-:Y:S01]  /*64c0*/  IMAD.MOV.U32 R16, RZ, RZ, R24 ;  /* 0x000000ffff107224 */ /* 0x008fe200078e0018 */
[----:B------:R-:W-:Y:S01]  /*64d0*/  SHF.R.U32.HI R10, RZ, 0x8, R10 ;  /* 0x00000008ff0a7819 */ /* 0x000fe2000001160a */
[----:B------:R-:W3:Y:S01]  /*64e0*/  LDSM.16.MT88.4 R24, [R214+0x9800] ;  /* 0x00980000d618783b */ /* 0x000ee20000004200 */
[--C-:B------:R-:W-:Y:S01]  /*64f0*/  FFMA.FTZ R3, R225, c[0x0][0x23c], -R19.reuse ;  /* 0x00008f00e1037a23 */ /* 0x100fe20000010813 */
[----:B------:R-:W-:Y:S01]  /*6500*/  PRMT R9, R9, 0x5410, R14 ;  /* 0x0000541009097816 */ /* 0x000fe2000000000e */
[----:B------:R-:W-:Y:S01]  /*6510*/  FFMA.FTZ R4, R219, c[0x0][0x23c], -R19 ;  /* 0x00008f00db047a23 */ /* 0x000fe20000010813 */
[----:B------:R4:W1:Y:S01]  /*6520*/  MUFU.EX2 R224, R0 ;  /* 0x0000000000e07308 */ /* 0x0008620000000800 */
[----:B------:R-:W-:-:S02]  /*6530*/  IMAD.MOV.U32 R80, RZ, RZ, R144 ;  /* 0x000000ffff507224 */ /* 0x000fc400078e0090 */
[----:B------:R-:W-:Y:S02]  /*6540*/  IMAD.MOV.U32 R53, RZ, RZ, R103 ;  /* 0x000000ffff357224 */ /* 0x000fe400078e0067 */
[----:B------:R-:W-:Y:S02]  /*6550*/  IMAD.MOV.U32 R110, RZ, RZ, R100 ;  /* 0x000000ffff6e7224 */ /* 0x000fe400078e0064 */
[----:B------:R-:W-:Y:S01]  /*6560*/  IMAD.MOV.U32 R111, RZ, RZ, R101 ;  /* 0x000000ffff6f7224 */ /* 0x000fe200078e0065 */
[----:B--2---:R-:W-:Y:S01]  /*6570*/  PRMT R8, R15, 0x5410, R10 ;  /* 0x000054100f087816 */ /* 0x004fe2000000000a */
[----:B------:R2:W-:Y:S01]  /*6580*/  MUFU.EX2 R219, R3 ;  /* 0x0000000300db7308 */ /* 0x0005e20000000800 */
[----:B------:R-:W-:Y:S02]  /*6590*/  IMAD.MOV.U32 R10, RZ, RZ, R86 ;  /* 0x000000ffff0a7224 */ /* 0x000fe400078e0056 */
[----:B------:R-:W-:Y:S02]  /*65a0*/  IMAD.MOV.U32 R15, RZ, RZ, R87 ;  /* 0x000000ffff0f7224 */ /* 0x000fe400078e0057 */
[----:B------:R-:W-:Y:S01]  /*65b0*/  IMAD.MOV.U32 R14, RZ, RZ, R84 ;  /* 0x000000ffff0e7224 */ /* 0x000fe200078e0054 */
[----:B----4-:R-:W-:-:S02]  /*65c0*/  HSET2.LE.AND R0, R8, R251, PT ;  /* 0x000000fb08007233 */ /* 0x010fc40003803000 */
[----:B------:R4:W1:Y:S01]  /*65d0*/  MUFU.EX2 R225, R4 ;  /* 0x0000000400e17308 */ /* 0x0008620000000800 */
[----:B------:R-:W-:Y:S02]  /*65e0*/  IMAD.MOV.U32 R83, RZ, RZ, R85 ;  /* 0x000000ffff537224 */ /* 0x000fe400078e0055 */
[----:B------:R-:W-:Y:S02]  /*65f0*/  IMAD.MOV.U32 R82, RZ, RZ, R146 ;  /* 0x000000ffff527224 */ /* 0x000fe400078e0092 */
[----:B------:R-:W-:Y:S02]  /*6600*/  IMAD.MOV.U32 R81, RZ, RZ, R145 ;  /* 0x000000ffff517224 */ /* 0x000fe400078e0091 */
[----:B------:R-:W-:Y:S01]  /*6610*/  IMAD.MOV.U32 R81, RZ, RZ, R137 ;  /* 0x000000ffff517224 */ /* 0x000fe200078e0089 */
[----:B--2---:R-:W-:-:S04]  /*6620*/  F2FP.PACK_AB R3, R73, R38 ;  /* 0x000000264903723e */ /* 0x004fc800000000ff */
[----:B----4-:R-:W-:Y:S01]  /*6630*/  LOP3.LUT R4, R0, R3, RZ, 0xc0, !PT ;  /* 0x0000000300047212 */ /* 0x010fe200078ec0ff */
[----:B------:R-:W-:Y:S01]  /*6640*/  HSET2.LE.AND R0, R9, R251, PT ;  /* 0x000000fb09007233 */ /* 0x000fe20003803000 */
[----:B-1----:R-:W-:-:S04]  /*6650*/  F2FP.PACK_AB R3, R224, R226 ;  /* 0x000000e2e003723e */ /* 0x002fc800000000ff */
[----:B------:R-:W-:Y:S01]  /*6660*/  LOP3.LUT R5, R0, R3, RZ, 0xc0, !PT ;  /* 0x0000000300057212 */ /* 0x000fe200078ec0ff */
[----:B------:R-:W-:Y:S01]  /*6670*/  HSET2.LE.AND R0, R11, R251, PT ;  /* 0x000000fb0b007233 */ /* 0x000fe20003803000 */
[----:B------:R-:W-:Y:S01]  /*6680*/  F2FP.PACK_AB R3, R16, R115 ;  /* 0x000000731003723e */ /* 0x000fe200000000ff */
[----:B------:R-:W-:-:S03]  /*6690*/  IMAD.MOV.U32 R11, RZ, RZ, R133 ;  /* 0x000000ffff0b7224 */ /* 0x000fc600078e0085 */
[----:B------:R-:W-:Y:S01]  /*66a0*/  LOP3.LUT R6, R0, R3, RZ, 0xc0, !PT ;  /* 0x0000000300067212 */ /* 0x000fe200078ec0ff */
[----:B------:R-:W-:Y:S01]  /*66b0*/  HSET2.LE.AND R0, R13, R251, PT ;  /* 0x000000fb0d007233 */ /* 0x000fe20003803000 */
[----:B------:R-:W-:Y:S01]  /*66c0*/  F2FP.PACK_AB R3, R225, R219 ;  /* 0x000000dbe103723e */ /* 0x000fe200000000ff */
[----:B------:R-:W-:-:S03]  /*66d0*/  IMAD.MOV.U32 R13, RZ, RZ, R138 ;  /* 0x000000ffff0d7224 */ /* 0x000fc600078e008a */
[----:B------:R-:W-:Y:S02]  /*66e0*/  LOP3.LUT R7, R0, R3, RZ, 0xc0, !PT ;  /* 0x0000000300077212 */ /* 0x000fe400078ec0ff */
[----:B------:R-:W-:Y:S01]  /*66f0*/  LOP3.LUT R0, R23, UR16, R80, 0x96, !PT ;  /* 0x0000001017007c12 */ /* 0x000fe2000f8e9650 */
[----:B------:R-:W-:Y:S01]  /*6700*/  IMAD.MOV.U32 R80, RZ, RZ, R139 ;  /* 0x000000ffff507224 */ /* 0x000fe200078e008b */
[----:B------:R-:W-:-:S03]  /*6710*/  LOP3.LUT R3, R45, UR14, R22, 0x96, !PT ;  /* 0x0000000e2d037c12 */ /* 0x000fc6000f8e9616 */
[C---:B------:R-:W-:Y:S08]  /*6720*/  HMMA.16816.F32 R124, R4.reuse, R40, R196 ;  /* 0x00000028047c723c */ /* 0x040ff000000018c4 */
[C---:B------:R-:W-:Y:S07]  /*6730*/  HMMA.16816.F32 R144, R4.reuse, R28, R220 ;  /* 0x0000001c0490723c */ /* 0x040fee00000018dc */
[----:B------:R-:W-:Y:S01]  /*6740*/  IMAD.MOV.U32 R223, RZ, RZ, R132 ;  /* 0x000000ffffdf7224 */ /* 0x000fe200078e0084 */
[----:B---3--:R-:W-:Y:S01]  /*6750*/  HMMA.16816.F32 R84, R4, R24, R208 ;  /* 0x000000180454723c */ /* 0x008fe200000018d0 */
[----:B------:R-:W-:-:S02]  /*6760*/  IMAD.MOV.U32 R220, RZ, RZ, R82 ;  /* 0x000000ffffdc7224 */ /* 0x000fc400078e0052 */
[----:B------:R-:W-:Y:S02]  /*6770*/  IMAD.MOV.U32 R82, RZ, RZ, R141 ;  /* 0x000000ffff527224 */ /* 0x000fe400078e008d */
[----:B------:R-:W-:Y:S02]  /*6780*/  IMAD.MOV.U32 R222, RZ, RZ, R115 ;  /* 0x000000ffffde7224 */ /* 0x000fe400078e0073 */
[----:B------:R-:W-:Y:S01]  /*6790*/  IMAD.MOV.U32 R208, RZ, RZ, R10 ;  /* 0x000000ffffd07224 */ /* 0x000fe200078e000a */
[----:B------:R-:W-:Y:S01]  /*67a0*/  HMMA.16816.F32 R100, R4, R32, R204 ;  /* 0x000000200464723c */ /* 0x000fe200000018cc */
        /* <DEDUP_REMOVED lines=11> */
[----:B------:R-:W-:Y:S02]  /*6860*/  IMAD.MOV.U32 R83, RZ, RZ, R140 ;  /* 0x000000ffff537224 */ /* 0x000fe400078e008c */
[----:B------:R-:W-:-:S03]  /*6870*/  IMAD.MOV.U32 R221, RZ, RZ, R73 ;  /* 0x000000ffffdd7224 */ /* 0x000fc600078e0049 */
[C---:B------:R-:W-:Y:S08]  /*6880*/  HMMA.16816.F32 R148, R4.reuse, R30, R148 ;  /* 0x0000001e0494723c */ /* 0x040ff00000001894 */
[C---:B------:R-:W-:Y:S08]  /*6890*/  HMMA.16816.F32 R92, R4.reuse, R26, R180 ;  /* 0x0000001a045c723c */ /* 0x040ff000000018b4 */
[C---:B------:R-:W-:Y:S08]  /*68a0*/  HMMA.16816.F32 R116, R4.reuse, R34, R176 ;  /* 0x000000220474723c */ /* 0x040ff000000018b0 */
[C---:B------:R-:W-:Y:S08]  /*68b0*/  HMMA.16816.F32 R168, R4.reuse, R42, R168 ;  /* 0x0000002a04a8723c */ /* 0x040ff000000018a8 */
[C---:B------:R-:W-:Y:S08]  /*68c0*/  HMMA.16816.F32 R188, R4.reuse, R50, R164 ;  /* 0x0000003204bc723c */ /* 0x040ff000000018a4 */
[----:B------:R-:W-:Y:S07]  /*68d0*/  HMMA.16816.F32 R196, R4, R58, R160 ;  /* 0x0000003a04c4723c */ /* 0x000fee00000018a0 */
        /* <DEDUP_REMOVED lines=9> */
[----:B------:R-:W-:Y:S02]  /*6970*/  IMAD.WIDE.U32 R6, R3, -0x2daee0ad, RZ ;  /* 0xd2511f5303067825 */ /* 0x000fe400078e00ff */
[----:B------:R1:W-:Y:S02]  /*6980*/  MUFU.EX2 R204, R5 ;  /* 0x0000000500cc7308 */ /* 0x0003e40000000800 */
[----:B------:R-:W-:Y:S01]  /*6990*/  IMAD.WIDE.U32 R44, R0, -0x2daee0ad, RZ ;  /* 0xd2511f53002c7825 */ /* 0x000fe200078e00ff */
[----:B------:R-:W-:-:S03]  /*69a0*/  LOP3.LUT R7, R7, UR9, R4, 0x96, !PT ;  /* 0x0000000907077c12 */ /* 0x000fc6000f8e9604 */
[----:B------:R-:W-:Y:S01]  /*69b0*/  FFMA.FTZ R3, R236, c[0x0][0x23c], -R18 ;  /* 0x00008f00ec037a23 */ /* 0x000fe20000010812 */
[----:B------:R-:W-:Y:S01]  /*69c0*/  LOP3.LUT R0, R45, UR5, R6, 0x96, !PT ;  /* 0x000000052d007c12 */ /* 0x000fe2000f8e9606 */
[----:B------:R-:W-:Y:S02]  /*69d0*/  FFMA.FTZ R6, R229, c[0x0][0x23c], -R18 ;  /* 0x00008f00e5067a23 */ /* 0x000fe40000010812 */
[----:B------:R2:W-:Y:S01]  /*69e0*/  MUFU.EX2 R138, R3 ;  /* 0x00000003008a7308 */ /* 0x0005e20000000800 */
[----:B------:R-:W-:-:S04]  /*69f0*/  IMAD.WIDE.U32 R22, R7, -0x326172a9, RZ ;  /* 0xcd9e8d5707167825 */ /* 0x000fc800078e00ff */
[----:B------:R-:W-:Y:S02]  /*6a00*/  IMAD.MOV.U32 R239, RZ, RZ, R114 ;  /* 0x000000ffffef7224 */ /* 0x000fe400078e0072 */
[----:B-1----:R-:W-:Y:S01]  /*6a10*/  IMAD.WIDE.U32 R4, R0, -0x326172a9, RZ ;  /* 0xcd9e8d5700047825 */ /* 0x002fe200078e00ff */
[----:B------:R1:W-:Y:S03]  /*6a20*/  MUFU.EX2 R137, R6 ;  /* 0x0000000600897308 */ /* 0x0003e60000000800 */
[----:B------:R-:W-:Y:S01]  /*6a30*/  IMAD.MOV.U32 R114, RZ, RZ, R53 ;  /* 0x000000ffff727224 */ /* 0x000fe200078e0035 */
[----:B------:R-:W-:Y:S01]  /*6a40*/  LOP3.LUT R0, R4, 0xffff, RZ, 0xc0, !PT ;  /* 0x0000ffff04007812 */ /* 0x000fe200078ec0ff */
[----:B------:R-:W-:Y:S01]  /*6a50*/  IMAD.MOV.U32 R236, RZ, RZ, R13 ;  /* 0x000000ffffec7224 */ /* 0x000fe200078e000d */
[----:B------:R-:W-:Y:S01]  /*6a60*/  SHF.R.U32.HI R7, RZ, 0x18, R4 ;  /* 0x00000018ff077819 */ /* 0x000fe20000011604 */
[----:B------:R-:W-:-:S02]  /*6a70*/  IMAD.MOV.U32 R229, RZ, RZ, R80 ;  /* 0x000000ffffe57224 */ /* 0x000fc400078e0050 */
[----:B--2---:R-:W-:Y:S02]  /*6a80*/  FFMA.FTZ R3, R234, c[0x0][0x23c], -R18 ;  /* 0x00008f00ea037a23 */ /* 0x004fe40000010812 */
[----:B------:R-:W-:Y:S02]  /*6a90*/  IMAD.MOV.U32 R234, RZ, RZ, R11 ;  /* 0x000000ffffea7224 */ /* 0x000fe400078e000b */
[----:B------:R2:W3:Y:S01]  /*6aa0*/  MUFU.EX2 R139, R3 ;  /* 0x00000003008b7308 */ /* 0x0004e20000000800 */
[----:B-1----:R-:W-:Y:S02]  /*6ab0*/  FFMA.FTZ R6, R232, c[0x0][0x23c], -R17 ;  /* 0x00008f00e8067a23 */ /* 0x002fe40000010811 */
[----:B------:R-:W-:-:S05]  /*6ac0*/  IMAD.MOV.U32 R232, RZ, RZ, R81 ;  /* 0x000000ffffe87224 */ /* 0x000fca00078e0051 */
[----:B------:R1:W-:Y:S01]  /*6ad0*/  MUFU.EX2 R133, R6 ;  /* 0x0000000600857308 */ /* 0x0003e20000000800 */
[----:B--2---:R-:W-:Y:S02]  /*6ae0*/  SHF.R.U32.HI R3, RZ, 0x8, R0 ;  /* 0x00000008ff037819 */ /* 0x004fe40000011600 */
[----:B------:R-:W-:-:S04]  /*6af0*/  LOP3.LUT R0, R4, 0xff, RZ, 0xc0, !PT ;  /* 0x000000ff04007812 */ /* 0x000fc800078ec0ff */
[----:B------:R-:W-:Y:S02]  /*6b00*/  PRMT R10, R0, 0x5410, R3 ;  /* 0x00005410000a7816 */ /* 0x000fe40000000003 */
[----:B------:R-:W-:Y:S01]  /*6b10*/  SHF.R.U32.HI R3, RZ, 0x10, R4 ;  /* 0x00000010ff037819 */ /* 0x000fe20000011604 */
[----:B------:R-:W-:Y:S01]  /*6b20*/  FFMA.FTZ R4, R228, c[0x0][0x23c], -R17 ;  /* 0x00008f00e4047a23 */ /* 0x000fe20000010811 */
[----:B------:R-:W-:Y:S01]  /*6b30*/  LOP3.LUT R0, R5, UR18, R22, 0x96, !PT ;  /* 0x0000001205007c12 */ /* 0x000fe2000f8e9616 */
[----:B------:R-:W-:Y:S01]  /*6b40*/  IMAD.MOV.U32 R228, RZ, RZ, R82 ;  /* 0x000000ffffe47224 */ /* 0x000fe200078e0052 */
[----:B------:R-:W-:Y:S01]  /*6b50*/  LOP3.LUT R3, R3, 0xff, RZ, 0xc0, !PT ;  /* 0x000000ff03037812 */ /* 0x000fe200078ec0ff */
[----:B------:R2:W4:Y:S01]  /*6b60*/  MUFU.EX2 R132, R4 ;  /* 0x0000000400847308 */ /* 0x0005220000000800 */
[----:B-1----:R-:W-:Y:S02]  /*6b70*/  SHF.R.U32.HI R6, RZ, 0x18, R0 ;  /* 0x00000018ff067819 */ /* 0x002fe40000011600 */
[----:B------:R-:W-:-:S02]  /*6b80*/  PRMT R9, R3, 0x5410, R7 ;  /* 0x0000541003097816 */ /* 0x000fc40000000007 */
[C---:B------:R-:W-:Y:S02]  /*6b90*/  LOP3.LUT R3, R0.reuse, 0xffff, RZ, 0xc0, !PT ;  /* 0x0000ffff00037812 */ /* 0x040fe400078ec0ff */
[----:B------:R-:W-:Y:S02]  /*6ba0*/  LOP3.LUT R7, R0, 0xff, RZ, 0xc0, !PT ;  /* 0x000000ff00077812 */ /* 0x000fe400078ec0ff */
[----:B------:R-:W-:Y:S01]  /*6bb0*/  SHF.R.U32.HI R5, RZ, 0x8, R3 ;  /* 0x00000008ff057819 */ /* 0x000fe20000011603 */
[----:B------:R-:W-:Y:S02]  /*6bc0*/  FFMA.FTZ R3, R242, c[0x0][0x23c], -R17 ;  /* 0x00008f00f2037a23 */ /* 0x000fe40000010811 */
[----:B------:R-:W-:Y:S01]  /*6bd0*/  IMAD.MOV.U32 R242, RZ, RZ, R83 ;  /* 0x000000fffff27224 */ /* 0x000fe200078e0053 */
[----:B------:R-:W-:Y:S01]  /*6be0*/  PRMT R8, R7, 0x5410, R5 ;  /* 0x0000541007087816 */ /* 0x000fe20000000005 */
[----:B------:R3:W-:Y:S01]  /*6bf0*/  MUFU.EX2 R63, R3 ;  /* 0x00000003003f7308 */ /* 0x0007e20000000800 */
[----:B------:R-:W1:Y:S01]  /*6c00*/  LDSM.16.MT88.4 R80, [R214+0x9c00] ;  /* 0x009c0000d650783b */ /* 0x000e620000004200 */
[----:B--2---:R-:W-:-:S04]  /*6c10*/  SHF.R.U32.HI R4, RZ, 0x10, R0 ;  /* 0x00000010ff047819 */ /* 0x004fc80000011600 */
[----:B------:R-:W-:Y:S01]  /*6c20*/  LOP3.LUT R0, R4, 0xff, RZ, 0xc0, !PT ;  /* 0x000000ff04007812 */ /* 0x000fe200078ec0ff */
[----:B------:R-:W-:Y:S02]  /*6c30*/  FFMA.FTZ R4, R241, c[0x0][0x23c], -R17 ;  /* 0x00008f00f1047a23 */ /* 0x000fe40000010811 */
[----:B------:R-:W-:Y:S01]  /*6c40*/  IMAD.MOV.U32 R241, RZ, RZ, R14 ;  /* 0x000000fffff17224 */ /* 0x000fe200078e000e */
[----:B------:R-:W-:Y:S01]  /*6c50*/  PRMT R5, R0, 0x5410, R6 ;  /* 0x0000541000057816 */ /* 0x000fe20000000006 */
[----:B------:R-:W-:Y:S01]  /*6c60*/  HSET2.LE.AND R0, R10, R251, PT ;  /* 0x000000fb0a007233 */ /* 0x000fe20003803000 */
[----:B------:R2:W2:Y:S01]  /*6c70*/  MUFU.EX2 R62, R4 ;  /* 0x00000004003e7308 */ /* 0x0004a20000000800 */
[----:B------:R-:W-:Y:S02]  /*6c80*/  FFMA.FTZ R10, R237, c[0x0][0x23c], -R19 ;  /* 0x00008f00ed0a7a23 */ /* 0x000fe40000010813 */
[----:B------:R-:W-:Y:S01]  /*6c90*/  IMAD.MOV.U32 R237, RZ, RZ, R15 ;  /* 0x000000ffffed7224 */ /* 0x000fe200078e000f */
[----:B---3--:R-:W-:-:S04]  /*6ca0*/  F2FP.PACK_AB R3, R137, R139 ;  /* 0x0000008b8903723e */ /* 0x008fc800000000ff */
[----:B------:R-:W-:Y:S01]  /*6cb0*/  LOP3.LUT R6, R0, R3, RZ, 0xc0, !PT ;  /* 0x0000000300067212 */ /* 0x000fe200078ec0ff */
[----:B------:R-:W-:Y:S01]  /*6cc0*/  HSET2.LE.AND R0, R9, R251, PT ;  /* 0x000000fb09007233 */ /* 0x000fe20003803000 */
[----:B----4-:R-:W-:-:S04]  /*6cd0*/  F2FP.PACK_AB R3, R132, R133 ;  /* 0x000000858403723e */ /* 0x010fc800000000ff */
[----:B------:R-:W-:Y:S01]  /*6ce0*/  LOP3.LUT R7, R0, R3, RZ, 0xc0, !PT ;  /* 0x0000000300077212 */ /* 0x000fe200078ec0ff */
[----:B------:R-:W-:Y:S01]  /*6cf0*/  HSET2.LE.AND R0, R8, R251, PT ;  /* 0x000000fb08007233 */ /* 0x000fe20003803000 */
[----:B------:R-:W-:-:S04]  /*6d00*/  F2FP.PACK_AB R3, R138, R204 ;  /* 0x000000cc8a03723e */ /* 0x000fc800000000ff */
[----:B--2---:R-:W-:Y:S01]  /*6d10*/  LOP3.LUT R4, R0, R3, RZ, 0xc0, !PT ;  /* 0x0000000300047212 */ /* 0x004fe200078ec0ff */
[----:B------:R-:W-:Y:S01]  /*6d20*/  HSET2.LE.AND R0, R5, R251, PT ;  /* 0x000000fb05007233 */ /* 0x000fe20003803000 */
[----:B------:R-:W-:-:S04]  /*6d30*/  F2FP.PACK_AB R3, R62, R63 ;  /* 0x0000003f3e03723e */ /* 0x000fc800000000ff */
[----:B------:R-:W-:Y:S01]  /*6d40*/  LOP3.LUT R5, R0, R3, RZ, 0xc0, !PT ;  /* 0x0000000300057212 */ /* 0x000fe200078ec0ff */
[--C-:B------:R-:W-:Y:S02]  /*6d50*/  FFMA.FTZ R0, R233, c[0x0][0x23c], -R20.reuse ;  /* 0x00008f00e9007a23 */ /* 0x100fe40000010814 */
[----:B------:R-:W-:Y:S02]  /*6d60*/  FFMA.FTZ R3, R227, c[0x0][0x23c], -R20 ;  /* 0x00008f00e3037a23 */ /* 0x000fe40000010814 */
[----:B------:R2:W-:Y:S01]  /*6d70*/  MUFU.EX2 R61, R0 ;  /* 0x00000000003d7308 */ /* 0x0005e20000000800 */
[----:B------:R-:W-:Y:S01]  /*6d80*/  IMAD.MOV.U32 R233, RZ, RZ, R12 ;  /* 0x000000ffffe97224 */ /* 0x000fe200078e000c */
[----:B------:R-:W-:Y:S01]  /*6d90*/  HMMA.16816.F32 R64, R4, R34, R64 ;  /* 0x000000220440723c */ /* 0x000fe20000001840 */
[----:B------:R-:W-:-:S05]  /*6da0*/  IMAD.MOV.U32 R227, RZ, RZ, R111 ;  /* 0x000000ffffe37224 */ /* 0x000fca00078e006f */
[----:B------:R-:W-:Y:S02]  /*6db0*/  MUFU.EX2 R46, R3 ;  /* 0x00000003002e7308 */ /* 0x000fe40000000800 */
[----:B------:R-:W-:Y:S01]  /*6dc0*/  HMMA.16816.F32 R172, R4, R32, R172 ;  /* 0x0000002004ac723c */ /* 0x000fe200000018ac */
[----:B--2---:R-:W-:-:S05]  /*6dd0*/  FFMA.FTZ R0, R231, c[0x0][0x23c], -R20 ;  /* 0x00008f00e7007a23 */ /* 0x004fca0000010814 */
[----:B------:R-:W-:Y:S02]  /*6de0*/  MUFU.EX2 R35, R10 ;  /* 0x0000000a00237308 */ /* 0x000fe40000000800 */
[----:B------:R-:W-:Y:S01]  /*6df0*/  HMMA.16816.F32 R140, R4, R28, R104 ;  /* 0x0000001c048c723c */ /* 0x000fe20000001868 */
[----:B------:R-:W-:-:S05]  /*6e00*/  IMAD.MOV.U32 R231, RZ, RZ, R114 ;  /* 0x000000ffffe77224 */ /* 0x000fca00078e0072 */
[----:B------:R2:W3:Y:S02]  /*6e10*/  MUFU.EX2 R55, R0 ;  /* 0x0000000000377308 */ /* 0x0004e40000000800 */
[C---:B------:R-:W-:Y:S01]  /*6e20*/  HMMA.16816.F32 R180, R4.reuse, R30, R120 ;  /* 0x0000001e04b4723c */ /* 0x040fe20000001878 */
[----:B------:R-:W-:Y:S07]  /*6e30*/  LDSM.16.MT88.4 R120, [R212+0xbc00] ;  /* 0x00bc0000d478783b */ /* 0x000fee0000004200 */
[----:B------:R-:W-:Y:S01]  /*6e40*/  HMMA.16816.F32 R28, R4, R26, R128 ;  /* 0x0000001a041c723c */ /* 0x000fe20000001880 */
[----:B--2---:R-:W-:-:S07]  /*6e50*/  FFMA.FTZ R0, R230, c[0x0][0x23c], -R20 ;  /* 0x00008f00e6007a23 */ /* 0x004fce0000010814 */
[C---:B------:R-:W-:Y:S01]  /*6e60*/  HMMA.16816.F32 R164, R4.reuse, R56, R192 ;  /* 0x0000003804a4723c */ /* 0x040fe200000018c0 */
[----:B------:R-:W-:Y:S01]  /*6e70*/  IMAD.MOV.U32 R230, RZ, RZ, R110 ;  /* 0x000000ffffe67224 */ /* 0x000fe200078e006e */
[----:B------:R2:W-:Y:S05]  /*6e80*/  MUFU.EX2 R53, R0 ;  /* 0x0000000000357308 */ /* 0x0005ea0000000800 */
[----:B------:R-:W-:Y:S01]  /*6e90*/  IMAD.MOV.U32 R194, RZ, RZ, R252 ;  /* 0x000000ffffc27224 */ /* 0x000fe200078e00fc */
[C---:B------:R-:W-:Y:S01]  /*6ea0*/  HMMA.16816.F32 R176, R4.reuse, R24, R96 ;  /* 0x0000001804b0723c */ /* 0x040fe20000001860 */
[----:B------:R-:W-:Y:S01]  /*6eb0*/  IMAD.MOV.U32 R195, RZ, RZ, R21 ;  /* 0x000000ffffc37224 */ /* 0x000fe200078e0015 */
[----:B------:R-:W-:Y:S06]  /*6ec0*/  LDSM.16.MT88.4 R96, [R212+0xac00] ;  /* 0x00ac0000d460783b */ /* 0x000fec0000004200 */
[----:B------:R-:W-:Y:S01]  /*6ed0*/  HMMA.16816.F32 R24, R4, R40, R152 ;  /* 0x000000280418723c */ /* 0x000fe20000001898 */
[----:B------:R-:W-:Y:S01]  /*6ee0*/  LDSM.16.MT88.4 R152, [R212+0x9c00] ;  /* 0x009c0000d498783b */ /* 0x000fe20000004200 */
[----:B--2---:R-:W-:Y:S01]  /*6ef0*/  LOP3.LUT R0, R47, UR8, R54, 0x96, !PT ;  /* 0x000000082f007c12 */ /* 0x004fe2000f8e9636 */
[----:B------:R-:W-:-:S02]  /*6f00*/  IMAD.MOV.U32 R47, RZ, RZ, R112 ;  /* 0x000000ffff2f7224 */ /* 0x000fc400078e0070 */
[----:B------:R-:W-:Y:S02]  /*6f10*/  IMAD.MOV.U32 R54, RZ, RZ, R72 ;  /* 0x000000ffff367224 */ /* 0x000fe400078e0048 */
[----:B------:R-:W-:Y:S01]  /*6f20*/  IMAD.WIDE.U32 R8, R0, -0x2daee0ad, RZ ;  /* 0xd2511f5300087825 */ /* 0x000fe200078e00ff */
[C---:B------:R-:W-:Y:S03]  /*6f30*/  HMMA.16816.F32 R40, R4.reuse, R42, R68 ;  /* 0x0000002a0428723c */ /* 0x040fe60000001844 */
[----:B------:R-:W-:Y:S01]  /*6f40*/  FFMA.FTZ R0, R240, c[0x0][0x23c], -R19 ;  /* 0x00008f00f0007a23 */ /* 0x000fe20000010813 */
[C---:B------:R-:W-:Y:S01]  /*6f50*/  LOP3.LUT R11, R8.reuse, 0xffff, RZ, 0xc0, !PT ;  /* 0x0000ffff080b7812 */ /* 0x040fe200078ec0ff */
[----:B------:R-:W-:Y:S01]  /*6f60*/  IMAD.MOV.U32 R240, RZ, RZ, R113 ;  /* 0x000000fffff07224 */ /* 0x000fe200078e0071 */
[----:B------:R-:W-:Y:S01]  /*6f70*/  LOP3.LUT R15, R8, 0xff, RZ, 0xc0, !PT ;  /* 0x000000ff080f7812 */ /* 0x000fe200078ec0ff */
[----:B------:R2:W4:Y:S01]  /*6f80*/  MUFU.EX2 R45, R0 ;  /* 0x00000000002d7308 */ /* 0x0005220000000800 */
[--C-:B------:R-:W-:Y:S01]  /*6f90*/  SHF.R.U32.HI R12, RZ, 0x10, R8.reuse ;  /* 0x00000010ff0c7819 */ /* 0x100fe20000011608 */
[----:B------:R-:W-:Y:S01]  /*6fa0*/  HMMA.16816.F32 R112, R4, R48, R156 ;  /* 0x000000300470723c */ /* 0x000fe2000000189c */
[----:B------:R-:W-:-:S02]  /*6fb0*/  SHF.R.U32.HI R14, RZ, 0x18, R8 ;  /* 0x00000018ff0e7819 */ /* 0x000fc40000011608 */
[----:B------:R-:W-:-:S05]  /*6fc0*/  SHF.R.U32.HI R11, RZ, 0x8, R11 ;  /* 0x00000008ff0b7819 */ /* 0x000fca000001160b */
[----:B------:R-:W-:Y:S01]  /*6fd0*/  HMMA.16816.F32 R48, R4, R50, R76 ;  /* 0x000000320430723c */ /* 0x000fe2000000184c */
[----:B--2---:R-:W-:Y:S01]  /*6fe0*/  LOP3.LUT R0, R9, UR17, R52, 0x96, !PT ;  /* 0x0000001109007c12 */ /* 0x004fe2000f8e9634 */
[----:B------:R-:W-:-:S06]  /*6ff0*/  FFMA.FTZ R9, R238, c[0x0][0x23c], -R19 ;  /* 0x00008f00ee097a23 */ /* 0x000fcc0000010813 */
[----:B------:R-:W-:Y:S01]  /*7000*/  HMMA.16816.F32 R56, R4, R58, R88 ;  /* 0x0000003a0438723c */ /* 0x000fe20000001858 */
[----:B------:R-:W-:Y:S01]  /*7010*/  IMAD.MOV.U32 R238, RZ, RZ, R109 ;  /* 0x000000ffffee7224 */ /* 0x000fe200078e006d */
[C---:B------:R-:W-:Y:S01]  /*7020*/  LOP3.LUT R3, R0.reuse, 0xffff, RZ, 0xc0, !PT ;  /* 0x0000ffff00037812 */ /* 0x040fe200078ec0ff */
[----:B------:R2:W-:Y:S01]  /*7030*/  MUFU.EX2 R34, R9 ;  /* 0x0000000900227308 */ /* 0x0005e20000000800 */
[----:B------:R-:W-:Y:S01]  /*7040*/  LOP3.LUT R10, R0, 0xff, RZ, 0xc0, !PT ;  /* 0x000000ff000a7812 */ /* 0x000fe200078ec0ff */
[----:B------:R-:W-:Y:S01]  /*7050*/  IMAD.MOV.U32 R52, RZ, RZ, R223 ;  /* 0x000000ffff347224 */ /* 0x000fe200078e00df */
[----:B------:R-:W-:Y:S01]  /*7060*/  SHF.R.U32.HI R3, RZ, 0x8, R3 ;  /* 0x00000008ff037819 */ /* 0x000fe20000011603 */
[----:B------:R-:W-:Y:S01]  /*7070*/  IMAD.MOV.U32 R223, RZ, RZ, R16 ;  /* 0x000000ffffdf7224 */ /* 0x000fe200078e0010 */
[----:B------:R-:W-:Y:S01]  /*7080*/  SHF.R.U32.HI R8, RZ, 0x10, R0 ;  /* 0x00000010ff087819 */ /* 0x000fe20000011600 */
[----:B------:R-:W-:Y:S01]  /*7090*/  FFMA.FTZ R7, R250, c[0x0][0x23c], -R17 ;  /* 0x00008f00fa077a23 */ /* 0x000fe20000010811 */
[----:B------:R-:W-:-:S02]  /*70a0*/  PRMT R3, R10, 0x5410, R3 ;  /* 0x000054100a037816 */ /* 0x000fc40000000003 */
[----:B------:R-:W-:Y:S02]  /*70b0*/  SHF.R.U32.HI R13, RZ, 0x18, R0 ;  /* 0x00000018ff0d7819 */ /* 0x000fe40000011600 */
[----:B------:R-:W-:Y:S01]  /*70c0*/  LOP3.LUT R10, R12, 0xff, RZ, 0xc0, !PT ;  /* 0x000000ff0c0a7812 */ /* 0x000fe200078ec0ff */
[--C-:B------:R-:W-:Y:S01]  /*70d0*/  HSET2.LE.AND R0, R3, R251.reuse, PT ;  /* 0x000000fb03007233 */ /* 0x100fe20003803000 */
[----:B---3--:R-:W-:Y:S02]  /*70e0*/  F2FP.PACK_AB R3, R55, R61 ;  /* 0x0000003d3703723e */ /* 0x008fe400000000ff */
[----:B------:R-:W-:Y:S01]  /*70f0*/  PRMT R10, R10, 0x5410, R14 ;  /* 0x000054100a0a7816 */ /* 0x000fe2000000000e */
[----:B--2---:R-:W-:Y:S01]  /*7100*/  FFMA.FTZ R9, R235, c[0x0][0x23c], -R19 ;  /* 0x00008f00eb097a23 */ /* 0x004fe20000010813 */
[----:B------:R-:W-:Y:S01]  /*7110*/  LOP3.LUT R128, R0, R3, RZ, 0xc0, !PT ;  /* 0x0000000300807212 */ /* 0x000fe200078ec0ff */
[----:B------:R-:W-:Y:S01]  /*7120*/  IMAD.MOV.U32 R235, RZ, RZ, R108 ;  /* 0x000000ffffeb7224 */ /* 0x000fe200078e006c */
[----:B----4-:R-:W-:Y:S01]  /*7130*/  F2FP.PACK_AB R3, R35, R45 ;  /* 0x0000002d2303723e */ /* 0x010fe200000000ff */
[----:B------:R2:W3:Y:S01]  /*7140*/  MUFU.EX2 R33, R9 ;  /* 0x0000000900217308 */ /* 0x0004e20000000800 */
[----:B------:R-:W4:Y:S01]  /*7150*/  LDSM.16.MT88.4 R108, [R214+0xac00] ;  /* 0x00ac0000d66c783b */ /* 0x000f220000004200 */
[----:B------:R-:W-:Y:S01]  /*7160*/  HSET2.LE.AND R10, R10, R251, PT ;  /* 0x000000fb0a0a7233 */ /* 0x000fe20003803000 */
[----:B--2---:R-:W-:-:S02]  /*7170*/  LOP3.LUT R9, R8, 0xff, RZ, 0xc0, !PT ;  /* 0x000000ff08097812 */ /* 0x004fc400078ec0ff */
[----:B------:R-:W-:Y:S02]  /*7180*/  PRMT R8, R15, 0x5410, R11 ;  /* 0x000054100f087816 */ /* 0x000fe4000000000b */
[----:B------:R-:W-:Y:S02]  /*7190*/  PRMT R9, R9, 0x5410, R13 ;  /* 0x0000541009097816 */ /* 0x000fe4000000000d */
[----:B---3--:R-:W-:Y:S01]  /*71a0*/  F2FP.PACK_AB R11, R33, R34 ;  /* 0x00000022210b723e */ /* 0x008fe200000000ff */
[--C-:B------:R-:W-:Y:S01]  /*71b0*/  HSET2.LE.AND R8, R8, R251.reuse, PT ;  /* 0x000000fb08087233 */ /* 0x100fe20003803000 */
[----:B------:R-:W-:Y:S01]  /*71c0*/  MUFU.EX2 R13, R7 ;  /* 0x00000007000d7308 */ /* 0x000fe20000000800 */
[----:B------:R-:W-:Y:S01]  /*71d0*/  HSET2.LE.AND R0, R9, R251, PT ;  /* 0x000000fb09007233 */ /* 0x000fe20003803000 */
[----:B------:R-:W-:Y:S02]  /*71e0*/  F2FP.PACK_AB R9, R46, R53 ;  /* 0x000000352e09723e */ /* 0x000fe400000000ff */
[----:B------:R-:W-:-:S02]  /*71f0*/  LOP3.LUT R131, R10, R11, RZ, 0xc0, !PT ;  /* 0x0000000b0a837212 */ /* 0x000fc400078ec0ff */
[----:B------:R-:W-:Y:S01]  /*7200*/  LOP3.LUT R129, R0, R3, RZ, 0xc0, !PT ;  /* 0x0000000300817212 */ /* 0x000fe200078ec0ff */
[--C-:B------:R-:W-:Y:S01]  /*7210*/  FFMA.FTZ R0, R247, c[0x0][0x23c], -R18.reuse ;  /* 0x00008f00f7007a23 */ /* 0x100fe20000010812 */
[----:B------:R-:W-:Y:S01]  /*7220*/  LOP3.LUT R130, R8, R9, RZ, 0xc0, !PT ;  /* 0x0000000908827212 */ /* 0x000fe200078ec0ff */
[----:B------:R-:W-:Y:S02]  /*7230*/  FFMA.FTZ R3, R249, c[0x0][0x23c], -R17 ;  /* 0x00008f00f9037a23 */ /* 0x000fe40000010811 */
[----:B------:R2:W-:Y:S04]  /*7240*/  MUFU.EX2 R32, R0 ;  /* 0x0000000000207308 */ /* 0x0005e80000000800 */
[C---:B-1----:R-:W-:Y:S04]  /*7250*/  HMMA.16816.F32 R76, R128.reuse, R82, R92 ;  /* 0x00000052804c723c */ /* 0x042fe8000000185c */
[----:B------:R1:W-:Y:S04]  /*7260*/  MUFU.EX2 R15, R3 ;  /* 0x00000003000f7308 */ /* 0x0003e80000000800 */
[----:B----4-:R-:W-:Y:S01]  /*7270*/  HMMA.16816.F32 R156, R128, R110, R168 ;  /* 0x0000006e809c723c */ /* 0x010fe200000018a8 */
[----:B--2---:R-:W-:-:S04]  /*7280*/  FFMA.FTZ R0, R244, c[0x0][0x23c], -R18 ;  /* 0x00008f00f4007a23 */ /* 0x004fc80000010812 */
[----:B------:R2:W3:Y:S03]  /*7290*/  MUFU.EX2 R19, R0 ;  /* 0x0000000000137308 */ /* 0x0004e60000000800 */
[----:B------:R-:W-:Y:S01]  /*72a0*/  HMMA.16816.F32 R72, R128, R80, R84 ;  /* 0x000000508048723c */ /* 0x000fe20000001854 */
[----:B-1----:R-:W-:-:S04]  /*72b0*/  FFMA.FTZ R3, R248, c[0x0][0x23c], -R17 ;  /* 0x00008f00f8037a23 */ /* 0x002fc80000010811 */
[----:B------:R-:W-:Y:S03]  /*72c0*/  MUFU.EX2 R14, R3 ;  /* 0x00000003000e7308 */ /* 0x000fe60000000800 */
[----:B------:R-:W-:Y:S01]  /*72d0*/  HMMA.16816.F32 R88, R128, R96, R100 ;  /* 0x000000608058723c */ /* 0x000fe20000001864 */
[----:B--2---:R-:W-:Y:S01]  /*72e0*/  FFMA.FTZ R0, R245, c[0x0][0x23c], -R18 ;  /* 0x00008f00f5007a23 */ /* 0x004fe20000010812 */
[----:B---3--:R-:W-:-:S06]  /*72f0*/  F2FP.PACK_AB R7, R19, R32 ;  /* 0x000000201307723e */ /* 0x008fcc00000000ff */
        /* <DEDUP_REMOVED lines=8> */
[----:B-1----:R-:W-:-:S02]  /*7380*/  LOP3.LUT R0, R23, UR8, R60, 0x96, !PT ;  /* 0x0000000817007c12 */ /* 0x002fc4000f8e963c */
[----:B------:R-:W1:Y:S05]  /*7390*/  LDSM.16.MT88.4 R20, [R214+0xbc00] ;  /* 0x00bc0000d614783b */ /* 0x000e6a0000004200 */
[----:B------:R-:W-:Y:S01]  /*73a0*/  HMMA.16816.F32 R116, R128, R122, R188 ;  /* 0x0000007a8074723c */ /* 0x000fe200000018bc */
[----:B------:R-:W-:-:S05]  /*73b0*/  IMAD.WIDE.U32 R4, R0, -0x2daee0ad, RZ ;  /* 0xd2511f5300047825 */ /* 0x000fca00078e00ff */
[----:B------:R-:W-:Y:S02]  /*73c0*/  SHF.R.U32.HI R3, RZ, 0x10, R4 ;  /* 0x00000010ff037819 */ /* 0x000fe40000011604 */
[----:B------:R-:W-:Y:S02]  /*73d0*/  LOP3.LUT R0, R5, UR17, R44, 0x96, !PT ;  /* 0x0000001105007c12 */ /* 0x000fe4000f8e962c */
[----:B------:R-:W-:Y:S01]  /*73e0*/  LOP3.LUT R6, R4, 0xffff, RZ, 0xc0, !PT ;  /* 0x0000ffff04067812 */ /* 0x000fe200078ec0ff */
[----:B------:R-:W-:Y:S01]  /*73f0*/  FFMA.FTZ R5, R246, c[0x0][0x23c], -R17 ;  /* 0x00008f00f6057a23 */ /* 0x000fe20000010811 */
[----:B------:R-:W-:Y:S02]  /*7400*/  LOP3.LUT R8, R3, 0xff, RZ, 0xc0, !PT ;  /* 0x000000ff03087812 */ /* 0x000fe400078ec0ff */
[----:B------:R-:W-:Y:S01]  /*7410*/  LOP3.LUT R9, R4, 0xff, RZ, 0xc0, !PT ;  /* 0x000000ff04097812 */ /* 0x000fe200078ec0ff */
[----:B------:R3:W4:Y:S01]  /*7420*/  MUFU.EX2 R245, R5 ;  /* 0x0000000500f57308 */ /* 0x0007220000000800 */
[----:B------:R-:W-:-:S02]  /*7430*/  SHF.R.U32.HI R12, RZ, 0x18, R4 ;  /* 0x00000018ff0c7819 */ /* 0x000fc40000011604 */
[C---:B------:R-:W-:Y:S02]  /*7440*/  LOP3.LUT R3, R0.reuse, 0xffff, RZ, 0xc0, !PT ;  /* 0x0000ffff00037812 */ /* 0x040fe400078ec0ff */
[----:B------:R-:W-:Y:S02]  /*7450*/  SHF.R.U32.HI R6, RZ, 0x8, R6 ;  /* 0x00000008ff067819 */ /* 0x000fe40000011606 */
[--C-:B------:R-:W-:Y:S02]  /*7460*/  SHF.R.U32.HI R4, RZ, 0x10, R0.reuse ;  /* 0x00000010ff047819 */ /* 0x100fe40000011600 */
[----:B------:R-:W-:Y:S02]  /*7470*/  LOP3.LUT R11, R0, 0xff, RZ, 0xc0, !PT ;  /* 0x000000ff000b7812 */ /* 0x000fe400078ec0ff */
[----:B------:R-:W-:Y:S02]  /*7480*/  SHF.R.U32.HI R10, RZ, 0x18, R0 ;  /* 0x00000018ff0a7819 */ /* 0x000fe40000011600 */
[----:B------:R-:W-:-:S02]  /*7490*/  LOP3.LUT R4, R4, 0xff, RZ, 0xc0, !PT ;  /* 0x000000ff04047812 */ /* 0x000fc400078ec0ff */
[----:B------:R-:W-:Y:S02]  /*74a0*/  PRMT R0, R9, 0x5410, R6 ;  /* 0x0000541009007816 */ /* 0x000fe40000000006 */
[----:B---3--:R-:W-:Y:S02]  /*74b0*/  SHF.R.U32.HI R5, RZ, 0x8, R3 ;  /* 0x00000008ff057819 */ /* 0x008fe40000011603 */
[----:B------:R-:W-:Y:S01]  /*74c0*/  PRMT R3, R8, 0x5410, R12 ;  /* 0x0000541008037816 */ /* 0x000fe2000000000c */
[--C-:B------:R-:W-:Y:S01]  /*74d0*/  HSET2.LE.AND R0, R0, R251.reuse, PT ;  /* 0x000000fb00007233 */ /* 0x100fe20003803000 */
[----:B------:R-:W-:Y:S02]  /*74e0*/  PRMT R6, R11, 0x5410, R5 ;  /* 0x000054100b067816 */ /* 0x000fe40000000005 */
[----:B------:R-:W-:Y:S01]  /*74f0*/  PRMT R5, R4, 0x5410, R10 ;  /* 0x0000541004057816 */ /* 0x000fe2000000000a */
[--C-:B------:R-:W-:Y:S01]  /*7500*/  HSET2.LE.AND R4, R3, R251.reuse, PT ;  /* 0x000000fb03047233 */ /* 0x100fe20003803000 */
[----:B--2---:R-:W-:Y:S01]  /*7510*/  F2FP.PACK_AB R3, R252, R16 ;  /* 0x00000010fc03723e */ /* 0x004fe200000000ff */
[--C-:B------:R-:W-:Y:S01]  /*7520*/  HSET2.LE.AND R6, R6, R251.reuse, PT ;  /* 0x000000fb06067233 */ /* 0x100fe20003803000 */
[----:B-1----:R-:W-:Y:S01]  /*7530*/  HMMA.16816.F32 R124, R128, R20, R200 ;  /* 0x00000014807c723c */ /* 0x002fe200000018c8 */
[----:B------:R-:W-:Y:S01]  /*7540*/  HSET2.LE.AND R8, R5, R251, PT ;  /* 0x000000fb05087233 */ /* 0x000fe20003803000 */
[----:B------:R-:W-:-:S02]  /*7550*/  LOP3.LUT R170, R0, R3, RZ, 0xc0, !PT ;  /* 0x0000000300aa7212 */ /* 0x000fc400078ec0ff */
[----:B------:R-:W-:Y:S02]  /*7560*/  F2FP.PACK_AB R0, R13, R15 ;  /* 0x0000000f0d00723e */ /* 0x000fe400000000ff */
[----:B----4-:R-:W-:Y:S02]  /*7570*/  F2FP.PACK_AB R5, R245, R14 ;  /* 0x0000000ef505723e */ /* 0x010fe400000000ff */
[----:B------:R-:W-:Y:S01]  /*7580*/  LOP3.LUT R169, R8, R0, RZ, 0xc0, !PT ;  /* 0x0000000008a97212 */ /* 0x000fe200078ec0ff */
[----:B------:R-:W-:Y:S01]  /*7590*/  FADD.FTZ R0, R195, R194 ;  /* 0x000000c2c3007221 */ /* 0x000fe20000010000 */
[----:B------:R-:W-:Y:S01]  /*75a0*/  LOP3.LUT R171, R4, R5, RZ, 0xc0, !PT ;  /* 0x0000000504ab7212 */ /* 0x000fe200078ec0ff */
[----:B------:R-:W-:Y:S01]  /*75b0*/  IMAD.MOV.U32 R195, RZ, RZ, R235 ;  /* 0x000000ffffc37224 */ /* 0x000fe200078e00eb */
[----:B------:R-:W-:Y:S01]  /*75c0*/  LOP3.LUT R168, R6, R7, RZ, 0xc0, !PT ;  /* 0x0000000706a87212 */ /* 0x000fe200078ec0ff */
[----:B------:R-:W-:Y:S01]  /*75d0*/  IMAD.MOV.U32 R194, RZ, RZ, R237 ;  /* 0x000000ffffc27224 */ /* 0x000fe200078e00ed */
[----:B------:R-:W-:Y:S01]  /*75e0*/  HMMA.16816.F32 R128, R128, R22, R196 ;  /* 0x000000168080723c */ /* 0x000fe200000018c4 */
[----:B------:R-:W-:-:S02]  /*75f0*/  IMAD.MOV.U32 R235, RZ, RZ, R52 ;  /* 0x000000ffffeb7224 */ /* 0x000fc400078e0034 */
[----:B------:R-:W-:Y:S02]  /*7600*/  IMAD.MOV.U32 R237, RZ, RZ, R220 ;  /* 0x000000ffffed7224 */ /* 0x000fe400078e00dc */
[----:B------:R-:W-:Y:S02]  /*7610*/  IMAD.MOV.U32 R52, RZ, RZ, R39 ;  /* 0x000000ffff347224 */ /* 0x000fe400078e0027 */
[----:B------:R-:W-:Y:S01]  /*7620*/  FADD.FTZ R3, R36, R37 ;  /* 0x0000002524037221 */ /* 0x000fe20000010000 */
[----:B------:R1:W5:Y:S01]  /*7630*/  LDL.LU R39, [R1+0x6c] ;  /* 0x00006c0001277983 */ /* 0x0003620000300800 */
[----:B------:R-:W-:Y:S01]  /*7640*/  FADD.FTZ R5, R195, R194 ;  /* 0x000000c2c3057221 */ /* 0x000fe20000010000 */
[----:B------:R-:W-:Y:S01]  /*7650*/  HMMA.16816.F32 R140, R168, R152, R140 ;  /* 0x00000098a88c723c */ /* 0x000fe2000000188c */
[----:B------:R-:W-:Y:S02]  /*7660*/  FADD.FTZ R6, R238, R235 ;  /* 0x000000ebee067221 */ /* 0x000fe40000010000 */
[----:B------:R-:W-:-:S02]  /*7670*/  FADD.FTZ R0, R237, R0 ;  /* 0x00000000ed007221 */ /* 0x000fc40000010000 */
[----:B------:R-:W-:Y:S02]  /*7680*/  FADD.FTZ R3, R52, R3 ;  /* 0x0000000334037221 */ /* 0x000fe40000010000 */
        /* <DEDUP_REMOVED lines=25> */
[----:B------:R-:W-:Y:S01]  /*7820*/  IMAD.MOV.U32 R220, RZ, RZ, R38 ;  /* 0x000000ffffdc7224 */ /* 0x000fe200078e0026 */
[C---:B------:R-:W-:Y:S01]  /*7830*/  HMMA.16816.F32 R80, R168.reuse, R82, R28 ;  /* 0x00000052a850723c */ /* 0x040fe2000000181c */
[----:B------:R-:W-:Y:S01]  /*7840*/  FADD.FTZ R3, R210, R0 ;  /* 0x00000000d2037221 */ /* 0x000fe20000010000 */
[----:B------:R1:W5:Y:S01]  /*7850*/  LDL.LU R38, [R1+0x68] ;  /* 0x0000680001267983 */ /* 0x0003620000300800 */
[----:B------:R-:W-:Y:S02]  /*7860*/  FADD.FTZ R0, R211, R5 ;  /* 0x00000005d3007221 */ /* 0x000fe40000010000 */
[----:B------:R-:W-:Y:S01]  /*7870*/  FADD.FTZ R3, R220, R3 ;  /* 0x00000003dc037221 */ /* 0x000fe20000010000 */
[----:B------:R1:W5:Y:S01]  /*7880*/  LDL.LU R37, [R1+0x64] ;  /* 0x0000640001257983 */ /* 0x0003620000300800 */
[----:B------:R-:W-:Y:S01]  /*7890*/  FADD.FTZ R0, R226, R0 ;  /* 0x00000000e2007221 */ /* 0x000fe20000010000 */
[----:B------:R-:W-:Y:S01]  /*78a0*/  HMMA.16816.F32 R96, R168, R98, R64 ;  /* 0x00000062a860723c */ /* 0x000fe20000001840 */
[----:B------:R-:W-:Y:S01]  /*78b0*/  FADD.FTZ R3, R221, R3 ;  /* 0x00000003dd037221 */ /* 0x000fe20000010000 */
[----:B------:R1:W5:Y:S01]  /*78c0*/  LDL.LU R36, [R1+0x60] ;  /* 0x0000600001247983 */ /* 0x0003620000300800 */
[----:B------:R-:W-:-:S02]  /*78d0*/  FADD.FTZ R0, R224, R0 ;  /* 0x00000000e0007221 */ /* 0x000fc40000010000 */
[----:B------:R-:W-:Y:S02]  /*78e0*/  FADD.FTZ R3, R222, R3 ;  /* 0x00000003de037221 */ /* 0x000fe40000010000 */
[----:B------:R-:W-:Y:S01]  /*78f0*/  FADD.FTZ R0, R219, R0 ;  /* 0x00000000db007221 */ /* 0x000fe20000010000 */
[----:B------:R-:W-:Y:S01]  /*7900*/  HMMA.16816.F32 R108, R168, R110, R40 ;  /* 0x0000006ea86c723c */ /* 0x000fe20000001828 */
        /* <DEDUP_REMOVED lines=14> */
[----:B------:R1:W-:Y:S01]  /*79f0*/  STL [R1+0x10], R244 ;  /* 0x000010f401007387 */ /* 0x0003e20000100800 */
[----:B------:R-:W-:Y:S02]  /*7a00*/  FADD.FTZ R5, R139, R5 ;  /* 0x000000058b057221 */ /* 0x000fe40000010000 */
[----:B------:R-:W-:Y:S01]  /*7a10*/  FADD.FTZ R4, R133, R4 ;  /* 0x0000000485047221 */ /* 0x000fe20000010000 */
[----:B------:R1:W-:Y:S01]  /*7a20*/  STL [R1+0x14], R246 ;  /* 0x000014f601007387 */ /* 0x0003e20000100800 */
[----:B------:R-:W-:-:S02]  /*7a30*/  FADD.FTZ R5, R137, R5 ;  /* 0x0000000589057221 */ /* 0x000fc40000010000 */
[----:B------:R-:W-:Y:S02]  /*7a40*/  FADD.FTZ R4, R132, R4 ;  /* 0x0000000484047221 */ /* 0x000fe40000010000 */
[----:B------:R-:W-:Y:S02]  /*7a50*/  FADD.FTZ R5, R32, R5 ;  /* 0x0000000520057221 */ /* 0x000fe40000010000 */
[----:B------:R-:W-:Y:S02]  /*7a60*/  FADD.FTZ R4, R15, R4 ;  /* 0x000000040f047221 */ /* 0x000fe40000010000 */
[----:B------:R-:W-:Y:S02]  /*7a70*/  FADD.FTZ R5, R19, R5 ;  /* 0x0000000513057221 */ /* 0x000fe40000010000 */
[----:B------:R-:W-:Y:S01]  /*7a80*/  FADD.FTZ R4, R13, R4 ;  /* 0x000000040d047221 */ /* 0x000fe20000010000 */
[----:B------:R-:W-:Y:S01]  /*7a90*/  HMMA.16816.F32 R120, R168, R122, R48 ;  /* 0x0000007aa878723c */ /* 0x000fe20000001830 */
[----:B------:R-:W-:-:S02]  /*7aa0*/  FADD.FTZ R5, R16, R5 ;  /* 0x0000000510057221 */ /* 0x000fc40000010000 */
[----:B------:R-:W-:-:S05]  /*7ab0*/  FADD.FTZ R4, R14, R4 ;  /* 0x000000040e047221 */ /* 0x000fca0000010000 */
[----:B------:R-:W-:Y:S01]  /*7ac0*/  HMMA.16816.F32 R164, R168, R20, R164 ;  /* 0x00000014a8a4723c */ /* 0x000fe200000018a4 */
[----:B------:R-:W-:Y:S02]  /*7ad0*/  FADD.FTZ R252, R252, R5 ;  /* 0x00000005fcfc7221 */ /* 0x000fe40000010000 */
[----:B------:R-:W-:-:S05]  /*7ae0*/  FADD.FTZ R245, R245, R4 ;  /* 0x00000004f5f57221 */ /* 0x000fca0000010000 */
[----:B------:R-:W-:Y:S01]  /*7af0*/  HMMA.16816.F32 R168, R168, R22, R56 ;  /* 0x00000016a8a8723c */ /* 0x000fe20000001838 */
[----:B------:R-:W-:Y:S11]  /*7b00*/  @!P0 BRA `(.L_x_419) ;  /* 0x0000aea000008947 */ /* 0x000ff60003800000 */
[----:B-1----:R-:W2:Y:S01]  /*7b10*/  LDL.64 R210, [R1+0x18] ;  /* 0x0000180001d27983 */ /* 0x002ea20000100a00 */
[----:B------:R-:W-:-:S04]  /*7b20*/  DEPBAR.LE SB0, 0x0 ;  /* 0x000080000000791a */ /* 0x000fc80000000000 */
[----:B------:R-:W3:Y:S04]  /*7b30*/  LDL R223, [R1+0x30] ;  /* 0x0000300001df7983 */ /* 0x000ee80000100800 */
[----:B------:R-:W4:Y:S04]  /*7b40*/  LDL R222, [R1+0x34] ;  /* 0x0000340001de7983 */ /* 0x000f280000100800 */
[----:B------:R-:W4:Y:S01]  /*7b50*/  LDL.64 R220, [R1+0x40] ;  /* 0x0000400001dc7983 */ /* 0x000f220000100a00 */
[----:B------:R-:W-:Y:S02]  /*7b60*/  UIADD3 UR6, UR29, -0x2, URZ ;  /* 0xfffffffe1d067890 */ /* 0x000fe4000fffe03f */
[----:B------:R-:W-:Y:S01]  /*7b70*/  UISETP.GE.AND UP0, UPT, UR29, 0x3, UPT ;  /* 0x000000031d00788c */ /* 0x000fe2000bf06270 */
[----:B------:R-:W1:Y:S01]  /*7b80*/  S2R R247, SR_TID.X ;  /* 0x0000000000f77919 */ /* 0x000e620000002100 */
[----:B------:R-:W-:-:S02]  /*7b90*/  USHF.R.S32.HI UR34, URZ, 0x1f, UR6 ;  /* 0x0000001f3f227899 */ /* 0x000fc40008011406 */
[----:B------:R-:W-:-:S04]  /*7ba0*/  UIMAD UR7, UR22, UR6, URZ ;  /* 0x00000006160772a4 */ /* 0x000fc8000f8e023f */
[----:B------:R-:W-:Y:S02]  /*7bb0*/  UIMAD UR7, UR34, UR23, UR7 ;  /* 0x00000017220772a4 */ /* 0x000fe4000f8e0207 */
[----:B------:R-:W-:Y:S01]  /*7bc0*/  UIADD3 UR34, UR29, -0x2, URZ ;  /* 0xfffffffe1d227890 */ /* 0x000fe2000fffe03f */
[----:B-1----:R-:W-:-:S05]  /*7bd0*/  IMAD.SHL.U32 R247, R247, 0x2, RZ ;  /* 0x00000002f7f77824 */ /* 0x002fca00078e00ff */
[----:B------:R-:W-:Y:S01]  /*7be0*/  LOP3.LUT R247, R247, 0x6, RZ, 0xc0, !PT ;  /* 0x00000006f7f77812 */ /* 0x000fe200078ec0ff */
[----:B------:R-:W-:Y:S01]  /*7bf0*/  BAR.SYNC.DEFER_BLOCKING 0x0 ;  /* 0x0000000000007b1d */ /* 0x000fe20000010000 */
[----:B--2---:R-:W-:Y:S02]  /*7c00*/  ISETP.GE.AND P4, PT, R210, c[0x0][0x220], PT ;  /* 0x00008800d2007a0c */ /* 0x004fe40003f86270 */
[----:B---3--:R-:W-:Y:S01]  /*7c10*/  ISETP.GE.AND P3, PT, R223, c[0x0][0x220], PT ;  /* 0x00008800df007a0c */ /* 0x008fe20003f66270 */
[----:B------:R-:W-:Y:S01]  /*7c20*/  IMAD.U32 R223, RZ, RZ, UR23 ;  /* 0x00000017ffdf7e24 */ /* 0x000fe2000f8e00ff */
[----:B----4-:R-:W-:-:S03]  /*7c30*/  ISETP.GE.AND P2, PT, R222, c[0x0][0x220], PT ;  /* 0x00008800de007a0c */ /* 0x010fc60003f46270 */
[----:B------:R-:W-:-:S06]  /*7c40*/  IMAD.WIDE.U32 R4, R223, UR6, R220 ;  /* 0x00000006df047c25 */ /* 0x000fcc000f8e00dc */
[----:B------:R-:W-:Y:S01]  /*7c50*/  @P4 STS [R218+0x9000], RZ ;  /* 0x009000ffda004388 */ /* 0x000fe20000000800 */
[----:B------:R-:W-:-:S03]  /*7c60*/  @!P4 LEA R14, P6, R4, c[0x0][0x170], 0x1 ;  /* 0x00005c00040eca11 */ /* 0x000fc600078c08ff */
[----:B------:R-:W-:Y:S01]  /*7c70*/  @P4 STS [R218+0x9004], RZ ;  /* 0x009004ffda004388 */ /* 0x000fe20000000800 */
[----:B------:R-:W-:Y:S02]  /*7c80*/  IADD3 R3, R5, UR7, RZ ;  /* 0x0000000705037c10 */ /* 0x000fe4000fffe0ff */
[C---:B------:R-:W-:Y:S01]  /*7c90*/  @!P3 LEA R12, P1, R4.reuse, c[0x0][0x170], 0x1 ;  /* 0x00005c00040cba11 */ /* 0x040fe200078208ff */
[----:B------:R-:W-:Y:S01]  /*7ca0*/  @P4 STS.64 [R218+0x9008], RZ ;  /* 0x009008ffda004388 */ /* 0x000fe20000000a00 */
[C---:B------:R-:W-:Y:S02]  /*7cb0*/  @!P2 LEA R10, P0, R4.reuse, c[0x0][0x170], 0x1 ;  /* 0x00005c00040aaa11 */ /* 0x040fe400078008ff */
[C---:B------:R-:W-:Y:S02]  /*7cc0*/  IADD3 R0, P5, R4.reuse, UR25, RZ ;  /* 0x0000001904007c10 */ /* 0x040fe4000ffbe0ff */
[C-C-:B------:R-:W-:Y:S02]  /*7cd0*/  @!P4 LEA.HI.X R15, R4.reuse, c[0x0][0x174], R3.reuse, 0x1, P6 ;  /* 0x00005d00040fca11 */ /* 0x140fe400030f0c03 */
        /* <DEDUP_REMOVED lines=9> */
[C---:B------:R-:W-:Y:S02]  /*7d70*/  @!P3 LEA R6, P5, R0.reuse, c[0x0][0x170], 0x1 ;  /* 0x00005c000006ba11 */ /* 0x040fe400078a08ff */
[C---:B------:R-:W-:Y:S01]  /*7d80*/  @!P2 LEA R4, P1, R0.reuse, c[0x0][0x170], 0x1 ;  /* 0x00005c000004aa11 */ /* 0x040fe200078208ff */
[----:B------:R-:W-:Y:S01]  /*7d90*/  @!PT LDS RZ, [RZ] ;  /* 0x00000000fffff984 */ /* 0x000fe20000000800 */
[----:B------:R-:W-:Y:S01]  /*7da0*/  @!PT LDS RZ, [RZ] ;  /* 0x00000000fffff984 */ /* 0x000fe20000000800 */
[----:B------:R-:W-:Y:S01]  /*7db0*/  @!PT LDS RZ, [RZ] ;  /* 0x00000000fffff984 */ /* 0x000fe20000000800 */
[----:B------:R1:W-:Y:S01]  /*7dc0*/  @!P3 LDGSTS.E.BYPASS.LTC128B.128 [R218+0xa000], [R12.64+0x40] ;  /* 0x0a0000400cdabfae */ /* 0x0003e2000b901d5e */
[----:B------:R-:W-:-:S02]  /*7dd0*/  @!P4 LEA.HI.X R9, R0, c[0x0][0x174], R3, 0x1, P0 ;  /* 0x00005d000009ca11 */ /* 0x000fc400000f0c03 */
        /* <DEDUP_REMOVED lines=23> */
[----:B------:R-:W-:Y:S04]  /*7f50*/  LDSM.16.M88.4 R16, [R213+0x6400] ;  /* 0x00640000d510783b */ /* 0x000fe80000000200 */
[----:B--2---:R-:W2:Y:S04]  /*7f60*/  LDSM.16.M88.4 R8, [R216+0x1000] ;  /* 0x00100000d808783b */ /* 0x004ea80000000200 */
[----:B------:R-:W4:Y:S04]  /*7f70*/  LDSM.16.M88.4 R24, [R213+0x6800] ;  /* 0x00680000d518783b */ /* 0x000f280000000200 */
[----:B------:R-:W4:Y:S04]  /*7f80*/  LDSM.16.M88.4 R28, [R213+0x6c00] ;  /* 0x006c0000d51c783b */ /* 0x000f280000000200 */
[----:B------:R-:W-:Y:S04]  /*7f90*/  LDSM.16.M88.4 R32, [R215+0x6c00] ;  /* 0x006c0000d720783b */ /* 0x000fe80000000200 */
[----:B---3--:R-:W-:Y:S04]  /*7fa0*/  LDSM.16.M88.4 R4, [R217+0x1000] ;  /* 0x00100000d904783b */ /* 0x008fe80000000200 */
[----:B------:R-:W3:Y:S04]  /*7fb0*/  LDSM.16.M88.4 R48, [R215+0x6000] ;  /* 0x00600000d730783b */ /* 0x000ee80000000200 */
[----:B------:R-:W3:Y:S04]  /*7fc0*/  LDSM.16.M88.4 R44, [R215+0x6400] ;  /* 0x00640000d72c783b */ /* 0x000ee80000000200 */
[----:B-1----:R-:W1:Y:S04]  /*7fd0*/  LDSM.16.M88.4 R12, [R216] ;  /* 0x00000000d80c783b */ /* 0x002e680000000200 */
[----:B------:R-:W-:Y:S04]  /*7fe0*/  LDSM.16.M88.4 R40, [R215+0x6800] ;  /* 0x00680000d728783b */ /* 0x000fe80000000200 */
[----:B------:R-:W0:Y:S01]  /*7ff0*/  LDGDEPBAR ;  /* 0x00000000000079af */ /* 0x000e220000000000 */
[C---:B--2---:R-:W-:Y:S08]  /*8000*/  HMMA.16816.F32 R180, R8.reuse, R20, RZ ;  /* 0x0000001408b4723c */ /* 0x044ff000000018ff */
[C---:B------:R-:W-:Y:S08]  /*8010*/  HMMA.16816.F32 R172, R8.reuse, R16, RZ ;  /* 0x0000001008ac723c */ /* 0x040ff000000018ff */
[C---:B----4-:R-:W-:Y:S08]  /*8020*/  HMMA.16816.F32 R60, R8.reuse, R24, RZ ;  /* 0x00000018083c723c */ /* 0x050ff000000018ff */
[C---:B------:R-:W-:Y:S08]  /*8030*/  HMMA.16816.F32 R52, R8.reuse, R28, RZ ;  /* 0x0000001c0834723c */ /* 0x040ff000000018ff */
[C---:B------:R-:W-:Y:S08]  /*8040*/  HMMA.16816.F32 R176, R8.reuse, R22, RZ ;  /* 0x0000001608b0723c */ /* 0x040ff000000018ff */
[C---:B------:R-:W-:Y:S08]  /*8050*/  HMMA.16816.F32 R64, R8.reuse, R18, RZ ;  /* 0x000000120840723c */ /* 0x040ff000000018ff */
[C---:B------:R-:W-:Y:S08]  /*8060*/  HMMA.16816.F32 R56, R8.reuse, R26, RZ ;  /* 0x0000001a0838723c */ /* 0x040ff000000018ff */
[----:B------:R-:W-:Y:S08]  /*8070*/  HMMA.16816.F32 R8, R8, R30, RZ ;  /* 0x0000001e0808723c */ /* 0x000ff000000018ff */
[C---:B---3--:R-:W-:Y:S08]  /*8080*/  HMMA.16816.F32 R184, R4.reuse, R50, R176 ;  /* 0x0000003204b8723c */ /* 0x048ff000000018b0 */
[C---:B------:R-:W-:Y:S08]  /*8090*/  HMMA.16816.F32 R236, R4.reuse, R46, R64 ;  /* 0x0000002e04ec723c */ /* 0x040ff00000001840 */
[----:B------:R-:W-:Y:S01]  /*80a0*/  HMMA.16816.F32 R220, R4, R34, R8 ;  /* 0x0000002204dc723c */ /* 0x000fe20000001808 */
[----:B------:R-:W2:Y:S07]  /*80b0*/  LDSM.16.M88.4 R8, [R217] ;  /* 0x00000000d908783b */ /* 0x000eae0000000200 */
[----:B-1----:R-:W-:Y:S01]  /*80c0*/  HMMA.16816.F32 R64, R12, R24, RZ ;  /* 0x000000180c40723c */ /* 0x002fe200000018ff */
[----:B------:R-:W-:-:S02]  /*80d0*/  IMAD.MOV.U32 R133, RZ, RZ, R184 ;  /* 0x000000ffff857224 */ /* 0x000fc400078e00b8 */
[----:B------:R-:W-:Y:S02]  /*80e0*/  IMAD.MOV.U32 R132, RZ, RZ, R185 ;  /* 0x000000ffff847224 */ /* 0x000fe400078e00b9 */
[----:B------:R-:W-:Y:S02]  /*80f0*/  IMAD.MOV.U32 R3, RZ, RZ, R186 ;  /* 0x000000ffff037224 */ /* 0x000fe400078e00ba */
[----:B------:R-:W-:Y:S01]  /*8100*/  IMAD.MOV.U32 R0, RZ, RZ, R187 ;  /* 0x000000ffff007224 */ /* 0x000fe200078e00bb */
[----:B------:R-:W-:Y:S08]  /*8110*/  HMMA.16816.F32 R188, R4, R48, R180 ;  /* 0x0000003004bc723c */ /* 0x000ff000000018b4 */
[C---:B------:R-:W-:Y:S08]  /*8120*/  HMMA.16816.F32 R184, R12.reuse, R20, RZ ;  /* 0x000000140cb8723c */ /* 0x040ff000000018ff */
[C---:B------:R-:W-:Y:S08]  /*8130*/  HMMA.16816.F32 R180, R12.reuse, R22, RZ ;  /* 0x000000160cb4723c */ /* 0x040ff000000018ff */
[----:B------:R-:W-:Y:S08]  /*8140*/  HMMA.16816.F32 R20, R12, R28, RZ ;  /* 0x0000001c0c14723c */ /* 0x000ff000000018ff */
[----:B--2---:R-:W-:Y:S08]  /*8150*/  HMMA.16816.F32 R64, R8, R40, R64 ;  /* 0x000000280840723c */ /* 0x004ff00000001840 */
[C---:B------:R-:W-:Y:S08]  /*8160*/  HMMA.16816.F32 R240, R4.reuse, R44, R172 ;  /* 0x0000002c04f0723c */ /* 0x040ff000000018ac */
[C---:B------:R-:W-:Y:S08]  /*8170*/  HMMA.16816.F32 R232, R4.reuse, R40, R60 ;  /* 0x0000002804e8723c */ /* 0x040ff0000000183c */
[----:B------:R-:W-:Y:S01]  /*8180*/  HMMA.16816.F32 R224, R4, R32, R52 ;  /* 0x0000002004e0723c */ /* 0x000fe20000001834 */
[----:B------:R-:W-:Y:S01]  /*8190*/  LDSM.16.M88.4 R52, [R213+0x7800] ;  /* 0x00780000d534783b */ /* 0x000fe20000000200 */
[----:B------:R-:W-:-:S02]  /*81a0*/  IMAD.MOV.U32 R41, RZ, RZ, R64 ;  /* 0x000000ffff297224 */ /* 0x000fc400078e0040 */
[----:B------:R-:W-:-:S04]  /*81b0*/  IMAD.MOV.U32 R40, RZ, RZ, R65 ;  /* 0x000000ffff287224 */ /* 0x000fc800078e0041 */
[----:B------:R-:W-:Y:S01]  /*81c0*/  HMMA.16816.F32 R228, R4, R42, R56 ;  /* 0x0000002a04e4723c */ /* 0x000fe20000001838 */
[----:B------:R-:W-:Y:S04]  /*81d0*/  LDSM.16.M88.4 R4, [R216+0x3000] ;  /* 0x00300000d804783b */ /* 0x000fe80000000200 */
[----:B------:R-:W-:Y:S03]  /*81e0*/  LDSM.16.M88.4 R56, [R213+0x7400] ;  /* 0x00740000d538783b */ /* 0x000fe60000000200 */
[C---:B------:R-:W-:Y:S08]  /*81f0*/  HMMA.16816.F32 R176, R12.reuse, R16, RZ ;  /* 0x000000100cb0723c */ /* 0x040ff000000018ff */
[C---:B------:R-:W-:Y:S01]  /*8200*/  HMMA.16816.F32 R172, R12.reuse, R18, RZ ;  /* 0x000000120cac723c */ /* 0x040fe200000018ff */
[----:B------:R-:W1:Y:S07]  /*8210*/  LDSM.16.M88.4 R16, [R213+0x7000] ;  /* 0x00700000d510783b */ /* 0x000e6e0000000200 */
[----:B------:R-:W-:Y:S01]  /*8220*/  HMMA.16816.F32 R60, R12, R26, RZ ;  /* 0x0000001a0c3c723c */ /* 0x000fe200000018ff */
[----:B------:R-:W2:Y:S07]  /*8230*/  LDSM.16.M88.4 R24, [R213+0x7c00] ;  /* 0x007c0000d518783b */ /* 0x000eae0000000200 */
[----:B------:R-:W-:Y:S07]  /*8240*/  HMMA.16816.F32 R208, R8, R48, R184 ;  /* 0x0000003008d0723c */ /* 0x000fee00000018b8 */
[----:B------:R-:W-:Y:S01]  /*8250*/  IMAD.MOV.U32 R186, RZ, RZ, R3 ;  /* 0x000000ffffba7224 */ /* 0x000fe200078e0003 */
[----:B------:R-:W-:Y:S01]  /*8260*/  HMMA.16816.F32 R28, R12, R30, RZ ;  /* 0x0000001e0c1c723c */ /* 0x000fe200000018ff */
[----:B------:R-:W-:Y:S01]  /*8270*/  IMAD.MOV.U32 R187, RZ, RZ, R0 ;  /* 0x000000ffffbb7224 */ /* 0x000fe200078e0000 */
[----:B------:R-:W3:Y:S01]  /*8280*/  LDSM.16.M88.4 R12, [R216+0x2000] ;  /* 0x00200000d80c783b */ /* 0x000ee20000000200 */
[----:B------:R-:W-:-:S02]  /*8290*/  IMAD.MOV.U32 R3, RZ, RZ, R66 ;  /* 0x000000ffff037224 */ /* 0x000fc400078e0042 */
[----:B------:R-:W-:Y:S02]  /*82a0*/  IMAD.MOV.U32 R0, RZ, RZ, R67 ;  /* 0x000000ffff007224 */ /* 0x000fe400078e0043 */
[----:B------:R-:W-:Y:S01]  /*82b0*/  IMAD.MOV.U32 R184, RZ, RZ, R133 ;  /* 0x000000ffffb87224 */ /* 0x000fe200078e0085 */
[----:B------:R-:W-:Y:S01]  /*82c0*/  HMMA.16816.F32 R64, R8, R32, R20 ;  /* 0x000000200840723c */ /* 0x000fe20000001814 */
[----:B------:R-:W-:-:S07]  /*82d0*/  IMAD.MOV.U32 R185, RZ, RZ, R132 ;  /* 0x000000ffffb97224 */ /* 0x000fce00078e0084 */
[C---:B------:R-:W-:Y:S01]  /*82e0*/  HMMA.16816.F32 R196, R8.reuse, R50, R180 ;  /* 0x0000003208c4723c */ /* 0x040fe200000018b4 */
[----:B------:R-:W-:Y:S07]  /*82f0*/  LDSM.16.M88.4 R48, [R215+0x7c00] ;  /* 0x007c0000d730783b */ /* 0x000fee0000000200 */
[C---:B------:R-:W-:Y:S08]  /*8300*/  HMMA.16816.F32 R248, R8.reuse, R44, R176 ;  /* 0x0000002c08f8723c */ /* 0x040ff000000018b0 */
[----:B------:R-:W-:Y:S01]  /*8310*/  IMAD.MOV.U32 R23, RZ, RZ, R64 ;  /* 0x000000ffff177224 */ /* 0x000fe200078e0040 */
[----:B------:R-:W-:Y:S01]  /*8320*/  HMMA.16816.F32 R204, R8, R46, R172 ;  /* 0x0000002e08cc723c */ /* 0x000fe200000018ac */
[----:B------:R-:W-:Y:S01]  /*8330*/  IMAD.MOV.U32 R22, RZ, RZ, R65 ;  /* 0x000000ffff167224 */ /* 0x000fe200078e0041 */
[----:B------:R-:W-:Y:S01]  /*8340*/  LDSM.16.M88.4 R44, [R215+0x7800] ;  /* 0x00780000d72c783b */ /* 0x000fe20000000200 */
[----:B------:R-:W-:-:S02]  /*8350*/  IMAD.MOV.U32 R21, RZ, RZ, R66 ;  /* 0x000000ffff157224 */ /* 0x000fc400078e0042 */
[----:B------:R-:W-:-:S03]  /*8360*/  IMAD.MOV.U32 R20, RZ, RZ, R67 ;  /* 0x000000ffff147224 */ /* 0x000fc600078e0043 */
[C---:B------:R-:W-:Y:S08]  /*8370*/  HMMA.16816.F32 R200, R8.reuse, R42, R60 ;  /* 0x0000002a08c8723c */ /* 0x040ff0000000183c */
[----:B------:R-:W-:Y:S01]  /*8380*/  HMMA.16816.F32 R192, R8, R34, R28 ;  /* 0x0000002208c0723c */ /* 0x000fe2000000181c */
[----:B------:R-:W-:Y:S07]  /*8390*/  LDSM.16.M88.4 R8, [R215+0x7000] ;  /* 0x00700000d708783b */ /* 0x000fee0000000200 */
[C---:B-1----:R-:W-:Y:S08]  /*83a0*/  HMMA.16816.F32 R188, R4.reuse, R16, R188 ;  /* 0x0000001004bc723c */ /* 0x042ff000000018bc */
[C---:B------:R-:W-:Y:S07]  /*83b0*/  HMMA.16816.F32 R180, R4.reuse, R56, R240 ;  /* 0x0000003804b4723c */ /* 0x040fee00000018f0 */
[----:B------:R-:W-:Y:S01]  /*83c0*/  IMAD.MOV.U32 R240, RZ, RZ, R23 ;  /* 0x000000fffff07224 */ /* 0x000fe200078e0017 */
[----:B------:R-:W-:Y:S01]  /*83d0*/  HMMA.16816.F32 R172, R4, R52, R232 ;  /* 0x0000003404ac723c */ /* 0x000fe200000018e8 */
[----:B------:R-:W-:-:S02]  /*83e0*/  IMAD.MOV.U32 R241, RZ, RZ, R22 ;  /* 0x000000fffff17224 */ /* 0x000fc400078e0016 */
[----:B------:R-:W-:Y:S02]  /*83f0*/  IMAD.MOV.U32 R242, RZ, RZ, R21 ;  /* 0x000000fffff27224 */ /* 0x000fe400078e0015 */
[----:B------:R-:W-:Y:S02]  /*8400*/  IMAD.MOV.U32 R243, RZ, RZ, R20 ;  /* 0x000000fffff37224 */ /* 0x000fe400078e0014 */
[----:B------:R-:W-:Y:S01]  /*8410*/  IMAD.MOV.U32 R232, RZ, RZ, R41 ;  /* 0x000000ffffe87224 */ /* 0x000fe200078e0029 */
[C---:B--2---:R-:W-:Y:S01]  /*8420*/  HMMA.16816.F32 R60, R4.reuse, R24, R224 ;  /* 0x00000018043c723c */ /* 0x044fe200000018e0 */
[----:B------:R-:W-:Y:S01]  /*8430*/  IMAD.MOV.U32 R233, RZ, RZ, R40 ;  /* 0x000000ffffe97224 */ /* 0x000fe200078e0028 */
[----:B------:R-:W-:Y:S01]  /*8440*/  LDSM.16.M88.4 R20, [R217+0x2000] ;  /* 0x00200000d914783b */ /* 0x000fe20000000200 */
[----:B------:R-:W-:Y:S02]  /*8450*/  IMAD.MOV.U32 R234, RZ, RZ, R3 ;  /* 0x000000ffffea7224 */ /* 0x000fe400078e0003 */
[----:B------:R-:W-:Y:S01]  /*8460*/  IMAD.MOV.U32 R235, RZ, RZ, R0 ;  /* 0x000000ffffeb7224 */ /* 0x000fe200078e0000 */
[----:B------:R-:W-:Y:S01]  /*8470*/  LDSM.16.M88.4 R40, [R215+0x7400] ;  /* 0x00740000d728783b */ /* 0x000fe20000000200 */
[----:B------:R-:W-:Y:S01]  /*8480*/  IMAD.U32 R0, RZ, RZ, UR34 ;  /* 0x00000022ff007e24 */ /* 0x000fe2000f8e00ff */
[----:B------:R-:W-:Y:S03]  /*8490*/  HMMA.16816.F32 R184, R4, R18, R184 ;  /* 0x0000001204b8723c */ /* 0x000fe600000018b8 */
[----:B------:R-:W-:-:S05]  /*84a0*/  IMAD R0, R0, 0x40, R247 ;  /* 0x0000004000007824 */ /* 0x000fca00078e02f7 */
[----:B------:R-:W-:Y:S01]  /*84b0*/  HMMA.16816.F32 R176, R4, R58, R236 ;  /* 0x0000003a04b0723c */ /* 0x000fe200000018ec */
[----:B------:R-:W-:-:S04]  /*84c0*/  IADD3 R3, R0, 0x1, RZ ;  /* 0x0000000100037810 */ /* 0x000fc80007ffe0ff */
[C---:B-----5:R-:W-:Y:S02]  /*84d0*/  ISETP.GE.AND P0, PT, R3.reuse, R37, PT ;  /* 0x000000250300720c */ /* 0x060fe40003f06270 */
[C---:B------:R-:W-:Y:S01]  /*84e0*/  ISETP.GE.AND P6, PT, R3.reuse, R36, PT ;  /* 0x000000240300720c */ /* 0x040fe20003fc6270 */
[----:B------:R-:W-:Y:S01]  /*84f0*/  HMMA.16816.F32 R64, R4, R54, R228 ;  /* 0x000000360440723c */ /* 0x000fe200000018e4 */
[C---:B------:R-:W-:Y:S02]  /*8500*/  ISETP.GE.AND P5, PT, R3.reuse, R39, PT ;  /* 0x000000270300720c */ /* 0x040fe40003fa6270 */
[----:B------:R-:W-:-:S05]  /*8510*/  ISETP.GE.AND P1, PT, R3, R38, PT ;  /* 0x000000260300720c */ /* 0x000fca0003f26270 */
[----:B------:R-:W-:Y:S01]  /*8520*/  HMMA.16816.F32 R32, R4, R26, R220 ;  /* 0x0000001a0420723c */ /* 0x000fe200000018dc */
[----:B------:R-:W1:Y:S07]  /*8530*/  LDSM.16.M88.4 R4, [R217+0x3000] ;  /* 0x00300000d904783b */ /* 0x000e6e0000000200 */
[C---:B---3--:R-:W-:Y:S08]  /*8540*/  HMMA.16816.F32 R28, R12.reuse, R16, R208 ;  /* 0x000000100c1c723c */ /* 0x048ff000000018d0 */
[C---:B------:R-:W-:Y:S08]  /*8550*/  HMMA.16816.F32 R16, R12.reuse, R18, R196 ;  /* 0x000000120c10723c */ /* 0x040ff000000018c4 */
        /* <DEDUP_REMOVED lines=16> */
[----:B------:R-:W-:Y:S04]  /*8660*/  LDSM.16.M88.4 R4, [R216+0x5000] ;  /* 0x00500000d804783b */ /* 0x000fe80000000200 */
[----:B------:R-:W-:Y:S03]  /*8670*/  LDSM.16.M88.4 R32, [R213+0x8800] ;  /* 0x00880000d520783b */ /* 0x000fe60000000200 */
[C---:B------:R-:W-:Y:S01]  /*8680*/  HMMA.16816.F32 R56, R20.reuse, R8, R28 ;  /* 0x000000081438723c */ /* 0x040fe2000000181c */
[----:B------:R-:W1:Y:S07]  /*8690*/  LDSM.16.M88.4 R28, [R213+0x8000] ;  /* 0x00800000d51c783b */ /* 0x000e6e0000000200 */
[C---:B------:R-:W-:Y:S01]  /*86a0*/  HMMA.16816.F32 R60, R20.reuse, R10, R16 ;  /* 0x0000000a143c723c */ /* 0x040fe20000001810 */
[----:B------:R-:W2:Y:S04]  /*86b0*/  LDSM.16.M88.4 R16, [R216+0x4000] ;  /* 0x00400000d810783b */ /* 0x000ea80000000200 */
[----:B------:R-:W-:Y:S03]  /*86c0*/  LDSM.16.M88.4 R8, [R217+0x5000] ;  /* 0x00500000d908783b */ /* 0x000fe60000000200 */
[C---:B------:R-:W-:Y:S08]  /*86d0*/  HMMA.16816.F32 R176, R20.reuse, R42, R204 ;  /* 0x0000002a14b0723c */ /* 0x040ff000000018cc */
[C---:B------:R-:W-:Y:S01]  /*86e0*/  HMMA.16816.F32 R172, R20.reuse, R40, R196 ;  /* 0x0000002814ac723c */ /* 0x040fe200000018c4 */
[----:B------:R-:W3:Y:S07]  /*86f0*/  LDSM.16.M88.4 R40, [R215+0x8000] ;  /* 0x00800000d728783b */ /* 0x000eee0000000200 */
[C---:B------:R-:W-:Y:S01]  /*8700*/  HMMA.16816.F32 R204, R20.reuse, R50, R12 ;  /* 0x0000003214cc723c */ /* 0x040fe2000000180c */
[----:B------:R-:W4:Y:S07]  /*8710*/  LDSM.16.M88.4 R12, [R217+0x4000] ;  /* 0x00400000d90c783b */ /* 0x000f2e0000000200 */
[C---:B------:R-:W-:Y:S08]  /*8720*/  HMMA.16816.F32 R64, R20.reuse, R44, R228 ;  /* 0x0000002c1440723c */ /* 0x040ff000000018e4 */
[C---:B------:R-:W-:Y:S08]  /*8730*/  HMMA.16816.F32 R180, R20.reuse, R46, R220 ;  /* 0x0000002e14b4723c */ /* 0x040ff000000018dc */
[----:B------:R-:W-:Y:S01]  /*8740*/  HMMA.16816.F32 R224, R20, R48, R224 ;  /* 0x0000003014e0723c */ /* 0x000fe200000018e0 */
[----:B------:R-:W3:Y:S07]  /*8750*/  LDSM.16.M88.4 R20, [R215+0x8400] ;  /* 0x00840000d714783b */ /* 0x000eee0000000200 */
[-C--:B-1----:R-:W-:Y:S08]  /*8760*/  HMMA.16816.F32 R48, R4, R28.reuse, R188 ;  /* 0x0000001c0430723c */ /* 0x082ff000000018bc */
[----:B--2---:R-:W-:Y:S08]  /*8770*/  HMMA.16816.F32 R44, R16, R28, R56 ;  /* 0x0000001c102c723c */ /* 0x004ff00000001838 */
[-C--:B------:R-:W-:Y:S08]  /*8780*/  HMMA.16816.F32 R56, R4, R30.reuse, R240 ;  /* 0x0000001e0438723c */ /* 0x080ff000000018f0 */
[----:B------:R-:W-:Y:S08]  /*8790*/  HMMA.16816.F32 R28, R16, R30, R60 ;  /* 0x0000001e101c723c */ /* 0x000ff0000000183c */
[----:B------:R-:W-:Y:S08]  /*87a0*/  HMMA.16816.F32 R220, R4, R54, R184 ;  /* 0x0000003604dc723c */ /* 0x000ff000000018b8 */
[----:B------:R-:W-:Y:S08]  /*87b0*/  HMMA.16816.F32 R60, R16, R24, R172 ;  /* 0x00000018103c723c */ /* 0x000ff000000018ac */
[-C--:B---3--:R-:W-:Y:S08]  /*87c0*/  HMMA.16816.F32 R184, R8, R40.reuse, R48 ;  /* 0x0000002808b8723c */ /* 0x088ff00000001830 */
[----:B----4-:R-:W-:Y:S08]  /*87d0*/  HMMA.16816.F32 R172, R12, R40, R44 ;  /* 0x000000280cac723c */ /* 0x010ff0000000182c */
[C---:B------:R-:W-:Y:S08]  /*87e0*/  HMMA.16816.F32 R188, R4.reuse, R24, R236 ;  /* 0x0000001804bc723c */ /* 0x040ff000000018ec */
[C---:B------:R-:W-:Y:S08]  /*87f0*/  HMMA.16816.F32 R196, R4.reuse, R26, R232 ;  /* 0x0000001a04c4723c */ /* 0x040ff000000018e8 */
[C---:B------:R-:W-:Y:S08]  /*8800*/  HMMA.16816.F32 R208, R4.reuse, R32, R208 ;  /* 0x0000002004d0723c */ /* 0x040ff000000018d0 */
[C---:B------:R-:W-:Y:S08]  /*8810*/  HMMA.16816.F32 R200, R4.reuse, R34, R200 ;  /* 0x0000002204c8723c */ /* 0x040ff000000018c8 */
[----:B------:R-:W-:Y:S01]  /*8820*/  HMMA.16816.F32 R192, R4, R52, R192 ;  /* 0x0000003404c0723c */ /* 0x000fe200000018c0 */
[----:B------:R-:W1:Y:S06]  /*8830*/  I2F R5, R3 ;  /* 0x0000000300057306 */ /* 0x000e6c0000201400 */
[C---:B------:R-:W-:Y:S01]  /*8840*/  IADD3 R4, R0.reuse, 0x8, RZ ;  /* 0x0000000800047810 */ /* 0x040fe20007ffe0ff */
[-C--:B------:R-:W-:Y:S03]  /*8850*/  HMMA.16816.F32 R28, R12, R42.reuse, R28 ;  /* 0x0000002a0c1c723c */ /* 0x080fe6000000181c */
[----:B------:R-:W2:Y:S05]  /*8860*/  I2F R6, R4 ;  /* 0x0000000400067306 */ /* 0x000eaa0000201400 */
[----:B------:R-:W-:Y:S01]  /*8870*/  HMMA.16816.F32 R40, R8, R42, R56 ;  /* 0x0000002a0828723c */ /* 0x000fe20000001838 */
[C---:B-1----:R-:W-:Y:S01]  /*8880*/  FFMA.FTZ R7, R5.reuse, UR4, R185 ;  /* 0x0000000405077c23 */ /* 0x042fe200080100b9 */
[----:B------:R-:W-:Y:S01]  /*8890*/  IADD3 R3, R0, 0x9, RZ ;  /* 0x0000000900037810 */ /* 0x000fe20007ffe0ff */
[----:B------:R-:W-:-:S02]  /*88a0*/  FFMA.FTZ R25, R5, UR4, R173 ;  /* 0x0000000405197c23 */ /* 0x000fc400080100ad */
[C---:B------:R-:W-:Y:S02]  /*88b0*/  FFMA.FTZ R24, R5.reuse, UR4, R175 ;  /* 0x0000000405187c23 */ /* 0x040fe400080100af */
[----:B------:R-:W-:Y:S01]  /*88c0*/  FFMA.FTZ R5, R5, UR4, R187 ;  /* 0x0000000405057c23 */ /* 0x000fe200080100bb */
[----:B------:R-:W-:Y:S01]  /*88d0*/  HMMA.16816.F32 R176, R16, R26, R176 ;  /* 0x0000001a10b0723c */ /* 0x000fe200000018b0 */
[----:B------:R-:W-:Y:S02]  /*88e0*/  FSEL R187, R7, -INF , !P5 ;  /* 0xff80000007bb7808 */ /* 0x000fe40006800000 */
[----:B------:R-:W-:Y:S02]  /*88f0*/  FSEL R133, R25, -INF , !P0 ;  /* 0xff80000019857808 */ /* 0x000fe40004000000 */
[----:B------:R-:W-:Y:S02]  /*8900*/  FSEL R219, R5, -INF , !P1 ;  /* 0xff80000005db7808 */ /* 0x000fe40004800000 */
[----:B------:R-:W1:Y:S01]  /*8910*/  I2F R5, R3 ;  /* 0x0000000300057306 */ /* 0x000e620000201400 */
[----:B------:R-:W-:Y:S01]  /*8920*/  HMMA.16816.F32 R60, R12, R20, R60 ;  /* 0x000000140c3c723c */ /* 0x000fe2000000183c */
[----:B------:R-:W-:-:S02]  /*8930*/  FSEL R173, R24, -INF , !P6 ;  /* 0xff80000018ad7808 */ /* 0x000fc40007000000 */
[C---:B------:R-:W-:Y:S01]  /*8940*/  ISETP.GE.AND P0, PT, R4.reuse, R37, PT ;  /* 0x000000250400720c */ /* 0x040fe20003f06270 */
[----:B------:R-:W3:Y:S01]  /*8950*/  LDSM.16.M88.4 R24, [R215+0x8800] ;  /* 0x00880000d718783b */ /* 0x000ee20000000200 */
[C---:B------:R-:W-:Y:S02]  /*8960*/  ISETP.GE.AND P6, PT, R4.reuse, R36, PT ;  /* 0x000000240400720c */ /* 0x040fe40003fc6270 */
[-C--:B------:R-:W-:Y:S01]  /*8970*/  ISETP.GE.AND P5, PT, R4, R39.reuse, PT ;  /* 0x000000270400720c */ /* 0x080fe20003fa6270 */
[----:B------:R-:W-:Y:S01]  /*8980*/  HMMA.16816.F32 R44, R8, R20, R188 ;  /* 0x00000014082c723c */ /* 0x000fe200000018bc */
[----:B--2---:R-:W-:Y:S01]  /*8990*/  FFMA.FTZ R7, R6, UR4, R40 ;  /* 0x0000000406077c23 */ /* 0x004fe20008010028 */
[----:B------:R-:W-:Y:S02]  /*89a0*/  ISETP.GE.AND P1, PT, R4, R38, PT ;  /* 0x000000260400720c */ /* 0x000fe40003f26270 */
[----:B------:R-:W-:Y:S02]  /*89b0*/  IADD3 R4, R0, 0x10, RZ ;  /* 0x0000001000047810 */ /* 0x000fe40007ffe0ff */
[----:B------:R-:W-:Y:S01]  /*89c0*/  FSEL R175, R7, -INF , !P5 ;  /* 0xff80000007af7808 */ /* 0x000fe20006800000 */
[C---:B------:R-:W-:Y:S01]  /*89d0*/  FFMA.FTZ R21, R6.reuse, UR4, R28 ;  /* 0x0000000406157c23 */ /* 0x040fe2000801001c */
[----:B------:R-:W-:Y:S01]  /*89e0*/  ISETP.GE.AND P5, PT, R3, R39, PT ;  /* 0x000000270300720c */ /* 0x000fe20003fa6270 */
[C---:B------:R-:W-:Y:S01]  /*89f0*/  FFMA.FTZ R20, R6.reuse, UR4, R30 ;  /* 0x0000000406147c23 */ /* 0x040fe2000801001e */
[----:B------:R-:W-:Y:S01]  /*8a00*/  HMMA.16816.F32 R64, R16, R32, R64 ;  /* 0x000000201040723c */ /* 0x000fe20000001840 */
[----:B------:R-:W-:Y:S01]  /*8a10*/  FFMA.FTZ R6, R6, UR4, R42 ;  /* 0x0000000406067c23 */ /* 0x000fe2000801002a */
[----:B------:R-:W-:Y:S01]  /*8a20*/  FSEL R57, R21, -INF , !P0 ;  /* 0xff80000015397808 */ /* 0x000fe20004000000 */
[C---:B-1----:R-:W-:Y:S01]  /*8a30*/  FFMA.FTZ R21, R5.reuse, UR4, R29 ;  /* 0x0000000405157c23 */ /* 0x042fe2000801001d */
[----:B------:R-:W-:Y:S01]  /*8a40*/  FSEL R138, R20, -INF , !P6 ;  /* 0xff800000148a7808 */ /* 0x000fe20007000000 */
[C---:B------:R-:W-:Y:S01]  /*8a50*/  FFMA.FTZ R20, R5.reuse, UR4, R31 ;  /* 0x0000000405147c23 */ /* 0x040fe2000801001f */
[----:B------:R-:W-:Y:S01]  /*8a60*/  FSEL R185, R6, -INF , !P1 ;  /* 0xff80000006b97808 */ /* 0x000fe20004800000 */
[C---:B------:R-:W-:Y:S01]  /*8a70*/  FFMA.FTZ R7, R5.reuse, UR4, R41 ;  /* 0x0000000405077c23 */ /* 0x040fe20008010029 */
[----:B------:R-:W1:Y:S01]  /*8a80*/  I2F R6, R4 ;  /* 0x0000000400067306 */ /* 0x000e620000201400 */
[----:B------:R-:W-:Y:S01]  /*8a90*/  FFMA.FTZ R5, R5, UR4, R43 ;  /* 0x0000000405057c23 */ /* 0x000fe2000801002b */
[C---:B------:R-:W-:Y:S01]  /*8aa0*/  ISETP.GE.AND P0, PT, R3.reuse, R37, PT ;  /* 0x000000250300720c */ /* 0x040fe20003f06270 */
[----:B------:R-:W-:Y:S01]  /*8ab0*/  HMMA.16816.F32 R28, R12, R22, R176 ;  /* 0x000000160c1c723c */ /* 0x000fe200000018b0 */
[----:B------:R-:W-:-:S02]  /*8ac0*/  ISETP.GE.AND P6, PT, R3, R36, PT ;  /* 0x000000240300720c */ /* 0x000fc40003fc6270 */
[----:B------:R-:W-:Y:S02]  /*8ad0*/  ISETP.GE.AND P1, PT, R3, R38, PT ;  /* 0x000000260300720c */ /* 0x000fe40003f26270 */
[----:B------:R-:W-:Y:S02]  /*8ae0*/  IADD3 R3, R0, 0x11, RZ ;  /* 0x0000001100037810 */ /* 0x000fe40007ffe0ff */
[----:B------:R-:W-:Y:S01]  /*8af0*/  FSEL R139, R5, -INF , !P1 ;  /* 0xff800000058b7808 */ /* 0x000fe20004800000 */
[----:B------:R-:W-:Y:S01]  /*8b00*/  HMMA.16816.F32 R180, R16, R34, R180 ;  /* 0x0000002210b4723c */ /* 0x000fe200000018b4 */
[----:B------:R-:W-:Y:S01]  /*8b10*/  FSEL R137, R7, -INF , !P5 ;  /* 0xff80000007897808 */ /* 0x000fe20006800000 */
[----:B------:R-:W2:Y:S01]  /*8b20*/  I2F R5, R3 ;  /* 0x0000000300057306 */ /* 0x000ea20000201400 */
[----:B------:R-:W-:Y:S02]  /*8b30*/  FSEL R56, R21, -INF , !P0 ;  /* 0xff80000015387808 */ /* 0x000fe40004000000 */
[----:B------:R-:W-:Y:S01]  /*8b40*/  FSEL R132, R20, -INF , !P6 ;  /* 0xff80000014847808 */ /* 0x000fe20007000000 */
[----:B-1----:R-:W-:Y:S01]  /*8b50*/  FFMA.FTZ R7, R6, UR4, R44 ;  /* 0x0000000406077c23 */ /* 0x002fe2000801002c */
[C---:B------:R-:W-:Y:S01]  /*8b60*/  ISETP.GE.AND P0, PT, R4.reuse, R37, PT ;  /* 0x000000250400720c */ /* 0x040fe20003f06270 */
[----:B------:R-:W-:Y:S01]  /*8b70*/  HMMA.16816.F32 R32, R8, R22, R196 ;  /* 0x000000160820723c */ /* 0x000fe200000018c4 */
[----:B------:R-:W-:Y:S01]  /*8b80*/  ISETP.GE.AND P6, PT, R4, R36, PT ;  /* 0x000000240400720c */ /* 0x000fe20003fc6270 */
[----:B------:R-:W-:Y:S01]  /*8b90*/  FFMA.FTZ R21, R6, UR4, R60 ;  /* 0x0000000406157c23 */ /* 0x000fe2000801003c */
[----:B------:R-:W-:Y:S01]  /*8ba0*/  ISETP.GE.AND P5, PT, R4, R39, PT ;  /* 0x000000270400720c */ /* 0x000fe20003fa6270 */
[----:B------:R-:W-:Y:S01]  /*8bb0*/  FFMA.FTZ R20, R6, UR4, R62 ;  /* 0x0000000406147c23 */ /* 0x000fe2000801003e */
[----:B------:R-:W-:Y:S01]  /*8bc0*/  ISETP.GE.AND P1, PT, R4, R38, PT ;  /* 0x000000260400720c */ /* 0x000fe20003f26270 */
[----:B------:R-:W-:Y:S01]  /*8bd0*/  FFMA.FTZ R6, R6, UR4, R46 ;  /* 0x0000000406067c23 */ /* 0x000fe2000801002e */
[----:B------:R-:W-:Y:S01]  /*8be0*/  IADD3 R4, R0, 0x18, RZ ;  /* 0x0000001800047810 */ /* 0x000fe20007ffe0ff */
[----:B------:R-:W-:Y:S01]  /*8bf0*/  HMMA.16816.F32 R48, R16, R52, R224 ;  /* 0x000000341030723c */ /* 0x000fe200000018e0 */
[----:B------:R-:W-:-:S02]  /*8c00*/  FSEL R197, R7, -INF , !P5 ;  /* 0xff80000007c57808 */ /* 0x000fc40006800000 */
[----:B------:R-:W1:Y:S01]  /*8c10*/  I2F R7, R4 ;  /* 0x0000000400077306 */ /* 0x000e620000201400 */
[----:B------:R-:W-:Y:S01]  /*8c20*/  FSEL R198, R6, -INF , !P1 ;  /* 0xff80000006c67808 */ /* 0x000fe20004800000 */
[----:B--2---:R-:W-:Y:S01]  /*8c30*/  FFMA.FTZ R6, R5, UR4, R45 ;  /* 0x0000000405067c23 */ /* 0x004fe2000801002d */
[----:B------:R-:W-:Y:S02]  /*8c40*/  ISETP.GE.AND P5, PT, R3, R39, PT ;  /* 0x000000270300720c */ /* 0x000fe40003fa6270 */
[----:B------:R-:W-:Y:S01]  /*8c50*/  FSEL R225, R21, -INF , !P0 ;  /* 0xff80000015e17808 */ /* 0x000fe20004000000 */
[C---:B------:R-:W-:Y:S01]  /*8c60*/  FFMA.FTZ R21, R5.reuse, UR4, R61 ;  /* 0x0000000405157c23 */ /* 0x040fe2000801003d */
[----:B------:R-:W-:Y:S01]  /*8c70*/  FSEL R227, R20, -INF , !P6 ;  /* 0xff80000014e37808 */ /* 0x000fe20007000000 */
[----:B------:R-:W-:Y:S01]  /*8c80*/  FFMA.FTZ R20, R5, UR4, R63 ;  /* 0x0000000405147c23 */ /* 0x000fe2000801003f */
[----:B------:R-:W-:Y:S01]  /*8c90*/  ISETP.GE.AND P0, PT, R3, R37, PT ;  /* 0x000000250300720c */ /* 0x000fe20003f06270 */
[----:B------:R-:W-:Y:S01]  /*8ca0*/  FFMA.FTZ R5, R5, UR4, R47 ;  /* 0x0000000405057c23 */ /* 0x000fe2000801002f */
[C---:B------:R-:W-:Y:S01]  /*8cb0*/  ISETP.GE.AND P6, PT, R3.reuse, R36, PT ;  /* 0x000000240300720c */ /* 0x040fe20003fc6270 */
[----:B---3--:R-:W-:Y:S01]  /*8cc0*/  HMMA.16816.F32 R44, R12, R24, R64 ;  /* 0x000000180c2c723c */ /* 0x008fe20000001840 */
[----:B------:R-:W-:-:S02]  /*8cd0*/  ISETP.GE.AND P1, PT, R3, R38, PT ;  /* 0x000000260300720c */ /* 0x000fc40003f26270 */
[----:B------:R-:W-:Y:S02]  /*8ce0*/  IADD3 R3, R0, 0x19, RZ ;  /* 0x0000001900037810 */ /* 0x000fe40007ffe0ff */
[----:B------:R-:W-:Y:S02]  /*8cf0*/  FSEL R196, R6, -INF , !P5 ;  /* 0xff80000006c47808 */ /* 0x000fe40006800000 */
[----:B------:R-:W-:Y:S01]  /*8d00*/  FSEL R224, R21, -INF , !P0 ;  /* 0xff80000015e07808 */ /* 0x000fe20004000000 */
[----:B------:R-:W2:Y:S01]  /*8d10*/  I2F R6, R3 ;  /* 0x0000000300067306 */ /* 0x000ea20000201400 */
[----:B------:R-:W-:Y:S01]  /*8d20*/  FSEL R226, R20, -INF , !P6 ;  /* 0xff80000014e27808 */ /* 0x000fe20007000000 */
[----:B------:R-:W-:Y:S01]  /*8d30*/  HMMA.16816.F32 R40, R8, R24, R208 ;  /* 0x000000180828723c */ /* 0x000fe200000018d0 */
[C---:B-1----:R-:W-:Y:S01]  /*8d40*/  FFMA.FTZ R21, R7.reuse, UR4, R28 ;  /* 0x0000000407157c23 */ /* 0x042fe2000801001c */
[C---:B------:R-:W-:Y:S01]  /*8d50*/  ISETP.GE.AND P0, PT, R4.reuse, R37, PT ;  /* 0x000000250400720c */ /* 0x040fe20003f06270 */
[----:B------:R-:W-:Y:S01]  /*8d60*/  FFMA.FTZ R20, R7, UR4, R30 ;  /* 0x0000000407147c23 */ /* 0x000fe2000801001e */
[----:B------:R-:W-:-:S02]  /*8d70*/  ISETP.GE.AND P6, PT, R4, R36, PT ;  /* 0x000000240400720c */ /* 0x000fc40003fc6270 */
[----:B------:R-:W-:Y:S01]  /*8d80*/  FSEL R199, R5, -INF , !P1 ;  /* 0xff80000005c77808 */ /* 0x000fe20004800000 */
[C---:B------:R-:W-:Y:S01]  /*8d90*/  FFMA.FTZ R5, R7.reuse, UR4, R32 ;  /* 0x0000000407057c23 */ /* 0x040fe20008010020 */
[C---:B------:R-:W-:Y:S01]  /*8da0*/  ISETP.GE.AND P5, PT, R4.reuse, R39, PT ;  /* 0x000000270400720c */ /* 0x040fe20003fa6270 */
[----:B------:R-:W-:Y:S01]  /*8db0*/  FFMA.FTZ R7, R7, UR4, R34 ;  /* 0x0000000407077c23 */ /* 0x000fe20008010022 */
[----:B------:R-:W-:Y:S01]  /*8dc0*/  ISETP.GE.AND P1, PT, R4, R38, PT ;  /* 0x000000260400720c */ /* 0x000fe20003f26270 */
[----:B------:R-:W-:Y:S01]  /*8dd0*/  HMMA.16816.F32 R52, R16, R54, R204 ;  /* 0x000000361034723c */ /* 0x000fe200000018cc */
[----:B------:R-:W-:Y:S02]  /*8de0*/  IADD3 R4, R0, 0x20, RZ ;  /* 0x0000002000047810 */ /* 0x000fe40007ffe0ff */
[----:B------:R-:W-:Y:S02]  /*8df0*/  FSEL R208, R21, -INF , !P0 ;  /* 0xff80000015d07808 */ /* 0x000fe40004000000 */
[----:B------:R-:W-:-:S02]  /*8e00*/  FSEL R209, R20, -INF , !P6 ;  /* 0xff80000014d17808 */ /* 0x000fc40007000000 */
[----:B------:R-:W1:Y:S01]  /*8e10*/  LDSM.16.M88.4 R20, [R215+0x8c00] ;  /* 0x008c0000d714783b */ /* 0x000e620000000200 */
[----:B------:R-:W-:Y:S01]  /*8e20*/  FSEL R190, R5, -INF , !P5 ;  /* 0xff80000005be7808 */ /* 0x000fe20006800000 */
[C---:B--2---:R-:W-:Y:S01]  /*8e30*/  FFMA.FTZ R17, R6.reuse, UR4, R29 ;  /* 0x0000000406117c23 */ /* 0x044fe2000801001d */
[----:B------:R-:W2:Y:S01]  /*8e40*/  I2F R5, R4 ;  /* 0x0000000400057306 */ /* 0x000ea20000201400 */
[----:B------:R-:W-:Y:S01]  /*8e50*/  FSEL R191, R7, -INF , !P1 ;  /* 0xff80000007bf7808 */ /* 0x000fe20004800000 */
[C---:B------:R-:W-:Y:S01]  /*8e60*/  FFMA.FTZ R16, R6.reuse, UR4, R31 ;  /* 0x0000000406107c23 */ /* 0x040fe2000801001f */
[C---:B------:R-:W-:Y:S01]  /*8e70*/  ISETP.GE.AND P0, PT, R3.reuse, R37, PT ;  /* 0x000000250300720c */ /* 0x040fe20003f06270 */
[C---:B------:R-:W-:Y:S01]  /*8e80*/  FFMA.FTZ R7, R6.reuse, UR4, R33 ;  /* 0x0000000406077c23 */ /* 0x040fe20008010021 */
[C---:B------:R-:W-:Y:S01]  /*8e90*/  ISETP.GE.AND P6, PT, R3.reuse, R36, PT ;  /* 0x000000240300720c */ /* 0x040fe20003fc6270 */
[----:B------:R-:W-:Y:S01]  /*8ea0*/  FFMA.FTZ R6, R6, UR4, R35 ;  /* 0x0000000406067c23 */ /* 0x000fe20008010023 */
[C---:B------:R-:W-:Y:S01]  /*8eb0*/  ISETP.GE.AND P5, PT, R3.reuse, R39, PT ;  /* 0x000000270300720c */ /* 0x040fe20003fa6270 */
[----:B------:R-:W-:Y:S01]  /*8ec0*/  HMMA.16816.F32 R32, R8, R26, R200 ;  /* 0x0000001a0820723c */ /* 0x000fe200000018c8 */
[----:B------:R-:W-:Y:S01]  /*8ed0*/  ISETP.GE.AND P1, PT, R3, R38, PT ;  /* 0x000000260300720c */ /* 0x000fe20003f26270 */
[----:B------:R-:W-:-:S04]  /*8ee0*/  DEPBAR.LE SB0, 0x0 ;  /* 0x000080000000791a */ /* 0x000fc80000000000 */
[----:B------:R-:W-:Y:S02]  /*8ef0*/  IADD3 R3, R0, 0x21, RZ ;  /* 0x0000002100037810 */ /* 0x000fe40007ffe0ff */
[----:B------:R-:W-:Y:S01]  /*8f00*/  FSEL R189, R6, -INF , !P1 ;  /* 0xff80000006bd7808 */ /* 0x000fe20004800000 */
[----:B------:R-:W-:Y:S01]  /*8f10*/  HMMA.16816.F32 R24, R12, R26, R180 ;  /* 0x0000001a0c18723c */ /* 0x000fe200000018b4 */
[----:B------:R-:W3:Y:S01]  /*8f20*/  I2F R6, R3 ;  /* 0x0000000300067306 */ /* 0x000ee20000201400 */
[----:B------:R-:W-:Y:S01]  /*8f30*/  FSEL R204, R17, -INF , !P0 ;  /* 0xff80000011cc7808 */ /* 0x000fe20004000000 */
[C---:B--2---:R-:W-:Y:S01]  /*8f40*/  FFMA.FTZ R17, R5.reuse, UR4, R44 ;  /* 0x0000000405117c23 */ /* 0x044fe2000801002c */
[----:B------:R-:W-:Y:S01]  /*8f50*/  FSEL R200, R16, -INF , !P6 ;  /* 0xff80000010c87808 */ /* 0x000fe20007000000 */
[----:B------:R-:W-:Y:S01]  /*8f60*/  FFMA.FTZ R16, R5, UR4, R46 ;  /* 0x0000000405107c23 */ /* 0x000fe2000801002e */
[----:B------:R-:W-:Y:S01]  /*8f70*/  FSEL R188, R7, -INF , !P5 ;  /* 0xff80000007bc7808 */ /* 0x000fe20006800000 */
[C---:B------:R-:W-:Y:S01]  /*8f80*/  FFMA.FTZ R7, R5.reuse, UR4, R40 ;  /* 0x0000000405077c23 */ /* 0x040fe20008010028 */
[----:B------:R-:W-:Y:S01]  /*8f90*/  BAR.SYNC.DEFER_BLOCKING 0x0 ;  /* 0x0000000000007b1d */ /* 0x000fe20000010000 */
[----:B------:R-:W-:Y:S01]  /*8fa0*/  FFMA.FTZ R5, R5, UR4, R42 ;  /* 0x0000000405057c23 */ /* 0x000fe2000801002a */
[----:B------:R-:W-:-:S02]  /*8fb0*/  ISETP.GE.AND P0, PT, R4, R37, PT ;  /* 0x000000250400720c */ /* 0x000fc40003f06270 */
[C---:B------:R-:W-:Y:S02]  /*8fc0*/  ISETP.GE.AND P6, PT, R4.reuse, R36, PT ;  /* 0x000000240400720c */ /* 0x040fe40003fc6270 */
[C---:B------:R-:W-:Y:S02]  /*8fd0*/  ISETP.GE.AND P5, PT, R4.reuse, R39, PT ;  /* 0x000000270400720c */ /* 0x040fe40003fa6270 */
[----:B------:R-:W-:Y:S02]  /*8fe0*/  ISETP.GE.AND P1, PT, R4, R38, PT ;  /* 0x000000260400720c */ /* 0x000fe40003f26270 */
[----:B------:R-:W-:Y:S02]  /*8ff0*/  IADD3 R4, R0, 0x28, RZ ;  /* 0x0000002800047810 */ /* 0x000fe40007ffe0ff */
[----:B------:R-:W-:Y:S01]  /*9000*/  FSEL R205, R5, -INF , !P1 ;  /* 0xff80000005cd7808 */ /* 0x000fe20004800000 */
[-C--:B-1----:R-:W-:Y:S01]  /*9010*/  HMMA.16816.F32 R28, R8, R20.reuse, R192 ;  /* 0x00000014081c723c */ /* 0x082fe200000018c0 */
[----:B------:R-:W1:Y:S01]  /*9020*/  I2F R5, R4 ;  /* 0x0000000400057306 */ /* 0x000e620000201400 */
[----:B------:R-:W-:Y:S01]  /*9030*/  FSEL R229, R17, -INF , !P0 ;  /* 0xff80000011e57808 */ /* 0x000fe20004000000 */
[----:B---3--:R-:W-:Y:S01]  /*9040*/  FFMA.FTZ R17, R6, UR4, R45 ;  /* 0x0000000406117c23 */ /* 0x008fe2000801002d */
[----:B------:R-:W-:Y:S01]  /*9050*/  FSEL R231, R16, -INF , !P6 ;  /* 0xff80000010e77808 */ /* 0x000fe20007000000 */
[C---:B------:R-:W-:Y:S01]  /*9060*/  FFMA.FTZ R16, R6.reuse, UR4, R47 ;  /* 0x0000000406107c23 */ /* 0x040fe2000801002f */
[----:B------:R-:W-:Y:S01]  /*9070*/  FSEL R202, R7, -INF , !P5 ;  /* 0xff80000007ca7808 */ /* 0x000fe20006800000 */
[C---:B------:R-:W-:Y:S01]  /*9080*/  FFMA.FTZ R7, R6.reuse, UR4, R41 ;  /* 0x0000000406077c23 */ /* 0x040fe20008010029 */
[C---:B------:R-:W-:Y:S01]  /*9090*/  ISETP.GE.AND P0, PT, R3.reuse, R37, PT ;  /* 0x000000250300720c */ /* 0x040fe20003f06270 */
[----:B------:R-:W-:Y:S01]  /*90a0*/  FFMA.FTZ R6, R6, UR4, R43 ;  /* 0x0000000406067c23 */ /* 0x000fe2000801002b */
[C---:B------:R-:W-:Y:S01]  /*90b0*/  ISETP.GE.AND P6, PT, R3.reuse, R36, PT ;  /* 0x000000240300720c */ /* 0x040fe20003fc6270 */
[----:B------:R-:W-:Y:S01]  /*90c0*/  HMMA.16816.F32 R40, R12, R20, R48 ;  /* 0x000000140c28723c */ /* 0x000fe20000001830 */
[----:B------:R-:W-:-:S02]  /*90d0*/  ISETP.GE.AND P5, PT, R3, R39, PT ;  /* 0x000000270300720c */ /* 0x000fc40003fa6270 */
[----:B------:R-:W-:Y:S02]  /*90e0*/  ISETP.GE.AND P1, PT, R3, R38, PT ;  /* 0x000000260300720c */ /* 0x000fe40003f26270 */
[----:B------:R-:W-:Y:S02]  /*90f0*/  IADD3 R3, R0, 0x29, RZ ;  /* 0x0000002900037810 */ /* 0x000fe40007ffe0ff */
[----:B------:R-:W-:Y:S01]  /*9100*/  FSEL R228, R17, -INF , !P0 ;  /* 0xff80000011e47808 */ /* 0x000fe20004000000 */
[C---:B-1----:R-:W-:Y:S01]  /*9110*/  FFMA.FTZ R17, R5.reuse, UR4, R24 ;  /* 0x0000000405117c23 */ /* 0x042fe20008010018 */
[----:B------:R-:W-:Y:S01]  /*9120*/  FSEL R230, R16, -INF , !P6 ;  /* 0xff80000010e67808 */ /* 0x000fe20007000000 */
[----:B------:R-:W-:Y:S01]  /*9130*/  FFMA.FTZ R16, R5, UR4, R26 ;  /* 0x0000000405107c23 */ /* 0x000fe2000801001a */
[----:B------:R-:W-:Y:S01]  /*9140*/  FSEL R201, R7, -INF , !P5 ;  /* 0xff80000007c97808 */ /* 0x000fe20006800000 */
[C---:B------:R-:W-:Y:S01]  /*9150*/  FFMA.FTZ R7, R5.reuse, UR4, R32 ;  /* 0x0000000405077c23 */ /* 0x040fe20008010020 */
[----:B------:R-:W-:Y:S01]  /*9160*/  FSEL R203, R6, -INF , !P1 ;  /* 0xff80000006cb7808 */ /* 0x000fe20004800000 */
[----:B------:R-:W-:Y:S01]  /*9170*/  FFMA.FTZ R6, R5, UR4, R34 ;  /* 0x0000000405067c23 */ /* 0x000fe20008010022 */
[C---:B------:R-:W-:Y:S01]  /*9180*/  ISETP.GE.AND P0, PT, R4.reuse, R37, PT ;  /* 0x000000250400720c */ /* 0x040fe20003f06270 */
[----:B------:R-:W-:Y:S01]  /*9190*/  HMMA.16816.F32 R12, R12, R22, R52 ;  /* 0x000000160c0c723c */ /* 0x000fe20000001834 */
[----:B------:R-:W-:-:S02]  /*91a0*/  ISETP.GE.AND P6, PT, R4, R36, PT ;  /* 0x000000240400720c */ /* 0x000fc40003fc6270 */
[C---:B------:R-:W-:Y:S02]  /*91b0*/  ISETP.GE.AND P5, PT, R4.reuse, R39, PT ;  /* 0x000000270400720c */ /* 0x040fe40003fa6270 */
[----:B------:R-:W-:Y:S02]  /*91c0*/  ISETP.GE.AND P1, PT, R4, R38, PT ;  /* 0x000000260400720c */ /* 0x000fe40003f26270 */
[----:B------:R-:W1:Y:S01]  /*91d0*/  I2F R4, R3 ;  /* 0x0000000300047306 */ /* 0x000e620000201400 */
[----:B------:R-:W-:Y:S02]  /*91e0*/  IADD3 R5, R0, 0x30, RZ ;  /* 0x0000003000057810 */ /* 0x000fe40007ffe0ff */
[----:B------:R-:W-:Y:S02]  /*91f0*/  FSEL R206, R17, -INF , !P0 ;  /* 0xff80000011ce7808 */ /* 0x000fe40004000000 */
[----:B------:R-:W-:Y:S02]  /*9200*/  FSEL R210, R16, -INF , !P6 ;  /* 0xff80000010d27808 */ /* 0x000fe40007000000 */
[----:B------:R-:W-:Y:S01]  /*9210*/  FSEL R183, R7, -INF , !P5 ;  /* 0xff80000007b77808 */ /* 0x000fe20006800000 */
[----:B------:R-:W-:Y:S01]  /*9220*/  HMMA.16816.F32 R16, R8, R22, R220 ;  /* 0x000000160810723c */ /* 0x000fe200000018dc */
[----:B------:R-:W-:-:S02]  /*9230*/  FSEL R193, R6, -INF , !P1 ;  /* 0xff80000006c17808 */ /* 0x000fc40004800000 */
[C---:B------:R-:W-:Y:S02]  /*9240*/  ISETP.GE.AND P0, PT, R3.reuse, R37, PT ;  /* 0x000000250300720c */ /* 0x040fe40003f06270 */
[C---:B------:R-:W-:Y:S02]  /*9250*/  ISETP.GE.AND P6, PT, R3.reuse, R36, PT ;  /* 0x000000240300720c */ /* 0x040fe40003fc6270 */
[C---:B------:R-:W-:Y:S01]  /*9260*/  ISETP.GE.AND P5, PT, R3.reuse, R39, PT ;  /* 0x000000270300720c */ /* 0x040fe20003fa6270 */
[C---:B-1----:R-:W-:Y:S01]  /*9270*/  FFMA.FTZ R6, R4.reuse, UR4, R33 ;  /* 0x0000000404067c23 */ /* 0x042fe20008010021 */
[----:B------:R-:W-:Y:S01]  /*9280*/  ISETP.GE.AND P1, PT, R3, R38, PT ;  /* 0x000000260300720c */ /* 0x000fe20003f26270 */
[C---:B------:R-:W-:Y:S01]  /*9290*/  FFMA.FTZ R9, R4.reuse, UR4, R25 ;  /* 0x0000000404097c23 */ /* 0x040fe20008010019 */
[----:B------:R-:W1:Y:S01]  /*92a0*/  I2F R3, R5 ;  /* 0x0000000500037306 */ /* 0x000e620000201400 */
[----:B------:R-:W-:Y:S01]  /*92b0*/  FFMA.FTZ R8, R4, UR4, R27 ;  /* 0x0000000404087c23 */ /* 0x000fe2000801001b */
[----:B------:R-:W-:Y:S01]  /*92c0*/  FSEL R182, R6, -INF , !P5 ;  /* 0xff80000006b67808 */ /* 0x000fe20006800000 */
[----:B------:R-:W-:Y:S01]  /*92d0*/  FFMA.FTZ R7, R4, UR4, R35 ;  /* 0x0000000404077c23 */ /* 0x000fe20008010023 */
[----:B------:R-:W-:-:S02]  /*92e0*/  IADD3 R4, R0, 0x31, RZ ;  /* 0x0000003100047810 */ /* 0x000fc40007ffe0ff */
[----:B------:R-:W-:Y:S02]  /*92f0*/  FSEL R194, R9, -INF , !P0 ;  /* 0xff80000009c27808 */ /* 0x000fe40004000000 */
[----:B------:R-:W-:Y:S01]  /*9300*/  FSEL R195, R8, -INF , !P6 ;  /* 0xff80000008c37808 */ /* 0x000fe20007000000 */
[----:B------:R-:W2:Y:S01]  /*9310*/  I2F R6, R4 ;  /* 0x0000000400067306 */ /* 0x000ea20000201400 */
[----:B------:R-:W-:Y:S02]  /*9320*/  FSEL R192, R7, -INF , !P1 ;  /* 0xff80000007c07808 */ /* 0x000fe40004800000 */
[C---:B------:R-:W-:Y:S02]  /*9330*/  ISETP.GE.AND P0, PT, R5.reuse, R37, PT ;  /* 0x000000250500720c */ /* 0x040fe40003f06270 */
[C---:B------:R-:W-:Y:S02]  /*9340*/  ISETP.GE.AND P6, PT, R5.reuse, R36, PT ;  /* 0x000000240500720c */ /* 0x040fe40003fc6270 */
[----:B------:R-:W-:Y:S01]  /*9350*/  ISETP.GE.AND P5, PT, R5, R39, PT ;  /* 0x000000270500720c */ /* 0x000fe20003fa6270 */
[----:B-1----:R-:W-:Y:S01]  /*9360*/  FFMA.FTZ R9, R3, UR4, R40 ;  /* 0x0000000403097c23 */ /* 0x002fe20008010028 */
[----:B------:R-:W-:Y:S01]  /*9370*/  ISETP.GE.AND P1, PT, R5, R38, PT ;  /* 0x000000260500720c */ /* 0x000fe20003f26270 */
[----:B------:R-:W-:-:S02]  /*9380*/  FFMA.FTZ R5, R3, UR4, R28 ;  /* 0x0000000403057c23 */ /* 0x000fc4000801001c */
[----:B------:R-:W-:Y:S01]  /*9390*/  FFMA.FTZ R8, R3, UR4, R42 ;  /* 0x0000000403087c23 */ /* 0x000fe2000801002a */
[----:B------:R-:W-:Y:S01]  /*93a0*/  FSEL R235, R9, -INF , !P0 ;  /* 0xff80000009eb7808 */ /* 0x000fe20004000000 */
[----:B------:R-:W-:Y:S01]  /*93b0*/  FFMA.FTZ R7, R3, UR4, R30 ;  /* 0x0000000403077c23 */ /* 0x000fe2000801001e */
[----:B------:R-:W-:Y:S02]  /*93c0*/  IADD3 R3, R0, 0x38, RZ ;  /* 0x0000003800037810 */ /* 0x000fe40007ffe0ff */
[----:B------:R-:W-:Y:S02]  /*93d0*/  FSEL R220, R5, -INF , !P5 ;  /* 0xff80000005dc7808 */ /* 0x000fe40006800000 */
[----:B------:R-:W1:Y:S01]  /*93e0*/  I2F R5, R3 ;  /* 0x0000000300057306 */ /* 0x000e620000201400 */
[----:B------:R-:W-:Y:S01]  /*93f0*/  FSEL R237, R8, -INF , !P6 ;  /* 0xff80000008ed7808 */ /* 0x000fe20007000000 */
[C---:B--2---:R-:W-:Y:S01]  /*9400*/  FFMA.FTZ R8, R6.reuse, UR4, R41 ;  /* 0x0000000406087c23 */ /* 0x044fe20008010029 */
[----:B------:R-:W-:Y:S01]  /*9410*/  FSEL R223, R7, -INF , !P1 ;  /* 0xff80000007df7808 */ /* 0x000fe20004800000 */
[----:B------:R-:W-:Y:S01]  /*9420*/  FFMA.FTZ R7, R6, UR4, R43 ;  /* 0x0000000406077c23 */ /* 0x000fe2000801002b */
[----:B------:R-:W-:-:S02]  /*9430*/  ISETP.GE.AND P0, PT, R4, R37, PT ;  /* 0x000000250400720c */ /* 0x000fc40003f06270 */
[C---:B------:R-:W-:Y:S02]  /*9440*/  ISETP.GE.AND P6, PT, R4.reuse, R36, PT ;  /* 0x000000240400720c */ /* 0x040fe40003fc6270 */
[C---:B------:R-:W-:Y:S02]  /*9450*/  ISETP.GE.AND P5, PT, R4.reuse, R39, PT ;  /* 0x000000270400720c */ /* 0x040fe40003fa6270 */
[----:B------:R-:W-:Y:S01]  /*9460*/  ISETP.GE.AND P1, PT, R4, R38, PT ;  /* 0x000000260400720c */ /* 0x000fe20003f26270 */
[----:B------:R-:W-:Y:S01]  /*9470*/  FFMA.FTZ R4, R6, UR4, R29 ;  /* 0x0000000406047c23 */ /* 0x000fe2000801001d */
[----:B------:R-:W-:Y:S01]  /*9480*/  FSEL R234, R8, -INF , !P0 ;  /* 0xff80000008ea7808 */ /* 0x000fe20004000000 */
[----:B------:R-:W-:Y:S01]  /*9490*/  FFMA.FTZ R6, R6, UR4, R31 ;  /* 0x0000000406067c23 */ /* 0x000fe2000801001f */
[----:B------:R-:W-:Y:S01]  /*94a0*/  FSEL R238, R7, -INF , !P6 ;  /* 0xff80000007ee7808 */ /* 0x000fe20007000000 */
[C---:B-1----:R-:W-:Y:S01]  /*94b0*/  FFMA.FTZ R7, R5.reuse, UR4, R14 ;  /* 0x0000000405077c23 */ /* 0x042fe2000801000e */
[----:B------:R-:W-:Y:S01]  /*94c0*/  FSEL R211, R4, -INF , !P5 ;  /* 0xff80000004d37808 */ /* 0x000fe20006800000 */
[----:B------:R-:W-:Y:S01]  /*94d0*/  FFMA.FTZ R4, R5, UR4, R16 ;  /* 0x0000000405047c23 */ /* 0x000fe20008010010 */
[----:B------:R-:W-:-:S02]  /*94e0*/  FSEL R221, R6, -INF , !P1 ;  /* 0xff80000006dd7808 */ /* 0x000fc40004800000 */
[C---:B------:R-:W-:Y:S01]  /*94f0*/  ISETP.GE.AND P0, PT, R3.reuse, R37, PT ;  /* 0x000000250300720c */ /* 0x040fe20003f06270 */
[----:B------:R-:W1:Y:S01]  /*9500*/  I2F R6, R0 ;  /* 0x0000000000067306 */ /* 0x000e620000201400 */
[C---:B------:R-:W-:Y:S02]  /*9510*/  ISETP.GE.AND P6, PT, R3.reuse, R36, PT ;  /* 0x000000240300720c */ /* 0x040fe40003fc6270 */
[C---:B------:R-:W-:Y:S02]  /*9520*/  ISETP.GE.AND P5, PT, R3.reuse, R39, PT ;  /* 0x000000270300720c */ /* 0x040fe40003fa6270 */
[----:B------:R-:W-:Y:S01]  /*9530*/  ISETP.GE.AND P1, PT, R3, R38, PT ;  /* 0x000000260300720c */ /* 0x000fe20003f26270 */
[C---:B------:R-:W-:Y:S01]  /*9540*/  FFMA.FTZ R3, R5.reuse, UR4, R12 ;  /* 0x0000000405037c23 */ /* 0x040fe2000801000c */
[----:B------:R-:W-:Y:S01]  /*9550*/  FSEL R207, R4, -INF , !P5 ;  /* 0xff80000004cf7808 */ /* 0x000fe20006800000 */
[----:B------:R-:W-:Y:S01]  /*9560*/  FFMA.FTZ R5, R5, UR4, R18 ;  /* 0x0000000405057c23 */ /* 0x000fe20008010012 */
[----:B------:R-:W-:-:S02]  /*9570*/  FSEL R236, R7, -INF , !P6 ;  /* 0xff80000007ec7808 */ /* 0x000fc40007000000 */
[----:B------:R-:W-:Y:S02]  /*9580*/  FSEL R232, R3, -INF , !P0 ;  /* 0xff80000003e87808 */ /* 0x000fe40004000000 */
[----:B------:R-:W-:Y:S02]  /*9590*/  IADD3 R3, R0, 0x39, RZ ;  /* 0x0000003900037810 */ /* 0x000fe40007ffe0ff */
[----:B------:R-:W-:Y:S01]  /*95a0*/  FSEL R222, R5, -INF , !P1 ;  /* 0xff80000005de7808 */ /* 0x000fe20004800000 */
[----:B-1----:R-:W-:Y:S01]  /*95b0*/  FFMA.FTZ R5, R6, UR4, R172 ;  /* 0x0000000406057c23 */ /* 0x002fe200080100ac */
[----:B------:R-:W1:Y:S01]  /*95c0*/  I2F R4, R3 ;  /* 0x0000000300047306 */ /* 0x000e620000201400 */
[----:B------:R-:W-:Y:S01]  /*95d0*/  ISETP.GE.AND P0, PT, R0, R37, PT ;  /* 0x000000250000720c */ /* 0x000fe20003f06270 */
[----:B------:R-:W-:Y:S01]  /*95e0*/  FFMA.FTZ R7, R6, UR4, R184 ;  /* 0x0000000406077c23 */ /* 0x000fe200080100b8 */
[C---:B------:R-:W-:Y:S02]  /*95f0*/  ISETP.GE.AND P6, PT, R0.reuse, R36, PT ;  /* 0x000000240000720c */ /* 0x040fe40003fc6270 */
[----:B------:R-:W-:-:S02]  /*9600*/  ISETP.GE.AND P5, PT, R0, R39, PT ;  /* 0x000000270000720c */ /* 0x000fc40003fa6270 */
[----:B------:R-:W-:Y:S01]  /*9610*/  ISETP.GE.AND P1, PT, R0, R38, PT ;  /* 0x000000260000720c */ /* 0x000fe20003f26270 */
[C---:B------:R-:W-:Y:S01]  /*9620*/  FFMA.FTZ R0, R6.reuse, UR4, R174 ;  /* 0x0000000406007c23 */ /* 0x040fe200080100ae */
[----:B------:R-:W-:Y:S01]  /*9630*/  FSEL R21, R5, -INF , !P0 ;  /* 0xff80000005157808 */ /* 0x000fe20004000000 */
[----:B------:R-:W-:Y:S01]  /*9640*/  FFMA.FTZ R6, R6, UR4, R186 ;  /* 0x0000000406067c23 */ /* 0x000fe200080100ba */
[----:B------:R-:W-:Y:S02]  /*9650*/  ISETP.GE.AND P0, PT, R3, R37, PT ;  /* 0x000000250300720c */ /* 0x000fe40003f06270 */
[----:B------:R-:W-:Y:S02]  /*9660*/  FSEL R22, R0, -INF , !P6 ;  /* 0xff80000000167808 */ /* 0x000fe40007000000 */
[----:B------:R-:W-:Y:S01]  /*9670*/  FSEL R25, R7, -INF , !P5 ;  /* 0xff80000007197808 */ /* 0x000fe20006800000 */
[----:B-1----:R-:W-:Y:S01]  /*9680*/  FFMA.FTZ R0, R4, UR4, R13 ;  /* 0x0000000404007c23 */ /* 0x002fe2000801000d */
[----:B------:R-:W-:-:S02]  /*9690*/  FSEL R26, R6, -INF , !P1 ;  /* 0xff800000061a7808 */ /* 0x000fc40004800000 */
[C---:B------:R-:W-:Y:S02]  /*96a0*/  ISETP.GE.AND P6, PT, R3.reuse, R36, PT ;  /* 0x000000240300720c */ /* 0x040fe40003fc6270 */
[----:B------:R-:W-:Y:S01]  /*96b0*/  FSEL R186, R0, -INF , !P0 ;  /* 0xff80000000ba7808 */ /* 0x000fe20004000000 */
[C---:B------:R-:W-:Y:S01]  /*96c0*/  FFMA.FTZ R0, R4.reuse, UR4, R17 ;  /* 0x0000000404007c23 */ /* 0x040fe20008010011 */
[----:B------:R-:W-:Y:S02]  /*96d0*/  PLOP3.LUT P0, PT, PT, PT, UP0, 0x40, 0x0 ;  /* 0x000000000000781c */ /* 0x000fe40003f0e808 */
[C---:B------:R-:W-:Y:S02]  /*96e0*/  ISETP.GE.AND P5, PT, R3.reuse, R39, PT ;  /* 0x000000270300720c */ /* 0x040fe40003fa6270 */
[----:B------:R-:W-:Y:S01]  /*96f0*/  ISETP.GE.AND P1, PT, R3, R38, PT ;  /* 0x000000260300720c */ /* 0x000fe20003f26270 */
[----:B------:R-:W-:Y:S01]  /*9700*/  FFMA.FTZ R3, R4, UR4, R15 ;  /* 0x0000000404037c23 */ /* 0x000fe2000801000f */
[----:B------:R-:W-:Y:S01]  /*9710*/  FSEL R174, R0, -INF , !P5 ;  /* 0xff80000000ae7808 */ /* 0x000fe20006800000 */
[----:B------:R-:W-:-:S03]  /*9720*/  FFMA.FTZ R4, R4, UR4, R19 ;  /* 0x0000000404047c23 */ /* 0x000fc60008010013 */
[----:B------:R-:W-:Y:S02]  /*9730*/  FSEL R233, R3, -INF , !P6 ;  /* 0xff80000003e97808 */ /* 0x000fe40007000000 */
[----:B------:R-:W-:Y:S01]  /*9740*/  FSEL R184, R4, -INF , !P1 ;  /* 0xff80000004b87808 */ /* 0x000fe20004800000 */
[----:B------:R-:W-:Y:S05]  /*9750*/  @P0 BRA `(.L_x_420) ;  /* 0x0000040000000947 */ /* 0x000fea0003800000 */
[----:B------:R-:W2:Y:S04]  /*9760*/  LDL.64 R248, [R1+0x28] ;  /* 0x0000280001f87983 */ /* 0x000ea80000100a00 */
[----:B------:R-:W3:Y:S01]  /*9770*/  LDL.64 R250, [R1+0x20] ;  /* 0x0000200001fa7983 */ /* 0x000ee20000100a00 */
[----:B------:R-:W-:Y:S01]  /*9780*/  UIADD3 UR36, UR29, -0x3, URZ ;  /* 0xfffffffd1d247890 */ /* 0x000fe2000fffe03f */
[----:B------:R-:W-:Y:S01]  /*9790*/  BSSY B0, `(.L_x_421) ;  /* 0x000003b000007945 */ /* 0x000fe20003800000 */
[----:B------:R-:W-:Y:S01]  /*97a0*/  ULDC.64 UR6, c[0x0][0x198] ;  /* 0x0000660000067ab9 */ /* 0x000fe20000000a00 */
[----:B------:R1:W-:Y:S01]  /*97b0*/  @P4 STS [R218+0x6000], RZ ;  /* 0x006000ffda004388 */ /* 0x0003e20000000800 */
[----:B------:R-:W-:-:S02]  /*97c0*/  USHF.R.S32.HI UR35, URZ, 0x1f, UR36 ;  /* 0x0000001f3f237899 */ /* 0x000fc40008011424 */
[----:B------:R-:W-:Y:S01]  /*97d0*/  UIMAD.WIDE.U32 UR38, UR36, UR6, URZ ;  /* 0x00000006242672a5 */ /* 0x000fe2000f8e003f */
[----:B------:R1:W-:Y:S01]  /*97e0*/  @P4 STS [R218+0x6004], RZ ;  /* 0x006004ffda004388 */ /* 0x0003e20000000800 */
[----:B------:R-:W-:-:S03]  /*97f0*/  UIMAD UR35, UR35, UR6, URZ ;  /* 0x00000006232372a4 */ /* 0x000fc6000f8e023f */
[----:B------:R1:W-:Y:S01]  /*9800*/  @P4 STS.64 [R218+0x6008], RZ ;  /* 0x006008ffda004388 */ /* 0x0003e20000000a00 */
[----:B------:R-:W-:Y:S01]  /*9810*/  UIMAD UR7, UR36, UR7, UR35 ;  /* 0x00000007240772a4 */ /* 0x000fe2000f8e0223 */
[----:B------:R-:W-:Y:S02]  /*9820*/  IMAD.U32 R0, RZ, RZ, UR38 ;  /* 0x00000026ff007e24 */ /* 0x000fe4000f8e00ff */
[----:B------:R-:W-:Y:S01]  /*9830*/  IMAD.U32 R3, RZ, RZ, UR38 ;  /* 0x00000026ff037e24 */ /* 0x000fe2000f8e00ff */
[----:B------:R-:W-:-:S06]  /*9840*/  UIADD3 UR7, UR39, UR7, URZ ;  /* 0x0000000727077290 */ /* 0x000fcc000fffe03f */
[----:B------:R-:W-:Y:S01]  /*9850*/  IMAD.U32 R4, RZ, RZ, UR7 ;  /* 0x00000007ff047e24 */ /* 0x000fe2000f8e00ff */
[----:B--2---:R-:W-:-:S04]  /*9860*/  LEA R0, P0, R0, R248, 0x6 ;  /* 0x000000f800007211 */ /* 0x004fc800078030ff */
[----:B---3--:R-:W-:Y:S02]  /*9870*/  LEA.HI.X R4, R3, R251, R4, 0x6, P0 ;  /* 0x000000fb03047211 */ /* 0x008fe400000f3404 */
[C---:B------:R-:W-:Y:S02]  /*9880*/  @!P4 LEA R14, P5, R0.reuse, c[0x0][0x168], 0x1 ;  /* 0x00005a00000eca11 */ /* 0x040fe400078a08ff */
[C---:B------:R-:W-:Y:S02]  /*9890*/  @!P3 LEA R10, P0, R0.reuse, c[0x0][0x168], 0x1 ;  /* 0x00005a00000aba11 */ /* 0x040fe400078008ff */
        /* <DEDUP_REMOVED lines=42> */
.L_x_422:
[----:B------:R-:W-:Y:S05]  /*9b40*/  BSYNC B0 ;  /* 0x0000000000007941 */ /* 0x000fea0003800000 */
.L_x_421:
[----:B------:R-:W0:Y:S02]  /*9b50*/  LDGDEPBAR ;  /* 0x00000000000079af */ /* 0x000e240000000000 */
.L_x_420:
[----:B------:R-:W2:Y:S04]  /*9b60*/  LDL R4, [R1+0x3c] ;  /* 0x00003c0001047983 */ /* 0x000ea80000100800 */
[----:B------:R-:W3:Y:S04]  /*9b70*/  LDL R3, [R1+0x58] ;  /* 0x0000580001037983 */ /* 0x000ee80000100800 */
[----:B-1----:R-:W4:Y:S04]  /*9b80*/  LDL R6, [R1+0x38] ;  /* 0x0000380001067983 */ /* 0x002f280000100800 */
[----:B------:R-:W5:Y:S01]  /*9b90*/  LDL R7, [R1+0x48] ;  /* 0x0000480001077983 */ /* 0x000f620000100800 */
[----:B------:R-:W-:Y:S01]  /*9ba0*/  FMNMX.FTZ R0, R136, R21, !PT ;  /* 0x0000001588007209 */ /* 0x000fe20007810000 */
[----:B------:R-:W-:Y:S01]  /*9bb0*/  USHF.L.U32 UR6, UR34, 0x1, URZ ;  /* 0x0000000122067899 */ /* 0x000fe2000800063f */
[----:B------:R-:W-:Y:S01]  /*9bc0*/  FMNMX.FTZ R5, R135, R22, !PT ;  /* 0x0000001687057209 */ /* 0x000fe20007810000 */
[----:B------:R-:W-:Y:S01]  /*9bd0*/  IMAD.MOV.U32 R32, RZ, RZ, R246 ;  /* 0x000000ffff207224 */ /* 0x000fe200078e00f6 */
        /* <DEDUP_REMOVED lines=13> */
[----:B------:R-:W-:Y:S01]  /*9cb0*/  FMNMX.FTZ R0, R229, R0, !PT ;  /* 0x00000000e5007209 */ /* 0x000fe20007810000 */
[----:B--2---:R-:W-:-:S04]  /*9cc0*/  IMAD.WIDE.U32 R34, R4, -0x326172a9, RZ ;  /* 0xcd9e8d5704227825 */ /* 0x004fc800078e00ff */
[----:B---3--:R-:W-:Y:S01]  /*9cd0*/  IMAD.WIDE.U32 R30, R3, -0x326172a9, RZ ;  /* 0xcd9e8d57031e7825 */ /* 0x008fe200078e00ff */
[----:B----4-:R-:W-:-:S03]  /*9ce0*/  LOP3.LUT R3, R35, R6, RZ, 0x3c, !PT ;  /* 0x0000000623037212 */ /* 0x010fc600078e3cff */
[----:B------:R-:W-:Y:S01]  /*9cf0*/  IMAD.U32 R4, RZ, RZ, UR33 ;  /* 0x00000021ff047e24 */ /* 0x000fe2000f8e00ff */
[----:B------:R-:W-:Y:S01]  /*9d00*/  LOP3.LUT R6, R31, R6, RZ, 0x3c, !PT ;  /* 0x000000061f067212 */ /* 0x000fe200078e3cff */
[----:B-----5:R-:W-:-:S04]  /*9d10*/  IMAD.WIDE.U32 R180, R7, -0x2daee0ad, RZ ;  /* 0xd2511f5307b47825 */ /* 0x020fc800078e00ff */
[----:B------:R-:W-:Y:S01]  /*9d20*/  IMAD.WIDE.U32 R178, R3, -0x2daee0ad, RZ ;  /* 0xd2511f5303b27825 */ /* 0x000fe200078e00ff */
[----:B------:R-:W-:Y:S01]  /*9d30*/  LOP3.LUT R4, R181, UR6, R4, 0x96, !PT ;  /* 0x00000006b5047c12 */ /* 0x000fe2000f8e9604 */
[----:B------:R-:W-:Y:S02]  /*9d40*/  UIADD3 UR6, UR6, 0x1, URZ ;  /* 0x0000000106067890 */ /* 0x000fe4000fffe03f */
[----:B------:R-:W-:Y:S01]  /*9d50*/  IMAD.WIDE.U32 R50, R6, -0x2daee0ad, RZ ;  /* 0xd2511f5306327825 */ /* 0x000fe200078e00ff */
[----:B------:R-:W-:-:S03]  /*9d60*/  LOP3.LUT R3, R179, UR15, R180, 0x96, !PT ;  /* 0x0000000fb3037c12 */ /* 0x000fc6000f8e96b4 */
[----:B------:R-:W-:Y:S01]  /*9d70*/  IMAD.WIDE.U32 R4, R4, -0x326172a9, RZ ;  /* 0xcd9e8d5704047825 */ /* 0x000fe200078e00ff */
[----:B------:R-:W-:-:S03]  /*9d80*/  LOP3.LUT R6, R51, UR15, R180, 0x96, !PT ;  /* 0x0000000f33067c12 */ /* 0x000fc6000f8e96b4 */
[----:B------:R-:W-:Y:S01]  /*9d90*/  IMAD.WIDE.U32 R58, R3, -0x326172a9, RZ ;  /* 0xcd9e8d57033a7825 */ /* 0x000fe200078e00ff */
[----:B------:R-:W-:Y:S02]  /*9da0*/  FMNMX.FTZ R3, R228, R0, !PT ;  /* 0x00000000e4037209 */ /* 0x000fe40007810000 */
[----:B------:R-:W-:Y:S01]  /*9db0*/  LOP3.LUT R0, R5, UR16, R34, 0x96, !PT ;  /* 0x0000001005007c12 */ /* 0x000fe2000f8e9622 */
[----:B------:R-:W-:Y:S01]  /*9dc0*/  IMAD.WIDE.U32 R48, R6, -0x326172a9, RZ ;  /* 0xcd9e8d5706307825 */ /* 0x000fe200078e00ff */
[----:B------:R-:W-:Y:S02]  /*9dd0*/  FMNMX.FTZ R3, R206, R3, !PT ;  /* 0x00000003ce037209 */ /* 0x000fe40007810000 */
[----:B------:R-:W-:Y:S02]  /*9de0*/  LOP3.LUT R6, R59, UR14, R4, 0x96, !PT ;  /* 0x0000000e3b067c12 */ /* 0x000fe4000f8e9604 */
[----:B------:R-:W-:Y:S02]  /*9df0*/  LOP3.LUT R10, R5, UR16, R30, 0x96, !PT ;  /* 0x00000010050a7c12 */ /* 0x000fe4000f8e961e */
[----:B------:R-:W-:Y:S01]  /*9e00*/  LOP3.LUT R12, R49, UR14, R4, 0x96, !PT ;  /* 0x0000000e310c7c12 */ /* 0x000fe2000f8e9604 */
[----:B------:R-:W-:Y:S01]  /*9e10*/  IMAD.WIDE.U32 R4, R0, -0x2daee0ad, RZ ;  /* 0xd2511f5300047825 */ /* 0x000fe200078e00ff */
[----:B------:R-:W-:-:S02]  /*9e20*/  FMNMX.FTZ R3, R194, R3, !PT ;  /* 0x00000003c2037209 */ /* 0x000fc40007810000 */
[----:B------:R-:W-:Y:S01]  /*9e30*/  FMNMX.FTZ R0, R226, R8, !PT ;  /* 0x00000008e2007209 */ /* 0x000fe20007810000 */
[----:B------:R-:W-:Y:S01]  /*9e40*/  IMAD.WIDE.U32 R6, R6, -0x2daee0ad, RZ ;  /* 0xd2511f5306067825 */ /* 0x000fe200078e00ff */
[----:B------:R-:W-:Y:S02]  /*9e50*/  FMNMX.FTZ R3, R235, R3, !PT ;  /* 0x00000003eb037209 */ /* 0x000fe40007810000 */
[----:B------:R-:W-:Y:S01]  /*9e60*/  FMNMX.FTZ R0, R209, R0, !PT ;  /* 0x00000000d1007209 */ /* 0x000fe20007810000 */
[----:B------:R-:W-:Y:S01]  /*9e70*/  IMAD.WIDE.U32 R12, R12, -0x2daee0ad, RZ ;  /* 0xd2511f530c0c7825 */ /* 0x000fe200078e00ff */
[----:B------:R-:W-:Y:S02]  /*9e80*/  LOP3.LUT R18, R7, UR11, R4, 0x96, !PT ;  /* 0x0000000b07127c12 */ /* 0x000fe4000f8e9604 */
[----:B------:R-:W-:Y:S02]  /*9e90*/  FMNMX.FTZ R3, R234, R3, !PT ;  /* 0x00000003ea037209 */ /* 0x000fe40007810000 */
[----:B------:R-:W-:Y:S01]  /*9ea0*/  FMNMX.FTZ R7, R200, R0, !PT ;  /* 0x00000000c8077209 */ /* 0x000fe20007810000 */
[----:B------:R-:W-:Y:S01]  /*9eb0*/  IMAD.WIDE.U32 R176, R18, -0x326172a9, RZ ;  /* 0xcd9e8d5712b07825 */ /* 0x000fe200078e00ff */
[----:B------:R-:W-:-:S02]  /*9ec0*/  LOP3.LUT R14, R5, UR13, R178, 0x96, !PT ;  /* 0x0000000d050e7c12 */ /* 0x000fc4000f8e96b2 */
[----:B------:R-:W-:Y:S01]  /*9ed0*/  FMNMX.FTZ R0, R232, R3, !PT ;  /* 0x00000003e8007209 */ /* 0x000fe20007810000 */
[----:B------:R-:W-:Y:S01]  /*9ee0*/  IMAD.WIDE.U32 R4, R10, -0x2daee0ad, RZ ;  /* 0xd2511f530a047825 */ /* 0x000fe200078e00ff */
[----:B------:R-:W-:Y:S02]  /*9ef0*/  FMNMX.FTZ R7, R231, R7, !PT ;  /* 0x00000007e7077209 */ /* 0x000fe40007810000 */
[----:B------:R-:W-:Y:S01]  /*9f00*/  FMNMX.FTZ R8, R187, R9, !PT ;  /* 0x00000009bb087209 */ /* 0x000fe20007810000 */
[----:B------:R-:W-:Y:S01]  /*9f10*/  IMAD.WIDE.U32 R14, R14, -0x326172a9, RZ ;  /* 0xcd9e8d570e0e7825 */ /* 0x000fe200078e00ff */
[----:B------:R-:W-:Y:S02]  /*9f20*/  FMNMX.FTZ R0, R186, R0, !PT ;  /* 0x00000000ba007209 */ /* 0x000fe40007810000 */
[----:B------:R-:W-:Y:S02]  /*9f30*/  LOP3.LUT R10, R5, UR13, R50, 0x96, !PT ;  /* 0x0000000d050a7c12 */ /* 0x000fe4000f8e9632 */
[----:B------:R-:W-:-:S02]  /*9f40*/  FMNMX.FTZ R5, R230, R7, !PT ;  /* 0x00000007e6057209 */ /* 0x000fc40007810000 */
[----:B------:R-:W-:Y:S01]  /*9f50*/  FMNMX.FTZ R3, R175, R8, !PT ;  /* 0x00000008af037209 */ /* 0x000fe20007810000 */
[----:B------:R-:W-:Y:S01]  /*9f60*/  IMAD.WIDE.U32 R10, R10, -0x326172a9, RZ ;  /* 0xcd9e8d570a0a7825 */ /* 0x000fe200078e00ff */
[----:B------:R-:W-:Y:S02]  /*9f70*/  LOP3.LUT R16, R15, UR12, R58, 0x96, !PT ;  /* 0x0000000c0f107c12 */ /* 0x000fe4000f8e963a */
[----:B------:R-:W1:Y:S01]  /*9f80*/  SHFL.BFLY PT, R15, R0, 0x2, 0x1f ;  /* 0x0c401f00000f7f89 */ /* 0x000e6200000e0000 */
[----:B------:R-:W-:Y:S02]  /*9f90*/  FMNMX.FTZ R5, R210, R5, !PT ;  /* 0x00000005d2057209 */ /* 0x000fe40007810000 */
[----:B------:R-:W-:Y:S01]  /*9fa0*/  FMNMX.FTZ R3, R137, R3, !PT ;  /* 0x0000000389037209 */ /* 0x000fe20007810000 */
[----:B------:R-:W-:Y:S01]  /*9fb0*/  IMAD.WIDE.U32 R16, R16, -0x2daee0ad, RZ ;  /* 0xd2511f5310107825 */ /* 0x000fe200078e00ff */
[----:B------:R-:W-:Y:S02]  /*9fc0*/  FMNMX.FTZ R5, R195, R5, !PT ;  /* 0x00000005c3057209 */ /* 0x000fe40007810000 */
[----:B------:R-:W-:-:S02]  /*9fd0*/  FMNMX.FTZ R3, R197, R3, !PT ;  /* 0x00000003c5037209 */ /* 0x000fc40007810000 */
[----:B------:R-:W-:Y:S02]  /*9fe0*/  FMNMX.FTZ R7, R237, R5, !PT ;  /* 0x00000005ed077209 */ /* 0x000fe40007810000 */
[----:B------:R-:W-:Y:S02]  /*9ff0*/  LOP3.LUT R8, R13, UR11, R4, 0x96, !PT ;  /* 0x0000000b0d087c12 */ /* 0x000fe4000f8e9604 */
[----:B------:R-:W-:Y:S02]  /*a000*/  LOP3.LUT R4, R11, UR12, R48, 0x96, !PT ;  /* 0x0000000c0b047c12 */ /* 0x000fe4000f8e9630 */
[----:B------:R-:W-:Y:S01]  /*a010*/  FMNMX.FTZ R3, R196, R3, !PT ;  /* 0x00000003c4037209 */ /* 0x000fe20007810000 */
[----:B------:R-:W-:Y:S01]  /*a020*/  IMAD.WIDE.U32 R8, R8, -0x326172a9, RZ ;  /* 0xcd9e8d5708087825 */ /* 0x000fe200078e00ff */
[----:B------:R-:W-:Y:S02]  /*a030*/  FMNMX.FTZ R7, R238, R7, !PT ;  /* 0x00000007ee077209 */ /* 0x000fe40007810000 */
[----:B------:R-:W-:Y:S01]  /*a040*/  FMNMX.FTZ R3, R190, R3, !PT ;  /* 0x00000003be037209 */ /* 0x000fe20007810000 */
[----:B------:R-:W-:Y:S01]  /*a050*/  IMAD.WIDE.U32 R4, R4, -0x2daee0ad, RZ ;  /* 0xd2511f5304047825 */ /* 0x000fe200078e00ff */
[----:B------:R-:W-:-:S02]  /*a060*/  FMNMX.FTZ R7, R236, R7, !PT ;  /* 0x00000007ec077209 */ /* 0x000fc40007810000 */
[----:B------:R-:W-:Y:S02]  /*a070*/  LOP3.LUT R24, R17, UR9, R6, 0x96, !PT ;  /* 0x0000000911187c12 */ /* 0x000fe4000f8e9606 */
[----:B------:R-:W-:Y:S02]  /*a080*/  FMNMX.FTZ R6, R188, R3, !PT ;  /* 0x00000003bc067209 */ /* 0x000fe40007810000 */
[----:B------:R-:W-:Y:S01]  /*a090*/  LOP3.LUT R12, R5, UR9, R12, 0x96, !PT ;  /* 0x00000009050c7c12 */ /* 0x000fe2000f8e960c */
[----:B------:R-:W-:Y:S01]  /*a0a0*/  IMAD.WIDE.U32 R52, R24, -0x326172a9, RZ ;  /* 0xcd9e8d5718347825 */ /* 0x000fe200078e00ff */
[----:B------:R-:W-:Y:S02]  /*a0b0*/  FMNMX.FTZ R3, R233, R7, !PT ;  /* 0x00000007e9037209 */ /* 0x000fe40007810000 */
[----:B------:R-:W-:Y:S02]  /*a0c0*/  FMNMX.FTZ R5, R2, R26, !PT ;  /* 0x0000001a02057209 */ /* 0x000fe40007810000 */
[----:B------:R-:W-:-:S02]  /*a0d0*/  LOP3.LUT R10, R9, UR10, R10, 0x96, !PT ;  /* 0x0000000a090a7c12 */ /* 0x000fc4000f8e960a */
[----:B-1----:R-:W-:Y:S02]  /*a0e0*/  FMNMX.FTZ R9, R0, R15, !PT ;  /* 0x0000000f00097209 */ /* 0x002fe40007810000 */
[----:B------:R-:W-:Y:S01]  /*a0f0*/  FMNMX.FTZ R0, R219, R5, !PT ;  /* 0x00000005db007209 */ /* 0x000fe20007810000 */
[----:B------:R-:W1:Y:S01]  /*a100*/  SHFL.BFLY PT, R15, R3, 0x2, 0x1f ;  /* 0x0c401f00030f7f89 */ /* 0x000e6200000e0000 */
[----:B------:R-:W-:Y:S01]  /*a110*/  FMNMX.FTZ R5, R202, R6, !PT ;  /* 0x00000006ca057209 */ /* 0x000fe20007810000 */
[----:B------:R-:W-:Y:S01]  /*a120*/  IMAD.WIDE.U32 R44, R10, -0x2daee0ad, RZ ;  /* 0xd2511f530a2c7825 */ /* 0x000fe200078e00ff */
[----:B------:R-:W-:Y:S01]  /*a130*/  FMNMX.FTZ R6, R185, R0, !PT ;  /* 0x00000000b9067209 */ /* 0x000fe20007810000 */
[----:B------:R-:W2:Y:S01]  /*a140*/  SHFL.BFLY PT, R17, R9, 0x1, 0x1f ;  /* 0x0c201f0009117f89 */ /* 0x000ea200000e0000 */
[----:B------:R-:W-:Y:S02]  /*a150*/  FMNMX.FTZ R0, R201, R5, !PT ;  /* 0x00000005c9007209 */ /* 0x000fe40007810000 */
[----:B------:R-:W-:-:S02]  /*a160*/  LOP3.LUT R14, R177, UR10, R14, 0x96, !PT ;  /* 0x0000000ab10e7c12 */ /* 0x000fc4000f8e960e */
[----:B------:R-:W-:Y:S02]  /*a170*/  LOP3.LUT R4, R45, UR5, R4, 0x96, !PT ;  /* 0x000000052d047c12 */ /* 0x000fe4000f8e9604 */
[----:B------:R-:W-:Y:S01]  /*a180*/  FMNMX.FTZ R0, R183, R0, !PT ;  /* 0x00000000b7007209 */ /* 0x000fe20007810000 */
[----:B------:R-:W-:Y:S01]  /*a190*/  IMAD.WIDE.U32 R54, R14, -0x2daee0ad, RZ ;  /* 0xd2511f530e367825 */ /* 0x000fe200078e00ff */
[----:B------:R-:W-:Y:S02]  /*a1a0*/  FMNMX.FTZ R10, R139, R6, !PT ;  /* 0x000000068b0a7209 */ /* 0x000fe40007810000 */
[----:B------:R-:W-:Y:S01]  /*a1b0*/  FMNMX.FTZ R11, R182, R0, !PT ;  /* 0x00000000b60b7209 */ /* 0x000fe20007810000 */
[----:B------:R-:W-:Y:S01]  /*a1c0*/  IMAD.WIDE.U32 R6, R12, -0x326172a9, RZ ;  /* 0xcd9e8d570c067825 */ /* 0x000fe200078e00ff */
[----:B------:R-:W-:Y:S02]  /*a1d0*/  FMNMX.FTZ R10, R198, R10, !PT ;  /* 0x0000000ac60a7209 */ /* 0x000fe40007810000 */
[----:B------:R-:W-:Y:S01]  /*a1e0*/  LOP3.LUT R16, R55, UR5, R16, 0x96, !PT ;  /* 0x0000000537107c12 */ /* 0x000fe2000f8e9610 */
[----:B------:R-:W-:Y:S01]  /*a1f0*/  IMAD.WIDE.U32 R4, R4, -0x326172a9, RZ ;  /* 0xcd9e8d5704047825 */ /* 0x000fe200078e00ff */
[----:B------:R-:W-:-:S02]  /*a200*/  LOP3.LUT R27, R7, UR8, R8, 0x96, !PT ;  /* 0x00000008071b7c12 */ /* 0x000fc4000f8e9608 */
[----:B------:R-:W-:Y:S02]  /*a210*/  FMNMX.FTZ R7, R220, R11, !PT ;  /* 0x0000000bdc077209 */ /* 0x000fe40007810000 */
[----:B------:R-:W-:Y:S02]  /*a220*/  LOP3.LUT R0, R5, UR18, R6, 0x96, !PT ;  /* 0x0000001205007c12 */ /* 0x000fe4000f8e9606 */
[----:B------:R-:W-:Y:S02]  /*a230*/  FMNMX.FTZ R6, R199, R10, !PT ;  /* 0x0000000ac7067209 */ /* 0x000fe40007810000 */
[C---:B------:R-:W-:Y:S02]  /*a240*/  LOP3.LUT R13, R4.reuse, 0xffff, RZ, 0xc0, !PT ;  /* 0x0000ffff040d7812 */ /* 0x040fe400078ec0ff */
[----:B------:R-:W-:Y:S02]  /*a250*/  LOP3.LUT R20, R4, 0xff, RZ, 0xc0, !PT ;  /* 0x000000ff04147812 */ /* 0x000fe400078ec0ff */
[----:B------:R-:W-:-:S02]  /*a260*/  SHF.R.U32.HI R14, RZ, 0x10, R4 ;  /* 0x00000010ff0e7819 */ /* 0x000fc40000011604 */
[----:B------:R-:W-:Y:S01]  /*a270*/  SHF.R.U32.HI R18, RZ, 0x18, R4 ;  /* 0x00000018ff127819 */ /* 0x000fe20000011604 */
[----:B------:R-:W-:Y:S01]  /*a280*/  IMAD.WIDE.U32 R4, R16, -0x326172a9, RZ ;  /* 0xcd9e8d5710047825 */ /* 0x000fe200078e00ff */
[----:B------:R-:W-:Y:S02]  /*a290*/  FMNMX.FTZ R8, R211, R7, !PT ;  /* 0x00000007d3087209 */ /* 0x000fe40007810000 */
[----:B------:R-:W-:Y:S02]  /*a2a0*/  FMNMX.FTZ R7, R191, R6, !PT ;  /* 0x00000006bf077209 */ /* 0x000fe40007810000 */
[----:B-1----:R-:W-:Y:S02]  /*a2b0*/  FMNMX.FTZ R6, R3, R15, !PT ;  /* 0x0000000f03067209 */ /* 0x002fe40007810000 */
[----:B------:R-:W-:Y:S02]  /*a2c0*/  FMNMX.FTZ R3, R207, R8, !PT ;  /* 0x00000008cf037209 */ /* 0x000fe40007810000 */
[----:B------:R-:W-:Y:S01]  /*a2d0*/  FMNMX.FTZ R7, R189, R7, !PT ;  /* 0x00000007bd077209 */ /* 0x000fe20007810000 */
[----:B------:R-:W1:Y:S01]  /*a2e0*/  SHFL.BFLY PT, R12, R6, 0x1, 0x1f ;  /* 0x0c201f00060c7f89 */ /* 0x000e6200000e0000 */
[----:B------:R-:W-:-:S02]  /*a2f0*/  LOP3.LUT R8, R4, 0xffff, RZ, 0xc0, !PT ;  /* 0x0000ffff04087812 */ /* 0x000fc400078ec0ff */
[----:B--2---:R-:W-:Y:S02]  /*a300*/  FMNMX.FTZ R248, R9, R17, !PT ;  /* 0x0000001109f87209 */ /* 0x004fe40007810000 */
[----:B------:R-:W-:Y:S02]  /*a310*/  FMNMX.FTZ R3, R174, R3, !PT ;  /* 0x00000003ae037209 */ /* 0x000fe40007810000 */
[----:B------:R-:W-:Y:S01]  /*a320*/  FMNMX.FTZ R9, R205, R7, !PT ;  /* 0x00000007cd097209 */ /* 0x000fe20007810000 */
[----:B------:R-:W-:Y:S01]  /*a330*/  FMUL.FTZ R19, R248, c[0x0][0x23c] ;  /* 0x00008f00f8137a20 */ /* 0x000fe20000410000 */
[----:B------:R-:W-:Y:S01]  /*a340*/  LOP3.LUT R7, R4, 0xff, RZ, 0xc0, !PT ;  /* 0x000000ff04077812 */ /* 0x000fe200078ec0ff */
[----:B------:R-:W2:Y:S01]  /*a350*/  SHFL.BFLY PT, R11, R3, 0x2, 0x1f ;  /* 0x0c401f00030b7f89 */ /* 0x000ea200000e0000 */
[----:B------:R-:W-:Y:S02]  /*a360*/  SHF.R.U32.HI R8, RZ, 0x8, R8 ;  /* 0x00000008ff087819 */ /* 0x000fe40000011608 */
[----:B------:R-:W-:-:S02]  /*a370*/  FSETP.NEU.FTZ.AND P6, PT, R248, -INF , PT ;  /* 0xff800000f800780b */ /* 0x000fc40003fdd000 */
[----:B------:R-:W-:Y:S02]  /*a380*/  PRMT R23, R7, 0x5410, R8 ;  /* 0x0000541007177816 */ /* 0x000fe40000000008 */
[----:B------:R-:W-:Y:S02]  /*a390*/  FMNMX.FTZ R7, R203, R9, !PT ;  /* 0x00000009cb077209 */ /* 0x000fe40007810000 */
[----:B------:R-:W-:Y:S02]  /*a3a0*/  FSEL R19, R19, RZ, P6 ;  /* 0x000000ff13137208 */ /* 0x000fe40003000000 */
[----:B------:R-:W-:Y:S02]  /*a3b0*/  FMNMX.FTZ R7, R193, R7, !PT ;  /* 0x00000007c1077209 */ /* 0x000fe40007810000 */
[--C-:B------:R-:W-:Y:S02]  /*a3c0*/  SHF.R.U32.HI R10, RZ, 0x10, R4.reuse ;  /* 0x00000010ff0a7819 */ /* 0x100fe40000011604 */
[----:B------:R-:W-:Y:S01]  /*a3d0*/  SHF.R.U32.HI R9, RZ, 0x18, R4 ;  /* 0x00000018ff097819 */ /* 0x000fe20000011604 */
[----:B------:R-:W-:Y:S01]  /*a3e0*/  FFMA.FTZ R4, R21, c[0x0][0x23c], -R19 ;  /* 0x00008f0015047a23 */ /* 0x000fe20000010813 */
[----:B------:R-:W-:-:S02]  /*a3f0*/  FMNMX.FTZ R7, R192, R7, !PT ;  /* 0x00000007c0077209 */ /* 0x000fc40007810000 */
[----:B------:R-:W-:Y:S01]  /*a400*/  LOP3.LUT R8, R10, 0xff, RZ, 0xc0, !PT ;  /* 0x000000ff0a087812 */ /* 0x000fe200078ec0ff */
[----:B------:R3:W-:Y:S01]  /*a410*/  MUFU.EX2 R172, R4 ;  /* 0x0000000400ac7308 */ /* 0x0007e20000000800 */
[----:B------:R-:W-:Y:S02]  /*a420*/  FMNMX.FTZ R7, R223, R7, !PT ;  /* 0x00000007df077209 */ /* 0x000fe40007810000 */
[----:B-1----:R-:W-:Y:S02]  /*a430*/  FMNMX.FTZ R247, R6, R12, !PT ;  /* 0x0000000c06f77209 */ /* 0x002fe40007810000 */
[----:B------:R-:W-:Y:S02]  /*a440*/  FMNMX.FTZ R7, R221, R7, !PT ;  /* 0x00000007dd077209 */ /* 0x000fe40007810000 */
[----:B------:R-:W-:Y:S01]  /*a450*/  PRMT R15, R8, 0x5410, R9 ;  /* 0x00005410080f7816 */ /* 0x000fe20000000009 */
[----:B------:R-:W-:Y:S01]  /*a460*/  FMUL.FTZ R24, R247, c[0x0][0x23c] ;  /* 0x00008f00f7187a20 */ /* 0x000fe20000410000 */
[----:B------:R-:W-:-:S02]  /*a470*/  FMNMX.FTZ R6, R222, R7, !PT ;  /* 0x00000007de067209 */ /* 0x000fc40007810000 */
[----:B--2---:R-:W-:Y:S02]  /*a480*/  FMNMX.FTZ R3, R3, R11, !PT ;  /* 0x0000000b03037209 */ /* 0x004fe40007810000 */
[----:B------:R-:W-:Y:S02]  /*a490*/  SHF.R.U32.HI R9, RZ, 0x8, R13 ;  /* 0x00000008ff097819 */ /* 0x000fe4000001160d */
[----:B------:R-:W-:Y:S01]  /*a4a0*/  FSETP.NEU.FTZ.AND P5, PT, R247, -INF , PT ;  /* 0xff800000f700780b */ /* 0x000fe20003fbd000 */
[----:B------:R-:W1:Y:S01]  /*a4b0*/  SHFL.BFLY PT, R10, R3, 0x1, 0x1f ;  /* 0x0c201f00030a7f89 */ /* 0x000e6200000e0000 */
[----:B---3--:R-:W-:Y:S01]  /*a4c0*/  LOP3.LUT R4, R5, UR18, R52, 0x96, !PT ;  /* 0x0000001205047c12 */ /* 0x008fe2000f8e9634 */
[----:B------:R-:W-:Y:S01]  /*a4d0*/  FFMA.FTZ R5, R133, c[0x0][0x23c], -R19 ;  /* 0x00008f0085057a23 */ /* 0x000fe20000010813 */
[----:B------:R-:W-:Y:S02]  /*a4e0*/  PRMT R13, R20, 0x5410, R9 ;  /* 0x00005410140d7816 */ /* 0x000fe40000000009 */
[----:B------:R-:W-:Y:S01]  /*a4f0*/  LOP3.LUT R8, R14, 0xff, RZ, 0xc0, !PT ;  /* 0x000000ff0e087812 */ /* 0x000fe200078ec0ff */
[----:B------:R2:W-:Y:S01]  /*a500*/  MUFU.EX2 R240, R5 ;  /* 0x0000000500f07308 */ /* 0x0005e20000000800 */
[----:B------:R-:W-:-:S02]  /*a510*/  LOP3.LUT R7, R4, 0xffff, RZ, 0xc0, !PT ;  /* 0x0000ffff04077812 */ /* 0x000fc400078ec0ff */
[----:B------:R-:W-:Y:S02]  /*a520*/  FSEL R24, R24, RZ, P5 ;  /* 0x000000ff18187208 */ /* 0x000fe40002800000 */
[----:B------:R-:W-:Y:S02]  /*a530*/  PRMT R21, R8, 0x5410, R18 ;  /* 0x0000541008157816 */ /* 0x000fe40000000012 */
[----:B------:R-:W-:Y:S01]  /*a540*/  SHF.R.U32.HI R8, RZ, 0x8, R7 ;  /* 0x00000008ff087819 */ /* 0x000fe20000011607 */
[----:B------:R-:W-:-:S04]  /*a550*/  FFMA.FTZ R7, R22, c[0x0][0x23c], -R24 ;  /* 0x00008f0016077a23 */ /* 0x000fc80000010818 */
[----:B------:R3:W4:Y:S01]  /*a560*/  MUFU.EX2 R29, R7 ;  /* 0x00000007001d7308 */ /* 0x0007220000000800 */
[----:B--2---:R-:W-:Y:S01]  /*a570*/  FFMA.FTZ R5, R57, c[0x0][0x23c], -R19 ;  /* 0x00008f0039057a23 */ /* 0x004fe20000010813 */
[----:B-1----:R-:W-:Y:S01]  /*a580*/  FMNMX.FTZ R246, R3, R10, !PT ;  /* 0x0000000a03f67209 */ /* 0x002fe20007810000 */
[----:B------:R-:W-:-:S05]  /*a590*/  IMAD.MOV.U32 R57, RZ, RZ, R35 ;  /* 0x000000ffff397224 */ /* 0x000fca00078e0023 */
[----:B------:R1:W-:Y:S01]  /*a5a0*/  MUFU.EX2 R28, R5 ;  /* 0x00000005001c7308 */ /* 0x0003e20000000800 */
[C---:B------:R-:W-:Y:S01]  /*a5b0*/  FSETP.NEU.FTZ.AND P1, PT, R246.reuse, -INF , PT ;  /* 0xff800000f600780b */ /* 0x040fe20003f3d000 */
[----:B------:R-:W-:Y:S01]  /*a5c0*/  FMUL.FTZ R17, R246, c[0x0][0x23c] ;  /* 0x00008f00f6117a20 */ /* 0x000fe20000410000 */
[----:B---3--:R-:W-:-:S04]  /*a5d0*/  SHF.R.U32.HI R7, RZ, 0x18, R4 ;  /* 0x00000018ff077819 */ /* 0x008fc80000011604 */
[----:B------:R-:W-:Y:S02]  /*a5e0*/  FSEL R17, R17, RZ, P1 ;  /* 0x000000ff11117208 */ /* 0x000fe40000800000 */
[----:B-1----:R-:W-:Y:S01]  /*a5f0*/  FMNMX.FTZ R5, R184, R6, !PT ;  /* 0x00000006b8057209 */ /* 0x002fe20007810000 */
[----:B------:R-:W-:Y:S02]  /*a600*/  FFMA.FTZ R6, R56, c[0x0][0x23c], -R19 ;  /* 0x00008f0038067a23 */ /* 0x000fe40000010813 */
[----:B------:R-:W-:Y:S02]  /*a610*/  IMAD.MOV.U32 R56, RZ, RZ, R34 ;  /* 0x000000ffff387224 */ /* 0x000fe400078e0022 */
[----:B------:R-:W1:Y:S01]  /*a620*/  SHFL.BFLY PT, R9, R5, 0x2, 0x1f ;  /* 0x0c401f0005097f89 */ /* 0x000e6200000e0000 */
[----:B------:R2:W-:Y:S02]  /*a630*/  MUFU.EX2 R33, R6 ;  /* 0x0000000600217308 */ /* 0x0005e40000000800 */
[----:B--2---:R-:W-:-:S04]  /*a640*/  LOP3.LUT R6, R4, 0xff, RZ, 0xc0, !PT ;  /* 0x000000ff04067812 */ /* 0x004fc800078ec0ff */
[----:B------:R-:W-:Y:S02]  /*a650*/  PRMT R8, R6, 0x5410, R8 ;  /* 0x0000541006087816 */ /* 0x000fe40000000008 */
[----:B------:R-:W-:Y:S02]  /*a660*/  SHF.R.U32.HI R6, RZ, 0x10, R4 ;  /* 0x00000010ff067819 */ /* 0x000fe40000011604 */
[----:B-1----:R-:W-:Y:S01]  /*a670*/  FMNMX.FTZ R3, R5, R9, !PT ;  /* 0x0000000905037209 */ /* 0x002fe20007810000 */
[--C-:B------:R-:W-:Y:S01]  /*a680*/  FFMA.FTZ R5, R132, c[0x0][0x23c], -R24.reuse ;  /* 0x00008f0084057a23 */ /* 0x100fe20000010818 */
[----:B------:R-:W-:Y:S01]  /*a690*/  LOP3.LUT R4, R6, 0xff, RZ, 0xc0, !PT ;  /* 0x000000ff06047812 */ /* 0x000fe200078ec0ff */
[----:B------:R-:W-:Y:S02]  /*a6a0*/  FFMA.FTZ R6, R173, c[0x0][0x23c], -R24 ;  /* 0x00008f00ad067a23 */ /* 0x000fe40000010818 */
[----:B------:R1:W2:Y:S01]  /*a6b0*/  MUFU.EX2 R14, R5 ;  /* 0x00000005000e7308 */ /* 0x0002a20000000800 */
[----:B------:R-:W-:Y:S01]  /*a6c0*/  PRMT R12, R4, 0x5410, R7 ;  /* 0x00005410040c7816 */ /* 0x000fe20000000007 */
[----:B----4-:R-:W-:Y:S01]  /*a6d0*/  IMAD.MOV.U32 R173, RZ, RZ, R29 ;  /* 0x000000ffffad7224 */ /* 0x010fe200078e001d */
[----:B------:R-:W-:Y:S01]  /*a6e0*/  LOP3.LUT R4, R0, 0xffff, RZ, 0xc0, !PT ;  /* 0x0000ffff00047812 */ /* 0x000fe200078ec0ff */
[----:B------:R-:W-:-:S03]  /*a6f0*/  IMAD.MOV.U32 R29, RZ, RZ, R244 ;  /* 0x000000ffff1d7224 */ /* 0x000fc600078e00f4 */
[----:B------:R-:W-:Y:S01]  /*a700*/  SHF.R.U32.HI R7, RZ, 0x8, R4 ;  /* 0x00000008ff077819 */ /* 0x000fe20000011604 */
[----:B------:R3:W-:Y:S01]  /*a710*/  MUFU.EX2 R239, R6 ;  /* 0x0000000600ef7308 */ /* 0x0007e20000000800 */
[----:B------:R-:W-:-:S04]  /*a720*/  LOP3.LUT R4, R0, 0xff, RZ, 0xc0, !PT ;  /* 0x000000ff00047812 */ /* 0x000fc800078ec0ff */
[----:B------:R-:W-:Y:S01]  /*a730*/  PRMT R20, R4, 0x5410, R7 ;  /* 0x0000541004147816 */ /* 0x000fe20000000007 */
[----:B------:R-:W-:Y:S01]  /*a740*/  FFMA.FTZ R4, R25, c[0x0][0x23c], -R17 ;  /* 0x00008f0019047a23 */ /* 0x000fe20000010811 */
[----:B-1----:R-:W-:-:S03]  /*a750*/  SHF.R.U32.HI R5, RZ, 0x10, R0 ;  /* 0x00000010ff057819 */ /* 0x002fc60000011600 */
[----:B------:R1:W4:Y:S01]  /*a760*/  MUFU.EX2 R11, R4 ;  /* 0x00000004000b7308 */ /* 0x0003220000000800 */
[----:B---3--:R-:W-:-:S07]  /*a770*/  FFMA.FTZ R6, R138, c[0x0][0x23c], -R24 ;  /* 0x00008f008a067a23 */ /* 0x008fce0000010818 */
[----:B------:R3:W5:Y:S01]  /*a780*/  MUFU.EX2 R241, R6 ;  /* 0x0000000600f17308 */ /* 0x0007620000000800 */
[----:B-1----:R-:W-:Y:S02]  /*a790*/  SHF.R.U32.HI R4, RZ, 0x18, R0 ;  /* 0x00000018ff047819 */ /* 0x002fe40000011600 */
[----:B------:R-:W-:Y:S01]  /*a7a0*/  LOP3.LUT R0, R5, 0xff, RZ, 0xc0, !PT ;  /* 0x000000ff05007812 */ /* 0x000fe200078ec0ff */
[--C-:B------:R-:W-:Y:S02]  /*a7b0*/  FFMA.FTZ R5, R187, c[0x0][0x23c], -R17.reuse ;  /* 0x00008f00bb057a23 */ /* 0x100fe40000010811 */
[----:B--2---:R-:W-:Y:S01]  /*a7c0*/  IMAD.MOV.U32 R187, RZ, RZ, R14 ;  /* 0x000000ffffbb7224 */ /* 0x004fe200078e000e */
[----:B------:R-:W-:Y:S01]  /*a7d0*/  PRMT R16, R0, 0x5410, R4 ;  /* 0x0000541000107816 */ /* 0x000fe20000000004 */
[----:B------:R-:W-:Y:S01]  /*a7e0*/  FFMA.FTZ R0, R175, c[0x0][0x23c], -R17 ;  /* 0x00008f00af007a23 */ /* 0x000fe20000010811 */
[----:B------:R-:W1:Y:S01]  /*a7f0*/  LDC.U8 R4, c[0x0][0x2d8] ;  /* 0x0000b600ff047b82 */ /* 0x000e620000000000 */
[----:B------:R-:W-:Y:S01]  /*a800*/  MUFU.EX2 R47, R5 ;  /* 0x00000005002f7308 */ /* 0x000fe20000000800 */
[----:B---3--:R-:W2:Y:S01]  /*a810*/  SHFL.BFLY PT, R6, R3, 0x1, 0x1f ;  /* 0x0c201f0003067f89 */ /* 0x008ea200000e0000 */
[----:B----4-:R-:W-:-:S06]  /*a820*/  IMAD.MOV.U32 R175, RZ, RZ, R11 ;  /* 0x000000ffffaf7224 */ /* 0x010fcc00078e000b */
[----:B------:R3:W-:Y:S02]  /*a830*/  MUFU.EX2 R22, R0 ;  /* 0x0000000000167308 */ /* 0x0007e40000000800 */
[----:B---3--:R-:W-:Y:S02]  /*a840*/  FSEL R0, R248, RZ, P6 ;  /* 0x000000fff8007208 */ /* 0x008fe40003000000 */
[----:B--2---:R-:W-:Y:S01]  /*a850*/  FMNMX.FTZ R244, R3, R6, !PT ;  /* 0x0000000603f47209 */ /* 0x004fe20007810000 */
[----:B------:R-:W-:Y:S02]  /*a860*/  FFMA.FTZ R3, R137, c[0x0][0x23c], -R17 ;  /* 0x00008f0089037a23 */ /* 0x000fe40000010811 */
[----:B------:R-:W-:Y:S01]  /*a870*/  FADD.FTZ R6, R136, -R0 ;  /* 0x8000000088067221 */ /* 0x000fe20000010000 */
[C---:B------:R-:W-:Y:S01]  /*a880*/  FSETP.NEU.FTZ.AND P0, PT, R244.reuse, -INF , PT ;  /* 0xff800000f400780b */ /* 0x040fe20003f1d000 */
[----:B------:R-:W-:Y:S01]  /*a890*/  FMUL.FTZ R18, R244, c[0x0][0x23c] ;  /* 0x00008f00f4127a20 */ /* 0x000fe20000410000 */
[----:B------:R2:W-:Y:S01]  /*a8a0*/  MUFU.EX2 R179, R3 ;  /* 0x0000000300b37308 */ /* 0x0005e20000000800 */
[----:B------:R-:W-:-:S03]  /*a8b0*/  FMUL.FTZ R6, R6, c[0x0][0x23c] ;  /* 0x00008f0006067a20 */ /* 0x000fc60000410000 */
[----:B------:R-:W-:-:S05]  /*a8c0*/  FSEL R18, R18, RZ, P0 ;  /* 0x000000ff12127208 */ /* 0x000fca0000000000 */
[----:B------:R-:W-:Y:S01]  /*a8d0*/  FFMA.FTZ R0, R26, c[0x0][0x23c], -R18 ;  /* 0x00008f001a007a23 */ /* 0x000fe20000010812 */
[----:B------:R-:W-:Y:S01]  /*a8e0*/  MOV R26, R33 ;  /* 0x00000021001a7202 */ /* 0x000fe20000000f00 */
[----:B------:R-:W-:Y:S02]  /*a8f0*/  IMAD.MOV.U32 R33, RZ, RZ, R32 ;  /* 0x000000ffff217224 */ /* 0x000fe400078e0020 */
[----:B------:R3:W-:Y:S01]  /*a900*/  MUFU.EX2 R32, R0 ;  /* 0x0000000000207308 */ /* 0x0007e20000000800 */
[----:B--2---:R-:W-:-:S05]  /*a910*/  FSEL R3, R247, RZ, P5 ;  /* 0x000000fff7037208 */ /* 0x004fca0002800000 */
[----:B------:R-:W-:Y:S01]  /*a920*/  FADD.FTZ R5, R135, -R3 ;  /* 0x8000000387057221 */ /* 0x000fe20000010000 */
[----:B-1----:R-:W-:Y:S02]  /*a930*/  PRMT R135, R4, 0x7054, R4 ;  /* 0x0000705404877816 */ /* 0x002fe40000000004 */
[----:B------:R-:W-:Y:S01]  /*a940*/  FSEL R3, R244, RZ, P0 ;  /* 0x000000fff4037208 */ /* 0x000fe20000000000 */
[----:B------:R-:W-:Y:S01]  /*a950*/  FMUL.FTZ R5, R5, c[0x0][0x23c] ;  /* 0x00008f0005057a20 */ /* 0x000fe20000410000 */
[----:B------:R-:W-:Y:S01]  /*a960*/  FSEL R4, R246, RZ, P1 ;  /* 0x000000fff6047208 */ /* 0x000fe20000800000 */
[--C-:B------:R-:W-:Y:S01]  /*a970*/  HSET2.LE.AND R10, R23, R135.reuse, PT ;  /* 0x00000087170a7233 */ /* 0x100fe20003803000 */
[----:B------:R-:W-:Y:S01]  /*a980*/  PLOP3.LUT P0, PT, PT, PT, UP0, 0x40, 0x0 ;  /* 0x000000000000781c */ /* 0x000fe20003f0e808 */
[--C-:B---3--:R-:W-:Y:S01]  /*a990*/  FFMA.FTZ R0, R219, c[0x0][0x23c], -R18.reuse ;  /* 0x00008f00db007a23 */ /* 0x108fe20000010812 */
[--C-:B------:R-:W-:Y:S01]  /*a9a0*/  HSET2.LE.AND R11, R15, R135.reuse, PT ;  /* 0x000000870f0b7233 */ /* 0x100fe20003803000 */
[----:B------:R-:W-:Y:S01]  /*a9b0*/  FADD.FTZ R3, R2, -R3 ;  /* 0x8000000302037221 */ /* 0x000fe20000010000 */
[--C-:B------:R-:W-:Y:S01]  /*a9c0*/  HSET2.LE.AND R8, R8, R135.reuse, PT ;  /* 0x0000008708087233 */ /* 0x100fe20003803000 */
[----:B------:R1:W-:Y:S01]  /*a9d0*/  MUFU.EX2 R46, R0 ;  /* 0x00000000002e7308 */ /* 0x0003e20000000800 */
[----:B------:R-:W-:Y:S01]  /*a9e0*/  FFMA.FTZ R2, R185, c[0x0][0x23c], -R18 ;  /* 0x00008f00b9027a23 */ /* 0x000fe20000010812 */
[----:B------:R-:W-:Y:S01]  /*a9f0*/  HSET2.LE.AND R9, R12, R135, PT ;  /* 0x000000870c097233 */ /* 0x000fe20003803000 */
[----:B------:R-:W-:-:S02]  /*aa00*/  FADD.FTZ R4, R134, -R4 ;  /* 0x8000000486047221 */ /* 0x000fc40000010000 */
[----:B------:R-:W-:Y:S02]  /*aa10*/  FMUL.FTZ R3, R3, c[0x0][0x23c] ;  /* 0x00008f0003037a20 */ /* 0x000fe40000410000 */
[----:B------:R-:W-:Y:S01]  /*aa20*/  FMUL.FTZ R4, R4, c[0x0][0x23c] ;  /* 0x00008f0004047a20 */ /* 0x000fe20000410000 */
[----:B------:R2:W-:Y:S01]  /*aa30*/  MUFU.EX2 R185, R2 ;  /* 0x0000000200b97308 */ /* 0x0005e20000000800 */
[----:B------:R-:W-:Y:S01]  /*aa40*/  IMAD.MOV.U32 R219, RZ, RZ, R33 ;  /* 0x000000ffffdb7224 */ /* 0x000fe200078e0021 */
[----:B-1----:R-:W-:-:S06]  /*aa50*/  F2FP.PACK_AB R0, R26, R28 ;  /* 0x0000001c1a00723e */ /* 0x002fcc00000000ff */
[----:B------:R-:W1:Y:S01]  /*aa60*/  MUFU.EX2 R134, R6 ;  /* 0x0000000600867308 */ /* 0x000e620000000800 */
[----:B------:R-:W-:Y:S02]  /*aa70*/  LOP3.LUT R10, R10, R0, RZ, 0xc0, !PT ;  /* 0x000000000a0a7212 */ /* 0x000fe400078ec0ff */
[----:B-----5:R-:W-:Y:S01]  /*aa80*/  F2FP.PACK_AB R0, R187, R241 ;  /* 0x000000f1bb00723e */ /* 0x020fe200000000ff */
[----:B--2---:R-:W-:-:S04]  /*aa90*/  FFMA.FTZ R2, R139, c[0x0][0x23c], -R18 ;  /* 0x00008f008b027a23 */ /* 0x004fc80000010812 */
[----:B------:R-:W2:Y:S01]  /*aaa0*/  MUFU.EX2 R132, R4 ;  /* 0x0000000400847308 */ /* 0x000ea20000000800 */
[----:B------:R-:W-:Y:S02]  /*aab0*/  LOP3.LUT R11, R11, R0, RZ, 0xc0, !PT ;  /* 0x000000000b0b7212 */ /* 0x000fe400078ec0ff */
[----:B------:R-:W-:-:S04]  /*aac0*/  F2FP.PACK_AB R0, R240, R172 ;  /* 0x000000acf000723e */ /* 0x000fc800000000ff */
[----:B------:R-:W-:Y:S01]  /*aad0*/  LOP3.LUT R8, R8, R0, RZ, 0xc0, !PT ;  /* 0x0000000008087212 */ /* 0x000fe200078ec0ff */
[----:B------:R3:W4:Y:S01]  /*aae0*/  MUFU.EX2 R251, R2 ;  /* 0x0000000200fb7308 */ /* 0x0007220000000800 */
[----:B------:R-:W-:Y:S01]  /*aaf0*/  F2FP.PACK_AB R0, R239, R173 ;  /* 0x000000adef00723e */ /* 0x000fe200000000ff */
[-C--:B-1----:R-:W-:Y:S02]  /*ab00*/  FMUL.FTZ R68, R68, R134.reuse ;  /* 0x0000008644447220 */ /* 0x082fe40000410000 */
[----:B------:R-:W-:Y:S01]  /*ab10*/  FMUL.FTZ R69, R69, R134 ;  /* 0x0000008645457220 */ /* 0x000fe20000410000 */
[----:B------:R-:W-:Y:S01]  /*ab20*/  LOP3.LUT R9, R9, R0, RZ, 0xc0, !PT ;  /* 0x0000000009097212 */ /* 0x000fe200078ec0ff */
[----:B------:R-:W-:Y:S01]  /*ab30*/  HSET2.LE.AND R0, R13, R135, PT ;  /* 0x000000870d007233 */ /* 0x000fe20003803000 */
[----:B------:R-:W-:Y:S01]  /*ab40*/  FMUL.FTZ R140, R140, R134 ;  /* 0x000000868c8c7220 */ /* 0x000fe20000410000 */
[----:B------:R-:W1:Y:S01]  /*ab50*/  LDSM.16.MT88.4 R12, [R212+0x9000] ;  /* 0x00900000d40c783b */ /* 0x000e620000004200 */
[----:B------:R-:W5:Y:S01]  /*ab60*/  MUFU.EX2 R133, R5 ;  /* 0x0000000500857308 */ /* 0x000f620000000800 */
[----:B--2---:R-:W-:-:S02]  /*ab70*/  FMUL.FTZ R72, R72, R132 ;  /* 0x0000008448487220 */ /* 0x004fc40000410000 */
[----:B------:R-:W-:Y:S02]  /*ab80*/  FMUL.FTZ R73, R73, R132 ;  /* 0x0000008449497220 */ /* 0x000fe40000410000 */
[----:B------:R-:W-:Y:S01]  /*ab90*/  FMUL.FTZ R141, R141, R134 ;  /* 0x000000868d8d7220 */ /* 0x000fe20000410000 */
[----:B---3--:R-:W-:Y:S02]  /*aba0*/  F2FP.PACK_AB R2, R179, R22 ;  /* 0x00000016b302723e */ /* 0x008fe400000000ff */
[----:B------:R-:W2:Y:S01]  /*abb0*/  MUFU.EX2 R25, R3 ;  /* 0x0000000300197308 */ /* 0x000ea20000000800 */
[----:B------:R-:W-:Y:S01]  /*abc0*/  FMUL.FTZ R144, R144, R132 ;  /* 0x0000008490907220 */ /* 0x000fe20000410000 */
[----:B------:R-:W-:Y:S01]  /*abd0*/  LOP3.LUT R6, R0, R2, RZ, 0xc0, !PT ;  /* 0x0000000200067212 */ /* 0x000fe200078ec0ff */
[----:B------:R-:W-:Y:S01]  /*abe0*/  HSET2.LE.AND R0, R21, R135, PT ;  /* 0x0000008715007233 */ /* 0x000fe20003803000 */
[----:B----4-:R-:W-:Y:S01]  /*abf0*/  F2FP.PACK_AB R2, R251, R185 ;  /* 0x000000b9fb02723e */ /* 0x010fe200000000ff */
[----:B------:R-:W-:-:S02]  /*ac00*/  FMUL.FTZ R145, R145, R132 ;  /* 0x0000008491917220 */ /* 0x000fc40000410000 */
[----:B-----5:R-:W-:Y:S01]  /*ac10*/  FMUL.FTZ R70, R70, R133 ;  /* 0x0000008546467220 */ /* 0x020fe20000410000 */
[----:B------:R-:W-:Y:S01]  /*ac20*/  LOP3.LUT R7, R0, R2, RZ, 0xc0, !PT ;  /* 0x0000000200077212 */ /* 0x000fe200078ec0ff */
[--C-:B------:R-:W-:Y:S01]  /*ac30*/  HSET2.LE.AND R0, R20, R135.reuse, PT ;  /* 0x0000008714007233 */ /* 0x100fe20003803000 */
[----:B------:R-:W-:Y:S01]  /*ac40*/  F2FP.PACK_AB R2, R47, R175 ;  /* 0x000000af2f02723e */ /* 0x000fe200000000ff */
[-C--:B------:R-:W-:Y:S02]  /*ac50*/  FMUL.FTZ R71, R71, R133.reuse ;  /* 0x0000008547477220 */ /* 0x080fe40000410000 */
[----:B------:R-:W-:Y:S01]  /*ac60*/  FMUL.FTZ R142, R142, R133 ;  /* 0x000000858e8e7220 */ /* 0x000fe20000410000 */
[----:B------:R-:W-:Y:S01]  /*ac70*/  LOP3.LUT R4, R0, R2, RZ, 0xc0, !PT ;  /* 0x0000000200047212 */ /* 0x000fe200078ec0ff */
[----:B------:R-:W-:Y:S01]  /*ac80*/  HSET2.LE.AND R2, R16, R135, PT ;  /* 0x0000008710027233 */ /* 0x000fe20003803000 */
[----:B------:R-:W-:Y:S01]  /*ac90*/  IMAD.MOV.U32 R16, RZ, RZ, R22 ;  /* 0x000000ffff107224 */ /* 0x000fe200078e0016 */
[----:B------:R-:W-:Y:S01]  /*aca0*/  F2FP.PACK_AB R0, R46, R32 ;  /* 0x000000202e00723e */ /* 0x000fe200000000ff */
[----:B------:R-:W3:Y:S01]  /*acb0*/  LDSM.16.MT88.4 R20, [R214+0x9000] ;  /* 0x00900000d614783b */ /* 0x000ee20000004200 */
[----:B--2---:R-:W-:-:S02]  /*acc0*/  FMUL.FTZ R74, R74, R25 ;  /* 0x000000194a4a7220 */ /* 0x004fc40000410000 */
[----:B------:R-:W-:Y:S01]  /*acd0*/  LOP3.LUT R5, R2, R0, RZ, 0xc0, !PT ;  /* 0x0000000002057212 */ /* 0x000fe200078ec0ff */
[----:B------:R-:W-:Y:S02]  /*ace0*/  FMUL.FTZ R75, R75, R25 ;  /* 0x000000194b4b7220 */ /* 0x000fe40000410000 */
[----:B------:R-:W-:Y:S02]  /*acf0*/  FMUL.FTZ R143, R143, R133 ;  /* 0x000000858f8f7220 */ /* 0x000fe40000410000 */
[-C--:B------:R-:W-:Y:S02]  /*ad00*/  FMUL.FTZ R146, R146, R25.reuse ;  /* 0x0000001992927220 */ /* 0x080fe40000410000 */
[----:B------:R-:W-:Y:S02]  /*ad10*/  FMUL.FTZ R147, R147, R25 ;  /* 0x0000001993937220 */ /* 0x000fe40000410000 */
        /* <DEDUP_REMOVED lines=10> */
[----:B------:R-:W-:Y:S01]  /*adc0*/  FFMA.FTZ R0, R197, c[0x0][0x23c], -R17 ;  /* 0x00008f00c5007a23 */ /* 0x000fe20000010811 */
[-C--:B------:R-:W-:Y:S01]  /*add0*/  HMMA.16816.F32 R148, R4, R14.reuse, R148 ;  /* 0x0000000e0494723c */ /* 0x080fe20000001894 */
[-C--:B------:R-:W-:Y:S02]  /*ade0*/  FMUL.FTZ R112, R112, R134.reuse ;  /* 0x0000008670707220 */ /* 0x080fe40000410000 */
[----:B------:R1:W-:Y:S01]  /*adf0*/  MUFU.EX2 R242, R0 ;  /* 0x0000000000f27308 */ /* 0x0003e20000000800 */
[----:B------:R-:W-:Y:S02]  /*ae00*/  FMUL.FTZ R113, R113, R134 ;  /* 0x0000008671717220 */ /* 0x000fe40000410000 */
[-C--:B------:R-:W-:Y:S02]  /*ae10*/  FMUL.FTZ R114, R114, R133.reuse ;  /* 0x0000008572727220 */ /* 0x080fe40000410000 */
[----:B------:R-:W-:Y:S01]  /*ae20*/  HMMA.16816.F32 R152, R8, R14, R152 ;  /* 0x0000000e0898723c */ /* 0x000fe20000001898 */
[----:B------:R-:W-:Y:S01]  /*ae30*/  LDSM.16.MT88.4 R12, [R214+0xb000] ;  /* 0x00b00000d60c783b */ /* 0x000fe20000004200 */
[----:B------:R-:W-:-:S02]  /*ae40*/  FMUL.FTZ R115, R115, R133 ;  /* 0x0000008573737220 */ /* 0x000fc40000410000 */
[-C--:B------:R-:W-:Y:S02]  /*ae50*/  FMUL.FTZ R76, R76, R132.reuse ;  /* 0x000000844c4c7220 */ /* 0x080fe40000410000 */
[-C--:B------:R-:W-:Y:S02]  /*ae60*/  FMUL.FTZ R77, R77, R132.reuse ;  /* 0x000000844d4d7220 */ /* 0x080fe40000410000 */
[-C--:B---3--:R-:W-:Y:S01]  /*ae70*/  HMMA.16816.F32 R136, R8, R20.reuse, R68 ;  /* 0x000000140888723c */ /* 0x088fe20000001844 */
[----:B------:R-:W-:Y:S02]  /*ae80*/  FMUL.FTZ R88, R88, R132 ;  /* 0x0000008458587220 */ /* 0x000fe40000410000 */
[----:B-1----:R-:W-:Y:S02]  /*ae90*/  FFMA.FTZ R0, R196, c[0x0][0x23c], -R17 ;  /* 0x00008f00c4007a23 */ /* 0x002fe40000010811 */
[----:B------:R-:W-:Y:S02]  /*aea0*/  FMUL.FTZ R78, R78, R25 ;  /* 0x000000194e4e7220 */ /* 0x000fe40000410000 */
[----:B------:R-:W-:Y:S01]  /*aeb0*/  IMAD.MOV.U32 R68, RZ, RZ, R32 ;  /* 0x000000ffff447224 */ /* 0x000fe200078e0020 */
[----:B------:R-:W-:Y:S01]  /*aec0*/  HMMA.16816.F32 R72, R4, R20, R72 ;  /* 0x000000140448723c */ /* 0x000fe20000001848 */
[----:B------:R-:W-:Y:S01]  /*aed0*/  IMAD.MOV.U32 R69, RZ, RZ, R29 ;  /* 0x000000ffff457224 */ /* 0x000fe200078e001d */
[----:B------:R-:W1:Y:S01]  /*aee0*/  LDSM.16.MT88.4 R32, [R214+0xa000] ;  /* 0x00a00000d620783b */ /* 0x000e620000004200 */
[----:B------:R-:W-:Y:S01]  /*aef0*/  IMAD.MOV.U32 R70, RZ, RZ, R30 ;  /* 0x000000ffff467224 */ /* 0x000fe200078e001e */
[----:B------:R2:W-:Y:S01]  /*af00*/  MUFU.EX2 R243, R0 ;  /* 0x0000000000f37308 */ /* 0x0005e20000000800 */
[----:B------:R-:W-:-:S02]  /*af10*/  IMAD.MOV.U32 R71, RZ, RZ, R31 ;  /* 0x000000ffff477224 */ /* 0x000fc400078e001f */
[----:B------:R-:W-:Y:S01]  /*af20*/  MOV R21, R28 ;  /* 0x0000001c00157202 */ /* 0x000fe20000000f00 */
[-C--:B------:R-:W-:Y:S01]  /*af30*/  FMUL.FTZ R79, R79, R25.reuse ;  /* 0x000000194f4f7220 */ /* 0x080fe20000410000 */
[----:B------:R-:W3:Y:S01]  /*af40*/  LDSM.16.MT88.4 R28, [R212+0xa000] ;  /* 0x00a00000d41c783b */ /* 0x000ee20000004200 */
[-C--:B------:R-:W-:Y:S01]  /*af50*/  FMUL.FTZ R89, R89, R132.reuse ;  /* 0x0000008459597220 */ /* 0x080fe20000410000 */
[----:B------:R-:W-:Y:S01]  /*af60*/  HMMA.16816.F32 R60, R8, R40, R112 ;  /* 0x00000028083c723c */ /* 0x000fe20000001870 */
[-C--:B------:R-:W-:Y:S02]  /*af70*/  FMUL.FTZ R92, R92, R132.reuse ;  /* 0x000000845c5c7220 */ /* 0x080fe40000410000 */
[----:B------:R-:W-:Y:S02]  /*af80*/  FMUL.FTZ R93, R93, R132 ;  /* 0x000000845d5d7220 */ /* 0x000fe40000410000 */
[-C--:B------:R-:W-:Y:S02]  /*af90*/  FMUL.FTZ R90, R90, R25.reuse ;  /* 0x000000195a5a7220 */ /* 0x080fe40000410000 */
[----:B------:R-:W-:Y:S01]  /*afa0*/  FMUL.FTZ R91, R91, R25 ;  /* 0x000000195b5b7220 */ /* 0x000fe20000410000 */
[----:B------:R-:W-:Y:S01]  /*afb0*/  HMMA.16816.F32 R76, R4, R22, R76 ;  /* 0x00000016044c723c */ /* 0x000fe2000000184c */
[----:B--2---:R-:W-:-:S02]  /*afc0*/  FFMA.FTZ R0, R190, c[0x0][0x23c], -R17 ;  /* 0x00008f00be007a23 */ /* 0x004fc40000010811 */
[-C--:B------:R-:W-:Y:S02]  /*afd0*/  FMUL.FTZ R94, R94, R25.reuse ;  /* 0x000000195e5e7220 */ /* 0x080fe40000410000 */
[----:B------:R2:W-:Y:S01]  /*afe0*/  MUFU.EX2 R249, R0 ;  /* 0x0000000000f97308 */ /* 0x0005e20000000800 */
        /* <DEDUP_REMOVED lines=8> */
[----:B--2---:R-:W-:Y:S01]  /*b070*/  FFMA.FTZ R0, R188, c[0x0][0x23c], -R17 ;  /* 0x00008f00bc007a23 */ /* 0x004fe20000010811 */
[----:B-1----:R-:W-:Y:S01]  /*b080*/  HMMA.16816.F32 R104, R4, R32, R104 ;  /* 0x000000200468723c */ /* 0x002fe20000001868 */
[----:B------:R-:W-:Y:S02]  /*b090*/  IMAD.MOV.U32 R188, RZ, RZ, R241 ;  /* 0x000000ffffbc7224 */ /* 0x000fe400078e00f1 */
[----:B------:R1:W2:Y:S01]  /*b0a0*/  MUFU.EX2 R250, R0 ;  /* 0x0000000000fa7308 */ /* 0x0002a20000000800 */
[----:B------:R-:W-:-:S02]  /*b0b0*/  FMUL.FTZ R159, R159, R25 ;  /* 0x000000199f9f7220 */ /* 0x000fc40000410000 */
[-C--:B------:R-:W-:Y:S02]  /*b0c0*/  FMUL.FTZ R160, R160, R132.reuse ;  /* 0x00000084a0a07220 */ /* 0x080fe40000410000 */
[-C--:B------:R-:W-:Y:S01]  /*b0d0*/  FMUL.FTZ R161, R161, R132.reuse ;  /* 0x00000084a1a17220 */ /* 0x080fe20000410000 */
[C---:B---3--:R-:W-:Y:S01]  /*b0e0*/  HMMA.16816.F32 R88, R4.reuse, R28, R88 ;  /* 0x0000001c0458723c */ /* 0x048fe20000001858 */
[-C--:B------:R-:W-:Y:S02]  /*b0f0*/  FMUL.FTZ R162, R162, R25.reuse ;  /* 0x00000019a2a27220 */ /* 0x080fe40000410000 */
[----:B------:R-:W-:Y:S02]  /*b100*/  FMUL.FTZ R163, R163, R25 ;  /* 0x00000019a3a37220 */ /* 0x000fe40000410000 */
[-C--:B------:R-:W-:Y:S02]  /*b110*/  FMUL.FTZ R116, R116, R132.reuse ;  /* 0x0000008474747220 */ /* 0x080fe40000410000 */
[-C--:B------:R-:W-:Y:S01]  /*b120*/  FMUL.FTZ R117, R117, R132.reuse ;  /* 0x0000008475757220 */ /* 0x080fe20000410000 */
[----:B------:R-:W-:Y:S01]  /*b130*/  HMMA.16816.F32 R92, R4, R30, R92 ;  /* 0x0000001e045c723c */ /* 0x000fe2000000185c */
[----:B------:R-:W-:-:S02]  /*b140*/  FMUL.FTZ R124, R124, R132 ;  /* 0x000000847c7c7220 */ /* 0x000fc40000410000 */
[----:B-1----:R-:W-:Y:S02]  /*b150*/  FFMA.FTZ R0, R198, c[0x0][0x23c], -R18 ;  /* 0x00008f00c6007a23 */ /* 0x002fe40000010812 */
[-C--:B------:R-:W-:Y:S02]  /*b160*/  FMUL.FTZ R125, R125, R132.reuse ;  /* 0x000000847d7d7220 */ /* 0x080fe40000410000 */
[----:B------:R1:W-:Y:S01]  /*b170*/  MUFU.EX2 R241, R0 ;  /* 0x0000000000f17308 */ /* 0x0003e20000000800 */
[-C--:B------:R-:W-:Y:S01]  /*b180*/  FMUL.FTZ R118, R118, R25.reuse ;  /* 0x0000001976767220 */ /* 0x080fe20000410000 */
[----:B------:R-:W-:Y:S01]  /*b190*/  HMMA.16816.F32 R156, R4, R34, R156 ;  /* 0x00000022049c723c */ /* 0x000fe2000000189c */
        /* <DEDUP_REMOVED lines=8> */
[----:B-1----:R-:W-:Y:S01]  /*b220*/  FFMA.FTZ R0, R191, c[0x0][0x23c], -R18 ;  /* 0x00008f00bf007a23 */ /* 0x002fe20000010812 */
[----:B------:R-:W-:Y:S01]  /*b230*/  HMMA.16816.F32 R116, R4, R42, R116 ;  /* 0x0000002a0474723c */ /* 0x000fe20000001874 */
[----:B------:R-:W-:-:S04]  /*b240*/  IMAD.WIDE.U32 R2, R27, -0x2daee0ad, RZ ;  /* 0xd2511f531b027825 */ /* 0x000fc800078e00ff */
[-C--:B------:R-:W-:Y:S02]  /*b250*/  FMUL.FTZ R164, R164, R134.reuse ;  /* 0x00000086a4a47220 */ /* 0x080fe40000410000 */
        /* <DEDUP_REMOVED lines=12> */
[-C--:B------:R-:W-:Y:S01]  /*b320*/  FMUL.FTZ R86, R86, R133.reuse ;  /* 0x0000008556567220 */ /* 0x080fe20000410000 */
[----:B------:R-:W-:Y:S01]  /*b330*/  LOP3.LUT R6, R2, 0xff, RZ, 0xc0, !PT ;  /* 0x000000ff02067812 */ /* 0x000fe200078ec0ff */
        /* <DEDUP_REMOVED lines=15> */
[----:B------:R-:W1:Y:S01]  /*b430*/  LDSM.16.MT88.4 R28, [R212+0x9400] ;  /* 0x00940000d41c783b */ /* 0x000e620000004200 */
        /* <DEDUP_REMOVED lines=9> */
[-C--:B------:R-:W-:Y:S01]  /*b4d0*/  FMUL.FTZ R170, R170, R133.reuse ;  /* 0x00000085aaaa7220 */ /* 0x080fe20000410000 */
[----:B------:R-:W-:Y:S01]  /*b4e0*/  LDSM.16.MT88.4 R32, [R214+0xa400] ;  /* 0x00a40000d620783b */ /* 0x000fe20000004200 */
[----:B------:R-:W-:-:S02]  /*b4f0*/  FMUL.FTZ R171, R171, R133 ;  /* 0x00000085abab7220 */ /* 0x000fc40000410000 */
[----:B------:R-:W-:Y:S02]  /*b500*/  IMAD.MOV.U32 R113, RZ, RZ, R239 ;  /* 0x000000ffff717224 */ /* 0x000fe400078e00ef */
[----:B------:R3:W-:Y:S01]  /*b510*/  MUFU.EX2 R239, R0 ;  /* 0x0000000000ef7308 */ /* 0x0007e20000000800 */
[----:B------:R-:W-:Y:S01]  /*b520*/  FFMA.FTZ R5, R189, c[0x0][0x23c], -R18 ;  /* 0x00008f00bd057a23 */ /* 0x000fe20000010812 */
[C---:B------:R-:W-:Y:S01]  /*b530*/  HMMA.16816.F32 R120, R8.reuse, R42, R120 ;  /* 0x0000002a0878723c */ /* 0x040fe20000001878 */
[----:B------:R-:W-:Y:S01]  /*b540*/  IMAD.MOV.U32 R27, RZ, RZ, R21 ;  /* 0x000000ffff1b7224 */ /* 0x000fe200078e0015 */
[----:B------:R-:W-:Y:S01]  /*b550*/  LDSM.16.MT88.4 R40, [R212+0xb400] ;  /* 0x00b40000d428783b */ /* 0x000fe20000004200 */
[----:B------:R-:W-:Y:S02]  /*b560*/  IMAD.MOV.U32 R112, RZ, RZ, R47 ;  /* 0x000000ffff707224 */ /* 0x000fe400078e002f */
[----:B------:R-:W-:Y:S01]  /*b570*/  IMAD.MOV.U32 R167, RZ, RZ, R46 ;  /* 0x000000ffffa77224 */ /* 0x000fe200078e002e */
[----:B------:R-:W-:Y:S01]  /*b580*/  LDSM.16.MT88.4 R20, [R212+0xa400] ;  /* 0x00a40000d414783b */ /* 0x000fe20000004200 */
[----:B------:R-:W-:Y:S01]  /*b590*/  IMAD.MOV.U32 R114, RZ, RZ, R240 ;  /* 0x000000ffff727224 */ /* 0x000fe200078e00f0 */
[----:B------:R-:W-:Y:S01]  /*b5a0*/  HMMA.16816.F32 R168, R8, R14, R168 ;  /* 0x0000000e08a8723c */ /* 0x000fe200000018a8 */
[----:B------:R4:W5:Y:S01]  /*b5b0*/  MUFU.EX2 R240, R5 ;  /* 0x0000000500f07308 */ /* 0x0009620000000800 */
[----:B------:R-:W1:Y:S01]  /*b5c0*/  LDSM.16.MT88.4 R12, [R214+0x9400] ;  /* 0x00940000d60c783b */ /* 0x000e620000004200 */
[----:B------:R-:W-:-:S02]  /*b5d0*/  IMAD.MOV.U32 R115, RZ, RZ, R219 ;  /* 0x000000ffff737224 */ /* 0x000fc400078e00db */
[----:B------:R-:W-:Y:S01]  /*b5e0*/  IMAD.MOV.U32 R177, RZ, RZ, R113 ;  /* 0x000000ffffb17224 */ /* 0x000fe200078e0071 */
[----:B---3--:R-:W-:Y:S01]  /*b5f0*/  LOP3.LUT R0, R2, 0xffff, RZ, 0xc0, !PT ;  /* 0x0000ffff02007812 */ /* 0x008fe200078ec0ff */
[----:B------:R-:W-:Y:S01]  /*b600*/  IMAD.MOV.U32 R164, RZ, RZ, R114 ;  /* 0x000000ffffa47224 */ /* 0x000fe200078e0072 */
[----:B------:R-:W-:Y:S01]  /*b610*/  SHF.R.U32.HI R10, RZ, 0x18, R2 ;  /* 0x00000018ff0a7819 */ /* 0x000fe20000011602 */
[----:B------:R-:W-:Y:S01]  /*b620*/  IMAD.MOV.U32 R165, RZ, RZ, R115 ;  /* 0x000000ffffa57224 */ /* 0x000fe200078e0073 */
[----:B------:R-:W-:Y:S01]  /*b630*/  SHF.R.U32.HI R4, RZ, 0x8, R0 ;  /* 0x00000008ff047819 */ /* 0x000fe20000011600 */
[----:B------:R-:W-:Y:S01]  /*b640*/  IMAD.MOV.U32 R166, RZ, RZ, R68 ;  /* 0x000000ffffa67224 */ /* 0x000fe200078e0044 */
[----:B------:R-:W-:Y:S02]  /*b650*/  LOP3.LUT R0, R3, UR17, R44, 0x96, !PT ;  /* 0x0000001103007c12 */ /* 0x000fe4000f8e962c */
[----:B------:R-:W3:Y:S01]  /*b660*/  LDSM.16.MT88.4 R44, [R214+0xb400] ;  /* 0x00b40000d62c783b */ /* 0x000ee20000004200 */
[----:B------:R-:W-:-:S02]  /*b670*/  SHF.R.U32.HI R3, RZ, 0x10, R2 ;  /* 0x00000010ff037819 */ /* 0x000fc40000011602 */
[----:B------:R-:W-:Y:S01]  /*b680*/  PRMT R6, R6, 0x5410, R4 ;  /* 0x0000541006067816 */ /* 0x000fe20000000004 */
[----:B------:R-:W-:Y:S01]  /*b690*/  FFMA.FTZ R4, R199, c[0x0][0x23c], -R18 ;  /* 0x00008f00c7047a23 */ /* 0x000fe20000010812 */
[----:B------:R-:W-:Y:S02]  /*b6a0*/  LOP3.LUT R7, R3, 0xff, RZ, 0xc0, !PT ;  /* 0x000000ff03077812 */ /* 0x000fe400078ec0ff */
[C---:B------:R-:W-:Y:S01]  /*b6b0*/  LOP3.LUT R2, R0.reuse, 0xffff, RZ, 0xc0, !PT ;  /* 0x0000ffff00027812 */ /* 0x040fe200078ec0ff */
[----:B------:R5:W1:Y:S01]  /*b6c0*/  MUFU.EX2 R219, R4 ;  /* 0x0000000400db7308 */ /* 0x000a620000000800 */
[--C-:B------:R-:W-:Y:S02]  /*b6d0*/  SHF.R.U32.HI R3, RZ, 0x10, R0.reuse ;  /* 0x00000010ff037819 */ /* 0x100fe40000011600 */
[----:B------:R-:W-:Y:S02]  /*b6e0*/  LOP3.LUT R9, R0, 0xff, RZ, 0xc0, !PT ;  /* 0x000000ff00097812 */ /* 0x000fe400078ec0ff */
[----:B------:R-:W-:Y:S01]  /*b6f0*/  SHF.R.U32.HI R8, RZ, 0x18, R0 ;  /* 0x00000018ff087819 */ /* 0x000fe20000011600 */
[----:B------:R-:W-:Y:S01]  /*b700*/  HSET2.LE.AND R0, R6, R135, PT ;  /* 0x0000008706007233 */ /* 0x000fe20003803000 */
[----:B----4-:R-:W-:-:S02]  /*b710*/  SHF.R.U32.HI R5, RZ, 0x8, R2 ;  /* 0x00000008ff057819 */ /* 0x010fc40000011602 */
[----:B------:R-:W-:Y:S02]  /*b720*/  LOP3.LUT R3, R3, 0xff, RZ, 0xc0, !PT ;  /* 0x000000ff03037812 */ /* 0x000fe400078ec0ff */
[----:B--2---:R-:W-:Y:S02]  /*b730*/  F2FP.PACK_AB R2, R250, R249 ;  /* 0x000000f9fa02723e */ /* 0x004fe400000000ff */
[----:B------:R-:W-:Y:S02]  /*b740*/  PRMT R5, R9, 0x5410, R5 ;  /* 0x0000541009057816 */ /* 0x000fe40000000005 */
[----:B------:R-:W-:Y:S02]  /*b750*/  LOP3.LUT R6, R0, R2, RZ, 0xc0, !PT ;  /* 0x0000000200067212 */ /* 0x000fe400078ec0ff */
[----:B-----5:R-:W-:Y:S02]  /*b760*/  PRMT R4, R7, 0x5410, R10 ;  /* 0x0000541007047816 */ /* 0x020fe4000000000a */
[----:B------:R-:W-:Y:S01]  /*b770*/  PRMT R7, R3, 0x5410, R8 ;  /* 0x0000541003077816 */ /* 0x000fe20000000008 */
[--C-:B------:R-:W-:Y:S01]  /*b780*/  HSET2.LE.AND R3, R5, R135.reuse, PT ;  /* 0x0000008705037233 */ /* 0x100fe20003803000 */
[----:B------:R-:W-:Y:S01]  /*b790*/  F2FP.PACK_AB R2, R240, R239 ;  /* 0x000000eff002723e */ /* 0x000fe200000000ff */
[--C-:B------:R-:W-:Y:S01]  /*b7a0*/  HSET2.LE.AND R0, R4, R135.reuse, PT ;  /* 0x0000008704007233 */ /* 0x100fe20003803000 */
[----:B------:R-:W-:Y:S01]  /*b7b0*/  F2FP.PACK_AB R4, R243, R242 ;  /* 0x000000f2f304723e */ /* 0x000fe200000000ff */
[----:B------:R-:W-:Y:S01]  /*b7c0*/  HSET2.LE.AND R5, R7, R135, PT ;  /* 0x0000008707057233 */ /* 0x000fe20003803000 */
[----:B-1----:R-:W-:-:S02]  /*b7d0*/  F2FP.PACK_AB R8, R219, R241 ;  /* 0x000000f1db08723e */ /* 0x002fc400000000ff */
[----:B------:R-:W-:Y:S01]  /*b7e0*/  LOP3.LUT R7, R0, R2, RZ, 0xc0, !PT ;  /* 0x0000000200077212 */ /* 0x000fe200078ec0ff */
[----:B------:R-:W-:Y:S01]  /*b7f0*/  FFMA.FTZ R0, R225, c[0x0][0x23c], -R19 ;  /* 0x00008f00e1007a23 */ /* 0x000fe20000010813 */
[----:B------:R-:W-:Y:S01]  /*b800*/  LOP3.LUT R2, R53, UR8, R176, 0x96, !PT ;  /* 0x0000000835027c12 */ /* 0x000fe2000f8e96b0 */
[----:B------:R-:W-:Y:S01]  /*b810*/  IMAD.MOV.U32 R176, RZ, RZ, R112 ;  /* 0x000000ffffb07224 */ /* 0x000fe200078e0070 */
[----:B------:R-:W-:Y:S01]  /*b820*/  LOP3.LUT R4, R3, R4, RZ, 0xc0, !PT ;  /* 0x0000000403047212 */ /* 0x000fe200078ec0ff */
[----:B------:R1:W-:Y:S01]  /*b830*/  MUFU.EX2 R196, R0 ;  /* 0x0000000000c47308 */ /* 0x0003e20000000800 */
[----:B------:R-:W-:Y:S01]  /*b840*/  LOP3.LUT R5, R5, R8, RZ, 0xc0, !PT ;  /* 0x0000000805057212 */ /* 0x000fe200078ec0ff */
[----:B------:R-:W-:Y:S01]  /*b850*/  IMAD.WIDE.U32 R2, R2, -0x2daee0ad, RZ ;  /* 0xd2511f5302027825 */ /* 0x000fe200078e00ff */
[----:B------:R-:W-:Y:S02]  /*b860*/  MOV R53, R167 ;  /* 0x000000a700357202 */ /* 0x000fe40000000f00 */
[----:B------:R-:W-:Y:S01]  /*b870*/  MOV R225, R71 ;  /* 0x0000004700e17202 */ /* 0x000fe20000000f00 */
[----:B------:R-:W-:-:S02]  /*b880*/  IMAD.MOV.U32 R167, RZ, RZ, R69 ;  /* 0x000000ffffa77224 */ /* 0x000fc400078e0045 */
[----:B------:R-:W-:Y:S01]  /*b890*/  HMMA.16816.F32 R144, R4, R28, R144 ;  /* 0x0000001c0490723c */ /* 0x000fe20000001890 */
[----:B------:R-:W-:Y:S02]  /*b8a0*/  IMAD.MOV.U32 R55, RZ, RZ, R53 ;  /* 0x000000ffff377224 */ /* 0x000fe400078e0035 */
[----:B------:R-:W-:Y:S02]  /*b8b0*/  IMAD.MOV.U32 R225, RZ, RZ, R179 ;  /* 0x000000ffffe17224 */ /* 0x000fe400078e00b3 */
[----:B-1----:R-:W-:-:S03]  /*b8c0*/  FFMA.FTZ R0, R224, c[0x0][0x23c], -R19 ;  /* 0x00008f00e0007a23 */ /* 0x002fc60000010813 */
[C---:B------:R-:W-:Y:S01]  /*b8d0*/  HMMA.16816.F32 R148, R4.reuse, R30, R148 ;  /* 0x0000001e0494723c */ /* 0x040fe20000001894 */
[----:B------:R-:W-:Y:S01]  /*b8e0*/  IMAD.MOV.U32 R224, RZ, RZ, R70 ;  /* 0x000000ffffe07224 */ /* 0x000fe200078e0046 */
[----:B------:R1:W-:Y:S06]  /*b8f0*/  MUFU.EX2 R198, R0 ;  /* 0x0000000000c67308 */ /* 0x0003ec0000000800 */
[C---:B------:R-:W-:Y:S08]  /*b900*/  HMMA.16816.F32 R72, R4.reuse, R12, R72 ;  /* 0x0000000c0448723c */ /* 0x040ff00000001848 */
[----:B------:R-:W-:Y:S01]  /*b910*/  HMMA.16816.F32 R76, R4, R14, R76 ;  /* 0x0000000e044c723c */ /* 0x000fe2000000184c */
[----:B-1----:R-:W-:-:S04]  /*b920*/  FFMA.FTZ R0, R208, c[0x0][0x23c], -R19 ;  /* 0x00008f00d0007a23 */ /* 0x002fc80000010813 */
[----:B------:R1:W-:Y:S03]  /*b930*/  MUFU.EX2 R208, R0 ;  /* 0x0000000000d07308 */ /* 0x0003e60000000800 */
[C---:B------:R-:W-:Y:S08]  /*b940*/  HMMA.16816.F32 R88, R4.reuse, R20, R88 ;  /* 0x000000140458723c */ /* 0x040ff00000001858 */
[----:B------:R-:W-:Y:S01]  /*b950*/  HMMA.16816.F32 R92, R4, R22, R92 ;  /* 0x00000016045c723c */ /* 0x000fe2000000185c */
[----:B-1----:R-:W-:-:S07]  /*b960*/  LOP3.LUT R0, R3, UR17, R54, 0x96, !PT ;  /* 0x0000001103007c12 */ /* 0x002fce000f8e9636 */
[----:B------:R-:W-:Y:S01]  /*b970*/  HMMA.16816.F32 R104, R4, R32, R104 ;  /* 0x000000200468723c */ /* 0x000fe20000001868 */
[----:B------:R-:W-:Y:S01]  /*b980*/  LOP3.LUT R3, R2, 0xffff, RZ, 0xc0, !PT ;  /* 0x0000ffff02037812 */ /* 0x000fe200078ec0ff */
[----:B------:R-:W-:-:S06]  /*b990*/  IMAD.MOV.U32 R54, RZ, RZ, R27 ;  /* 0x000000ffff367224 */ /* 0x000fcc00078e001b */
[C---:B------:R-:W-:Y:S08]  /*b9a0*/  HMMA.16816.F32 R156, R4.reuse, R34, R156 ;  /* 0x00000022049c723c */ /* 0x040ff0000000189c */
[C---:B------:R-:W-:Y:S08]  /*b9b0*/  HMMA.16816.F32 R160, R4.reuse, R40, R160 ;  /* 0x0000002804a0723c */ /* 0x040ff000000018a0 */
[C---:B------:R-:W-:Y:S08]  /*b9c0*/  HMMA.16816.F32 R116, R4.reuse, R42, R116 ;  /* 0x0000002a0474723c */ /* 0x040ff00000001874 */
[C---:B---3--:R-:W-:Y:S08]  /*b9d0*/  HMMA.16816.F32 R124, R4.reuse, R44, R124 ;  /* 0x0000002c047c723c */ /* 0x048ff0000000187c */
[----:B------:R-:W-:Y:S07]  /*b9e0*/  HMMA.16816.F32 R128, R4, R46, R128 ;  /* 0x0000002e0480723c */ /* 0x000fee0000001880 */
[----:B------:R-:W-:Y:S01]  /*b9f0*/  LOP3.LUT R7, R2, 0xff, RZ, 0xc0, !PT ;  /* 0x000000ff02077812 */ /* 0x000fe200078ec0ff */
[----:B------:R-:W-:Y:S01]  /*ba00*/  FFMA.FTZ R4, R204, c[0x0][0x23c], -R19 ;  /* 0x00008f00cc047a23 */ /* 0x000fe20000010813 */
[----:B------:R-:W-:-:S02]  /*ba10*/  SHF.R.U32.HI R6, RZ, 0x10, R2 ;  /* 0x00000010ff067819 */ /* 0x000fc40000011602 */
[----:B------:R-:W-:Y:S01]  /*ba20*/  SHF.R.U32.HI R5, RZ, 0x18, R2 ;  /* 0x00000018ff057819 */ /* 0x000fe20000011602 */
[----:B------:R1:W2:Y:S01]  /*ba30*/  MUFU.EX2 R199, R4 ;  /* 0x0000000400c77308 */ /* 0x0002a20000000800 */
[----:B------:R-:W-:Y:S01]  /*ba40*/  SHF.R.U32.HI R2, RZ, 0x8, R3 ;  /* 0x00000008ff027819 */ /* 0x000fe20000011603 */
[----:B------:R-:W-:Y:S01]  /*ba50*/  FFMA.FTZ R3, R209, c[0x0][0x23c], -R24 ;  /* 0x00008f00d1037a23 */ /* 0x000fe20000010818 */
[----:B------:R-:W-:Y:S01]  /*ba60*/  MOV R204, R26 ;  /* 0x0000001a00cc7202 */ /* 0x000fe20000000f00 */
[----:B------:R-:W-:Y:S01]  /*ba70*/  IMAD.MOV.U32 R209, RZ, RZ, R185 ;  /* 0x000000ffffd17224 */ /* 0x000fe200078e00b9 */
[----:B------:R-:W-:Y:S02]  /*ba80*/  PRMT R8, R7, 0x5410, R2 ;  /* 0x0000541007087816 */ /* 0x000fe40000000002 */
[----:B------:R-:W-:Y:S01]  /*ba90*/  LOP3.LUT R2, R6, 0xff, RZ, 0xc0, !PT ;  /* 0x000000ff06027812 */ /* 0x000fe200078ec0ff */
[----:B------:R3:W-:Y:S01]  /*baa0*/  MUFU.EX2 R197, R3 ;  /* 0x0000000300c57308 */ /* 0x0007e20000000800 */
[----:B------:R-:W-:-:S02]  /*bab0*/  LOP3.LUT R6, R0, 0xff, RZ, 0xc0, !PT ;  /* 0x000000ff00067812 */ /* 0x000fc400078ec0ff */
[----:B------:R-:W-:Y:S02]  /*bac0*/  PRMT R7, R2, 0x5410, R5 ;  /* 0x0000541002077816 */ /* 0x000fe40000000005 */
[----:B------:R-:W-:Y:S02]  /*bad0*/  LOP3.LUT R2, R0, 0xffff, RZ, 0xc0, !PT ;  /* 0x0000ffff00027812 */ /* 0x000fe400078ec0ff */
[----:B------:R-:W-:Y:S02]  /*bae0*/  SHF.R.U32.HI R5, RZ, 0x18, R0 ;  /* 0x00000018ff057819 */ /* 0x000fe40000011600 */
[----:B-1----:R-:W-:Y:S01]  /*baf0*/  SHF.R.U32.HI R4, RZ, 0x8, R2 ;  /* 0x00000008ff047819 */ /* 0x002fe20000011602 */
[----:B------:R-:W-:Y:S02]  /*bb00*/  FFMA.FTZ R2, R227, c[0x0][0x23c], -R24 ;  /* 0x00008f00e3027a23 */ /* 0x000fe40000010818 */
[----:B------:R-:W-:Y:S01]  /*bb10*/  IMAD.MOV.U32 R227, RZ, RZ, R188 ;  /* 0x000000ffffe37224 */ /* 0x000fe200078e00bc */
[----:B------:R-:W-:Y:S01]  /*bb20*/  PRMT R4, R6, 0x5410, R4 ;  /* 0x0000541006047816 */ /* 0x000fe20000000004 */
[----:B------:R2:W-:Y:S01]  /*bb30*/  MUFU.EX2 R190, R2 ;  /* 0x0000000200be7308 */ /* 0x0005e20000000800 */
[----:B------:R-:W-:-:S02]  /*bb40*/  FFMA.FTZ R6, R205, c[0x0][0x23c], -R18 ;  /* 0x00008f00cd067a23 */ /* 0x000fc40000010812 */
[----:B---3--:R-:W-:Y:S02]  /*bb50*/  FFMA.FTZ R3, R200, c[0x0][0x23c], -R24 ;  /* 0x00008f00c8037a23 */ /* 0x008fe40000010818 */
[----:B------:R-:W-:Y:S02]  /*bb60*/  IMAD.MOV.U32 R200, RZ, RZ, R16 ;  /* 0x000000ffffc87224 */ /* 0x000fe400078e0010 */
[----:B------:R-:W-:Y:S01]  /*bb70*/  IMAD.MOV.U32 R205, RZ, RZ, R177 ;  /* 0x000000ffffcd7224 */ /* 0x000fe200078e00b1 */
[----:B------:R1:W3:Y:S01]  /*bb80*/  MUFU.EX2 R191, R3 ;  /* 0x0000000300bf7308 */ /* 0x0002e20000000800 */
[----:B--2---:R-:W-:Y:S02]  /*bb90*/  F2FP.PACK_AB R2, R199, R208 ;  /* 0x000000d0c702723e */ /* 0x004fe400000000ff */
[----:B-1----:R-:W-:-:S04]  /*bba0*/  SHF.R.U32.HI R3, RZ, 0x10, R0 ;  /* 0x00000010ff037819 */ /* 0x002fc80000011600 */
[----:B------:R-:W-:Y:S01]  /*bbb0*/  LOP3.LUT R0, R3, 0xff, RZ, 0xc0, !PT ;  /* 0x000000ff03007812 */ /* 0x000fe200078ec0ff */
[----:B------:R-:W-:Y:S02]  /*bbc0*/  FFMA.FTZ R3, R226, c[0x0][0x23c], -R24 ;  /* 0x00008f00e2037a23 */ /* 0x000fe40000010818 */
[----:B------:R-:W-:Y:S01]  /*bbd0*/  IMAD.MOV.U32 R226, RZ, RZ, R54 ;  /* 0x000000ffffe27224 */ /* 0x000fe200078e0036 */
[----:B------:R-:W-:Y:S01]  /*bbe0*/  PRMT R5, R0, 0x5410, R5 ;  /* 0x0000541000057816 */ /* 0x000fe20000000005 */
[--C-:B------:R-:W-:Y:S01]  /*bbf0*/  HSET2.LE.AND R0, R8, R135.reuse, PT ;  /* 0x0000008708007233 */ /* 0x100fe20003803000 */
[----:B------:R-:W1:Y:S04]  /*bc00*/  MUFU.EX2 R189, R3 ;  /* 0x0000000300bd7308 */ /* 0x000e680000000800 */
[----:B------:R-:W-:Y:S01]  /*bc10*/  LOP3.LUT R10, R0, R2, RZ, 0xc0, !PT ;  /* 0x00000002000a7212 */ /* 0x000fe200078ec0ff */
[----:B------:R-:W-:Y:S01]  /*bc20*/  HSET2.LE.AND R0, R7, R135, PT ;  /* 0x0000008707007233 */ /* 0x000fe20003803000 */
[----:B---3--:R-:W-:-:S04]  /*bc30*/  F2FP.PACK_AB R2, R191, R197 ;  /* 0x000000c5bf02723e */ /* 0x008fc800000000ff */
[----:B------:R-:W-:Y:S01]  /*bc40*/  LOP3.LUT R11, R0, R2, RZ, 0xc0, !PT ;  /* 0x00000002000b7212 */ /* 0x000fe200078ec0ff */
[----:B------:R-:W-:Y:S01]  /*bc50*/  HSET2.LE.AND R0, R4, R135, PT ;  /* 0x0000008704007233 */ /* 0x000fe20003803000 */
[----:B------:R-:W-:-:S04]  /*bc60*/  F2FP.PACK_AB R2, R198, R196 ;  /* 0x000000c4c602723e */ /* 0x000fc800000000ff */
[----:B------:R-:W-:Y:S01]  /*bc70*/  LOP3.LUT R8, R0, R2, RZ, 0xc0, !PT ;  /* 0x0000000200087212 */ /* 0x000fe200078ec0ff */
[----:B------:R-:W-:Y:S01]  /*bc80*/  HSET2.LE.AND R0, R5, R135, PT ;  /* 0x0000008705007233 */ /* 0x000fe20003803000 */
[----:B-1----:R-:W-:-:S04]  /*bc90*/  F2FP.PACK_AB R2, R189, R190 ;  /* 0x000000bebd02723e */ /* 0x002fc800000000ff */
[----:B------:R-:W-:Y:S01]  /*bca0*/  LOP3.LUT R9, R0, R2, RZ, 0xc0, !PT ;  /* 0x0000000200097212 */ /* 0x000fe200078ec0ff */
[----:B------:R-:W-:-:S05]  /*bcb0*/  IMAD.U32 R0, RZ, RZ, UR33 ;  /* 0x00000021ff007e24 */ /* 0x000fca000f8e00ff */
[----:B------:R-:W-:Y:S01]  /*bcc0*/  LOP3.LUT R0, R181, UR6, R0, 0x96, !PT ;  /* 0x00000006b5007c12 */ /* 0x000fe2000f8e9600 */
[C---:B------:R-:W-:Y:S07]  /*bcd0*/  HMMA.16816.F32 R112, R8.reuse, R12, R136 ;  /* 0x0000000c0870723c */ /* 0x040fee0000001888 */
[----:B------:R-:W-:Y:S01]  /*bce0*/  IMAD.WIDE.U32 R12, R0, -0x326172a9, RZ ;  /* 0xcd9e8d57000c7825 */ /* 0x000fe200078e00ff */
[C---:B------:R-:W-:Y:S04]  /*bcf0*/  HMMA.16816.F32 R68, R8.reuse, R30, R152 ;  /* 0x0000001e0844723c */ /* 0x040fe80000001898 */
[----:B------:R-:W-:Y:S01]  /*bd00*/  LOP3.LUT R2, R13, UR16, R224, 0x96, !PT ;  /* 0x000000100d027c12 */ /* 0x000fe2000f8e96e0 */
[----:B------:R-:W-:Y:S01]  /*bd10*/  IMAD.MOV.U32 R224, RZ, RZ, R187 ;  /* 0x000000ffffe07224 */ /* 0x000fe200078e00bb */
[----:B------:R-:W-:Y:S01]  /*bd20*/  LOP3.LUT R0, R49, UR14, R12, 0x96, !PT ;  /* 0x0000000e31007c12 */ /* 0x000fe2000f8e960c */
[----:B------:R-:W-:Y:S01]  /*bd30*/  IMAD.MOV.U32 R154, RZ, RZ, R56 ;  /* 0x000000ffff9a7224 */ /* 0x000fe200078e0038 */
[----:B------:R-:W-:Y:S01]  /*bd40*/  HMMA.16816.F32 R80, R8, R14, R80 ;  /* 0x0000000e0850723c */ /* 0x000fe20000001850 */
[----:B------:R-:W-:-:S04]  /*bd50*/  IMAD.WIDE.U32 R2, R2, -0x2daee0ad, RZ ;  /* 0xd2511f5302027825 */ /* 0x000fc800078e00ff */
[----:B------:R-:W-:Y:S01]  /*bd60*/  IMAD.WIDE.U32 R4, R0, -0x2daee0ad, RZ ;  /* 0xd2511f5300047825 */ /* 0x000fe200078e00ff */
[----:B------:R-:W-:Y:S02]  /*bd70*/  LOP3.LUT R3, R3, UR13, R50, 0x96, !PT ;  /* 0x0000000d03037c12 */ /* 0x000fe4000f8e9632 */
[C---:B------:R-:W-:Y:S01]  /*bd80*/  HMMA.16816.F32 R140, R8.reuse, R28, R140 ;  /* 0x0000001c088c723c */ /* 0x040fe2000000188c */
[----:B------:R-:W-:Y:S01]  /*bd90*/  IMAD.MOV.U32 R155, RZ, RZ, R57 ;  /* 0x000000ffff9b7224 */ /* 0x000fe200078e0039 */
[----:B------:R-:W-:Y:S01]  /*bda0*/  LOP3.LUT R0, R5, UR11, R2, 0x96, !PT ;  /* 0x0000000b05007c12 */ /* 0x000fe2000f8e9602 */
[----:B------:R-:W-:Y:S01]  /*bdb0*/  IMAD.WIDE.U32 R2, R3, -0x326172a9, RZ ;  /* 0xcd9e8d5703027825 */ /* 0x000fe200078e00ff */
[----:B------:R-:W-:Y:S03]  /*bdc0*/  LDSM.16.MT88.4 R28, [R214+0x9800] ;  /* 0x00980000d61c783b */ /* 0x000fe60000004200 */
[----:B------:R-:W-:Y:S01]  /*bdd0*/  IMAD.WIDE.U32 R56, R0, -0x326172a9, RZ ;  /* 0xcd9e8d5700387825 */ /* 0x000fe200078e00ff */
[----:B------:R-:W-:Y:S01]  /*bde0*/  LOP3.LUT R3, R3, UR12, R48, 0x96, !PT ;  /* 0x0000000c03037c12 */ /* 0x000fe2000f8e9630 */
[----:B------:R-:W-:Y:S01]  /*bdf0*/  HMMA.16816.F32 R84, R8, R20, R84 ;  /* 0x000000140854723c */ /* 0x000fe20000001854 */
[----:B------:R-:W-:Y:S01]  /*be00*/  LDSM.16.MT88.4 R48, [R214+0xb800] ;  /* 0x00b80000d630783b */ /* 0x000fe20000004200 */
[----:B------:R-:W-:Y:S01]  /*be10*/  FFMA.FTZ R5, R202, c[0x0][0x23c], -R17 ;  /* 0x00008f00ca057a23 */ /* 0x000fe20000010811 */
[----:B------:R-:W-:Y:S01]  /*be20*/  LOP3.LUT R0, R57, UR10, R2, 0x96, !PT ;  /* 0x0000000a39007c12 */ /* 0x000fe2000f8e9602 */
[----:B------:R-:W-:-:S02]  /*be30*/  IMAD.WIDE.U32 R2, R3, -0x2daee0ad, RZ ;  /* 0xd2511f5303027825 */ /* 0x000fc400078e00ff */
[----:B------:R1:W-:Y:S02]  /*be40*/  MUFU.EX2 R188, R5 ;  /* 0x0000000500bc7308 */ /* 0x0003e40000000800 */
[----:B------:R-:W-:Y:S01]  /*be50*/  IMAD.WIDE.U32 R52, R0, -0x2daee0ad, RZ ;  /* 0xd2511f5300347825 */ /* 0x000fe200078e00ff */
[----:B------:R-:W-:Y:S01]  /*be60*/  LOP3.LUT R0, R3, UR9, R4, 0x96, !PT ;  /* 0x0000000903007c12 */ /* 0x000fe2000f8e9604 */
[C---:B------:R-:W-:Y:S01]  /*be70*/  HMMA.16816.F32 R96, R8.reuse, R22, R96 ;  /* 0x000000160860723c */ /* 0x040fe20000001860 */
[----:B------:R-:W-:Y:S01]  /*be80*/  LDSM.16.MT88.4 R20, [R212+0xa800] ;  /* 0x00a80000d414783b */ /* 0x000fe20000004200 */
[--C-:B------:R-:W-:Y:S01]  /*be90*/  FFMA.FTZ R4, R183, c[0x0][0x23c], -R17.reuse ;  /* 0x00008f00b7047a23 */ /* 0x100fe20000010811 */
[----:B------:R-:W-:Y:S01]  /*bea0*/  LOP3.LUT R2, R53, UR5, R2, 0x96, !PT ;  /* 0x0000000535027c12 */ /* 0x000fe2000f8e9602 */
[----:B------:R-:W-:Y:S02]  /*beb0*/  IMAD.WIDE.U32 R26, R0, -0x326172a9, RZ ;  /* 0xcd9e8d57001a7825 */ /* 0x000fe400078e00ff */
[----:B------:R2:W-:Y:S02]  /*bec0*/  MUFU.EX2 R185, R4 ;  /* 0x0000000400b97308 */ /* 0x0005e40000000800 */
[----:B------:R-:W-:Y:S01]  /*bed0*/  IMAD.WIDE.U32 R2, R2, -0x326172a9, RZ ;  /* 0xcd9e8d5702027825 */ /* 0x000fe200078e00ff */
[C---:B------:R-:W-:Y:S03]  /*bee0*/  HMMA.16816.F32 R100, R8.reuse, R32, R100 ;  /* 0x000000200864723c */ /* 0x040fe60000001864 */
[----:B-1----:R-:W-:Y:S01]  /*bef0*/  FFMA.FTZ R5, R201, c[0x0][0x23c], -R17 ;  /* 0x00008f00c9057a23 */ /* 0x002fe20000010811 */
[----:B------:R-:W-:Y:S01]  /*bf00*/  LOP3.LUT R0, R3, UR18, R26, 0x96, !PT ;  /* 0x0000001203007c12 */ /* 0x000fe2000f8e961a */
[----:B------:R-:W-:Y:S01]  /*bf10*/  IMAD.MOV.U32 R202, RZ, RZ, R55 ;  /* 0x000000ffffca7224 */ /* 0x000fe200078e0037 */
[----:B------:R-:W-:Y:S01]  /*bf20*/  LOP3.LUT R7, R2, 0xff, RZ, 0xc0, !PT ;  /* 0x000000ff02077812 */ /* 0x000fe200078ec0ff */
[----:B------:R1:W3:Y:S01]  /*bf30*/  MUFU.EX2 R187, R5 ;  /* 0x0000000500bb7308 */ /* 0x0002e20000000800 */
[--C-:B------:R-:W-:Y:S01]  /*bf40*/  SHF.R.U32.HI R14, RZ, 0x10, R2.reuse ;  /* 0x00000010ff0e7819 */ /* 0x100fe20000011602 */
[----:B------:R-:W-:Y:S01]  /*bf50*/  HMMA.16816.F32 R108, R8, R34, R108 ;  /* 0x00000022086c723c */ /* 0x000fe2000000186c */
[----:B------:R-:W-:Y:S01]  /*bf60*/  SHF.R.U32.HI R15, RZ, 0x18, R2 ;  /* 0x00000018ff0f7819 */ /* 0x000fe20000011602 */
[----:B------:R-:W4:Y:S01]  /*bf70*/  LDSM.16.MT88.4 R32, [R212+0x9800] ;  /* 0x00980000d420783b */ /* 0x000f220000004200 */
[----:B------:R-:W-:Y:S01]  /*bf80*/  MOV R201, R176 ;  /* 0x000000b000c97202 */ /* 0x000fe20000000f00 */
[----:B--2---:R-:W-:-:S02]  /*bf90*/  FFMA.FTZ R4, R182, c[0x0][0x23c], -R17 ;  /* 0x00008f00b6047a23 */ /* 0x004fc40000010811 */
[----:B------:R2:W-:Y:S02]  /*bfa0*/  MUFU.EX2 R182, R6 ;  /* 0x0000000600b67308 */ /* 0x0005e40000000800 */
[----:B------:R-:W-:Y:S01]  /*bfb0*/  HMMA.16816.F32 R60, R8, R40, R60 ;  /* 0x00000028083c723c */ /* 0x000fe2000000183c */
[----:B-1----:R-:W-:-:S05]  /*bfc0*/  LOP3.LUT R5, R2, 0xffff, RZ, 0xc0, !PT ;  /* 0x0000ffff02057812 */ /* 0x002fca00078ec0ff */
[----:B------:R1:W-:Y:S01]  /*bfd0*/  MUFU.EX2 R183, R4 ;  /* 0x0000000400b77308 */ /* 0x0003e20000000800 */
[----:B------:R-:W-:Y:S01]  /*bfe0*/  LOP3.LUT R3, R0, 0xffff, RZ, 0xc0, !PT ;  /* 0x0000ffff00037812 */ /* 0x000fe200078ec0ff */
[C---:B------:R-:W-:Y:S01]  /*bff0*/  HMMA.16816.F32 R120, R8.reuse, R42, R120 ;  /* 0x0000002a0878723c */ /* 0x040fe20000001878 */
[----:B------:R-:W-:Y:S01]  /*c000*/  SHF.R.U32.HI R5, RZ, 0x8, R5 ;  /* 0x00000008ff057819 */ /* 0x000fe20000011605 */
[----:B------:R-:W5:Y:S01]  /*c010*/  LDSM.16.MT88.4 R40, [R214+0xa800] ;  /* 0x00a80000d628783b */ /* 0x000f620000004200 */
[----:B------:R-:W-:Y:S02]  /*c020*/  SHF.R.U32.HI R3, RZ, 0x8, R3 ;  /* 0x00000008ff037819 */ /* 0x000fe40000011603 */
[----:B------:R-:W-:Y:S02]  /*c030*/  PRMT R16, R7, 0x5410, R5 ;  /* 0x0000541007107816 */ /* 0x000fe40000000005 */
[----:B--2---:R-:W-:Y:S01]  /*c040*/  SHF.R.U32.HI R6, RZ, 0x18, R0 ;  /* 0x00000018ff067819 */ /* 0x004fe20000011600 */
[----:B------:R-:W-:Y:S01]  /*c050*/  HMMA.16816.F32 R64, R8, R44, R64 ;  /* 0x0000002c0840723c */ /* 0x000fe20000001840 */
[----:B------:R-:W-:-:S04]  /*c060*/  LOP3.LUT R5, R14, 0xff, RZ, 0xc0, !PT ;  /* 0x000000ff0e057812 */ /* 0x000fc800078ec0ff */
[----:B------:R-:W-:Y:S02]  /*c070*/  PRMT R7, R5, 0x5410, R15 ;  /* 0x0000541005077816 */ /* 0x000fe4000000000f */
[----:B-1----:R-:W-:Y:S01]  /*c080*/  LOP3.LUT R4, R0, 0xff, RZ, 0xc0, !PT ;  /* 0x000000ff00047812 */ /* 0x002fe200078ec0ff */
[----:B------:R-:W-:Y:S01]  /*c090*/  HMMA.16816.F32 R168, R8, R46, R168 ;  /* 0x0000002e08a8723c */ /* 0x000fe200000018a8 */
[----:B------:R-:W1:Y:S02]  /*c0a0*/  LDSM.16.MT88.4 R44, [R212+0xb800] ;  /* 0x00b80000d42c783b */ /* 0x000e640000004200 */
[----:B------:R-:W-:Y:S01]  /*c0b0*/  PRMT R2, R4, 0x5410, R3 ;  /* 0x0000541004027816 */ /* 0x000fe20000000003 */
[----:B------:R-:W-:Y:S01]  /*c0c0*/  FFMA.FTZ R4, R203, c[0x0][0x23c], -R18 ;  /* 0x00008f00cb047a23 */ /* 0x000fe20000010812 */
[----:B------:R-:W-:Y:S01]  /*c0d0*/  SHF.R.U32.HI R3, RZ, 0x10, R0 ;  /* 0x00000010ff037819 */ /* 0x000fe20000011600 */
[----:B------:R-:W-:Y:S02]  /*c0e0*/  IMAD.MOV.U32 R203, RZ, RZ, R164 ;  /* 0x000000ffffcb7224 */ /* 0x000fe400078e00a4 */
[----:B------:R2:W1:Y:S01]  /*c0f0*/  MUFU.EX2 R181, R4 ;  /* 0x0000000400b57308 */ /* 0x0004620000000800 */
[----:B------:R-:W-:Y:S01]  /*c100*/  HSET2.LE.AND R0, R2, R135, PT ;  /* 0x0000008702007233 */ /* 0x000fe20003803000 */
[----:B---3--:R-:W-:Y:S01]  /*c110*/  F2FP.PACK_AB R2, R187, R188 ;  /* 0x000000bcbb02723e */ /* 0x008fe200000000ff */
[--C-:B------:R-:W-:Y:S01]  /*c120*/  FFMA.FTZ R9, R221, c[0x0][0x23c], -R18.reuse ;  /* 0x00008f00dd097a23 */ /* 0x100fe20000010812 */
[----:B--2---:R-:W-:Y:S01]  /*c130*/  LOP3.LUT R4, R3, 0xff, RZ, 0xc0, !PT ;  /* 0x000000ff03047812 */ /* 0x004fe200078ec0ff */
[----:B------:R-:W-:-:S02]  /*c140*/  FFMA.FTZ R3, R193, c[0x0][0x23c], -R18 ;  /* 0x00008f00c1037a23 */ /* 0x000fc40000010812 */
[----:B------:R-:W-:Y:S01]  /*c150*/  IMAD.MOV.U32 R193, RZ, RZ, R165 ;  /* 0x000000ffffc17224 */ /* 0x000fe200078e00a5 */
[----:B------:R-:W-:Y:S01]  /*c160*/  PRMT R5, R4, 0x5410, R6 ;  /* 0x0000541004057816 */ /* 0x000fe20000000006 */
[----:B------:R-:W-:Y:S01]  /*c170*/  MUFU.EX2 R180, R3 ;  /* 0x0000000300b47308 */ /* 0x000fe20000000800 */
[----:B------:R-:W-:Y:S01]  /*c180*/  LOP3.LUT R4, R0, R2, RZ, 0xc0, !PT ;  /* 0x0000000200047212 */ /* 0x000fe200078ec0ff */
[----:B------:R-:W-:Y:S02]  /*c190*/  FFMA.FTZ R2, R192, c[0x0][0x23c], -R18 ;  /* 0x00008f00c0027a23 */ /* 0x000fe40000010812 */
[----:B------:R-:W-:Y:S01]  /*c1a0*/  HSET2.LE.AND R0, R5, R135, PT ;  /* 0x0000008705007233 */ /* 0x000fe20003803000 */
[----:B------:R-:W-:-:S03]  /*c1b0*/  IMAD.MOV.U32 R192, RZ, RZ, R166 ;  /* 0x000000ffffc07224 */ /* 0x000fc600078e00a6 */
[----:B------:R1:W2:Y:S02]  /*c1c0*/  MUFU.EX2 R179, R2 ;  /* 0x0000000200b37308 */ /* 0x0002a40000000800 */
[----:B-1----:R-:W-:-:S04]  /*c1d0*/  F2FP.PACK_AB R2, R181, R182 ;  /* 0x000000b6b502723e */ /* 0x002fc800000000ff */
[----:B------:R-:W-:Y:S01]  /*c1e0*/  LOP3.LUT R5, R0, R2, RZ, 0xc0, !PT ;  /* 0x0000000200057212 */ /* 0x000fe200078ec0ff */
[----:B------:R-:W-:Y:S01]  /*c1f0*/  HSET2.LE.AND R0, R16, R135, PT ;  /* 0x0000008710007233 */ /* 0x000fe20003803000 */
[----:B------:R-:W-:-:S04]  /*c200*/  F2FP.PACK_AB R2, R183, R185 ;  /* 0x000000b9b702723e */ /* 0x000fc800000000ff */
[----:B------:R-:W-:Y:S01]  /*c210*/  LOP3.LUT R6, R0, R2, RZ, 0xc0, !PT ;  /* 0x0000000200067212 */ /* 0x000fe200078ec0ff */
[----:B------:R-:W-:Y:S01]  /*c220*/  HSET2.LE.AND R0, R7, R135, PT ;  /* 0x0000008707007233 */ /* 0x000fe20003803000 */
[----:B--2---:R-:W-:-:S04]  /*c230*/  F2FP.PACK_AB R2, R179, R180 ;  /* 0x000000b4b302723e */ /* 0x004fc800000000ff */
[----:B------:R-:W-:Y:S02]  /*c240*/  LOP3.LUT R7, R0, R2, RZ, 0xc0, !PT ;  /* 0x0000000200077212 */ /* 0x000fe400078ec0ff */
[----:B------:R-:W-:Y:S02]  /*c250*/  LOP3.LUT R2, R13, UR16, R154, 0x96, !PT ;  /* 0x000000100d027c12 */ /* 0x000fe4000f8e969a */
[----:B------:R-:W-:Y:S01]  /*c260*/  LOP3.LUT R0, R59, UR14, R12, 0x96, !PT ;  /* 0x0000000e3b007c12 */ /* 0x000fe2000f8e960c */
[----:B------:R-:W1:Y:S02]  /*c270*/  LDSM.16.MT88.4 R152, [R212+0x9c00] ;  /* 0x009c0000d498783b */ /* 0x000e640000004200 */
[----:B----4-:R-:W-:Y:S01]  /*c280*/  HMMA.16816.F32 R144, R4, R32, R144 ;  /* 0x000000200490723c */ /* 0x010fe20000001890 */
[----:B------:R-:W-:-:S05]  /*c290*/  IMAD.WIDE.U32 R2, R2, -0x2daee0ad, RZ ;  /* 0xd2511f5302027825 */ /* 0x000fca00078e00ff */
[----:B------:R-:W-:Y:S02]  /*c2a0*/  LOP3.LUT R3, R3, UR13, R178, 0x96, !PT ;  /* 0x0000000d03037c12 */ /* 0x000fe4000f8e96b2 */
[C---:B------:R-:W-:Y:S08]  /*c2b0*/  HMMA.16816.F32 R148, R4.reuse, R34, R148 ;  /* 0x000000220494723c */ /* 0x040ff00000001894 */
[C---:B------:R-:W-:Y:S08]  /*c2c0*/  HMMA.16816.F32 R72, R4.reuse, R28, R72 ;  /* 0x0000001c0448723c */ /* 0x040ff00000001848 */
[C---:B------:R-:W-:Y:S08]  /*c2d0*/  HMMA.16816.F32 R76, R4.reuse, R30, R76 ;  /* 0x0000001e044c723c */ /* 0x040ff0000000184c */
[C---:B------:R-:W-:Y:S08]  /*c2e0*/  HMMA.16816.F32 R88, R4.reuse, R20, R88 ;  /* 0x000000140458723c */ /* 0x040ff00000001858 */
[C---:B------:R-:W-:Y:S08]  /*c2f0*/  HMMA.16816.F32 R92, R4.reuse, R22, R92 ;  /* 0x00000016045c723c */ /* 0x040ff0000000185c */
[C---:B-----5:R-:W-:Y:S08]  /*c300*/  HMMA.16816.F32 R104, R4.reuse, R40, R104 ;  /* 0x000000280468723c */ /* 0x060ff00000001868 */
[C---:B------:R-:W-:Y:S08]  /*c310*/  HMMA.16816.F32 R156, R4.reuse, R42, R156 ;  /* 0x0000002a049c723c */ /* 0x040ff0000000189c */
[C---:B------:R-:W-:Y:S08]  /*c320*/  HMMA.16816.F32 R160, R4.reuse, R44, R160 ;  /* 0x0000002c04a0723c */ /* 0x040ff000000018a0 */
[C---:B------:R-:W-:Y:S08]  /*c330*/  HMMA.16816.F32 R116, R4.reuse, R46, R116 ;  /* 0x0000002e0474723c */ /* 0x040ff00000001874 */
[C---:B------:R-:W-:Y:S08]  /*c340*/  HMMA.16816.F32 R124, R4.reuse, R48, R124 ;  /* 0x00000030047c723c */ /* 0x040ff0000000187c */
[----:B------:R-:W-:Y:S07]  /*c350*/  HMMA.16816.F32 R136, R4, R50, R128 ;  /* 0x000000320488723c */ /* 0x000fee0000001880 */
[----:B------:R-:W-:-:S05]  /*c360*/  IMAD.WIDE.U32 R4, R0, -0x2daee0ad, RZ ;  /* 0xd2511f5300047825 */ /* 0x000fca00078e00ff */
[----:B------:R-:W-:Y:S01]  /*c370*/  LOP3.LUT R0, R5, UR11, R2, 0x96, !PT ;  /* 0x0000000b05007c12 */ /* 0x000fe2000f8e9602 */
[----:B------:R-:W-:-:S04]  /*c380*/  IMAD.WIDE.U32 R2, R3, -0x326172a9, RZ ;  /* 0xcd9e8d5703027825 */ /* 0x000fc800078e00ff */
[----:B------:R-:W-:Y:S01]  /*c390*/  IMAD.WIDE.U32 R54, R0, -0x326172a9, RZ ;  /* 0xcd9e8d5700367825 */ /* 0x000fe200078e00ff */
[----:B------:R-:W-:-:S03]  /*c3a0*/  LOP3.LUT R3, R3, UR12, R58, 0x96, !PT ;  /* 0x0000000c03037c12 */ /* 0x000fc6000f8e963a */
[----:B------:R-:W-:Y:S01]  /*c3b0*/  FFMA.FTZ R5, R229, c[0x0][0x23c], -R19 ;  /* 0x00008f00e5057a23 */ /* 0x000fe20000010813 */
[----:B------:R-:W-:Y:S01]  /*c3c0*/  LOP3.LUT R0, R55, UR10, R2, 0x96, !PT ;  /* 0x0000000a37007c12 */ /* 0x000fe2000f8e9602 */
[----:B------:R-:W-:Y:S01]  /*c3d0*/  IMAD.WIDE.U32 R2, R3, -0x2daee0ad, RZ ;  /* 0xd2511f5303027825 */ /* 0x000fe200078e00ff */
[----:B------:R-:W-:Y:S03]  /*c3e0*/  MUFU.EX2 R55, R9 ;  /* 0x0000000900377308 */ /* 0x000fe60000000800 */
[----:B------:R-:W-:Y:S01]  /*c3f0*/  IMAD.WIDE.U32 R58, R0, -0x2daee0ad, RZ ;  /* 0xd2511f53003a7825 */ /* 0x000fe200078e00ff */
[----:B------:R-:W-:-:S03]  /*c400*/  LOP3.LUT R6, R3, UR9, R4, 0x96, !PT ;  /* 0x0000000903067c12 */ /* 0x000fc6000f8e9604 */
[----:B------:R-:W-:Y:S01]  /*c410*/  FFMA.FTZ R0, R228, c[0x0][0x23c], -R19 ;  /* 0x00008f00e4007a23 */ /* 0x000fe20000010813 */
[----:B------:R-:W-:Y:S01]  /*c420*/  LOP3.LUT R2, R59, UR5, R2, 0x96, !PT ;  /* 0x000000053b027c12 */ /* 0x000fe2000f8e9602 */
[----:B------:R-:W-:Y:S01]  /*c430*/  IMAD.MOV.U32 R229, RZ, RZ, R167 ;  /* 0x000000ffffe57224 */ /* 0x000fe200078e00a7 */
[----:B------:R2:W-:Y:S01]  /*c440*/  MUFU.EX2 R176, R5 ;  /* 0x0000000500b07308 */ /* 0x0005e20000000800 */
[----:B------:R-:W-:Y:S01]  /*c450*/  FFMA.FTZ R4, R206, c[0x0][0x23c], -R19 ;  /* 0x00008f00ce047a23 */ /* 0x000fe20000010813 */
[----:B------:R-:W-:Y:S01]  /*c460*/  MOV R206, R173 ;  /* 0x000000ad00ce7202 */ /* 0x000fe20000000f00 */
[----:B------:R-:W-:-:S04]  /*c470*/  IMAD.WIDE.U32 R2, R2, -0x326172a9, RZ ;  /* 0xcd9e8d5702027825 */ /* 0x000fc800078e00ff */
[----:B------:R-:W-:Y:S01]  /*c480*/  IMAD.WIDE.U32 R14, R6, -0x326172a9, RZ ;  /* 0xcd9e8d57060e7825 */ /* 0x000fe200078e00ff */
[----:B------:R3:W-:Y:S03]  /*c490*/  MUFU.EX2 R167, R0 ;  /* 0x0000000000a77308 */ /* 0x0007e60000000800 */
[----:B------:R-:W-:-:S05]  /*c4a0*/  IMAD.MOV.U32 R228, RZ, RZ, R175 ;  /* 0x000000ffffe47224 */ /* 0x000fca00078e00af */
[----:B------:R4:W-:Y:S01]  /*c4b0*/  MUFU.EX2 R178, R4 ;  /* 0x0000000400b27308 */ /* 0x0009e20000000800 */
[----:B--2---:R-:W-:Y:S02]  /*c4c0*/  FFMA.FTZ R5, R194, c[0x0][0x23c], -R19 ;  /* 0x00008f00c2057a23 */ /* 0x004fe40000010813 */
[----:B------:R-:W-:Y:S01]  /*c4d0*/  IMAD.MOV.U32 R194, RZ, RZ, R172 ;  /* 0x000000ffffc27224 */ /* 0x000fe200078e00ac */
[----:B---3--:R-:W-:-:S04]  /*c4e0*/  LOP3.LUT R0, R2, 0xffff, RZ, 0xc0, !PT ;  /* 0x0000ffff02007812 */ /* 0x008fc800078ec0ff */
[----:B------:R2:W3:Y:S01]  /*c4f0*/  MUFU.EX2 R177, R5 ;  /* 0x0000000500b17308 */ /* 0x0004e20000000800 */
[----:B----4-:R-:W-:Y:S02]  /*c500*/  SHF.R.U32.HI R4, RZ, 0x8, R0 ;  /* 0x00000008ff047819 */ /* 0x010fe40000011600 */
[----:B------:R-:W-:-:S04]  /*c510*/  LOP3.LUT R0, R2, 0xff, RZ, 0xc0, !PT ;  /* 0x000000ff02007812 */ /* 0x000fc800078ec0ff */
[----:B------:R-:W-:Y:S01]  /*c520*/  PRMT R8, R0, 0x5410, R4 ;  /* 0x0000541000087816 */ /* 0x000fe20000000004 */
[----:B------:R-:W-:Y:S01]  /*c530*/  FFMA.FTZ R4, R210, c[0x0][0x23c], -R24 ;  /* 0x00008f00d2047a23 */ /* 0x000fe20000010818 */
[--C-:B------:R-:W-:Y:S02]  /*c540*/  SHF.R.U32.HI R0, RZ, 0x10, R2.reuse ;  /* 0x00000010ff007819 */ /* 0x100fe40000011602 */
[----:B--2---:R-:W-:Y:S01]  /*c550*/  SHF.R.U32.HI R5, RZ, 0x18, R2 ;  /* 0x00000018ff057819 */ /* 0x004fe20000011602 */
[----:B------:R2:W-:Y:S01]  /*c560*/  MUFU.EX2 R166, R4 ;  /* 0x0000000400a67308 */ /* 0x0005e20000000800 */
[----:B------:R-:W-:Y:S01]  /*c570*/  LOP3.LUT R2, R3, UR18, R14, 0x96, !PT ;  /* 0x0000001203027c12 */ /* 0x000fe2000f8e960e */
[----:B------:R-:W-:Y:S01]  /*c580*/  FFMA.FTZ R3, R195, c[0x0][0x23c], -R24 ;  /* 0x00008f00c3037a23 */ /* 0x000fe20000010818 */
[----:B------:R-:W-:Y:S02]  /*c590*/  LOP3.LUT R0, R0, 0xff, RZ, 0xc0, !PT ;  /* 0x000000ff00007812 */ /* 0x000fe400078ec0ff */
[----:B------:R-:W-:-:S02]  /*c5a0*/  LOP3.LUT R6, R2, 0xff, RZ, 0xc0, !PT ;  /* 0x000000ff02067812 */ /* 0x000fc400078ec0ff */
[----:B------:R-:W-:Y:S01]  /*c5b0*/  PRMT R7, R0, 0x5410, R5 ;  /* 0x0000541000077816 */ /* 0x000fe20000000005 */
[----:B------:R4:W5:Y:S01]  /*c5c0*/  MUFU.EX2 R175, R3 ;  /* 0x0000000300af7308 */ /* 0x0009620000000800 */
[----:B------:R-:W-:Y:S02]  /*c5d0*/  LOP3.LUT R0, R2, 0xffff, RZ, 0xc0, !PT ;  /* 0x0000ffff02007812 */ /* 0x000fe400078ec0ff */
[----:B------:R-:W-:Y:S02]  /*c5e0*/  SHF.R.U32.HI R5, RZ, 0x18, R2 ;  /* 0x00000018ff057819 */ /* 0x000fe40000011602 */
[----:B--2---:R-:W-:-:S04]  /*c5f0*/  SHF.R.U32.HI R4, RZ, 0x8, R0 ;  /* 0x00000008ff047819 */ /* 0x004fc80000011600 */
[----:B------:R-:W-:Y:S02]  /*c600*/  PRMT R4, R6, 0x5410, R4 ;  /* 0x0000541006047816 */ /* 0x000fe40000000004 */
[----:B----4-:R-:W-:Y:S01]  /*c610*/  SHF.R.U32.HI R3, RZ, 0x10, R2 ;  /* 0x00000010ff037819 */ /* 0x010fe20000011602 */
[----:B------:R-:W-:-:S03]  /*c620*/  FFMA.FTZ R2, R231, c[0x0][0x23c], -R24 ;  /* 0x00008f00e7027a23 */ /* 0x000fc60000010818 */
[----:B------:R-:W-:Y:S01]  /*c630*/  LOP3.LUT R0, R3, 0xff, RZ, 0xc0, !PT ;  /* 0x000000ff03007812 */ /* 0x000fe200078ec0ff */
[----:B------:R-:W-:Y:S01]  /*c640*/  FFMA.FTZ R3, R230, c[0x0][0x23c], -R24 ;  /* 0x00008f00e6037a23 */ /* 0x000fe20000010818 */
[----:B------:R3:W-:Y:S02]  /*c650*/  MUFU.EX2 R165, R2 ;  /* 0x0000000200a57308 */ /* 0x0007e40000000800 */
[----:B------:R-:W-:Y:S01]  /*c660*/  PRMT R5, R0, 0x5410, R5 ;  /* 0x0000541000057816 */ /* 0x000fe20000000005 */
[----:B------:R-:W-:-:S05]  /*c670*/  HSET2.LE.AND R0, R8, R135, PT ;  /* 0x0000008708007233 */ /* 0x000fca0003803000 */
[----:B------:R-:W2:Y:S01]  /*c680*/  MUFU.EX2 R164, R3 ;  /* 0x0000000300a47308 */ /* 0x000ea20000000800 */
[----:B---3--:R-:W-:-:S04]  /*c690*/  F2FP.PACK_AB R2, R177, R178 ;  /* 0x000000b2b102723e */ /* 0x008fc800000000ff */
[----:B------:R-:W-:Y:S01]  /*c6a0*/  LOP3.LUT R6, R0, R2, RZ, 0xc0, !PT ;  /* 0x0000000200067212 */ /* 0x000fe200078ec0ff */
[----:B------:R-:W-:Y:S01]  /*c6b0*/  HSET2.LE.AND R0, R7, R135, PT ;  /* 0x0000008707007233 */ /* 0x000fe20003803000 */
[----:B-----5:R-:W-:-:S04]  /*c6c0*/  F2FP.PACK_AB R2, R175, R166 ;  /* 0x000000a6af02723e */ /* 0x020fc800000000ff */
[----:B------:R-:W-:Y:S01]  /*c6d0*/  LOP3.LUT R7, R0, R2, RZ, 0xc0, !PT ;  /* 0x0000000200077212 */ /* 0x000fe200078ec0ff */
[----:B------:R-:W-:Y:S01]  /*c6e0*/  HSET2.LE.AND R0, R4, R135, PT ;  /* 0x0000008704007233 */ /* 0x000fe20003803000 */
[----:B------:R-:W-:-:S04]  /*c6f0*/  F2FP.PACK_AB R2, R167, R176 ;  /* 0x000000b0a702723e */ /* 0x000fc800000000ff */
[----:B------:R-:W-:Y:S01]  /*c700*/  LOP3.LUT R4, R0, R2, RZ, 0xc0, !PT ;  /* 0x0000000200047212 */ /* 0x000fe200078ec0ff */
[----:B------:R-:W-:Y:S01]  /*c710*/  HSET2.LE.AND R0, R5, R135, PT ;  /* 0x0000008705007233 */ /* 0x000fe20003803000 */
[----:B--2---:R-:W-:-:S04]  /*c720*/  F2FP.PACK_AB R2, R164, R165 ;  /* 0x000000a5a402723e */ /* 0x004fc800000000ff */
[----:B------:R-:W-:Y:S01]  /*c730*/  LOP3.LUT R5, R0, R2, RZ, 0xc0, !PT ;  /* 0x0000000200057212 */ /* 0x000fe200078ec0ff */
[----:B------:R-:W-:Y:S01]  /*c740*/  FFMA.FTZ R0, R220, c[0x0][0x23c], -R17 ;  /* 0x00008f00dc007a23 */ /* 0x000fe20000010811 */
[----:B------:R-:W-:-:S03]  /*c750*/  LOP3.LUT R2, R27, UR8, R56, 0x96, !PT ;  /* 0x000000081b027c12 */ /* 0x000fc6000f8e9638 */
[----:B------:R2:W-:Y:S02]  /*c760*/  MUFU.EX2 R59, R0 ;  /* 0x00000000003b7308 */ /* 0x0005e40000000800 */
[----:B------:R-:W-:Y:S01]  /*c770*/  IMAD.WIDE.U32 R2, R2, -0x2daee0ad, RZ ;  /* 0xd2511f5302027825 */ /* 0x000fe200078e00ff */
[C---:B------:R-:W-:Y:S04]  /*c780*/  HMMA.16816.F32 R140, R4.reuse, R32, R140 ;  /* 0x00000020048c723c */ /* 0x040fe8000000188c */
[C---:B------:R-:W-:Y:S02]  /*c790*/  LOP3.LUT R10, R2.reuse, 0xffff, RZ, 0xc0, !PT ;  /* 0x0000ffff020a7812 */ /* 0x040fe400078ec0ff */
[----:B------:R-:W-:Y:S02]  /*c7a0*/  LOP3.LUT R14, R2, 0xff, RZ, 0xc0, !PT ;  /* 0x000000ff020e7812 */ /* 0x000fe400078ec0ff */
[--C-:B------:R-:W-:Y:S01]  /*c7b0*/  SHF.R.U32.HI R11, RZ, 0x10, R2.reuse ;  /* 0x00000010ff0b7819 */ /* 0x100fe20000011602 */
[----:B------:R-:W-:Y:S01]  /*c7c0*/  HMMA.16816.F32 R32, R4, R34, R68 ;  /* 0x000000220420723c */ /* 0x000fe20000001844 */
[----:B------:R-:W-:-:S02]  /*c7d0*/  SHF.R.U32.HI R13, RZ, 0x18, R2 ;  /* 0x00000018ff0d7819 */ /* 0x000fc40000011602 */
[----:B------:R-:W-:Y:S01]  /*c7e0*/  SHF.R.U32.HI R10, RZ, 0x8, R10 ;  /* 0x00000008ff0a7819 */ /* 0x000fe2000001160a */
[----:B--2---:R-:W-:-:S04]  /*c7f0*/  FFMA.FTZ R0, R211, c[0x0][0x23c], -R17 ;  /* 0x00008f00d3007a23 */ /* 0x004fc80000010811 */
[----:B------:R2:W3:Y:S01]  /*c800*/  MUFU.EX2 R172, R0 ;  /* 0x0000000000ac7308 */ /* 0x0004e20000000800 */
[C---:B------:R-:W-:Y:S08]  /*c810*/  HMMA.16816.F32 R68, R4.reuse, R28, R112 ;  /* 0x0000001c0444723c */ /* 0x040ff00000001870 */
[----:B------:R-:W-:Y:S01]  /*c820*/  HMMA.16816.F32 R84, R4, R20, R84 ;  /* 0x000000140454723c */ /* 0x000fe20000001854 */
[----:B--2---:R-:W-:-:S07]  /*c830*/  FFMA.FTZ R0, R207, c[0x0][0x23c], -R17 ;  /* 0x00008f00cf007a23 */ /* 0x004fce0000010811 */
[C---:B------:R-:W-:Y:S01]  /*c840*/  HMMA.16816.F32 R100, R4.reuse, R40, R100 ;  /* 0x000000280464723c */ /* 0x040fe20000001864 */
[----:B------:R2:W-:Y:S07]  /*c850*/  MUFU.EX2 R173, R0 ;  /* 0x0000000000ad7308 */ /* 0x0005ee0000000800 */
[C---:B------:R-:W-:Y:S08]  /*c860*/  HMMA.16816.F32 R60, R4.reuse, R44, R60 ;  /* 0x0000002c043c723c */ /* 0x040ff0000000183c */
[----:B------:R-:W-:Y:S01]  /*c870*/  HMMA.16816.F32 R64, R4, R48, R64 ;  /* 0x000000300440723c */ /* 0x000fe20000001840 */
[----:B--2---:R-:W-:-:S04]  /*c880*/  FFMA.FTZ R0, R174, c[0x0][0x23c], -R17 ;  /* 0x00008f00ae007a23 */ /* 0x004fc80000010811 */
[----:B------:R2:W-:Y:S03]  /*c890*/  MUFU.EX2 R57, R0 ;  /* 0x0000000000397308 */ /* 0x0005e60000000800 */
[C---:B------:R-:W-:Y:S01]  /*c8a0*/  HMMA.16816.F32 R28, R4.reuse, R30, R80 ;  /* 0x0000001e041c723c */ /* 0x040fe20000001850 */
[----:B------:R-:W4:Y:S07]  /*c8b0*/  LDSM.16.MT88.4 R80, [R214+0x9c00] ;  /* 0x009c0000d650783b */ /* 0x000f2e0000004200 */
[----:B------:R-:W-:Y:S01]  /*c8c0*/  HMMA.16816.F32 R20, R4, R22, R96 ;  /* 0x000000160414723c */ /* 0x000fe20000001860 */
[----:B------:R-:W5:Y:S01]  /*c8d0*/  LDSM.16.MT88.4 R96, [R212+0xac00] ;  /* 0x00ac0000d460783b */ /* 0x000f620000004200 */
[----:B--2---:R-:W-:-:S06]  /*c8e0*/  FFMA.FTZ R0, R223, c[0x0][0x23c], -R18 ;  /* 0x00008f00df007a23 */ /* 0x004fcc0000010812 */
[C---:B------:R-:W-:Y:S01]  /*c8f0*/  HMMA.16816.F32 R40, R4.reuse, R42, R108 ;  /* 0x0000002a0428723c */ /* 0x040fe2000000186c */
[----:B------:R-:W2:Y:S01]  /*c900*/  LDSM.16.MT88.4 R108, [R214+0xac00] ;  /* 0x00ac0000d66c783b */ /* 0x000ea20000004200 */
[----:B------:R1:W1:Y:S06]  /*c910*/  MUFU.EX2 R56, R0 ;  /* 0x0000000000387308 */ /* 0x00026c0000000800 */
[C---:B------:R-:W-:Y:S01]  /*c920*/  HMMA.16816.F32 R44, R4.reuse, R46, R120 ;  /* 0x0000002e042c723c */ /* 0x040fe20000001878 */
[----:B------:R-:W2:Y:S07]  /*c930*/  LDSM.16.MT88.4 R120, [R212+0xbc00] ;  /* 0x00bc0000d478783b */ /* 0x000eae0000004200 */
[----:B------:R-:W-:Y:S01]  /*c940*/  HMMA.16816.F32 R48, R4, R50, R168 ;  /* 0x000000320430723c */ /* 0x000fe200000018a8 */
[----:B-1----:R-:W-:-:S04]  /*c950*/  LOP3.LUT R0, R3, UR17, R52, 0x96, !PT ;  /* 0x0000001103007c12 */ /* 0x002fc8000f8e9634 */
[C---:B------:R-:W-:Y:S02]  /*c960*/  LOP3.LUT R8, R0.reuse, 0xffff, RZ, 0xc0, !PT ;  /* 0x0000ffff00087812 */ /* 0x040fe400078ec0ff */
[----:B------:R-:W-:Y:S01]  /*c970*/  FFMA.FTZ R4, R237, c[0x0][0x23c], -R24 ;  /* 0x00008f00ed047a23 */ /* 0x000fe20000010818 */
[----:B------:R-:W-:Y:S02]  /*c980*/  LOP3.LUT R9, R0, 0xff, RZ, 0xc0, !PT ;  /* 0x000000ff00097812 */ /* 0x000fe400078ec0ff */
[----:B------:R-:W-:Y:S01]  /*c990*/  SHF.R.U32.HI R3, RZ, 0x8, R8 ;  /* 0x00000008ff037819 */ /* 0x000fe20000011608 */
[----:B------:R-:W-:Y:S01]  /*c9a0*/  FFMA.FTZ R8, R222, c[0x0][0x23c], -R18 ;  /* 0x00008f00de087a23 */ /* 0x000fe20000010812 */
[--C-:B------:R-:W-:Y:S02]  /*c9b0*/  SHF.R.U32.HI R12, RZ, 0x18, R0.reuse ;  /* 0x00000018ff0c7819 */ /* 0x100fe40000011600 */
[----:B------:R-:W-:Y:S01]  /*c9c0*/  PRMT R2, R9, 0x5410, R3 ;  /* 0x0000541009027816 */ /* 0x000fe20000000003 */
[----:B------:R1:W-:Y:S01]  /*c9d0*/  MUFU.EX2 R53, R8 ;  /* 0x0000000800357308 */ /* 0x0003e20000000800 */
[----:B------:R-:W-:-:S02]  /*c9e0*/  SHF.R.U32.HI R3, RZ, 0x10, R0 ;  /* 0x00000010ff037819 */ /* 0x000fc40000011600 */
[----:B------:R-:W-:Y:S01]  /*c9f0*/  LOP3.LUT R9, R11, 0xff, RZ, 0xc0, !PT ;  /* 0x000000ff0b097812 */ /* 0x000fe200078ec0ff */
[--C-:B------:R-:W-:Y:S01]  /*ca00*/  HSET2.LE.AND R0, R2, R135.reuse, PT ;  /* 0x0000008702007233 */ /* 0x100fe20003803000 */
[----:B---3--:R-:W-:Y:S02]  /*ca10*/  F2FP.PACK_AB R2, R172, R59 ;  /* 0x0000003bac02723e */ /* 0x008fe400000000ff */
[----:B------:R-:W-:Y:S01]  /*ca20*/  PRMT R9, R9, 0x5410, R13 ;  /* 0x0000541009097816 */ /* 0x000fe2000000000d */
[----:B------:R-:W-:Y:S01]  /*ca30*/  MUFU.EX2 R11, R4 ;  /* 0x00000004000b7308 */ /* 0x000fe20000000800 */
[----:B------:R-:W-:Y:S02]  /*ca40*/  LOP3.LUT R128, R0, R2, RZ, 0xc0, !PT ;  /* 0x0000000200807212 */ /* 0x000fe400078ec0ff */
[----:B------:R-:W-:Y:S01]  /*ca50*/  F2FP.PACK_AB R2, R55, R56 ;  /* 0x000000383702723e */ /* 0x000fe200000000ff */
[----:B------:R-:W-:Y:S01]  /*ca60*/  HSET2.LE.AND R9, R9, R135, PT ;  /* 0x0000008709097233 */ /* 0x000fe20003803000 */
[----:B-1----:R-:W-:-:S04]  /*ca70*/  FFMA.FTZ R8, R184, c[0x0][0x23c], -R18 ;  /* 0x00008f00b8087a23 */ /* 0x002fc80000010812 */
[----:B------:R1:W3:Y:S02]  /*ca80*/  MUFU.EX2 R52, R8 ;  /* 0x0000000800347308 */ /* 0x0002e40000000800 */
[----:B-1----:R-:W-:Y:S02]  /*ca90*/  LOP3.LUT R8, R3, 0xff, RZ, 0xc0, !PT ;  /* 0x000000ff03087812 */ /* 0x002fe400078ec0ff */
[----:B------:R-:W-:Y:S02]  /*caa0*/  PRMT R3, R14, 0x5410, R10 ;  /* 0x000054100e037816 */ /* 0x000fe4000000000a */
[----:B------:R-:W-:Y:S02]  /*cab0*/  PRMT R8, R8, 0x5410, R12 ;  /* 0x0000541008087816 */ /* 0x000fe4000000000c */
[----:B---3--:R-:W-:Y:S01]  /*cac0*/  F2FP.PACK_AB R10, R52, R53 ;  /* 0x00000035340a723e */ /* 0x008fe200000000ff */
[--C-:B------:R-:W-:Y:S02]  /*cad0*/  HSET2.LE.AND R3, R3, R135.reuse, PT ;  /* 0x0000008703037233 */ /* 0x100fe40003803000 */
[----:B------:R-:W-:Y:S01]  /*cae0*/  HSET2.LE.AND R0, R8, R135, PT ;  /* 0x0000008708007233 */ /* 0x000fe20003803000 */
[----:B------:R-:W-:-:S02]  /*caf0*/  F2FP.PACK_AB R8, R57, R173 ;  /* 0x000000ad3908723e */ /* 0x000fc400000000ff */
[----:B------:R-:W-:Y:S02]  /*cb00*/  LOP3.LUT R131, R9, R10, RZ, 0xc0, !PT ;  /* 0x0000000a09837212 */ /* 0x000fe400078ec0ff */
[----:B------:R-:W-:Y:S01]  /*cb10*/  LOP3.LUT R129, R0, R2, RZ, 0xc0, !PT ;  /* 0x0000000200817212 */ /* 0x000fe200078ec0ff */
[----:B------:R-:W-:Y:S01]  /*cb20*/  FFMA.FTZ R0, R235, c[0x0][0x23c], -R19 ;  /* 0x00008f00eb007a23 */ /* 0x000fe20000010813 */
[----:B------:R-:W-:Y:S02]  /*cb30*/  LOP3.LUT R2, R15, UR8, R54, 0x96, !PT ;  /* 0x000000080f027c12 */ /* 0x000fe4000f8e9636 */
[----:B------:R-:W-:Y:S01]  /*cb40*/  LOP3.LUT R130, R3, R8, RZ, 0xc0, !PT ;  /* 0x0000000803827212 */ /* 0x000fe200078ec0ff */
[----:B------:R1:W-:Y:S01]  /*cb50*/  MUFU.EX2 R18, R0 ;  /* 0x0000000000127308 */ /* 0x0003e20000000800 */
[----:B------:R-:W3:Y:S01]  /*cb60*/  LDSM.16.MT88.4 R12, [R214+0xbc00] ;  /* 0x00bc0000d60c783b */ /* 0x000ee20000004200 */
[----:B------:R-:W-:-:S04]  /*cb70*/  IMAD.WIDE.U32 R2, R2, -0x2daee0ad, RZ ;  /* 0xd2511f5302027825 */ /* 0x000fc800078e00ff */
[C---:B------:R-:W-:Y:S01]  /*cb80*/  HMMA.16816.F32 R144, R128.reuse, R152, R144 ;  /* 0x000000988090723c */ /* 0x040fe20000001890 */
[C---:B------:R-:W-:Y:S02]  /*cb90*/  LOP3.LUT R5, R2.reuse, 0xffff, RZ, 0xc0, !PT ;  /* 0x0000ffff02057812 */ /* 0x040fe400078ec0ff */
[----:B------:R-:W-:Y:S02]  /*cba0*/  LOP3.LUT R6, R2, 0xff, RZ, 0xc0, !PT ;  /* 0x000000ff02067812 */ /* 0x000fe400078ec0ff */
[----:B------:R-:W-:Y:S02]  /*cbb0*/  SHF.R.U32.HI R4, RZ, 0x18, R2 ;  /* 0x00000018ff047819 */ /* 0x000fe40000011602 */
[----:B------:R-:W-:Y:S01]  /*cbc0*/  SHF.R.U32.HI R5, RZ, 0x8, R5 ;  /* 0x00000008ff057819 */ /* 0x000fe20000011605 */
[----:B------:R-:W-:Y:S01]  /*cbd0*/  HMMA.16816.F32 R148, R128, R154, R148 ;  /* 0x0000009a8094723c */ /* 0x000fe20000001894 */
[----:B-1----:R-:W-:Y:S02]  /*cbe0*/  FFMA.FTZ R0, R234, c[0x0][0x23c], -R19 ;  /* 0x00008f00ea007a23 */ /* 0x002fe40000010813 */
[----:B------:R-:W-:-:S02]  /*cbf0*/  PRMT R8, R6, 0x5410, R5 ;  /* 0x0000541006087816 */ /* 0x000fc40000000005 */
[----:B------:R1:W-:Y:S03]  /*cc00*/  MUFU.EX2 R27, R0 ;  /* 0x00000000001b7308 */ /* 0x0003e60000000800 */
[C---:B----4-:R-:W-:Y:S08]  /*cc10*/  HMMA.16816.F32 R72, R128.reuse, R80, R72 ;  /* 0x000000508048723c */ /* 0x050ff00000001848 */
[----:B------:R-:W-:Y:S01]  /*cc20*/  HMMA.16816.F32 R76, R128, R82, R76 ;  /* 0x00000052804c723c */ /* 0x000fe2000000184c */
[----:B-1----:R-:W-:-:S07]  /*cc30*/  FFMA.FTZ R0, R232, c[0x0][0x23c], -R19 ;  /* 0x00008f00e8007a23 */ /* 0x002fce0000010813 */
[C---:B-----5:R-:W-:Y:S01]  /*cc40*/  HMMA.16816.F32 R88, R128.reuse, R96, R88 ;  /* 0x000000608058723c */ /* 0x060fe20000001858 */
[----:B------:R1:W-:Y:S07]  /*cc50*/  MUFU.EX2 R26, R0 ;  /* 0x00000000001a7308 */ /* 0x0003ee0000000800 */
[C---:B------:R-:W-:Y:S08]  /*cc60*/  HMMA.16816.F32 R92, R128.reuse, R98, R92 ;  /* 0x00000062805c723c */ /* 0x040ff0000000185c */
[----:B--2---:R-:W-:Y:S01]  /*cc70*/  HMMA.16816.F32 R104, R128, R108, R104 ;  /* 0x0000006c8068723c */ /* 0x004fe20000001868 */
[----:B-1----:R-:W-:-:S04]  /*cc80*/  FFMA.FTZ R0, R186, c[0x0][0x23c], -R19 ;  /* 0x00008f00ba007a23 */ /* 0x002fc80000010813 */
[----:B------:R1:W-:Y:S03]  /*cc90*/  MUFU.EX2 R17, R0 ;  /* 0x0000000000117308 */ /* 0x0003e60000000800 */
[C---:B------:R-:W-:Y:S08]  /*cca0*/  HMMA.16816.F32 R156, R128.reuse, R110, R156 ;  /* 0x0000006e809c723c */ /* 0x040ff0000000189c */
[----:B------:R-:W-:Y:S01]  /*ccb0*/  HMMA.16816.F32 R160, R128, R120, R160 ;  /* 0x0000007880a0723c */ /* 0x000fe200000018a0 */
[----:B-1----:R-:W-:-:S02]  /*ccc0*/  LOP3.LUT R0, R3, UR17, R58, 0x96, !PT ;  /* 0x0000001103007c12 */ /* 0x002fc4000f8e963a */
[----:B------:R-:W-:Y:S01]  /*ccd0*/  SHF.R.U32.HI R3, RZ, 0x10, R2 ;  /* 0x00000010ff037819 */ /* 0x000fe20000011602 */
[----:B------:R-:W-:Y:S01]  /*cce0*/  FFMA.FTZ R2, R236, c[0x0][0x23c], -R24 ;  /* 0x00008f00ec027a23 */ /* 0x000fe20000010818 */
[----:B------:R-:W-:-:S03]  /*ccf0*/  LOP3.LUT R5, R0, 0xff, RZ, 0xc0, !PT ;  /* 0x000000ff00057812 */ /* 0x000fc600078ec0ff */
[C---:B------:R-:W-:Y:S01]  /*cd00*/  HMMA.16816.F32 R116, R128.reuse, R122, R116 ;  /* 0x0000007a8074723c */ /* 0x040fe20000001874 */
[----:B------:R-:W-:Y:S01]  /*cd10*/  LOP3.LUT R3, R3, 0xff, RZ, 0xc0, !PT ;  /* 0x000000ff03037812 */ /* 0x000fe200078ec0ff */
[----:B------:R1:W-:Y:S03]  /*cd20*/  MUFU.EX2 R16, R2 ;  /* 0x0000000200107308 */ /* 0x0003e60000000800 */
[----:B------:R-:W-:Y:S01]  /*cd30*/  PRMT R6, R3, 0x5410, R4 ;  /* 0x0000541003067816 */ /* 0x000fe20000000004 */
[----:B------:R-:W-:Y:S01]  /*cd40*/  FFMA.FTZ R4, R238, c[0x0][0x23c], -R24 ;  /* 0x00008f00ee047a23 */ /* 0x000fe20000010818 */
[----:B------:R-:W-:Y:S01]  /*cd50*/  SHF.R.U32.HI R3, RZ, 0x10, R0 ;  /* 0x00000010ff037819 */ /* 0x000fe20000011600 */
[----:B---3--:R-:W-:Y:S02]  /*cd60*/  HMMA.16816.F32 R124, R128, R12, R124 ;  /* 0x0000000c807c723c */ /* 0x008fe4000000187c */
[----:B------:R-:W-:Y:S01]  /*cd70*/  MUFU.EX2 R9, R4 ;  /* 0x0000000400097308 */ /* 0x000fe20000000800 */
[----:B------:R-:W-:-:S05]  /*cd80*/  LOP3.LUT R3, R3, 0xff, RZ, 0xc0, !PT ;  /* 0x000000ff03037812 */ /* 0x000fca00078ec0ff */
[----:B------:R-:W-:Y:S01]  /*cd90*/  HMMA.16816.F32 R128, R128, R14, R136 ;  /* 0x0000000e8080723c */ /* 0x000fe20000001888 */
[----:B-1----:R-:W-:-:S04]  /*cda0*/  FFMA.FTZ R2, R233, c[0x0][0x23c], -R24 ;  /* 0x00008f00e9027a23 */ /* 0x002fc80000010818 */
[----:B------:R1:W2:Y:S02]  /*cdb0*/  MUFU.EX2 R10, R2 ;  /* 0x00000002000a7308 */ /* 0x0002a40000000800 */
[----:B------:R-:W-:Y:S01]  /*cdc0*/  IMAD.MOV.U32 R136, RZ, RZ, R248 ;  /* 0x000000ffff887224 */ /* 0x000fe200078e00f8 */
[----:B-1----:R-:W-:Y:S02]  /*cdd0*/  LOP3.LUT R2, R0, 0xffff, RZ, 0xc0, !PT ;  /* 0x0000ffff00027812 */ /* 0x002fe400078ec0ff */
[----:B------:R-:W-:Y:S02]  /*cde0*/  SHF.R.U32.HI R0, RZ, 0x18, R0 ;  /* 0x00000018ff007819 */ /* 0x000fe40000011600 */
[----:B------:R-:W-:Y:S02]  /*cdf0*/  SHF.R.U32.HI R2, RZ, 0x8, R2 ;  /* 0x00000008ff027819 */ /* 0x000fe40000011602 */
[----:B------:R-:W-:Y:S01]  /*ce00*/  PRMT R7, R3, 0x5410, R0 ;  /* 0x0000541003077816 */ /* 0x000fe20000000000 */
[--C-:B------:R-:W-:Y:S01]  /*ce10*/  HSET2.LE.AND R0, R8, R135.reuse, PT ;  /* 0x0000008708007233 */ /* 0x100fe20003803000 */
[----:B------:R-:W-:Y:S01]  /*ce20*/  PRMT R2, R5, 0x5410, R2 ;  /* 0x0000541005027816 */ /* 0x000fe20000000002 */
[--C-:B------:R-:W-:Y:S01]  /*ce30*/  HSET2.LE.AND R3, R6, R135.reuse, PT ;  /* 0x0000008706037233 */ /* 0x100fe20003803000 */
[----:B--2---:R-:W-:Y:S01]  /*ce40*/  F2FP.PACK_AB R4, R10, R16 ;  /* 0x000000100a04723e */ /* 0x004fe200000000ff */
[--C-:B------:R-:W-:Y:S01]  /*ce50*/  HSET2.LE.AND R7, R7, R135.reuse, PT ;  /* 0x0000008707077233 */ /* 0x100fe20003803000 */
[----:B------:R-:W-:Y:S01]  /*ce60*/  F2FP.PACK_AB R6, R27, R18 ;  /* 0x000000121b06723e */ /* 0x000fe200000000ff */
[----:B------:R-:W-:Y:S01]  /*ce70*/  HSET2.LE.AND R5, R2, R135, PT ;  /* 0x0000008702057233 */ /* 0x000fe20003803000 */
[----:B------:R-:W-:Y:S01]  /*ce80*/  F2FP.PACK_AB R2, R17, R26 ;  /* 0x0000001a1102723e */ /* 0x000fe200000000ff */
[----:B------:R-:W-:Y:S01]  /*ce90*/  IMAD.MOV.U32 R135, RZ, RZ, R247 ;  /* 0x000000ffff877224 */ /* 0x000fe200078e00f7 */
[----:B------:R-:W-:Y:S01]  /*cea0*/  LOP3.LUT R171, R3, R4, RZ, 0xc0, !PT ;  /* 0x0000000403ab7212 */ /* 0x000fe200078ec0ff */
[----:B------:R-:W-:Y:S01]  /*ceb0*/  FFMA.FTZ R4, R252, R134, R194 ;  /* 0x00000086fc047223 */ /* 0x000fe200000100c2 */
[----:B------:R-:W-:Y:S01]  /*cec0*/  LOP3.LUT R170, R0, R2, RZ, 0xc0, !PT ;  /* 0x0000000200aa7212 */ /* 0x000fe200078ec0ff */
[----:B------:R-:W-:Y:S01]  /*ced0*/  FFMA.FTZ R3, R245, R133, R206 ;  /* 0x00000085f5037223 */ /* 0x000fe200000100ce */
[----:B------:R-:W-:Y:S01]  /*cee0*/  F2FP.PACK_AB R0, R9, R11 ;  /* 0x0000000b0900723e */ /* 0x000fe200000000ff */
[----:B------:R-:W-:Y:S01]  /*cef0*/  FFMA.FTZ R2, R229, R132, R228 ;  /* 0x00000084e5027223 */ /* 0x000fe200000100e4 */
[----:B------:R-:W-:Y:S01]  /*cf00*/  LOP3.LUT R168, R5, R6, RZ, 0xc0, !PT ;  /* 0x0000000605a87212 */ /* 0x000fe200078ec0ff */
[----:B------:R-:W-:Y:S01]  /*cf10*/  FADD.FTZ R5, R203, R4 ;  /* 0x00000004cb057221 */ /* 0x000fe20000010000 */
[----:B------:R-:W-:Y:S01]  /*cf20*/  LOP3.LUT R169, R7, R0, RZ, 0xc0, !PT ;  /* 0x0000000007a97212 */ /* 0x000fe200078ec0ff */
[----:B------:R-:W-:-:S02]  /*cf30*/  FFMA.FTZ R0, R193, R25, R192 ;  /* 0x00000019c1007223 */ /* 0x000fc400000100c0 */
        /* <DEDUP_REMOVED lines=72> */
[----:B------:R-:W-:Y:S01]  /*d3c0*/  IMAD.MOV.U32 R134, RZ, RZ, R246 ;  /* 0x000000ffff867224 */ /* 0x000fe200078e00f6 */
[----:B------:R2:W-:Y:S01]  /*d3d0*/  STL [R1+0x14], R0 ;  /* 0x0000140001007387 */ /* 0x0005e20000100800 */
[----:B-1----:R-:W-:Y:S01]  /*d3e0*/  IMAD.MOV.U32 R2, RZ, RZ, R244 ;  /* 0x000000ffff027224 */ /* 0x002fe200078e00f4 */
[----:B------:R-:W-:Y:S05]  /*d3f0*/  @P0 BRA `(.L_x_419) ;  /* 0x000055b000000947 */ /* 0x000fea0003800000 */
[----:B------:R-:W3:Y:S04]  /*d400*/  LDL.64 R226, [R1+0x50] ;  /* 0x0000500001e27983 */ /* 0x000ee80000100a00 */
[----:B------:R-:W4:Y:S01]  /*d410*/  LDL.64 R224, [R1+0x40] ;  /* 0x0000400001e07983 */ /* 0x000f220000100a00 */
[----:B------:R-:W-:Y:S01]  /*d420*/  UIADD3 UR34, UR29, -0x3, URZ ;  /* 0xfffffffd1d227890 */ /* 0x000fe2000fffe03f */
[----:B------:R-:W-:-:S04]  /*d430*/  DEPBAR.LE SB0, 0x0 ;  /* 0x000080000000791a */ /* 0x000fc80000000000 */
[----:B------:R-:W-:Y:S01]  /*d440*/  USHF.R.S32.HI UR35, URZ, 0x1f, UR34 ;  /* 0x0000001f3f237899 */ /* 0x000fe20008011422 */
[----:B------:R-:W-:Y:S01]  /*d450*/  BAR.SYNC.DEFER_BLOCKING 0x0 ;  /* 0x0000000000007b1d */ /* 0x000fe20000010000 */
[----:B------:R-:W-:-:S05]  /*d460*/  UISETP.GE.AND UP0, UPT, UR29, 0x4, UPT ;  /* 0x000000041d00788c */ /* 0x000fca000bf06270 */
[----:B------:R-:W-:Y:S01]  /*d470*/  ULDC.64 UR6, c[0x0][0x1a0] ;  /* 0x0000680000067ab9 */ /* 0x000fe20000000a00 */
[----:B------:R-:W1:Y:S01]  /*d480*/  S2R R251, SR_TID.X ;  /* 0x0000000000fb7919 */ /* 0x000e620000002100 */
[----:B------:R-:W-:Y:S02]  /*d490*/  UIMAD UR35, UR35, UR6, URZ ;  /* 0x00000006232372a4 */ /* 0x000fe4000f8e023f */
[----:B------:R-:W-:Y:S02]  /*d4a0*/  UIMAD.WIDE.U32 UR36, UR34, UR6, URZ ;  /* 0x00000006222472a5 */ /* 0x000fe4000f8e003f */
[----:B------:R-:W-:-:S04]  /*d4b0*/  UIMAD UR7, UR34, UR7, UR35 ;  /* 0x00000007220772a4 */ /* 0x000fc8000f8e0223 */
[----:B------:R-:W-:Y:S01]  /*d4c0*/  UIADD3 UR7, UR37, UR7, URZ ;  /* 0x0000000725077290 */ /* 0x000fe2000fffe03f */
[----:B------:R-:W-:Y:S02]  /*d4d0*/  IMAD.U32 R2, RZ, RZ, UR36 ;  /* 0x00000024ff027e24 */ /* 0x000fe4000f8e00ff */
[----:B------:R-:W-:-:S03]  /*d4e0*/  IMAD.U32 R3, RZ, RZ, UR37 ;  /* 0x00000025ff037e24 */ /* 0x000fc6000f8e00ff */
[----:B------:R-:W-:Y:S01]  /*d4f0*/  IMAD.U32 R3, RZ, RZ, UR7 ;  /* 0x00000007ff037e24 */ /* 0x000fe2000f8e00ff */
[----:B------:R-:W-:Y:S04]  /*d500*/  @P4 STS [R218+0x9000], RZ ;  /* 0x009000ffda004388 */ /* 0x000fe80000000800 */
[----:B------:R-:W-:Y:S01]  /*d510*/  @P4 STS [R218+0x9004], RZ ;  /* 0x009004ffda004388 */ /* 0x000fe20000000800 */
[----:B-1----:R-:W-:-:S03]  /*d520*/  IMAD.SHL.U32 R251, R251, 0x2, RZ ;  /* 0x00000002fbfb7824 */ /* 0x002fc600078e00ff */
[----:B------:R-:W-:Y:S02]  /*d530*/  @P4 STS.64 [R218+0x9008], RZ ;  /* 0x009008ffda004388 */ /* 0x000fe40000000a00 */
[----:B------:R-:W-:Y:S02]  /*d540*/  LOP3.LUT R251, R251, 0x6, RZ, 0xc0, !PT ;  /* 0x00000006fbfb7812 */ /* 0x000fe400078ec0ff */
[----:B--23--:R-:W-:-:S04]  /*d550*/  LEA R0, P0, R2, R226, 0x6 ;  /* 0x000000e202007211 */ /* 0x00cfc800078030ff */
[----:B------:R-:W-:Y:S02]  /*d560*/  @!P4 LEA R14, P5, R0, c[0x0][0x170], 0x1 ;  /* 0x00005c00000eca11 */ /* 0x000fe400078a08ff */
[----:B----4-:R-:W-:Y:S02]  /*d570*/  LEA.HI.X R3, R2, R225, R3, 0x6, P0 ;  /* 0x000000e102037211 */ /* 0x010fe400000f3403 */
        /* <DEDUP_REMOVED lines=10> */
[C---:B------:R-:W-:Y:S01]  /*d620*/  @!P4 LEA R12, P5, R2.reuse, c[0x0][0x170], 0x1 ;  /* 0x00005c00020cca11 */ /* 0x040fe200078a08ff */
[----:B------:R-:W-:Y:S01]  /*d630*/  IMAD.U32 R0, RZ, RZ, UR34 ;  /* 0x00000022ff007e24 */ /* 0x000fe2000f8e00ff */
[----:B------:R-:W-:Y:S01]  /*d640*/  IADD3.X R3, R3, UR24, RZ, P6, !PT ;  /* 0x0000001803037c10 */ /* 0x000fe2000b7fe4ff */
[----:B------:R-:W-:Y:S01]  /*d650*/  @P3 STS.128 [R218+0xa000], RZ ;  /* 0x00a000ffda003388 */ /* 0x000fe20000000c00 */
[----:B------:R-:W-:Y:S01]  /*d660*/  @!P3 LEA R6, P1, R2, c[0x0][0x170], 0x1 ;  /* 0x00005c000206ba11 */ /* 0x000fe200078208ff */
[----:B------:R-:W-:Y:S01]  /*d670*/  IMAD R0, R0, 0x40, R251 ;  /* 0x0000004000007824 */ /* 0x000fe200078e02fb */
        /* <DEDUP_REMOVED lines=8> */
[----:B------:R-:W-:Y:S02]  /*d700*/  @!P2 LEA.HI.X R5, R2, c[0x0][0x174], R3, 0x1, P0 ;  /* 0x00005d000205aa11 */ /* 0x000fe400000f0c03 */
[C---:B------:R-:W-:Y:S01]  /*d710*/  ISETP.GE.AND P0, PT, R0.reuse, R37, PT ;  /* 0x000000250000720c */ /* 0x040fe20003f06270 */
[----:B------:R-:W-:Y:S01]  /*d720*/  @!PT LDS RZ, [RZ] ;  /* 0x00000000fffff984 */ /* 0x000fe20000000800 */
[----:B------:R-:W-:Y:S01]  /*d730*/  @!PT LDS RZ, [RZ] ;  /* 0x00000000fffff984 */ /* 0x000fe20000000800 */
[----:B------:R-:W-:Y:S01]  /*d740*/  @!PT LDS RZ, [RZ] ;  /* 0x00000000fffff984 */ /* 0x000fe20000000800 */
[----:B------:R2:W-:Y:S01]  /*d750*/  @!P2 LDGSTS.E.BYPASS.LTC128B.128 [R218+0xb000], [R8.64+0x80] ;  /* 0x0b00008008daafae */ /* 0x0005e2000b901d5e */
[C---:B------:R-:W-:Y:S02]  /*d760*/  IADD3 R3, R0.reuse, 0x31, RZ ;  /* 0x0000003100037810 */ /* 0x040fe40007ffe0ff */
[----:B------:R-:W-:Y:S01]  /*d770*/  ISETP.GE.AND P1, PT, R0, R36, PT ;  /* 0x000000240000720c */ /* 0x000fe20003f26270 */
        /* <DEDUP_REMOVED lines=17> */
[----:B------:R-:W-:Y:S04]  /*d890*/  LDSM.16.M88.4 R24, [R213+0x6800] ;  /* 0x00680000d518783b */ /* 0x000fe80000000200 */
[----:B------:R-:W-:Y:S04]  /*d8a0*/  LDSM.16.M88.4 R20, [R213+0x6c00] ;  /* 0x006c0000d514783b */ /* 0x000fe80000000200 */
[----:B--2---:R-:W2:Y:S04]  /*d8b0*/  LDSM.16.M88.4 R8, [R216] ;  /* 0x00000000d808783b */ /* 0x004ea80000000200 */
[----:B------:R-:W-:Y:S04]  /*d8c0*/  LDSM.16.M88.4 R48, [R215+0x6000] ;  /* 0x00600000d730783b */ /* 0x000fe80000000200 */
[----:B---3--:R-:W3:Y:S04]  /*d8d0*/  LDSM.16.M88.4 R4, [R216+0x1000] ;  /* 0x00100000d804783b */ /* 0x008ee80000000200 */
[----:B-1----:R-:W1:Y:S04]  /*d8e0*/  LDSM.16.M88.4 R12, [R217+0x1000] ;  /* 0x00100000d90c783b */ /* 0x002e680000000200 */
[----:B------:R-:W4:Y:S04]  /*d8f0*/  LDSM.16.M88.4 R44, [R215+0x6400] ;  /* 0x00640000d72c783b */ /* 0x000f280000000200 */
[----:B------:R-:W-:Y:S04]  /*d900*/  LDSM.16.M88.4 R40, [R215+0x6800] ;  /* 0x00680000d728783b */ /* 0x000fe80000000200 */
[----:B------:R-:W-:Y:S04]  /*d910*/  LDSM.16.M88.4 R32, [R215+0x6c00] ;  /* 0x006c0000d720783b */ /* 0x000fe80000000200 */
[----:B------:R-:W0:Y:S01]  /*d920*/  LDGDEPBAR ;  /* 0x00000000000079af */ /* 0x000e220000000000 */
[-C--:B--2---:R-:W-:Y:S08]  /*d930*/  HMMA.16816.F32 R224, R8, R16.reuse, RZ ;  /* 0x0000001008e0723c */ /* 0x084ff000000018ff */
[C---:B---3--:R-:W-:Y:S08]  /*d940*/  HMMA.16816.F32 R52, R4.reuse, R16, RZ ;  /* 0x000000100434723c */ /* 0x048ff000000018ff */
[C---:B------:R-:W-:Y:S08]  /*d950*/  HMMA.16816.F32 R184, R4.reuse, R18, RZ ;  /* 0x0000001204b8723c */ /* 0x040ff000000018ff */
[C---:B------:R-:W-:Y:S08]  /*d960*/  HMMA.16816.F32 R56, R4.reuse, R28, RZ ;  /* 0x0000001c0438723c */ /* 0x040ff000000018ff */
[C---:B------:R-:W-:Y:S08]  /*d970*/  HMMA.16816.F32 R176, R4.reuse, R24, RZ ;  /* 0x0000001804b0723c */ /* 0x040ff000000018ff */
[C---:B------:R-:W-:Y:S08]  /*d980*/  HMMA.16816.F32 R180, R4.reuse, R20, RZ ;  /* 0x0000001404b4723c */ /* 0x040ff000000018ff */
[C---:B------:R-:W-:Y:S08]  /*d990*/  HMMA.16816.F32 R192, R4.reuse, R30, RZ ;  /* 0x0000001e04c0723c */ /* 0x040ff000000018ff */
[C---:B------:R-:W-:Y:S08]  /*d9a0*/  HMMA.16816.F32 R204, R4.reuse, R26, RZ ;  /* 0x0000001a04cc723c */ /* 0x040ff000000018ff */
[----:B------:R-:W-:Y:S01]  /*d9b0*/  HMMA.16816.F32 R196, R4, R22, RZ ;  /* 0x0000001604c4723c */ /* 0x000fe200000018ff */
[----:B------:R-:W2:Y:S07]  /*d9c0*/  LDSM.16.M88.4 R4, [R217] ;  /* 0x00000000d904783b */ /* 0x000eae0000000200 */
[C---:B------:R-:W-:Y:S08]  /*d9d0*/  HMMA.16816.F32 R188, R8.reuse, R28, RZ ;  /* 0x0000001c08bc723c */ /* 0x040ff000000018ff */
[C---:B------:R-:W-:Y:S01]  /*d9e0*/  HMMA.16816.F32 R200, R8.reuse, R18, RZ ;  /* 0x0000001208c8723c */ /* 0x040fe200000018ff */
[----:B------:R-:W-:Y:S07]  /*d9f0*/  LDSM.16.M88.4 R16, [R213+0x7c00] ;  /* 0x007c0000d510783b */ /* 0x000fee0000000200 */
[C---:B------:R-:W-:Y:S01]  /*da00*/  HMMA.16816.F32 R208, R8.reuse, R30, RZ ;  /* 0x0000001e08d0723c */ /* 0x040fe200000018ff */
[----:B------:R-:W-:Y:S07]  /*da10*/  LDSM.16.M88.4 R28, [R213+0x7000] ;  /* 0x00700000d51c783b */ /* 0x000fee0000000200 */
[C---:B------:R-:W-:Y:S08]  /*da20*/  HMMA.16816.F32 R172, R8.reuse, R24, RZ ;  /* 0x0000001808ac723c */ /* 0x040ff000000018ff */
[C---:B------:R-:W-:Y:S01]  /*da30*/  HMMA.16816.F32 R136, R8.reuse, R26, RZ ;  /* 0x0000001a0888723c */ /* 0x040fe200000018ff */
[----:B------:R-:W-:Y:S07]  /*da40*/  LDSM.16.M88.4 R24, [R213+0x7400] ;  /* 0x00740000d518783b */ /* 0x000fee0000000200 */
[C---:B------:R-:W-:Y:S08]  /*da50*/  HMMA.16816.F32 R132, R8.reuse, R20, RZ ;  /* 0x000000140884723c */ /* 0x040ff000000018ff */
[----:B------:R-:W-:Y:S01]  /*da60*/  HMMA.16816.F32 R64, R8, R22, RZ ;  /* 0x000000160840723c */ /* 0x000fe200000018ff */
[----:B------:R-:W3:Y:S04]  /*da70*/  LDSM.16.M88.4 R8, [R216+0x3000] ;  /* 0x00300000d808783b */ /* 0x000ee80000000200 */
[----:B------:R-:W5:Y:S03]  /*da80*/  LDSM.16.M88.4 R20, [R213+0x7800] ;  /* 0x00780000d514783b */ /* 0x000f660000000200 */
[C---:B-1----:R-:W-:Y:S08]  /*da90*/  HMMA.16816.F32 R60, R12.reuse, R48, R52 ;  /* 0x000000300c3c723c */ /* 0x042ff00000001834 */
[----:B----4-:R-:W-:Y:S08]  /*daa0*/  HMMA.16816.F32 R56, R12, R44, R56 ;  /* 0x0000002c0c38723c */ /* 0x010ff00000001838 */
[----:B--2---:R-:W-:Y:S08]  /*dab0*/  HMMA.16816.F32 R228, R4, R48, R224 ;  /* 0x0000003004e4723c */ /* 0x004ff000000018e0 */
[C---:B------:R-:W-:Y:S08]  /*dac0*/  HMMA.16816.F32 R52, R12.reuse, R40, R176 ;  /* 0x000000280c34723c */ /* 0x040ff000000018b0 */
[C---:B------:R-:W-:Y:S08]  /*dad0*/  HMMA.16816.F32 R180, R12.reuse, R32, R180 ;  /* 0x000000200cb4723c */ /* 0x040ff000000018b4 */
[C---:B------:R-:W-:Y:S08]  /*dae0*/  HMMA.16816.F32 R184, R12.reuse, R50, R184 ;  /* 0x000000320cb8723c */ /* 0x040ff000000018b8 */
[C---:B------:R-:W-:Y:S08]  /*daf0*/  HMMA.16816.F32 R192, R12.reuse, R46, R192 ;  /* 0x0000002e0cc0723c */ /* 0x040ff000000018c0 */
[----:B------:R-:W-:Y:S08]  /*db00*/  HMMA.16816.F32 R220, R12, R34, R196 ;  /* 0x000000220cdc723c */ /* 0x000ff000000018c4 */
[----:B------:R-:W-:Y:S08]  /*db10*/  HMMA.16816.F32 R224, R4, R44, R188 ;  /* 0x0000002c04e0723c */ /* 0x000ff000000018bc */
[----:B------:R-:W-:Y:S01]  /*db20*/  HMMA.16816.F32 R204, R12, R42, R204 ;  /* 0x0000002a0ccc723c */ /* 0x000fe200000018cc */
[----:B------:R-:W-:Y:S07]  /*db30*/  LDSM.16.M88.4 R12, [R217+0x3000] ;  /* 0x00300000d90c783b */ /* 0x000fee0000000200 */
        /* <DEDUP_REMOVED lines=9> */
[----:B------:R-:W1:Y:S04]  /*dbd0*/  LDSM.16.M88.4 R4, [R216+0x2000] ;  /* 0x00200000d804783b */ /* 0x000e680000000200 */
[----:B------:R-:W2:Y:S03]  /*dbe0*/  LDSM.16.M88.4 R32, [R215+0x7c00] ;  /* 0x007c0000d720783b */ /* 0x000ea60000000200 */
[C---:B---3--:R-:W-:Y:S08]  /*dbf0*/  HMMA.16816.F32 R172, R8.reuse, R28, R60 ;  /* 0x0000001c08ac723c */ /* 0x048ff0000000183c */
[C---:B------:R-:W-:Y:S08]  /*dc00*/  HMMA.16816.F32 R136, R8.reuse, R24, R56 ;  /* 0x000000180888723c */ /* 0x040ff00000001838 */
[C---:B-----5:R-:W-:Y:S08]  /*dc10*/  HMMA.16816.F32 R56, R8.reuse, R20, R52 ;  /* 0x000000140838723c */ /* 0x060ff00000001834 */
[C---:B------:R-:W-:Y:S08]  /*dc20*/  HMMA.16816.F32 R132, R8.reuse, R16, R180 ;  /* 0x000000100884723c */ /* 0x040ff000000018b4 */
[C---:B------:R-:W-:Y:S08]  /*dc30*/  HMMA.16816.F32 R64, R8.reuse, R30, R184 ;  /* 0x0000001e0840723c */ /* 0x040ff000000018b8 */
[C---:B------:R-:W-:Y:S08]  /*dc40*/  HMMA.16816.F32 R60, R8.reuse, R26, R192 ;  /* 0x0000001a083c723c */ /* 0x040ff000000018c0 */
[C---:B------:R-:W-:Y:S08]  /*dc50*/  HMMA.16816.F32 R52, R8.reuse, R22, R204 ;  /* 0x000000160834723c */ /* 0x040ff000000018cc */
[----:B------:R-:W-:Y:S01]  /*dc60*/  HMMA.16816.F32 R180, R8, R18, R220 ;  /* 0x0000001208b4723c */ /* 0x000fe200000018dc */
[----:B------:R-:W3:Y:S07]  /*dc70*/  LDSM.16.M88.4 R8, [R217+0x2000] ;  /* 0x00200000d908783b */ /* 0x000eee0000000200 */
[C---:B-1----:R-:W-:Y:S08]  /*dc80*/  HMMA.16816.F32 R232, R4.reuse, R28, R228 ;  /* 0x0000001c04e8723c */ /* 0x042ff000000018e4 */
[C---:B------:R-:W-:Y:S08]  /*dc90*/  HMMA.16816.F32 R184, R4.reuse, R22, R188 ;  /* 0x0000001604b8723c */ /* 0x040ff000000018bc */
[C---:B------:R-:W-:Y:S08]  /*dca0*/  HMMA.16816.F32 R192, R4.reuse, R26, R196 ;  /* 0x0000001a04c0723c */ /* 0x040ff000000018c4 */
[----:B------:R-:W-:Y:S08]  /*dcb0*/  HMMA.16816.F32 R204, R4, R18, R176 ;  /* 0x0000001204cc723c */ /* 0x000ff000000018b0 */
[----:B------:R-:W-:Y:S08]  /*dcc0*/  HMMA.16816.F32 R188, R12, R44, R136 ;  /* 0x0000002c0cbc723c */ /* 0x000ff00000001888 */
        /* <DEDUP_REMOVED lines=8> */
[----:B------:R-:W4:Y:S03]  /*dd50*/  LDSM.16.M88.4 R16, [R213+0x8c00] ;  /* 0x008c0000d510783b */ /* 0x000f260000000200 */
[C---:B------:R-:W-:Y:S08]  /*dd60*/  HMMA.16816.F32 R196, R12.reuse, R50, R64 ;  /* 0x000000320cc4723c */ /* 0x040ff00000001840 */
[C---:B------:R-:W-:Y:S08]  /*dd70*/  HMMA.16816.F32 R176, R12.reuse, R46, R60 ;  /* 0x0000002e0cb0723c */ /* 0x040ff0000000183c */
[C---:B------:R-:W-:Y:S08]  /*dd80*/  HMMA.16816.F32 R136, R12.reuse, R40, R56 ;  /* 0x000000280c88723c */ /* 0x040ff00000001838 */
[C---:B------:R-:W-:Y:S08]  /*dd90*/  HMMA.16816.F32 R200, R12.reuse, R48, R172 ;  /* 0x000000300cc8723c */ /* 0x040ff000000018ac */
[C---:B------:R-:W-:Y:S08]  /*dda0*/  HMMA.16816.F32 R64, R12.reuse, R42, R52 ;  /* 0x0000002a0c40723c */ /* 0x040ff00000001834 */
[C---:B--2---:R-:W-:Y:S08]  /*ddb0*/  HMMA.16816.F32 R60, R12.reuse, R32, R132 ;  /* 0x000000200c3c723c */ /* 0x044ff00000001884 */
[----:B------:R-:W-:Y:S01]  /*ddc0*/  HMMA.16816.F32 R56, R12, R34, R180 ;  /* 0x000000220c38723c */ /* 0x000fe200000018b4 */
[----:B------:R-:W2:Y:S07]  /*ddd0*/  LDSM.16.M88.4 R12, [R216+0x4000] ;  /* 0x00400000d80c783b */ /* 0x000eae0000000200 */
[C---:B---3--:R-:W-:Y:S08]  /*dde0*/  HMMA.16816.F32 R52, R8.reuse, R48, R232 ;  /* 0x000000300834723c */ /* 0x048ff000000018e8 */
[C---:B------:R-:W-:Y:S08]  /*ddf0*/  HMMA.16816.F32 R172, R8.reuse, R46, R192 ;  /* 0x0000002e08ac723c */ /* 0x040ff000000018c0 */
[C---:B------:R-:W-:Y:S08]  /*de00*/  HMMA.16816.F32 R132, R8.reuse, R50, R228 ;  /* 0x000000320884723c */ /* 0x040ff000000018e4 */
[C---:B------:R-:W-:Y:S08]  /*de10*/  HMMA.16816.F32 R192, R8.reuse, R32, R208 ;  /* 0x0000002008c0723c */ /* 0x040ff000000018d0 */
[C---:B------:R-:W-:Y:S01]  /*de20*/  HMMA.16816.F32 R48, R8.reuse, R44, R224 ;  /* 0x0000002c0830723c */ /* 0x040fe200000018e0 */
[----:B------:R-:W-:Y:S07]  /*de30*/  LDSM.16.M88.4 R44, [R215+0x8000] ;  /* 0x00800000d72c783b */ /* 0x000fee0000000200 */
[C---:B------:R-:W-:Y:S08]  /*de40*/  HMMA.16816.F32 R180, R8.reuse, R40, R220 ;  /* 0x0000002808b4723c */ /* 0x040ff000000018dc */
[C---:B------:R-:W-:Y:S01]  /*de50*/  HMMA.16816.F32 R184, R8.reuse, R42, R184 ;  /* 0x0000002a08b8723c */ /* 0x040fe200000018b8 */
[----:B------:R-:W-:Y:S07]  /*de60*/  LDSM.16.M88.4 R40, [R215+0x8400] ;  /* 0x00840000d728783b */ /* 0x000fee0000000200 */
[----:B------:R-:W-:Y:S01]  /*de70*/  HMMA.16816.F32 R32, R8, R34, R204 ;  /* 0x000000220820723c */ /* 0x000fe200000018cc */
[----:B------:R-:W3:Y:S07]  /*de80*/  LDSM.16.M88.4 R8, [R217+0x4000] ;  /* 0x00400000d908783b */ /* 0x000eee0000000200 */
[C---:B-1----:R-:W-:Y:S08]  /*de90*/  HMMA.16816.F32 R200, R4.reuse, R24, R200 ;  /* 0x0000001804c8723c */ /* 0x042ff000000018c8 */
[C---:B------:R-:W-:Y:S08]  /*dea0*/  HMMA.16816.F32 R204, R4.reuse, R26, R196 ;  /* 0x0000001a04cc723c */ /* 0x040ff000000018c4 */
[C---:B------:R-:W-:Y:S08]  /*deb0*/  HMMA.16816.F32 R208, R4.reuse, R28, R188 ;  /* 0x0000001c04d0723c */ /* 0x040ff000000018bc */
[C---:B------:R-:W-:Y:S08]  /*dec0*/  HMMA.16816.F32 R220, R4.reuse, R30, R176 ;  /* 0x0000001e04dc723c */ /* 0x040ff000000018b0 */
[C---:B------:R-:W-:Y:S08]  /*ded0*/  HMMA.16816.F32 R224, R4.reuse, R20, R136 ;  /* 0x0000001404e0723c */ /* 0x040ff00000001888 */
[C---:B------:R-:W-:Y:S08]  /*dee0*/  HMMA.16816.F32 R228, R4.reuse, R22, R64 ;  /* 0x0000001604e4723c */ /* 0x040ff00000001840 */
[C---:B----4-:R-:W-:Y:S08]  /*def0*/  HMMA.16816.F32 R232, R4.reuse, R16, R60 ;  /* 0x0000001004e8723c */ /* 0x050ff0000000183c */
[----:B------:R-:W-:Y:S08]  /*df00*/  HMMA.16816.F32 R236, R4, R18, R56 ;  /* 0x0000001204ec723c */ /* 0x000ff00000001838 */
[C---:B--2---:R-:W-:Y:S01]  /*df10*/  HMMA.16816.F32 R4, R12.reuse, R24, R52 ;  /* 0x000000180c04723c */ /* 0x044fe20000001834 */
[----:B------:R-:W1:Y:S07]  /*df20*/  LDSM.16.M88.4 R52, [R215+0x8800] ;  /* 0x00880000d734783b */ /* 0x000e6e0000000200 */
[C---:B------:R-:W-:Y:S08]  /*df30*/  HMMA.16816.F32 R136, R12.reuse, R26, R132 ;  /* 0x0000001a0c88723c */ /* 0x040ff00000001884 */
[----:B------:R-:W-:Y:S01]  /*df40*/  HMMA.16816.F32 R64, R12, R28, R48 ;  /* 0x0000001c0c40723c */ /* 0x000fe20000001830 */
[----:B------:R-:W-:Y:S07]  /*df50*/  LDSM.16.M88.4 R48, [R215+0x8c00] ;  /* 0x008c0000d730783b */ /* 0x000fee0000000200 */
[----:B---3--:R-:W-:Y:S01]  /*df60*/  HMMA.16816.F32 R132, R8, R44, R4 ;  /* 0x0000002c0884723c */ /* 0x008fe20000001804 */
[----:B------:R-:W2:Y:S01]  /*df70*/  LDSM.16.M88.4 R4, [R217+0x5000] ;  /* 0x00500000d904783b */ /* 0x000ea20000000200 */
[----:B------:R-:W-:-:S06]  /*df80*/  DEPBAR.LE SB0, 0x0 ;  /* 0x000080000000791a */ /* 0x000fcc0000000000 */
[C---:B------:R-:W-:Y:S08]  /*df90*/  HMMA.16816.F32 R60, R12.reuse, R30, R172 ;  /* 0x0000001e0c3c723c */ /* 0x040ff000000018ac */
[C---:B------:R-:W-:Y:S08]  /*dfa0*/  HMMA.16816.F32 R28, R12.reuse, R20, R180 ;  /* 0x000000140c1c723c */ /* 0x040ff000000018b4 */
[C---:B------:R-:W-:Y:S08]  /*dfb0*/  HMMA.16816.F32 R56, R12.reuse, R22, R184 ;  /* 0x000000160c38723c */ /* 0x040ff000000018b8 */
[----:B------:R-:W-:Y:S07]  /*dfc0*/  HMMA.16816.F32 R24, R12, R16, R192 ;  /* 0x000000100c18723c */ /* 0x000fee00000018c0 */
[C---:B------:R-:W-:Y:S01]  /*dfd0*/  IADD3 R17, R0.reuse, 0x9, RZ ;  /* 0x0000000900117810 */ /* 0x040fe20007ffe0ff */
[----:B------:R-:W-:Y:S01]  /*dfe0*/  HMMA.16816.F32 R136, R8, R46, R136 ;  /* 0x0000002e0888723c */ /* 0x000fe20000001888 */
[----:B------:R-:W-:-:S07]  /*dff0*/  IADD3 R16, R0, 0x10, RZ ;  /* 0x0000001000107810 */ /* 0x000fce0007ffe0ff */
[----:B------:R-:W-:Y:S01]  /*e000*/  HMMA.16816.F32 R20, R12, R18, R32 ;  /* 0x000000120c14723c */ /* 0x000fe20000001820 */
[----:B------:R-:W3:Y:S06]  /*e010*/  I2F R35, R0 ;  /* 0x0000000000237306 */ /* 0x000eec0000201400 */
[C---:B------:R-:W-:Y:S01]  /*e020*/  IADD3 R19, R0.reuse, 0x1, RZ ;  /* 0x0000000100137810 */ /* 0x040fe20007ffe0ff */
[----:B------:R-:W-:Y:S01]  /*e030*/  HMMA.16816.F32 R172, R8, R40, R64 ;  /* 0x0000002808ac723c */ /* 0x000fe20000001840 */
[----:B------:R-:W4:Y:S01]  /*e040*/  I2F R32, R17 ;  /* 0x0000001100207306 */ /* 0x000f220000201400 */
[----:B------:R-:W-:-:S02]  /*e050*/  IADD3 R18, R0, 0x8, RZ ;  /* 0x0000000800127810 */ /* 0x000fc40007ffe0ff */
[C---:B------:R-:W-:Y:S02]  /*e060*/  IADD3 R15, R0.reuse, 0x11, RZ ;  /* 0x00000011000f7810 */ /* 0x040fe40007ffe0ff */
[C---:B------:R-:W-:Y:S02]  /*e070*/  IADD3 R14, R0.reuse, 0x18, RZ ;  /* 0x00000018000e7810 */ /* 0x040fe40007ffe0ff */
[----:B-1----:R-:W-:Y:S01]  /*e080*/  HMMA.16816.F32 R184, R8, R52, R28 ;  /* 0x0000003408b8723c */ /* 0x002fe2000000181c */
[----:B------:R-:W1:Y:S01]  /*e090*/  I2F R34, R19 ;  /* 0x0000001300227306 */ /* 0x000e620000201400 */
[C---:B------:R-:W-:Y:S01]  /*e0a0*/  IADD3 R13, R0.reuse, 0x19, RZ ;  /* 0x00000019000d7810 */ /* 0x040fe20007ffe0ff */
[----:B---3--:R-:W-:Y:S01]  /*e0b0*/  FFMA.FTZ R64, R35, UR4, R134 ;  /* 0x0000000423407c23 */ /* 0x008fe20008010086 */
[----:B------:R-:W-:Y:S02]  /*e0c0*/  IADD3 R12, R0, 0x20, RZ ;  /* 0x00000020000c7810 */ /* 0x000fe40007ffe0ff */
[----:B------:R-:W-:-:S02]  /*e0d0*/  ISETP.GE.AND P5, PT, R19, R37, PT ;  /* 0x000000251300720c */ /* 0x000fc40003fa6270 */
[----:B------:R-:W-:Y:S01]  /*e0e0*/  HMMA.16816.F32 R188, R8, R42, R60 ;  /* 0x0000002a08bc723c */ /* 0x000fe2000000183c */
[----:B------:R-:W3:Y:S01]  /*e0f0*/  I2F R31, R16 ;  /* 0x00000010001f7306 */ /* 0x000ee20000201400 */
[----:B----4-:R-:W-:Y:S01]  /*e100*/  FFMA.FTZ R2, R32, UR4, R137 ;  /* 0x0000000420027c23 */ /* 0x010fe20008010089 */
[----:B------:R-:W-:-:S04]  /*e110*/  ISETP.GE.AND P6, PT, R18, R37, PT ;  /* 0x000000251200720c */ /* 0x000fc80003fc6270 */
[----:B------:R-:W-:Y:S01]  /*e120*/  FFMA.FTZ R61, R32, UR4, R139 ;  /* 0x00000004203d7c23 */ /* 0x000fe2000801008b */
[----:B--2---:R-:W-:Y:S01]  /*e130*/  HMMA.16816.F32 R196, R4, R44, R200 ;  /* 0x0000002c04c4723c */ /* 0x004fe200000018c8 */
[----:B------:R-:W2:Y:S01]  /*e140*/  I2F R33, R18 ;  /* 0x0000001200217306 */ /* 0x000ea20000201400 */
[----:B-1----:R-:W-:-:S06]  /*e150*/  FFMA.FTZ R63, R34, UR4, R135 ;  /* 0x00000004223f7c23 */ /* 0x002fcc0008010087 */
[----:B------:R-:W-:Y:S01]  /*e160*/  HMMA.16816.F32 R200, R4, R46, R204 ;  /* 0x0000002e04c8723c */ /* 0x000fe200000018cc */
[----:B------:R-:W1:Y:S01]  /*e170*/  I2F R30, R15 ;  /* 0x0000000f001e7306 */ /* 0x000e620000201400 */
[----:B---3--:R-:W-:-:S06]  /*e180*/  FFMA.FTZ R60, R31, UR4, R174 ;  /* 0x000000041f3c7c23 */ /* 0x008fcc00080100ae */
[----:B------:R-:W-:Y:S01]  /*e190*/  HMMA.16816.F32 R204, R4, R40, R208 ;  /* 0x0000002804cc723c */ /* 0x000fe200000018d0 */
[----:B------:R-:W3:Y:S01]  /*e1a0*/  I2F R29, R14 ;  /* 0x0000000e001d7306 */ /* 0x000ee20000201400 */
[----:B--2---:R-:W-:-:S05]  /*e1b0*/  FFMA.FTZ R62, R33, UR4, R138 ;  /* 0x00000004213e7c23 */ /* 0x004fca000801008a */
[----:B------:R-:W-:Y:S01]  /*e1c0*/  FFMA.FTZ R40, R35, UR4, R132 ;  /* 0x0000000423287c23 */ /* 0x000fe20008010084 */
[C---:B------:R-:W-:Y:S01]  /*e1d0*/  HMMA.16816.F32 R180, R8.reuse, R54, R56 ;  /* 0x0000003608b4723c */ /* 0x040fe20000001838 */
[----:B------:R-:W2:Y:S01]  /*e1e0*/  I2F R28, R13 ;  /* 0x0000000d001c7306 */ /* 0x000ea20000201400 */
[----:B------:R-:W-:Y:S02]  /*e1f0*/  FFMA.FTZ R41, R31, UR4, R172 ;  /* 0x000000041f297c23 */ /* 0x000fe400080100ac */
[----:B------:R-:W-:Y:S02]  /*e200*/  FSEL R137, R40, -INF , !P0 ;  /* 0xff80000028897808 */ /* 0x000fe40004000000 */
[-C--:B------:R-:W-:Y:S01]  /*e210*/  ISETP.GE.AND P0, PT, R17, R37.reuse, PT ;  /* 0x000000251100720c */ /* 0x080fe20003f06270 */
[----:B-1----:R-:W-:Y:S01]  /*e220*/  FFMA.FTZ R56, R30, UR4, R173 ;  /* 0x000000041e387c23 */ /* 0x002fe200080100ad */
[C---:B------:R-:W-:Y:S01]  /*e230*/  HMMA.16816.F32 R176, R8.reuse, R48, R24 ;  /* 0x0000003008b0723c */ /* 0x040fe20000001818 */
[----:B------:R-:W1:Y:S01]  /*e240*/  I2F R27, R12 ;  /* 0x0000000c001b7306 */ /* 0x000e620000201400 */
[----:B------:R-:W-:Y:S01]  /*e250*/  FSEL R172, R2, -INF , !P0 ;  /* 0xff80000002ac7808 */ /* 0x000fe20004000000 */
[C---:B---3--:R-:W-:Y:S01]  /*e260*/  FFMA.FTZ R47, R29.reuse, UR4, R188 ;  /* 0x000000041d2f7c23 */ /* 0x048fe200080100bc */
[----:B------:R-:W-:Y:S01]  /*e270*/  IADD3 R2, R0, 0x38, RZ ;  /* 0x0000003800027810 */ /* 0x000fe20007ffe0ff */
[----:B------:R-:W-:Y:S01]  /*e280*/  FFMA.FTZ R58, R29, UR4, R190 ;  /* 0x000000041d3a7c23 */ /* 0x000fe200080100be */
[----:B------:R-:W-:Y:S01]  /*e290*/  ISETP.GE.AND P0, PT, R14, R37, PT ;  /* 0x000000250e00720c */ /* 0x000fe20003f06270 */
[----:B------:R-:W-:Y:S01]  /*e2a0*/  FFMA.FTZ R59, R30, UR4, R175 ;  /* 0x000000041e3b7c23 */ /* 0x000fe200080100af */
[----:B------:R-:W-:Y:S01]  /*e2b0*/  HMMA.16816.F32 R192, R8, R50, R20 ;  /* 0x0000003208c0723c */ /* 0x000fe20000001814 */
[----:B------:R-:W3:Y:S01]  /*e2c0*/  I2F R22, R3 ;  /* 0x0000000300167306 */ /* 0x000ee20000201400 */
[----:B--2---:R-:W-:-:S02]  /*e2d0*/  FFMA.FTZ R46, R28, UR4, R189 ;  /* 0x000000041c2e7c23 */ /* 0x004fc400080100bd */
[----:B------:R-:W-:-:S03]  /*e2e0*/  FFMA.FTZ R57, R28, UR4, R191 ;  /* 0x000000041c397c23 */ /* 0x000fc600080100bf */
[----:B------:R-:W-:Y:S01]  /*e2f0*/  IADD3 R10, R0, 0x28, RZ ;  /* 0x00000028000a7810 */ /* 0x000fe20007ffe0ff */
[----:B------:R-:W-:Y:S01]  /*e300*/  FFMA.FTZ R21, R34, UR4, R133 ;  /* 0x0000000422157c23 */ /* 0x000fe20008010085 */
[C---:B------:R-:W-:Y:S01]  /*e310*/  IADD3 R9, R0.reuse, 0x29, RZ ;  /* 0x0000002900097810 */ /* 0x040fe20007ffe0ff */
[----:B------:R-:W-:Y:S01]  /*e320*/  FFMA.FTZ R20, R33, UR4, R136 ;  /* 0x0000000421147c23 */ /* 0x000fe20008010088 */
[----:B------:R-:W2:Y:S01]  /*e330*/  I2F R25, R10 ;  /* 0x0000000a00197306 */ /* 0x000ea20000201400 */
[----:B------:R-:W-:Y:S01]  /*e340*/  IADD3 R11, R0, 0x21, RZ ;  /* 0x00000021000b7810 */ /* 0x000fe20007ffe0ff */
[----:B-1----:R-:W-:Y:S01]  /*e350*/  FFMA.FTZ R45, R27, UR4, R184 ;  /* 0x000000041b2d7c23 */ /* 0x002fe200080100b8 */
[----:B------:R-:W-:Y:S01]  /*e360*/  FSEL R138, R21, -INF , !P5 ;  /* 0xff800000158a7808 */ /* 0x000fe20006800000 */
[----:B------:R-:W-:Y:S01]  /*e370*/  HMMA.16816.F32 R208, R4, R42, R220 ;  /* 0x0000002a04d0723c */ /* 0x000fe200000018dc */
[----:B------:R-:W-:Y:S01]  /*e380*/  FSEL R139, R20, -INF , !P6 ;  /* 0xff800000148b7808 */ /* 0x000fe20007000000 */
[----:B---3--:R-:W-:Y:S01]  /*e390*/  FFMA.FTZ R65, R22, UR4, R177 ;  /* 0x0000000416417c23 */ /* 0x008fe200080100b1 */
[-C--:B------:R-:W-:Y:S01]  /*e3a0*/  ISETP.GE.AND P5, PT, R16, R37.reuse, PT ;  /* 0x000000251000720c */ /* 0x080fe20003fa6270 */
[----:B------:R-:W1:Y:S01]  /*e3b0*/  I2F R24, R9 ;  /* 0x0000000900187306 */ /* 0x000e620000201400 */
[----:B------:R-:W-:Y:S01]  /*e3c0*/  ISETP.GE.AND P6, PT, R15, R37, PT ;  /* 0x000000250f00720c */ /* 0x000fe20003fc6270 */
[----:B------:R-:W-:Y:S01]  /*e3d0*/  FFMA.FTZ R132, R27, UR4, R186 ;  /* 0x000000041b847c23 */ /* 0x000fe200080100ba */
[----:B------:R-:W-:Y:S01]  /*e3e0*/  IADD3 R8, R0, 0x30, RZ ;  /* 0x0000003000087810 */ /* 0x000fe20007ffe0ff */
[----:B------:R-:W-:Y:S01]  /*e3f0*/  FFMA.FTZ R135, R22, UR4, R179 ;  /* 0x0000000416877c23 */ /* 0x000fe200080100b3 */
[----:B------:R-:W-:-:S02]  /*e400*/  FSEL R189, R41, -INF , !P5 ;  /* 0xff80000029bd7808 */ /* 0x000fc40006800000 */
[----:B------:R-:W-:Y:S01]  /*e410*/  FSEL R188, R56, -INF , !P6 ;  /* 0xff80000038bc7808 */ /* 0x000fe20007000000 */
[----:B------:R-:W3:Y:S01]  /*e420*/  I2F R21, R2 ;  /* 0x0000000200157306 */ /* 0x000ee20000201400 */
[-C--:B------:R-:W-:Y:S01]  /*e430*/  ISETP.GE.AND P5, PT, R13, R37.reuse, PT ;  /* 0x000000250d00720c */ /* 0x080fe20003fa6270 */
[C---:B--2---:R-:W-:Y:S01]  /*e440*/  FFMA.FTZ R43, R25.reuse, UR4, R180 ;  /* 0x00000004192b7c23 */ /* 0x044fe200080100b4 */
[-C--:B------:R-:W-:Y:S01]  /*e450*/  ISETP.GE.AND P6, PT, R12, R37.reuse, PT ;  /* 0x000000250c00720c */ /* 0x080fe20003fc6270 */
[----:B------:R-:W-:Y:S01]  /*e460*/  FFMA.FTZ R134, R25, UR4, R182 ;  /* 0x0000000419867c23 */ /* 0x000fe200080100b6 */
[----:B------:R-:W-:Y:S02]  /*e470*/  FSEL R190, R46, -INF , !P5 ;  /* 0xff8000002ebe7808 */ /* 0x000fe40006800000 */
[----:B------:R-:W-:Y:S01]  /*e480*/  FSEL R221, R45, -INF , !P6 ;  /* 0xff8000002ddd7808 */ /* 0x000fe20007000000 */
[----:B------:R-:W2:Y:S01]  /*e490*/  I2F R26, R11 ;  /* 0x0000000b001a7306 */ /* 0x000ea20000201400 */
[----:B-1----:R-:W-:Y:S01]  /*e4a0*/  FFMA.FTZ R42, R24, UR4, R181 ;  /* 0x00000004182a7c23 */ /* 0x002fe200080100b5 */
[-C--:B------:R-:W-:Y:S01]  /*e4b0*/  ISETP.GE.AND P5, PT, R10, R37.reuse, PT ;  /* 0x000000250a00720c */ /* 0x080fe20003fa6270 */
[----:B------:R-:W-:Y:S01]  /*e4c0*/  FFMA.FTZ R133, R24, UR4, R183 ;  /* 0x0000000418857c23 */ /* 0x000fe200080100b7 */
[----:B------:R-:W-:-:S02]  /*e4d0*/  ISETP.GE.AND P6, PT, R9, R37, PT ;  /* 0x000000250900720c */ /* 0x000fc40003fc6270 */
[----:B------:R-:W-:Y:S02]  /*e4e0*/  FSEL R240, R43, -INF , !P5 ;  /* 0xff8000002bf07808 */ /* 0x000fe40006800000 */
[----:B------:R-:W1:Y:S01]  /*e4f0*/  I2F R23, R8 ;  /* 0x0000000800177306 */ /* 0x000e620000201400 */
[----:B------:R-:W-:Y:S01]  /*e500*/  FSEL R241, R42, -INF , !P6 ;  /* 0xff8000002af17808 */ /* 0x000fe20007000000 */
[----:B---3--:R-:W-:Y:S01]  /*e510*/  FFMA.FTZ R20, R21, UR4, R192 ;  /* 0x0000000415147c23 */ /* 0x008fe200080100c0 */
[-C--:B------:R-:W-:Y:S01]  /*e520*/  ISETP.GE.AND P5, PT, R3, R37.reuse, PT ;  /* 0x000000250300720c */ /* 0x080fe20003fa6270 */
[----:B------:R-:W-:Y:S01]  /*e530*/  FFMA.FTZ R40, R21, UR4, R194 ;  /* 0x0000000415287c23 */ /* 0x000fe200080100c2 */
[----:B------:R-:W-:Y:S01]  /*e540*/  BAR.SYNC.DEFER_BLOCKING 0x0 ;  /* 0x0000000000007b1d */ /* 0x000fe20000010000 */
[----:B------:R-:W-:Y:S01]  /*e550*/  ISETP.GE.AND P6, PT, R2, R37, PT ;  /* 0x000000250200720c */ /* 0x000fe20003fc6270 */
[C---:B--2---:R-:W-:Y:S01]  /*e560*/  FFMA.FTZ R67, R26.reuse, UR4, R187 ;  /* 0x000000041a437c23 */ /* 0x044fe200080100bb */
[----:B------:R-:W-:Y:S01]  /*e570*/  FSEL R187, R47, -INF , !P0 ;  /* 0xff8000002fbb7808 */ /* 0x000fe20004000000 */
[----:B------:R-:W-:Y:S01]  /*e580*/  FFMA.FTZ R44, R26, UR4, R185 ;  /* 0x000000041a2c7c23 */ /* 0x000fe200080100b9 */
[----:B------:R-:W-:-:S02]  /*e590*/  FSEL R181, R65, -INF , !P5 ;  /* 0xff80000041b57808 */ /* 0x000fc40006800000 */
[----:B------:R-:W-:Y:S02]  /*e5a0*/  FSEL R180, R20, -INF , !P6 ;  /* 0xff80000014b47808 */ /* 0x000fe40007000000 */
[----:B------:R-:W-:Y:S01]  /*e5b0*/  FSEL R56, R64, -INF , !P1 ;  /* 0xff80000040387808 */ /* 0x000fe20004800000 */
[----:B-1----:R-:W-:Y:S01]  /*e5c0*/  FFMA.FTZ R66, R23, UR4, R176 ;  /* 0x0000000417427c23 */ /* 0x002fe200080100b0 */
[----:B------:R-:W-:Y:S01]  /*e5d0*/  ISETP.GE.AND P0, PT, R11, R37, PT ;  /* 0x000000250b00720c */ /* 0x000fe20003f06270 */
[----:B------:R-:W-:Y:S01]  /*e5e0*/  FFMA.FTZ R136, R23, UR4, R178 ;  /* 0x0000000417887c23 */ /* 0x000fe200080100b2 */
[-C--:B------:R-:W-:Y:S02]  /*e5f0*/  ISETP.GE.AND P5, PT, R19, R36.reuse, PT ;  /* 0x000000241300720c */ /* 0x080fe40003fa6270 */
[-C--:B------:R-:W-:Y:S02]  /*e600*/  ISETP.GE.AND P6, PT, R18, R36.reuse, PT ;  /* 0x000000241200720c */ /* 0x080fe40003fc6270 */
[----:B------:R-:W-:-:S02]  /*e610*/  ISETP.GE.AND P1, PT, R17, R36, PT ;  /* 0x000000241100720c */ /* 0x000fc40003f26270 */
[----:B------:R-:W-:Y:S02]  /*e620*/  FSEL R223, R44, -INF , !P0 ;  /* 0xff8000002cdf7808 */ /* 0x000fe40004000000 */
[----:B------:R-:W-:Y:S02]  /*e630*/  FSEL R63, R63, -INF , !P5 ;  /* 0xff8000003f3f7808 */ /* 0x000fe40006800000 */
[----:B------:R-:W-:Y:S02]  /*e640*/  FSEL R62, R62, -INF , !P6 ;  /* 0xff8000003e3e7808 */ /* 0x000fe40007000000 */
[----:B------:R-:W-:Y:S02]  /*e650*/  FSEL R61, R61, -INF , !P1 ;  /* 0xff8000003d3d7808 */ /* 0x000fe40004800000 */
[----:B------:R-:W-:Y:S02]  /*e660*/  ISETP.GE.AND P0, PT, R8, R37, PT ;  /* 0x000000250800720c */ /* 0x000fe40003f06270 */
[----:B------:R-:W-:-:S02]  /*e670*/  ISETP.GE.AND P5, PT, R16, R36, PT ;  /* 0x000000241000720c */ /* 0x000fc40003fa6270 */
[-C--:B------:R-:W-:Y:S02]  /*e680*/  ISETP.GE.AND P6, PT, R15, R36.reuse, PT ;  /* 0x000000240f00720c */ /* 0x080fe40003fc6270 */
[----:B------:R-:W-:Y:S02]  /*e690*/  ISETP.GE.AND P1, PT, R14, R36, PT ;  /* 0x000000240e00720c */ /* 0x000fe40003f26270 */
[----:B------:R-:W-:Y:S02]  /*e6a0*/  FSEL R66, R66, -INF , !P0 ;  /* 0xff80000042427808 */ /* 0x000fe40004000000 */
[----:B------:R-:W-:Y:S02]  /*e6b0*/  FSEL R192, R60, -INF , !P5 ;  /* 0xff8000003cc07808 */ /* 0x000fe40006800000 */
[----:B------:R-:W-:Y:S02]  /*e6c0*/  FSEL R219, R59, -INF , !P6 ;  /* 0xff8000003bdb7808 */ /* 0x000fe40007000000 */
[----:B------:R-:W-:-:S02]  /*e6d0*/  FSEL R185, R58, -INF , !P1 ;  /* 0xff8000003ab97808 */ /* 0x000fc40004800000 */
[C---:B------:R-:W-:Y:S02]  /*e6e0*/  ISETP.GE.AND P0, PT, R0.reuse, R39, PT ;  /* 0x000000270000720c */ /* 0x040fe40003f06270 */
[----:B------:R-:W-:Y:S02]  /*e6f0*/  ISETP.GE.AND P5, PT, R13, R36, PT ;  /* 0x000000240d00720c */ /* 0x000fe40003fa6270 */
[----:B------:R-:W-:Y:S02]  /*e700*/  ISETP.GE.AND P6, PT, R0, R38, PT ;  /* 0x000000260000720c */ /* 0x000fe40003fc6270 */
[----:B------:R-:W-:Y:S02]  /*e710*/  ISETP.GE.AND P1, PT, R12, R36, PT ;  /* 0x000000240c00720c */ /* 0x000fe40003f26270 */
[----:B------:R-:W-:Y:S02]  /*e720*/  IADD3 R0, R0, 0x39, RZ ;  /* 0x0000003900007810 */ /* 0x000fe40007ffe0ff */
[----:B------:R-:W-:-:S02]  /*e730*/  FSEL R186, R57, -INF , !P5 ;  /* 0xff80000039ba7808 */ /* 0x000fc40006800000 */
[----:B------:R-:W-:Y:S01]  /*e740*/  FSEL R242, R132, -INF , !P1 ;  /* 0xff80000084f27808 */ /* 0x000fe20004800000 */
[----:B------:R-:W1:Y:S01]  /*e750*/  I2F R20, R0 ;  /* 0x0000000000147306 */ /* 0x000e620000201400 */
[-C--:B------:R-:W-:Y:S02]  /*e760*/  ISETP.GE.AND P5, PT, R11, R36.reuse, PT ;  /* 0x000000240b00720c */ /* 0x080fe40003fa6270 */
[-C--:B------:R-:W-:Y:S02]  /*e770*/  ISETP.GE.AND P1, PT, R10, R36.reuse, PT ;  /* 0x000000240a00720c */ /* 0x080fe40003f26270 */
[----:B------:R-:W-:Y:S02]  /*e780*/  FSEL R243, R67, -INF , !P5 ;  /* 0xff80000043f37808 */ /* 0x000fe40006800000 */
[----:B------:R-:W-:Y:S02]  /*e790*/  FSEL R220, R134, -INF , !P1 ;  /* 0xff80000086dc7808 */ /* 0x000fe40004800000 */
[----:B------:R-:W-:-:S02]  /*e7a0*/  ISETP.GE.AND P5, PT, R9, R36, PT ;  /* 0x000000240900720c */ /* 0x000fc40003fa6270 */
[-C--:B------:R-:W-:Y:S02]  /*e7b0*/  ISETP.GE.AND P1, PT, R8, R36.reuse, PT ;  /* 0x000000240800720c */ /* 0x080fe40003f26270 */
[----:B------:R-:W-:Y:S02]  /*e7c0*/  FSEL R222, R133, -INF , !P5 ;  /* 0xff80000085de7808 */ /* 0x000fe40006800000 */
[----:B------:R-:W-:Y:S02]  /*e7d0*/  FSEL R251, R136, -INF , !P1 ;  /* 0xff80000088fb7808 */ /* 0x000fe40004800000 */
[-C--:B------:R-:W-:Y:S02]  /*e7e0*/  ISETP.GE.AND P5, PT, R3, R36.reuse, PT ;  /* 0x000000240300720c */ /* 0x080fe40003fa6270 */
[----:B------:R-:W-:Y:S02]  /*e7f0*/  ISETP.GE.AND P1, PT, R2, R36, PT ;  /* 0x000000240200720c */ /* 0x000fe40003f26270 */
[----:B------:R-:W-:-:S02]  /*e800*/  FSEL R60, R135, -INF , !P5 ;  /* 0xff800000873c7808 */ /* 0x000fc40006800000 */
[----:B------:R-:W-:Y:S01]  /*e810*/  FSEL R58, R40, -INF , !P1 ;  /* 0xff800000283a7808 */ /* 0x000fe20004800000 */
[C---:B------:R-:W-:Y:S01]  /*e820*/  FFMA.FTZ R40, R35.reuse, UR4, R196 ;  /* 0x0000000423287c23 */ /* 0x040fe200080100c4 */
[----:B------:R-:W-:Y:S01]  /*e830*/  ISETP.GE.AND P5, PT, R0, R37, PT ;  /* 0x000000250000720c */ /* 0x000fe20003fa6270 */
[----:B-1----:R-:W-:Y:S01]  /*e840*/  FFMA.FTZ R37, R20, UR4, R193 ;  /* 0x0000000414257c23 */ /* 0x002fe200080100c1 */
[----:B------:R-:W-:Y:S01]  /*e850*/  ISETP.GE.AND P1, PT, R0, R36, PT ;  /* 0x000000240000720c */ /* 0x000fe20003f26270 */
[----:B------:R-:W-:Y:S02]  /*e860*/  FFMA.FTZ R36, R20, UR4, R195 ;  /* 0x0000000414247c23 */ /* 0x000fe400080100c3 */
[----:B------:R-:W-:Y:S01]  /*e870*/  FFMA.FTZ R35, R35, UR4, R198 ;  /* 0x0000000423237c23 */ /* 0x000fe200080100c6 */
[----:B------:R-:W-:Y:S02]  /*e880*/  FSEL R249, R37, -INF , !P5 ;  /* 0xff80000025f97808 */ /* 0x000fe40006800000 */
[----:B------:R-:W-:-:S02]  /*e890*/  FSEL R250, R36, -INF , !P1 ;  /* 0xff80000024fa7808 */ /* 0x000fc40004800000 */
[CC--:B------:R-:W-:Y:S02]  /*e8a0*/  ISETP.GE.AND P5, PT, R19.reuse, R39.reuse, PT ;  /* 0x000000271300720c */ /* 0x0c0fe40003fa6270 */
[-C--:B------:R-:W-:Y:S01]  /*e8b0*/  ISETP.GE.AND P1, PT, R19, R38.reuse, PT ;  /* 0x000000261300720c */ /* 0x080fe20003f26270 */
[----:B------:R-:W-:Y:S01]  /*e8c0*/  FFMA.FTZ R19, R34, UR4, R199 ;  /* 0x0000000422137c23 */ /* 0x000fe200080100c7 */
[----:B------:R-:W-:Y:S02]  /*e8d0*/  FSEL R36, R40, -INF , !P0 ;  /* 0xff80000028247808 */ /* 0x000fe40004000000 */
[----:B------:R-:W-:Y:S01]  /*e8e0*/  FSEL R37, R35, -INF , !P6 ;  /* 0xff80000023257808 */ /* 0x000fe20007000000 */
[----:B------:R-:W-:Y:S01]  /*e8f0*/  FFMA.FTZ R35, R34, UR4, R197 ;  /* 0x0000000422237c23 */ /* 0x000fe200080100c5 */
[C---:B------:R-:W-:Y:S01]  /*e900*/  ISETP.GE.AND P0, PT, R18.reuse, R39, PT ;  /* 0x000000271200720c */ /* 0x040fe20003f06270 */
[C---:B------:R-:W-:Y:S01]  /*e910*/  FFMA.FTZ R34, R33.reuse, UR4, R200 ;  /* 0x0000000421227c23 */ /* 0x040fe200080100c8 */
[----:B------:R-:W-:Y:S01]  /*e920*/  ISETP.GE.AND P6, PT, R18, R38, PT ;  /* 0x000000261200720c */ /* 0x000fe20003fc6270 */
[----:B------:R-:W-:Y:S01]  /*e930*/  FFMA.FTZ R18, R33, UR4, R202 ;  /* 0x0000000421127c23 */ /* 0x000fe200080100ca */
[----:B------:R-:W-:Y:S01]  /*e940*/  HMMA.16816.F32 R40, R4, R52, R224 ;  /* 0x000000340428723c */ /* 0x000fe200000018e0 */
[----:B------:R-:W-:-:S02]  /*e950*/  FSEL R35, R35, -INF , !P5 ;  /* 0xff80000023237808 */ /* 0x000fc40006800000 */
[----:B------:R-:W-:Y:S01]  /*e960*/  FSEL R33, R19, -INF , !P1 ;  /* 0xff80000013217808 */ /* 0x000fe20004800000 */
[----:B------:R-:W-:Y:S01]  /*e970*/  FFMA.FTZ R19, R32, UR4, R201 ;  /* 0x0000000420137c23 */ /* 0x000fe200080100c9 */
[----:B------:R-:W-:Y:S02]  /*e980*/  FSEL R34, R34, -INF , !P0 ;  /* 0xff80000022227808 */ /* 0x000fe40004000000 */
[----:B------:R-:W-:Y:S01]  /*e990*/  FSEL R57, R18, -INF , !P6 ;  /* 0xff80000012397808 */ /* 0x000fe20007000000 */
[----:B------:R-:W-:Y:S01]  /*e9a0*/  FFMA.FTZ R18, R31, UR4, R204 ;  /* 0x000000041f127c23 */ /* 0x000fe200080100cc */
[CC--:B------:R-:W-:Y:S01]  /*e9b0*/  ISETP.GE.AND P5, PT, R17.reuse, R39.reuse, PT ;  /* 0x000000271100720c */ /* 0x0c0fe20003fa6270 */
[----:B------:R-:W-:Y:S01]  /*e9c0*/  HMMA.16816.F32 R52, R4, R54, R228 ;  /* 0x000000360434723c */ /* 0x000fe200000018e4 */
[----:B------:R-:W-:Y:S01]  /*e9d0*/  ISETP.GE.AND P1, PT, R17, R38, PT ;  /* 0x000000261100720c */ /* 0x000fe20003f26270 */
[----:B------:R-:W-:Y:S01]  /*e9e0*/  FFMA.FTZ R17, R32, UR4, R203 ;  /* 0x0000000420117c23 */ /* 0x000fe200080100cb */
[----:B------:R-:W-:-:S02]  /*e9f0*/  ISETP.GE.AND P0, PT, R16, R39, PT ;  /* 0x000000271000720c */ /* 0x000fc40003f06270 */
[----:B------:R-:W-:Y:S01]  /*ea00*/  ISETP.GE.AND P6, PT, R16, R38, PT ;  /* 0x000000261000720c */ /* 0x000fe20003fc6270 */
[----:B------:R-:W-:Y:S01]  /*ea10*/  FFMA.FTZ R16, R31, UR4, R206 ;  /* 0x000000041f107c23 */ /* 0x000fe200080100ce */
[----:B------:R-:W-:Y:S01]  /*ea20*/  FSEL R32, R17, -INF , !P1 ;  /* 0xff80000011207808 */ /* 0x000fe20004800000 */
[----:B------:R-:W-:Y:S01]  /*ea30*/  FFMA.FTZ R17, R30, UR4, R205 ;  /* 0x000000041e117c23 */ /* 0x000fe200080100cd */
[----:B------:R-:W-:Y:S02]  /*ea40*/  FSEL R31, R19, -INF , !P5 ;  /* 0xff800000131f7808 */ /* 0x000fe40006800000 */
[----:B------:R-:W-:Y:S01]  /*ea50*/  FSEL R177, R16, -INF , !P6 ;  /* 0xff80000010b17808 */ /* 0x000fe20007000000 */
[----:B------:R-:W-:Y:S01]  /*ea60*/  FFMA.FTZ R16, R29, UR4, R208 ;  /* 0x000000041d107c23 */ /* 0x000fe200080100d0 */
[----:B------:R-:W-:Y:S02]  /*ea70*/  FSEL R174, R18, -INF , !P0 ;  /* 0xff80000012ae7808 */ /* 0x000fe40004000000 */
[----:B------:R-:W-:-:S02]  /*ea80*/  ISETP.GE.AND P5, PT, R15, R39, PT ;  /* 0x000000270f00720c */ /* 0x000fc40003fa6270 */
[-C--:B------:R-:W-:Y:S02]  /*ea90*/  ISETP.GE.AND P0, PT, R14, R39.reuse, PT ;  /* 0x000000270e00720c */ /* 0x080fe40003f06270 */
[-C--:B------:R-:W-:Y:S01]  /*eaa0*/  ISETP.GE.AND P1, PT, R15, R38.reuse, PT ;  /* 0x000000260f00720c */ /* 0x080fe20003f26270 */
[----:B------:R-:W-:Y:S01]  /*eab0*/  FFMA.FTZ R15, R30, UR4, R207 ;  /* 0x000000041e0f7c23 */ /* 0x000fe200080100cf */
[----:B------:R-:W-:Y:S01]  /*eac0*/  ISETP.GE.AND P6, PT, R14, R38, PT ;  /* 0x000000260e00720c */ /* 0x000fe20003fc6270 */
[----:B------:R-:W-:Y:S01]  /*ead0*/  FFMA.FTZ R14, R29, UR4, R210 ;  /* 0x000000041d0e7c23 */ /* 0x000fe200080100d2 */
[----:B------:R-:W-:Y:S02]  /*eae0*/  FSEL R133, R17, -INF , !P5 ;  /* 0xff80000011857808 */ /* 0x000fe40006800000 */
[----:B------:R-:W-:Y:S02]  /*eaf0*/  FSEL R173, R16, -INF , !P0 ;  /* 0xff80000010ad7808 */ /* 0x000fe40004000000 */
[----:B------:R-:W-:Y:S01]  /*eb00*/  HMMA.16816.F32 R16, R4, R48, R232 ;  /* 0x000000300410723c */ /* 0x000fe200000018e8 */
[----:B------:R-:W-:Y:S01]  /*eb10*/  FSEL R178, R15, -INF , !P1 ;  /* 0xff8000000fb27808 */ /* 0x000fe20004800000 */
[----:B------:R-:W-:Y:S01]  /*eb20*/  FFMA.FTZ R15, R28, UR4, R209 ;  /* 0x000000041c0f7c23 */ /* 0x000fe200080100d1 */
[----:B------:R-:W-:Y:S01]  /*eb30*/  FSEL R176, R14, -INF , !P6 ;  /* 0xff8000000eb07808 */ /* 0x000fe20007000000 */
[----:B------:R-:W-:Y:S01]  /*eb40*/  FFMA.FTZ R14, R27, UR4, R40 ;  /* 0x000000041b0e7c23 */ /* 0x000fe20008010028 */
[----:B------:R-:W-:-:S02]  /*eb50*/  ISETP.GE.AND P5, PT, R13, R39, PT ;  /* 0x000000270d00720c */ /* 0x000fc40003fa6270 */
[-C--:B------:R-:W-:Y:S01]  /*eb60*/  ISETP.GE.AND P1, PT, R13, R38.reuse, PT ;  /* 0x000000260d00720c */ /* 0x080fe20003f26270 */
[----:B------:R-:W-:Y:S01]  /*eb70*/  FFMA.FTZ R13, R28, UR4, R211 ;  /* 0x000000041c0d7c23 */ /* 0x000fe200080100d3 */
[CC--:B------:R-:W-:Y:S01]  /*eb80*/  ISETP.GE.AND P0, PT, R12.reuse, R39.reuse, PT ;  /* 0x000000270c00720c */ /* 0x0c0fe20003f06270 */
[----:B------:R-:W-:Y:S01]  /*eb90*/  HMMA.16816.F32 R48, R4, R50, R236 ;  /* 0x000000320430723c */ /* 0x000fe200000018ec */
[----:B------:R-:W-:Y:S01]  /*eba0*/  ISETP.GE.AND P6, PT, R12, R38, PT ;  /* 0x000000260c00720c */ /* 0x000fe20003fc6270 */
[----:B------:R-:W-:Y:S01]  /*ebb0*/  FFMA.FTZ R12, R27, UR4, R42 ;  /* 0x000000041b0c7c23 */ /* 0x000fe2000801002a */
[----:B------:R-:W-:Y:S02]  /*ebc0*/  FSEL R132, R15, -INF , !P5 ;  /* 0xff8000000f847808 */ /* 0x000fe40006800000 */
[----:B------:R-:W-:Y:S02]  /*ebd0*/  FSEL R175, R13, -INF , !P1 ;  /* 0xff8000000daf7808 */ /* 0x000fe40004800000 */
        /* <DEDUP_REMOVED lines=8> */
[----:B------:R-:W-:Y:S01]  /*ec60*/  FFMA.FTZ R4, R23, UR4, R18 ;  /* 0x0000000417047c23 */ /* 0x000fe20008010012 */
[----:B------:R-:W-:Y:S01]  /*ec70*/  ISETP.GE.AND P6, PT, R10, R38, PT ;  /* 0x000000260a00720c */ /* 0x000fe20003fc6270 */
[----:B------:R-:W-:Y:S01]  /*ec80*/  FFMA.FTZ R10, R26, UR4, R43 ;  /* 0x000000041a0a7c23 */ /* 0x000fe2000801002b */
[----:B------:R-:W-:Y:S01]  /*ec90*/  FSEL R184, R11, -INF , !P5 ;  /* 0xff8000000bb87808 */ /* 0x000fe20006800000 */
[----:B------:R-:W-:Y:S01]  /*eca0*/  FFMA.FTZ R11, R25, UR4, R52 ;  /* 0x00000004190b7c23 */ /* 0x000fe20008010034 */
[----:B------:R-:W-:Y:S01]  /*ecb0*/  ISETP.GE.AND P5, PT, R9, R39, PT ;  /* 0x000000270900720c */ /* 0x000fe20003fa6270 */
[----:B------:R-:W-:Y:S01]  /*ecc0*/  FFMA.FTZ R6, R23, UR4, R16 ;  /* 0x0000000417067c23 */ /* 0x000fe20008010010 */
[----:B------:R-:W-:-:S02]  /*ecd0*/  FSEL R195, R10, -INF , !P1 ;  /* 0xff8000000ac37808 */ /* 0x000fc40004800000 */
[-C--:B------:R-:W-:Y:S01]  /*ece0*/  ISETP.GE.AND P1, PT, R9, R38.reuse, PT ;  /* 0x000000260900720c */ /* 0x080fe20003f26270 */
[----:B------:R-:W-:Y:S01]  /*ecf0*/  FFMA.FTZ R9, R25, UR4, R54 ;  /* 0x0000000419097c23 */ /* 0x000fe20008010036 */
[----:B------:R-:W-:Y:S02]  /*ed00*/  FSEL R182, R11, -INF , !P0 ;  /* 0xff8000000bb67808 */ /* 0x000fe40004000000 */
[----:B------:R-:W-:Y:S02]  /*ed10*/  FSEL R179, R7, -INF , !P5 ;  /* 0xff80000007b37808 */ /* 0x000fe40006800000 */
[----:B------:R-:W-:Y:S02]  /*ed20*/  FSEL R191, R9, -INF , !P6 ;  /* 0xff80000009bf7808 */ /* 0x000fe40007000000 */
[C---:B------:R-:W-:Y:S02]  /*ed30*/  ISETP.GE.AND P6, PT, R8.reuse, R38, PT ;  /* 0x000000260800720c */ /* 0x040fe40003fc6270 */
[----:B------:R-:W-:-:S02]  /*ed40*/  ISETP.GE.AND P0, PT, R8, R39, PT ;  /* 0x000000270800720c */ /* 0x000fc40003f06270 */
[----:B------:R-:W-:Y:S01]  /*ed50*/  FSEL R202, R4, -INF , !P6 ;  /* 0xff80000004ca7808 */ /* 0x000fe20007000000 */
[----:B------:R-:W-:Y:S01]  /*ed60*/  FFMA.FTZ R4, R22, UR4, R17 ;  /* 0x0000000416047c23 */ /* 0x000fe20008010011 */
[-C--:B------:R-:W-:Y:S02]  /*ed70*/  ISETP.GE.AND P5, PT, R3, R39.reuse, PT ;  /* 0x000000270300720c */ /* 0x080fe40003fa6270 */
[----:B------:R-:W-:Y:S02]  /*ed80*/  FSEL R199, R6, -INF , !P0 ;  /* 0xff80000006c77808 */ /* 0x000fe40004000000 */
[----:B------:R-:W-:Y:S02]  /*ed90*/  FSEL R198, R4, -INF , !P5 ;  /* 0xff80000004c67808 */ /* 0x000fe40006800000 */
[C---:B------:R-:W-:Y:S02]  /*eda0*/  ISETP.GE.AND P0, PT, R2.reuse, R39, PT ;  /* 0x000000270200720c */ /* 0x040fe40003f06270 */
[-C--:B------:R-:W-:Y:S01]  /*edb0*/  ISETP.GE.AND P5, PT, R2, R38.reuse, PT ;  /* 0x000000260200720c */ /* 0x080fe20003fa6270 */
[----:B------:R-:W-:Y:S01]  /*edc0*/  FFMA.FTZ R2, R21, UR4, R48 ;  /* 0x0000000415027c23 */ /* 0x000fe20008010030 */
[----:B------:R-:W-:Y:S01]  /*edd0*/  FSEL R194, R5, -INF , !P1 ;  /* 0xff80000005c27808 */ /* 0x000fe20004800000 */
[----:B------:R-:W-:Y:S01]  /*ede0*/  FFMA.FTZ R21, R21, UR4, R50 ;  /* 0x0000000415157c23 */ /* 0x000fe20008010032 */
[----:B------:R-:W-:Y:S01]  /*edf0*/  ISETP.GE.AND P1, PT, R3, R38, PT ;  /* 0x000000260300720c */ /* 0x000fe20003f26270 */
[----:B------:R-:W-:Y:S01]  /*ee00*/  FFMA.FTZ R3, R22, UR4, R19 ;  /* 0x0000000416037c23 */ /* 0x000fe20008010013 */
[----:B------:R-:W-:-:S02]  /*ee10*/  FSEL R196, R2, -INF , !P0 ;  /* 0xff80000002c47808 */ /* 0x000fc40004000000 */
[----:B------:R-:W-:Y:S02]  /*ee20*/  PLOP3.LUT P0, PT, PT, PT, UP0, 0x80, 0x0 ;  /* 0x000000000000781c */ /* 0x000fe40003f0f008 */
[----:B------:R-:W-:Y:S02]  /*ee30*/  FSEL R200, R3, -INF , !P1 ;  /* 0xff80000003c87808 */ /* 0x000fe40004800000 */
[C---:B------:R-:W-:Y:S02]  /*ee40*/  ISETP.GE.AND P6, PT, R0.reuse, R39, PT ;  /* 0x000000270000720c */ /* 0x040fe40003fc6270 */
[----:B------:R-:W-:Y:S01]  /*ee50*/  ISETP.GE.AND P1, PT, R0, R38, PT ;  /* 0x000000260000720c */ /* 0x000fe20003f26270 */
[C---:B------:R-:W-:Y:S01]  /*ee60*/  FFMA.FTZ R0, R20.reuse, UR4, R49 ;  /* 0x0000000414007c23 */ /* 0x040fe20008010031 */
[----:B------:R-:W-:Y:S01]  /*ee70*/  FSEL R201, R21, -INF , !P5 ;  /* 0xff80000015c97808 */ /* 0x000fe20006800000 */
[----:B------:R-:W-:-:S03]  /*ee80*/  FFMA.FTZ R20, R20, UR4, R51 ;  /* 0x0000000414147c23 */ /* 0x000fc60008010033 */
[----:B------:R-:W-:Y:S02]  /*ee90*/  FSEL R197, R0, -INF , !P6 ;  /* 0xff80000000c57808 */ /* 0x000fe40007000000 */
[----:B------:R-:W-:Y:S01]  /*eea0*/  FSEL R203, R20, -INF , !P1 ;  /* 0xff80000014cb7808 */ /* 0x000fe20004800000 */
[----:B------:R-:W-:Y:S05]  /*eeb0*/  @!P0 BRA `(.L_x_423) ;  /* 0x0000040000008947 */ /* 0x000fea0003800000 */
        /* <DEDUP_REMOVED lines=17> */
[----:B------:R-:W-:Y:S02]  /*efd0*/  @!P4 LEA R12, P1, R0, c[0x0][0x168], 0x1 ;  /* 0x00005a00000cca11 */ /* 0x000fe400078208ff */
[----:B---3--:R-:W-:Y:S02]  /*efe0*/  LEA.HI.X R3, R2, R47, R3, 0x6, P5 ;  /* 0x0000002f02037211 */ /* 0x008fe400028f3403 */
        /* <DEDUP_REMOVED lines=43> */
.L_x_425:
[----:B------:R-:W-:Y:S05]  /*f2a0*/  BSYNC B0 ;  /* 0x0000000000007941 */ /* 0x000fea0003800000 */
.L_x_424:
[----:B------:R-:W0:Y:S02]  /*f2b0*/  LDGDEPBAR ;  /* 0x00000000000079af */ /* 0x000e240000000000 */
.L_x_423:
[----:B-1----:R-:W2:Y:S01]  /*f2c0*/  LDL.LU R9, [R1+0x14] ;  /* 0x0000140001097983 */ /* 0x002ea20000300800 */
[----:B------:R-:W-:Y:S02]  /*f2d0*/  IMAD.MOV.U32 R28, RZ, RZ, R66 ;  /* 0x000000ffff1c7224 */ /* 0x000fe400078e0042 */
[----:B------:R-:W-:Y:S01]  /*f2e0*/  IMAD.MOV.U32 R16, RZ, RZ, R181 ;  /* 0x000000ffff107224 */ /* 0x000fe200078e00b5 */
[----:B------:R-:W3:Y:S01]  /*f2f0*/  LDL.LU R10, [R1+0x10] ;  /* 0x00001000010a7983 */ /* 0x000ee20000300800 */
[----:B------:R-:W-:-:S03]  /*f300*/  IMAD.MOV.U32 R25, RZ, RZ, R180 ;  /* 0x000000ffff197224 */ /* 0x000fc600078e00b4 */
[----:B------:R-:W4:Y:S04]  /*f310*/  LDL R12, [R1+0x3c] ;  /* 0x00003c00010c7983 */ /* 0x000f280000100800 */
[----:B------:R-:W5:Y:S04]  /*f320*/  LDL R8, [R1+0x58] ;  /* 0x0000580001087983 */ /* 0x000f680000100800 */
[----:B------:R-:W2:Y:S04]  /*f330*/  LDL R5, [R1+0x38] ;  /* 0x0000380001057983 */ /* 0x000ea80000100800 */
[----:B------:R-:W3:Y:S01]  /*f340*/  LDL R11, [R1+0x48] ;  /* 0x00004800010b7983 */ /* 0x000ee20000100800 */
[----:B------:R-:W-:Y:S01]  /*f350*/  FMNMX.FTZ R0, R248, R137, !PT ;  /* 0x00000089f8007209 */ /* 0x000fe20007810000 */
[----:B------:R-:W-:Y:S01]  /*f360*/  USHF.L.U32 UR6, UR34, 0x1, URZ ;  /* 0x0000000122067899 */ /* 0x000fe2000800063f */
[----:B------:R-:W-:Y:S01]  /*f370*/  IMAD.U32 R7, RZ, RZ, UR33 ;  /* 0x00000021ff077e24 */ /* 0x000fe2000f8e00ff */
[----:B------:R-:W-:Y:S01]  /*f380*/  LDSM.16.MT88.4 R40, [R214+0x9000] ;  /* 0x00900000d628783b */ /* 0x000fe20000004200 */
        /* <DEDUP_REMOVED lines=11> */
[----:B------:R-:W-:-:S04]  /*f440*/  FMNMX.FTZ R0, R247, R56, !PT ;  /* 0x00000038f7007209 */ /* 0x000fc80007810000 */
        /* <DEDUP_REMOVED lines=9> */
[----:B------:R-:W-:-:S03]  /*f4e0*/  FMNMX.FTZ R2, R185, R2, !PT ;  /* 0x00000002b9027209 */ /* 0x000fc60007810000 */
[----:B------:R-:W1:Y:S01]  /*f4f0*/  SHFL.BFLY PT, R4, R0, 0x2, 0x1f ;  /* 0x0c401f0000047f89 */ /* 0x000e6200000e0000 */
        /* <DEDUP_REMOVED lines=14> */
[----:B------:R-:W-:Y:S01]  /*f5e0*/  FMNMX.FTZ R6, R251, R6, !PT ;  /* 0x00000006fb067209 */ /* 0x000fe20007810000 */
[----:B------:R-:W1:Y:S03]  /*f5f0*/  SHFL.BFLY PT, R136, R0, 0x1, 0x1f ;  /* 0x0c201f0000887f89 */ /* 0x000e6600000e0000 */
[----:B------:R-:W-:-:S04]  /*f600*/  FMNMX.FTZ R6, R60, R6, !PT ;  /* 0x000000063c067209 */ /* 0x000fc80007810000 */
[----:B------:R-:W-:-:S04]  /*f610*/  FMNMX.FTZ R6, R58, R6, !PT ;  /* 0x000000063a067209 */ /* 0x000fc80007810000 */
[----:B------:R-:W-:-:S05]  /*f620*/  FMNMX.FTZ R6, R250, R6, !PT ;  /* 0x00000006fa067209 */ /* 0x000fca0007810000 */
[----:B------:R-:W1:Y:S02]  /*f630*/  SHFL.BFLY PT, R135, R6, 0x2, 0x1f ;  /* 0x0c401f0006877f89 */ /* 0x000e6400000e0000 */
[----:B-1----:R-:W-:-:S04]  /*f640*/  FMNMX.FTZ R136, R0, R136, !PT ;  /* 0x0000008800887209 */ /* 0x002fc80007810000 */
[C---:B------:R-:W-:Y:S01]  /*f650*/  FSETP.NEU.FTZ.AND P4, PT, R136.reuse, -INF , PT ;  /* 0xff8000008800780b */ /* 0x040fe20003f9d000 */
[----:B------:R-:W-:Y:S01]  /*f660*/  FMUL.FTZ R20, R136, c[0x0][0x23c] ;  /* 0x00008f0088147a20 */ /* 0x000fe20000410000 */
[----:B------:R-:W-:-:S05]  /*f670*/  FMNMX.FTZ R135, R6, R135, !PT ;  /* 0x0000008706877209 */ /* 0x000fca0007810000 */
[----:B------:R-:W1:Y:S01]  /*f680*/  SHFL.BFLY PT, R14, R135, 0x1, 0x1f ;  /* 0x0c201f00870e7f89 */ /* 0x000e6200000e0000 */
[----:B------:R-:W-:Y:S02]  /*f690*/  FSEL R20, R20, RZ, P4 ;  /* 0x000000ff14147208 */ /* 0x000fe40002000000 */
[----:B-1----:R-:W-:-:S04]  /*f6a0*/  FMNMX.FTZ R135, R135, R14, !PT ;  /* 0x0000000e87877209 */ /* 0x002fc80007810000 */
[C---:B------:R-:W-:Y:S01]  /*f6b0*/  FSETP.NEU.FTZ.AND P3, PT, R135.reuse, -INF , PT ;  /* 0xff8000008700780b */ /* 0x040fe20003f7d000 */
[----:B------:R-:W-:Y:S02]  /*f6c0*/  FMUL.FTZ R21, R135, c[0x0][0x23c] ;  /* 0x00008f0087157a20 */ /* 0x000fe40000410000 */
[----:B----4-:R-:W-:-:S04]  /*f6d0*/  IMAD.WIDE.U32 R232, R12, -0x326172a9, RZ ;  /* 0xcd9e8d570ce87825 */ /* 0x010fc800078e00ff */
[----:B-----5:R-:W-:Y:S01]  /*f6e0*/  IMAD.WIDE.U32 R210, R8, -0x326172a9, RZ ;  /* 0xcd9e8d5708d27825 */ /* 0x020fe200078e00ff */
[----:B------:R-:W-:Y:S02]  /*f6f0*/  FMNMX.FTZ R8, R33, R3, !PT ;  /* 0x0000000321087209 */ /* 0x000fe40007810000 */
[-C--:B--2---:R-:W-:Y:S02]  /*f700*/  LOP3.LUT R4, R233, R5.reuse, RZ, 0x3c, !PT ;  /* 0x00000005e9047212 */ /* 0x084fe400078e3cff */
[----:B------:R-:W-:Y:S02]  /*f710*/  FMNMX.FTZ R3, R132, R2, !PT ;  /* 0x0000000284037209 */ /* 0x000fe40007810000 */
[----:B------:R-:W-:Y:S01]  /*f720*/  LOP3.LUT R5, R211, R5, RZ, 0x3c, !PT ;  /* 0x00000005d3057212 */ /* 0x000fe200078e3cff */
[----:B---3--:R-:W-:Y:S01]  /*f730*/  IMAD.WIDE.U32 R180, R11, -0x2daee0ad, RZ ;  /* 0xd2511f530bb47825 */ /* 0x008fe200078e00ff */
[----:B------:R-:W-:-:S03]  /*f740*/  FMNMX.FTZ R3, R183, R3, !PT ;  /* 0x00000003b7037209 */ /* 0x000fc60007810000 */
[----:B------:R-:W-:Y:S01]  /*f750*/  IMAD.WIDE.U32 R66, R4, -0x2daee0ad, RZ ;  /* 0xd2511f5304427825 */ /* 0x000fe200078e00ff */
[----:B------:R-:W-:-:S03]  /*f760*/  LOP3.LUT R2, R181, UR6, R7, 0x96, !PT ;  /* 0x00000006b5027c12 */ /* 0x000fc6000f8e9607 */
[----:B------:R-:W-:Y:S01]  /*f770*/  IMAD.WIDE.U32 R48, R5, -0x2daee0ad, RZ ;  /* 0xd2511f5305307825 */ /* 0x000fe200078e00ff */
[--C-:B------:R-:W-:Y:S02]  /*f780*/  LOP3.LUT R5, R67, UR15, R180.reuse, 0x96, !PT ;  /* 0x0000000f43057c12 */ /* 0x100fe4000f8e96b4 */
[----:B------:R-:W-:Y:S01]  /*f790*/  FMNMX.FTZ R4, R184, R3, !PT ;  /* 0x00000003b8047209 */ /* 0x000fe20007810000 */
[----:B------:R-:W-:Y:S01]  /*f7a0*/  IMAD.WIDE.U32 R2, R2, -0x326172a9, RZ ;  /* 0xcd9e8d5702027825 */ /* 0x000fe200078e00ff */
[----:B------:R-:W-:Y:S02]  /*f7b0*/  LOP3.LUT R7, R49, UR15, R180, 0x96, !PT ;  /* 0x0000000f31077c12 */ /* 0x000fe4000f8e96b4 */
[----:B------:R-:W-:Y:S01]  /*f7c0*/  FMNMX.FTZ R4, R182, R4, !PT ;  /* 0x00000004b6047209 */ /* 0x000fe20007810000 */
[----:B------:R-:W-:Y:S01]  /*f7d0*/  IMAD.WIDE.U32 R64, R5, -0x326172a9, RZ ;  /* 0xcd9e8d5705407825 */ /* 0x000fe200078e00ff */
[----:B------:R-:W-:Y:S02]  /*f7e0*/  FMNMX.FTZ R8, R57, R8, !PT ;  /* 0x0000000839087209 */ /* 0x000fe40007810000 */
[----:B------:R-:W-:Y:S01]  /*f7f0*/  FMNMX.FTZ R5, R179, R4, !PT ;  /* 0x00000004b3057209 */ /* 0x000fe20007810000 */
[----:B------:R-:W-:Y:S01]  /*f800*/  IMAD.WIDE.U32 R44, R7, -0x326172a9, RZ ;  /* 0xcd9e8d57072c7825 */ /* 0x000fe200078e00ff */
[----:B------:R-:W-:-:S02]  /*f810*/  LOP3.LUT R4, R3, UR16, R232, 0x96, !PT ;  /* 0x0000001003047c12 */ /* 0x000fc4000f8e96e8 */
[--C-:B------:R-:W-:Y:S01]  /*f820*/  LOP3.LUT R12, R65, UR14, R2.reuse, 0x96, !PT ;  /* 0x0000000e410c7c12 */ /* 0x100fe2000f8e9602 */
[----:B------:R-:W-:Y:S01]  /*f830*/  IMAD.MOV.U32 R15, RZ, RZ, R9 ;  /* 0x000000ffff0f7224 */ /* 0x000fe200078e0009 */
[----:B------:R-:W-:Y:S02]  /*f840*/  FMNMX.FTZ R9, R32, R8, !PT ;  /* 0x0000000820097209 */ /* 0x000fe40007810000 */
[----:B------:R-:W-:Y:S01]  /*f850*/  FMNMX.FTZ R8, R199, R5, !PT ;  /* 0x00000005c7087209 */ /* 0x000fe20007810000 */
[----:B------:R-:W-:Y:S01]  /*f860*/  IMAD.WIDE.U32 R4, R4, -0x2daee0ad, RZ ;  /* 0xd2511f5304047825 */ /* 0x000fe200078e00ff */
[----:B------:R-:W-:-:S03]  /*f870*/  LOP3.LUT R7, R45, UR14, R2, 0x96, !PT ;  /* 0x0000000e2d077c12 */ /* 0x000fc6000f8e9602 */
[----:B------:R-:W-:Y:S01]  /*f880*/  IMAD.WIDE.U32 R12, R12, -0x2daee0ad, RZ ;  /* 0xd2511f530c0c7825 */ /* 0x000fe200078e00ff */
[----:B------:R-:W-:-:S04]  /*f890*/  FMNMX.FTZ R2, R177, R9, !PT ;  /* 0x00000009b1027209 */ /* 0x000fc80007810000 */
[----:B------:R-:W-:Y:S02]  /*f8a0*/  LOP3.LUT R9, R13, UR11, R4, 0x96, !PT ;  /* 0x0000000b0d097c12 */ /* 0x000fe4000f8e9604 */
        /* <DEDUP_REMOVED lines=8> */
[----:B------:R-:W-:Y:S02]  /*f930*/  FMNMX.FTZ R0, R195, R0, !PT ;  /* 0x00000000c3007209 */ /* 0x000fe40007810000 */
[----:B------:R-:W-:Y:S02]  /*f940*/  LOP3.LUT R3, R3, UR16, R210, 0x96, !PT ;  /* 0x0000001003037c12 */ /* 0x000fe4000f8e96d2 */
[----:B------:R-:W-:Y:S02]  /*f950*/  LOP3.LUT R5, R5, UR13, R66, 0x96, !PT ;  /* 0x0000000d05057c12 */ /* 0x000fe4000f8e9642 */
[----:B------:R-:W-:Y:S01]  /*f960*/  FMNMX.FTZ R0, R191, R0, !PT ;  /* 0x00000000bf007209 */ /* 0x000fe20007810000 */
[----:B------:R-:W-:-:S03]  /*f970*/  IMAD.WIDE.U32 R2, R3, -0x2daee0ad, RZ ;  /* 0xd2511f5303027825 */ /* 0x000fc600078e00ff */
[----:B------:R-:W-:Y:S01]  /*f980*/  FMNMX.FTZ R0, R194, R0, !PT ;  /* 0x00000000c2007209 */ /* 0x000fe20007810000 */
[----:B------:R-:W-:-:S04]  /*f990*/  IMAD.WIDE.U32 R6, R7, -0x2daee0ad, RZ ;  /* 0xd2511f5307067825 */ /* 0x000fc800078e00ff */
[----:B------:R-:W-:Y:S01]  /*f9a0*/  IMAD.WIDE.U32 R4, R5, -0x326172a9, RZ ;  /* 0xcd9e8d5705047825 */ /* 0x000fe200078e00ff */
[----:B------:R-:W-:-:S03]  /*f9b0*/  FMNMX.FTZ R0, R202, R0, !PT ;  /* 0x00000000ca007209 */ /* 0x000fc60007810000 */
[----:B------:R-:W-:Y:S01]  /*f9c0*/  IMAD.MOV.U32 R17, RZ, RZ, R10 ;  /* 0x000000ffff117224 */ /* 0x000fe200078e000a */
[----:B------:R-:W-:Y:S01]  /*f9d0*/  LOP3.LUT R10, R7, UR11, R2, 0x96, !PT ;  /* 0x0000000b070a7c12 */ /* 0x000fe2000f8e9602 */
[----:B------:R-:W-:Y:S01]  /*f9e0*/  IMAD.WIDE.U32 R54, R9, -0x326172a9, RZ ;  /* 0xcd9e8d5709367825 */ /* 0x000fe200078e00ff */
[----:B------:R-:W-:-:S03]  /*f9f0*/  LOP3.LUT R7, R5, UR12, R64, 0x96, !PT ;  /* 0x0000000c05077c12 */ /* 0x000fc6000f8e9640 */
[----:B------:R-:W-:Y:S01]  /*fa00*/  FFMA.FTZ R5, R137, c[0x0][0x23c], -R20 ;  /* 0x00008f0089057a23 */ /* 0x000fe20000010814 */
[----:B------:R-:W-:Y:S02]  /*fa10*/  FMNMX.FTZ R0, R200, R0, !PT ;  /* 0x00000000c8007209 */ /* 0x000fe40007810000 */
[----:B------:R-:W-:Y:S01]  /*fa20*/  LOP3.LUT R3, R3, UR13, R48, 0x96, !PT ;  /* 0x0000000d03037c12 */ /* 0x000fe2000f8e9630 */
[----:B------:R2:W3:Y:S01]  /*fa30*/  MUFU.EX2 R18, R5 ;  /* 0x0000000500127308 */ /* 0x0004e20000000800 */
[----:B------:R-:W-:Y:S01]  /*fa40*/  LOP3.LUT R13, R55, UR10, R4, 0x96, !PT ;  /* 0x0000000a370d7c12 */ /* 0x000fe2000f8e9604 */
[----:B------:R-:W-:Y:S01]  /*fa50*/  IMAD.WIDE.U32 R10, R10, -0x326172a9, RZ ;  /* 0xcd9e8d570a0a7825 */ /* 0x000fe200078e00ff */
[----:B-1----:R-:W-:-:S03]  /*fa60*/  FMNMX.FTZ R134, R8, R134, !PT ;  /* 0x0000008608867209 */ /* 0x002fc60007810000 */
[----:B------:R-:W-:-:S04]  /*fa70*/  IMAD.WIDE.U32 R2, R3, -0x326172a9, RZ ;  /* 0xcd9e8d5703027825 */ /* 0x000fc800078e00ff */
[----:B--2---:R-:W-:Y:S01]  /*fa80*/  IMAD.WIDE.U32 R4, R7, -0x2daee0ad, RZ ;  /* 0xd2511f5307047825 */ /* 0x004fe200078e00ff */
[----:B------:R-:W-:-:S04]  /*fa90*/  FMNMX.FTZ R7, R201, R0, !PT ;  /* 0x00000000c9077209 */ /* 0x000fc80007810000 */
[----:B------:R-:W-:Y:S02]  /*faa0*/  FMNMX.FTZ R7, R203, R7, !PT ;  /* 0x00000007cb077209 */ /* 0x000fe40007810000 */
[----:B------:R-:W-:Y:S02]  /*fab0*/  LOP3.LUT R9, R11, UR10, R2, 0x96, !PT ;  /* 0x0000000a0b097c12 */ /* 0x000fe4000f8e9602 */
[----:B------:R-:W1:Y:S01]  /*fac0*/  SHFL.BFLY PT, R11, R134, 0x1, 0x1f ;  /* 0x0c201f00860b7f89 */ /* 0x000e6200000e0000 */
[----:B------:R-:W-:Y:S01]  /*fad0*/  LOP3.LUT R3, R3, UR12, R44, 0x96, !PT ;  /* 0x0000000c03037c12 */ /* 0x000fe2000f8e962c */
[--C-:B------:R-:W-:Y:S02]  /*fae0*/  FFMA.FTZ R2, R138, c[0x0][0x23c], -R20.reuse ;  /* 0x00008f008a027a23 */ /* 0x100fe40000010814 */
[----:B------:R-:W2:Y:S01]  /*faf0*/  SHFL.BFLY PT, R14, R7, 0x2, 0x1f ;  /* 0x0c401f00070e7f89 */ /* 0x000ea200000e0000 */
[----:B------:R-:W-:Y:S01]  /*fb00*/  FFMA.FTZ R8, R139, c[0x0][0x23c], -R20 ;  /* 0x00008f008b087a23 */ /* 0x000fe20000010814 */
[----:B------:R4:W-:Y:S01]  /*fb10*/  MUFU.EX2 R29, R2 ;  /* 0x00000002001d7308 */ /* 0x0009e20000000800 */
[----:B------:R-:W-:-:S04]  /*fb20*/  IMAD.WIDE.U32 R52, R13, -0x2daee0ad, RZ ;  /* 0xd2511f530d347825 */ /* 0x000fc800078e00ff */
[----:B------:R-:W-:-:S03]  /*fb30*/  IMAD.WIDE.U32 R46, R9, -0x2daee0ad, RZ ;  /* 0xd2511f53092e7825 */ /* 0x000fc600078e00ff */
[----:B------:R5:W-:Y:S01]  /*fb40*/  MUFU.EX2 R30, R8 ;  /* 0x00000008001e7308 */ /* 0x000be20000000800 */
[----:B----4-:R-:W-:Y:S01]  /*fb50*/  IMAD.WIDE.U32 R2, R3, -0x2daee0ad, RZ ;  /* 0xd2511f5303027825 */ /* 0x010fe200078e00ff */
[----:B------:R-:W-:-:S04]  /*fb60*/  LOP3.LUT R12, R5, UR9, R12, 0x96, !PT ;  /* 0x00000009050c7c12 */ /* 0x000fc8000f8e960c */
[----:B-----5:R-:W-:Y:S02]  /*fb70*/  LOP3.LUT R8, R3, UR9, R6, 0x96, !PT ;  /* 0x0000000903087c12 */ /* 0x020fe4000f8e9606 */
[----:B------:R-:W-:Y:S02]  /*fb80*/  LOP3.LUT R3, R53, UR5, R4, 0x96, !PT ;  /* 0x0000000535037c12 */ /* 0x000fe4000f8e9604 */
[----:B------:R-:W-:Y:S01]  /*fb90*/  LOP3.LUT R4, R47, UR5, R2, 0x96, !PT ;  /* 0x000000052f047c12 */ /* 0x000fe2000f8e9602 */
[----:B------:R-:W-:-:S04]  /*fba0*/  IMAD.WIDE.U32 R8, R8, -0x326172a9, RZ ;  /* 0xcd9e8d5708087825 */ /* 0x000fc800078e00ff */
[----:B------:R-:W-:Y:S01]  /*fbb0*/  IMAD.WIDE.U32 R2, R3, -0x326172a9, RZ ;  /* 0xcd9e8d5703027825 */ /* 0x000fe200078e00ff */
[----:B------:R-:W-:-:S03]  /*fbc0*/  LOP3.LUT R47, R9, UR8, R10, 0x96, !PT ;  /* 0x00000008092f7c12 */ /* 0x000fc6000f8e960a */
[----:B------:R-:W-:Y:S01]  /*fbd0*/  IMAD.WIDE.U32 R50, R12, -0x326172a9, RZ ;  /* 0xcd9e8d570c327825 */ /* 0x000fe200078e00ff */
[C---:B------:R-:W-:Y:S02]  /*fbe0*/  LOP3.LUT R9, R2.reuse, 0xffff, RZ, 0xc0, !PT ;  /* 0x0000ffff02097812 */ /* 0x040fe400078ec0ff */
[----:B------:R-:W-:Y:S01]  /*fbf0*/  LOP3.LUT R13, R2, 0xff, RZ, 0xc0, !PT ;  /* 0x000000ff020d7812 */ /* 0x000fe200078ec0ff */
[----:B------:R-:W-:Y:S01]  /*fc00*/  IMAD.MOV.U32 R27, RZ, RZ, R15 ;  /* 0x000000ffff1b7224 */ /* 0x000fe200078e000f */
[----:B------:R-:W-:Y:S01]  /*fc10*/  SHF.R.U32.HI R12, RZ, 0x10, R2 ;  /* 0x00000010ff0c7819 */ /* 0x000fe20000011602 */
[----:B------:R-:W-:Y:S01]  /*fc20*/  FFMA.FTZ R0, R172, c[0x0][0x23c], -R20 ;  /* 0x00008f00ac007a23 */ /* 0x000fe20000010814 */
[----:B------:R-:W-:Y:S02]  /*fc30*/  SHF.R.U32.HI R15, RZ, 0x18, R2 ;  /* 0x00000018ff0f7819 */ /* 0x000fe40000011602 */
[----:B------:R-:W-:Y:S02]  /*fc40*/  FSEL R21, R21, RZ, P3 ;  /* 0x000000ff15157208 */ /* 0x000fe40001800000 */
[----:B-1----:R-:W-:-:S02]  /*fc50*/  FMNMX.FTZ R134, R134, R11, !PT ;  /* 0x0000000b86867209 */ /* 0x002fc40007810000 */
[----:B--2---:R-:W-:Y:S01]  /*fc60*/  FMNMX.FTZ R2, R7, R14, !PT ;  /* 0x0000000e07027209 */ /* 0x004fe20007810000 */
[----:B------:R1:W-:Y:S01]  /*fc70*/  MUFU.EX2 R38, R0 ;  /* 0x0000000000267308 */ /* 0x0003e20000000800 */
[----:B------:R-:W-:Y:S01]  /*fc80*/  IMAD.MOV.U32 R26, RZ, RZ, R17 ;  /* 0x000000ffff1a7224 */ /* 0x000fe200078e0011 */
[----:B------:R-:W-:Y:S01]  /*fc90*/  LOP3.LUT R6, R3, UR18, R50, 0x96, !PT ;  /* 0x0000001203067c12 */ /* 0x000fe2000f8e9632 */
[----:B------:R-:W-:Y:S01]  /*fca0*/  FFMA.FTZ R3, R62, c[0x0][0x23c], -R21 ;  /* 0x00008f003e037a23 */ /* 0x000fe20000010815 */
[----:B------:R-:W2:Y:S01]  /*fcb0*/  SHFL.BFLY PT, R14, R2, 0x1, 0x1f ;  /* 0x0c201f00020e7f89 */ /* 0x000ea200000e0000 */
[C---:B------:R-:W-:Y:S01]  /*fcc0*/  FMUL.FTZ R17, R134.reuse, c[0x0][0x23c] ;  /* 0x00008f0086117a20 */ /* 0x040fe20000410000 */
[----:B------:R-:W-:Y:S01]  /*fcd0*/  FSETP.NEU.FTZ.AND P2, PT, R134, -INF , PT ;  /* 0xff8000008600780b */ /* 0x000fe20003f5d000 */
[----:B---3--:R-:W-:Y:S01]  /*fce0*/  IMAD.MOV.U32 R138, RZ, RZ, R18 ;  /* 0x000000ffff8a7224 */ /* 0x008fe200078e0012 */
[----:B------:R3:W-:Y:S01]  /*fcf0*/  MUFU.EX2 R238, R3 ;  /* 0x0000000300ee7308 */ /* 0x0007e20000000800 */
[----:B------:R-:W-:Y:S01]  /*fd00*/  IMAD.WIDE.U32 R4, R4, -0x326172a9, RZ ;  /* 0xcd9e8d5704047825 */ /* 0x000fe200078e00ff */
[----:B------:R-:W-:-:S03]  /*fd10*/  FSEL R17, R17, RZ, P2 ;  /* 0x000000ff11117208 */ /* 0x000fc60001000000 */
[----:B-1----:R-:W-:-:S04]  /*fd20*/  FFMA.FTZ R0, R56, c[0x0][0x23c], -R21 ;  /* 0x00008f0038007a23 */ /* 0x002fc80000010815 */
[----:B------:R1:W4:Y:S01]  /*fd30*/  MUFU.EX2 R18, R0 ;  /* 0x0000000000127308 */ /* 0x0003220000000800 */
[----:B---3--:R-:W-:Y:S01]  /*fd40*/  FFMA.FTZ R3, R61, c[0x0][0x23c], -R21 ;  /* 0x00008f003d037a23 */ /* 0x008fe20000010815 */
[----:B------:R-:W-:-:S06]  /*fd50*/  LOP3.LUT R7, R4, 0xffff, RZ, 0xc0, !PT ;  /* 0x0000ffff04077812 */ /* 0x000fcc00078ec0ff */
[----:B------:R3:W5:Y:S01]  /*fd60*/  MUFU.EX2 R237, R3 ;  /* 0x0000000300ed7308 */ /* 0x0007620000000800 */
[----:B-1----:R-:W-:-:S07]  /*fd70*/  FFMA.FTZ R0, R63, c[0x0][0x23c], -R21 ;  /* 0x00008f003f007a23 */ /* 0x002fce0000010815 */
[----:B------:R1:W-:Y:S01]  /*fd80*/  MUFU.EX2 R239, R0 ;  /* 0x0000000000ef7308 */ /* 0x0003e20000000800 */
[----:B---3--:R-:W-:Y:S01]  /*fd90*/  FFMA.FTZ R3, R36, c[0x0][0x23c], -R17 ;  /* 0x00008f0024037a23 */ /* 0x008fe20000010811 */
[----:B------:R-:W-:Y:S02]  /*fda0*/  LOP3.LUT R11, R4, 0xff, RZ, 0xc0, !PT ;  /* 0x000000ff040b7812 */ /* 0x000fe400078ec0ff */
[----:B------:R-:W-:-:S04]  /*fdb0*/  SHF.R.U32.HI R10, RZ, 0x18, R4 ;  /* 0x00000018ff0a7819 */ /* 0x000fc80000011604 */
[----:B------:R3:W-:Y:S01]  /*fdc0*/  MUFU.EX2 R236, R3 ;  /* 0x0000000300ec7308 */ /* 0x0007e20000000800 */
[----:B-1----:R-:W-:Y:S02]  /*fdd0*/  LOP3.LUT R0, R5, UR18, R8, 0x96, !PT ;  /* 0x0000001205007c12 */ /* 0x002fe4000f8e9608 */
[----:B------:R-:W-:Y:S02]  /*fde0*/  SHF.R.U32.HI R5, RZ, 0x10, R4 ;  /* 0x00000010ff057819 */ /* 0x000fe40000011604 */
[----:B------:R-:W-:Y:S02]  /*fdf0*/  SHF.R.U32.HI R8, RZ, 0x8, R9 ;  /* 0x00000008ff087819 */ /* 0x000fe40000011609 */
[----:B------:R-:W-:Y:S02]  /*fe00*/  LOP3.LUT R4, R5, 0xff, RZ, 0xc0, !PT ;  /* 0x000000ff05047812 */ /* 0x000fe400078ec0ff */
[----:B---3--:R-:W-:Y:S02]  /*fe10*/  LOP3.LUT R3, R6, 0xffff, RZ, 0xc0, !PT ;  /* 0x0000ffff06037812 */ /* 0x008fe400078ec0ff */
[----:B------:R-:W-:-:S02]  /*fe20*/  PRMT R13, R13, 0x5410, R8 ;  /* 0x000054100d0d7816 */ /* 0x000fc40000000008 */
[----:B------:R-:W-:Y:S01]  /*fe30*/  SHF.R.U32.HI R8, RZ, 0x8, R7 ;  /* 0x00000008ff087819 */ /* 0x000fe20000011607 */
[----:B------:R-:W1:Y:S01]  /*fe40*/  LDC.U8 R62, c[0x0][0x2d8] ;  /* 0x0000b600ff3e7b82 */ /* 0x000e620000000000 */
[----:B------:R-:W-:Y:S02]  /*fe50*/  LOP3.LUT R5, R6, 0xff, RZ, 0xc0, !PT ;  /* 0x000000ff06057812 */ /* 0x000fe400078ec0ff */
[----:B------:R-:W-:Y:S02]  /*fe60*/  SHF.R.U32.HI R3, RZ, 0x8, R3 ;  /* 0x00000008ff037819 */ /* 0x000fe40000011603 */
[----:B------:R-:W-:Y:S01]  /*fe70*/  PRMT R23, R4, 0x5410, R10 ;  /* 0x0000541004177816 */ /* 0x000fe2000000000a */
[----:B------:R-:W-:Y:S01]  /*fe80*/  FFMA.FTZ R4, R34, c[0x0][0x23c], -R17 ;  /* 0x00008f0022047a23 */ /* 0x000fe20000010811 */
[----:B------:R-:W-:Y:S02]  /*fe90*/  PRMT R24, R11, 0x5410, R8 ;  /* 0x000054100b187816 */ /* 0x000fe40000000008 */
[----:B------:R-:W-:Y:S01]  /*fea0*/  PRMT R8, R5, 0x5410, R3 ;  /* 0x0000541005087816 */ /* 0x000fe20000000003 */
[----:B------:R3:W-:Y:S01]  /*feb0*/  MUFU.EX2 R234, R4 ;  /* 0x0000000400ea7308 */ /* 0x0007e20000000800 */
[----:B------:R-:W-:-:S02]  /*fec0*/  SHF.R.U32.HI R3, RZ, 0x10, R6 ;  /* 0x00000010ff037819 */ /* 0x000fc40000011606 */
[----:B--2---:R-:W-:Y:S01]  /*fed0*/  FMNMX.FTZ R2, R2, R14, !PT ;  /* 0x0000000e02027209 */ /* 0x004fe20007810000 */
[--C-:B------:R-:W-:Y:S01]  /*fee0*/  FFMA.FTZ R7, R35, c[0x0][0x23c], -R17.reuse ;  /* 0x00008f0023077a23 */ /* 0x100fe20000010811 */
[----:B------:R-:W-:Y:S02]  /*fef0*/  LOP3.LUT R9, R12, 0xff, RZ, 0xc0, !PT ;  /* 0x000000ff0c097812 */ /* 0x000fe400078ec0ff */
[----:B------:R-:W-:Y:S01]  /*ff00*/  SHF.R.U32.HI R6, RZ, 0x18, R6 ;  /* 0x00000018ff067819 */ /* 0x000fe20000011606 */
[C---:B------:R-:W-:Y:S01]  /*ff10*/  FMUL.FTZ R19, R2.reuse, c[0x0][0x23c] ;  /* 0x00008f0002137a20 */ /* 0x040fe20000410000 */
[----:B------:R-:W-:Y:S02]  /*ff20*/  LOP3.LUT R3, R3, 0xff, RZ, 0xc0, !PT ;  /* 0x000000ff03037812 */ /* 0x000fe400078ec0ff */
[----:B------:R-:W-:Y:S01]  /*ff30*/  FSETP.NEU.FTZ.AND P1, PT, R2, -INF , PT ;  /* 0xff8000000200780b */ /* 0x000fe20003f3d000 */
[----:B---3--:R-:W-:Y:S01]  /*ff40*/  FFMA.FTZ R4, R31, c[0x0][0x23c], -R17 ;  /* 0x00008f001f047a23 */ /* 0x008fe20000010811 */
[----:B------:R-:W-:-:S03]  /*ff50*/  PRMT R15, R9, 0x5410, R15 ;  /* 0x00005410090f7816 */ /* 0x000fc6000000000f */
[----:B------:R2:W3:Y:S01]  /*ff60*/  MUFU.EX2 R233, R4 ;  /* 0x0000000400e97308 */ /* 0x0004e20000000800 */
[----:B------:R-:W-:Y:S02]  /*ff70*/  PRMT R9, R3, 0x5410, R6 ;  /* 0x0000541003097816 */ /* 0x000fe40000000006 */
[----:B------:R-:W-:Y:S02]  /*ff80*/  LOP3.LUT R3, R0, 0xffff, RZ, 0xc0, !PT ;  /* 0x0000ffff00037812 */ /* 0x000fe400078ec0ff */
[----:B------:R-:W-:-:S03]  /*ff90*/  SHF.R.U32.HI R6, RZ, 0x18, R0 ;  /* 0x00000018ff067819 */ /* 0x000fc60000011600 */
[----:B------:R1:W-:Y:S01]  /*ffa0*/  MUFU.EX2 R235, R7 ;  /* 0x0000000700eb7308 */ /* 0x0003e20000000800 */
[----:B------:R-:W-:Y:S02]  /*ffb0*/  FSEL R19, R19, RZ, P1 ;  /* 0x000000ff13137208 */ /* 0x000fe40000800000 */
[----:B--2---:R-:W-:-:S03]  /*ffc0*/  SHF.R.U32.HI R4, RZ, 0x10, R0 ;  /* 0x00000010ff047819 */ /* 0x004fc60000011600 */
[----:B------:R-:W-:Y:S01]  /*ffd0*/  FFMA.FTZ R5, R37, c[0x0][0x23c], -R19 ;  /* 0x00008f0025057a23 */ /* 0x000fe20000010813 */
[----:B-1----:R-:W-:Y:S02]  /*ffe0*/  LOP3.LUT R7, R0, 0xff, RZ, 0xc0, !PT ;  /* 0x000000ff00077812 */ /* 0x002fe400078ec0ff */
[----:B------:R-:W-:Y:S02]  /*fff0*/  LOP3.LUT R0, R4, 0xff, RZ, 0xc0, !PT ;  /* 0x000000ff04007812 */ /* 0x000fe400078ec0ff */
[----:B------:R-:W-:Y:S02]  /*10000*/  FSEL R4, R136, RZ, P4 ;  /* 0x000000ff88047208 */ /* 0x000fe40002000000 */
[----:B------:R-:W-:Y:S02]  /*10010*/  PRMT R22, R0, 0x5410, R6 ;  /* 0x0000541000167816 */ /* 0x000fe40000000006 */
[----:B------:R-:W-:Y:S01]  /*10020*/  FSEL R0, R135, RZ, P3 ;  /* 0x000000ff87007208 */ /* 0x000fe20001800000 */
[----:B------:R1:W-:Y:S01]  /*10030*/  MUFU.EX2 R231, R5 ;  /* 0x0000000500e77308 */ /* 0x0003e20000000800 */
[----:B------:R-:W-:Y:S01]  /*10040*/  SHF.R.U32.HI R3, RZ, 0x8, R3 ;  /* 0x00000008ff037819 */ /* 0x000fe20000011603 */
[----:B----4-:R-:W-:Y:S01]  /*10050*/  IMAD.MOV.U32 R63, RZ, RZ, R18 ;  /* 0x000000ffff3f7224 */ /* 0x010fe200078e0012 */
[----:B------:R-:W-:Y:S01]  /*10060*/  PRMT R62, R62, 0x7054, R62 ;  /* 0x000070543e3e7816 */ /* 0x000fe2000000003e */
[----:B------:R-:W-:Y:S01]  /*10070*/  FADD.FTZ R6, R247, -R0 ;  /* 0x80000000f7067221 */ /* 0x000fe20000010000 */
[----:B------:R-:W-:Y:S01]  /*10080*/  PRMT R18, R7, 0x5410, R3 ;  /* 0x0000541007127816 */ /* 0x000fe20000000003 */
[----:B------:R-:W-:-:S02]  /*10090*/  IMAD.MOV.U32 R247, RZ, RZ, R30 ;  /* 0x000000fffff77224 */ /* 0x000fc400078e001e */
[--C-:B------:R-:W-:Y:S02]  /*100a0*/  FFMA.FTZ R0, R57, c[0x0][0x23c], -R19.reuse ;  /* 0x00008f0039007a23 */ /* 0x100fe40000010813 */
[----:B------:R-:W-:Y:S01]  /*100b0*/  FFMA.FTZ R3, R33, c[0x0][0x23c], -R19 ;  /* 0x00008f0021037a23 */ /* 0x000fe20000010813 */
[--C-:B------:R-:W-:Y:S01]  /*100c0*/  HSET2.LE.AND R10, R13, R62.reuse, PT ;  /* 0x0000003e0d0a7233 */ /* 0x100fe20003803000 */
[----:B-1----:R-:W-:Y:S02]  /*100d0*/  FADD.FTZ R5, R248, -R4 ;  /* 0x80000004f8057221 */ /* 0x002fe40000010000 */
[----:B------:R-:W-:Y:S01]  /*100e0*/  IMAD.MOV.U32 R248, RZ, RZ, R38 ;  /* 0x000000fffff87224 */ /* 0x000fe200078e0026 */
[----:B------:R1:W-:Y:S01]  /*100f0*/  MUFU.EX2 R229, R0 ;  /* 0x0000000000e57308 */ /* 0x0003e20000000800 */
[----:B------:R-:W-:Y:S01]  /*10100*/  FSEL R4, R134, RZ, P2 ;  /* 0x000000ff86047208 */ /* 0x000fe20001000000 */
[----:B------:R-:W-:Y:S01]  /*10110*/  HSET2.LE.AND R11, R15, R62, PT ;  /* 0x0000003e0f0b7233 */ /* 0x000fe20003803000 */
[----:B------:R-:W-:Y:S01]  /*10120*/  IMAD.MOV.U32 R57, RZ, RZ, R16 ;  /* 0x000000ffff397224 */ /* 0x000fe200078e0010 */
[----:B------:R-:W2:Y:S04]  /*10130*/  LDSM.16.MT88.4 R12, [R212+0x9000] ;  /* 0x00900000d40c783b */ /* 0x000ea80000004200 */
[----:B------:R4:W-:Y:S01]  /*10140*/  MUFU.EX2 R230, R3 ;  /* 0x0000000300e67308 */ /* 0x0009e20000000800 */
[----:B------:R-:W-:Y:S01]  /*10150*/  IMAD.MOV.U32 R137, RZ, RZ, R28 ;  /* 0x000000ffff897224 */ /* 0x000fe200078e001c */
[----:B------:R-:W-:Y:S01]  /*10160*/  LDSM.16.MT88.4 R36, [R212+0xb000] ;  /* 0x00b00000d424783b */ /* 0x000fe20000004200 */
[----:B-1----:R-:W-:-:S04]  /*10170*/  F2FP.PACK_AB R0, R248, R247 ;  /* 0x000000f7f800723e */ /* 0x002fc800000000ff */
[----:B------:R-:W-:Y:S02]  /*10180*/  LOP3.LUT R10, R10, R0, RZ, 0xc0, !PT ;  /* 0x000000000a0a7212 */ /* 0x000fe400078ec0ff */
[----:B----4-:R-:W-:Y:S02]  /*10190*/  FSEL R3, R2, RZ, P1 ;  /* 0x000000ff02037208 */ /* 0x010fe40000800000 */
[----:B-----5:R-:W-:Y:S01]  /*101a0*/  F2FP.PACK_AB R0, R237, R238 ;  /* 0x000000eeed00723e */ /* 0x020fe200000000ff */
[----:B------:R-:W-:Y:S02]  /*101b0*/  FADD.FTZ R7, R246, -R4 ;  /* 0x80000004f6077221 */ /* 0x000fe40000010000 */
[----:B------:R-:W-:Y:S01]  /*101c0*/  FADD.FTZ R16, R244, -R3 ;  /* 0x80000003f4107221 */ /* 0x000fe20000010000 */
[----:B------:R-:W-:Y:S01]  /*101d0*/  LOP3.LUT R11, R11, R0, RZ, 0xc0, !PT ;  /* 0x000000000b0b7212 */ /* 0x000fe200078ec0ff */
[----:B------:R-:W-:Y:S01]  /*101e0*/  FFMA.FTZ R3, R32, c[0x0][0x23c], -R19 ;  /* 0x00008f0020037a23 */ /* 0x000fe20000010813 */
[----:B------:R-:W-:Y:S01]  /*101f0*/  HSET2.LE.AND R0, R24, R62, PT ;  /* 0x0000003e18007233 */ /* 0x000fe20003803000 */
[----:B------:R-:W-:Y:S01]  /*10200*/  IMAD.MOV.U32 R246, RZ, RZ, R29 ;  /* 0x000000fffff67224 */ /* 0x000fe200078e001d */
[----:B------:R-:W-:Y:S01]  /*10210*/  LDSM.16.MT88.4 R32, [R214+0xa000] ;  /* 0x00a00000d620783b */ /* 0x000fe20000004200 */
[----:B------:R-:W-:-:S02]  /*10220*/  IMAD.MOV.U32 R172, RZ, RZ, R27 ;  /* 0x000000ffffac7224 */ /* 0x000fc400078e001b */
[----:B------:R-:W-:Y:S01]  /*10230*/  IMAD.MOV.U32 R56, RZ, RZ, R26 ;  /* 0x000000ffff387224 */ /* 0x000fe200078e001a */
[----:B------:R-:W1:Y:S01]  /*10240*/  LDSM.16.MT88.4 R28, [R212+0xa000] ;  /* 0x00a00000d41c783b */ /* 0x000e620000004200 */
[----:B------:R-:W-:Y:S01]  /*10250*/  IMAD.MOV.U32 R244, RZ, RZ, R25 ;  /* 0x000000fffff47224 */ /* 0x000fe200078e0019 */
[----:B------:R4:W5:Y:S02]  /*10260*/  MUFU.EX2 R228, R3 ;  /* 0x0000000300e47308 */ /* 0x0009640000000800 */
[----:B------:R-:W1:Y:S01]  /*10270*/  LDSM.16.MT88.4 R24, [R214+0xb000] ;  /* 0x00b00000d618783b */ /* 0x000e620000004200 */
[----:B------:R-:W-:Y:S01]  /*10280*/  HSET2.LE.AND R8, R8, R62, PT ;  /* 0x0000003e08087233 */ /* 0x000fe20003803000 */
[----:B------:R-:W-:Y:S02]  /*10290*/  FMUL.FTZ R6, R6, c[0x0][0x23c] ;  /* 0x00008f0006067a20 */ /* 0x000fe40000410000 */
[----:B------:R-:W-:Y:S02]  /*102a0*/  IMAD.MOV.U32 R139, RZ, RZ, R60 ;  /* 0x000000ffff8b7224 */ /* 0x000fe400078e003c */
[----:B------:R2:W-:Y:S01]  /*102b0*/  MUFU.EX2 R60, R6 ;  /* 0x00000006003c7308 */ /* 0x0005e20000000800 */
[----:B----4-:R-:W-:-:S04]  /*102c0*/  F2FP.PACK_AB R3, R246, R138 ;  /* 0x0000008af603723e */ /* 0x010fc800000000ff */
[----:B------:R-:W-:Y:S02]  /*102d0*/  LOP3.LUT R8, R8, R3, RZ, 0xc0, !PT ;  /* 0x0000000308087212 */ /* 0x000fe400078ec0ff */
[----:B---3--:R-:W-:Y:S01]  /*102e0*/  F2FP.PACK_AB R3, R233, R234 ;  /* 0x000000eae903723e */ /* 0x008fe200000000ff */
[----:B------:R-:W-:Y:S02]  /*102f0*/  FMUL.FTZ R7, R7, c[0x0][0x23c] ;  /* 0x00008f0007077a20 */ /* 0x000fe40000410000 */
[----:B------:R-:W-:Y:S01]  /*10300*/  FMUL.FTZ R16, R16, c[0x0][0x23c] ;  /* 0x00008f0010107a20 */ /* 0x000fe20000410000 */
[----:B--2---:R-:W-:Y:S01]  /*10310*/  LOP3.LUT R6, R0, R3, RZ, 0xc0, !PT ;  /* 0x0000000300067212 */ /* 0x004fe200078ec0ff */
[--C-:B------:R-:W-:Y:S01]  /*10320*/  HSET2.LE.AND R0, R23, R62.reuse, PT ;  /* 0x0000003e17007233 */ /* 0x100fe20003803000 */
[----:B------:R-:W-:Y:S01]  /*10330*/  IMAD.MOV.U32 R23, RZ, RZ, R58 ;  /* 0x000000ffff177224 */ /* 0x000fe200078e003a */
[----:B------:R2:W3:Y:S01]  /*10340*/  MUFU.EX2 R59, R7 ;  /* 0x00000007003b7308 */ /* 0x0004e20000000800 */
[----:B-----5:R-:W-:Y:S01]  /*10350*/  F2FP.PACK_AB R3, R228, R229 ;  /* 0x000000e5e403723e */ /* 0x020fe200000000ff */
[----:B------:R-:W-:Y:S01]  /*10360*/  FMUL.FTZ R5, R5, c[0x0][0x23c] ;  /* 0x00008f0005057a20 */ /* 0x000fe20000410000 */
[----:B------:R-:W-:-:S05]  /*10370*/  HSET2.LE.AND R9, R9, R62, PT ;  /* 0x0000003e09097233 */ /* 0x000fca0003803000 */
[----:B------:R-:W4:Y:S01]  /*10380*/  MUFU.EX2 R58, R16 ;  /* 0x00000010003a7308 */ /* 0x000f220000000800 */
[----:B------:R-:W-:Y:S02]  /*10390*/  F2FP.PACK_AB R4, R239, R63 ;  /* 0x0000003fef04723e */ /* 0x000fe400000000ff */
[----:B--2---:R-:W-:-:S05]  /*103a0*/  LOP3.LUT R7, R0, R3, RZ, 0xc0, !PT ;  /* 0x0000000300077212 */ /* 0x004fca00078ec0ff */
[----:B------:R2:W5:Y:S01]  /*103b0*/  MUFU.EX2 R61, R5 ;  /* 0x00000005003d7308 */ /* 0x0005620000000800 */
[--C-:B------:R-:W-:Y:S01]  /*103c0*/  HSET2.LE.AND R0, R18, R62.reuse, PT ;  /* 0x0000003e12007233 */ /* 0x100fe20003803000 */
[----:B------:R-:W-:Y:S02]  /*103d0*/  F2FP.PACK_AB R3, R235, R236 ;  /* 0x000000eceb03723e */ /* 0x000fe400000000ff */
[----:B------:R-:W-:Y:S02]  /*103e0*/  LOP3.LUT R9, R9, R4, RZ, 0xc0, !PT ;  /* 0x0000000409097212 */ /* 0x000fe400078ec0ff */
[----:B------:R-:W-:Y:S01]  /*103f0*/  LOP3.LUT R4, R0, R3, RZ, 0xc0, !PT ;  /* 0x0000000300047212 */ /* 0x000fe200078ec0ff */
[----:B------:R-:W-:Y:S01]  /*10400*/  HSET2.LE.AND R3, R22, R62, PT ;  /* 0x0000003e16037233 */ /* 0x000fe20003803000 */
[----:B------:R-:W-:Y:S01]  /*10410*/  F2FP.PACK_AB R0, R230, R231 ;  /* 0x000000e7e600723e */ /* 0x000fe200000000ff */
[-C--:B---3--:R-:W-:Y:S02]  /*10420*/  FMUL.FTZ R144, R144, R59.reuse ;  /* 0x0000003b90907220 */ /* 0x088fe40000410000 */
[----:B------:R-:W-:-:S02]  /*10430*/  FMUL.FTZ R145, R145, R59 ;  /* 0x0000003b91917220 */ /* 0x000fc40000410000 */
[-C--:B----4-:R-:W-:Y:S02]  /*10440*/  FMUL.FTZ R146, R146, R58.reuse ;  /* 0x0000003a92927220 */ /* 0x090fe40000410000 */
[----:B------:R-:W-:Y:S01]  /*10450*/  FMUL.FTZ R147, R147, R58 ;  /* 0x0000003a93937220 */ /* 0x000fe20000410000 */
[----:B--2---:R-:W-:Y:S01]  /*10460*/  LOP3.LUT R5, R3, R0, RZ, 0xc0, !PT ;  /* 0x0000000003057212 */ /* 0x004fe200078ec0ff */
        /* <DEDUP_REMOVED lines=44> */
[-C--:B-----5:R-:W-:Y:S02]  /*10730*/  FMUL.FTZ R140, R140, R61.reuse ;  /* 0x0000003d8c8c7220 */ /* 0x0a0fe40000410000 */
[----:B------:R-:W-:-:S02]  /*10740*/  FMUL.FTZ R141, R141, R61 ;  /* 0x0000003d8d8d7220 */ /* 0x000fc40000410000 */
[-C--:B------:R-:W-:Y:S02]  /*10750*/  FMUL.FTZ R142, R142, R60.reuse ;  /* 0x0000003c8e8e7220 */ /* 0x080fe40000410000 */
[----:B------:R-:W-:Y:S01]  /*10760*/  FMUL.FTZ R143, R143, R60 ;  /* 0x0000003c8f8f7220 */ /* 0x000fe20000410000 */
[----:B------:R-:W-:Y:S01]  /*10770*/  HMMA.16816.F32 R144, R4, R12, R144 ;  /* 0x0000000c0490723c */ /* 0x000fe20000001890 */
[--C-:B------:R-:W-:Y:S02]  /*10780*/  FFMA.FTZ R0, R174, c[0x0][0x23c], -R17.reuse ;  /* 0x00008f00ae007a23 */ /* 0x100fe40000010811 */
[----:B------:R-:W-:-:S05]  /*10790*/  FFMA.FTZ R3, R133, c[0x0][0x23c], -R17 ;  /* 0x00008f0085037a23 */ /* 0x000fca0000010811 */
[C---:B------:R-:W-:Y:S01]  /*107a0*/  HMMA.16816.F32 R148, R4.reuse, R14, R148 ;  /* 0x0000000e0494723c */ /* 0x040fe20000001894 */
[----:B------:R2:W-:Y:S07]  /*107b0*/  MUFU.EX2 R227, R0 ;  /* 0x0000000000e37308 */ /* 0x0005ee0000000800 */
[C---:B------:R-:W-:Y:S01]  /*107c0*/  HMMA.16816.F32 R72, R4.reuse, R40, R72 ;  /* 0x000000280448723c */ /* 0x040fe20000001848 */
[----:B------:R3:W-:Y:S07]  /*107d0*/  MUFU.EX2 R226, R3 ;  /* 0x0000000300e27308 */ /* 0x0007ee0000000800 */
        /* <DEDUP_REMOVED lines=9> */
[----:B------:R-:W-:Y:S01]  /*10870*/  IMAD.WIDE.U32 R4, R47, -0x2daee0ad, RZ ;  /* 0xd2511f532f047825 */ /* 0x000fe200078e00ff */
[----:B------:R-:W-:Y:S04]  /*10880*/  HMMA.16816.F32 R140, R8, R12, R140 ;  /* 0x0000000c088c723c */ /* 0x000fe8000000188c */
[----:B--2---:R-:W-:-:S02]  /*10890*/  LOP3.LUT R0, R5, UR17, R46, 0x96, !PT ;  /* 0x0000001105007c12 */ /* 0x004fc4000f8e962e */
[C---:B---3--:R-:W-:Y:S01]  /*108a0*/  LOP3.LUT R3, R4.reuse, 0xffff, RZ, 0xc0, !PT ;  /* 0x0000ffff04037812 */ /* 0x048fe200078ec0ff */
[--C-:B------:R-:W-:Y:S01]  /*108b0*/  FFMA.FTZ R5, R173, c[0x0][0x23c], -R17.reuse ;  /* 0x00008f00ad057a23 */ /* 0x100fe20000010811 */
[----:B------:R-:W-:Y:S02]  /*108c0*/  LOP3.LUT R13, R4, 0xff, RZ, 0xc0, !PT ;  /* 0x000000ff040d7812 */ /* 0x000fe400078ec0ff */
[--C-:B------:R-:W-:Y:S02]  /*108d0*/  SHF.R.U32.HI R12, RZ, 0x10, R4.reuse ;  /* 0x00000010ff0c7819 */ /* 0x100fe40000011604 */
[----:B------:R-:W-:Y:S01]  /*108e0*/  SHF.R.U32.HI R7, RZ, 0x18, R4 ;  /* 0x00000018ff077819 */ /* 0x000fe20000011604 */
[----:B------:R-:W-:Y:S01]  /*108f0*/  FFMA.FTZ R4, R132, c[0x0][0x23c], -R17 ;  /* 0x00008f0084047a23 */ /* 0x000fe20000010811 */
[----:B------:R-:W-:Y:S01]  /*10900*/  SHF.R.U32.HI R6, RZ, 0x8, R3 ;  /* 0x00000008ff067819 */ /* 0x000fe20000011603 */
[----:B------:R1:W-:Y:S01]  /*10910*/  MUFU.EX2 R224, R5 ;  /* 0x0000000500e07308 */ /* 0x0003e20000000800 */
[----:B------:R-:W-:Y:S01]  /*10920*/  LOP3.LUT R3, R12, 0xff, RZ, 0xc0, !PT ;  /* 0x000000ff0c037812 */ /* 0x000fe200078ec0ff */
[----:B------:R-:W-:-:S06]  /*10930*/  FMUL.FTZ R152, R152, R61 ;  /* 0x0000003d98987220 */ /* 0x000fcc0000410000 */
[----:B------:R2:W3:Y:S01]  /*10940*/  MUFU.EX2 R225, R4 ;  /* 0x0000000400e17308 */ /* 0x0004e20000000800 */
[-C--:B------:R-:W-:Y:S01]  /*10950*/  FMUL.FTZ R153, R153, R61.reuse ;  /* 0x0000003d99997220 */ /* 0x080fe20000410000 */
[----:B------:R-:W-:Y:S01]  /*10960*/  PRMT R16, R3, 0x5410, R7 ;  /* 0x0000541003107816 */ /* 0x000fe20000000007 */
[-C--:B------:R-:W-:Y:S01]  /*10970*/  FMUL.FTZ R154, R154, R60.reuse ;  /* 0x0000003c9a9a7220 */ /* 0x080fe20000410000 */
[----:B------:R-:W-:Y:S01]  /*10980*/  LOP3.LUT R12, R0, 0xff, RZ, 0xc0, !PT ;  /* 0x000000ff000c7812 */ /* 0x000fe200078ec0ff */
[-C--:B------:R-:W-:Y:S01]  /*10990*/  FMUL.FTZ R155, R155, R60.reuse ;  /* 0x0000003c9b9b7220 */ /* 0x080fe20000410000 */
[--C-:B------:R-:W-:Y:S01]  /*109a0*/  SHF.R.U32.HI R3, RZ, 0x10, R0.reuse ;  /* 0x00000010ff037819 */ /* 0x100fe20000011600 */
[-C--:B------:R-:W-:Y:S01]  /*109b0*/  FMUL.FTZ R68, R68, R61.reuse ;  /* 0x0000003d44447220 */ /* 0x080fe20000410000 */
[----:B-1----:R-:W-:Y:S01]  /*109c0*/  LOP3.LUT R5, R0, 0xffff, RZ, 0xc0, !PT ;  /* 0x0000ffff00057812 */ /* 0x002fe200078ec0ff */
[----:B------:R-:W-:Y:S01]  /*109d0*/  FMUL.FTZ R69, R69, R61 ;  /* 0x0000003d45457220 */ /* 0x000fe20000410000 */
[----:B------:R-:W-:Y:S01]  /*109e0*/  SHF.R.U32.HI R7, RZ, 0x18, R0 ;  /* 0x00000018ff077819 */ /* 0x000fe20000011600 */
[----:B------:R-:W-:-:S02]  /*109f0*/  FMUL.FTZ R70, R70, R60 ;  /* 0x0000003c46467220 */ /* 0x000fc40000410000 */
[-C--:B------:R-:W-:Y:S02]  /*10a00*/  FMUL.FTZ R71, R71, R60.reuse ;  /* 0x0000003c47477220 */ /* 0x080fe40000410000 */
[----:B--2---:R-:W-:Y:S02]  /*10a10*/  FFMA.FTZ R4, R177, c[0x0][0x23c], -R19 ;  /* 0x00008f00b1047a23 */ /* 0x004fe40000010813 */
        /* <DEDUP_REMOVED lines=35> */
[----:B------:R-:W-:Y:S01]  /*10c50*/  FMUL.FTZ R171, R171, R60 ;  /* 0x0000003cabab7220 */ /* 0x000fe20000410000 */
[----:B------:R-:W-:Y:S01]  /*10c60*/  PRMT R13, R13, 0x5410, R6 ;  /* 0x000054100d0d7816 */ /* 0x000fe20000000006 */
[----:B------:R1:W-:Y:S01]  /*10c70*/  MUFU.EX2 R208, R4 ;  /* 0x0000000400d07308 */ /* 0x0003e20000000800 */
[--C-:B------:R-:W-:Y:S02]  /*10c80*/  FFMA.FTZ R0, R176, c[0x0][0x23c], -R19.reuse ;  /* 0x00008f00b0007a23 */ /* 0x100fe40000010813 */
[----:B------:R-:W-:Y:S01]  /*10c90*/  FFMA.FTZ R6, R175, c[0x0][0x23c], -R19 ;  /* 0x00008f00af067a23 */ /* 0x000fe20000010813 */
[C---:B------:R-:W-:Y:S04]  /*10ca0*/  HMMA.16816.F32 R152, R8.reuse, R14, R152 ;  /* 0x0000000e0898723c */ /* 0x040fe80000001898 */
[----:B------:R2:W-:Y:S04]  /*10cb0*/  MUFU.EX2 R211, R0 ;  /* 0x0000000000d37308 */ /* 0x0005e80000000800 */
[----:B------:R-:W-:Y:S01]  /*10cc0*/  HMMA.16816.F32 R68, R8, R40, R68 ;  /* 0x000000280844723c */ /* 0x000fe20000001844 */
[----:B-1----:R-:W-:-:S03]  /*10cd0*/  SHF.R.U32.HI R4, RZ, 0x8, R5 ;  /* 0x00000008ff047819 */ /* 0x002fc60000011605 */
[----:B------:R1:W4:Y:S04]  /*10ce0*/  MUFU.EX2 R209, R6 ;  /* 0x0000000600d17308 */ /* 0x0003280000000800 */
[----:B------:R-:W-:Y:S01]  /*10cf0*/  HMMA.16816.F32 R80, R8, R42, R80 ;  /* 0x0000002a0850723c */ /* 0x000fe20000001850 */
[----:B------:R-:W-:Y:S01]  /*10d00*/  PRMT R4, R12, 0x5410, R4 ;  /* 0x000054100c047816 */ /* 0x000fe20000000004 */
[----:B------:R-:W-:Y:S01]  /*10d10*/  LDSM.16.MT88.4 R40, [R214+0xb400] ;  /* 0x00b40000d628783b */ /* 0x000fe20000004200 */
[----:B--2---:R-:W-:-:S03]  /*10d20*/  HSET2.LE.AND R0, R13, R62, PT ;  /* 0x0000003e0d007233 */ /* 0x004fc60003803000 */
[----:B------:R-:W-:Y:S02]  /*10d30*/  LDSM.16.MT88.4 R12, [R214+0x9400] ;  /* 0x00940000d60c783b */ /* 0x000fe40000004200 */
[----:B------:R-:W-:Y:S01]  /*10d40*/  HMMA.16816.F32 R84, R8, R28, R84 ;  /* 0x0000001c0854723c */ /* 0x000fe20000001854 */
[----:B------:R-:W-:Y:S02]  /*10d50*/  LOP3.LUT R5, R3, 0xff, RZ, 0xc0, !PT ;  /* 0x000000ff03057812 */ /* 0x000fe400078ec0ff */
[----:B---3--:R-:W-:-:S05]  /*10d60*/  F2FP.PACK_AB R3, R225, R224 ;  /* 0x000000e0e103723e */ /* 0x008fca00000000ff */
[C---:B------:R-:W-:Y:S01]  /*10d70*/  HMMA.16816.F32 R96, R8.reuse, R30, R96 ;  /* 0x0000001e0860723c */ /* 0x040fe20000001860 */
[----:B------:R-:W-:Y:S07]  /*10d80*/  LDSM.16.MT88.4 R28, [R212+0xa400] ;  /* 0x00a40000d41c783b */ /* 0x000fee0000004200 */
[C---:B------:R-:W-:Y:S08]  /*10d90*/  HMMA.16816.F32 R100, R8.reuse, R32, R100 ;  /* 0x000000200864723c */ /* 0x040ff00000001864 */
[C---:B------:R-:W-:Y:S01]  /*10da0*/  HMMA.16816.F32 R108, R8.reuse, R34, R108 ;  /* 0x00000022086c723c */ /* 0x040fe2000000186c */
[----:B------:R-:W-:Y:S07]  /*10db0*/  LDSM.16.MT88.4 R32, [R214+0xa400] ;  /* 0x00a40000d620783b */ /* 0x000fee0000004200 */
[C---:B------:R-:W-:Y:S08]  /*10dc0*/  HMMA.16816.F32 R112, R8.reuse, R36, R112 ;  /* 0x000000240870723c */ /* 0x040ff00000001870 */
[C---:B------:R-:W-:Y:S01]  /*10dd0*/  HMMA.16816.F32 R120, R8.reuse, R38, R120 ;  /* 0x000000260878723c */ /* 0x040fe20000001878 */
[----:B------:R-:W-:Y:S07]  /*10de0*/  LDSM.16.MT88.4 R36, [R212+0xb400] ;  /* 0x00b40000d424783b */ /* 0x000fee0000004200 */
[C---:B------:R-:W-:Y:S08]  /*10df0*/  HMMA.16816.F32 R164, R8.reuse, R24, R164 ;  /* 0x0000001808a4723c */ /* 0x040ff000000018a4 */
[----:B------:R-:W-:Y:S01]  /*10e00*/  HMMA.16816.F32 R168, R8, R26, R168 ;  /* 0x0000001a08a8723c */ /* 0x000fe200000018a8 */
        /* <DEDUP_REMOVED lines=13> */
[----:B------:R-:W-:Y:S01]  /*10ee0*/  LOP3.LUT R5, R0, R3, RZ, 0xc0, !PT ;  /* 0x0000000300057212 */ /* 0x000fe200078ec0ff */
[----:B------:R-:W-:Y:S01]  /*10ef0*/  FFMA.FTZ R0, R189, c[0x0][0x23c], -R20 ;  /* 0x00008f00bd007a23 */ /* 0x000fe20000010814 */
[----:B------:R-:W-:-:S03]  /*10f00*/  LOP3.LUT R3, R51, UR8, R54, 0x96, !PT ;  /* 0x0000000833037c12 */ /* 0x000fc6000f8e9636 */
[----:B------:R1:W-:Y:S02]  /*10f10*/  MUFU.EX2 R204, R0 ;  /* 0x0000000000cc7308 */ /* 0x0003e40000000800 */
[C---:B--2---:R-:W-:Y:S08]  /*10f20*/  HMMA.16816.F32 R144, R4.reuse, R24, R144 ;  /* 0x000000180490723c */ /* 0x044ff00000001890 */
[----:B------:R-:W-:Y:S01]  /*10f30*/  HMMA.16816.F32 R148, R4, R26, R148 ;  /* 0x0000001a0494723c */ /* 0x000fe20000001894 */
[----:B-1----:R-:W-:-:S07]  /*10f40*/  FFMA.FTZ R0, R188, c[0x0][0x23c], -R20 ;  /* 0x00008f00bc007a23 */ /* 0x002fce0000010814 */
[C---:B------:R-:W-:Y:S01]  /*10f50*/  HMMA.16816.F32 R72, R4.reuse, R12, R72 ;  /* 0x0000000c0448723c */ /* 0x040fe20000001848 */
        /* <DEDUP_REMOVED lines=13> */
[----:B------:R-:W-:Y:S02]  /*11030*/  LOP3.LUT R3, R4, 0xffff, RZ, 0xc0, !PT ;  /* 0x0000ffff04037812 */ /* 0x000fe400078ec0ff */
[----:B-1----:R-:W-:Y:S01]  /*11040*/  LOP3.LUT R0, R5, UR17, R52, 0x96, !PT ;  /* 0x0000001105007c12 */ /* 0x002fe2000f8e9634 */
[----:B------:R-:W-:Y:S01]  /*11050*/  FFMA.FTZ R6, R190, c[0x0][0x23c], -R20 ;  /* 0x00008f00be067a23 */ /* 0x000fe20000010814 */
[----:B------:R-:W-:Y:S02]  /*11060*/  LOP3.LUT R8, R4, 0xff, RZ, 0xc0, !PT ;  /* 0x000000ff04087812 */ /* 0x000fe400078ec0ff */
[--C-:B------:R-:W-:Y:S02]  /*11070*/  SHF.R.U32.HI R7, RZ, 0x10, R4.reuse ;  /* 0x00000010ff077819 */ /* 0x100fe40000011604 */
[----:B------:R-:W-:Y:S01]  /*11080*/  SHF.R.U32.HI R5, RZ, 0x18, R4 ;  /* 0x00000018ff057819 */ /* 0x000fe20000011604 */
[----:B------:R-:W-:Y:S01]  /*11090*/  FFMA.FTZ R4, R185, c[0x0][0x23c], -R21 ;  /* 0x00008f00b9047a23 */ /* 0x000fe20000010815 */
[----:B------:R-:W-:Y:S01]  /*110a0*/  SHF.R.U32.HI R3, RZ, 0x8, R3 ;  /* 0x00000008ff037819 */ /* 0x000fe20000011603 */
[----:B------:R-:W1:Y:S03]  /*110b0*/  MUFU.EX2 R190, R6 ;  /* 0x0000000600be7308 */ /* 0x000e660000000800 */
[----:B------:R-:W-:-:S02]  /*110c0*/  PRMT R9, R8, 0x5410, R3 ;  /* 0x0000541008097816 */ /* 0x000fc40000000003 */
[----:B------:R-:W-:-:S03]  /*110d0*/  LOP3.LUT R3, R7, 0xff, RZ, 0xc0, !PT ;  /* 0x000000ff07037812 */ /* 0x000fc600078ec0ff */
[----:B------:R2:W-:Y:S01]  /*110e0*/  MUFU.EX2 R188, R4 ;  /* 0x0000000400bc7308 */ /* 0x0005e20000000800 */
[----:B------:R-:W-:Y:S02]  /*110f0*/  PRMT R8, R3, 0x5410, R5 ;  /* 0x0000541003087816 */ /* 0x000fe40000000005 */
[C---:B------:R-:W-:Y:S02]  /*11100*/  LOP3.LUT R3, R0.reuse, 0xffff, RZ, 0xc0, !PT ;  /* 0x0000ffff00037812 */ /* 0x040fe400078ec0ff */
[----:B------:R-:W-:Y:S02]  /*11110*/  LOP3.LUT R7, R0, 0xff, RZ, 0xc0, !PT ;  /* 0x000000ff00077812 */ /* 0x000fe400078ec0ff */
[----:B------:R-:W-:Y:S01]  /*11120*/  SHF.R.U32.HI R5, RZ, 0x8, R3 ;  /* 0x00000008ff057819 */ /* 0x000fe20000011603 */
[----:B--2---:R-:W-:-:S04]  /*11130*/  FFMA.FTZ R4, R186, c[0x0][0x23c], -R21 ;  /* 0x00008f00ba047a23 */ /* 0x004fc80000010815 */
[----:B------:R2:W3:Y:S01]  /*11140*/  MUFU.EX2 R189, R4 ;  /* 0x0000000400bd7308 */ /* 0x0004e20000000800 */
[--C-:B------:R-:W-:Y:S01]  /*11150*/  SHF.R.U32.HI R6, RZ, 0x18, R0.reuse ;  /* 0x00000018ff067819 */ /* 0x100fe20000011600 */
[----:B------:R-:W-:Y:S01]  /*11160*/  FFMA.FTZ R3, R192, c[0x0][0x23c], -R21 ;  /* 0x00008f00c0037a23 */ /* 0x000fe20000010815 */
[----:B--2---:R-:W-:-:S04]  /*11170*/  SHF.R.U32.HI R4, RZ, 0x10, R0 ;  /* 0x00000010ff047819 */ /* 0x004fc80000011600 */
[----:B------:R-:W-:Y:S01]  /*11180*/  LOP3.LUT R0, R4, 0xff, RZ, 0xc0, !PT ;  /* 0x000000ff04007812 */ /* 0x000fe200078ec0ff */
[----:B------:R-:W-:Y:S01]  /*11190*/  FFMA.FTZ R4, R219, c[0x0][0x23c], -R21 ;  /* 0x00008f00db047a23 */ /* 0x000fe20000010815 */
[----:B------:R1:W-:Y:S02]  /*111a0*/  MUFU.EX2 R186, R3 ;  /* 0x0000000300ba7308 */ /* 0x0003e40000000800 */
[----:B------:R-:W-:Y:S01]  /*111b0*/  PRMT R6, R0, 0x5410, R6 ;  /* 0x0000541000067816 */ /* 0x000fe20000000006 */
[----:B------:R-:W-:Y:S01]  /*111c0*/  HSET2.LE.AND R0, R9, R62, PT ;  /* 0x0000003e09007233 */ /* 0x000fe20003803000 */
[----:B------:R-:W-:-:S04]  /*111d0*/  PRMT R5, R7, 0x5410, R5 ;  /* 0x0000541007057816 */ /* 0x000fc80000000005 */
[----:B------:R-:W2:Y:S01]  /*111e0*/  MUFU.EX2 R187, R4 ;  /* 0x0000000400bb7308 */ /* 0x000ea20000000800 */
[----:B-1----:R-:W-:-:S04]  /*111f0*/  F2FP.PACK_AB R3, R190, R206 ;  /* 0x000000cebe03723e */ /* 0x002fc800000000ff */
        /* <DEDUP_REMOVED lines=8> */
[----:B--2---:R-:W-:Y:S01]  /*11280*/  F2FP.PACK_AB R3, R187, R186 ;  /* 0x000000babb03723e */ /* 0x004fe200000000ff */
        /* <DEDUP_REMOVED lines=10> */
[----:B------:R-:W-:Y:S01]  /*11330*/  LOP3.LUT R3, R5, UR13, R48, 0x96, !PT ;  /* 0x0000000d05037c12 */ /* 0x000fe2000f8e9630 */
[----:B------:R-:W-:Y:S01]  /*11340*/  HMMA.16816.F32 R80, R8, R14, R80 ;  /* 0x0000000e0850723c */ /* 0x000fe20000001850 */
[----:B------:R-:W-:Y:S02]  /*11350*/  LDSM.16.MT88.4 R48, [R214+0xb800] ;  /* 0x00b80000d630783b */ /* 0x000fe40000004200 */
[----:B------:R-:W-:Y:S01]  /*11360*/  LOP3.LUT R0, R7, UR11, R4, 0x96, !PT ;  /* 0x0000000b07007c12 */ /* 0x000fe2000f8e9604 */
[----:B------:R-:W-:-:S04]  /*11370*/  IMAD.WIDE.U32 R4, R3, -0x326172a9, RZ ;  /* 0xcd9e8d5703047825 */ /* 0x000fc800078e00ff */
[----:B------:R-:W-:Y:S01]  /*11380*/  IMAD.WIDE.U32 R52, R0, -0x326172a9, RZ ;  /* 0xcd9e8d5700347825 */ /* 0x000fe200078e00ff */
[----:B------:R-:W-:-:S04]  /*11390*/  LOP3.LUT R3, R5, UR12, R44, 0x96, !PT ;  /* 0x0000000c05037c12 */ /* 0x000fc8000f8e962c */
[----:B------:R-:W-:Y:S01]  /*113a0*/  LOP3.LUT R0, R53, UR10, R4, 0x96, !PT ;  /* 0x0000000a35007c12 */ /* 0x000fe2000f8e9604 */
[----:B------:R-:W-:-:S04]  /*113b0*/  IMAD.WIDE.U32 R4, R3, -0x2daee0ad, RZ ;  /* 0xd2511f5303047825 */ /* 0x000fc800078e00ff */
[----:B------:R-:W-:-:S04]  /*113c0*/  IMAD.WIDE.U32 R46, R0, -0x2daee0ad, RZ ;  /* 0xd2511f53002e7825 */ /* 0x000fc800078e00ff */
[--C-:B------:R-:W-:Y:S02]  /*113d0*/  FFMA.FTZ R0, R184, c[0x0][0x23c], -R17.reuse ;  /* 0x00008f00b8007a23 */ /* 0x100fe40000010811 */
[----:B------:R-:W-:Y:S01]  /*113e0*/  FFMA.FTZ R7, R183, c[0x0][0x23c], -R17 ;  /* 0x00008f00b7077a23 */ /* 0x000fe20000010811 */
[----:B------:R-:W-:Y:S01]  /*113f0*/  LOP3.LUT R3, R5, UR9, R6, 0x96, !PT ;  /* 0x0000000905037c12 */ /* 0x000fe2000f8e9606 */
[----:B------:R1:W-:Y:S04]  /*11400*/  MUFU.EX2 R183, R0 ;  /* 0x0000000000b77308 */ /* 0x0003e80000000800 */
[----:B------:R-:W-:Y:S01]  /*11410*/  IMAD.WIDE.U32 R44, R3, -0x326172a9, RZ ;  /* 0xcd9e8d57032c7825 */ /* 0x000fe200078e00ff */
[----:B-1----:R-:W-:-:S03]  /*11420*/  LOP3.LUT R0, R47, UR5, R4, 0x96, !PT ;  /* 0x000000052f007c12 */ /* 0x002fc6000f8e9604 */
[--C-:B------:R-:W-:Y:S02]  /*11430*/  FFMA.FTZ R3, R179, c[0x0][0x23c], -R17.reuse ;  /* 0x00008f00b3037a23 */ /* 0x100fe40000010811 */
[----:B------:R-:W-:Y:S01]  /*11440*/  IMAD.WIDE.U32 R4, R0, -0x326172a9, RZ ;  /* 0xcd9e8d5700047825 */ /* 0x000fe200078e00ff */
[----:B------:R-:W1:Y:S04]  /*11450*/  MUFU.EX2 R185, R7 ;  /* 0x0000000700b97308 */ /* 0x000e680000000800 */
[----:B------:R-:W-:Y:S01]  /*11460*/  LOP3.LUT R0, R5, UR18, R44, 0x96, !PT ;  /* 0x0000001205007c12 */ /* 0x000fe2000f8e962c */
[----:B------:R-:W-:Y:S01]  /*11470*/  FFMA.FTZ R6, R182, c[0x0][0x23c], -R17 ;  /* 0x00008f00b6067a23 */ /* 0x000fe20000010811 */
[C---:B------:R-:W-:Y:S02]  /*11480*/  LOP3.LUT R5, R4.reuse, 0xffff, RZ, 0xc0, !PT ;  /* 0x0000ffff04057812 */ /* 0x040fe400078ec0ff */
[----:B------:R2:W-:Y:S01]  /*11490*/  MUFU.EX2 R181, R3 ;  /* 0x0000000300b57308 */ /* 0x0005e20000000800 */
[----:B------:R-:W-:-:S02]  /*114a0*/  LOP3.LUT R14, R4, 0xff, RZ, 0xc0, !PT ;  /* 0x000000ff040e7812 */ /* 0x000fc400078ec0ff */
[----:B------:R-:W-:Y:S02]  /*114b0*/  SHF.R.U32.HI R5, RZ, 0x8, R5 ;  /* 0x00000008ff057819 */ /* 0x000fe40000011605 */
[----:B------:R-:W-:-:S03]  /*114c0*/  SHF.R.U32.HI R15, RZ, 0x10, R4 ;  /* 0x00000010ff0f7819 */ /* 0x000fc60000011604 */
[----:B------:R3:W-:Y:S01]  /*114d0*/  MUFU.EX2 R182, R6 ;  /* 0x0000000600b67308 */ /* 0x0007e20000000800 */
[----:B------:R-:W-:Y:S02]  /*114e0*/  SHF.R.U32.HI R16, RZ, 0x18, R4 ;  /* 0x00000018ff107819 */ /* 0x000fe40000011604 */
[----:B--2---:R-:W-:Y:S01]  /*114f0*/  LOP3.LUT R3, R0, 0xffff, RZ, 0xc0, !PT ;  /* 0x0000ffff00037812 */ /* 0x004fe200078ec0ff */
[----:B------:R-:W-:-:S03]  /*11500*/  FFMA.FTZ R7, R193, c[0x0][0x23c], -R19 ;  /* 0x00008f00c1077a23 */ /* 0x000fc60000010813 */
[----:B------:R-:W-:Y:S01]  /*11510*/  SHF.R.U32.HI R3, RZ, 0x8, R3 ;  /* 0x00000008ff037819 */ /* 0x000fe20000011603 */
[----:B------:R-:W-:Y:S01]  /*11520*/  FFMA.FTZ R4, R195, c[0x0][0x23c], -R19 ;  /* 0x00008f00c3047a23 */ /* 0x000fe20000010813 */
[----:B---3--:R-:W-:Y:S02]  /*11530*/  LOP3.LUT R6, R0, 0xff, RZ, 0xc0, !PT ;  /* 0x000000ff00067812 */ /* 0x008fe400078ec0ff */
[----:B------:R-:W-:Y:S01]  /*11540*/  PRMT R18, R14, 0x5410, R5 ;  /* 0x000054100e127816 */ /* 0x000fe20000000005 */
[----:B------:R-:W-:Y:S01]  /*11550*/  HMMA.16816.F32 R140, R8, R24, R140 ;  /* 0x00000018088c723c */ /* 0x000fe2000000188c */
[----:B------:R-:W-:Y:S02]  /*11560*/  PRMT R5, R6, 0x5410, R3 ;  /* 0x0000541006057816 */ /* 0x000fe40000000003 */
[--C-:B------:R-:W-:Y:S01]  /*11570*/  SHF.R.U32.HI R3, RZ, 0x10, R0.reuse ;  /* 0x00000010ff037819 */ /* 0x100fe20000011600 */
[----:B------:R-:W-:Y:S01]  /*11580*/  MUFU.EX2 R180, R7 ;  /* 0x0000000700b47308 */ /* 0x000fe20000000800 */
[----:B------:R-:W-:-:S03]  /*11590*/  SHF.R.U32.HI R14, RZ, 0x18, R0 ;  /* 0x00000018ff0e7819 */ /* 0x000fc60000011600 */
[C---:B------:R-:W-:Y:S01]  /*115a0*/  HMMA.16816.F32 R152, R8.reuse, R26, R152 ;  /* 0x0000001a0898723c */ /* 0x040fe20000001898 */
[----:B------:R-:W-:Y:S01]  /*115b0*/  LDSM.16.MT88.4 R24, [R214+0x9800] ;  /* 0x00980000d618783b */ /* 0x000fe20000004200 */
[----:B------:R-:W-:Y:S02]  /*115c0*/  HSET2.LE.AND R0, R5, R62, PT ;  /* 0x0000003e05007233 */ /* 0x000fe40003803000 */
[----:B------:R2:W3:Y:S04]  /*115d0*/  MUFU.EX2 R179, R4 ;  /* 0x0000000400b37308 */ /* 0x0004e80000000800 */
[C---:B------:R-:W-:Y:S08]  /*115e0*/  HMMA.16816.F32 R84, R8.reuse, R28, R84 ;  /* 0x0000001c0854723c */ /* 0x040ff00000001854 */
[----:B------:R-:W-:Y:S01]  /*115f0*/  HMMA.16816.F32 R96, R8, R30, R96 ;  /* 0x0000001e0860723c */ /* 0x000fe20000001860 */
[----:B------:R-:W-:Y:S01]  /*11600*/  LDSM.16.MT88.4 R28, [R212+0xa800] ;  /* 0x00a80000d41c783b */ /* 0x000fe20000004200 */
[----:B--2---:R-:W-:-:S06]  /*11610*/  LOP3.LUT R4, R3, 0xff, RZ, 0xc0, !PT ;  /* 0x000000ff03047812 */ /* 0x004fcc00078ec0ff */
[----:B------:R-:W-:Y:S01]  /*11620*/  HMMA.16816.F32 R100, R8, R32, R100 ;  /* 0x000000200864723c */ /* 0x000fe20000001864 */
[----:B-1----:R-:W-:-:S07]  /*11630*/  F2FP.PACK_AB R3, R183, R185 ;  /* 0x000000b9b703723e */ /* 0x002fce00000000ff */
[C---:B------:R-:W-:Y:S01]  /*11640*/  HMMA.16816.F32 R108, R8.reuse, R34, R108 ;  /* 0x00000022086c723c */ /* 0x040fe2000000186c */
[----:B------:R-:W-:Y:S07]  /*11650*/  LDSM.16.MT88.4 R32, [R214+0xa800] ;  /* 0x00a80000d620783b */ /* 0x000fee0000004200 */
[C---:B------:R-:W-:Y:S08]  /*11660*/  HMMA.16816.F32 R112, R8.reuse, R36, R112 ;  /* 0x000000240870723c */ /* 0x040ff00000001870 */
[C---:B------:R-:W-:Y:S01]  /*11670*/  HMMA.16816.F32 R120, R8.reuse, R38, R120 ;  /* 0x000000260878723c */ /* 0x040fe20000001878 */
[----:B------:R-:W1:Y:S07]  /*11680*/  LDSM.16.MT88.4 R36, [R212+0x9800] ;  /* 0x00980000d424783b */ /* 0x000e6e0000004200 */
[C---:B------:R-:W-:Y:S08]  /*11690*/  HMMA.16816.F32 R164, R8.reuse, R40, R164 ;  /* 0x0000002808a4723c */ /* 0x040ff000000018a4 */
[----:B------:R-:W-:Y:S01]  /*116a0*/  HMMA.16816.F32 R168, R8, R42, R168 ;  /* 0x0000002a08a8723c */ /* 0x000fe200000018a8 */
[----:B------:R-:W2:Y:S01]  /*116b0*/  LDSM.16.MT88.4 R40, [R212+0xb800] ;  /* 0x00b80000d428783b */ /* 0x000ea20000004200 */
[----:B------:R-:W-:Y:S01]  /*116c0*/  PRMT R5, R4, 0x5410, R14 ;  /* 0x0000541004057816 */ /* 0x000fe2000000000e */
[--C-:B------:R-:W-:Y:S01]  /*116d0*/  FFMA.FTZ R6, R191, c[0x0][0x23c], -R19.reuse ;  /* 0x00008f00bf067a23 */ /* 0x100fe20000010813 */
[----:B------:R-:W-:Y:S01]  /*116e0*/  LOP3.LUT R4, R0, R3, RZ, 0xc0, !PT ;  /* 0x0000000300047212 */ /* 0x000fe200078ec0ff */
[----:B------:R-:W-:-:S02]  /*116f0*/  FFMA.FTZ R3, R194, c[0x0][0x23c], -R19 ;  /* 0x00008f00c2037a23 */ /* 0x000fc40000010813 */
[----:B------:R-:W-:Y:S01]  /*11700*/  MUFU.EX2 R178, R6 ;  /* 0x0000000600b27308 */ /* 0x000fe20000000800 */
[----:B------:R-:W-:Y:S01]  /*11710*/  HSET2.LE.AND R0, R5, R62, PT ;  /* 0x0000003e05007233 */ /* 0x000fe20003803000 */
[----:B------:R-:W-:-:S06]  /*11720*/  LOP3.LUT R7, R15, 0xff, RZ, 0xc0, !PT ;  /* 0x000000ff0f077812 */ /* 0x000fcc00078ec0ff */
[----:B------:R3:W4:Y:S01]  /*11730*/  MUFU.EX2 R177, R3 ;  /* 0x0000000300b17308 */ /* 0x0007220000000800 */
[----:B------:R-:W-:Y:S02]  /*11740*/  PRMT R7, R7, 0x5410, R16 ;  /* 0x0000541007077816 */ /* 0x000fe40000000010 */
[----:B---3--:R-:W-:-:S04]  /*11750*/  F2FP.PACK_AB R3, R179, R180 ;  /* 0x000000b4b303723e */ /* 0x008fc800000000ff */
[----:B------:R-:W-:Y:S01]  /*11760*/  LOP3.LUT R5, R0, R3, RZ, 0xc0, !PT ;  /* 0x0000000300057212 */ /* 0x000fe200078ec0ff */
[----:B------:R-:W-:Y:S01]  /*11770*/  HSET2.LE.AND R0, R18, R62, PT ;  /* 0x0000003e12007233 */ /* 0x000fe20003803000 */
[----:B------:R-:W-:-:S04]  /*11780*/  F2FP.PACK_AB R3, R181, R182 ;  /* 0x000000b6b503723e */ /* 0x000fc800000000ff */
[----:B------:R-:W-:Y:S01]  /*11790*/  LOP3.LUT R6, R0, R3, RZ, 0xc0, !PT ;  /* 0x0000000300067212 */ /* 0x000fe200078ec0ff */
[----:B------:R-:W-:Y:S01]  /*117a0*/  HSET2.LE.AND R0, R7, R62, PT ;  /* 0x0000003e07007233 */ /* 0x000fe20003803000 */
[----:B----4-:R-:W-:-:S04]  /*117b0*/  F2FP.PACK_AB R3, R177, R178 ;  /* 0x000000b2b103723e */ /* 0x010fc800000000ff */
[----:B------:R-:W-:Y:S02]  /*117c0*/  LOP3.LUT R7, R0, R3, RZ, 0xc0, !PT ;  /* 0x0000000300077212 */ /* 0x000fe400078ec0ff */
[----:B------:R-:W-:Y:S02]  /*117d0*/  LOP3.LUT R0, R13, UR16, R232, 0x96, !PT ;  /* 0x000000100d007c12 */ /* 0x000fe4000f8e96e8 */
[----:B------:R-:W-:Y:S01]  /*117e0*/  LOP3.LUT R3, R65, UR14, R12, 0x96, !PT ;  /* 0x0000000e41037c12 */ /* 0x000fe2000f8e960c */
[----:B------:R-:W-:Y:S02]  /*117f0*/  IMAD.MOV.U32 R195, RZ, RZ, R244 ;  /* 0x000000ffffc37224 */ /* 0x000fe400078e00f4 */
[----:B------:R-:W-:Y:S01]  /*11800*/  IMAD.MOV.U32 R244, RZ, RZ, R172 ;  /* 0x000000fffff47224 */ /* 0x000fe200078e00ac */
        /* <DEDUP_REMOVED lines=8> */
[C---:B--2---:R-:W-:Y:S08]  /*11890*/  HMMA.16816.F32 R160, R4.reuse, R40, R160 ;  /* 0x0000002804a0723c */ /* 0x044ff000000018a0 */
        /* <DEDUP_REMOVED lines=11> */
[----:B------:R-:W-:Y:S02]  /*11950*/  IMAD.MOV.U32 R191, RZ, RZ, R57 ;  /* 0x000000ffffbf7224 */ /* 0x000fe400078e0039 */
[----:B------:R-:W-:Y:S02]  /*11960*/  IMAD.MOV.U32 R192, RZ, RZ, R56 ;  /* 0x000000ffffc07224 */ /* 0x000fe400078e0038 */
[----:B------:R-:W-:-:S04]  /*11970*/  IMAD.WIDE.U32 R4, R3, -0x2daee0ad, RZ ;  /* 0xd2511f5303047825 */ /* 0x000fc800078e00ff */
[----:B------:R-:W-:-:S04]  /*11980*/  IMAD.WIDE.U32 R56, R0, -0x2daee0ad, RZ ;  /* 0xd2511f5300387825 */ /* 0x000fc800078e00ff */
[----:B------:R-:W-:Y:S01]  /*11990*/  FFMA.FTZ R7, R221, c[0x0][0x23c], -R20 ;  /* 0x00008f00dd077a23 */ /* 0x000fe20000010814 */
[----:B------:R-:W-:Y:S01]  /*119a0*/  LOP3.LUT R0, R57, UR5, R4, 0x96, !PT ;  /* 0x0000000539007c12 */ /* 0x000fe2000f8e9604 */
[----:B------:R-:W-:Y:S02]  /*119b0*/  IMAD.MOV.U32 R16, RZ, RZ, R137 ;  /* 0x000000ffff107224 */ /* 0x000fe400078e0089 */
[----:B------:R1:W-:Y:S01]  /*119c0*/  MUFU.EX2 R137, R7 ;  /* 0x0000000700897308 */ /* 0x0003e20000000800 */
[----:B------:R-:W-:Y:S02]  /*119d0*/  FFMA.FTZ R3, R223, c[0x0][0x23c], -R20 ;  /* 0x00008f00df037a23 */ /* 0x000fe40000010814 */
[----:B------:R-:W-:-:S05]  /*119e0*/  IMAD.MOV.U32 R210, RZ, RZ, R138 ;  /* 0x000000ffffd27224 */ /* 0x000fca00078e008a */
[----:B------:R2:W-:Y:S01]  /*119f0*/  MUFU.EX2 R138, R3 ;  /* 0x00000003008a7308 */ /* 0x0005e20000000800 */
[----:B-1----:R-:W-:Y:S01]  /*11a00*/  LOP3.LUT R7, R5, UR9, R6, 0x96, !PT ;  /* 0x0000000905077c12 */ /* 0x002fe2000f8e9606 */
[----:B------:R-:W-:-:S05]  /*11a10*/  IMAD.WIDE.U32 R4, R0, -0x326172a9, RZ ;  /* 0xcd9e8d5700047825 */ /* 0x000fca00078e00ff */
[----:B------:R-:W-:Y:S01]  /*11a20*/  LOP3.LUT R0, R4, 0xffff, RZ, 0xc0, !PT ;  /* 0x0000ffff04007812 */ /* 0x000fe200078ec0ff */
[--C-:B--2---:R-:W-:Y:S02]  /*11a30*/  FFMA.FTZ R3, R240, c[0x0][0x23c], -R20.reuse ;  /* 0x00008f00f0037a23 */ /* 0x104fe40000010814 */
[----:B------:R-:W-:Y:S02]  /*11a40*/  IMAD.MOV.U32 R184, RZ, RZ, R139 ;  /* 0x000000ffffb87224 */ /* 0x000fe400078e008b */
[----:B------:R1:W-:Y:S01]  /*11a50*/  MUFU.EX2 R139, R3 ;  /* 0x00000003008b7308 */ /* 0x0003e20000000800 */
[----:B------:R-:W-:Y:S02]  /*11a60*/  IMAD.MOV.U32 R193, RZ, RZ, R23 ;  /* 0x000000ffffc17224 */ /* 0x000fe400078e0017 */
[----:B------:R-:W-:Y:S02]  /*11a70*/  FFMA.FTZ R6, R241, c[0x0][0x23c], -R20 ;  /* 0x00008f00f1067a23 */ /* 0x000fe40000010814 */
[----:B------:R-:W-:Y:S01]  /*11a80*/  IMAD.WIDE.U32 R22, R7, -0x326172a9, RZ ;  /* 0xcd9e8d5707167825 */ /* 0x000fe200078e00ff */
[----:B------:R-:W-:-:S02]  /*11a90*/  SHF.R.U32.HI R7, RZ, 0x18, R4 ;  /* 0x00000018ff077819 */ /* 0x000fc40000011604 */
[----:B-1----:R-:W-:Y:S02]  /*11aa0*/  SHF.R.U32.HI R3, RZ, 0x8, R0 ;  /* 0x00000008ff037819 */ /* 0x002fe40000011600 */
[----:B------:R-:W-:-:S04]  /*11ab0*/  LOP3.LUT R0, R4, 0xff, RZ, 0xc0, !PT ;  /* 0x000000ff04007812 */ /* 0x000fc800078ec0ff */
[----:B------:R-:W-:Y:S02]  /*11ac0*/  PRMT R10, R0, 0x5410, R3 ;  /* 0x00005410000a7816 */ /* 0x000fe40000000003 */
[----:B------:R-:W-:Y:S01]  /*11ad0*/  SHF.R.U32.HI R3, RZ, 0x10, R4 ;  /* 0x00000010ff037819 */ /* 0x000fe20000011604 */
[----:B------:R1:W2:Y:S01]  /*11ae0*/  MUFU.EX2 R176, R6 ;  /* 0x0000000600b07308 */ /* 0x0002a20000000800 */
[----:B------:R-:W-:Y:S01]  /*11af0*/  LOP3.LUT R0, R5, UR18, R22, 0x96, !PT ;  /* 0x0000001205007c12 */ /* 0x000fe2000f8e9616 */
[----:B------:R-:W-:Y:S01]  /*11b00*/  FFMA.FTZ R4, R222, c[0x0][0x23c], -R21 ;  /* 0x00008f00de047a23 */ /* 0x000fe20000010815 */
[----:B------:R-:W-:-:S04]  /*11b10*/  LOP3.LUT R3, R3, 0xff, RZ, 0xc0, !PT ;  /* 0x000000ff03037812 */ /* 0x000fc800078ec0ff */
[----:B------:R-:W-:Y:S01]  /*11b20*/  PRMT R9, R3, 0x5410, R7 ;  /* 0x0000541003097816 */ /* 0x000fe20000000007 */
[----:B------:R3:W-:Y:S01]  /*11b30*/  MUFU.EX2 R132, R4 ;  /* 0x0000000400847308 */ /* 0x0007e20000000800 */
[----:B------:R-:W-:Y:S01]  /*11b40*/  LOP3.LUT R3, R0, 0xffff, RZ, 0xc0, !PT ;  /* 0x0000ffff00037812 */ /* 0x000fe200078ec0ff */
[----:B-1----:R-:W-:Y:S01]  /*11b50*/  FFMA.FTZ R6, R220, c[0x0][0x23c], -R21 ;  /* 0x00008f00dc067a23 */ /* 0x002fe20000010815 */
[----:B------:R-:W-:-:S05]  /*11b60*/  LOP3.LUT R7, R0, 0xff, RZ, 0xc0, !PT ;  /* 0x000000ff00077812 */ /* 0x000fca00078ec0ff */
[----:B------:R1:W4:Y:S01]  /*11b70*/  MUFU.EX2 R133, R6 ;  /* 0x0000000600857308 */ /* 0x0003220000000800 */
[----:B------:R-:W-:Y:S02]  /*11b80*/  SHF.R.U32.HI R5, RZ, 0x8, R3 ;  /* 0x00000008ff057819 */ /* 0x000fe40000011603 */
[----:B---3--:R-:W-:Y:S01]  /*11b90*/  SHF.R.U32.HI R4, RZ, 0x10, R0 ;  /* 0x00000010ff047819 */ /* 0x008fe20000011600 */
[----:B------:R-:W-:Y:S01]  /*11ba0*/  FFMA.FTZ R3, R242, c[0x0][0x23c], -R21 ;  /* 0x00008f00f2037a23 */ /* 0x000fe20000010815 */
[----:B------:R-:W-:-:S03]  /*11bb0*/  PRMT R8, R7, 0x5410, R5 ;  /* 0x0000541007087816 */ /* 0x000fc60000000005 */
[----:B------:R2:W-:Y:S01]  /*11bc0*/  MUFU.EX2 R66, R3 ;  /* 0x0000000300427308 */ /* 0x0005e20000000800 */
[----:B-1----:R-:W-:Y:S02]  /*11bd0*/  SHF.R.U32.HI R6, RZ, 0x18, R0 ;  /* 0x00000018ff067819 */ /* 0x002fe40000011600 */
[----:B------:R-:W-:Y:S01]  /*11be0*/  LOP3.LUT R0, R4, 0xff, RZ, 0xc0, !PT ;  /* 0x000000ff04007812 */ /* 0x000fe200078ec0ff */
[----:B------:R-:W-:-:S03]  /*11bf0*/  FFMA.FTZ R4, R243, c[0x0][0x23c], -R21 ;  /* 0x00008f00f3047a23 */ /* 0x000fc60000010815 */
[----:B------:R-:W-:Y:S01]  /*11c00*/  PRMT R5, R0, 0x5410, R6 ;  /* 0x0000541000057816 */ /* 0x000fe20000000006 */
[--C-:B------:R-:W-:Y:S01]  /*11c10*/  HSET2.LE.AND R0, R10, R62.reuse, PT ;  /* 0x0000003e0a007233 */ /* 0x100fe20003803000 */
[----:B--2---:R-:W-:Y:S01]  /*11c20*/  F2FP.PACK_AB R3, R176, R139 ;  /* 0x0000008bb003723e */ /* 0x004fe200000000ff */
[----:B------:R1:W2:Y:S03]  /*11c30*/  MUFU.EX2 R67, R4 ;  /* 0x0000000400437308 */ /* 0x0002a60000000800 */
        /* <DEDUP_REMOVED lines=10> */
[----:B------:R-:W-:-:S04]  /*11ce0*/  FFMA.FTZ R0, R199, c[0x0][0x23c], -R17 ;  /* 0x00008f00c7007a23 */ /* 0x000fc80000010811 */
[----:B------:R1:W-:Y:S01]  /*11cf0*/  MUFU.EX2 R65, R0 ;  /* 0x0000000000417308 */ /* 0x0003e20000000800 */
[----:B------:R-:W-:Y:S02]  /*11d00*/  IMAD.MOV.U32 R219, RZ, RZ, R63 ;  /* 0x000000ffffdb7224 */ /* 0x000fe400078e003f */
[----:B-1----:R-:W-:-:S05]  /*11d10*/  FFMA.FTZ R0, R198, c[0x0][0x23c], -R17 ;  /* 0x00008f00c6007a23 */ /* 0x002fca0000010811 */
        /* <DEDUP_REMOVED lines=34> */
[--C-:B------:R-:W-:Y:S01]  /*11f40*/  FFMA.FTZ R0, R16, c[0x0][0x23c], -R20.reuse ;  /* 0x00008f0010007a23 */ /* 0x100fe20000010814 */
[----:B------:R-:W-:Y:S01]  /*11f50*/  SHF.R.U32.HI R11, RZ, 0x8, R11 ;  /* 0x00000008ff0b7819 */ /* 0x000fe2000001160b */
[----:B------:R-:W-:Y:S01]  /*11f60*/  FFMA.FTZ R3, R251, c[0x0][0x23c], -R21 ;  /* 0x00008f00fb037a23 */ /* 0x000fe20000010815 */
[----:B------:R-:W-:Y:S01]  /*11f70*/  HMMA.16816.F32 R140, R4, R36, R140 ;  /* 0x00000024048c723c */ /* 0x000fe2000000188c */
[----:B------:R1:W-:Y:S01]  /*11f80*/  MUFU.EX2 R46, R0 ;  /* 0x00000000002e7308 */ /* 0x0003e20000000800 */
[----:B------:R-:W-:Y:S01]  /*11f90*/  LOP3.LUT R10, R12, 0xff, RZ, 0xc0, !PT ;  /* 0x000000ff0c0a7812 */ /* 0x000fe200078ec0ff */
[----:B------:R-:W-:Y:S01]  /*11fa0*/  LDSM.16.MT88.4 R16, [R214+0xbc00] ;  /* 0x00bc0000d610783b */ /* 0x000fe20000004200 */
[----:B-1----:R-:W-:-:S05]  /*11fb0*/  FFMA.FTZ R0, R191, c[0x0][0x23c], -R20 ;  /* 0x00008f00bf007a23 */ /* 0x002fca0000010814 */
[----:B------:R1:W-:Y:S01]  /*11fc0*/  MUFU.EX2 R45, R0 ;  /* 0x00000000002d7308 */ /* 0x0003e20000000800 */
[----:B------:R-:W-:Y:S01]  /*11fd0*/  HMMA.16816.F32 R68, R4, R24, R68 ;  /* 0x000000180444723c */ /* 0x000fe20000001844 */
[----:B------:R-:W-:Y:S01]  /*11fe0*/  PRMT R8, R15, 0x5410, R11 ;  /* 0x000054100f087816 */ /* 0x000fe2000000000b */
[----:B-1----:R-:W-:-:S05]  /*11ff0*/  FFMA.FTZ R0, R195, c[0x0][0x23c], -R20 ;  /* 0x00008f00c3007a23 */ /* 0x002fca0000010814 */
[----:B------:R1:W-:Y:S01]  /*12000*/  MUFU.EX2 R44, R0 ;  /* 0x00000000002c7308 */ /* 0x0003e20000000800 */
[----:B------:R-:W-:Y:S01]  /*12010*/  HMMA.16816.F32 R84, R4, R28, R84 ;  /* 0x0000001c0454723c */ /* 0x000fe20000001854 */
[----:B------:R-:W-:Y:S01]  /*12020*/  PRMT R10, R10, 0x5410, R14 ;  /* 0x000054100a0a7816 */ /* 0x000fe2000000000e */
[----:B------:R-:W-:Y:S01]  /*12030*/  HSET2.LE.AND R8, R8, R62, PT ;  /* 0x0000003e08087233 */ /* 0x000fe20003803000 */
[----:B-1----:R-:W-:-:S04]  /*12040*/  FFMA.FTZ R0, R249, c[0x0][0x23c], -R20 ;  /* 0x00008f00f9007a23 */ /* 0x002fc80000010814 */
[----:B------:R1:W2:Y:S01]  /*12050*/  MUFU.EX2 R22, R0 ;  /* 0x0000000000167308 */ /* 0x0002a20000000800 */
[----:B------:R-:W-:Y:S01]  /*12060*/  HMMA.16816.F32 R100, R4, R32, R100 ;  /* 0x000000200464723c */ /* 0x000fe20000001864 */
[----:B------:R-:W-:-:S06]  /*12070*/  F2FP.PACK_AB R9, R57, R63 ;  /* 0x0000003f3909723e */ /* 0x000fcc00000000ff */
[----:B------:R4:W-:Y:S01]  /*12080*/  MUFU.EX2 R20, R3 ;  /* 0x0000000300147308 */ /* 0x0009e20000000800 */
[----:B------:R-:W-:Y:S01]  /*12090*/  HMMA.16816.F32 R112, R4, R40, R112 ;  /* 0x000000280470723c */ /* 0x000fe20000001870 */
[----:B-1----:R-:W-:-:S07]  /*120a0*/  LOP3.LUT R0, R23, UR8, R54, 0x96, !PT ;  /* 0x0000000817007c12 */ /* 0x002fce000f8e9636 */
[----:B------:R-:W-:Y:S01]  /*120b0*/  HMMA.16816.F32 R164, R4, R48, R164 ;  /* 0x0000003004a4723c */ /* 0x000fe200000018a4 */
[----:B----4-:R-:W-:-:S07]  /*120c0*/  FFMA.FTZ R3, R193, c[0x0][0x23c], -R21 ;  /* 0x00008f00c1037a23 */ /* 0x010fce0000010815 */
[C---:B------:R-:W-:Y:S08]  /*120d0*/  HMMA.16816.F32 R36, R4.reuse, R38, R152 ;  /* 0x000000260424723c */ /* 0x040ff00000001898 */
[C---:B------:R-:W-:Y:S01]  /*120e0*/  HMMA.16816.F32 R24, R4.reuse, R26, R80 ;  /* 0x0000001a0418723c */ /* 0x040fe20000001850 */
[----:B------:R1:W-:Y:S07]  /*120f0*/  MUFU.EX2 R15, R3 ;  /* 0x00000003000f7308 */ /* 0x0003ee0000000800 */
[C---:B------:R-:W-:Y:S08]  /*12100*/  HMMA.16816.F32 R28, R4.reuse, R30, R96 ;  /* 0x0000001e041c723c */ /* 0x040ff00000001860 */
[----:B------:R-:W-:Y:S01]  /*12110*/  HMMA.16816.F32 R32, R4, R34, R108 ;  /* 0x000000220420723c */ /* 0x000fe2000000186c */
[----:B------:R-:W-:Y:S01]  /*12120*/  HSET2.LE.AND R10, R10, R62, PT ;  /* 0x0000003e0a0a7233 */ /* 0x000fe20003803000 */
[----:B------:R-:W-:Y:S01]  /*12130*/  LOP3.LUT R130, R8, R9, RZ, 0xc0, !PT ;  /* 0x0000000908827212 */ /* 0x000fe200078ec0ff */
[----:B------:R-:W4:Y:S01]  /*12140*/  LDSM.16.MT88.4 R152, [R212+0x9c00] ;  /* 0x009c0000d498783b */ /* 0x000f220000004200 */
[----:B---3--:R-:W-:-:S03]  /*12150*/  F2FP.PACK_AB R11, R47, R52 ;  /* 0x000000342f0b723e */ /* 0x008fc600000000ff */
[----:B------:R-:W3:Y:S01]  /*12160*/  LDSM.16.MT88.4 R80, [R214+0x9c00] ;  /* 0x009c0000d650783b */ /* 0x000ee20000004200 */
[C---:B------:R-:W-:Y:S08]  /*12170*/  HMMA.16816.F32 R40, R4.reuse, R42, R120 ;  /* 0x0000002a0428723c */ /* 0x040ff00000001878 */
[----:B------:R-:W-:Y:S01]  /*12180*/  HMMA.16816.F32 R48, R4, R50, R168 ;  /* 0x000000320430723c */ /* 0x000fe200000018a8 */
[----:B------:R-:W-:Y:S01]  /*12190*/  LOP3.LUT R131, R10, R11, RZ, 0xc0, !PT ;  /* 0x0000000b0a837212 */ /* 0x000fe200078ec0ff */
[----:B------:R-:W5:Y:S04]  /*121a0*/  LDSM.16.MT88.4 R96, [R212+0xac00] ;  /* 0x00ac0000d460783b */ /* 0x000f680000004200 */
[----:B------:R-:W2:Y:S01]  /*121b0*/  LDSM.16.MT88.4 R108, [R214+0xac00] ;  /* 0x00ac0000d66c783b */ /* 0x000ea20000004200 */
[----:B------:R-:W-:-:S03]  /*121c0*/  IMAD.WIDE.U32 R4, R0, -0x2daee0ad, RZ ;  /* 0xd2511f5300047825 */ /* 0x000fc600078e00ff */
[----:B------:R-:W2:Y:S01]  /*121d0*/  LDSM.16.MT88.4 R120, [R212+0xbc00] ;  /* 0x00bc0000d478783b */ /* 0x000ea20000004200 */
[--C-:B------:R-:W-:Y:S01]  /*121e0*/  FFMA.FTZ R7, R184, c[0x0][0x23c], -R21.reuse ;  /* 0x00008f00b8077a23 */ /* 0x100fe20000010815 */
[----:B-1----:R-:W-:Y:S02]  /*121f0*/  SHF.R.U32.HI R3, RZ, 0x10, R4 ;  /* 0x00000010ff037819 */ /* 0x002fe40000011604 */
[----:B------:R-:W-:Y:S02]  /*12200*/  LOP3.LUT R0, R5, UR17, R56, 0x96, !PT ;  /* 0x0000001105007c12 */ /* 0x000fe4000f8e9638 */
[----:B------:R-:W-:Y:S01]  /*12210*/  LOP3.LUT R6, R4, 0xffff, RZ, 0xc0, !PT ;  /* 0x0000ffff04067812 */ /* 0x000fe200078ec0ff */
[----:B------:R-:W-:Y:S01]  /*12220*/  FFMA.FTZ R5, R250, c[0x0][0x23c], -R21 ;  /* 0x00008f00fa057a23 */ /* 0x000fe20000010815 */
[----:B------:R-:W-:Y:S01]  /*12230*/  LOP3.LUT R8, R3, 0xff, RZ, 0xc0, !PT ;  /* 0x000000ff03087812 */ /* 0x000fe200078ec0ff */
[----:B------:R-:W1:Y:S01]  /*12240*/  MUFU.EX2 R13, R7 ;  /* 0x00000007000d7308 */ /* 0x000e620000000800 */
[----:B------:R-:W-:-:S02]  /*12250*/  LOP3.LUT R9, R4, 0xff, RZ, 0xc0, !PT ;  /* 0x000000ff04097812 */ /* 0x000fc400078ec0ff */
[----:B------:R-:W-:Y:S02]  /*12260*/  SHF.R.U32.HI R12, RZ, 0x18, R4 ;  /* 0x00000018ff0c7819 */ /* 0x000fe40000011604 */
[C---:B------:R-:W-:Y:S02]  /*12270*/  LOP3.LUT R3, R0.reuse, 0xffff, RZ, 0xc0, !PT ;  /* 0x0000ffff00037812 */ /* 0x040fe400078ec0ff */
[----:B------:R-:W-:Y:S01]  /*12280*/  SHF.R.U32.HI R6, RZ, 0x8, R6 ;  /* 0x00000008ff067819 */ /* 0x000fe20000011606 */
[----:B------:R1:W1:Y:S01]  /*12290*/  MUFU.EX2 R14, R5 ;  /* 0x00000005000e7308 */ /* 0x0002620000000800 */
[--C-:B------:R-:W-:Y:S02]  /*122a0*/  SHF.R.U32.HI R4, RZ, 0x10, R0.reuse ;  /* 0x00000010ff047819 */ /* 0x100fe40000011600 */
[----:B------:R-:W-:Y:S02]  /*122b0*/  LOP3.LUT R11, R0, 0xff, RZ, 0xc0, !PT ;  /* 0x000000ff000b7812 */ /* 0x000fe400078ec0ff */
[----:B------:R-:W-:-:S02]  /*122c0*/  SHF.R.U32.HI R10, RZ, 0x18, R0 ;  /* 0x00000018ff0a7819 */ /* 0x000fc40000011600 */
[----:B------:R-:W-:Y:S02]  /*122d0*/  LOP3.LUT R4, R4, 0xff, RZ, 0xc0, !PT ;  /* 0x000000ff04047812 */ /* 0x000fe400078ec0ff */
[----:B------:R-:W-:Y:S02]  /*122e0*/  PRMT R0, R9, 0x5410, R6 ;  /* 0x0000541009007816 */ /* 0x000fe40000000006 */
[----:B-1----:R-:W-:Y:S02]  /*122f0*/  SHF.R.U32.HI R5, RZ, 0x8, R3 ;  /* 0x00000008ff057819 */ /* 0x002fe40000011603 */
[----:B------:R-:W-:Y:S02]  /*12300*/  PRMT R3, R8, 0x5410, R12 ;  /* 0x0000541008037816 */ /* 0x000fe4000000000c */
[----:B------:R-:W-:Y:S01]  /*12310*/  PRMT R6, R11, 0x5410, R5 ;  /* 0x000054100b067816 */ /* 0x000fe20000000005 */
[--C-:B------:R-:W-:Y:S01]  /*12320*/  HSET2.LE.AND R0, R0, R62.reuse, PT ;  /* 0x0000003e00007233 */ /* 0x100fe20003803000 */
[----:B------:R-:W-:Y:S01]  /*12330*/  PRMT R5, R4, 0x5410, R10 ;  /* 0x0000541004057816 */ /* 0x000fe2000000000a */
[----:B------:R-:W-:Y:S01]  /*12340*/  HSET2.LE.AND R4, R3, R62, PT ;  /* 0x0000003e03047233 */ /* 0x000fe20003803000 */
[----:B--2---:R-:W-:-:S03]  /*12350*/  F2FP.PACK_AB R3, R22, R44 ;  /* 0x0000002c1603723e */ /* 0x004fc600000000ff */
[--C-:B------:R-:W-:Y:S01]  /*12360*/  HSET2.LE.AND R8, R5, R62.reuse, PT ;  /* 0x0000003e05087233 */ /* 0x100fe20003803000 */
[----:B------:R-:W-:Y:S02]  /*12370*/  LOP3.LUT R170, R0, R3, RZ, 0xc0, !PT ;  /* 0x0000000300aa7212 */ /* 0x000fe400078ec0ff */
[----:B------:R-:W-:Y:S01]  /*12380*/  F2FP.PACK_AB R0, R13, R20 ;  /* 0x000000140d00723e */ /* 0x000fe200000000ff */
[----:B------:R-:W-:Y:S01]  /*12390*/  HSET2.LE.AND R6, R6, R62, PT ;  /* 0x0000003e06067233 */ /* 0x000fe20003803000 */
[----:B------:R-:W-:Y:S01]  /*123a0*/  F2FP.PACK_AB R5, R14, R15 ;  /* 0x0000000f0e05723e */ /* 0x000fe200000000ff */
[----:B------:R-:W-:Y:S01]  /*123b0*/  FFMA.FTZ R3, R252, R61, R210 ;  /* 0x0000003dfc037223 */ /* 0x000fe200000100d2 */
[----:B------:R-:W-:Y:S02]  /*123c0*/  F2FP.PACK_AB R7, R45, R46 ;  /* 0x0000002e2d07723e */ /* 0x000fe400000000ff */
[----:B------:R-:W-:Y:S01]  /*123d0*/  LOP3.LUT R169, R8, R0, RZ, 0xc0, !PT ;  /* 0x0000000008a97212 */ /* 0x000fe200078ec0ff */
[----:B------:R-:W-:Y:S01]  /*123e0*/  FFMA.FTZ R0, R245, R60, R219 ;  /* 0x0000003cf5007223 */ /* 0x000fe200000100db */
        /* <DEDUP_REMOVED lines=59> */
[----:B------:R-:W-:-:S03]  /*127a0*/  FADD.FTZ R0, R47, R0 ;  /* 0x000000002f007221 */ /* 0x000fc60000010000 */
[----:B------:R1:W-:Y:S04]  /*127b0*/  STL [R1+0x10], R3 ;  /* 0x0000100301007387 */ /* 0x0003e80000100800 */
[----:B------:R1:W-:Y:S01]  /*127c0*/  STL [R1+0x14], R0 ;  /* 0x0000140001007387 */ /* 0x0003e20000100800 */
[----:B----4-:R-:W-:Y:S01]  /*127d0*/  HMMA.16816.F32 R144, R128, R152, R144 ;  /* 0x000000988090723c */ /* 0x010fe20000001890 */
[----:B------:R-:W-:Y:S01]  /*127e0*/  FADD.FTZ R5, R44, R6 ;  /* 0x000000062c057221 */ /* 0x000fe20000010000 */
[----:B------:R-:W-:Y:S01]  /*127f0*/  @UP0 UIADD3 UR29, UR29, -0x4, URZ ;  /* 0xfffffffc1d1d0890 */ /* 0x000fe2000fffe03f */
[----:B------:R-:W-:-:S05]  /*12800*/  FADD.FTZ R4, R15, R4 ;  /* 0x000000040f047221 */ /* 0x000fca0000010000 */
[----:B------:R-:W-:Y:S01]  /*12810*/  HMMA.16816.F32 R148, R128, R154, R148 ;  /* 0x0000009a8094723c */ /* 0x000fe20000001894 */
[----:B------:R-:W-:Y:S02]  /*12820*/  FADD.FTZ R252, R22, R5 ;  /* 0x0000000516fc7221 */ /* 0x000fe40000010000 */
[----:B------:R-:W-:-:S05]  /*12830*/  FADD.FTZ R245, R14, R4 ;  /* 0x000000040ef57221 */ /* 0x000fca0000010000 */
        /* <DEDUP_REMOVED lines=12> */
[----:B------:R-:W-:Y:S08]  /*12900*/  HMMA.16816.F32 R112, R168, R120, R112 ;  /* 0x00000078a870723c */ /* 0x000ff00000001870 */
[----:B------:R-:W-:Y:S08]  /*12910*/  HMMA.16816.F32 R124, R128, R16, R124 ;  /* 0x00000010807c723c */ /* 0x000ff0000000187c */
[C---:B------:R-:W-:Y:S08]  /*12920*/  HMMA.16816.F32 R152, R168.reuse, R154, R36 ;  /* 0x0000009aa898723c */ /* 0x040ff00000001824 */
[C---:B------:R-:W-:Y:S08]  /*12930*/  HMMA.16816.F32 R80, R168.reuse, R82, R24 ;  /* 0x00000052a850723c */ /* 0x040ff00000001818 */
[C---:B------:R-:W-:Y:S08]  /*12940*/  HMMA.16816.F32 R96, R168.reuse, R98, R28 ;  /* 0x00000062a860723c */ /* 0x040ff0000000181c */
[C---:B------:R-:W-:Y:S08]  /*12950*/  HMMA.16816.F32 R108, R168.reuse, R110, R32 ;  /* 0x0000006ea86c723c */ /* 0x040ff00000001820 */
[C---:B------:R-:W-:Y:S08]  /*12960*/  HMMA.16816.F32 R120, R168.reuse, R122, R40 ;  /* 0x0000007aa878723c */ /* 0x040ff00000001828 */
[----:B------:R-:W-:Y:S08]  /*12970*/  HMMA.16816.F32 R164, R168, R16, R164 ;  /* 0x00000010a8a4723c */ /* 0x000ff000000018a4 */
[-C--:B------:R-:W-:Y:S08]  /*12980*/  HMMA.16816.F32 R128, R128, R18.reuse, R172 ;  /* 0x000000128080723c */ /* 0x080ff000000018ac */
[----:B------:R-:W-:Y:S01]  /*12990*/  HMMA.16816.F32 R168, R168, R18, R48 ;  /* 0x00000012a8a8723c */ /* 0x000fe20000001830 */
[----:B------:R-:W-:Y:S11]  /*129a0*/  @P0 BRA `(.L_x_426) ;  /* 0x0000001000000947 */ /* 0x000ff60003800000 */
.L_x_419:
[----:B-1----:R-:W-:-:S12]  /*129b0*/  UIADD3 UR29, UR34, -0x1, URZ ;  /* 0xffffffff221d7890 */ /* 0x002fd8000fffe03f */
.L_x_426:
[----:B-1----:R-:W-:-:S13]  /*129c0*/  ISETP.LE.AND P0, PT, RZ, UR29, PT ;  /* 0x0000001dff007c0c */ /* 0x002fda000bf03270 */
[----:B------:R-:W-:Y:S05]  /*129d0*/  @!P0 BRA `(.L_x_427) ;  /* 0x00004cb000008947 */ /* 0x000fea0003800000 */
[----:B------:R-:W3:Y:S01]  /*129e0*/  LDL.LU R13, [R1+0x58] ;  /* 0x00005800010d7983 */ /* 0x000ee20000300800 */
[----:B------:R-:W1:Y:S01]  /*129f0*/  LDC.U8 R244, c[0x0][0x2d8] ;  /* 0x0000b600fff47b82 */ /* 0x000e620000000000 */
[----:B------:R-:W-:Y:S01]  /*12a00*/  IMAD.MOV.U32 R3, RZ, RZ, R135 ;  /* 0x000000ffff037224 */ /* 0x000fe200078e0087 */
[----:B------:R-:W-:Y:S01]  /*12a10*/  MOV R138, R2 ;  /* 0x00000002008a7202 */ /* 0x000fe20000000f00 */
[----:B------:R-:W4:Y:S01]  /*12a20*/  LDL.64 R14, [R1+0x18] ;  /* 0x00001800010e7983 */ /* 0x000f220000100a00 */
[----:B--2---:R-:W-:Y:S02]  /*12a30*/  IMAD.MOV.U32 R0, RZ, RZ, R136 ;  /* 0x000000ffff007224 */ /* 0x004fe400078e0088 */
[----:B------:R-:W-:Y:S01]  /*12a40*/  IMAD.MOV.U32 R137, RZ, RZ, R134 ;  /* 0x000000ffff897224 */ /* 0x000fe200078e0086 */
[----:B------:R-:W2:Y:S04]  /*12a50*/  LDL R12, [R1+0x30] ;  /* 0x00003000010c7983 */ /* 0x000ea80000100800 */
[----:B------:R-:W4:Y:S04]  /*12a60*/  LDL R11, [R1+0x34] ;  /* 0x00003400010b7983 */ /* 0x000f280000100800 */
[----:B------:R-:W4:Y:S04]  /*12a70*/  LDL.LU R9, [R1+0x38] ;  /* 0x0000380001097983 */ /* 0x000f280000300800 */
[----:B------:R-:W4:Y:S04]  /*12a80*/  LDL.LU R8, [R1+0x48] ;  /* 0x0000480001087983 */ /* 0x000f280000300800 */
[----:B------:R-:W4:Y:S01]  /*12a90*/  LDL.LU.64 R6, [R1+0x40] ;  /* 0x0000400001067983 */ /* 0x000f220000300a00 */
[----:B-1----:R-:W-:-:S03]  /*12aa0*/  PRMT R244, R244, 0x7054, R244 ;  /* 0x00007054f4f47816 */ /* 0x002fc600000000f4 */
[----:B------:R-:W4:Y:S04]  /*12ab0*/  LDL.LU.64 R4, [R1+0x50] ;  /* 0x0000500001047983 */ /* 0x000f280000300a00 */
[----:B------:R-:W4:Y:S01]  /*12ac0*/  LDL.LU R10, [R1+0x3c] ;  /* 0x00003c00010a7983 */ /* 0x000f220000300800 */
[----:B---3--:R-:W-:Y:S01]  /*12ad0*/  MOV R16, R13 ;  /* 0x0000000d00107202 */ /* 0x008fe20000000f00 */
[----:B--2---:R-:W-:Y:S01]  /*12ae0*/  IMAD.MOV.U32 R13, RZ, RZ, R12 ;  /* 0x000000ffff0d7224 */ /* 0x004fe200078e000c */
[----:B----4-:R-:W-:-:S03]  /*12af0*/  MOV R12, R11 ;  /* 0x0000000b000c7202 */ /* 0x010fc60000000f00 */
[----:B------:R-:W-:Y:S01]  /*12b00*/  IMAD.WIDE.U32 R250, R16, -0x326172a9, RZ ;  /* 0xcd9e8d5710fa7825 */ /* 0x000fe200078e00ff */
[----:B------:R-:W-:-:S03]  /*12b10*/  MOV R5, R7 ;  /* 0x0000000700057202 */ /* 0x000fc60000000f00 */
[----:B------:R-:W-:-:S05]  /*12b20*/  IMAD.WIDE.U32 R10, R10, -0x326172a9, RZ ;  /* 0xcd9e8d570a0a7825 */ /* 0x000fca00078e00ff */
[----:B------:R1:W-:Y:S04]  /*12b30*/  STL.64 [R1], R10 ;  /* 0x0000000a01007387 */ /* 0x0003e80000100a00 */
[----:B------:R1:W-:Y:S01]  /*12b40*/  STL.64 [R1+0x8], R4 ;  /* 0x0000080401007387 */ /* 0x0003e20000100a00 */
[-C--:B------:R-:W-:Y:S02]  /*12b50*/  LOP3.LUT R248, R11, R9.reuse, RZ, 0x3c, !PT ;  /* 0x000000090bf87212 */ /* 0x080fe400078e3cff */
[----:B------:R-:W-:Y:S01]  /*12b60*/  LOP3.LUT R246, R251, R9, RZ, 0x3c, !PT ;  /* 0x00000009fbf67212 */ /* 0x000fe200078e3cff */
[----:B------:R-:W-:Y:S01]  /*12b70*/  IMAD.WIDE.U32 R242, R8, -0x2daee0ad, RZ ;  /* 0xd2511f5308f27825 */ /* 0x000fe200078e00ff */
[----:B------:R-:W-:Y:S02]  /*12b80*/  ISETP.GE.AND P4, PT, R14, c[0x0][0x220], PT ;  /* 0x000088000e007a0c */ /* 0x000fe40003f86270 */
[----:B------:R-:W-:Y:S01]  /*12b90*/  ISETP.GE.AND P3, PT, R13, c[0x0][0x220], PT ;  /* 0x000088000d007a0c */ /* 0x000fe20003f66270 */
[----:B------:R-:W-:Y:S01]  /*12ba0*/  IMAD.WIDE.U32 R248, R248, -0x2daee0ad, RZ ;  /* 0xd2511f53f8f87825 */ /* 0x000fe200078e00ff */
[----:B------:R-:W-:-:S03]  /*12bb0*/  ISETP.GE.AND P2, PT, R12, c[0x0][0x220], PT ;  /* 0x000088000c007a0c */ /* 0x000fc60003f46270 */
[----:B------:R-:W-:Y:S01]  /*12bc0*/  IMAD.WIDE.U32 R246, R246, -0x2daee0ad, RZ ;  /* 0xd2511f53f6f67825 */ /* 0x000fe200078e00ff */
[----:B------:R-:W-:Y:S05]  /*12bd0*/  BRA `(.L_x_428) ;  /* 0x000003e000007947 */ /* 0x000fea0003800000 */
.L_x_430:
[----:B------:R-:W2:Y:S01]  /*12be0*/  LDL.64 R222, [R1+0x28] ;  /* 0x0000280001de7983 */ /* 0x000ea20000100a00 */
[----:B------:R-:W-:Y:S02]  /*12bf0*/  ULDC.64 UR6, c[0x0][0x198] ;  /* 0x0000660000067ab9 */ /* 0x000fe40000000a00 */
[----:B------:R-:W-:Y:S01]  /*12c00*/  UIADD3 UR35, UR29, -0x1, URZ ;  /* 0xffffffff1d237890 */ /* 0x000fe2000fffe03f */
[----:B------:R-:W3:Y:S03]  /*12c10*/  LDL.64 R220, [R1+0x20] ;  /* 0x0000200001dc7983 */ /* 0x000ee60000100a00 */
[----:B------:R-:W-:Y:S01]  /*12c20*/  USHF.R.S32.HI UR34, URZ, 0x1f, UR35 ;  /* 0x0000001f3f227899 */ /* 0x000fe20008011423 */
[----:B------:R1:W-:Y:S01]  /*12c30*/  @P4 STS [R218+0x6000], RZ ;  /* 0x006000ffda004388 */ /* 0x0003e20000000800 */
[----:B------:R-:W-:Y:S02]  /*12c40*/  UIMAD.WIDE.U32 UR36, UR35, UR6, URZ ;  /* 0x00000006232472a5 */ /* 0x000fe4000f8e003f */
[----:B------:R-:W-:Y:S01]  /*12c50*/  UIMAD UR34, UR34, UR6, URZ ;  /* 0x00000006222272a4 */ /* 0x000fe2000f8e023f */
[----:B------:R1:W-:Y:S03]  /*12c60*/  @P4 STS [R218+0x6004], RZ ;  /* 0x006004ffda004388 */ /* 0x0003e60000000800 */
[----:B------:R-:W-:Y:S01]  /*12c70*/  UIMAD UR34, UR35, UR7, UR34 ;  /* 0x00000007232272a4 */ /* 0x000fe2000f8e0222 */
[----:B------:R1:W-:Y:S01]  /*12c80*/  @P4 STS.64 [R218+0x6008], RZ ;  /* 0x006008ffda004388 */ /* 0x0003e20000000a00 */
[----:B------:R-:W-:Y:S02]  /*12c90*/  IMAD.U32 R2, RZ, RZ, UR36 ;  /* 0x00000024ff027e24 */ /* 0x000fe4000f8e00ff */
[----:B------:R-:W-:Y:S01]  /*12ca0*/  UIADD3 UR34, UR37, UR34, URZ ;  /* 0x0000002225227290 */ /* 0x000fe2000fffe03f */
[----:B------:R-:W-:Y:S05]  /*12cb0*/  IMAD.U32 R132, RZ, RZ, UR36 ;  /* 0x00000024ff847e24 */ /* 0x000fea000f8e00ff */
[----:B------:R-:W-:Y:S01]  /*12cc0*/  IMAD.U32 R133, RZ, RZ, UR34 ;  /* 0x00000022ff857e24 */ /* 0x000fe2000f8e00ff */
[----:B--2---:R-:W-:Y:S04]  /*12cd0*/  LEA R2, P1, R2, R222, 0x6 ;  /* 0x000000de02027211 */ /* 0x004fe800078230ff */
[----:B------:R-:W-:Y:S02]  /*12ce0*/  @!P4 LEA R180, P0, R2, c[0x0][0x168], 0x1 ;  /* 0x00005a0002b4ca11 */ /* 0x000fe400078008ff */
[----:B---3--:R-:W-:Y:S02]  /*12cf0*/  LEA.HI.X R133, R132, R221, R133, 0x6, P1 ;  /* 0x000000dd84857211 */ /* 0x008fe400008f3485 */
[C---:B------:R-:W-:Y:S02]  /*12d00*/  @!P3 LEA R176, P6, R2.reuse, c[0x0][0x168], 0x1 ;  /* 0x00005a0002b0ba11 */ /* 0x040fe400078c08ff */
[C-C-:B------:R-:W-:Y:S02]  /*12d10*/  @!P4 LEA.HI.X R181, R2.reuse, c[0x0][0x16c], R133.reuse, 0x1, P0 ;  /* 0x00005b0002b5ca11 */ /* 0x140fe400000f0c85 */
[C-C-:B------:R-:W-:Y:S02]  /*12d20*/  @!P3 LEA.HI.X R177, R2.reuse, c[0x0][0x16c], R133.reuse, 0x1, P6 ;  /* 0x00005b0002b1ba11 */ /* 0x140fe400030f0c85 */
[C---:B------:R-:W-:Y:S01]  /*12d30*/  @!P2 LEA R174, P0, R2.reuse, c[0x0][0x168], 0x1 ;  /* 0x00005a0002aeaa11 */ /* 0x040fe200078008ff */
[----:B------:R-:W-:Y:S01]  /*12d40*/  @!PT LDS RZ, [RZ] ;  /* 0x00000000fffff984 */ /* 0x000fe20000000800 */
[----:B------:R-:W-:Y:S01]  /*12d50*/  @!PT LDS RZ, [RZ] ;  /* 0x00000000fffff984 */ /* 0x000fe20000000800 */
[----:B------:R-:W-:Y:S01]  /*12d60*/  @!PT LDS RZ, [RZ] ;  /* 0x00000000fffff984 */ /* 0x000fe20000000800 */
[----:B------:R1:W-:Y:S01]  /*12d70*/  @!P4 LDGSTS.E.BYPASS.LTC128B.128 [R218+0x6000], [R180.64] ;  /* 0x06000000b4dacfae */ /* 0x0003e2000b901d5e */
[C---:B------:R-:W-:Y:S02]  /*12d80*/  IADD3 R132, P1, R2.reuse, UR21, RZ ;  /* 0x0000001502847c10 */ /* 0x040fe4000ff3e0ff */
[----:B------:R-:W-:Y:S01]  /*12d90*/  @!P2 LEA.HI.X R175, R2, c[0x0][0x16c], R133, 0x1, P0 ;  /* 0x00005b0002afaa11 */ /* 0x000fe200000f0c85 */
[----:B------:R1:W-:Y:S01]  /*12da0*/  @P3 STS.128 [R218+0x7000], RZ ;  /* 0x007000ffda003388 */ /* 0x0003e20000000c00 */
[C---:B------:R-:W-:Y:S02]  /*12db0*/  @!P4 LEA R178, P6, R132.reuse, c[0x0][0x168], 0x1 ;  /* 0x00005a0084b2ca11 */ /* 0x040fe400078c08ff */
[C---:B------:R-:W-:Y:S01]  /*12dc0*/  @!P2 LEA R134, P0, R132.reuse, c[0x0][0x168], 0x1 ;  /* 0x00005a008486aa11 */ /* 0x040fe200078008ff */
[----:B------:R-:W-:Y:S01]  /*12dd0*/  @!PT LDS RZ, [RZ] ;  /* 0x00000000fffff984 */ /* 0x000fe20000000800 */
[----:B------:R-:W-:Y:S01]  /*12de0*/  @!PT LDS RZ, [RZ] ;  /* 0x00000000fffff984 */ /* 0x000fe20000000800 */
[----:B------:R-:W-:Y:S01]  /*12df0*/  @!PT LDS RZ, [RZ] ;  /* 0x00000000fffff984 */ /* 0x000fe20000000800 */
[----:B------:R1:W-:Y:S01]  /*12e00*/  @!P3 LDGSTS.E.BYPASS.LTC128B.128 [R218+0x7000], [R176.64+0x40] ;  /* 0x07000040b0dabfae */ /* 0x0003e2000b901d5e */
[----:B------:R-:W-:Y:S02]  /*12e10*/  IADD3.X R133, R133, UR20, RZ, P1, !PT ;  /* 0x0000001485857c10 */ /* 0x000fe40008ffe4ff */
[C---:B------:R-:W-:Y:S01]  /*12e20*/  @!P3 LEA R172, P1, R132.reuse, c[0x0][0x168], 0x1 ;  /* 0x00005a0084acba11 */ /* 0x040fe200078208ff */
[----:B------:R1:W-:Y:S01]  /*12e30*/  @P2 STS.128 [R218+0x8000], RZ ;  /* 0x008000ffda002388 */ /* 0x0003e20000000c00 */
[C-C-:B------:R-:W-:Y:S02]  /*12e40*/  @!P4 LEA.HI.X R179, R132.reuse, c[0x0][0x16c], R133.reuse, 0x1, P6 ;  /* 0x00005b0084b3ca11 */ /* 0x140fe400030f0c85 */
[C-C-:B------:R-:W-:Y:S01]  /*12e50*/  @!P3 LEA.HI.X R173, R132.reuse, c[0x0][0x16c], R133.reuse, 0x1, P1 ;  /* 0x00005b0084adba11 */ /* 0x140fe200008f0c85 */
[----:B------:R-:W-:Y:S01]  /*12e60*/  @!PT LDS RZ, [RZ] ;  /* 0x00000000fffff984 */ /* 0x000fe20000000800 */
[----:B------:R-:W-:Y:S01]  /*12e70*/  @!PT LDS RZ, [RZ] ;  /* 0x00000000fffff984 */ /* 0x000fe20000000800 */
[----:B------:R-:W-:Y:S01]  /*12e80*/  @!PT LDS RZ, [RZ] ;  /* 0x00000000fffff984 */ /* 0x000fe20000000800 */
[----:B------:R1:W-:Y:S01]  /*12e90*/  @!P2 LDGSTS.E.BYPASS.LTC128B.128 [R218+0x8000], [R174.64+0x80] ;  /* 0x08000080aedaafae */ /* 0x0003e2000b901d5e */
[----:B------:R-:W-:Y:S03]  /*12ea0*/  @!P2 LEA.HI.X R135, R132, c[0x0][0x16c], R133, 0x1, P0 ;  /* 0x00005b008487aa11 */ /* 0x000fe600000f0c85 */
        /* <DEDUP_REMOVED lines=17> */
.L_x_428:
[----:B-1----:R-:W2:Y:S01]  /*12fc0*/  LDL.64 R4, [R1+0x8] ;  /* 0x0000080001047983 */ /* 0x002ea20000100a00 */
[----:B------:R-:W-:Y:S04]  /*12fd0*/  DEPBAR.LE SB0, 0x0 ;  /* 0x000080000000791a */ /* 0x000fe80000000000 */
[----:B------:R-:W-:Y:S01]  /*12fe0*/  USHF.R.S32.HI UR7, URZ, 0x1f, UR29 ;  /* 0x0000001f3f077899 */ /* 0x000fe2000801141d */
[----:B------:R-:W-:Y:S01]  /*12ff0*/  BAR.SYNC.DEFER_BLOCKING 0x0 ;  /* 0x0000000000007b1d */ /* 0x000fe20000010000 */
[----:B------:R-:W-:Y:S01]  /*13000*/  UIMAD UR6, UR22, UR29, URZ ;  /* 0x0000001d160672a4 */ /* 0x000fe2000f8e023f */
[----:B------:R-:W-:Y:S03]  /*13010*/  IMAD.U32 R2, RZ, RZ, UR23 ;  /* 0x00000017ff027e24 */ /* 0x000fe6000f8e00ff */
[----:B------:R-:W-:Y:S01]  /*13020*/  UIMAD UR6, UR7, UR23, UR6 ;  /* 0x00000017070672a4 */ /* 0x000fe2000f8e0206 */
[----:B------:R-:W-:Y:S06]  /*13030*/  @P4 STS [R218+0x9000], RZ ;  /* 0x009000ffda004388 */ /* 0x000fec0000000800 */
[----:B------:R-:W-:Y:S06]  /*13040*/  @P4 STS [R218+0x9004], RZ ;  /* 0x009004ffda004388 */ /* 0x000fec0000000800 */
[----:B------:R-:W-:Y:S01]  /*13050*/  @P4 STS.64 [R218+0x9008], RZ ;  /* 0x009008ffda004388 */ /* 0x000fe20000000a00 */
[----:B--2---:R-:W-:Y:S05]  /*13060*/  IMAD.WIDE.U32 R4, R2, UR29, R4 ;  /* 0x0000001d02047c25 */ /* 0x004fea000f8e0004 */
[C---:B------:R-:W-:Y:S02]  /*13070*/  @!P4 LEA R18, P1, R4.reuse, c[0x0][0x170], 0x1 ;  /* 0x00005c000412ca11 */ /* 0x040fe400078208ff */
[----:B------:R-:W-:Y:S02]  /*13080*/  IADD3 R5, R5, UR6, RZ ;  /* 0x0000000605057c10 */ /* 0x000fe4000fffe0ff */
        /* <DEDUP_REMOVED lines=9> */
[----:B------:R-:W-:Y:S02]  /*13120*/  @!P2 LEA.HI.X R13, R4, c[0x0][0x174], R5, 0x1, P5 ;  /* 0x00005d00040daa11 */ /* 0x000fe400028f0c05 */
[----:B------:R-:W-:Y:S01]  /*13130*/  IADD3.X R6, R5, UR24, RZ, P6, !PT ;  /* 0x0000001805067c10 */ /* 0x000fe2000b7fe4ff */
[----:B------:R-:W-:Y:S01]  /*13140*/  @P3 STS.128 [R218+0xa000], RZ ;  /* 0x00a000ffda003388 */ /* 0x000fe20000000c00 */
[C---:B------:R-:W-:Y:S02]  /*13150*/  @!P4 LEA R16, P6, R2.reuse, c[0x0][0x170], 0x1 ;  /* 0x00005c000210ca11 */ /* 0x040fe400078c08ff */
[C---:B------:R-:W-:Y:S02]  /*13160*/  @!P3 LEA R10, P1, R2.reuse, c[0x0][0x170], 0x1 ;  /* 0x00005c00020aba11 */ /* 0x040fe400078208ff */
[C-C-:B------:R-:W-:Y:S01]  /*13170*/  @!P4 LEA.HI.X R17, R2.reuse, c[0x0][0x174], R6.reuse, 0x1, P6 ;  /* 0x00005d000211ca11 */ /* 0x140fe200030f0c06 */
[----:B------:R-:W-:Y:S01]  /*13180*/  @!PT LDS RZ, [RZ] ;  /* 0x00000000fffff984 */ /* 0x000fe20000000800 */
[----:B------:R-:W-:Y:S01]  /*13190*/  @!PT LDS RZ, [RZ] ;  /* 0x00000000fffff984 */ /* 0x000fe20000000800 */
[----:B------:R-:W-:Y:S01]  /*131a0*/  @!PT LDS RZ, [RZ] ;  /* 0x00000000fffff984 */ /* 0x000fe20000000800 */
[----:B------:R2:W-:Y:S01]  /*131b0*/  @!P3 LDGSTS.E.BYPASS.LTC128B.128 [R218+0xa000], [R14.64+0x40] ;  /* 0x0a0000400edabfae */ /* 0x0005e2000b901d5e */
[C-C-:B------:R-:W-:Y:S02]  /*131c0*/  @!P3 LEA.HI.X R11, R2.reuse, c[0x0][0x174], R6.reuse, 0x1, P1 ;  /* 0x00005d00020bba11 */ /* 0x140fe400008f0c06 */
[C---:B------:R-:W-:Y:S02]  /*131d0*/  @!P2 LEA R8, P0, R2.reuse, c[0x0][0x170], 0x1 ;  /* 0x00005c000208aa11 */ /* 0x040fe400078008ff */
[----:B------:R-:W-:Y:S01]  /*131e0*/  ISETP.LT.AND P5, PT, RZ, UR29, PT ;  /* 0x0000001dff007c0c */ /* 0x000fe2000bfa1270 */
[----:B------:R-:W-:Y:S01]  /*131f0*/  @P2 STS.128 [R218+0xb000], RZ ;  /* 0x00b000ffda002388 */ /* 0x000fe20000000c00 */
[----:B------:R-:W-:Y:S05]  /*13200*/  @!P2 LEA.HI.X R9, R2, c[0x0][0x174], R6, 0x1, P0 ;  /* 0x00005d000209aa11 */ /* 0x000fea00000f0c06 */
        /* <DEDUP_REMOVED lines=20> */
[----:B-1----:R-:W1:Y:S06]  /*13350*/  LDSM.16.M88.4 R16, [R213+0x6000] ;  /* 0x00600000d510783b */ /* 0x002e6c0000000200 */
[----:B------:R-:W3:Y:S06]  /*13360*/  LDSM.16.M88.4 R60, [R216+0x1000] ;  /* 0x00100000d83c783b */ /* 0x000eec0000000200 */
[----:B------:R-:W4:Y:S06]  /*13370*/  LDSM.16.M88.4 R32, [R213+0x6400] ;  /* 0x00640000d520783b */ /* 0x000f2c0000000200 */
[----:B------:R-:W0:Y:S06]  /*13380*/  LDGDEPBAR ;  /* 0x00000000000079af */ /* 0x000e2c0000000000 */
[----:B------:R-:W4:Y:S06]  /*13390*/  LDSM.16.M88.4 R48, [R213+0x6800] ;  /* 0x00680000d530783b */ /* 0x000f2c0000000200 */
[----:B------:R-:W4:Y:S06]  /*133a0*/  LDSM.16.M88.4 R132, [R213+0x6c00] ;  /* 0x006c0000d584783b */ /* 0x000f2c0000000200 */
[----:B------:R-:W-:Y:S01]  /*133b0*/  LDSM.16.M88.4 R172, [R217] ;  /* 0x00000000d9ac783b */ /* 0x000fe20000000200 */
[-C--:B-1----:R-:W-:Y:S05]  /*133c0*/  HMMA.16816.F32 R4, R64, R16.reuse, RZ ;  /* 0x000000104004723c */ /* 0x082fea00000018ff */
[----:B------:R-:W1:Y:S03]  /*133d0*/  LDSM.16.M88.4 R176, [R215+0x6000] ;  /* 0x00600000d7b0783b */ /* 0x000e660000000200 */
[C---:B---3--:R-:W-:Y:S03]  /*133e0*/  HMMA.16816.F32 R8, R60.reuse, R16, RZ ;  /* 0x000000103c08723c */ /* 0x048fe600000018ff */
[----:B------:R-:W3:Y:S06]  /*133f0*/  LDSM.16.M88.4 R180, [R217+0x1000] ;  /* 0x00100000d9b4783b */ /* 0x000eec0000000200 */
[----:B------:R-:W1:Y:S01]  /*13400*/  LDSM.16.M88.4 R184, [R215+0x6400] ;  /* 0x00640000d7b8783b */ /* 0x000e620000000200 */
[-C--:B--2---:R-:W-:Y:S05]  /*13410*/  HMMA.16816.F32 R12, R60, R18.reuse, RZ ;  /* 0x000000123c0c723c */ /* 0x084fea00000018ff */
[----:B------:R-:W2:Y:S03]  /*13420*/  LDSM.16.M88.4 R188, [R215+0x6800] ;  /* 0x00680000d7bc783b */ /* 0x000ea60000000200 */
        /* <DEDUP_REMOVED lines=20> */
[C---:B---3--:R-:W-:Y:S08]  /*13570*/  HMMA.16816.F32 R8, R180.reuse, R176, R8 ;  /* 0x000000b0b408723c */ /* 0x048ff00000001808 */
        /* <DEDUP_REMOVED lines=18> */
[----:B------:R-:W3:Y:S06]  /*136a0*/  LDSM.16.M88.4 R172, [R217+0x2000] ;  /* 0x00200000d9ac783b */ /* 0x000eec0000000200 */
[----:B------:R-:W2:Y:S01]  /*136b0*/  LDSM.16.M88.4 R192, [R217+0x3000] ;  /* 0x00300000d9c0783b */ /* 0x000ea20000000200 */
        /* <DEDUP_REMOVED lines=21> */
[----:B------:R-:W2:Y:S01]  /*13810*/  LDSM.16.M88.4 R184, [R213+0x8400] ;  /* 0x00840000d5b8783b */ /* 0x000ea20000000200 */
[-C--:B---3--:R-:W-:Y:S08]  /*13820*/  HMMA.16816.F32 R4, R172, R188.reuse, R4 ;  /* 0x000000bcac04723c */ /* 0x088ff00000001804 */
[C---:B------:R-:W-:Y:S08]  /*13830*/  HMMA.16816.F32 R8, R192.reuse, R188, R8 ;  /* 0x000000bcc008723c */ /* 0x040ff00000001808 */
[-C--:B------:R-:W-:Y:S08]  /*13840*/  HMMA.16816.F32 R12, R192, R190.reuse, R12 ;  /* 0x000000bec00c723c */ /* 0x080ff0000000180c */
[C---:B------:R-:W-:Y:S01]  /*13850*/  HMMA.16816.F32 R16, R172.reuse, R190, R16 ;  /* 0x000000beac10723c */ /* 0x040fe20000001810 */
[----:B------:R-:W3:Y:S07]  /*13860*/  LDSM.16.M88.4 R188, [R213+0x8800] ;  /* 0x00880000d5bc783b */ /* 0x000eee0000000200 */
[-C--:B----4-:R-:W-:Y:S08]  /*13870*/  HMMA.16816.F32 R20, R172, R196.reuse, R20 ;  /* 0x000000c4ac14723c */ /* 0x090ff00000001814 */
        /* <DEDUP_REMOVED lines=14> */
[----:B------:R-:W3:Y:S06]  /*13960*/  LDSM.16.M88.4 R172, [R217+0x4000] ;  /* 0x00400000d9ac783b */ /* 0x000eec0000000200 */
[----:B------:R-:W3:Y:S01]  /*13970*/  LDSM.16.M88.4 R208, [R215+0x8800] ;  /* 0x00880000d7d0783b */ /* 0x000ee20000000200 */
        /* <DEDUP_REMOVED lines=36> */
.L_x_429:
[----:B------:R-:W2:Y:S01]  /*13bc0*/  S2R R132, SR_TID.X ;  /* 0x0000000000847919 */ /* 0x000ea20000002100 */
[----:B------:R-:W-:Y:S01]  /*13bd0*/  MOV R2, UR29 ;  /* 0x0000001d00027c02 */ /* 0x000fe20008000f00 */
[----:B------:R-:W-:Y:S02]  /*13be0*/  USHF.L.U32 UR6, UR29, 0x1, URZ ;  /* 0x000000011d067899 */ /* 0x000fe4000800063f */
[----:B------:R-:W-:Y:S04]  /*13bf0*/  UIADD3 UR29, UR29, -0x1, URZ ;  /* 0xffffffff1d1d7890 */ /* 0x000fe8000fffe03f */
[----:B------:R-:W3:Y:S01]  /*13c00*/  LDL.64 R204, [R1] ;  /* 0x0000000001cc7983 */ /* 0x000ee20000100a00 */
[----:B--2---:R-:W-:Y:S04]  /*13c10*/  SHF.L.U32 R132, R132, 0x1, RZ ;  /* 0x0000000184847819 */ /* 0x004fe800000006ff */
[----:B------:R-:W-:Y:S05]  /*13c20*/  LOP3.LUT R132, R132, 0x6, RZ, 0xc0, !PT ;  /* 0x0000000684847812 */ /* 0x000fea00078ec0ff */
[----:B------:R-:W-:Y:S04]  /*13c30*/  IMAD R2, R2, 0x40, R132 ;  /* 0x0000004002027824 */ /* 0x000fe800078e0284 */
[----:B-1----:R-:W1:Y:S01]  /*13c40*/  I2F R172, R2 ;  /* 0x0000000200ac7306 */ /* 0x002e620000201400 */
[C---:B------:R-:W-:Y:S02]  /*13c50*/  IADD3 R136, R2.reuse, 0x1, RZ ;  /* 0x0000000102887810 */ /* 0x040fe40007ffe0ff */
[C---:B------:R-:W-:Y:S02]  /*13c60*/  IADD3 R135, R2.reuse, 0x8, RZ ;  /* 0x0000000802877810 */ /* 0x040fe40007ffe0ff */
[C---:B------:R-:W-:Y:S02]  /*13c70*/  IADD3 R176, R2.reuse, 0x21, RZ ;  /* 0x0000002102b07810 */ /* 0x040fe40007ffe0ff */
[C---:B------:R-:W-:Y:S02]  /*13c80*/  IADD3 R177, R2.reuse, 0x28, RZ ;  /* 0x0000002802b17810 */ /* 0x040fe40007ffe0ff */
[C---:B------:R-:W-:Y:S01]  /*13c90*/  IADD3 R179, R2.reuse, 0x29, RZ ;  /* 0x0000002902b37810 */ /* 0x040fe20007ffe0ff */
[----:B------:R-:W2:Y:S01]  /*13ca0*/  I2F R136, R136 ;  /* 0x0000008800887306 */ /* 0x000ea20000201400 */
[C---:B------:R-:W-:Y:S02]  /*13cb0*/  IADD3 R134, R2.reuse, 0x9, RZ ;  /* 0x0000000902867810 */ /* 0x040fe40007ffe0ff */
[C---:B------:R-:W-:Y:S02]  /*13cc0*/  IADD3 R178, R2.reuse, 0x31, RZ ;  /* 0x0000003102b27810 */ /* 0x040fe40007ffe0ff */
[C---:B------:R-:W-:Y:S02]  /*13cd0*/  IADD3 R133, R2.reuse, 0x10, RZ ;  /* 0x0000001002857810 */ /* 0x040fe40007ffe0ff */
[C---:B------:R-:W-:Y:S02]  /*13ce0*/  IADD3 R132, R2.reuse, 0x11, RZ ;  /* 0x0000001102847810 */ /* 0x040fe40007ffe0ff */
[C---:B------:R-:W-:Y:S01]  /*13cf0*/  IADD3 R174, R2.reuse, 0x18, RZ ;  /* 0x0000001802ae7810 */ /* 0x040fe20007ffe0ff */
[----:B------:R-:W4:Y:S01]  /*13d00*/  I2F R135, R135 ;  /* 0x0000008700877306 */ /* 0x000f220000201400 */
[C---:B------:R-:W-:Y:S02]  /*13d10*/  IADD3 R173, R2.reuse, 0x19, RZ ;  /* 0x0000001902ad7810 */ /* 0x040fe40007ffe0ff */
[----:B------:R-:W-:Y:S01]  /*13d20*/  IADD3 R175, R2, 0x20, RZ ;  /* 0x0000002002af7810 */ /* 0x000fe20007ffe0ff */
[----:B-1----:R-:W-:Y:S01]  /*13d30*/  FFMA.FTZ R8, R172, UR4, R8 ;  /* 0x00000004ac087c23 */ /* 0x002fe20008010008 */
[----:B------:R-:W-:Y:S01]  /*13d40*/  IADD3 R180, R2, 0x30, RZ ;  /* 0x0000003002b47810 */ /* 0x000fe20007ffe0ff */
[----:B------:R-:W-:Y:S01]  /*13d50*/  FFMA.FTZ R10, R172, UR4, R10 ;  /* 0x00000004ac0a7c23 */ /* 0x000fe2000801000a */
[----:B------:R-:W-:Y:S01]  /*13d60*/  IADD3 R139, R2, 0x38, RZ ;  /* 0x00000038028b7810 */ /* 0x000fe20007ffe0ff */
[----:B------:R-:W-:Y:S01]  /*13d70*/  FFMA.FTZ R4, R172, UR4, R4 ;  /* 0x00000004ac047c23 */ /* 0x000fe20008010004 */
[----:B------:R-:W-:Y:S01]  /*13d80*/  IADD3 R2, R2, 0x39, RZ ;  /* 0x0000003902027810 */ /* 0x000fe20007ffe0ff */
[----:B------:R-:W1:Y:S01]  /*13d90*/  I2F R134, R134 ;  /* 0x0000008600867306 */ /* 0x000e620000201400 */
[----:B------:R-:W-:Y:S01]  /*13da0*/  FMNMX.FTZ R181, R8, R137, !PT ;  /* 0x0000008908b57209 */ /* 0x000fe20007810000 */
[----:B------:R-:W-:Y:S01]  /*13db0*/  FFMA.FTZ R6, R172, UR4, R6 ;  /* 0x00000004ac067c23 */ /* 0x000fe20008010006 */
[----:B------:R-:W-:Y:S01]  /*13dc0*/  FMNMX.FTZ R183, R4, R0, !PT ;  /* 0x0000000004b77209 */ /* 0x000fe20007810000 */
[C---:B--2---:R-:W-:Y:S02]  /*13dd0*/  FFMA.FTZ R9, R136.reuse, UR4, R9 ;  /* 0x0000000488097c23 */ /* 0x044fe40008010009 */
[----:B------:R-:W-:Y:S01]  /*13de0*/  FFMA.FTZ R11, R136, UR4, R11 ;  /* 0x00000004880b7c23 */ /* 0x000fe2000801000b */
[----:B------:R-:W-:Y:S01]  /*13df0*/  FMNMX.FTZ R182, R6, R3, !PT ;  /* 0x0000000306b67209 */ /* 0x000fe20007810000 */
[C---:B------:R-:W-:Y:S01]  /*13e00*/  FFMA.FTZ R5, R136.reuse, UR4, R5 ;  /* 0x0000000488057c23 */ /* 0x040fe20008010005 */
[----:B------:R-:W-:Y:S01]  /*13e10*/  FMNMX.FTZ R181, R9, R181, !PT ;  /* 0x000000b509b57209 */ /* 0x000fe20007810000 */
[----:B------:R-:W2:Y:S01]  /*13e20*/  I2F R133, R133 ;  /* 0x0000008500857306 */ /* 0x000ea20000201400 */
[----:B------:R-:W-:Y:S01]  /*13e30*/  FFMA.FTZ R7, R136, UR4, R7 ;  /* 0x0000000488077c23 */ /* 0x000fe20008010007 */
[----:B------:R-:W-:Y:S01]  /*13e40*/  FMNMX.FTZ R136, R10, R138, !PT ;  /* 0x0000008a0a887209 */ /* 0x000fe20007810000 */
[----:B----4-:R-:W-:Y:S01]  /*13e50*/  FFMA.FTZ R12, R135, UR4, R12 ;  /* 0x00000004870c7c23 */ /* 0x010fe2000801000c */
[----:B------:R-:W-:Y:S01]  /*13e60*/  FMNMX.FTZ R183, R5, R183, !PT ;  /* 0x000000b705b77209 */ /* 0x000fe20007810000 */
[----:B------:R-:W-:Y:S01]  /*13e70*/  FFMA.FTZ R14, R135, UR4, R14 ;  /* 0x00000004870e7c23 */ /* 0x000fe2000801000e */
[----:B------:R-:W-:Y:S01]  /*13e80*/  FMNMX.FTZ R182, R7, R182, !PT ;  /* 0x000000b607b67209 */ /* 0x000fe20007810000 */
[C---:B------:R-:W-:Y:S01]  /*13e90*/  FFMA.FTZ R16, R135.reuse, UR4, R16 ;  /* 0x0000000487107c23 */ /* 0x040fe20008010010 */
[----:B------:R-:W-:Y:S02]  /*13ea0*/  FMNMX.FTZ R181, R12, R181, !PT ;  /* 0x000000b50cb57209 */ /* 0x000fe40007810000 */
[----:B------:R-:W4:Y:S01]  /*13eb0*/  I2F R132, R132 ;  /* 0x0000008400847306 */ /* 0x000f220000201400 */
[----:B------:R-:W-:Y:S01]  /*13ec0*/  FFMA.FTZ R18, R135, UR4, R18 ;  /* 0x0000000487127c23 */ /* 0x000fe20008010012 */
[----:B------:R-:W-:Y:S01]  /*13ed0*/  FMNMX.FTZ R135, R11, R136, !PT ;  /* 0x000000880b877209 */ /* 0x000fe20007810000 */
[----:B-1----:R-:W-:Y:S01]  /*13ee0*/  FFMA.FTZ R13, R134, UR4, R13 ;  /* 0x00000004860d7c23 */ /* 0x002fe2000801000d */
[----:B------:R-:W-:Y:S01]  /*13ef0*/  FMNMX.FTZ R183, R16, R183, !PT ;  /* 0x000000b710b77209 */ /* 0x000fe20007810000 */
[----:B------:R-:W-:Y:S01]  /*13f00*/  FFMA.FTZ R15, R134, UR4, R15 ;  /* 0x00000004860f7c23 */ /* 0x000fe2000801000f */
[----:B------:R-:W-:Y:S01]  /*13f10*/  FMNMX.FTZ R182, R18, R182, !PT ;  /* 0x000000b612b67209 */ /* 0x000fe20007810000 */
[C---:B------:R-:W-:Y:S01]  /*13f20*/  FFMA.FTZ R17, R134.reuse, UR4, R17 ;  /* 0x0000000486117c23 */ /* 0x040fe20008010011 */
[----:B------:R-:W-:Y:S02]  /*13f30*/  FMNMX.FTZ R181, R13, R181, !PT ;  /* 0x000000b50db57209 */ /* 0x000fe40007810000 */
[----:B------:R-:W1:Y:S01]  /*13f40*/  I2F R174, R174 ;  /* 0x000000ae00ae7306 */ /* 0x000e620000201400 */
[----:B------:R-:W-:Y:S01]  /*13f50*/  FFMA.FTZ R19, R134, UR4, R19 ;  /* 0x0000000486137c23 */ /* 0x000fe20008010013 */
[----:B------:R-:W-:Y:S01]  /*13f60*/  FMNMX.FTZ R134, R14, R135, !PT ;  /* 0x000000870e867209 */ /* 0x000fe20007810000 */
[----:B--2---:R-:W-:Y:S01]  /*13f70*/  FFMA.FTZ R24, R133, UR4, R24 ;  /* 0x0000000485187c23 */ /* 0x004fe20008010018 */
[----:B------:R-:W-:Y:S01]  /*13f80*/  FMNMX.FTZ R183, R17, R183, !PT ;  /* 0x000000b711b77209 */ /* 0x000fe20007810000 */
[----:B------:R-:W-:Y:S01]  /*13f90*/  FFMA.FTZ R26, R133, UR4, R26 ;  /* 0x00000004851a7c23 */ /* 0x000fe2000801001a */
[----:B------:R-:W-:Y:S01]  /*13fa0*/  FMNMX.FTZ R182, R19, R182, !PT ;  /* 0x000000b613b67209 */ /* 0x000fe20007810000 */
[C---:B------:R-:W-:Y:S01]  /*13fb0*/  FFMA.FTZ R20, R133.reuse, UR4, R20 ;  /* 0x0000000485147c23 */ /* 0x040fe20008010014 */
[----:B------:R-:W-:Y:S02]  /*13fc0*/  FMNMX.FTZ R181, R24, R181, !PT ;  /* 0x000000b518b57209 */ /* 0x000fe40007810000 */
        /* <DEDUP_REMOVED lines=10> */
[----:B------:R-:W-:Y:S01]  /*14070*/  FMNMX.FTZ R182, R23, R182, !PT ;  /* 0x000000b617b67209 */ /* 0x000fe20007810000 */
[----:B------:R-:W-:Y:S01]  /*14080*/  FFMA.FTZ R27, R132, UR4, R27 ;  /* 0x00000004841b7c23 */ /* 0x000fe2000801001b */
[----:B------:R-:W-:Y:S01]  /*14090*/  FMNMX.FTZ R181, R25, R181, !PT ;  /* 0x000000b519b57209 */ /* 0x000fe20007810000 */
[----:B-1----:R-:W-:Y:S01]  /*140a0*/  FFMA.FTZ R32, R174, UR4, R32 ;  /* 0x00000004ae207c23 */ /* 0x002fe20008010020 */
[----:B------:R-:W-:Y:S01]  /*140b0*/  FMNMX.FTZ R132, R26, R133, !PT ;  /* 0x000000851a847209 */ /* 0x000fe20007810000 */
[C---:B------:R-:W-:Y:S02]  /*140c0*/  FFMA.FTZ R34, R174.reuse, UR4, R34 ;  /* 0x00000004ae227c23 */ /* 0x040fe40008010022 */
[----:B------:R-:W-:Y:S01]  /*140d0*/  FFMA.FTZ R28, R174, UR4, R28 ;  /* 0x00000004ae1c7c23 */ /* 0x000fe2000801001c */
[----:B------:R-:W-:Y:S01]  /*140e0*/  FMNMX.FTZ R183, R32, R183, !PT ;  /* 0x000000b720b77209 */ /* 0x000fe20007810000 */
[----:B------:R-:W1:Y:S01]  /*140f0*/  I2F R176, R176 ;  /* 0x000000b000b07306 */ /* 0x000e620000201400 */
[----:B------:R-:W-:Y:S01]  /*14100*/  FMNMX.FTZ R182, R34, R182, !PT ;  /* 0x000000b622b67209 */ /* 0x000fe20007810000 */
[----:B------:R-:W-:Y:S01]  /*14110*/  FFMA.FTZ R30, R174, UR4, R30 ;  /* 0x00000004ae1e7c23 */ /* 0x000fe2000801001e */
[----:B------:R-:W-:Y:S01]  /*14120*/  FMNMX.FTZ R181, R28, R181, !PT ;  /* 0x000000b51cb57209 */ /* 0x000fe20007810000 */
[----:B--2---:R-:W-:Y:S01]  /*14130*/  FFMA.FTZ R33, R173, UR4, R33 ;  /* 0x00000004ad217c23 */ /* 0x004fe20008010021 */
[----:B------:R-:W-:Y:S01]  /*14140*/  FMNMX.FTZ R132, R27, R132, !PT ;  /* 0x000000841b847209 */ /* 0x000fe20007810000 */
[C---:B------:R-:W-:Y:S02]  /*14150*/  FFMA.FTZ R35, R173.reuse, UR4, R35 ;  /* 0x00000004ad237c23 */ /* 0x040fe40008010023 */
[----:B------:R-:W-:Y:S01]  /*14160*/  FFMA.FTZ R29, R173, UR4, R29 ;  /* 0x00000004ad1d7c23 */ /* 0x000fe2000801001d */
[----:B------:R-:W-:Y:S01]  /*14170*/  FMNMX.FTZ R183, R33, R183, !PT ;  /* 0x000000b721b77209 */ /* 0x000fe20007810000 */
[----:B------:R-:W2:Y:S01]  /*14180*/  I2F R177, R177 ;  /* 0x000000b100b17306 */ /* 0x000ea20000201400 */
[----:B------:R-:W-:Y:S01]  /*14190*/  FMNMX.FTZ R182, R35, R182, !PT ;  /* 0x000000b623b67209 */ /* 0x000fe20007810000 */
[----:B------:R-:W-:Y:S01]  /*141a0*/  FFMA.FTZ R31, R173, UR4, R31 ;  /* 0x00000004ad1f7c23 */ /* 0x000fe2000801001f */
[----:B------:R-:W-:Y:S01]  /*141b0*/  FMNMX.FTZ R181, R29, R181, !PT ;  /* 0x000000b51db57209 */ /* 0x000fe20007810000 */
[C---:B----4-:R-:W-:Y:S01]  /*141c0*/  FFMA.FTZ R36, R175.reuse, UR4, R36 ;  /* 0x00000004af247c23 */ /* 0x050fe20008010024 */
[----:B------:R-:W-:Y:S01]  /*141d0*/  FMNMX.FTZ R132, R30, R132, !PT ;  /* 0x000000841e847209 */ /* 0x000fe20007810000 */
[C---:B------:R-:W-:Y:S02]  /*141e0*/  FFMA.FTZ R38, R175.reuse, UR4, R38 ;  /* 0x00000004af267c23 */ /* 0x040fe40008010026 */
[C---:B------:R-:W-:Y:S01]  /*141f0*/  FFMA.FTZ R40, R175.reuse, UR4, R40 ;  /* 0x00000004af287c23 */ /* 0x040fe20008010028 */
[----:B------:R-:W-:Y:S01]  /*14200*/  FMNMX.FTZ R183, R36, R183, !PT ;  /* 0x000000b724b77209 */ /* 0x000fe20007810000 */
[----:B------:R-:W4:Y:S01]  /*14210*/  I2F R179, R179 ;  /* 0x000000b300b37306 */ /* 0x000f220000201400 */
[----:B------:R-:W-:Y:S01]  /*14220*/  FMNMX.FTZ R182, R38, R182, !PT ;  /* 0x000000b626b67209 */ /* 0x000fe20007810000 */
[----:B------:R-:W-:Y:S01]  /*14230*/  FFMA.FTZ R42, R175, UR4, R42 ;  /* 0x00000004af2a7c23 */ /* 0x000fe2000801002a */
[----:B------:R-:W-:Y:S01]  /*14240*/  FMNMX.FTZ R181, R40, R181, !PT ;  /* 0x000000b528b57209 */ /* 0x000fe20007810000 */
[C---:B-1----:R-:W-:Y:S01]  /*14250*/  FFMA.FTZ R37, R176.reuse, UR4, R37 ;  /* 0x00000004b0257c23 */ /* 0x042fe20008010025 */
[----:B------:R-:W-:Y:S01]  /*14260*/  FMNMX.FTZ R132, R31, R132, !PT ;  /* 0x000000841f847209 */ /* 0x000fe20007810000 */
[C---:B------:R-:W-:Y:S02]  /*14270*/  FFMA.FTZ R39, R176.reuse, UR4, R39 ;  /* 0x00000004b0277c23 */ /* 0x040fe40008010027 */
[C---:B------:R-:W-:Y:S01]  /*14280*/  FFMA.FTZ R41, R176.reuse, UR4, R41 ;  /* 0x00000004b0297c23 */ /* 0x040fe20008010029 */
[----:B------:R-:W-:Y:S01]  /*14290*/  FMNMX.FTZ R183, R37, R183, !PT ;  /* 0x000000b725b77209 */ /* 0x000fe20007810000 */
[----:B------:R-:W1:Y:S01]  /*142a0*/  I2F R180, R180 ;  /* 0x000000b400b47306 */ /* 0x000e620000201400 */
[----:B------:R-:W-:Y:S01]  /*142b0*/  FMNMX.FTZ R182, R39, R182, !PT ;  /* 0x000000b627b67209 */ /* 0x000fe20007810000 */
[----:B------:R-:W-:Y:S01]  /*142c0*/  FFMA.FTZ R43, R176, UR4, R43 ;  /* 0x00000004b02b7c23 */ /* 0x000fe2000801002b */
[----:B------:R-:W-:Y:S01]  /*142d0*/  FMNMX.FTZ R181, R41, R181, !PT ;  /* 0x000000b529b57209 */ /* 0x000fe20007810000 */
[C---:B--2---:R-:W-:Y:S01]  /*142e0*/  FFMA.FTZ R48, R177.reuse, UR4, R48 ;  /* 0x00000004b1307c23 */ /* 0x044fe20008010030 */
[----:B------:R-:W-:Y:S01]  /*142f0*/  FMNMX.FTZ R132, R42, R132, !PT ;  /* 0x000000842a847209 */ /* 0x000fe20007810000 */
[C---:B------:R-:W-:Y:S02]  /*14300*/  FFMA.FTZ R50, R177.reuse, UR4, R50 ;  /* 0x00000004b1327c23 */ /* 0x040fe40008010032 */
[C---:B------:R-:W-:Y:S01]  /*14310*/  FFMA.FTZ R44, R177.reuse, UR4, R44 ;  /* 0x00000004b12c7c23 */ /* 0x040fe2000801002c */
[----:B------:R-:W-:Y:S01]  /*14320*/  FMNMX.FTZ R183, R48, R183, !PT ;  /* 0x000000b730b77209 */ /* 0x000fe20007810000 */
[----:B------:R-:W2:Y:S01]  /*14330*/  I2F R178, R178 ;  /* 0x000000b200b27306 */ /* 0x000ea20000201400 */
[----:B------:R-:W-:Y:S01]  /*14340*/  FMNMX.FTZ R182, R50, R182, !PT ;  /* 0x000000b632b67209 */ /* 0x000fe20007810000 */
[----:B------:R-:W-:Y:S01]  /*14350*/  FFMA.FTZ R46, R177, UR4, R46 ;  /* 0x00000004b12e7c23 */ /* 0x000fe2000801002e */
[----:B------:R-:W-:Y:S01]  /*14360*/  FMNMX.FTZ R181, R44, R181, !PT ;  /* 0x000000b52cb57209 */ /* 0x000fe20007810000 */
[C---:B----4-:R-:W-:Y:S02]  /*14370*/  FFMA.FTZ R49, R179.reuse, UR4, R49 ;  /* 0x00000004b3317c23 */ /* 0x050fe40008010031 */
[C---:B------:R-:W-:Y:S02]  /*14380*/  FFMA.FTZ R51, R179.reuse, UR4, R51 ;  /* 0x00000004b3337c23 */ /* 0x040fe40008010033 */
[----:B------:R-:W-:Y:S01]  /*14390*/  FFMA.FTZ R45, R179, UR4, R45 ;  /* 0x00000004b32d7c23 */ /* 0x000fe2000801002d */
[----:B------:R-:W-:Y:S01]  /*143a0*/  FMNMX.FTZ R183, R49, R183, !PT ;  /* 0x000000b731b77209 */ /* 0x000fe20007810000 */
[----:B------:R-:W4:Y:S01]  /*143b0*/  I2F R139, R139 ;  /* 0x0000008b008b7306 */ /* 0x000f220000201400 */
[----:B------:R-:W-:Y:S01]  /*143c0*/  FMNMX.FTZ R182, R51, R182, !PT ;  /* 0x000000b633b67209 */ /* 0x000fe20007810000 */
[----:B------:R-:W-:Y:S01]  /*143d0*/  FFMA.FTZ R47, R179, UR4, R47 ;  /* 0x00000004b32f7c23 */ /* 0x000fe2000801002f */
[----:B------:R-:W-:Y:S01]  /*143e0*/  FMNMX.FTZ R181, R45, R181, !PT ;  /* 0x000000b52db57209 */ /* 0x000fe20007810000 */
[C---:B-1----:R-:W-:Y:S02]  /*143f0*/  FFMA.FTZ R52, R180.reuse, UR4, R52 ;  /* 0x00000004b4347c23 */ /* 0x042fe40008010034 */
[C---:B------:R-:W-:Y:S02]  /*14400*/  FFMA.FTZ R54, R180.reuse, UR4, R54 ;  /* 0x00000004b4367c23 */ /* 0x040fe40008010036 */
[----:B------:R-:W-:Y:S01]  /*14410*/  FFMA.FTZ R56, R180, UR4, R56 ;  /* 0x00000004b4387c23 */ /* 0x000fe20008010038 */
[----:B------:R-:W-:Y:S01]  /*14420*/  FMNMX.FTZ R183, R52, R183, !PT ;  /* 0x000000b734b77209 */ /* 0x000fe20007810000 */
[----:B------:R-:W1:Y:S01]  /*14430*/  I2F R2, R2 ;  /* 0x0000000200027306 */ /* 0x000e620000201400 */
[----:B------:R-:W-:Y:S01]  /*14440*/  FMNMX.FTZ R182, R54, R182, !PT ;  /* 0x000000b636b67209 */ /* 0x000fe20007810000 */
[----:B------:R-:W-:Y:S01]  /*14450*/  FFMA.FTZ R58, R180, UR4, R58 ;  /* 0x00000004b43a7c23 */ /* 0x000fe2000801003a */
[----:B------:R-:W-:Y:S01]  /*14460*/  FMNMX.FTZ R181, R56, R181, !PT ;  /* 0x000000b538b57209 */ /* 0x000fe20007810000 */
[C---:B--2---:R-:W-:Y:S02]  /*14470*/  FFMA.FTZ R53, R178.reuse, UR4, R53 ;  /* 0x00000004b2357c23 */ /* 0x044fe40008010035 */
[C---:B------:R-:W-:Y:S02]  /*14480*/  FFMA.FTZ R55, R178.reuse, UR4, R55 ;  /* 0x00000004b2377c23 */ /* 0x040fe40008010037 */
[C---:B------:R-:W-:Y:S01]  /*14490*/  FFMA.FTZ R57, R178.reuse, UR4, R57 ;  /* 0x00000004b2397c23 */ /* 0x040fe20008010039 */
[----:B------:R-:W-:Y:S01]  /*144a0*/  FMNMX.FTZ R183, R53, R183, !PT ;  /* 0x000000b735b77209 */ /* 0x000fe20007810000 */
[----:B------:R-:W-:Y:S01]  /*144b0*/  FFMA.FTZ R59, R178, UR4, R59 ;  /* 0x00000004b23b7c23 */ /* 0x000fe2000801003b */
[----:B------:R-:W-:Y:S01]  /*144c0*/  FMNMX.FTZ R182, R55, R182, !PT ;  /* 0x000000b637b67209 */ /* 0x000fe20007810000 */
[----:B------:R-:W-:Y:S01]  /*144d0*/  LDSM.16.MT88.4 R176, [R212+0x9000] ;  /* 0x00900000d4b0783b */ /* 0x000fe20000004200 */
[----:B------:R-:W-:Y:S01]  /*144e0*/  FMNMX.FTZ R181, R57, R181, !PT ;  /* 0x000000b539b57209 */ /* 0x000fe20007810000 */
[C---:B----4-:R-:W-:Y:S02]  /*144f0*/  FFMA.FTZ R64, R139.reuse, UR4, R64 ;  /* 0x000000048b407c23 */ /* 0x050fe40008010040 */
[C---:B------:R-:W-:Y:S02]  /*14500*/  FFMA.FTZ R66, R139.reuse, UR4, R66 ;  /* 0x000000048b427c23 */ /* 0x040fe40008010042 */
[C---:B------:R-:W-:Y:S01]  /*14510*/  FFMA.FTZ R60, R139.reuse, UR4, R60 ;  /* 0x000000048b3c7c23 */ /* 0x040fe2000801003c */
[----:B------:R-:W-:Y:S01]  /*14520*/  FMNMX.FTZ R183, R64, R183, !PT ;  /* 0x000000b740b77209 */ /* 0x000fe20007810000 */
[----:B------:R-:W-:Y:S01]  /*14530*/  FFMA.FTZ R62, R139, UR4, R62 ;  /* 0x000000048b3e7c23 */ /* 0x000fe2000801003e */
[----:B------:R-:W-:Y:S02]  /*14540*/  FMNMX.FTZ R182, R66, R182, !PT ;  /* 0x000000b642b67209 */ /* 0x000fe40007810000 */
[----:B------:R-:W-:Y:S01]  /*14550*/  FMNMX.FTZ R181, R60, R181, !PT ;  /* 0x000000b53cb57209 */ /* 0x000fe20007810000 */
[C---:B-1----:R-:W-:Y:S02]  /*14560*/  FFMA.FTZ R65, R2.reuse, UR4, R65 ;  /* 0x0000000402417c23 */ /* 0x042fe40008010041 */
[C---:B------:R-:W-:Y:S02]  /*14570*/  FFMA.FTZ R67, R2.reuse, UR4, R67 ;  /* 0x0000000402437c23 */ /* 0x040fe40008010043 */
[C---:B------:R-:W-:Y:S01]  /*14580*/  FFMA.FTZ R61, R2.reuse, UR4, R61 ;  /* 0x00000004023d7c23 */ /* 0x040fe2000801003d */
[----:B------:R-:W-:Y:S01]  /*14590*/  FMNMX.FTZ R183, R65, R183, !PT ;  /* 0x000000b741b77209 */ /* 0x000fe20007810000 */
[----:B------:R-:W-:Y:S01]  /*145a0*/  FFMA.FTZ R63, R2, UR4, R63 ;  /* 0x00000004023f7c23 */ /* 0x000fe2000801003f */
[----:B------:R-:W-:Y:S02]  /*145b0*/  FMNMX.FTZ R182, R67, R182, !PT ;  /* 0x000000b643b67209 */ /* 0x000fe40007810000 */
[----:B------:R-:W-:Y:S01]  /*145c0*/  FMNMX.FTZ R181, R61, R181, !PT ;  /* 0x000000b53db57209 */ /* 0x000fe20007810000 */
[----:B------:R-:W1:Y:S08]  /*145d0*/  SHFL.BFLY PT, R186, R183, 0x2, 0x1f ;  /* 0x0c401f00b7ba7f89 */ /* 0x000e7000000e0000 */
[----:B------:R-:W2:Y:S08]  /*145e0*/  SHFL.BFLY PT, R184, R182, 0x2, 0x1f ;  /* 0x0c401f00b6b87f89 */ /* 0x000eb000000e0000 */
[----:B------:R-:W4:Y:S01]  /*145f0*/  SHFL.BFLY PT, R185, R181, 0x2, 0x1f ;  /* 0x0c401f00b5b97f89 */ /* 0x000f2200000e0000 */
[----:B-1----:R-:W-:Y:S07]  /*14600*/  FMNMX.FTZ R183, R183, R186, !PT ;  /* 0x000000bab7b77209 */ /* 0x002fee0007810000 */
[----:B------:R-:W1:Y:S01]  /*14610*/  SHFL.BFLY PT, R186, R183, 0x1, 0x1f ;  /* 0x0c201f00b7ba7f89 */ /* 0x000e6200000e0000 */
[----:B--2---:R-:W-:Y:S07]  /*14620*/  FMNMX.FTZ R182, R182, R184, !PT ;  /* 0x000000b8b6b67209 */ /* 0x004fee0007810000 */
[----:B------:R-:W2:Y:S01]  /*14630*/  SHFL.BFLY PT, R184, R182, 0x1, 0x1f ;  /* 0x0c201f00b6b87f89 */ /* 0x000ea200000e0000 */
[----:B----4-:R-:W-:Y:S07]  /*14640*/  FMNMX.FTZ R172, R181, R185, !PT ;  /* 0x000000b9b5ac7209 */ /* 0x010fee0007810000 */
[----:B------:R-:W4:Y:S01]  /*14650*/  SHFL.BFLY PT, R181, R172, 0x1, 0x1f ;  /* 0x0c201f00acb57f89 */ /* 0x000f2200000e0000 */
[----:B-1----:R-:W-:Y:S04]  /*14660*/  FMNMX.FTZ R136, R183, R186, !PT ;  /* 0x000000bab7887209 */ /* 0x002fe80007810000 */
[C---:B------:R-:W-:Y:S01]  /*14670*/  FSETP.NEU.FTZ.AND P0, PT, R136.reuse, -INF , PT ;  /* 0xff8000008800780b */ /* 0x040fe20003f1d000 */
[----:B------:R-:W-:Y:S01]  /*14680*/  FADD.FTZ R0, -R136, R0 ;  /* 0x0000000088007221 */ /* 0x000fe20000010100 */
[----:B--2---:R-:W-:Y:S03]  /*14690*/  FMNMX.FTZ R135, R182, R184, !PT ;  /* 0x000000b8b6877209 */ /* 0x004fe60007810000 */
[----:B------:R-:W-:Y:S02]  /*146a0*/  FMUL.FTZ R0, R0, c[0x0][0x23c] ;  /* 0x00008f0000007a20 */ /* 0x000fe40000410000 */
[----:B------:R-:W-:Y:S02]  /*146b0*/  FMUL.FTZ R184, R136, c[0x0][0x23c] ;  /* 0x00008f0088b87a20 */ /* 0x000fe40000410000 */
[----:B------:R1:W2:Y:S01]  /*146c0*/  MUFU.EX2 R133, R0 ;  /* 0x0000000000857308 */ /* 0x0002a20000000800 */
[C---:B------:R-:W-:Y:S01]  /*146d0*/  FMUL.FTZ R185, R135.reuse, c[0x0][0x23c] ;  /* 0x00008f0087b97a20 */ /* 0x040fe20000410000 */
[----:B----4-:R-:W-:Y:S02]  /*146e0*/  FMNMX.FTZ R134, R172, R181, !PT ;  /* 0x000000b5ac867209 */ /* 0x010fe40007810000 */
[----:B------:R-:W-:Y:S02]  /*146f0*/  FSEL R184, R184, RZ, P0 ;  /* 0x000000ffb8b87208 */ /* 0x000fe40000000000 */
[----:B------:R-:W-:Y:S01]  /*14700*/  FSETP.NEU.FTZ.AND P0, PT, R135, -INF , PT ;  /* 0xff8000008700780b */ /* 0x000fe20003f1d000 */
[----:B------:R-:W-:Y:S02]  /*14710*/  FMUL.FTZ R186, R134, c[0x0][0x23c] ;  /* 0x00008f0086ba7a20 */ /* 0x000fe40000410000 */
[--C-:B------:R-:W-:Y:S01]  /*14720*/  FFMA.FTZ R16, R16, c[0x0][0x23c], -R184.reuse ;  /* 0x00008f0010107a23 */ /* 0x100fe200000108b8 */
[----:B------:R-:W-:Y:S01]  /*14730*/  FSEL R185, R185, RZ, P0 ;  /* 0x000000ffb9b97208 */ /* 0x000fe20000000000 */
[--C-:B------:R-:W-:Y:S01]  /*14740*/  FFMA.FTZ R17, R17, c[0x0][0x23c], -R184.reuse ;  /* 0x00008f0011117a23 */ /* 0x100fe200000108b8 */
[----:B------:R-:W-:Y:S01]  /*14750*/  FSETP.NEU.FTZ.AND P0, PT, R134, -INF , PT ;  /* 0xff8000008600780b */ /* 0x000fe20003f1d000 */
[----:B------:R4:W-:Y:S01]  /*14760*/  MUFU.EX2 R240, R16 ;  /* 0x0000001000f07308 */ /* 0x0009e20000000800 */
[--C-:B------:R-:W-:Y:S02]  /*14770*/  FFMA.FTZ R4, R4, c[0x0][0x23c], -R184.reuse ;  /* 0x00008f0004047a23 */ /* 0x100fe400000108b8 */
[--C-:B------:R-:W-:Y:S01]  /*14780*/  FFMA.FTZ R18, R18, c[0x0][0x23c], -R185.reuse ;  /* 0x00008f0012127a23 */ /* 0x100fe200000108b9 */
[----:B------:R-:W-:Y:S01]  /*14790*/  FSEL R186, R186, RZ, P0 ;  /* 0x000000ffbaba7208 */ /* 0x000fe20000000000 */
[----:B------:R-:W-:Y:S02]  /*147a0*/  FFMA.FTZ R5, R5, c[0x0][0x23c], -R184 ;  /* 0x00008f0005057a23 */ /* 0x000fe400000108b8 */
[--C-:B------:R-:W-:Y:S02]  /*147b0*/  FFMA.FTZ R6, R6, c[0x0][0x23c], -R185.reuse ;  /* 0x00008f0006067a23 */ /* 0x100fe400000108b9 */
[----:B------:R-:W-:Y:S01]  /*147c0*/  FFMA.FTZ R19, R19, c[0x0][0x23c], -R185 ;  /* 0x00008f0013137a23 */ /* 0x000fe200000108b9 */
[----:B------:R5:W-:Y:S01]  /*147d0*/  MUFU.EX2 R241, R17 ;  /* 0x0000001100f17308 */ /* 0x000be20000000800 */
[----:B-1----:R-:W-:Y:S01]  /*147e0*/  FADD.FTZ R0, -R135, R3 ;  /* 0x0000000387007221 */ /* 0x002fe20000010100 */
[----:B------:R-:W-:Y:S01]  /*147f0*/  FMNMX.FTZ R3, R43, R132, !PT ;  /* 0x000000842b037209 */ /* 0x000fe20007810000 */
[----:B------:R-:W-:Y:S02]  /*14800*/  FFMA.FTZ R7, R7, c[0x0][0x23c], -R185 ;  /* 0x00008f0007077a23 */ /* 0x000fe400000108b9 */
[----:B------:R-:W-:Y:S01]  /*14810*/  FMUL.FTZ R0, R0, c[0x0][0x23c] ;  /* 0x00008f0000007a20 */ /* 0x000fe20000410000 */
[----:B------:R-:W-:Y:S01]  /*14820*/  FMNMX.FTZ R3, R46, R3, !PT ;  /* 0x000000032e037209 */ /* 0x000fe20007810000 */
[--C-:B------:R-:W-:Y:S02]  /*14830*/  FFMA.FTZ R8, R8, c[0x0][0x23c], -R186.reuse ;  /* 0x00008f0008087a23 */ /* 0x100fe400000108ba */
[--C-:B------:R-:W-:Y:S01]  /*14840*/  FFMA.FTZ R9, R9, c[0x0][0x23c], -R186.reuse ;  /* 0x00008f0009097a23 */ /* 0x100fe200000108ba */
[----:B------:R1:W1:Y:S01]  /*14850*/  MUFU.EX2 R132, R0 ;  /* 0x0000000000847308 */ /* 0x0002620000000800 */
[--C-:B------:R-:W-:Y:S02]  /*14860*/  FFMA.FTZ R12, R12, c[0x0][0x23c], -R186.reuse ;  /* 0x00008f000c0c7a23 */ /* 0x100fe400000108ba */
[----:B------:R-:W-:Y:S01]  /*14870*/  FFMA.FTZ R13, R13, c[0x0][0x23c], -R186 ;  /* 0x00008f000d0d7a23 */ /* 0x000fe200000108ba */
[----:B----4-:R-:W-:Y:S01]  /*14880*/  MOV R16, UR33 ;  /* 0x0000002100107c02 */ /* 0x010fe20008000f00 */
[C---:B--2---:R-:W-:Y:S02]  /*14890*/  FMUL.FTZ R68, R133.reuse, R68 ;  /* 0x0000004485447220 */ /* 0x044fe40000410000 */
[C---:B------:R-:W-:Y:S02]  /*148a0*/  FMUL.FTZ R69, R133.reuse, R69 ;  /* 0x0000004585457220 */ /* 0x040fe40000410000 */
[C---:B------:R-:W-:Y:S01]  /*148b0*/  FMUL.FTZ R80, R133.reuse, R80 ;  /* 0x0000005085507220 */ /* 0x040fe20000410000 */
[----:B------:R2:W-:Y:S01]  /*148c0*/  MUFU.EX2 R237, R4 ;  /* 0x0000000400ed7308 */ /* 0x0005e20000000800 */
[C---:B------:R-:W-:Y:S02]  /*148d0*/  FMUL.FTZ R81, R133.reuse, R81 ;  /* 0x0000005185517220 */ /* 0x040fe40000410000 */
[----:B------:R-:W-:Y:S01]  /*148e0*/  FMUL.FTZ R84, R133, R84 ;  /* 0x0000005485547220 */ /* 0x000fe20000410000 */
[----:B-----5:R-:W-:Y:S01]  /*148f0*/  LOP3.LUT R17, R243, UR6, R16, 0x96, !PT ;  /* 0x00000006f3117c12 */ /* 0x020fe2000f8e9610 */
[----:B------:R-:W-:Y:S01]  /*14900*/  FMUL.FTZ R85, R133, R85 ;  /* 0x0000005585557220 */ /* 0x000fe20000410000 */
[--C-:B------:R-:W-:Y:S01]  /*14910*/  LOP3.LUT R16, R249, UR15, R242.reuse, 0x96, !PT ;  /* 0x0000000ff9107c12 */ /* 0x100fe2000f8e96f2 */
[----:B------:R-:W-:Y:S01]  /*14920*/  FMUL.FTZ R96, R133, R96 ;  /* 0x0000006085607220 */ /* 0x000fe20000410000 */
[----:B------:R-:W-:Y:S01]  /*14930*/  UIADD3 UR6, UR6, 0x1, URZ ;  /* 0x0000000106067890 */ /* 0x000fe2000fffe03f */
[----:B------:R-:W-:Y:S01]  /*14940*/  IMAD.WIDE.U32 R172, R17, -0x326172a9, RZ ;  /* 0xcd9e8d5711ac7825 */ /* 0x000fe200078e00ff */
[----:B------:R4:W-:Y:S03]  /*14950*/  MUFU.EX2 R238, R18 ;  /* 0x0000001200ee7308 */ /* 0x0009e60000000800 */
[----:B------:R-:W-:Y:S04]  /*14960*/  IMAD.WIDE.U32 R196, R16, -0x326172a9, RZ ;  /* 0xcd9e8d5710c47825 */ /* 0x000fe800078e00ff */
[----:B-1----:R-:W-:Y:S01]  /*14970*/  FADD.FTZ R0, -R134, R137 ;  /* 0x0000008986007221 */ /* 0x002fe20000010100 */
[----:B------:R-:W-:Y:S01]  /*14980*/  FMNMX.FTZ R137, R47, R3, !PT ;  /* 0x000000032f897209 */ /* 0x000fe20007810000 */
[----:B------:R-:W-:Y:S01]  /*14990*/  FMUL.FTZ R70, R132, R70 ;  /* 0x0000004684467220 */ /* 0x000fe20000410000 */
[----:B------:R1:W-:Y:S01]  /*149a0*/  MUFU.EX2 R236, R5 ;  /* 0x0000000500ec7308 */ /* 0x0003e20000000800 */
[----:B------:R-:W-:Y:S01]  /*149b0*/  FMUL.FTZ R0, R0, c[0x0][0x23c] ;  /* 0x00008f0000007a20 */ /* 0x000fe20000410000 */
[----:B------:R-:W-:Y:S01]  /*149c0*/  FMNMX.FTZ R137, R58, R137, !PT ;  /* 0x000000893a897209 */ /* 0x000fe20007810000 */
[C---:B------:R-:W-:Y:S01]  /*149d0*/  FMUL.FTZ R71, R132.reuse, R71 ;  /* 0x0000004784477220 */ /* 0x040fe20000410000 */
[----:B--2---:R-:W-:Y:S01]  /*149e0*/  LOP3.LUT R4, R247, UR15, R242, 0x96, !PT ;  /* 0x0000000ff7047c12 */ /* 0x004fe2000f8e96f2 */
[C---:B------:R-:W-:Y:S01]  /*149f0*/  FMUL.FTZ R82, R132.reuse, R82 ;  /* 0x0000005284527220 */ /* 0x040fe20000410000 */
[----:B------:R-:W-:Y:S01]  /*14a00*/  LOP3.LUT R16, R197, UR14, R172, 0x96, !PT ;  /* 0x0000000ec5107c12 */ /* 0x000fe2000f8e96ac */
[----:B------:R-:W-:Y:S02]  /*14a10*/  FMUL.FTZ R83, R132, R83 ;  /* 0x0000005384537220 */ /* 0x000fe40000410000 */
[----:B------:R-:W-:Y:S01]  /*14a20*/  IMAD.WIDE.U32 R198, R4, -0x326172a9, RZ ;  /* 0xcd9e8d5704c67825 */ /* 0x000fe200078e00ff */
[----:B------:R2:W5:Y:S01]  /*14a30*/  MUFU.EX2 R3, R0 ;  /* 0x0000000000037308 */ /* 0x0005620000000800 */
[C---:B---3--:R-:W-:Y:S02]  /*14a40*/  LOP3.LUT R4, R173.reuse, UR16, R204, 0x96, !PT ;  /* 0x00000010ad047c12 */ /* 0x048fe4000f8e96cc */
[----:B------:R-:W-:Y:S01]  /*14a50*/  IMAD.WIDE.U32 R16, R16, -0x2daee0ad, RZ ;  /* 0xd2511f5310107825 */ /* 0x000fe200078e00ff */
[----:B----4-:R-:W-:Y:S03]  /*14a60*/  LOP3.LUT R18, R173, UR16, R250, 0x96, !PT ;  /* 0x00000010ad127c12 */ /* 0x010fe6000f8e96fa */
[----:B------:R-:W-:Y:S03]  /*14a70*/  IMAD.WIDE.U32 R174, R4, -0x2daee0ad, RZ ;  /* 0xd2511f5304ae7825 */ /* 0x000fe600078e00ff */
[----:B------:R3:W-:Y:S01]  /*14a80*/  MUFU.EX2 R235, R6 ;  /* 0x0000000600eb7308 */ /* 0x0007e20000000800 */
[C---:B------:R-:W-:Y:S02]  /*14a90*/  FMUL.FTZ R86, R132.reuse, R86 ;  /* 0x0000005684567220 */ /* 0x040fe40000410000 */
[----:B------:R-:W-:Y:S01]  /*14aa0*/  FMUL.FTZ R87, R132, R87 ;  /* 0x0000005784577220 */ /* 0x000fe20000410000 */
[----:B-1----:R-:W-:Y:S01]  /*14ab0*/  LOP3.LUT R5, R199, UR14, R172, 0x96, !PT ;  /* 0x0000000ec7057c12 */ /* 0x002fe2000f8e96ac */
[----:B------:R-:W-:Y:S01]  /*14ac0*/  IMAD.WIDE.U32 R172, R18, -0x2daee0ad, RZ ;  /* 0xd2511f5312ac7825 */ /* 0x000fe200078e00ff */
[----:B------:R-:W-:Y:S03]  /*14ad0*/  LOP3.LUT R18, R175, UR13, R248, 0x96, !PT ;  /* 0x0000000daf127c12 */ /* 0x000fe6000f8e96f8 */
[----:B------:R-:W-:Y:S01]  /*14ae0*/  IMAD.WIDE.U32 R4, R5, -0x2daee0ad, RZ ;  /* 0xd2511f5305047825 */ /* 0x000fe200078e00ff */
[----:B------:R-:W1:Y:S03]  /*14af0*/  MUFU.EX2 R239, R19 ;  /* 0x0000001300ef7308 */ /* 0x000e660000000800 */
[----:B------:R-:W-:Y:S01]  /*14b00*/  FMUL.FTZ R97, R133, R97 ;  /* 0x0000006185617220 */ /* 0x000fe20000410000 */
[----:B--2---:R-:W-:Y:S01]  /*14b10*/  FMNMX.FTZ R0, R59, R137, !PT ;  /* 0x000000893b007209 */ /* 0x004fe20007810000 */
[----:B-----5:R-:W-:Y:S01]  /*14b20*/  FMUL.FTZ R72, R3, R72 ;  /* 0x0000004803487220 */ /* 0x020fe20000410000 */
[----:B------:R-:W-:Y:S01]  /*14b30*/  LOP3.LUT R5, R5, UR11, R172, 0x96, !PT ;  /* 0x0000000b05057c12 */ /* 0x000fe2000f8e96ac */
[C---:B------:R-:W-:Y:S01]  /*14b40*/  FMUL.FTZ R73, R3.reuse, R73 ;  /* 0x0000004903497220 */ /* 0x040fe20000410000 */
[----:B------:R-:W-:Y:S01]  /*14b50*/  FMNMX.FTZ R0, R62, R0, !PT ;  /* 0x000000003e007209 */ /* 0x000fe20007810000 */
[----:B------:R-:W-:Y:S01]  /*14b60*/  FMUL.FTZ R76, R3, R76 ;  /* 0x0000004c034c7220 */ /* 0x000fe20000410000 */
[----:B------:R2:W4:Y:S01]  /*14b70*/  MUFU.EX2 R234, R7 ;  /* 0x0000000700ea7308 */ /* 0x0005220000000800 */
[----:B------:R-:W-:Y:S01]  /*14b80*/  IMAD.WIDE.U32 R188, R5, -0x326172a9, RZ ;  /* 0xcd9e8d5705bc7825 */ /* 0x000fe200078e00ff */
[----:B------:R-:W-:Y:S02]  /*14b90*/  FMNMX.FTZ R0, R63, R0, !PT ;  /* 0x000000003f007209 */ /* 0x000fe40007810000 */
[----:B---3--:R-:W-:Y:S01]  /*14ba0*/  LOP3.LUT R6, R17, UR11, R174, 0x96, !PT ;  /* 0x0000000b11067c12 */ /* 0x008fe2000f8e96ae */
[----:B------:R-:W-:Y:S01]  /*14bb0*/  IMAD.WIDE.U32 R174, R18, -0x326172a9, RZ ;  /* 0xcd9e8d5712ae7825 */ /* 0x000fe200078e00ff */
[----:B------:R-:W-:Y:S01]  /*14bc0*/  LOP3.LUT R17, R173, UR13, R246, 0x96, !PT ;  /* 0x0000000dad117c12 */ /* 0x000fe2000f8e96f6 */
[----:B------:R-:W3:Y:S02]  /*14bd0*/  SHFL.BFLY PT, R2, R0, 0x2, 0x1f ;  /* 0x0c401f0000027f89 */ /* 0x000ee400000e0000 */
[----:B------:R-:W-:Y:S01]  /*14be0*/  IMAD.WIDE.U32 R190, R6, -0x326172a9, RZ ;  /* 0xcd9e8d5706be7825 */ /* 0x000fe200078e00ff */
[----:B------:R-:W-:Y:S01]  /*14bf0*/  MUFU.EX2 R233, R8 ;  /* 0x0000000800e97308 */ /* 0x000fe20000000800 */
[----:B------:R-:W-:Y:S02]  /*14c00*/  LOP3.LUT R18, R175, UR12, R196, 0x96, !PT ;  /* 0x0000000caf127c12 */ /* 0x000fe4000f8e96c4 */
[----:B------:R-:W-:Y:S01]  /*14c10*/  IMAD.WIDE.U32 R172, R17, -0x326172a9, RZ ;  /* 0xcd9e8d5711ac7825 */ /* 0x000fe200078e00ff */
[----:B-1----:R-:W-:Y:S03]  /*14c20*/  F2FP.PACK_AB R175, R239, R238 ;  /* 0x000000eeefaf723e */ /* 0x002fe600000000ff */
[----:B------:R-:W-:Y:S01]  /*14c30*/  IMAD.WIDE.U32 R18, R18, -0x2daee0ad, RZ ;  /* 0xd2511f5312127825 */ /* 0x000fe200078e00ff */
[----:B------:R-:W-:Y:S02]  /*14c40*/  LOP3.LUT R6, R173, UR12, R198, 0x96, !PT ;  /* 0x0000000cad067c12 */ /* 0x000fe4000f8e96c6 */
[----:B------:R-:W-:Y:S01]  /*14c50*/  MUFU.EX2 R232, R9 ;  /* 0x0000000900e87308 */ /* 0x000fe20000000800 */
[----:B------:R-:W-:Y:S01]  /*14c60*/  LOP3.LUT R5, R189, UR10, R172, 0x96, !PT ;  /* 0x0000000abd057c12 */ /* 0x000fe2000f8e96ac */
[----:B------:R-:W-:Y:S01]  /*14c70*/  FMUL.FTZ R77, R3, R77 ;  /* 0x0000004d034d7220 */ /* 0x000fe20000410000 */
[----:B------:R-:W-:Y:S01]  /*14c80*/  LOP3.LUT R16, R19, UR9, R16, 0x96, !PT ;  /* 0x0000000913107c12 */ /* 0x000fe2000f8e9610 */
[----:B--2---:R-:W-:Y:S01]  /*14c90*/  IMAD.WIDE.U32 R6, R6, -0x2daee0ad, RZ ;  /* 0xd2511f5306067825 */ /* 0x004fe200078e00ff */
[----:B------:R-:W-:Y:S02]  /*14ca0*/  F2FP.PACK_AB R172, R236, R237 ;  /* 0x000000edecac723e */ /* 0x000fe400000000ff */
[----:B----4-:R-:W-:Y:S01]  /*14cb0*/  F2FP.PACK_AB R173, R234, R235 ;  /* 0x000000ebeaad723e */ /* 0x010fe200000000ff */
[----:B------:R-:W-:Y:S02]  /*14cc0*/  IMAD.WIDE.U32 R194, R5, -0x2daee0ad, RZ ;  /* 0xd2511f5305c27825 */ /* 0x000fe400078e00ff */
[----:B------:R-:W-:Y:S01]  /*14cd0*/  MUFU.EX2 R229, R12 ;  /* 0x0000000c00e57308 */ /* 0x000fe20000000800 */
[----:B---3--:R-:W-:Y:S01]  /*14ce0*/  FMNMX.FTZ R0, R0, R2, !PT ;  /* 0x0000000200007209 */ /* 0x008fe20007810000 */
[----:B------:R-:W-:Y:S01]  /*14cf0*/  IMAD.WIDE.U32 R202, R16, -0x326172a9, RZ ;  /* 0xcd9e8d5710ca7825 */ /* 0x000fe200078e00ff */
[----:B------:R-:W-:Y:S03]  /*14d00*/  LOP3.LUT R5, R195, UR5, R6, 0x96, !PT ;  /* 0x00000005c3057c12 */ /* 0x000fe6000f8e9606 */
[----:B------:R-:W1:Y:S01]  /*14d10*/  SHFL.BFLY PT, R2, R0, 0x1, 0x1f ;  /* 0x0c201f0000027f89 */ /* 0x000e6200000e0000 */
[C---:B------:R-:W-:Y:S02]  /*14d20*/  FMUL.FTZ R19, R132.reuse, R155 ;  /* 0x0000009b84137220 */ /* 0x040fe40000410000 */
[C---:B------:R-:W-:Y:S01]  /*14d30*/  FMUL.FTZ R88, R3.reuse, R88 ;  /* 0x0000005803587220 */ /* 0x040fe20000410000 */
[----:B------:R-:W2:Y:S01]  /*14d40*/  MUFU.EX2 R228, R13 ;  /* 0x0000000d00e47308 */ /* 0x000ea20000000800 */
[C---:B------:R-:W-:Y:S02]  /*14d50*/  FMUL.FTZ R89, R3.reuse, R89 ;  /* 0x0000005903597220 */ /* 0x040fe40000410000 */
[C---:B------:R-:W-:Y:S02]  /*14d60*/  FMUL.FTZ R92, R3.reuse, R92 ;  /* 0x0000005c035c7220 */ /* 0x040fe40000410000 */
[----:B------:R-:W-:Y:S02]  /*14d70*/  FMUL.FTZ R93, R3, R93 ;  /* 0x0000005d035d7220 */ /* 0x000fe40000410000 */
[C---:B------:R-:W-:Y:S02]  /*14d80*/  FMUL.FTZ R98, R132.reuse, R98 ;  /* 0x0000006284627220 */ /* 0x040fe40000410000 */
[----:B------:R-:W-:Y:S02]  /*14d90*/  FMUL.FTZ R99, R132, R99 ;  /* 0x0000006384637220 */ /* 0x000fe40000410000 */
[--C-:B------:R-:W-:Y:S02]  /*14da0*/  FFMA.FTZ R32, R32, c[0x0][0x23c], -R184.reuse ;  /* 0x00008f0020207a23 */ /* 0x100fe400000108b8 */
[----:B------:R-:W-:Y:S02]  /*14db0*/  FFMA.FTZ R33, R33, c[0x0][0x23c], -R184 ;  /* 0x00008f0021217a23 */ /* 0x000fe400000108b8 */
[--C-:B------:R-:W-:Y:S01]  /*14dc0*/  FFMA.FTZ R34, R34, c[0x0][0x23c], -R185.reuse ;  /* 0x00008f0022227a23 */ /* 0x100fe200000108b9 */
[----:B------:R3:W-:Y:S01]  /*14dd0*/  MUFU.EX2 R225, R32 ;  /* 0x0000002000e17308 */ /* 0x0007e20000000800 */
[----:B------:R-:W-:Y:S02]  /*14de0*/  FFMA.FTZ R35, R35, c[0x0][0x23c], -R185 ;  /* 0x00008f0023237a23 */ /* 0x000fe400000108b9 */
[C---:B------:R-:W-:Y:S01]  /*14df0*/  FMUL.FTZ R100, R133.reuse, R100 ;  /* 0x0000006485647220 */ /* 0x040fe20000410000 */
[----:B-1----:R-:W-:Y:S01]  /*14e00*/  FMNMX.FTZ R2, R0, R2, !PT ;  /* 0x0000000200027209 */ /* 0x002fe20007810000 */
[----:B------:R-:W-:Y:S01]  /*14e10*/  FMUL.FTZ R101, R133, R101 ;  /* 0x0000006585657220 */ /* 0x000fe20000410000 */
[----:B------:R-:W-:Y:S01]  /*14e20*/  LOP3.LUT R0, R191, UR10, R174, 0x96, !PT ;  /* 0x0000000abf007c12 */ /* 0x000fe2000f8e96ae */
[----:B------:R-:W-:Y:S01]  /*14e30*/  FMUL.FTZ R102, R132, R102 ;  /* 0x0000006684667220 */ /* 0x000fe20000410000 */
[C---:B------:R-:W-:Y:S01]  /*14e40*/  FSETP.NEU.FTZ.AND P0, PT, R2.reuse, -INF , PT ;  /* 0xff8000000200780b */ /* 0x040fe20003f1d000 */
[----:B------:R-:W-:Y:S01]  /*14e50*/  FMUL.FTZ R187, R2, c[0x0][0x23c] ;  /* 0x00008f0002bb7a20 */ /* 0x000fe20000410000 */
[----:B--2---:R-:W-:Y:S01]  /*14e60*/  F2FP.PACK_AB R182, R228, R229 ;  /* 0x000000e5e4b6723e */ /* 0x004fe200000000ff */
[----:B------:R-:W-:Y:S01]  /*14e70*/  IMAD.WIDE.U32 R192, R0, -0x2daee0ad, RZ ;  /* 0xd2511f5300c07825 */ /* 0x000fe200078e00ff */
[----:B------:R-:W-:Y:S01]  /*14e80*/  LOP3.LUT R0, R7, UR9, R4, 0x96, !PT ;  /* 0x0000000907007c12 */ /* 0x000fe2000f8e9604 */
[----:B------:R-:W-:Y:S01]  /*14e90*/  MUFU.EX2 R224, R33 ;  /* 0x0000002100e07308 */ /* 0x000fe20000000800 */
[----:B------:R-:W-:Y:S01]  /*14ea0*/  FSEL R187, R187, RZ, P0 ;  /* 0x000000ffbbbb7208 */ /* 0x000fe20000000000 */
[----:B------:R-:W-:Y:S01]  /*14eb0*/  IMAD.WIDE.U32 R4, R5, -0x326172a9, RZ ;  /* 0xcd9e8d5705047825 */ /* 0x000fe200078e00ff */
[----:B------:R-:W-:Y:S03]  /*14ec0*/  LOP3.LUT R8, R193, UR5, R18, 0x96, !PT ;  /* 0x00000005c1087c12 */ /* 0x000fe6000f8e9612 */
[--C-:B------:R-:W-:Y:S01]  /*14ed0*/  FFMA.FTZ R10, R10, c[0x0][0x23c], -R187.reuse ;  /* 0x00008f000a0a7a23 */ /* 0x100fe200000108bb */
[--C-:B------:R-:W-:Y:S01]  /*14ee0*/  SHF.R.U32.HI R12, RZ, 0x18, R4.reuse ;  /* 0x00000018ff0c7819 */ /* 0x100fe20000011604 */
[--C-:B------:R-:W-:Y:S01]  /*14ef0*/  FFMA.FTZ R11, R11, c[0x0][0x23c], -R187.reuse ;  /* 0x00008f000b0b7a23 */ /* 0x100fe200000108bb */
[----:B------:R-:W-:Y:S01]  /*14f00*/  SHF.R.U32.HI R9, RZ, 0x10, R4 ;  /* 0x00000010ff097819 */ /* 0x000fe20000011604 */
[----:B------:R1:W-:Y:S01]  /*14f10*/  MUFU.EX2 R231, R10 ;  /* 0x0000000a00e77308 */ /* 0x0003e20000000800 */
[----:B------:R-:W-:Y:S04]  /*14f20*/  IMAD.WIDE.U32 R200, R0, -0x326172a9, RZ ;  /* 0xcd9e8d5700c87825 */ /* 0x000fe800078e00ff */
[----:B------:R-:W-:Y:S01]  /*14f30*/  IMAD.WIDE.U32 R6, R8, -0x326172a9, RZ ;  /* 0xcd9e8d5708067825 */ /* 0x000fe200078e00ff */
[----:B------:R-:W-:Y:S03]  /*14f40*/  LOP3.LUT R0, R5, UR18, R200, 0x96, !PT ;  /* 0x0000001205007c12 */ /* 0x000fe6000f8e96c8 */
[--C-:B------:R-:W-:Y:S01]  /*14f50*/  FFMA.FTZ R14, R14, c[0x0][0x23c], -R187.reuse ;  /* 0x00008f000e0e7a23 */ /* 0x100fe200000108bb */
[----:B------:R2:W4:Y:S01]  /*14f60*/  MUFU.EX2 R230, R11 ;  /* 0x0000000b00e67308 */ /* 0x0005220000000800 */
[C---:B------:R-:W-:Y:S01]  /*14f70*/  LOP3.LUT R8, R6.reuse, 0xffff, RZ, 0xc0, !PT ;  /* 0x0000ffff06087812 */ /* 0x040fe200078ec0ff */
[----:B------:R-:W-:Y:S01]  /*14f80*/  FFMA.FTZ R15, R15, c[0x0][0x23c], -R187 ;  /* 0x00008f000f0f7a23 */ /* 0x000fe200000108bb */
[--C-:B------:R-:W-:Y:S01]  /*14f90*/  SHF.R.U32.HI R16, RZ, 0x10, R6.reuse ;  /* 0x00000010ff107819 */ /* 0x100fe20000011606 */
[C---:B------:R-:W-:Y:S01]  /*14fa0*/  FMUL.FTZ R13, R3.reuse, R149 ;  /* 0x00000095030d7220 */ /* 0x040fe20000410000 */
[----:B------:R-:W-:Y:S01]  /*14fb0*/  LOP3.LUT R18, R6, 0xff, RZ, 0xc0, !PT ;  /* 0x000000ff06127812 */ /* 0x000fe200078ec0ff */
[----:B------:R-:W-:Y:S01]  /*14fc0*/  FMUL.FTZ R103, R132, R103 ;  /* 0x0000006784677220 */ /* 0x000fe20000410000 */
[----:B------:R-:W-:Y:S01]  /*14fd0*/  SHF.R.U32.HI R17, RZ, 0x18, R6 ;  /* 0x00000018ff117819 */ /* 0x000fe20000011606 */
[----:B------:R-:W-:Y:S01]  /*14fe0*/  FMUL.FTZ R104, R3, R104 ;  /* 0x0000006803687220 */ /* 0x000fe20000410000 */
[----:B------:R-:W-:Y:S01]  /*14ff0*/  LOP3.LUT R6, R7, UR18, R202, 0x96, !PT ;  /* 0x0000001207067c12 */ /* 0x000fe2000f8e96ca */
[----:B------:R-:W-:Y:S01]  /*15000*/  MUFU.EX2 R227, R14 ;  /* 0x0000000e00e37308 */ /* 0x000fe20000000800 */
[C---:B------:R-:W-:Y:S01]  /*15010*/  LOP3.LUT R7, R4.reuse, 0xffff, RZ, 0xc0, !PT ;  /* 0x0000ffff04077812 */ /* 0x040fe200078ec0ff */
[C---:B------:R-:W-:Y:S01]  /*15020*/  FMUL.FTZ R105, R3.reuse, R105 ;  /* 0x0000006903697220 */ /* 0x040fe20000410000 */
[----:B------:R-:W-:Y:S01]  /*15030*/  SHF.R.U32.HI R8, RZ, 0x8, R8 ;  /* 0x00000008ff087819 */ /* 0x000fe20000011608 */
[C---:B---3--:R-:W-:Y:S01]  /*15040*/  FMUL.FTZ R32, R3.reuse, R156 ;  /* 0x0000009c03207220 */ /* 0x048fe20000410000 */
[----:B-1----:R-:W-:Y:S01]  /*15050*/  LOP3.LUT R10, R4, 0xff, RZ, 0xc0, !PT ;  /* 0x000000ff040a7812 */ /* 0x002fe200078ec0ff */
[----:B------:R-:W-:Y:S01]  /*15060*/  FMUL.FTZ R33, R3, R157 ;  /* 0x0000009d03217220 */ /* 0x000fe20000410000 */
[----:B------:R-:W-:Y:S01]  /*15070*/  LOP3.LUT R5, R16, 0xff, RZ, 0xc0, !PT ;  /* 0x000000ff10057812 */ /* 0x000fe200078ec0ff */
[--C-:B------:R-:W-:Y:S01]  /*15080*/  FFMA.FTZ R48, R48, c[0x0][0x23c], -R184.reuse ;  /* 0x00008f0030307a23 */ /* 0x100fe200000108b8 */
[----:B------:R-:W-:Y:S01]  /*15090*/  SHF.R.U32.HI R7, RZ, 0x8, R7 ;  /* 0x00000008ff077819 */ /* 0x000fe20000011607 */
[----:B------:R-:W1:Y:S01]  /*150a0*/  MUFU.EX2 R226, R15 ;  /* 0x0000000f00e27308 */ /* 0x000e620000000800 */
[----:B------:R-:W-:Y:S01]  /*150b0*/  LOP3.LUT R4, R0, 0xffff, RZ, 0xc0, !PT ;  /* 0x0000ffff00047812 */ /* 0x000fe200078ec0ff */
[----:B------:R-:W-:Y:S01]  /*150c0*/  FFMA.FTZ R49, R49, c[0x0][0x23c], -R184 ;  /* 0x00008f0031317a23 */ /* 0x000fe200000108b8 */
[----:B------:R-:W-:Y:S01]  /*150d0*/  PRMT R18, R18, 0x5410, R8 ;  /* 0x0000541012127816 */ /* 0x000fe20000000008 */
[----:B------:R-:W-:Y:S01]  /*150e0*/  FFMA.FTZ R50, R50, c[0x0][0x23c], -R185 ;  /* 0x00008f0032327a23 */ /* 0x000fe200000108b9 */
[----:B------:R-:W-:Y:S01]  /*150f0*/  PRMT R16, R10, 0x5410, R7 ;  /* 0x000054100a107816 */ /* 0x000fe20000000007 */
[----:B------:R-:W-:Y:S01]  /*15100*/  FFMA.FTZ R51, R51, c[0x0][0x23c], -R185 ;  /* 0x00008f0033337a23 */ /* 0x000fe200000108b9 */
[----:B------:R-:W-:Y:S01]  /*15110*/  PRMT R17, R5, 0x5410, R17 ;  /* 0x0000541005117816 */ /* 0x000fe20000000011 */
[--C-:B------:R-:W-:Y:S01]  /*15120*/  HSET2.LE.AND R174, R18, R244.reuse, PT ;  /* 0x000000f412ae7233 */ /* 0x100fe20003803000 */
[----:B------:R-:W-:Y:S01]  /*15130*/  LOP3.LUT R5, R6, 0xffff, RZ, 0xc0, !PT ;  /* 0x0000ffff06057812 */ /* 0x000fe200078ec0ff */
[----:B------:R-:W-:Y:S01]  /*15140*/  FMUL.FTZ R18, R132, R154 ;  /* 0x0000009a84127220 */ /* 0x000fe20000410000 */
[----:B------:R-:W-:Y:S01]  /*15150*/  SHF.R.U32.HI R7, RZ, 0x10, R6 ;  /* 0x00000010ff077819 */ /* 0x000fe20000011606 */
[----:B------:R-:W-:Y:S01]  /*15160*/  MUFU.EX2 R223, R34 ;  /* 0x0000002200df7308 */ /* 0x000fe20000000800 */
[----:B------:R-:W-:Y:S01]  /*15170*/  LOP3.LUT R8, R0, 0xff, RZ, 0xc0, !PT ;  /* 0x000000ff00087812 */ /* 0x000fe200078ec0ff */
[----:B------:R-:W-:Y:S01]  /*15180*/  FFMA.FTZ R47, R47, c[0x0][0x23c], -R187 ;  /* 0x00008f002f2f7a23 */ /* 0x000fe200000108bb */
[----:B------:R-:W-:Y:S01]  /*15190*/  SHF.R.U32.HI R4, RZ, 0x8, R4 ;  /* 0x00000008ff047819 */ /* 0x000fe20000011604 */
[--C-:B------:R-:W-:Y:S01]  /*151a0*/  FFMA.FTZ R64, R64, c[0x0][0x23c], -R184.reuse ;  /* 0x00008f0040407a23 */ /* 0x100fe200000108b8 */
[----:B------:R-:W-:Y:S01]  /*151b0*/  LOP3.LUT R10, R9, 0xff, RZ, 0xc0, !PT ;  /* 0x000000ff090a7812 */ /* 0x000fe200078ec0ff */
[----:B------:R-:W-:Y:S01]  /*151c0*/  FFMA.FTZ R65, R65, c[0x0][0x23c], -R184 ;  /* 0x00008f0041417a23 */ /* 0x000fe200000108b8 */
[----:B--2---:R-:W-:Y:S01]  /*151d0*/  LOP3.LUT R11, R6, 0xff, RZ, 0xc0, !PT ;  /* 0x000000ff060b7812 */ /* 0x004fe200078ec0ff */
[--C-:B------:R-:W-:Y:S01]  /*151e0*/  FFMA.FTZ R66, R66, c[0x0][0x23c], -R185.reuse ;  /* 0x00008f0042427a23 */ /* 0x100fe200000108b9 */
[----:B------:R-:W-:Y:S01]  /*151f0*/  PRMT R8, R8, 0x5410, R4 ;  /* 0x0000541008087816 */ /* 0x000fe20000000004 */
[----:B------:R-:W-:Y:S01]  /*15200*/  MUFU.EX2 R222, R35 ;  /* 0x0000002300de7308 */ /* 0x000fe20000000800 */
        /* <DEDUP_REMOVED lines=19> */
[--C-:B------:R-:W-:Y:S01]  /*15340*/  FFMA.FTZ R59, R59, c[0x0][0x23c], -R187.reuse ;  /* 0x00008f003b3b7a23 */ /* 0x100fe200000108bb */
[----:B------:R-:W-:Y:S01]  /*15350*/  LOP3.LUT R175, R5, R175, RZ, 0xc0, !PT ;  /* 0x000000af05af7212 */ /* 0x000fe200078ec0ff */
[----:B------:R-:W2:Y:S01]  /*15360*/  MUFU.EX2 R0, R0 ;  /* 0x0000000000007308 */ /* 0x000ea20000000800 */
[----:B------:R-:W-:Y:S01]  /*15370*/  LOP3.LUT R174, R174, R4, RZ, 0xc0, !PT ;  /* 0x00000004aeae7212 */ /* 0x000fe200078ec0ff */
[--C-:B------:R-:W-:Y:S01]  /*15380*/  HSET2.LE.AND R4, R11, R244.reuse, PT ;  /* 0x000000f40b047233 */ /* 0x100fe20003803000 */
[----:B----4-:R-:W-:Y:S01]  /*15390*/  F2FP.PACK_AB R7, R230, R231 ;  /* 0x000000e7e607723e */ /* 0x010fe200000000ff */
        /* <DEDUP_REMOVED lines=16> */
[--C-:B------:R-:W-:Y:S01]  /*154a0*/  FFMA.FTZ R62, R62, c[0x0][0x23c], -R187.reuse ;  /* 0x00008f003e3e7a23 */ /* 0x100fe200000108bb */
        /* <DEDUP_REMOVED lines=8> */
[----:B------:R-:W-:Y:S01]  /*15530*/  MUFU.EX2 R203, R49 ;  /* 0x0000003100cb7308 */ /* 0x000fe20000000800 */
[----:B------:R-:W1:Y:S01]  /*15540*/  LDSM.16.MT88.4 R144, [R212+0xa000] ;  /* 0x00a00000d490783b */ /* 0x000e620000004200 */
[C---:B------:R-:W-:Y:S01]  /*15550*/  FMUL.FTZ R34, R0.reuse, R158 ;  /* 0x0000009e00227220 */ /* 0x040fe20000410000 */
[----:B------:R-:W-:Y:S03]  /*15560*/  LOP3.LUT R148, R201, UR8, R188, 0x96, !PT ;  /* 0x00000008c9947c12 */ /* 0x000fe6000f8e96bc */
[C---:B------:R-:W-:Y:S01]  /*15570*/  HMMA.16816.F32 R8, R180.reuse, R176, R8 ;  /* 0x000000b0b408723c */ /* 0x040fe20000001808 */
[C---:B------:R-:W-:Y:S02]  /*15580*/  FMUL.FTZ R14, R0.reuse, R150 ;  /* 0x00000096000e7220 */ /* 0x040fe40000410000 */
[C---:B------:R-:W-:Y:S01]  /*15590*/  FMUL.FTZ R15, R0.reuse, R151 ;  /* 0x00000097000f7220 */ /* 0x040fe20000410000 */
[----:B------:R-:W-:Y:S01]  /*155a0*/  MUFU.EX2 R201, R51 ;  /* 0x0000003300c97308 */ /* 0x000fe20000000800 */
[C---:B------:R-:W-:Y:S02]  /*155b0*/  FMUL.FTZ R35, R0.reuse, R159 ;  /* 0x0000009f00237220 */ /* 0x040fe40000410000 */
[----:B------:R-:W-:Y:S01]  /*155c0*/  LDSM.16.MT88.4 R156, [R214+0x9400] ;  /* 0x00940000d69c783b */ /* 0x000fe20000004200 */
[C---:B------:R-:W-:Y:S01]  /*155d0*/  FMUL.FTZ R74, R0.reuse, R74 ;  /* 0x0000004a004a7220 */ /* 0x040fe20000410000 */
[----:B------:R-:W-:Y:S01]  /*155e0*/  MOV R176, R204 ;  /* 0x000000cc00b07202 */ /* 0x000fe20000000f00 */
[-C--:B------:R-:W-:Y:S02]  /*155f0*/  HMMA.16816.F32 R12, R180, R178.reuse, R12 ;  /* 0x000000b2b40c723c */ /* 0x080fe4000000180c */
[C---:B------:R-:W-:Y:S02]  /*15600*/  FMUL.FTZ R75, R0.reuse, R75 ;  /* 0x0000004b004b7220 */ /* 0x040fe40000410000 */
[----:B------:R2:W-:Y:S01]  /*15610*/  MUFU.EX2 R204, R48 ;  /* 0x0000003000cc7308 */ /* 0x0005e20000000800 */
[C---:B------:R-:W-:Y:S02]  /*15620*/  FMUL.FTZ R78, R0.reuse, R78 ;  /* 0x0000004e004e7220 */ /* 0x040fe40000410000 */
[C---:B------:R-:W-:Y:S01]  /*15630*/  FMUL.FTZ R79, R0.reuse, R79 ;  /* 0x0000004f004f7220 */ /* 0x040fe20000410000 */
[C---:B------:R-:W-:Y:S01]  /*15640*/  HMMA.16816.F32 R16, R172.reuse, R178, R16 ;  /* 0x000000b2ac10723c */ /* 0x040fe20000001810 */
[C---:B------:R-:W-:Y:S03]  /*15650*/  FMUL.FTZ R90, R0.reuse, R90 ;  /* 0x0000005a005a7220 */ /* 0x040fe60000410000 */
[C---:B------:R-:W-:Y:S02]  /*15660*/  FMUL.FTZ R91, R0.reuse, R91 ;  /* 0x0000005b005b7220 */ /* 0x040fe40000410000 */
[----:B------:R-:W-:Y:S01]  /*15670*/  MUFU.EX2 R179, R65 ;  /* 0x0000004100b37308 */ /* 0x000fe20000000800 */
[C---:B------:R-:W-:Y:S01]  /*15680*/  FMUL.FTZ R94, R0.reuse, R94 ;  /* 0x0000005e005e7220 */ /* 0x040fe20000410000 */
[-C--:B---3--:R-:W-:Y:S01]  /*15690*/  HMMA.16816.F32 R68, R172, R140.reuse, R68 ;  /* 0x0000008cac44723c */ /* 0x088fe20000001844 */
[C---:B------:R-:W-:Y:S03]  /*156a0*/  FMUL.FTZ R95, R0.reuse, R95 ;  /* 0x0000005f005f7220 */ /* 0x040fe60000410000 */
[C---:B------:R-:W-:Y:S02]  /*156b0*/  FMUL.FTZ R106, R0.reuse, R106 ;  /* 0x0000006a006a7220 */ /* 0x040fe40000410000 */
[----:B------:R-:W-:Y:S02]  /*156c0*/  FMUL.FTZ R107, R0, R107 ;  /* 0x0000006b006b7220 */ /* 0x000fe40000410000 */
[C---:B------:R-:W-:Y:S01]  /*156d0*/  HMMA.16816.F32 R72, R180.reuse, R140, R72 ;  /* 0x0000008cb448723c */ /* 0x040fe20000001848 */
[----:B------:R-:W-:Y:S01]  /*156e0*/  MUFU.EX2 R178, R66 ;  /* 0x0000004200b27308 */ /* 0x000fe20000000800 */
[----:B--2---:R-:W-:Y:S02]  /*156f0*/  LDSM.16.MT88.4 R48, [R212+0xb400] ;  /* 0x00b40000d430783b */ /* 0x004fe40000004200 */
[C---:B------:R-:W-:Y:S02]  /*15700*/  FMUL.FTZ R108, R133.reuse, R108 ;  /* 0x0000006c856c7220 */ /* 0x040fe40000410000 */
[----:B------:R-:W-:Y:S02]  /*15710*/  FMUL.FTZ R109, R133, R109 ;  /* 0x0000006d856d7220 */ /* 0x000fe40000410000 */
[-C--:B------:R-:W-:Y:S01]  /*15720*/  HMMA.16816.F32 R76, R180, R142.reuse, R76 ;  /* 0x0000008eb44c723c */ /* 0x080fe2000000184c */
[C---:B------:R-:W-:Y:S03]  /*15730*/  FMUL.FTZ R110, R132.reuse, R110 ;  /* 0x0000006e846e7220 */ /* 0x040fe60000410000 */
[----:B------:R-:W-:Y:S02]  /*15740*/  FMUL.FTZ R111, R132, R111 ;  /* 0x0000006f846f7220 */ /* 0x000fe40000410000 */
[--C-:B------:R-:W-:Y:S02]  /*15750*/  FFMA.FTZ R28, R28, c[0x0][0x23c], -R186.reuse ;  /* 0x00008f001c1c7a23 */ /* 0x100fe400000108ba */
[C---:B------:R-:W-:Y:S01]  /*15760*/  HMMA.16816.F32 R80, R172.reuse, R142, R80 ;  /* 0x0000008eac50723c */ /* 0x040fe20000001850 */
[----:B------:R-:W2:Y:S01]  /*15770*/  LDSM.16.MT88.4 R140, [R214+0xa000] ;  /* 0x00a00000d68c783b */ /* 0x000ea20000004200 */
[----:B------:R-:W-:Y:S02]  /*15780*/  MUFU.EX2 R210, R28 ;  /* 0x0000001c00d27308 */ /* 0x000fe40000000800 */
[----:B------:R-:W-:Y:S02]  /*15790*/  FFMA.FTZ R29, R29, c[0x0][0x23c], -R186 ;  /* 0x00008f001d1d7a23 */ /* 0x000fe400000108ba */
[--C-:B------:R-:W-:Y:S02]  /*157a0*/  FFMA.FTZ R30, R30, c[0x0][0x23c], -R187.reuse ;  /* 0x00008f001e1e7a23 */ /* 0x100fe400000108bb */
[-C--:B-1----:R-:W-:Y:S01]  /*157b0*/  HMMA.16816.F32 R84, R172, R144.reuse, R84 ;  /* 0x00000090ac54723c */ /* 0x082fe20000001854 */
[----:B------:R-:W-:Y:S03]  /*157c0*/  FFMA.FTZ R31, R31, c[0x0][0x23c], -R187 ;  /* 0x00008f001f1f7a23 */ /* 0x000fe600000108bb */
[----:B------:R-:W-:Y:S01]  /*157d0*/  IMAD.WIDE.U32 R138, R138, -0x2daee0ad, RZ ;  /* 0xd2511f538a8a7825 */ /* 0x000fe200078e00ff */
[----:B------:R1:W-:Y:S03]  /*157e0*/  MUFU.EX2 R209, R29 ;  /* 0x0000001d00d17308 */ /* 0x0003e60000000800 */
[C---:B------:R-:W-:Y:S01]  /*157f0*/  HMMA.16816.F32 R88, R180.reuse, R144, R88 ;  /* 0x00000090b458723c */ /* 0x040fe20000001858 */
[--C-:B------:R-:W-:Y:S03]  /*15800*/  SHF.R.U32.HI R151, RZ, 0x10, R138.reuse ;  /* 0x00000010ff977819 */ /* 0x100fe6000001168a */
[----:B------:R-:W-:Y:S01]  /*15810*/  LOP3.LUT R150, R138, 0xff, RZ, 0xc0, !PT ;  /* 0x000000ff8a967812 */ /* 0x000fe200078ec0ff */
[----:B------:R-:W-:Y:S01]  /*15820*/  IMAD.WIDE.U32 R148, R148, -0x2daee0ad, RZ ;  /* 0xd2511f5394947825 */ /* 0x000fe200078e00ff */
[----:B------:R-:W-:Y:S01]  /*15830*/  SHF.R.U32.HI R152, RZ, 0x18, R138 ;  /* 0x00000018ff987819 */ /* 0x000fe2000001168a */
[----:B------:R3:W-:Y:S01]  /*15840*/  MUFU.EX2 R208, R30 ;  /* 0x0000001e00d07308 */ /* 0x0007e20000000800 */
[-C--:B------:R-:W-:Y:S01]  /*15850*/  HMMA.16816.F32 R92, R180, R146.reuse, R92 ;  /* 0x00000092b45c723c */ /* 0x080fe2000000185c */
[--C-:B------:R-:W-:Y:S03]  /*15860*/  FFMA.FTZ R24, R24, c[0x0][0x23c], -R186.reuse ;  /* 0x00008f0018187a23 */ /* 0x100fe600000108ba */
[----:B------:R-:W-:Y:S01]  /*15870*/  FFMA.FTZ R25, R25, c[0x0][0x23c], -R186 ;  /* 0x00008f0019197a23 */ /* 0x000fe200000108ba */
[----:B------:R-:W-:Y:S01]  /*15880*/  LOP3.LUT R153, R148, 0xff, RZ, 0xc0, !PT ;  /* 0x000000ff94997812 */ /* 0x000fe200078ec0ff */
[----:B------:R-:W-:Y:S01]  /*15890*/  IMAD.MOV.U32 R177, RZ, RZ, R205 ;  /* 0x000000ffffb17224 */ /* 0x000fe200078e00cd */
[----:B------:R-:W-:Y:S01]  /*158a0*/  LOP3.LUT R137, R139, UR17, R192, 0x96, !PT ;  /* 0x000000118b897c12 */ /* 0x000fe2000f8e96c0 */
[C---:B------:R-:W-:Y:S01]  /*158b0*/  HMMA.16816.F32 R96, R172.reuse, R146, R96 ;  /* 0x00000092ac60723c */ /* 0x040fe20000001860 */
[----:B------:R-:W4:Y:S01]  /*158c0*/  LDSM.16.MT88.4 R144, [R212+0xb000] ;  /* 0x00b00000d490783b */ /* 0x000f220000004200 */
[----:B------:R5:W-:Y:S02]  /*158d0*/  MUFU.EX2 R207, R31 ;  /* 0x0000001f00cf7308 */ /* 0x000be40000000800 */
[--C-:B------:R-:W-:Y:S01]  /*158e0*/  FFMA.FTZ R26, R26, c[0x0][0x23c], -R187.reuse ;  /* 0x00008f001a1a7a23 */ /* 0x100fe200000108bb */
[----:B-1----:R-:W-:Y:S01]  /*158f0*/  LOP3.LUT R29, R148, 0xffff, RZ, 0xc0, !PT ;  /* 0x0000ffff941d7812 */ /* 0x002fe200078ec0ff */
[----:B------:R-:W-:Y:S01]  /*15900*/  FFMA.FTZ R27, R27, c[0x0][0x23c], -R187 ;  /* 0x00008f001b1b7a23 */ /* 0x000fe200000108bb */
[----:B------:R-:W-:Y:S01]  /*15910*/  LOP3.LUT R139, R138, 0xffff, RZ, 0xc0, !PT ;  /* 0x0000ffff8a8b7812 */ /* 0x000fe200078ec0ff */
[C---:B------:R-:W-:Y:S01]  /*15920*/  FMUL.FTZ R124, R3.reuse, R124 ;  /* 0x0000007c037c7220 */ /* 0x040fe20000410000 */
[-C--:B--2---:R-:W-:Y:S03]  /*15930*/  HMMA.16816.F32 R100, R172, R140.reuse, R100 ;  /* 0x0000008cac64723c */ /* 0x084fe60000001864 */
[----:B------:R-:W-:Y:S01]  /*15940*/  MUFU.EX2 R177, R67 ;  /* 0x0000004300b17308 */ /* 0x000fe20000000800 */
[----:B------:R-:W-:Y:S01]  /*15950*/  SHF.R.U32.HI R28, RZ, 0x8, R139 ;  /* 0x00000008ff1c7819 */ /* 0x000fe2000001168b */
[----:B------:R-:W-:Y:S01]  /*15960*/  FMUL.FTZ R125, R3, R125 ;  /* 0x0000007d037d7220 */ /* 0x000fe20000410000 */
[----:B------:R-:W-:Y:S01]  /*15970*/  SHF.R.U32.HI R139, RZ, 0x10, R148 ;  /* 0x00000010ff8b7819 */ /* 0x000fe20000011694 */
[----:B---3--:R-:W-:Y:S01]  /*15980*/  FMUL.FTZ R30, R132, R166 ;  /* 0x000000a6841e7220 */ /* 0x008fe20000410000 */
[C---:B------:R-:W-:Y:S01]  /*15990*/  HMMA.16816.F32 R104, R180.reuse, R140, R104 ;  /* 0x0000008cb468723c */ /* 0x040fe20000001868 */
[--C-:B------:R-:W-:Y:S03]  /*159a0*/  FFMA.FTZ R21, R21, c[0x0][0x23c], -R184.reuse ;  /* 0x00008f0015157a23 */ /* 0x100fe600000108b8 */
[--C-:B------:R-:W-:Y:S01]  /*159b0*/  FFMA.FTZ R22, R22, c[0x0][0x23c], -R185.reuse ;  /* 0x00008f0016167a23 */ /* 0x100fe200000108b9 */
[----:B------:R1:W-:Y:S01]  /*159c0*/  MUFU.EX2 R220, R21 ;  /* 0x0000001500dc7308 */ /* 0x0003e20000000800 */
[----:B------:R-:W-:Y:S01]  /*159d0*/  FFMA.FTZ R20, R20, c[0x0][0x23c], -R184 ;  /* 0x00008f0014147a23 */ /* 0x000fe200000108b8 */
[----:B------:R-:W-:Y:S01]  /*159e0*/  PRMT R154, R150, 0x5410, R28 ;  /* 0x00005410969a7816 */ /* 0x000fe2000000001c */
[-C--:B------:R-:W-:Y:S01]  /*159f0*/  HMMA.16816.F32 R32, R180, R142.reuse, R32 ;  /* 0x0000008eb420723c */ /* 0x080fe20000001820 */
[--C-:B------:R-:W-:Y:S03]  /*15a00*/  FFMA.FTZ R140, R23, c[0x0][0x23c], -R185.reuse ;  /* 0x00008f00178c7a23 */ /* 0x100fe600000108b9 */
[----:B------:R-:W-:Y:S01]  /*15a10*/  FMUL.FTZ R23, R0, R163 ;  /* 0x000000a300177220 */ /* 0x000fe20000410000 */
[----:B------:R-:W-:Y:S01]  /*15a20*/  LOP3.LUT R138, R149, UR17, R194, 0x96, !PT ;  /* 0x00000011958a7c12 */ /* 0x000fe2000f8e96c2 */
[C---:B-----5:R-:W-:Y:S01]  /*15a30*/  FMUL.FTZ R31, R132.reuse, R167 ;  /* 0x000000a7841f7220 */ /* 0x060fe20000410000 */
[----:B------:R2:W-:Y:S01]  /*15a40*/  MUFU.EX2 R219, R22 ;  /* 0x0000001600db7308 */ /* 0x0005e20000000800 */
[C---:B------:R-:W-:Y:S01]  /*15a50*/  HMMA.16816.F32 R108, R172.reuse, R142, R108 ;  /* 0x0000008eac6c723c */ /* 0x040fe2000000186c */
[C---:B------:R-:W-:Y:S03]  /*15a60*/  FMUL.FTZ R112, R133.reuse, R112 ;  /* 0x0000007085707220 */ /* 0x040fe60000410000 */
[----:B------:R-:W-:Y:S01]  /*15a70*/  FMUL.FTZ R113, R133, R113 ;  /* 0x0000007185717220 */ /* 0x000fe20000410000 */
[----:B------:R-:W-:Y:S01]  /*15a80*/  SHF.R.U32.HI R149, RZ, 0x18, R148 ;  /* 0x00000018ff957819 */ /* 0x000fe20000011694 */
[C---:B------:R-:W-:Y:S01]  /*15a90*/  FMUL.FTZ R114, R132.reuse, R114 ;  /* 0x0000007284727220 */ /* 0x040fe20000410000 */
[----:B------:R-:W-:Y:S01]  /*15aa0*/  LOP3.LUT R148, R151, 0xff, RZ, 0xc0, !PT ;  /* 0x000000ff97947812 */ /* 0x000fe200078ec0ff */
[----:B------:R-:W-:Y:S01]  /*15ab0*/  FMUL.FTZ R115, R132, R115 ;  /* 0x0000007384737220 */ /* 0x000fe20000410000 */
[----:B------:R3:W5:Y:S03]  /*15ac0*/  MUFU.EX2 R221, R20 ;  /* 0x0000001400dd7308 */ /* 0x0007660000000800 */
[----:B------:R-:W-:Y:S01]  /*15ad0*/  PRMT R152, R148, 0x5410, R152 ;  /* 0x0000541094987816 */ /* 0x000fe20000000098 */
[----:B-1----:R-:W-:Y:S01]  /*15ae0*/  FMUL.FTZ R21, R3, R161 ;  /* 0x000000a103157220 */ /* 0x002fe20000410000 */
[----:B------:R-:W-:Y:S01]  /*15af0*/  LOP3.LUT R28, R137, 0xffff, RZ, 0xc0, !PT ;  /* 0x0000ffff891c7812 */ /* 0x000fe200078ec0ff */
[-C--:B----4-:R-:W-:Y:S01]  /*15b00*/  HMMA.16816.F32 R112, R172, R144.reuse, R112 ;  /* 0x00000090ac70723c */ /* 0x090fe20000001870 */
[C---:B------:R-:W-:Y:S02]  /*15b10*/  FMUL.FTZ R116, R3.reuse, R116 ;  /* 0x0000007403747220 */ /* 0x040fe40000410000 */
[----:B------:R-:W-:Y:S01]  /*15b20*/  FMUL.FTZ R117, R3, R117 ;  /* 0x0000007503757220 */ /* 0x000fe20000410000 */
[----:B------:R1:W4:Y:S01]  /*15b30*/  MUFU.EX2 R211, R140 ;  /* 0x0000008c00d37308 */ /* 0x0003220000000800 */
[C---:B------:R-:W-:Y:S02]  /*15b40*/  FMUL.FTZ R118, R0.reuse, R118 ;  /* 0x0000007600767220 */ /* 0x040fe40000410000 */
[C---:B------:R-:W-:Y:S02]  /*15b50*/  FMUL.FTZ R119, R0.reuse, R119 ;  /* 0x0000007700777220 */ /* 0x040fe40000410000 */
[----:B--2---:R-:W-:Y:S03]  /*15b60*/  FMUL.FTZ R22, R0, R162 ;  /* 0x000000a200167220 */ /* 0x004fe60000410000 */
[C---:B------:R-:W-:Y:S02]  /*15b70*/  FMUL.FTZ R120, R133.reuse, R120 ;  /* 0x0000007885787220 */ /* 0x040fe40000410000 */
[----:B------:R-:W-:Y:S01]  /*15b80*/  FMUL.FTZ R121, R133, R121 ;  /* 0x0000007985797220 */ /* 0x000fe20000410000 */
[----:B------:R2:W-:Y:S01]  /*15b90*/  MUFU.EX2 R206, R24 ;  /* 0x0000001800ce7308 */ /* 0x0005e20000000800 */
[----:B------:R-:W-:Y:S02]  /*15ba0*/  FMUL.FTZ R122, R132, R122 ;  /* 0x0000007a847a7220 */ /* 0x000fe40000410000 */
[C---:B---3--:R-:W-:Y:S02]  /*15bb0*/  FMUL.FTZ R20, R3.reuse, R160 ;  /* 0x000000a003147220 */ /* 0x048fe40000410000 */
[C---:B------:R-:W-:Y:S02]  /*15bc0*/  FMUL.FTZ R126, R0.reuse, R126 ;  /* 0x0000007e007e7220 */ /* 0x040fe40000410000 */
[C---:B------:R-:W-:Y:S02]  /*15bd0*/  FMUL.FTZ R127, R0.reuse, R127 ;  /* 0x0000007f007f7220 */ /* 0x040fe40000410000 */
[C---:B------:R-:W-:Y:S01]  /*15be0*/  FMUL.FTZ R128, R3.reuse, R128 ;  /* 0x0000008003807220 */ /* 0x040fe20000410000 */
[C---:B------:R-:W-:Y:S01]  /*15bf0*/  HMMA.16816.F32 R20, R180.reuse, R144, R20 ;  /* 0x00000090b414723c */ /* 0x040fe20000001814 */
[----:B------:R-:W-:Y:S01]  /*15c00*/  FMUL.FTZ R129, R3, R129 ;  /* 0x0000008103817220 */ /* 0x000fe20000410000 */
[----:B------:R-:W3:Y:S01]  /*15c10*/  MUFU.EX2 R205, R25 ;  /* 0x0000001900cd7308 */ /* 0x000ee20000000800 */
[----:B-1----:R-:W1:Y:S01]  /*15c20*/  LDSM.16.MT88.4 R140, [R214+0xb000] ;  /* 0x00b00000d68c783b */ /* 0x002e620000004200 */
[C---:B------:R-:W-:Y:S02]  /*15c30*/  FMUL.FTZ R130, R0.reuse, R130 ;  /* 0x0000008200827220 */ /* 0x040fe40000410000 */
[----:B------:R-:W-:Y:S01]  /*15c40*/  FMUL.FTZ R131, R0, R131 ;  /* 0x0000008300837220 */ /* 0x000fe20000410000 */
[----:B------:R-:W-:Y:S01]  /*15c50*/  LOP3.LUT R145, R137, 0xff, RZ, 0xc0, !PT ;  /* 0x000000ff89917812 */ /* 0x000fe200078ec0ff */
[-C--:B------:R-:W-:Y:S01]  /*15c60*/  HMMA.16816.F32 R116, R180, R146.reuse, R116 ;  /* 0x00000092b474723c */ /* 0x080fe20000001874 */
[----:B------:R-:W-:Y:S03]  /*15c70*/  FMUL.FTZ R123, R132, R123 ;  /* 0x0000007b847b7220 */ /* 0x000fe60000410000 */
[--C-:B------:R-:W-:Y:S01]  /*15c80*/  FFMA.FTZ R40, R40, c[0x0][0x23c], -R186.reuse ;  /* 0x00008f0028287a23 */ /* 0x100fe200000108ba */
[----:B------:R3:W-:Y:S01]  /*15c90*/  MUFU.EX2 R167, R26 ;  /* 0x0000001a00a77308 */ /* 0x0007e20000000800 */
[----:B------:R-:W-:Y:S01]  /*15ca0*/  FFMA.FTZ R39, R39, c[0x0][0x23c], -R185 ;  /* 0x00008f0027277a23 */ /* 0x000fe200000108b9 */
[----:B------:R-:W-:Y:S01]  /*15cb0*/  SHF.R.U32.HI R144, RZ, 0x18, R137 ;  /* 0x00000018ff907819 */ /* 0x000fe20000011689 */
[C---:B------:R-:W-:Y:S01]  /*15cc0*/  HMMA.16816.F32 R120, R172.reuse, R146, R120 ;  /* 0x00000092ac78723c */ /* 0x040fe20000001878 */
[----:B--2---:R-:W-:Y:S03]  /*15cd0*/  LOP3.LUT R24, R138, 0xffff, RZ, 0xc0, !PT ;  /* 0x0000ffff8a187812 */ /* 0x004fe600078ec0ff */
[--C-:B------:R-:W-:Y:S02]  /*15ce0*/  FFMA.FTZ R42, R42, c[0x0][0x23c], -R187.reuse ;  /* 0x00008f002a2a7a23 */ /* 0x100fe400000108bb */
[----:B------:R-:W-:Y:S01]  /*15cf0*/  FFMA.FTZ R43, R43, c[0x0][0x23c], -R187 ;  /* 0x00008f002b2b7a23 */ /* 0x000fe200000108bb */
[----:B------:R-:W-:Y:S01]  /*15d00*/  LOP3.LUT R146, R139, 0xff, RZ, 0xc0, !PT ;  /* 0x000000ff8b927812 */ /* 0x000fe200078ec0ff */
[----:B------:R2:W2:Y:S01]  /*15d10*/  MUFU.EX2 R166, R27 ;  /* 0x0000001b00a67308 */ /* 0x0004a20000000800 */
[----:B------:R-:W-:Y:S03]  /*15d20*/  SHF.R.U32.HI R147, RZ, 0x8, R29 ;  /* 0x00000008ff937819 */ /* 0x000fe6000001161d */
[----:B------:R-:W-:Y:S01]  /*15d30*/  PRMT R155, R146, 0x5410, R149 ;  /* 0x00005410929b7816 */ /* 0x000fe20000000095 */
[C---:B------:R-:W-:Y:S01]  /*15d40*/  FMUL.FTZ R29, R133.reuse, R165 ;  /* 0x000000a5851d7220 */ /* 0x040fe20000410000 */
[----:B------:R-:W4:Y:S01]  /*15d50*/  LDSM.16.MT88.4 R148, [R212+0x9400] ;  /* 0x00940000d494783b */ /* 0x000f220000004200 */
[----:B------:R-:W-:Y:S01]  /*15d60*/  SHF.R.U32.HI R139, RZ, 0x10, R137 ;  /* 0x00000010ff8b7819 */ /* 0x000fe20000011689 */
[----:B------:R-:W-:Y:S01]  /*15d70*/  FFMA.FTZ R44, R44, c[0x0][0x23c], -R186 ;  /* 0x00008f002c2c7a23 */ /* 0x000fe200000108ba */
[----:B------:R-:W-:Y:S01]  /*15d80*/  SHF.R.U32.HI R137, RZ, 0x8, R28 ;  /* 0x00000008ff897819 */ /* 0x000fe2000001161c */
[----:B------:R-:W-:Y:S01]  /*15d90*/  FMUL.FTZ R28, R133, R164 ;  /* 0x000000a4851c7220 */ /* 0x000fe20000410000 */
[----:B------:R-:W-:Y:S01]  /*15da0*/  PRMT R147, R153, 0x5410, R147 ;  /* 0x0000541099937816 */ /* 0x000fe20000000093 */
[--C-:B------:R-:W-:Y:S01]  /*15db0*/  HSET2.LE.AND R155, R155, R244.reuse, PT ;  /* 0x000000f49b9b7233 */ /* 0x100fe20003803000 */
[----:B---3--:R-:W-:Y:S01]  /*15dc0*/  FMUL.FTZ R26, R132, R170 ;  /* 0x000000aa841a7220 */ /* 0x008fe20000410000 */
[----:B------:R-:W-:Y:S01]  /*15dd0*/  MUFU.EX2 R192, R40 ;  /* 0x0000002800c07308 */ /* 0x000fe20000000800 */
[----:B------:R-:W-:Y:S01]  /*15de0*/  FFMA.FTZ R45, R45, c[0x0][0x23c], -R186 ;  /* 0x00008f002d2d7a23 */ /* 0x000fe200000108ba */
[----:B------:R-:W-:Y:S01]  /*15df0*/  F2FP.PACK_AB R146, R224, R225 ;  /* 0x000000e1e092723e */ /* 0x000fe200000000ff */
[----:B------:R-:W-:Y:S01]  /*15e00*/  FFMA.FTZ R46, R46, c[0x0][0x23c], -R187 ;  /* 0x00008f002e2e7a23 */ /* 0x000fe200000108bb */
[----:B------:R-:W-:Y:S01]  /*15e10*/  SHF.R.U32.HI R25, RZ, 0x10, R138 ;  /* 0x00000010ff197819 */ /* 0x000fe2000001168a */
[-C--:B-1----:R-:W-:Y:S01]  /*15e20*/  HMMA.16816.F32 R28, R172, R140.reuse, R28 ;  /* 0x0000008cac1c723c */ /* 0x082fe2000000181c */
[--C-:B------:R-:W-:Y:S01]  /*15e30*/  FFMA.FTZ R56, R56, c[0x0][0x23c], -R186.reuse ;  /* 0x00008f0038387a23 */ /* 0x100fe200000108ba */
[----:B------:R-:W-:Y:S01]  /*15e40*/  PRMT R145, R145, 0x5410, R137 ;  /* 0x0000541091917816 */ /* 0x000fe20000000089 */
[----:B------:R-:W-:Y:S01]  /*15e50*/  FFMA.FTZ R57, R57, c[0x0][0x23c], -R186 ;  /* 0x00008f0039397a23 */ /* 0x000fe200000108ba */
[----:B------:R-:W-:Y:S01]  /*15e60*/  LOP3.LUT R25, R25, 0xff, RZ, 0xc0, !PT ;  /* 0x000000ff19197812 */ /* 0x000fe200078ec0ff */
[----:B--2---:R-:W-:Y:S01]  /*15e70*/  FMUL.FTZ R27, R132, R171 ;  /* 0x000000ab841b7220 */ /* 0x004fe20000410000 */
[----:B------:R-:W-:Y:S01]  /*15e80*/  MUFU.EX2 R193, R39 ;  /* 0x0000002700c17308 */ /* 0x000fe20000000800 */
[----:B------:R-:W-:Y:S01]  /*15e90*/  FFMA.FTZ R58, R58, c[0x0][0x23c], -R187 ;  /* 0x00008f003a3a7a23 */ /* 0x000fe200000108bb */
[C---:B------:R-:W-:Y:S01]  /*15ea0*/  HMMA.16816.F32 R124, R180.reuse, R140, R124 ;  /* 0x0000008cb47c723c */ /* 0x040fe2000000187c */
[----:B------:R-:W-:Y:S03]  /*15eb0*/  LOP3.LUT R139, R139, 0xff, RZ, 0xc0, !PT ;  /* 0x000000ff8b8b7812 */ /* 0x000fe600078ec0ff */
[----:B------:R-:W-:Y:S01]  /*15ec0*/  SHF.R.U32.HI R137, RZ, 0x8, R24 ;  /* 0x00000008ff897819 */ /* 0x000fe20000011618 */
[--C-:B------:R-:W-:Y:S01]  /*15ed0*/  HSET2.LE.AND R24, R154, R244.reuse, PT ;  /* 0x000000f49a187233 */ /* 0x100fe20003803000 */
[----:B------:R-:W-:Y:S01]  /*15ee0*/  PRMT R144, R139, 0x5410, R144 ;  /* 0x000054108b907816 */ /* 0x000fe20000000090 */
[--C-:B------:R-:W-:Y:S01]  /*15ef0*/  HSET2.LE.AND R140, R147, R244.reuse, PT ;  /* 0x000000f4938c7233 */ /* 0x100fe20003803000 */
[-C--:B------:R-:W-:Y:S01]  /*15f00*/  HMMA.16816.F32 R128, R180, R142.reuse, R128 ;  /* 0x0000008eb480723c */ /* 0x080fe20000001880 */
[----:B------:R-:W-:Y:S01]  /*15f10*/  LOP3.LUT R139, R138, 0xff, RZ, 0xc0, !PT ;  /* 0x000000ff8a8b7812 */ /* 0x000fe200078ec0ff */
[----:B------:R-:W-:Y:S02]  /*15f20*/  MUFU.EX2 R182, R47 ;  /* 0x0000002f00b67308 */ /* 0x000fe40000000800 */
[----:B------:R-:W-:Y:S01]  /*15f30*/  SHF.R.U32.HI R138, RZ, 0x18, R138 ;  /* 0x00000018ff8a7819 */ /* 0x000fe2000001168a */
[----:B------:R-:W-:Y:S01]  /*15f40*/  FFMA.FTZ R36, R36, c[0x0][0x23c], -R184 ;  /* 0x00008f0024247a23 */ /* 0x000fe200000108b8 */
[----:B------:R-:W-:Y:S01]  /*15f50*/  LOP3.LUT R146, R24, R146, RZ, 0xc0, !PT ;  /* 0x0000009218927212 */ /* 0x000fe200078ec0ff */
[----:B------:R-:W-:Y:S01]  /*15f60*/  FMUL.FTZ R24, R133, R168 ;  /* 0x000000a885187220 */ /* 0x000fe20000410000 */
[----:B------:R-:W-:Y:S01]  /*15f70*/  PRMT R160, R25, 0x5410, R138 ;  /* 0x0000541019a07816 */ /* 0x000fe2000000008a */
[----:B------:R-:W-:Y:S03]  /*15f80*/  FMUL.FTZ R25, R133, R169 ;  /* 0x000000a985197220 */ /* 0x000fe60000410000 */
[----:B------:R-:W-:Y:S01]  /*15f90*/  PRMT R153, R139, 0x5410, R137 ;  /* 0x000054108b997816 */ /* 0x000fe20000000089 */
[--C-:B------:R-:W-:Y:S01]  /*15fa0*/  HSET2.LE.AND R137, R152, R244.reuse, PT ;  /* 0x000000f498897233 */ /* 0x100fe20003803000 */
[----:B------:R-:W-:Y:S01]  /*15fb0*/  F2FP.PACK_AB R147, R222, R223 ;  /* 0x000000dfde93723e */ /* 0x000fe200000000ff */
[--C-:B------:R-:W-:Y:S01]  /*15fc0*/  HSET2.LE.AND R138, R145, R244.reuse, PT ;  /* 0x000000f4918a7233 */ /* 0x100fe20003803000 */
[----:B------:R-:W-:Y:S01]  /*15fd0*/  HMMA.16816.F32 R24, R172, R142, R24 ;  /* 0x0000008eac18723c */ /* 0x000fe20000001818 */
[--C-:B------:R-:W-:Y:S01]  /*15fe0*/  HSET2.LE.AND R139, R144, R244.reuse, PT ;  /* 0x000000f4908b7233 */ /* 0x100fe20003803000 */
[----:B-----5:R-:W-:Y:S01]  /*15ff0*/  F2FP.PACK_AB R144, R220, R221 ;  /* 0x000000dddc90723e */ /* 0x020fe200000000ff */
[--C-:B------:R-:W-:Y:S01]  /*16000*/  HSET2.LE.AND R152, R153, R244.reuse, PT ;  /* 0x000000f499987233 */ /* 0x100fe20003803000 */
[----:B----4-:R-:W-:Y:S01]  /*16010*/  F2FP.PACK_AB R145, R211, R219 ;  /* 0x000000dbd391723e */ /* 0x010fe200000000ff */
[--C-:B------:R-:W-:Y:S01]  /*16020*/  HSET2.LE.AND R153, R160, R244.reuse, PT ;  /* 0x000000f4a0997233 */ /* 0x100fe20003803000 */
[----:B------:R-:W-:Y:S01]  /*16030*/  LOP3.LUT R147, R137, R147, RZ, 0xc0, !PT ;  /* 0x0000009389937212 */ /* 0x000fe200078ec0ff */
[----:B------:R1:W-:Y:S01]  /*16040*/  MUFU.EX2 R200, R36 ;  /* 0x0000002400c87308 */ /* 0x0003e20000000800 */
[----:B------:R-:W-:Y:S01]  /*16050*/  LOP3.LUT R144, R138, R144, RZ, 0xc0, !PT ;  /* 0x000000908a907212 */ /* 0x000fe200078ec0ff */
[----:B------:R-:W-:Y:S03]  /*16060*/  FFMA.FTZ R37, R37, c[0x0][0x23c], -R184 ;  /* 0x00008f0025257a23 */ /* 0x000fe600000108b8 */
[----:B------:R-:W-:Y:S01]  /*16070*/  LOP3.LUT R145, R139, R145, RZ, 0xc0, !PT ;  /* 0x000000918b917212 */ /* 0x000fe200078ec0ff */
[----:B------:R-:W-:Y:S01]  /*16080*/  FFMA.FTZ R187, R63, c[0x0][0x23c], -R187 ;  /* 0x00008f003fbb7a23 */ /* 0x000fe200000108bb */
[----:B------:R-:W-:Y:S01]  /*16090*/  F2FP.PACK_AB R154, R209, R210 ;  /* 0x000000d2d19a723e */ /* 0x000fe200000000ff */
[----:B------:R-:W-:Y:S01]  /*160a0*/  FFMA.FTZ R60, R60, c[0x0][0x23c], -R186 ;  /* 0x00008f003c3c7a23 */ /* 0x000fe200000108ba */
[----:B------:R-:W-:Y:S01]  /*160b0*/  F2FP.PACK_AB R137, R207, R208 ;  /* 0x000000d0cf89723e */ /* 0x000fe200000000ff */
[----:B------:R2:W-:Y:S01]  /*160c0*/  MUFU.EX2 R180, R64 ;  /* 0x0000004000b47308 */ /* 0x0005e20000000800 */
[----:B------:R-:W-:Y:S01]  /*160d0*/  F2FP.PACK_AB R138, R205, R206 ;  /* 0x000000cecd8a723e */ /* 0x000fe200000000ff */
[-C--:B------:R-:W-:Y:S01]  /*160e0*/  HMMA.16816.F32 R4, R144, R148.reuse, R4 ;  /* 0x000000949004723c */ /* 0x080fe20000001804 */
[----:B------:R-:W-:Y:S01]  /*160f0*/  F2FP.PACK_AB R139, R166, R167 ;  /* 0x000000a7a68b723e */ /* 0x000fe200000000ff */
[--C-:B------:R-:W-:Y:S01]  /*16100*/  FFMA.FTZ R38, R38, c[0x0][0x23c], -R185.reuse ;  /* 0x00008f0026267a23 */ /* 0x100fe200000108b9 */
[----:B------:R-:W-:Y:S01]  /*16110*/  LOP3.LUT R154, R140, R154, RZ, 0xc0, !PT ;  /* 0x0000009a8c9a7212 */ /* 0x000fe200078ec0ff */
[--C-:B------:R-:W-:Y:S01]  /*16120*/  FFMA.FTZ R54, R54, c[0x0][0x23c], -R185.reuse ;  /* 0x00008f0036367a23 */ /* 0x100fe200000108b9 */
[----:B------:R-:W-:Y:S01]  /*16130*/  LOP3.LUT R155, R155, R137, RZ, 0xc0, !PT ;  /* 0x000000899b9b7212 */ /* 0x000fe200078ec0ff */
[----:B------:R-:W3:Y:S01]  /*16140*/  LDSM.16.MT88.4 R140, [R212+0xa400] ;  /* 0x00a40000d48c783b */ /* 0x000ee20000004200 */
[----:B------:R-:W-:Y:S01]  /*16150*/  LOP3.LUT R152, R152, R138, RZ, 0xc0, !PT ;  /* 0x0000008a98987212 */ /* 0x000fe200078ec0ff */
[----:B------:R4:W-:Y:S01]  /*16160*/  MUFU.EX2 R195, R37 ;  /* 0x0000002500c37308 */ /* 0x0009e20000000800 */
[----:B------:R-:W-:Y:S03]  /*16170*/  LOP3.LUT R153, R153, R139, RZ, 0xc0, !PT ;  /* 0x0000008b99997212 */ /* 0x000fe600078ec0ff */
[----:B-1----:R-:W-:Y:S01]  /*16180*/  MOV R36, UR33 ;  /* 0x0000002100247c02 */ /* 0x002fe20008000f00 */
[--C-:B------:R-:W-:Y:S02]  /*16190*/  FFMA.FTZ R52, R52, c[0x0][0x23c], -R184.reuse ;  /* 0x00008f0034347a23 */ /* 0x100fe400000108b8 */
[----:B------:R-:W-:Y:S01]  /*161a0*/  FFMA.FTZ R184, R53, c[0x0][0x23c], -R184 ;  /* 0x00008f0035b87a23 */ /* 0x000fe200000108b8 */
[C---:B------:R-:W-:Y:S01]  /*161b0*/  HMMA.16816.F32 R8, R152.reuse, R148, R8 ;  /* 0x000000949808723c */ /* 0x040fe20000001808 */
[----:B------:R-:W-:Y:S01]  /*161c0*/  LOP3.LUT R36, R243, UR6, R36, 0x96, !PT ;  /* 0x00000006f3247c12 */ /* 0x000fe2000f8e9624 */
[----:B------:R1:W-:Y:S01]  /*161d0*/  MUFU.EX2 R194, R38 ;  /* 0x0000002600c27308 */ /* 0x0003e20000000800 */
[----:B------:R-:W-:Y:S02]  /*161e0*/  FFMA.FTZ R185, R55, c[0x0][0x23c], -R185 ;  /* 0x00008f0037b97a23 */ /* 0x000fe400000108b9 */
[----:B------:R-:W-:Y:S01]  /*161f0*/  FFMA.FTZ R132, R132, R245, R235 ;  /* 0x000000f584847223 */ /* 0x000fe200000100eb */
[----:B--2---:R-:W-:Y:S01]  /*16200*/  LDSM.16.MT88.4 R64, [R212+0xb800] ;  /* 0x00b80000d440783b */ /* 0x004fe20000004200 */
[----:B------:R-:W-:Y:S01]  /*16210*/  IMAD.WIDE.U32 R138, R36, -0x326172a9, RZ ;  /* 0xcd9e8d57248a7825 */ /* 0x000fe200078e00ff */
[-C--:B------:R-:W-:Y:S04]  /*16220*/  HMMA.16816.F32 R12, R152, R150.reuse, R12 ;  /* 0x00000096980c723c */ /* 0x080fe8000000180c */
[----:B------:R-:W-:Y:S01]  /*16230*/  MUFU.EX2 R183, R44 ;  /* 0x0000002c00b77308 */ /* 0x000fe20000000800 */
[C---:B------:R-:W-:Y:S03]  /*16240*/  LOP3.LUT R36, R139.reuse, UR16, R176, 0x96, !PT ;  /* 0x000000108b247c12 */ /* 0x040fe6000f8e96b0 */
[C---:B------:R-:W-:Y:S01]  /*16250*/  HMMA.16816.F32 R16, R144.reuse, R150, R16 ;  /* 0x000000969010723c */ /* 0x040fe20000001810 */
[----:B------:R-:W2:Y:S03]  /*16260*/  LDSM.16.MT88.4 R148, [R214+0xa400] ;  /* 0x00a40000d694783b */ /* 0x000ea60000004200 */
[----:B----4-:R-:W-:Y:S02]  /*16270*/  LOP3.LUT R37, R139, UR16, R250, 0x96, !PT ;  /* 0x000000108b257c12 */ /* 0x010fe4000f8e96fa */
[----:B------:R-:W-:Y:S02]  /*16280*/  MUFU.EX2 R181, R46 ;  /* 0x0000002e00b57308 */ /* 0x000fe40000000800 */
[-C--:B------:R-:W-:Y:S08]  /*16290*/  HMMA.16816.F32 R68, R144, R156.reuse, R68 ;  /* 0x0000009c9044723c */ /* 0x080ff00000001844 */
[C---:B------:R-:W-:Y:S01]  /*162a0*/  HMMA.16816.F32 R72, R152.reuse, R156, R72 ;  /* 0x0000009c9848723c */ /* 0x040fe20000001848 */
[----:B------:R-:W-:Y:S07]  /*162b0*/  MUFU.EX2 R174, R56 ;  /* 0x0000003800ae7308 */ /* 0x000fee0000000800 */
[-C--:B------:R-:W-:Y:S03]  /*162c0*/  HMMA.16816.F32 R76, R152, R158.reuse, R76 ;  /* 0x0000009e984c723c */ /* 0x080fe6000000184c */
[----:B------:R-:W-:Y:S05]  /*162d0*/  MUFU.EX2 R173, R57 ;  /* 0x0000003900ad7308 */ /* 0x000fea0000000800 */
[C---:B------:R-:W-:Y:S05]  /*162e0*/  HMMA.16816.F32 R80, R144.reuse, R158, R80 ;  /* 0x0000009e9050723c */ /* 0x040fea0000001850 */
[----:B------:R-:W-:Y:S03]  /*162f0*/  MUFU.EX2 R172, R58 ;  /* 0x0000003a00ac7308 */ /* 0x000fe60000000800 */
[-C--:B---3--:R-:W-:Y:S07]  /*16300*/  HMMA.16816.F32 R84, R144, R140.reuse, R84 ;  /* 0x0000008c9054723c */ /* 0x088fee0000001854 */
[----:B------:R-:W-:Y:S01]  /*16310*/  MUFU.EX2 R187, R187 ;  /* 0x000000bb00bb7308 */ /* 0x000fe20000000800 */
[C---:B------:R-:W-:Y:S07]  /*16320*/  HMMA.16816.F32 R88, R152.reuse, R140, R88 ;  /* 0x0000008c9858723c */ /* 0x040fee0000001858 */
[--C-:B------:R-:W-:Y:S01]  /*16330*/  LOP3.LUT R140, R197, UR14, R138.reuse, 0x96, !PT ;  /* 0x0000000ec58c7c12 */ /* 0x100fe2000f8e968a */
[-C--:B------:R-:W-:Y:S01]  /*16340*/  HMMA.16816.F32 R92, R152, R142.reuse, R92 ;  /* 0x0000008e985c723c */ /* 0x080fe2000000185c */
[----:B------:R-:W-:Y:S03]  /*16350*/  MUFU.EX2 R189, R42 ;  /* 0x0000002a00bd7308 */ /* 0x000fe60000000800 */
[----:B------:R-:W-:Y:S01]  /*16360*/  IMAD.WIDE.U32 R140, R140, -0x2daee0ad, RZ ;  /* 0xd2511f538c8c7825 */ /* 0x000fe200078e00ff */
[----:B------:R-:W-:Y:S03]  /*16370*/  LOP3.LUT R138, R199, UR14, R138, 0x96, !PT ;  /* 0x0000000ec78a7c12 */ /* 0x000fe6000f8e968a */
[C---:B------:R-:W-:Y:S03]  /*16380*/  HMMA.16816.F32 R96, R144.reuse, R142, R96 ;  /* 0x0000008e9060723c */ /* 0x040fe60000001860 */
[----:B------:R-:W-:Y:S01]  /*16390*/  MUFU.EX2 R190, R43 ;  /* 0x0000002b00be7308 */ /* 0x000fe20000000800 */
[----:B------:R-:W-:Y:S04]  /*163a0*/  IMAD.WIDE.U32 R138, R138, -0x2daee0ad, RZ ;  /* 0xd2511f538a8a7825 */ /* 0x000fe800078e00ff */
[-C--:B--2---:R-:W-:Y:S01]  /*163b0*/  HMMA.16816.F32 R100, R144, R148.reuse, R100 ;  /* 0x000000949064723c */ /* 0x084fe20000001864 */
[----:B------:R-:W-:Y:S04]  /*163c0*/  IMAD.WIDE.U32 R142, R37, -0x2daee0ad, RZ ;  /* 0xd2511f53258e7825 */ /* 0x000fe800078e00ff */
[----:B------:R-:W-:Y:S01]  /*163d0*/  MUFU.EX2 R188, R45 ;  /* 0x0000002d00bc7308 */ /* 0x000fe20000000800 */
[----:B------:R-:W-:Y:S02]  /*163e0*/  LOP3.LUT R39, R139, UR11, R142, 0x96, !PT ;  /* 0x0000000b8b277c12 */ /* 0x000fe4000f8e968e */
[C---:B------:R-:W-:Y:S01]  /*163f0*/  HMMA.16816.F32 R104, R152.reuse, R148, R104 ;  /* 0x000000949868723c */ /* 0x040fe20000001868 */
[----:B-1----:R-:W-:Y:S03]  /*16400*/  LOP3.LUT R38, R143, UR13, R246, 0x96, !PT ;  /* 0x0000000d8f267c12 */ /* 0x002fe6000f8e96f6 */
[----:B------:R-:W-:Y:S03]  /*16410*/  IMAD.WIDE.U32 R160, R39, -0x326172a9, RZ ;  /* 0xcd9e8d5727a07825 */ /* 0x000fe600078e00ff */
[----:B------:R-:W-:Y:S01]  /*16420*/  MUFU.EX2 R175, R54 ;  /* 0x0000003600af7308 */ /* 0x000fe20000000800 */
[-C--:B------:R-:W-:Y:S01]  /*16430*/  HMMA.16816.F32 R32, R152, R150.reuse, R32 ;  /* 0x000000969820723c */ /* 0x080fe20000001820 */
[----:B------:R-:W-:Y:S05]  /*16440*/  IMAD.WIDE.U32 R148, R36, -0x2daee0ad, RZ ;  /* 0xd2511f5324947825 */ /* 0x000fea00078e00ff */
[----:B------:R-:W-:Y:S02]  /*16450*/  LOP3.LUT R37, R149, UR13, R248, 0x96, !PT ;  /* 0x0000000d95257c12 */ /* 0x000fe4000f8e96f8 */
[C---:B------:R-:W-:Y:S01]  /*16460*/  HMMA.16816.F32 R108, R144.reuse, R150, R108 ;  /* 0x00000096906c723c */ /* 0x040fe2000000186c */
[----:B------:R-:W-:Y:S01]  /*16470*/  LOP3.LUT R36, R141, UR11, R148, 0x96, !PT ;  /* 0x0000000b8d247c12 */ /* 0x000fe2000f8e9694 */
[----:B------:R1:W-:Y:S02]  /*16480*/  MUFU.EX2 R176, R52 ;  /* 0x0000003400b07308 */ /* 0x0003e40000000800 */
[----:B------:R-:W-:Y:S04]  /*16490*/  IMAD.WIDE.U32 R148, R37, -0x326172a9, RZ ;  /* 0xcd9e8d5725947825 */ /* 0x000fe800078e00ff */
[-C--:B------:R-:W-:Y:S01]  /*164a0*/  HMMA.16816.F32 R112, R144, R48.reuse, R112 ;  /* 0x000000309070723c */ /* 0x080fe20000001870 */
[----:B------:R-:W-:Y:S03]  /*164b0*/  IMAD.WIDE.U32 R158, R36, -0x326172a9, RZ ;  /* 0xcd9e8d57249e7825 */ /* 0x000fe600078e00ff */
[----:B------:R-:W-:Y:S01]  /*164c0*/  LOP3.LUT R142, R149, UR12, R196, 0x96, !PT ;  /* 0x0000000c958e7c12 */ /* 0x000fe2000f8e96c4 */
[----:B------:R-:W-:Y:S01]  /*164d0*/  IMAD.WIDE.U32 R36, R38, -0x326172a9, RZ ;  /* 0xcd9e8d5726247825 */ /* 0x000fe200078e00ff */
[----:B------:R-:W-:Y:S01]  /*164e0*/  LOP3.LUT R38, R159, UR10, R148, 0x96, !PT ;  /* 0x0000000a9f267c12 */ /* 0x000fe2000f8e9694 */
[----:B------:R-:W2:Y:S01]  /*164f0*/  LDL.LU R196, [R1+0x10] ;  /* 0x0000100001c47983 */ /* 0x000ea20000300800 */
[C---:B------:R-:W-:Y:S01]  /*16500*/  HMMA.16816.F32 R20, R152.reuse, R48, R20 ;  /* 0x000000309814723c */ /* 0x040fe20000001814 */
[----:B------:R-:W-:Y:S01]  /*16510*/  IMAD.WIDE.U32 R142, R142, -0x2daee0ad, RZ ;  /* 0xd2511f538e8e7825 */ /* 0x000fe200078e00ff */
[----:B------:R-:W-:Y:S01]  /*16520*/  MUFU.EX2 R184, R184 ;  /* 0x000000b800b87308 */ /* 0x000fe20000000800 */
[----:B------:R-:W3:Y:S01]  /*16530*/  LDL.LU R197, [R1+0x14] ;  /* 0x0000140001c57983 */ /* 0x000ee20000300800 */
[----:B------:R-:W-:Y:S01]  /*16540*/  LOP3.LUT R40, R37, UR12, R198, 0x96, !PT ;  /* 0x0000000c25287c12 */ /* 0x000fe2000f8e96c6 */
[----:B------:R-:W-:Y:S01]  /*16550*/  FFMA.FTZ R37, R41, c[0x0][0x23c], -R186 ;  /* 0x00008f0029257a23 */ /* 0x000fe200000108ba */
[----:B------:R-:W-:Y:S01]  /*16560*/  LOP3.LUT R36, R161, UR10, R36, 0x96, !PT ;  /* 0x0000000aa1247c12 */ /* 0x000fe2000f8e9624 */
[----:B------:R-:W-:Y:S01]  /*16570*/  IMAD.WIDE.U32 R156, R38, -0x2daee0ad, RZ ;  /* 0xd2511f53269c7825 */ /* 0x000fe200078e00ff */
[-C--:B------:R-:W-:Y:S01]  /*16580*/  HMMA.16816.F32 R116, R152, R50.reuse, R116 ;  /* 0x000000329874723c */ /* 0x080fe20000001874 */
[----:B------:R-:W-:Y:S03]  /*16590*/  LOP3.LUT R140, R143, UR9, R140, 0x96, !PT ;  /* 0x000000098f8c7c12 */ /* 0x000fe6000f8e968c */
[----:B------:R4:W5:Y:S01]  /*165a0*/  MUFU.EX2 R191, R37 ;  /* 0x0000002500bf7308 */ /* 0x0009620000000800 */
[----:B------:R-:W-:Y:S01]  /*165b0*/  IMAD.WIDE.U32 R162, R36, -0x2daee0ad, RZ ;  /* 0xd2511f5324a27825 */ /* 0x000fe200078e00ff */
[----:B------:R-:W-:Y:S02]  /*165c0*/  LOP3.LUT R139, R157, UR5, R142, 0x96, !PT ;  /* 0x000000059d8b7c12 */ /* 0x000fe4000f8e968e */
[C---:B------:R-:W-:Y:S01]  /*165d0*/  HMMA.16816.F32 R120, R144.reuse, R50, R120 ;  /* 0x000000329078723c */ /* 0x040fe20000001878 */
[----:B------:R-:W-:Y:S04]  /*165e0*/  IMAD.WIDE.U32 R40, R40, -0x2daee0ad, RZ ;  /* 0xd2511f5328287825 */ /* 0x000fe800078e00ff */
[----:B------:R-:W-:Y:S01]  /*165f0*/  IMAD.WIDE.U32 R150, R140, -0x326172a9, RZ ;  /* 0xcd9e8d578c967825 */ /* 0x000fe200078e00ff */
[----:B------:R-:W-:Y:S01]  /*16600*/  LOP3.LUT R141, R41, UR9, R138, 0x96, !PT ;  /* 0x00000009298d7c12 */ /* 0x000fe2000f8e968a */
[----:B------:R-:W2:Y:S01]  /*16610*/  MUFU.EX2 R185, R185 ;  /* 0x000000b900b97308 */ /* 0x000ea20000000800 */
[----:B------:R-:W-:Y:S01]  /*16620*/  LOP3.LUT R40, R163, UR5, R40, 0x96, !PT ;  /* 0x00000005a3287c12 */ /* 0x000fe2000f8e9628 */
[----:B------:R-:W-:Y:S03]  /*16630*/  IMAD.WIDE.U32 R138, R139, -0x326172a9, RZ ;  /* 0xcd9e8d578b8a7825 */ /* 0x000fe600078e00ff */
[----:B-1----:R-:W-:Y:S01]  /*16640*/  LOP3.LUT R52, R151, UR8, R158, 0x96, !PT ;  /* 0x0000000897347c12 */ /* 0x002fe2000f8e969e */
[----:B------:R-:W-:Y:S01]  /*16650*/  IMAD.WIDE.U32 R40, R40, -0x326172a9, RZ ;  /* 0xcd9e8d5728287825 */ /* 0x000fe200078e00ff */
[----:B------:R-:W-:Y:S02]  /*16660*/  LOP3.LUT R42, R139, UR18, R150, 0x96, !PT ;  /* 0x000000128b2a7c12 */ /* 0x000fe4000f8e9696 */
[--C-:B------:R-:W-:Y:S01]  /*16670*/  SHF.R.U32.HI R140, RZ, 0x10, R138.reuse ;  /* 0x00000010ff8c7819 */ /* 0x100fe2000001168a */
[----:B------:R-:W-:Y:S01]  /*16680*/  IMAD.WIDE.U32 R164, R141, -0x326172a9, RZ ;  /* 0xcd9e8d578da47825 */ /* 0x000fe200078e00ff */
[----:B------:R-:W-:Y:S01]  /*16690*/  SHF.R.U32.HI R142, RZ, 0x18, R138 ;  /* 0x00000018ff8e7819 */ /* 0x000fe2000001168a */
[----:B----4-:R-:W1:Y:S01]  /*166a0*/  LDSM.16.MT88.4 R36, [R214+0xb400] ;  /* 0x00b40000d624783b */ /* 0x010e620000004200 */
[----:B------:R-:W-:Y:S01]  /*166b0*/  SHF.R.U32.HI R49, RZ, 0x10, R40 ;  /* 0x00000010ff317819 */ /* 0x000fe20000011628 */
[----:B------:R-:W-:Y:S01]  /*166c0*/  FFMA.FTZ R186, R61, c[0x0][0x23c], -R186 ;  /* 0x00008f003dba7a23 */ /* 0x000fe200000108ba */
[----:B------:R-:W-:Y:S01]  /*166d0*/  LOP3.LUT R141, R40, 0xff, RZ, 0xc0, !PT ;  /* 0x000000ff288d7812 */ /* 0x000fe200078ec0ff */
[----:B------:R-:W-:Y:S01]  /*166e0*/  IMAD.WIDE.U32 R52, R52, -0x2daee0ad, RZ ;  /* 0xd2511f5334347825 */ /* 0x000fe200078e00ff */
[C---:B------:R-:W-:Y:S02]  /*166f0*/  LOP3.LUT R48, R138.reuse, 0xffff, RZ, 0xc0, !PT ;  /* 0x0000ffff8a307812 */ /* 0x040fe400078ec0ff */
[----:B------:R-:W-:Y:S01]  /*16700*/  LOP3.LUT R137, R138, 0xff, RZ, 0xc0, !PT ;  /* 0x000000ff8a897812 */ /* 0x000fe200078ec0ff */
[----:B------:R-:W-:Y:S01]  /*16710*/  MUFU.EX2 R186, R186 ;  /* 0x000000ba00ba7308 */ /* 0x000fe20000000800 */
[----:B------:R-:W-:Y:S02]  /*16720*/  LOP3.LUT R138, R40, 0xffff, RZ, 0xc0, !PT ;  /* 0x0000ffff288a7812 */ /* 0x000fe400078ec0ff */
[----:B------:R-:W-:Y:S02]  /*16730*/  SHF.R.U32.HI R139, RZ, 0x18, R40 ;  /* 0x00000018ff8b7819 */ /* 0x000fe40000011628 */
[----:B------:R-:W-:Y:S02]  /*16740*/  LOP3.LUT R40, R41, UR18, R164, 0x96, !PT ;  /* 0x0000001229287c12 */ /* 0x000fe4000f8e96a4 */
[----:B------:R-:W-:Y:S02]  /*16750*/  LOP3.LUT R41, R42, 0xffff, RZ, 0xc0, !PT ;  /* 0x0000ffff2a297812 */ /* 0x000fe400078ec0ff */
[----:B------:R-:W-:Y:S02]  /*16760*/  LOP3.LUT R51, R140, 0xff, RZ, 0xc0, !PT ;  /* 0x000000ff8c337812 */ /* 0x000fe400078ec0ff */
[----:B------:R-:W-:Y:S02]  /*16770*/  SHF.R.U32.HI R50, RZ, 0x8, R138 ;  /* 0x00000008ff327819 */ /* 0x000fe4000001168a */
[----:B------:R-:W-:Y:S02]  /*16780*/  SHF.R.U32.HI R43, RZ, 0x8, R48 ;  /* 0x00000008ff2b7819 */ /* 0x000fe40000011630 */
[----:B------:R-:W-:Y:S02]  /*16790*/  LOP3.LUT R48, R42, 0xff, RZ, 0xc0, !PT ;  /* 0x000000ff2a307812 */ /* 0x000fe400078ec0ff */
[----:B------:R-:W-:Y:S02]  /*167a0*/  SHF.R.U32.HI R41, RZ, 0x8, R41 ;  /* 0x00000008ff297819 */ /* 0x000fe40000011629 */
[----:B------:R-:W-:Y:S02]  /*167b0*/  LOP3.LUT R44, R49, 0xff, RZ, 0xc0, !PT ;  /* 0x000000ff312c7812 */ /* 0x000fe400078ec0ff */
[----:B------:R-:W-:Y:S02]  /*167c0*/  PRMT R148, R51, 0x5410, R142 ;  /* 0x0000541033947816 */ /* 0x000fe4000000008e */
[----:B------:R-:W-:Y:S02]  /*167d0*/  PRMT R150, R141, 0x5410, R50 ;  /* 0x000054108d967816 */ /* 0x000fe40000000032 */
[----:B------:R-:W-:Y:S01]  /*167e0*/  PRMT R149, R137, 0x5410, R43 ;  /* 0x0000541089957816 */ /* 0x000fe2000000002b */
[----:B------:R-:W-:Y:S01]  /*167f0*/  LDSM.16.MT88.4 R140, [R214+0x9800] ;  /* 0x00980000d68c783b */ /* 0x000fe20000004200 */
[----:B------:R-:W-:Y:S02]  /*16800*/  PRMT R137, R48, 0x5410, R41 ;  /* 0x0000541030897816 */ /* 0x000fe40000000029 */
[----:B-----5:R-:W-:Y:S02]  /*16810*/  F2FP.PACK_AB R46, R191, R192 ;  /* 0x000000c0bf2e723e */ /* 0x020fe400000000ff */
[----:B------:R-:W-:Y:S01]  /*16820*/  SHF.R.U32.HI R58, RZ, 0x18, R52 ;  /* 0x00000018ff3a7819 */ /* 0x000fe20000011634 */
[-C--:B-1----:R-:W-:Y:S01]  /*16830*/  HMMA.16816.F32 R28, R144, R36.reuse, R28 ;  /* 0x00000024901c723c */ /* 0x082fe2000000181c */
[----:B------:R-:W-:Y:S01]  /*16840*/  LOP3.LUT R54, R53, UR17, R156, 0x96, !PT ;  /* 0x0000001135367c12 */ /* 0x000fe2000f8e969c */
[----:B------:R-:W1:Y:S01]  /*16850*/  LDSM.16.MT88.4 R48, [R212+0x9800] ;  /* 0x00980000d430783b */ /* 0x000e620000004200 */
[----:B------:R-:W-:Y:S02]  /*16860*/  PRMT R139, R44, 0x5410, R139 ;  /* 0x000054102c8b7816 */ /* 0x000fe4000000008b */
[----:B------:R-:W-:Y:S02]  /*16870*/  SHF.R.U32.HI R41, RZ, 0x18, R40 ;  /* 0x00000018ff297819 */ /* 0x000fe40000011628 */
[----:B------:R-:W-:Y:S01]  /*16880*/  LOP3.LUT R55, R52, 0xffff, RZ, 0xc0, !PT ;  /* 0x0000ffff34377812 */ /* 0x000fe200078ec0ff */
[C---:B------:R-:W-:Y:S01]  /*16890*/  HMMA.16816.F32 R124, R152.reuse, R36, R124 ;  /* 0x00000024987c723c */ /* 0x040fe2000000187c */
[--C-:B------:R-:W-:Y:S03]  /*168a0*/  SHF.R.U32.HI R43, RZ, 0x10, R42.reuse ;  /* 0x00000010ff2b7819 */ /* 0x100fe6000001162a */
[----:B------:R-:W-:Y:S02]  /*168b0*/  SHF.R.U32.HI R42, RZ, 0x18, R42 ;  /* 0x00000018ff2a7819 */ /* 0x000fe4000001162a */
[----:B------:R-:W-:Y:S02]  /*168c0*/  LOP3.LUT R43, R43, 0xff, RZ, 0xc0, !PT ;  /* 0x000000ff2b2b7812 */ /* 0x000fe400078ec0ff */
[-C--:B------:R-:W-:Y:S01]  /*168d0*/  HMMA.16816.F32 R128, R152, R38.reuse, R128 ;  /* 0x000000269880723c */ /* 0x080fe20000001880 */
[C---:B------:R-:W-:Y:S01]  /*168e0*/  LOP3.LUT R36, R40.reuse, 0xffff, RZ, 0xc0, !PT ;  /* 0x0000ffff28247812 */ /* 0x040fe200078ec0ff */
[----:B------:R-:W-:Y:S02]  /*168f0*/  LDSM.16.MT88.4 R152, [R212+0x9c00] ;  /* 0x009c0000d498783b */ /* 0x000fe40000004200 */
[----:B------:R-:W-:Y:S02]  /*16900*/  SHF.R.U32.HI R37, RZ, 0x10, R40 ;  /* 0x00000010ff257819 */ /* 0x000fe40000011628 */
[----:B------:R-:W-:Y:S01]  /*16910*/  PRMT R44, R43, 0x5410, R42 ;  /* 0x000054102b2c7816 */ /* 0x000fe2000000002a */
[--C-:B------:R-:W-:Y:S01]  /*16920*/  HSET2.LE.AND R42, R149, R244.reuse, PT ;  /* 0x000000f4952a7233 */ /* 0x100fe20003803000 */
[----:B------:R-:W-:Y:S01]  /*16930*/  HMMA.16816.F32 R24, R144, R38, R24 ;  /* 0x000000269018723c */ /* 0x000fe20000001818 */
[----:B------:R-:W-:Y:S03]  /*16940*/  LOP3.LUT R43, R40, 0xff, RZ, 0xc0, !PT ;  /* 0x000000ff282b7812 */ /* 0x000fe600078ec0ff */
[----:B------:R-:W-:Y:S02]  /*16950*/  SHF.R.U32.HI R40, RZ, 0x8, R36 ;  /* 0x00000008ff287819 */ /* 0x000fe40000011624 */
[----:B------:R-:W-:Y:S01]  /*16960*/  LOP3.LUT R37, R37, 0xff, RZ, 0xc0, !PT ;  /* 0x000000ff25257812 */ /* 0x000fe200078ec0ff */
[--C-:B------:R-:W-:Y:S01]  /*16970*/  HSET2.LE.AND R39, R150, R244.reuse, PT ;  /* 0x000000f496277233 */ /* 0x100fe20003803000 */
[----:B------:R-:W-:Y:S04]  /*16980*/  F2FP.PACK_AB R36, R203, R204 ;  /* 0x000000cccb24723e */ /* 0x000fe800000000ff */
[----:B------:R-:W-:Y:S01]  /*16990*/  PRMT R45, R43, 0x5410, R40 ;  /* 0x000054102b2d7816 */ /* 0x000fe20000000028 */
[--C-:B------:R-:W-:Y:S01]  /*169a0*/  HSET2.LE.AND R43, R148, R244.reuse, PT ;  /* 0x000000f4942b7233 */ /* 0x100fe20003803000 */
[----:B------:R-:W-:Y:S01]  /*169b0*/  PRMT R138, R37, 0x5410, R41 ;  /* 0x00005410258a7816 */ /* 0x000fe20000000029 */
[--C-:B------:R-:W-:Y:S01]  /*169c0*/  HSET2.LE.AND R41, R44, R244.reuse, PT ;  /* 0x000000f42c297233 */ /* 0x100fe20003803000 */
[----:B------:R-:W-:Y:S01]  /*169d0*/  F2FP.PACK_AB R44, R193, R194 ;  /* 0x000000c2c12c723e */ /* 0x000fe200000000ff */
[--C-:B------:R-:W-:Y:S01]  /*169e0*/  HSET2.LE.AND R40, R137, R244.reuse, PT ;  /* 0x000000f489287233 */ /* 0x100fe20003803000 */
[----:B------:R-:W-:Y:S01]  /*169f0*/  LOP3.LUT R42, R42, R36, RZ, 0xc0, !PT ;  /* 0x000000242a2a7212 */ /* 0x000fe200078ec0ff */
[--C-:B------:R-:W-:Y:S01]  /*16a00*/  HSET2.LE.AND R45, R45, R244.reuse, PT ;  /* 0x000000f42d2d7233 */ /* 0x100fe20003803000 */
[----:B------:R-:W-:Y:S02]  /*16a10*/  F2FP.PACK_AB R36, R201, R202 ;  /* 0x000000cac924723e */ /* 0x000fe400000000ff */
[----:B------:R-:W-:Y:S02]  /*16a20*/  F2FP.PACK_AB R37, R195, R200 ;  /* 0x000000c8c325723e */ /* 0x000fe400000000ff */
[----:B------:R-:W-:Y:S02]  /*16a30*/  LOP3.LUT R41, R41, R44, RZ, 0xc0, !PT ;  /* 0x0000002c29297212 */ /* 0x000fe400078ec0ff */
[----:B------:R-:W-:Y:S02]  /*16a40*/  LOP3.LUT R43, R43, R36, RZ, 0xc0, !PT ;  /* 0x000000242b2b7212 */ /* 0x000fe400078ec0ff */
[----:B------:R-:W-:Y:S01]  /*16a50*/  LOP3.LUT R40, R40, R37, RZ, 0xc0, !PT ;  /* 0x0000002528287212 */ /* 0x000fe200078ec0ff */
[--C-:B------:R-:W-:Y:S01]  /*16a60*/  HSET2.LE.AND R37, R138, R244.reuse, PT ;  /* 0x000000f48a257233 */ /* 0x100fe20003803000 */
[----:B------:R-:W-:Y:S01]  /*16a70*/  F2FP.PACK_AB R38, R190, R189 ;  /* 0x000000bdbe26723e */ /* 0x000fe200000000ff */
[--C-:B------:R-:W-:Y:S01]  /*16a80*/  HSET2.LE.AND R138, R139, R244.reuse, PT ;  /* 0x000000f48b8a7233 */ /* 0x100fe20003803000 */
[----:B------:R-:W-:Y:S02]  /*16a90*/  F2FP.PACK_AB R139, R182, R181 ;  /* 0x000000b5b68b723e */ /* 0x000fe400000000ff */
[----:B------:R-:W-:Y:S01]  /*16aa0*/  F2FP.PACK_AB R137, R188, R183 ;  /* 0x000000b7bc89723e */ /* 0x000fe200000000ff */
[-C--:B-1----:R-:W-:Y:S01]  /*16ab0*/  HMMA.16816.F32 R4, R40, R48.reuse, R4 ;  /* 0x000000302804723c */ /* 0x082fe20000001804 */
[----:B------:R-:W-:Y:S02]  /*16ac0*/  LOP3.LUT R36, R45, R46, RZ, 0xc0, !PT ;  /* 0x0000002e2d247212 */ /* 0x000fe400078ec0ff */
[----:B------:R-:W-:Y:S01]  /*16ad0*/  LOP3.LUT R37, R37, R38, RZ, 0xc0, !PT ;  /* 0x0000002625257212 */ /* 0x000fe200078ec0ff */
[----:B------:R-:W1:Y:S01]  /*16ae0*/  LDSM.16.MT88.4 R44, [R212+0xa800] ;  /* 0x00a80000d42c783b */ /* 0x000e620000004200 */
[----:B------:R-:W-:Y:S02]  /*16af0*/  LOP3.LUT R38, R39, R137, RZ, 0xc0, !PT ;  /* 0x0000008927267212 */ /* 0x000fe400078ec0ff */
[----:B------:R-:W-:Y:S02]  /*16b00*/  LOP3.LUT R39, R138, R139, RZ, 0xc0, !PT ;  /* 0x0000008b8a277212 */ /* 0x000fe400078ec0ff */
[----:B------:R4:W5:Y:S03]  /*16b10*/  MUFU.EX2 R139, R59 ;  /* 0x0000003b008b7308 */ /* 0x0009660000000800 */
[----:B------:R-:W-:Y:S02]  /*16b20*/  LOP3.LUT R137, R52, 0xff, RZ, 0xc0, !PT ;  /* 0x000000ff34897812 */ /* 0x000fe400078ec0ff */
[C---:B------:R-:W-:Y:S01]  /*16b30*/  HMMA.16816.F32 R8, R36.reuse, R48, R8 ;  /* 0x000000302408723c */ /* 0x040fe20000001808 */
[----:B------:R-:W-:Y:S02]  /*16b40*/  SHF.R.U32.HI R55, RZ, 0x8, R55 ;  /* 0x00000008ff377819 */ /* 0x000fe40000011637 */
[----:B------:R-:W-:Y:S02]  /*16b50*/  SHF.R.U32.HI R53, RZ, 0x10, R52 ;  /* 0x00000010ff357819 */ /* 0x000fe40000011634 */
[----:B------:R-:W-:Y:S01]  /*16b60*/  PRMT R55, R137, 0x5410, R55 ;  /* 0x0000541089377816 */ /* 0x000fe20000000037 */
[----:B------:R1:W1:Y:S01]  /*16b70*/  MUFU.EX2 R138, R60 ;  /* 0x0000003c008a7308 */ /* 0x0002620000000800 */
[----:B------:R-:W-:Y:S01]  /*16b80*/  LOP3.LUT R53, R53, 0xff, RZ, 0xc0, !PT ;  /* 0x000000ff35357812 */ /* 0x000fe200078ec0ff */
[-C--:B------:R-:W-:Y:S01]  /*16b90*/  HMMA.16816.F32 R12, R36, R50.reuse, R12 ;  /* 0x00000032240c723c */ /* 0x080fe2000000180c */
[----:B------:R-:W-:Y:S03]  /*16ba0*/  MOV R137, R134 ;  /* 0x0000008600897202 */ /* 0x000fe60000000f00 */
[----:B------:R-:W-:Y:S01]  /*16bb0*/  PRMT R171, R53, 0x5410, R58 ;  /* 0x0000541035ab7816 */ /* 0x000fe2000000003a */
[--C-:B------:R-:W-:Y:S03]  /*16bc0*/  HSET2.LE.AND R170, R55, R244.reuse, PT ;  /* 0x000000f437aa7233 */ /* 0x100fe60003803000 */
[C---:B------:R-:W-:Y:S01]  /*16bd0*/  HMMA.16816.F32 R16, R40.reuse, R50, R16 ;  /* 0x000000322810723c */ /* 0x040fe20000001810 */
[----:B------:R-:W4:Y:S03]  /*16be0*/  LDSM.16.MT88.4 R48, [R214+0xa800] ;  /* 0x00a80000d630783b */ /* 0x000f260000004200 */
[--C-:B------:R-:W-:Y:S04]  /*16bf0*/  HSET2.LE.AND R171, R171, R244.reuse, PT ;  /* 0x000000f4abab7233 */ /* 0x100fe80003803000 */
[-C--:B------:R-:W-:Y:S08]  /*16c00*/  HMMA.16816.F32 R68, R40, R140.reuse, R68 ;  /* 0x0000008c2844723c */ /* 0x080ff00000001844 */
[C---:B------:R-:W-:Y:S08]  /*16c10*/  HMMA.16816.F32 R72, R36.reuse, R140, R72 ;  /* 0x0000008c2448723c */ /* 0x040ff00000001848 */
[-C--:B------:R-:W-:Y:S08]  /*16c20*/  HMMA.16816.F32 R76, R36, R142.reuse, R76 ;  /* 0x0000008e244c723c */ /* 0x080ff0000000184c */
[C---:B------:R-:W-:Y:S08]  /*16c30*/  HMMA.16816.F32 R80, R40.reuse, R142, R80 ;  /* 0x0000008e2850723c */ /* 0x040ff00000001850 */
[-C--:B-1----:R-:W-:Y:S08]  /*16c40*/  HMMA.16816.F32 R84, R40, R44.reuse, R84 ;  /* 0x0000002c2854723c */ /* 0x082ff00000001854 */
[C---:B------:R-:W-:Y:S08]  /*16c50*/  HMMA.16816.F32 R88, R36.reuse, R44, R88 ;  /* 0x0000002c2458723c */ /* 0x040ff00000001858 */
[-C--:B------:R-:W-:Y:S08]  /*16c60*/  HMMA.16816.F32 R92, R36, R46.reuse, R92 ;  /* 0x0000002e245c723c */ /* 0x080ff0000000185c */
[C---:B------:R-:W-:Y:S01]  /*16c70*/  HMMA.16816.F32 R96, R40.reuse, R46, R96 ;  /* 0x0000002e2860723c */ /* 0x040fe20000001860 */
[----:B------:R-:W1:Y:S07]  /*16c80*/  LDSM.16.MT88.4 R44, [R214+0xb800] ;  /* 0x00b80000d62c783b */ /* 0x000e6e0000004200 */
[-C--:B----4-:R-:W-:Y:S08]  /*16c90*/  HMMA.16816.F32 R100, R40, R48.reuse, R100 ;  /* 0x000000302864723c */ /* 0x090ff00000001864 */
[C---:B------:R-:W-:Y:S07]  /*16ca0*/  HMMA.16816.F32 R104, R36.reuse, R48, R104 ;  /* 0x000000302468723c */ /* 0x040fee0000001868 */
[----:B------:R-:W-:Y:S01]  /*16cb0*/  LOP3.LUT R48, R165, UR8, R160, 0x96, !PT ;  /* 0x00000008a5307c12 */ /* 0x000fe2000f8e96a0 */
[-C--:B------:R-:W-:Y:S04]  /*16cc0*/  HMMA.16816.F32 R32, R36, R50.reuse, R32 ;  /* 0x000000322420723c */ /* 0x080fe80000001820 */
[----:B------:R-:W-:Y:S04]  /*16cd0*/  IMAD.WIDE.U32 R48, R48, -0x2daee0ad, RZ ;  /* 0xd2511f5330307825 */ /* 0x000fe800078e00ff */
[C---:B------:R-:W-:Y:S01]  /*16ce0*/  HMMA.16816.F32 R108, R40.reuse, R50, R108 ;  /* 0x00000032286c723c */ /* 0x040fe2000000186c */
[C---:B------:R-:W-:Y:S03]  /*16cf0*/  LOP3.LUT R57, R48.reuse, 0xff, RZ, 0xc0, !PT ;  /* 0x000000ff30397812 */ /* 0x040fe600078ec0ff */
[----:B------:R-:W-:Y:S02]  /*16d00*/  SHF.R.U32.HI R56, RZ, 0x18, R48 ;  /* 0x00000018ff387819 */ /* 0x000fe40000011630 */
[----:B------:R-:W-:Y:S02]  /*16d10*/  LOP3.LUT R52, R48, 0xffff, RZ, 0xc0, !PT ;  /* 0x0000ffff30347812 */ /* 0x000fe400078ec0ff */
[-C--:B------:R-:W-:Y:S01]  /*16d20*/  HMMA.16816.F32 R112, R40, R64.reuse, R112 ;  /* 0x000000402870723c */ /* 0x080fe20000001870 */
[----:B------:R-:W-:Y:S03]  /*16d30*/  LOP3.LUT R50, R49, UR17, R162, 0x96, !PT ;  /* 0x0000001131327c12 */ /* 0x000fe6000f8e96a2 */
[C---:B------:R-:W-:Y:S02]  /*16d40*/  LOP3.LUT R49, R54.reuse, 0xff, RZ, 0xc0, !PT ;  /* 0x000000ff36317812 */ /* 0x040fe400078ec0ff */
[----:B------:R-:W-:Y:S02]  /*16d50*/  SHF.R.U32.HI R53, RZ, 0x18, R50 ;  /* 0x00000018ff357819 */ /* 0x000fe40000011632 */
[C---:B------:R-:W-:Y:S01]  /*16d60*/  HMMA.16816.F32 R20, R36.reuse, R64, R20 ;  /* 0x000000402414723c */ /* 0x040fe20000001814 */
[----:B------:R-:W-:Y:S03]  /*16d70*/  SHF.R.U32.HI R52, RZ, 0x8, R52 ;  /* 0x00000008ff347819 */ /* 0x000fe60000011634 */
[----:B------:R-:W-:Y:S02]  /*16d80*/  SHF.R.U32.HI R51, RZ, 0x10, R48 ;  /* 0x00000010ff337819 */ /* 0x000fe40000011630 */
[----:B------:R-:W-:Y:S02]  /*16d90*/  LOP3.LUT R48, R54, 0xffff, RZ, 0xc0, !PT ;  /* 0x0000ffff36307812 */ /* 0x000fe400078ec0ff */
[-C--:B------:R-:W-:Y:S01]  /*16da0*/  HMMA.16816.F32 R116, R36, R66.reuse, R116 ;  /* 0x000000422474723c */ /* 0x080fe20000001874 */
[----:B------:R-:W-:Y:S03]  /*16db0*/  PRMT R64, R57, 0x5410, R52 ;  /* 0x0000541039407816 */ /* 0x000fe60000000034 */
[C---:B------:R-:W-:Y:S02]  /*16dc0*/  LOP3.LUT R52, R50.reuse, 0xff, RZ, 0xc0, !PT ;  /* 0x000000ff32347812 */ /* 0x040fe400078ec0ff */
[----:B------:R-:W-:Y:S02]  /*16dd0*/  SHF.R.U32.HI R48, RZ, 0x8, R48 ;  /* 0x00000008ff307819 */ /* 0x000fe40000011630 */
[C---:B------:R-:W-:Y:S01]  /*16de0*/  HMMA.16816.F32 R120, R40.reuse, R66, R120 ;  /* 0x000000422878723c */ /* 0x040fe20000001878 */
[----:B------:R4:W2:Y:S03]  /*16df0*/  MUFU.EX2 R66, R62 ;  /* 0x0000003e00427308 */ /* 0x0008a60000000800 */
[----:B------:R-:W-:Y:S02]  /*16e00*/  LOP3.LUT R51, R51, 0xff, RZ, 0xc0, !PT ;  /* 0x000000ff33337812 */ /* 0x000fe400078ec0ff */
[----:B------:R-:W-:Y:S02]  /*16e10*/  PRMT R168, R49, 0x5410, R48 ;  /* 0x0000541031a87816 */ /* 0x000fe40000000030 */
[-C--:B-1----:R-:W-:Y:S01]  /*16e20*/  HMMA.16816.F32 R28, R40, R44.reuse, R28 ;  /* 0x0000002c281c723c */ /* 0x082fe2000000181c */
[----:B------:R-:W-:Y:S03]  /*16e30*/  LOP3.LUT R48, R50, 0xffff, RZ, 0xc0, !PT ;  /* 0x0000ffff32307812 */ /* 0x000fe600078ec0ff */
[----:B------:R-:W-:Y:S01]  /*16e40*/  PRMT R65, R51, 0x5410, R56 ;  /* 0x0000541033417816 */ /* 0x000fe20000000038 */
[--C-:B------:R-:W-:Y:S01]  /*16e50*/  HSET2.LE.AND R168, R168, R244.reuse, PT ;  /* 0x000000f4a8a87233 */ /* 0x100fe20003803000 */
[----:B------:R-:W-:Y:S01]  /*16e60*/  LDSM.16.MT88.4 R56, [R214+0xac00] ;  /* 0x00ac0000d638783b */ /* 0x000fe20000004200 */
[--C-:B------:R-:W-:Y:S01]  /*16e70*/  SHF.R.U32.HI R49, RZ, 0x10, R54.reuse ;  /* 0x00000010ff317819 */ /* 0x100fe20000011636 */
[C---:B------:R-:W-:Y:S01]  /*16e80*/  HMMA.16816.F32 R124, R36.reuse, R44, R124 ;  /* 0x0000002c247c723c */ /* 0x040fe2000000187c */
[----:B------:R-:W-:Y:S03]  /*16e90*/  SHF.R.U32.HI R54, RZ, 0x18, R54 ;  /* 0x00000018ff367819 */ /* 0x000fe60000011636 */
[----:B------:R-:W-:Y:S02]  /*16ea0*/  LOP3.LUT R51, R49, 0xff, RZ, 0xc0, !PT ;  /* 0x000000ff31337812 */ /* 0x000fe400078ec0ff */
[----:B------:R-:W-:Y:S02]  /*16eb0*/  SHF.R.U32.HI R49, RZ, 0x8, R48 ;  /* 0x00000008ff317819 */ /* 0x000fe40000011630 */
[-C--:B------:R-:W-:Y:S01]  /*16ec0*/  HMMA.16816.F32 R128, R36, R46.reuse, R128 ;  /* 0x0000002e2480723c */ /* 0x080fe20000001880 */
[----:B------:R-:W-:Y:S03]  /*16ed0*/  PRMT R169, R51, 0x5410, R54 ;  /* 0x0000541033a97816 */ /* 0x000fe60000000036 */
[----:B------:R-:W-:Y:S02]  /*16ee0*/  SHF.R.U32.HI R48, RZ, 0x10, R50 ;  /* 0x00000010ff307819 */ /* 0x000fe40000011632 */
[----:B------:R-:W-:Y:S01]  /*16ef0*/  PRMT R60, R52, 0x5410, R49 ;  /* 0x00005410343c7816 */ /* 0x000fe20000000031 */
[--C-:B------:R-:W-:Y:S01]  /*16f00*/  HSET2.LE.AND R169, R169, R244.reuse, PT ;  /* 0x000000f4a9a97233 */ /* 0x100fe20003803000 */
[----:B------:R-:W-:Y:S01]  /*16f10*/  HMMA.16816.F32 R24, R40, R46, R24 ;  /* 0x0000002e2818723c */ /* 0x000fe20000001818 */
[----:B------:R-:W-:Y:S02]  /*16f20*/  LOP3.LUT R52, R48, 0xff, RZ, 0xc0, !PT ;  /* 0x000000ff30347812 */ /* 0x000fe400078ec0ff */
[----:B------:R-:W1:Y:S01]  /*16f30*/  LDSM.16.MT88.4 R48, [R214+0x9c00] ;  /* 0x009c0000d630783b */ /* 0x000e620000004200 */
[----:B------:R-:W-:Y:S01]  /*16f40*/  F2FP.PACK_AB R44, R179, R180 ;  /* 0x000000b4b32c723e */ /* 0x000fe200000000ff */
[--C-:B------:R-:W-:Y:S01]  /*16f50*/  HSET2.LE.AND R39, R60, R244.reuse, PT ;  /* 0x000000f43c277233 */ /* 0x100fe20003803000 */
[----:B------:R-:W-:Y:S01]  /*16f60*/  F2FP.PACK_AB R36, R177, R178 ;  /* 0x000000b2b124723e */ /* 0x000fe200000000ff */
[--C-:B------:R-:W-:Y:S01]  /*16f70*/  HSET2.LE.AND R41, R65, R244.reuse, PT ;  /* 0x000000f441297233 */ /* 0x100fe20003803000 */
[----:B------:R-:W-:Y:S03]  /*16f80*/  F2FP.PACK_AB R37, R184, R176 ;  /* 0x000000b0b825723e */ /* 0x000fe600000000ff */
[----:B----4-:R-:W-:Y:S01]  /*16f90*/  LDSM.16.MT88.4 R60, [R212+0xbc00] ;  /* 0x00bc0000d43c783b */ /* 0x010fe20000004200 */
[----:B--2---:R-:W-:Y:S02]  /*16fa0*/  F2FP.PACK_AB R38, R185, R175 ;  /* 0x000000afb926723e */ /* 0x004fe400000000ff */
[----:B------:R-:W-:Y:S02]  /*16fb0*/  PRMT R45, R52, 0x5410, R53 ;  /* 0x00005410342d7816 */ /* 0x000fe40000000035 */
[----:B------:R-:W-:Y:S02]  /*16fc0*/  LOP3.LUT R170, R170, R44, RZ, 0xc0, !PT ;  /* 0x0000002caaaa7212 */ /* 0x000fe400078ec0ff */
[----:B------:R-:W-:Y:S01]  /*16fd0*/  F2FP.PACK_AB R44, R173, R174 ;  /* 0x000000aead2c723e */ /* 0x000fe200000000ff */
[----:B------:R-:W2:Y:S01]  /*16fe0*/  LDSM.16.MT88.4 R52, [R212+0xac00] ;  /* 0x00ac0000d434783b */ /* 0x000ea20000004200 */
[----:B------:R-:W-:Y:S02]  /*16ff0*/  LOP3.LUT R171, R171, R36, RZ, 0xc0, !PT ;  /* 0x00000024abab7212 */ /* 0x000fe400078ec0ff */
[----:B------:R-:W-:Y:S01]  /*17000*/  LOP3.LUT R168, R168, R37, RZ, 0xc0, !PT ;  /* 0x00000025a8a87212 */ /* 0x000fe200078ec0ff */
[--C-:B------:R-:W-:Y:S01]  /*17010*/  HSET2.LE.AND R37, R45, R244.reuse, PT ;  /* 0x000000f42d257233 */ /* 0x100fe20003803000 */
[----:B------:R-:W-:Y:S02]  /*17020*/  LOP3.LUT R169, R169, R38, RZ, 0xc0, !PT ;  /* 0x00000026a9a97212 */ /* 0x000fe400078ec0ff */
[----:B------:R-:W-:Y:S01]  /*17030*/  LOP3.LUT R36, R39, R44, RZ, 0xc0, !PT ;  /* 0x0000002c27247212 */ /* 0x000fe200078ec0ff */
[----:B------:R-:W-:Y:S01]  /*17040*/  HSET2.LE.AND R39, R64, R244, PT ;  /* 0x000000f440277233 */ /* 0x000fe20003803000 */
[----:B-----5:R-:W-:Y:S02]  /*17050*/  F2FP.PACK_AB R38, R139, R172 ;  /* 0x000000ac8b26723e */ /* 0x020fe400000000ff */
[----:B------:R-:W-:Y:S01]  /*17060*/  F2FP.PACK_AB R40, R186, R138 ;  /* 0x0000008aba28723e */ /* 0x000fe200000000ff */
[-C--:B------:R-:W-:Y:S01]  /*17070*/  HMMA.16816.F32 R140, R168, R152.reuse, R4 ;  /* 0x00000098a88c723c */ /* 0x080fe20000001804 */
[----:B------:R-:W-:Y:S01]  /*17080*/  F2FP.PACK_AB R42, R187, R66 ;  /* 0x00000042bb2a723e */ /* 0x000fe200000000ff */
[----:B------:R-:W4:Y:S01]  /*17090*/  LDSM.16.MT88.4 R4, [R214+0xbc00] ;  /* 0x00bc0000d604783b */ /* 0x000f220000004200 */
[----:B------:R-:W-:Y:S02]  /*170a0*/  LOP3.LUT R37, R37, R38, RZ, 0xc0, !PT ;  /* 0x0000002625257212 */ /* 0x000fe400078ec0ff */
[----:B------:R-:W-:Y:S02]  /*170b0*/  LOP3.LUT R38, R39, R40, RZ, 0xc0, !PT ;  /* 0x0000002827267212 */ /* 0x000fe400078ec0ff */
[----:B------:R-:W-:Y:S07]  /*170c0*/  LOP3.LUT R39, R41, R42, RZ, 0xc0, !PT ;  /* 0x0000002a29277212 */ /* 0x000fee00078ec0ff */
[C---:B------:R-:W-:Y:S07]  /*170d0*/  HMMA.16816.F32 R144, R36.reuse, R152, R8 ;  /* 0x000000982490723c */ /* 0x040fee0000001808 */
[----:B------:R-:W-:Y:S01]  /*170e0*/  FFMA.FTZ R10, R3, R196, R233 ;  /* 0x000000c4030a7223 */ /* 0x000fe200000100e9 */
[-C--:B------:R-:W-:Y:S01]  /*170f0*/  HMMA.16816.F32 R148, R36, R154.reuse, R12 ;  /* 0x0000009a2494723c */ /* 0x080fe2000000180c */
[----:B---3--:R-:W-:Y:S03]  /*17100*/  FFMA.FTZ R9, R0, R197, R231 ;  /* 0x000000c500097223 */ /* 0x008fe600000100e7 */
        /* <DEDUP_REMOVED lines=20> */
[----:B------:R-:W-:Y:S02]  /*17250*/  FADD.FTZ R3, R205, R3 ;  /* 0x00000003cd037221 */ /* 0x000fe40000010000 */
[----:B------:R-:W-:Y:S02]  /*17260*/  FFMA.FTZ R8, R133, R252, R237 ;  /* 0x000000fc85087223 */ /* 0x000fe400000100ed */
[-C--:B--2---:R-:W-:Y:S01]  /*17270*/  HMMA.16816.F32 R84, R168, R52.reuse, R84 ;  /* 0x00000034a854723c */ /* 0x084fe20000001854 */
[----:B------:R-:W-:Y:S03]  /*17280*/  FADD.FTZ R3, R210, R3 ;  /* 0x00000003d2037221 */ /* 0x000fe60000010000 */
[----:B------:R-:W-:Y:S02]  /*17290*/  FADD.FTZ R8, R236, R8 ;  /* 0x00000008ec087221 */ /* 0x000fe40000010000 */
[----:B------:R-:W-:Y:S02]  /*172a0*/  FADD.FTZ R10, R209, R3 ;  /* 0x00000003d10a7221 */ /* 0x000fe40000010000 */
[C---:B------:R-:W-:Y:S01]  /*172b0*/  HMMA.16816.F32 R88, R36.reuse, R52, R88 ;  /* 0x000000342458723c */ /* 0x040fe20000001858 */
[----:B------:R-:W-:Y:S04]  /*172c0*/  FADD.FTZ R8, R240, R8 ;  /* 0x00000008f0087221 */ /* 0x000fe80000010000 */
[----:B------:R-:W-:Y:S03]  /*172d0*/  FADD.FTZ R8, R241, R8 ;  /* 0x00000008f1087221 */ /* 0x000fe60000010000 */
[-C--:B------:R-:W-:Y:S01]  /*172e0*/  HMMA.16816.F32 R92, R36, R54.reuse, R92 ;  /* 0x00000036245c723c */ /* 0x080fe2000000185c */
[----:B------:R-:W-:Y:S04]  /*172f0*/  FADD.FTZ R8, R221, R8 ;  /* 0x00000008dd087221 */ /* 0x000fe80000010000 */
[----:B------:R-:W-:Y:S03]  /*17300*/  FADD.FTZ R8, R220, R8 ;  /* 0x00000008dc087221 */ /* 0x000fe60000010000 */
        /* <DEDUP_REMOVED lines=23> */
[C---:B------:R-:W-:Y:S01]  /*17480*/  HMMA.16816.F32 R160, R36.reuse, R60, R20 ;  /* 0x0000003c24a0723c */ /* 0x040fe20000001814 */
[----:B------:R-:W-:Y:S07]  /*17490*/  FADD.FTZ R9, R175, R9 ;  /* 0x00000009af097221 */ /* 0x000fee0000010000 */
[-C--:B------:R-:W-:Y:S08]  /*174a0*/  HMMA.16816.F32 R116, R36, R62.reuse, R116 ;  /* 0x0000003e2474723c */ /* 0x080ff00000001874 */
[C---:B------:R-:W-:Y:S08]  /*174b0*/  HMMA.16816.F32 R120, R168.reuse, R62, R120 ;  /* 0x0000003ea878723c */ /* 0x040ff00000001878 */
[-C--:B----4-:R-:W-:Y:S08]  /*174c0*/  HMMA.16816.F32 R164, R168, R4.reuse, R28 ;  /* 0x00000004a8a4723c */ /* 0x090ff0000000181c */
        /* <DEDUP_REMOVED lines=15> */
[----:B------:R-:W-:Y:S01]  /*175c0*/  FADD.FTZ R3, R138, R0 ;  /* 0x000000008a037221 */ /* 0x000fe20000010000 */
[----:B------:R-:W-:Y:S01]  /*175d0*/  MOV R138, R2 ;  /* 0x00000002008a7202 */ /* 0x000fe20000000f00 */
        /* <DEDUP_REMOVED lines=8> */
[----:B-1----:R-:W-:Y:S01]  /*17660*/  IMAD.MOV.U32 R3, RZ, RZ, R135 ;  /* 0x000000ffff037224 */ /* 0x002fe200078e0087 */
[----:B--2---:R-:W-:Y:S01]  /*17670*/  MOV R0, R136 ;  /* 0x0000008800007202 */ /* 0x004fe20000000f00 */
[----:B------:R-:W-:-:S05]  /*17680*/  @P5 BRA `(.L_x_428) ;  /* 0xffffb93000005947 */ /* 0x000fca000383ffff */
.L_x_427:
[----:B------:R-:W3:Y:S04]  /*17690*/  LDL.LU R9, [R1+0x10] ;  /* 0x0000100001097983 */ /* 0x000ee80000300800 */
[----:B------:R-:W1:Y:S04]  /*176a0*/  SHFL.BFLY PT, R3, R252, 0x2, 0x1f ;  /* 0x0c401f00fc037f89 */ /* 0x000e6800000e0000 */
[----:B--2---:R-:W2:Y:S04]  /*176b0*/  SHFL.BFLY PT, R0, R245, 0x2, 0x1f ;  /* 0x0c401f00f5007f89 */ /* 0x004ea800000e0000 */
[----:B------:R-:W4:Y:S01]  /*176c0*/  S2R R138, SR_TID.X ;  /* 0x00000000008a7919 */ /* 0x000f220000002100 */
[----:B------:R-:W4:Y:S01]  /*176d0*/  S2UR UR6, SR_CTAID.Y ;  /* 0x00000000000679c3 */ /* 0x000f220000002600 */
[----:B------:R-:W-:-:S02]  /*176e0*/  UISETP.NE.AND UP0, UPT, UR26, -0x1, UPT ;  /* 0xffffffff1a00788c */ /* 0x000fc4000bf05270 */
[----:B------:R-:W3:Y:S01]  /*176f0*/  LDL.LU R8, [R1+0x14] ;  /* 0x0000140001087983 */ /* 0x000ee20000300800 */
[----:B------:R-:W-:Y:S01]  /*17700*/  ULDC.64 UR4, c[0x0][0x1e8] ;  /* 0x00007a0000047ab9 */ /* 0x000fe20000000a00 */
[----:B------:R-:W-:Y:S01]  /*17710*/  BSSY B0, `(.L_x_431) ;  /* 0x0000172000007945 */ /* 0x000fe20003800000 */
[----:B------:R-:W-:Y:S02]  /*17720*/  ULDC.U8 UR9, c[0x0][0x328] ;  /* 0x0000ca0000097ab9 */ /* 0x000fe40000000000 */
[----:B------:R-:W-:Y:S01]  /*17730*/  UISETP.NE.AND UP3, UPT, UR9, URZ, UPT ;  /* 0x0000003f0900728c */ /* 0x000fe2000bf65270 */
[----:B------:R-:W4:Y:S01]  /*17740*/  S2UR UR10, SR_CTAID.Z ;  /* 0x00000000000a79c3 */ /* 0x000f220000002700 */
[----:B------:R-:W-:Y:S02]  /*17750*/  ULDC UR8, c[0x0][0x214] ;  /* 0x0000850000087ab9 */ /* 0x000fe40000000800 */
[----:B------:R-:W-:Y:S01]  /*17760*/  @UP0 UIMAD.WIDE.U32 UR12, UR26, UR4, URZ ;  /* 0x000000041a0c02a5 */ /* 0x000fe2000f8e003f */
[----:B-1----:R-:W-:-:S03]  /*17770*/  FADD.FTZ R3, R3, R252 ;  /* 0x000000fc03037221 */ /* 0x002fc60000010000 */
[----:B------:R-:W-:Y:S01]  /*17780*/  @UP0 UIMAD UR7, UR26, UR5, UR13 ;  /* 0x000000051a0702a4 */ /* 0x000fe2000f8e020d */
[----:B--2---:R-:W-:Y:S01]  /*17790*/  FADD.FTZ R0, R0, R245 ;  /* 0x000000f500007221 */ /* 0x004fe20000010000 */
[----:B------:R-:W1:Y:S01]  /*177a0*/  SHFL.BFLY PT, R4, R3, 0x1, 0x1f ;  /* 0x0c201f0003047f89 */ /* 0x000e6200000e0000 */
[----:B------:R-:W-:Y:S01]  /*177b0*/  ULDC.64 UR4, c[0x0][0x1e0] ;  /* 0x0000780000047ab9 */ /* 0x000fe20000000a00 */
[----:B----4-:R-:W-:Y:S02]  /*177c0*/  SHF.R.S32.HI R137, RZ, 0x1f, R138 ;  /* 0x0000001fff897819 */ /* 0x010fe4000001148a */
[----:B------:R-:W2:Y:S01]  /*177d0*/  SHFL.BFLY PT, R7, R0, 0x1, 0x1f ;  /* 0x0c201f0000077f89 */ /* 0x000ea200000e0000 */
[----:B------:R-:W-:Y:S01]  /*177e0*/  @!UP0 USHF.R.S32.HI UR11, URZ, 0x1f, UR6 ;  /* 0x0000001f3f0b8899 */ /* 0x000fe20008011406 */
[CC--:B-----5:R-:W-:Y:S01]  /*177f0*/  LEA.HI R39, R137.reuse, R138.reuse, RZ, 0x2 ;  /* 0x0000008a89277211 */ /* 0x0e0fe200078f10ff */
[----:B------:R-:W-:Y:S01]  /*17800*/  @!UP0 UIMAD.WIDE.U32 UR20, UR6, UR4, URZ ;  /* 0x00000004061482a5 */ /* 0x000fe2000f8e003f */
[----:B------:R-:W-:Y:S01]  /*17810*/  LEA.HI R137, R137, R138, RZ, 0x5 ;  /* 0x0000008a89897211 */ /* 0x000fe200078f28ff */
[----:B------:R-:W-:-:S03]  /*17820*/  @!UP0 UIMAD UR11, UR11, UR4, URZ ;  /* 0x000000040b0b82a4 */ /* 0x000fc6000f8e023f */
[----:B------:R-:W-:Y:S02]  /*17830*/  ULDC.U8 UR4, c[0x0][0x329] ;  /* 0x0000ca4000047ab9 */ /* 0x000fe40000000000 */
[----:B------:R-:W-:Y:S02]  /*17840*/  UISETP.NE.AND UP2, UPT, UR4, URZ, UPT ;  /* 0x0000003f0400728c */ /* 0x000fe4000bf45270 */
[----:B------:R-:W-:Y:S02]  /*17850*/  UISETP.EQ.AND UP3, UPT, UR4, URZ, UP3 ;  /* 0x0000003f0400728c */ /* 0x000fe40009f62270 */
[----:B------:R-:W-:Y:S02]  /*17860*/  @!UP0 UIMAD UR11, UR6, UR5, UR11 ;  /* 0x00000005060b82a4 */ /* 0x000fe4000f8e020b */
[----:B------:R-:W-:Y:S02]  /*17870*/  ULDC UR4, c[0x0][0x1c0] ;  /* 0x0000700000047ab9 */ /* 0x000fe40000000800 */
[----:B------:R-:W-:Y:S01]  /*17880*/  ULDC UR5, c[0x0][0x234] ;  /* 0x00008d0000057ab9 */ /* 0x000fe20000000800 */
[----:B-1----:R-:W-:Y:S01]  /*17890*/  FADD.FTZ R50, R3, R4 ;  /* 0x0000000403327221 */ /* 0x002fe20000010000 */
[----:B------:R-:W-:Y:S01]  /*178a0*/  MOV R4, 0x3f800000 ;  /* 0x3f80000000047802 */ /* 0x000fe20000000f00 */
[----:B------:R-:W-:Y:S01]  /*178b0*/  @!UP2 UISETP.NE.AND UP1, UPT, UR9, URZ, UPT ;  /* 0x0000003f0900a28c */ /* 0x000fe2000bf25270 */
[----:B------:R-:W1:Y:S01]  /*178c0*/  S2UR UR9, SR_CTAID.X ;  /* 0x00000000000979c3 */ /* 0x000e620000002500 */
[----:B--2---:R-:W-:Y:S01]  /*178d0*/  FADD.FTZ R49, R0, R7 ;  /* 0x0000000700317221 */ /* 0x004fe20000010000 */
[----:B------:R-:W-:Y:S01]  /*178e0*/  FSETP.NE.FTZ.AND P5, PT, R50, RZ, PT ;  /* 0x000000ff3200720b */ /* 0x000fe20003fb5000 */
[----:B------:R-:W-:Y:S01]  /*178f0*/  @UP2 ULDC UR14, c[0x0][0x210] ;  /* 0x00008400000e2ab9 */ /* 0x000fe20000000800 */
[----:B------:R-:W-:Y:S01]  /*17900*/  MOV R0, 0x3f800000 ;  /* 0x3f80000000007802 */ /* 0x000fe20000000f00 */
[----:B------:R-:W-:Y:S01]  /*17910*/  @UP2 UIMAD UR14, UR14, UR8, URZ ;  /* 0x000000080e0e22a4 */ /* 0x000fe2000f8e023f */
[----:B------:R-:W-:Y:S01]  /*17920*/  FSETP.NE.FTZ.AND P4, PT, R49, RZ, PT ;  /* 0x000000ff3100720b */ /* 0x000fe20003f95000 */
[----:B------:R-:W-:-:S02]  /*17930*/  @!UP2 USEL UR14, UR8, UR5, !UP1 ;  /* 0x00000005080ea287 */ /* 0x000fc4000c800000 */
[----:B------:R-:W-:Y:S02]  /*17940*/  @UP2 UMOV UR13, 0x1 ;  /* 0x00000001000d2882 */ /* 0x000fe40000000000 */
[----:B------:R-:W-:Y:S02]  /*17950*/  @!UP2 UIMAD UR13, UR14, UR4, URZ ;  /* 0x000000040e0da2a4 */ /* 0x000fe4000f8e023f */
[----:B------:R-:W-:Y:S02]  /*17960*/  @UP3 UIMAD UR16, UR6, UR8, URZ ;  /* 0x00000008061032a4 */ /* 0x000fe4000f8e023f */
[----:B------:R-:W2:Y:S01]  /*17970*/  @P5 MUFU.RCP R0, R50 ;  /* 0x0000003200005308 */ /* 0x000ea20000001000 */
[----:B------:R-:W-:Y:S02]  /*17980*/  @UP2 ULDC UR15, c[0x0][0x210] ;  /* 0x00008400000f2ab9 */ /* 0x000fe40000000800 */
[----:B------:R-:W-:Y:S02]  /*17990*/  UIMAD UR5, UR6, UR13, URZ ;  /* 0x0000000d060572a4 */ /* 0x000fe4000f8e023f */
[----:B------:R-:W-:-:S02]  /*179a0*/  @!UP2 UMOV UR15, 0x1 ;  /* 0x00000001000fa882 */ /* 0x000fc40000000000 */
[----:B------:R-:W-:Y:S01]  /*179b0*/  @UP3 USEL UR16, UR16, UR26, !UP0 ;  /* 0x0000001a10103287 */ /* 0x000fe2000c000000 */
[----:B------:R-:W4:Y:S01]  /*179c0*/  @P4 MUFU.RCP R4, R49 ;  /* 0x0000003100044308 */ /* 0x000f220000001000 */
[----:B-1----:R-:W-:Y:S02]  /*179d0*/  UIMAD UR4, UR9, UR15, URZ ;  /* 0x0000000f090472a4 */ /* 0x002fe4000f8e023f */
[----:B------:R-:W-:Y:S02]  /*179e0*/  USEL UR5, UR5, URZ, !UP3 ;  /* 0x0000003f05057287 */ /* 0x000fe4000d800000 */
[----:B------:R-:W-:Y:S02]  /*179f0*/  USHF.L.U32 UR4, UR4, 0x7, URZ ;  /* 0x0000000704047899 */ /* 0x000fe4000800063f */
[----:B------:R-:W-:Y:S01]  /*17a00*/  UIMAD UR14, UR10, UR14, UR5 ;  /* 0x0000000e0a0e72a4 */ /* 0x000fe2000f8e0205 */
[----:B--2---:R-:W-:Y:S01]  /*17a10*/  FMUL.FTZ R0, R0, c[0x0][0x2dc] ;  /* 0x0000b70000007a20 */ /* 0x004fe20000410000 */
[----:B------:R-:W-:-:S02]  /*17a20*/  @!UP3 UMOV UR22, URZ ;  /* 0x0000003f0016bc82 */ /* 0x000fc40008000000 */
[----:B------:R-:W-:Y:S01]  /*17a30*/  @UP3 UMOV UR22, UR16 ;  /* 0x0000001000163c82 */ /* 0x000fe20008000000 */
[C---:B------:R-:W-:Y:S01]  /*17a40*/  FMUL.FTZ R140, R0.reuse, R140 ;  /* 0x0000008c008c7220 */ /* 0x040fe20000410000 */
[----:B------:R-:W-:Y:S01]  /*17a50*/  @!UP3 UMOV UR23, URZ ;  /* 0x0000003f0017bc82 */ /* 0x000fe20008000000 */
[C---:B------:R-:W-:Y:S01]  /*17a60*/  FMUL.FTZ R46, R0.reuse, R141 ;  /* 0x0000008d002e7220 */ /* 0x040fe20000410000 */
[----:B------:R-:W-:Y:S01]  /*17a70*/  USHF.R.S32.HI UR5, URZ, 0x1f, UR4 ;  /* 0x0000001f3f057899 */ /* 0x000fe20008011404 */
[C---:B------:R-:W-:Y:S01]  /*17a80*/  FMUL.FTZ R152, R0.reuse, R152 ;  /* 0x0000009800987220 */ /* 0x040fe20000410000 */
[----:B------:R-:W-:Y:S01]  /*17a90*/  @UP3 USHF.R.S32.HI UR23, URZ, 0x1f, UR16 ;  /* 0x0000001f3f173899 */ /* 0x000fe20008011410 */
[----:B------:R-:W-:Y:S01]  /*17aa0*/  FMUL.FTZ R44, R0, R153 ;  /* 0x00000099002c7220 */ /* 0x000fe20000410000 */
[----:B------:R-:W-:Y:S01]  /*17ab0*/  F2FP.PACK_AB R46, R46, R140 ;  /* 0x0000008c2e2e723e */ /* 0x000fe200000000ff */
[C---:B------:R-:W-:Y:S01]  /*17ac0*/  FMUL.FTZ R68, R0.reuse, R68 ;  /* 0x0000004400447220 */ /* 0x040fe20000410000 */
[----:B------:R-:W-:Y:S01]  /*17ad0*/  USHF.R.S32.HI UR6, URZ, 0x1f, UR14 ;  /* 0x0000001f3f067899 */ /* 0x000fe2000801140e */
[----:B------:R-:W-:Y:S01]  /*17ae0*/  FMUL.FTZ R42, R0, R69 ;  /* 0x00000045002a7220 */ /* 0x000fe20000410000 */
[----:B------:R-:W-:Y:S01]  /*17af0*/  F2FP.PACK_AB R44, R44, R152 ;  /* 0x000000982c2c723e */ /* 0x000fe200000000ff */
[C---:B------:R-:W-:Y:S01]  /*17b00*/  FMUL.FTZ R80, R0.reuse, R80 ;  /* 0x0000005000507220 */ /* 0x040fe20000410000 */
[----:B------:R-:W-:Y:S01]  /*17b10*/  UIADD3 UR4, UP2, UP1, UR4, UR22, UR14 ;  /* 0x0000001604047290 */ /* 0x000fe2000f95e00e */
[----:B------:R-:W-:Y:S01]  /*17b20*/  FMUL.FTZ R38, R0, R81 ;  /* 0x0000005100267220 */ /* 0x000fe20000410000 */
[----:B------:R-:W-:Y:S01]  /*17b30*/  F2FP.PACK_AB R42, R42, R68 ;  /* 0x000000442a2a723e */ /* 0x000fe200000000ff */
[C---:B------:R-:W-:Y:S01]  /*17b40*/  FMUL.FTZ R84, R0.reuse, R84 ;  /* 0x0000005400547220 */ /* 0x040fe20000410000 */
[----:B------:R-:W-:Y:S01]  /*17b50*/  @!UP0 UIADD3 UR7, UR21, UR11, URZ ;  /* 0x0000000b15078290 */ /* 0x000fe2000fffe03f */
[----:B------:R-:W-:Y:S01]  /*17b60*/  FMUL.FTZ R35, R0, R85 ;  /* 0x0000005500237220 */ /* 0x000fe20000410000 */
[----:B------:R-:W-:Y:S01]  /*17b70*/  F2FP.PACK_AB R38, R38, R80 ;  /* 0x000000502626723e */ /* 0x000fe200000000ff */
[C---:B------:R-:W-:Y:S01]  /*17b80*/  FMUL.FTZ R96, R0.reuse, R96 ;  /* 0x0000006000607220 */ /* 0x040fe20000410000 */
[----:B------:R-:W-:Y:S01]  /*17b90*/  UIADD3.X UR5, UR5, UR23, UR6, UP2, UP1 ;  /* 0x0000001705057290 */ /* 0x000fe200097e2406 */
[C---:B------:R-:W-:Y:S01]  /*17ba0*/  FMUL.FTZ R32, R0.reuse, R97 ;  /* 0x0000006100207220 */ /* 0x040fe20000410000 */
[----:B------:R-:W-:Y:S01]  /*17bb0*/  F2FP.PACK_AB R35, R35, R84 ;  /* 0x000000542323723e */ /* 0x000fe200000000ff */
[C---:B------:R-:W-:Y:S01]  /*17bc0*/  FMUL.FTZ R100, R0.reuse, R100 ;  /* 0x0000006400647220 */ /* 0x040fe20000410000 */
[----:B------:R-:W-:Y:S01]  /*17bd0*/  @!UP0 UMOV UR12, UR20 ;  /* 0x00000014000c8c82 */ /* 0x000fe20008000000 */
        /* <DEDUP_REMOVED lines=14> */
[----:B------:R-:W-:Y:S02]  /*17cc0*/  FMUL.FTZ R168, R0, R168 ;  /* 0x000000a800a87220 */ /* 0x000fe40000410000 */
[----:B----4-:R-:W-:Y:S01]  /*17cd0*/  FMUL.FTZ R4, R4, c[0x0][0x2dc] ;  /* 0x0000b70004047a20 */ /* 0x010fe20000410000 */
[----:B------:R-:W-:-:S03]  /*17ce0*/  F2FP.PACK_AB R13, R13, R164 ;  /* 0x000000a40d0d723e */ /* 0x000fc600000000ff */
[C---:B------:R-:W-:Y:S02]  /*17cf0*/  FMUL.FTZ R142, R4.reuse, R142 ;  /* 0x0000008e048e7220 */ /* 0x040fe40000410000 */
        /* <DEDUP_REMOVED lines=31> */
[----:B------:R-:W-:-:S03]  /*17ef0*/  FMUL.FTZ R170, R4, R170 ;  /* 0x000000aa04aa7220 */ /* 0x000fc60000410000 */
[----:B------:R-:W-:Y:S01]  /*17f00*/  F2FP.PACK_AB R12, R12, R166 ;  /* 0x000000a60c0c723e */ /* 0x000fe200000000ff */
[----:B---3--:R-:W1:Y:S04]  /*17f10*/  SHFL.BFLY PT, R5, R9, 0x2, 0x1f ;  /* 0x0c401f0009057f89 */ /* 0x008e6800000e0000 */
[----:B------:R-:W2:Y:S01]  /*17f20*/  SHFL.BFLY PT, R6, R8, 0x2, 0x1f ;  /* 0x0c401f0008067f89 */ /* 0x000ea200000e0000 */
[----:B-1----:R-:W-:Y:S02]  /*17f30*/  FADD.FTZ R5, R5, R9 ;  /* 0x0000000905057221 */ /* 0x002fe40000010000 */
[----:B------:R-:W-:Y:S01]  /*17f40*/  FMUL.FTZ R9, R0, R169 ;  /* 0x000000a900097220 */ /* 0x000fe20000410000 */
[----:B------:R-:W-:-:S04]  /*17f50*/  MOV R0, 0x3f800000 ;  /* 0x3f80000000007802 */ /* 0x000fc80000000f00 */
[----:B------:R-:W-:Y:S01]  /*17f60*/  F2FP.PACK_AB R9, R9, R168 ;  /* 0x000000a80909723e */ /* 0x000fe200000000ff */
[----:B--2---:R-:W-:Y:S01]  /*17f70*/  FADD.FTZ R3, R6, R8 ;  /* 0x0000000806037221 */ /* 0x004fe20000010000 */
[----:B------:R-:W-:Y:S01]  /*17f80*/  LOP3.LUT R8, R39, 0xfffffffc, RZ, 0xc0, !PT ;  /* 0xfffffffc27087812 */ /* 0x000fe200078ec0ff */
[----:B------:R-:W1:Y:S01]  /*17f90*/  SHFL.BFLY PT, R6, R5, 0x1, 0x1f ;  /* 0x0c201f0005067f89 */ /* 0x000e6200000e0000 */
[----:B------:R-:W-:-:S03]  /*17fa0*/  SHF.R.S32.HI R39, RZ, 0x2, R39 ;  /* 0x00000002ff277819 */ /* 0x000fc60000011427 */
[----:B------:R-:W2:Y:S01]  /*17fb0*/  SHFL.BFLY PT, R7, R3, 0x1, 0x1f ;  /* 0x0c201f0003077f89 */ /* 0x000ea200000e0000 */
[----:B-1----:R-:W-:Y:S01]  /*17fc0*/  FADD.FTZ R133, R5, R6 ;  /* 0x0000000605857221 */ /* 0x002fe20000010000 */
[----:B------:R-:W-:Y:S02]  /*17fd0*/  SHF.R.S32.HI R6, RZ, 0x5, R137 ;  /* 0x00000005ff067819 */ /* 0x000fe40000011489 */
[----:B------:R-:W-:Y:S01]  /*17fe0*/  IADD3 R5, -R8, R138, RZ ;  /* 0x0000008a08057210 */ /* 0x000fe20007ffe1ff */
[----:B--2---:R-:W-:Y:S01]  /*17ff0*/  FADD.FTZ R132, R3, R7 ;  /* 0x0000000703847221 */ /* 0x004fe20000010000 */
[----:B------:R-:W-:Y:S01]  /*18000*/  FSETP.NE.FTZ.AND P3, PT, R133, RZ, PT ;  /* 0x000000ff8500720b */ /* 0x000fe20003f75000 */
[----:B------:R-:W-:Y:S01]  /*18010*/  FMUL.FTZ R8, R4, R171 ;  /* 0x000000ab04087220 */ /* 0x000fe20000410000 */
[----:B------:R-:W-:Y:S02]  /*18020*/  MOV R3, 0x3f800000 ;  /* 0x3f80000000037802 */ /* 0x000fe40000000f00 */
[----:B------:R-:W-:-:S02]  /*18030*/  FSETP.NE.FTZ.AND P2, PT, R132, RZ, PT ;  /* 0x000000ff8400720b */ /* 0x000fc40003f55000 */
[----:B------:R-:W-:Y:S02]  /*18040*/  LEA R51, R6, R5, 0x8 ;  /* 0x0000000506337211 */ /* 0x000fe400078e40ff */
[----:B------:R-:W-:-:S05]  /*18050*/  F2FP.PACK_AB R8, R8, R170 ;  /* 0x000000aa0808723e */ /* 0x000fca00000000ff */
[----:B------:R-:W1:Y:S08]  /*18060*/  @P3 MUFU.RCP R3, R133 ;  /* 0x0000008500033308 */ /* 0x000e700000001000 */
[----:B------:R-:W2:Y:S01]  /*18070*/  @P2 MUFU.RCP R0, R132 ;  /* 0x0000008400002308 */ /* 0x000ea20000001000 */
[----:B-1----:R-:W-:-:S04]  /*18080*/  FMUL.FTZ R3, R3, c[0x0][0x2dc] ;  /* 0x0000b70003037a20 */ /* 0x002fc80000410000 */
[C---:B------:R-:W-:Y:S02]  /*18090*/  FMUL.FTZ R144, R3.reuse, R144 ;  /* 0x0000009003907220 */ /* 0x040fe40000410000 */
[C---:B------:R-:W-:Y:S02]  /*180a0*/  FMUL.FTZ R48, R3.reuse, R145 ;  /* 0x0000009103307220 */ /* 0x040fe40000410000 */
        /* <DEDUP_REMOVED lines=41> */
[C---:B------:R-:W-:Y:S01]  /*18340*/  FMUL.FTZ R151, R0.reuse, R151 ;  /* 0x0000009700977220 */ /* 0x040fe20000410000 */
[----:B------:R-:W-:Y:S01]  /*18350*/  IADD3 R3, R39, -R3, RZ ;  /* 0x8000000327037210 */ /* 0x000fe20007ffe0ff */
        /* <DEDUP_REMOVED lines=34> */
[----:B------:R-:W-:Y:S02]  /*18580*/  SHF.L.U32 R4, R5, 0x6, RZ ;  /* 0x0000000605047819 */ /* 0x000fe400000006ff */
[----:B------:R-:W-:Y:S02]  /*18590*/  IADD3 R0, R3, -R0, RZ ;  /* 0x8000000003007210 */ /* 0x000fe40007ffe0ff */
        /* <DEDUP_REMOVED lines=63> */
[----:B------:R-:W-:Y:S01]  /*18990*/  LOP3.LUT P0, RZ, R0, 0x3, RZ, 0xc0, !PT ;  /* 0x0000000300ff7812 */ /* 0x000fe2000780c0ff */
[----:B--2---:R-:W2:Y:S01]  /*189a0*/  @P3 MUFU.LG2 R3, R133 ;  /* 0x0000008500033308 */ /* 0x004ea20000000c00 */
[----:B------:R-:W-:Y:S01]  /*189b0*/  MOV R14, 0x7f800000 ;  /* 0x7f800000000e7802 */ /* 0x000fe20000000f00 */
[----:B------:R-:W-:Y:S01]  /*189c0*/  STS [R4+0x5000], R7 ;  /* 0x0050000704007388 */ /* 0x000fe20000000800 */
[----:B---3--:R-:W-:-:S03]  /*189d0*/  MOV R13, 0x7f800000 ;  /* 0x7f800000000d7802 */ /* 0x008fc60000000f00 */
[----:B------:R3:W-:Y:S01]  /*189e0*/  STS [R4+0x5200], R6 ;  /* 0x0052000604007388 */ /* 0x0007e20000000800 */
[----:B----4-:R-:W-:Y:S01]  /*189f0*/  MOV R12, 0x7f800000 ;  /* 0x7f800000000c7802 */ /* 0x010fe20000000f00 */
[----:B------:R-:W4:Y:S02]  /*18a00*/  @P2 MUFU.LG2 R0, R132 ;  /* 0x0000008400002308 */ /* 0x000f240000000c00 */
[----:B------:R-:W-:Y:S01]  /*18a10*/  BAR.SYNC.DEFER_BLOCKING 0x0 ;  /* 0x0000000000007b1d */ /* 0x000fe20000010000 */
[----:B------:R-:W-:Y:S01]  /*18a20*/  MOV R9, 0x7f800000 ;  /* 0x7f80000000097802 */ /* 0x000fe20000000f00 */
[----:B--2---:R-:W-:-:S04]  /*18a30*/  @P3 FMUL.FTZ R3, R3, 0.69314718246459960938 ;  /* 0x3f31721803033820 */ /* 0x004fc80000410000 */
[----:B------:R-:W-:Y:S01]  /*18a40*/  @P3 FFMA.FTZ R9, R134, c[0x0][0x238], R3 ;  /* 0x00008e0086093a23 */ /* 0x000fe20000010003 */
[----:B-1----:R-:W1:Y:S01]  /*18a50*/  @P5 MUFU.LG2 R5, R50 ;  /* 0x0000003200055308 */ /* 0x002e620000000c00 */
[----:B----4-:R-:W-:-:S04]  /*18a60*/  @P2 FMUL.FTZ R0, R0, 0.69314718246459960938 ;  /* 0x3f31721800002820 */ /* 0x010fc80000410000 */
[----:B------:R-:W-:-:S03]  /*18a70*/  @P2 FFMA.FTZ R12, R2, c[0x0][0x238], R0 ;  /* 0x00008e00020c2a23 */ /* 0x000fc60000010000 */
[----:B---3--:R-:W2:Y:S01]  /*18a80*/  @P4 MUFU.LG2 R4, R49 ;  /* 0x0000003100044308 */ /* 0x008ea20000000c00 */
[----:B------:R3:W4:Y:S04]  /*18a90*/  LDS.128 R24, [R218] ;  /* 0x00000000da187984 */ /* 0x0007280000000c00 */
        /* <DEDUP_REMOVED lines=16> */
[----:B---34-:R-:W3:Y:S04]  /*18ba0*/  LDL.LU R139, [R1+0x5c] ;  /* 0x00005c00018b7983 */ /* 0x018ee80000300800 */
[----:B------:R-:W4:Y:S02]  /*18bb0*/  S2R R2, SR_TID.X ;  /* 0x0000000000027919 */ /* 0x000f240000002100 */
[----:B----4-:R-:W-:-:S04]  /*18bc0*/  SHF.R.S32.HI R0, RZ, 0x1f, R2 ;  /* 0x0000001fff007819 */ /* 0x010fc80000011402 */
[----:B------:R-:W-:-:S04]  /*18bd0*/  LEA.HI R0, R0, R2, RZ, 0x5 ;  /* 0x0000000200007211 */ /* 0x000fc800078f28ff */
[----:B------:R-:W-:-:S05]  /*18be0*/  LOP3.LUT R0, R0, 0xffffffe0, RZ, 0xc0, !PT ;  /* 0xffffffe000007812 */ /* 0x000fca00078ec0ff */
[----:B------:R-:W-:-:S05]  /*18bf0*/  IMAD.IADD R0, R2, 0x1, -R0 ;  /* 0x0000000102007824 */ /* 0x000fca00078e0a00 */
[----:B------:R-:W-:-:S04]  /*18c00*/  SHF.R.S32.HI R2, RZ, 0x1f, R0 ;  /* 0x0000001fff027819 */ /* 0x000fc80000011400 */
[----:B------:R-:W-:-:S04]  /*18c10*/  LEA.HI R0, R2, R0, RZ, 0x2 ;  /* 0x0000000002007211 */ /* 0x000fc800078f10ff */
[----:B------:R-:W-:-:S05]  /*18c20*/  SHF.R.S32.HI R0, RZ, 0x2, R0 ;  /* 0x00000002ff007819 */ /* 0x000fca0000011400 */
        /* <DEDUP_REMOVED lines=32> */
.L_x_432:
[----:B---34-:R-:W-:Y:S05]  /*18e30*/  BSYNC B0 ;  /* 0x0000000000007941 */ /* 0x018fea0003800000 */
.L_x_431:
[----:B------:R-:W3:Y:S04]  /*18e40*/  LDL.64 R36, [R1+0x18] ;  /* 0x0000180001247983 */ /* 0x000ee80000100a00 */
[----:B------:R4:W5:Y:S04]  /*18e50*/  LDL R15, [R1+0x30] ;  /* 0x00003000010f7983 */ /* 0x0009680000100800 */
[----:B------:R4:W5:Y:S01]  /*18e60*/  LDL R14, [R1+0x34] ;  /* 0x00003400010e7983 */ /* 0x0009620000100800 */
[----:B------:R-:W-:Y:S01]  /*18e70*/  UIMAD UR9, UR9, -0x80, UR28 ;  /* 0xffffff80090978a4 */ /* 0x000fe2000f8e021c */
[----:B------:R-:W-:Y:S01]  /*18e80*/  BSSY B0, `(.L_x_433) ;  /* 0x0000021000007945 */ /* 0x000fe20003800000 */
[----:B------:R-:W-:Y:S01]  /*18e90*/  USHF.R.S32.HI UR6, URZ, 0x1f, UR10 ;  /* 0x0000001f3f067899 */ /* 0x000fe2000801140a */
[----:B------:R-:W2:Y:S01]  /*18ea0*/  S2R R3, SR_TID.X ;  /* 0x0000000000037919 */ /* 0x000ea20000002100 */
[----:B------:R-:W-:-:S02]  /*18eb0*/  ULDC.64 UR4, c[0x0][0x1f0] ;  /* 0x00007c0000047ab9 */ /* 0x000fc40000000a00 */
[----:B------:R-:W-:Y:S01]  /*18ec0*/  UIMAD UR4, UR6, UR4, URZ ;  /* 0x00000004060472a4 */ /* 0x000fe2000f8e023f */
[----:B------:R-:W1:Y:S03]  /*18ed0*/  S2R R12, SR_CTAID.Z ;  /* 0x00000000000c7919 */ /* 0x000e660000002700 */
[----:B------:R-:W-:Y:S01]  /*18ee0*/  UIMAD UR4, UR10, UR5, UR4 ;  /* 0x000000050a0472a4 */ /* 0x000fe2000f8e0204 */
[----:B--2---:R-:W-:-:S04]  /*18ef0*/  SHF.R.S32.HI R4, RZ, 0x1f, R3 ;  /* 0x0000001fff047819 */ /* 0x004fc80000011403 */
[----:B------:R-:W-:-:S04]  /*18f00*/  LEA.HI R4, R4, R3, RZ, 0x2 ;  /* 0x0000000304047211 */ /* 0x000fc800078f10ff */
[----:B------:R-:W-:-:S04]  /*18f10*/  SHF.R.S32.HI R10, RZ, 0x2, R4 ;  /* 0x00000002ff0a7819 */ /* 0x000fc80000011404 */
[----:B------:R-:W-:Y:S02]  /*18f20*/  SHF.R.S32.HI R11, RZ, 0x1f, R10 ;  /* 0x0000001fff0b7819 */ /* 0x000fe4000001140a */
[----:B---3--:R-:W-:Y:S02]  /*18f30*/  SHF.R.S32.HI R0, RZ, 0x1f, R36 ;  /* 0x0000001fff007819 */ /* 0x008fe40000011424 */
[----:B------:R-:W-:-:S04]  /*18f40*/  IADD3 R2, P0, R36, UR12, RZ ;  /* 0x0000000c24027c10 */ /* 0x000fc8000ff1e0ff */
[----:B------:R-:W-:Y:S02]  /*18f50*/  IADD3.X R3, R0, UR7, RZ, P0, !PT ;  /* 0x0000000700037c10 */ /* 0x000fe400087fe4ff */
[----:B------:R-:W-:-:S03]  /*18f60*/  ISETP.GE.AND P0, PT, R39, UR9, PT ;  /* 0x0000000927007c0c */ /* 0x000fc6000bf06270 */
[----:B-1----:R-:W-:-:S04]  /*18f70*/  IMAD.WIDE.U32 R12, R12, c[0x0][0x1f0], R2 ;  /* 0x00007c000c0c7a25 */ /* 0x002fc800078e0002 */
[----:B------:R-:W-:Y:S01]  /*18f80*/  IMAD.U32 R2, RZ, RZ, UR27 ;  /* 0x0000001bff027e24 */ /* 0x000fe2000f8e00ff */
[----:B------:R-:W-:-:S03]  /*18f90*/  IADD3 R9, R13, UR4, RZ ;  /* 0x000000040d097c10 */ /* 0x000fc6000fffe0ff */
[----:B------:R-:W-:Y:S02]  /*18fa0*/  IMAD.WIDE R2, R2, 0x80, R10 ;  /* 0x0000008002027825 */ /* 0x000fe400078e020a */
[----:B------:R-:W-:Y:S05]  /*18fb0*/  @P0 BRA `(.L_x_434) ;  /* 0x000000d000000947 */ /* 0x000fea0003800000 */
[----:B----4-:R-:W-:Y:S01]  /*18fc0*/  IMAD R0, R3, c[0x0][0x1e8], RZ ;  /* 0x00007a0003007a24 */ /* 0x010fe200078e02ff */
[----:B------:R-:W-:Y:S01]  /*18fd0*/  ISETP.GE.AND P3, PT, R36, c[0x0][0x220], PT ;  /* 0x0000880024007a0c */ /* 0x000fe20003f66270 */
[----:B------:R-:W-:Y:S01]  /*18fe0*/  IMAD.MOV.U32 R8, RZ, RZ, R12 ;  /* 0x000000ffff087224 */ /* 0x000fe200078e000c */
[----:B-----5:R-:W-:Y:S01]  /*18ff0*/  ISETP.GE.AND P2, PT, R15, c[0x0][0x220], PT ;  /* 0x000088000f007a0c */ /* 0x020fe20003f46270 */
[----:B------:R-:W-:Y:S01]  /*19000*/  IMAD R0, R2, c[0x0][0x1ec], R0 ;  /* 0x00007b0002007a24 */ /* 0x000fe200078e0200 */
[----:B------:R-:W-:Y:S01]  /*19010*/  ISETP.GE.AND P1, PT, R14, c[0x0][0x220], PT ;  /* 0x000088000e007a0c */ /* 0x000fe20003f26270 */
[----:B------:R-:W-:-:S04]  /*19020*/  IMAD.WIDE.U32 R6, R2, c[0x0][0x1e8], R8 ;  /* 0x00007a0002067a25 */ /* 0x000fc800078e0008 */
[----:B------:R-:W-:Y:S01]  /*19030*/  IMAD.IADD R0, R7, 0x1, R0 ;  /* 0x0000000107007824 */ /* 0x000fe200078e0200 */
[----:B------:R-:W-:-:S04]  /*19040*/  LEA R4, P0, R6, c[0x0][0x1d0], 0x1 ;  /* 0x0000740006047a11 */ /* 0x000fc800078008ff */
[----:B------:R-:W-:-:S05]  /*19050*/  LEA.HI.X R5, R6, c[0x0][0x1d4], R0, 0x1, P0 ;  /* 0x0000750006057a11 */ /* 0x000fca00000f0c00 */
[----:B------:R1:W-:Y:S04]  /*19060*/  @!P3 STG.E.128 [R4.64], R24 ;  /* 0x000000180400b986 */ /* 0x0003e8000c101d1e */
[----:B------:R1:W-:Y:S04]  /*19070*/  @!P2 STG.E.128 [R4.64+0x40], R20 ;  /* 0x000040140400a986 */ /* 0x0003e8000c101d1e */
[----:B------:R1:W-:Y:S02]  /*19080*/  @!P1 STG.E.128 [R4.64+0x80], R16 ;  /* 0x0000801004009986 */ /* 0x0003e4000c101d1e */
.L_x_434:
[----:B----4-:R-:W-:Y:S05]  /*19090*/  BSYNC B0 ;  /* 0x0000000000007941 */ /* 0x010fea0003800000 */
.L_x_433:
[----:B------:R-:W-:Y:S01]  /*190a0*/  IADD3 R0, R10, 0x20, RZ ;  /* 0x000000200a007810 */ /* 0x000fe20007ffe0ff */
[----:B------:R-:W-:Y:S03]  /*190b0*/  BSSY B0, `(.L_x_435) ;  /* 0x0000013000007945 */ /* 0x000fe60003800000 */
[----:B------:R-:W-:-:S13]  /*190c0*/  ISETP.GE.AND P0, PT, R0, UR19, PT ;  /* 0x0000001300007c0c */ /* 0x000fda000bf06270 */
[----:B------:R-:W-:Y:S05]  /*190d0*/  @P0 BRA `(.L_x_436) ;  /* 0x0000010000000947 */ /* 0x000fea0003800000 */
[----:B------:R-:W-:Y:S01]  /*190e0*/  IADD3 R0, P0, R2, 0x20, RZ ;  /* 0x0000002002007810 */ /* 0x000fe20007f1e0ff */
[----:B------:R-:W-:Y:S01]  /*190f0*/  IMAD.MOV.U32 R6, RZ, RZ, R12 ;  /* 0x000000ffff067224 */ /* 0x000fe200078e000c */
[----:B------:R-:W-:Y:S02]  /*19100*/  MOV R7, R9 ;  /* 0x0000000900077202 */ /* 0x000fe40000000f00 */
[----:B------:R-:W-:Y:S01]  /*19110*/  ISETP.GE.AND P2, PT, R36, c[0x0][0x220], PT ;  /* 0x0000880024007a0c */ /* 0x000fe20003f46270 */
[----:B-1----:R-:W-:Y:S01]  /*19120*/  IMAD.X R4, RZ, RZ, R3, P0 ;  /* 0x000000ffff047224 */ /* 0x002fe200000e0603 */
[----:B-----5:R-:W-:Y:S01]  /*19130*/  ISETP.GE.AND P1, PT, R15, c[0x0][0x220], PT ;  /* 0x000088000f007a0c */ /* 0x020fe20003f26270 */
        /* <DEDUP_REMOVED lines=8> */
[----:B------:R1:W-:Y:S04]  /*191c0*/  @!P1 STG.E.128 [R4.64+0x40], R32 ;  /* 0x0000402004009986 */ /* 0x0003e8000c101d1e */
[----:B------:R1:W-:Y:S02]  /*191d0*/  @!P0 STG.E.128 [R4.64+0x80], R28 ;  /* 0x0000801c04008986 */ /* 0x0003e4000c101d1e */
.L_x_436:
[----:B------:R-:W-:Y:S05]  /*191e0*/  BSYNC B0 ;  /* 0x0000000000007941 */ /* 0x000fea0003800000 */
.L_x_435:
        /* <DEDUP_REMOVED lines=20> */
.L_x_438:
[----:B------:R-:W-:Y:S05]  /*19330*/  BSYNC B0 ;  /* 0x0000000000007941 */ /* 0x000fea0003800000 */
.L_x_437:
[----:B------:R-:W-:-:S04]  /*19340*/  IADD3 R0, R10, 0x60, RZ ;  /* 0x000000600a007810 */ /* 0x000fc80007ffe0ff */
[----:B------:R-:W-:-:S13]  /*19350*/  ISETP.GE.AND P0, PT, R0, UR19, PT ;  /* 0x0000001300007c0c */ /* 0x000fda000bf06270 */
[----:B------:R-:W-:Y:S05]  /*19360*/  @P0 EXIT ;  /* 0x000000000000094d */ /* 0x000fea0003800000 */
[----:B------:R-:W-:Y:S02]  /*19370*/  IADD3 R0, P0, R2, 0x60, RZ ;  /* 0x0000006002007810 */ /* 0x000fe40007f1e0ff */
[----:B------:R-:W-:-:S03]  /*19380*/  ISETP.GE.AND P1, PT, R36, c[0x0][0x220], PT ;  /* 0x0000880024007a0c */ /* 0x000fc60003f26270 */
[----:B------:R-:W-:Y:S01]  /*19390*/  IMAD.X R2, RZ, RZ, R3, P0 ;  /* 0x000000ffff027224 */ /* 0x000fe200000e0603 */
[----:B------:R-:W-:Y:S02]  /*193a0*/  MOV R3, R9 ;  /* 0x0000000900037202 */ /* 0x000fe40000000f00 */
[----:B-----5:R-:W-:Y:S01]  /*193b0*/  ISETP.GE.AND P0, PT, R15, c[0x0][0x220], PT ;  /* 0x000088000f007a0c */ /* 0x020fe20003f06270 */
[----:B------:R-:W-:Y:S02]  /*193c0*/  IMAD R6, R2, c[0x0][0x1e8], RZ ;  /* 0x00007a0002067a24 */ /* 0x000fe400078e02ff */
[----:B------:R-:W-:-:S04]  /*193d0*/  IMAD.MOV.U32 R2, RZ, RZ, R12 ;  /* 0x000000ffff027224 */ /* 0x000fc800078e000c */
[----:B-1----:R-:W-:-:S04]  /*193e0*/  IMAD.WIDE.U32 R4, R0, c[0x0][0x1e8], R2 ;  /* 0x00007a0000047a25 */ /* 0x002fc800078e0002 */
[----:B------:R-:W-:Y:S01]  /*193f0*/  IMAD R0, R0, c[0x0][0x1ec], R6 ;  /* 0x00007b0000007a24 */ /* 0x000fe200078e0206 */
[----:B------:R-:W-:-:S03]  /*19400*/  LEA R2, P2, R4, c[0x0][0x1d0], 0x1 ;  /* 0x0000740004027a11 */ /* 0x000fc600078408ff */
[----:B------:R-:W-:-:S05]  /*19410*/  IMAD.IADD R0, R5, 0x1, R0 ;  /* 0x0000000105007824 */ /* 0x000fca00078e0200 */
[----:B------:R-:W-:-:S05]  /*19420*/  LEA.HI.X R3, R4, c[0x0][0x1d4], R0, 0x1, P2 ;  /* 0x0000750004037a11 */ /* 0x000fca00010f0c00 */
[----:B------:R1:W-:Y:S01]  /*19430*/  @!P0 STG.E.128 [R2.64+0x40], R60 ;  /* 0x0000403c02008986 */ /* 0x0003e2000c101d1e */
[----:B------:R-:W-:-:S03]  /*19440*/  ISETP.GE.AND P0, PT, R14, c[0x0][0x220], PT ;  /* 0x000088000e007a0c */ /* 0x000fc60003f06270 */
[----:B------:R1:W-:Y:S10]  /*19450*/  @!P1 STG.E.128 [R2.64], R64 ;  /* 0x0000004002009986 */ /* 0x0003f4000c101d1e */
[----:B------:R-:W-:Y:S05]  /*19460*/  @P0 EXIT ;  /* 0x000000000000094d */ /* 0x000fea0003800000 */
[----:B------:R-:W-:Y:S01]  /*19470*/  STG.E.128 [R2.64+0x80], R56 ;  /* 0x0000803802007986 */ /* 0x000fe2000c101d1e */
[----:B------:R-:W-:Y:S05]  /*19480*/  EXIT ;  /* 0x000000000000794d */ /* 0x000fea0003800000 */
.L_x_397:
        /* <DEDUP_REMOVED lines=9> */
[----:B------:R-:W-:Y:S01]  /*19520*/  BSSY B0, `(.L_x_439) ;  /* 0x0000045000007945 */ /* 0x000fe20003800000 */
[----:B------:R-:W-:Y:S01]  /*19530*/  USHF.R.S32.HI UR11, URZ, 0x1f, UR12 ;  /* 0x0000001f3f0b7899 */ /* 0x000fe2000801140c */
[----:B------:R-:W-:Y:S01]  /*19540*/  IMAD.IADD R15, R27, 0x1, -R0 ;  /* 0x000000011b0f7824 */ /* 0x000fe200078e0a00 */
[----:B------:R-:W-:Y:S01]  /*19550*/  @!UP4 USHF.R.S32.HI UR17, URZ, 0x1f, UR14 ;  /* 0x0000001f3f11c899 */ /* 0x000fe2000801140e */
[----:B------:R-:W-:Y:S01]  /*19560*/  SHF.R.S32.HI R7, RZ, 0x1f, R6 ;  /* 0x0000001fff077819 */ /* 0x000fe20000011406 */
[----:B------:R-:W-:Y:S01]  /*19570*/  @UP4 UIMAD.WIDE.U32 UR8, UR26, UR6, URZ ;  /* 0x000000061a0842a5 */ /* 0x000fe2000f8e003f */
[----:B------:R-:W-:Y:S01]  /*19580*/  IMAD.SHL.U32 R0, R15, 0x8, RZ ;  /* 0x000000080f007824 */ /* 0x000fe200078e00ff */
[----:B------:R-:W-:-:S02]  /*19590*/  @!UP4 UIMAD UR17, UR17, UR4, URZ ;  /* 0x000000041111c2a4 */ /* 0x000fc4000f8e023f */
[----:B------:R-:W-:Y:S02]  /*195a0*/  ULDC.U8 UR16, c[0x0][0x328] ;  /* 0x0000ca0000107ab9 */ /* 0x000fe40000000000 */
[----:B------:R-:W-:Y:S01]  /*195b0*/  @!UP4 UIMAD.WIDE.U32 UR18, UR14, UR4, URZ ;  /* 0x000000040e12c2a5 */ /* 0x000fe2000f8e003f */
[C---:B------:R-:W-:Y:S01]  /*195c0*/  IADD3 R18, R0.reuse, 0x20, RZ ;  /* 0x0000002000127810 */ /* 0x040fe20007ffe0ff */
[----:B------:R-:W-:Y:S01]  /*195d0*/  @!UP4 UIMAD UR17, UR14, UR5, UR17 ;  /* 0x000000050e11c2a4 */ /* 0x000fe2000f8e0211 */
[----:B------:R-:W-:Y:S01]  /*195e0*/  IADD3 R17, R0, 0x40, RZ ;  /* 0x0000004000117810 */ /* 0x000fe20007ffe0ff */
[----:B------:R-:W-:Y:S02]  /*195f0*/  UISETP.NE.AND UP2, UPT, UR16, URZ, UPT ;  /* 0x0000003f1000728c */ /* 0x000fe4000bf45270 */
[----:B------:R-:W-:Y:S02]  /*19600*/  ULDC.64 UR4, c[0x0][0x1f0] ;  /* 0x00007c0000047ab9 */ /* 0x000fe40000000a00 */
[----:B------:R-:W-:-:S02]  /*19610*/  UIMAD UR4, UR11, UR4, URZ ;  /* 0x000000040b0472a4 */ /* 0x000fc4000f8e023f */
[----:B------:R-:W-:Y:S02]  /*19620*/  @!UP3 UISETP.NE.AND UP1, UPT, UR16, URZ, UPT ;  /* 0x0000003f1000b28c */ /* 0x000fe4000bf25270 */
[----:B------:R-:W-:Y:S02]  /*19630*/  @UP4 UMOV UR11, UR8 ;  /* 0x00000008000b4c82 */ /* 0x000fe40008000000 */
[----:B------:R-:W-:Y:S02]  /*19640*/  @UP4 UIMAD UR7, UR26, UR7, UR9 ;  /* 0x000000071a0742a4 */ /* 0x000fe4000f8e0209 */
[----:B------:R-:W-:Y:S02]  /*19650*/  ULDC UR10, c[0x0][0x214] ;  /* 0x00008500000a7ab9 */ /* 0x000fe40000000800 */
[----:B------:R-:W-:Y:S02]  /*19660*/  @UP3 ULDC UR8, c[0x0][0x210] ;  /* 0x0000840000083ab9 */ /* 0x000fe40000000800 */
[----:B------:R-:W-:-:S02]  /*19670*/  UISETP.EQ.AND UP2, UPT, UR13, URZ, UP2 ;  /* 0x0000003f0d00728c */ /* 0x000fc40009742270 */
[----:B------:R-:W-:Y:S02]  /*19680*/  ULDC UR9, c[0x0][0x234] ;  /* 0x00008d0000097ab9 */ /* 0x000fe40000000800 */
[----:B------:R-:W-:Y:S02]  /*19690*/  @UP3 UIMAD UR8, UR8, UR10, URZ ;  /* 0x0000000a080832a4 */ /* 0x000fe4000f8e023f */
[----:B------:R-:W-:Y:S02]  /*196a0*/  @!UP3 USEL UR8, UR10, UR9, !UP1 ;  /* 0x000000090a08b287 */ /* 0x000fe4000c800000 */
[----:B------:R-:W-:Y:S02]  /*196b0*/  UISETP.NE.OR UP0, UPT, UR26, -0x1, !UP2 ;  /* 0xffffffff1a00788c */ /* 0x000fe4000d705670 */
[----:B------:R-:W-:Y:S02]  /*196c0*/  ULDC UR6, c[0x0][0x1c0] ;  /* 0x0000700000067ab9 */ /* 0x000fe40000000800 */
[----:B------:R-:W-:-:S02]  /*196d0*/  @UP3 UMOV UR20, 0x1 ;  /* 0x0000000100143882 */ /* 0x000fc40000000000 */
[----:B------:R-:W-:Y:S02]  /*196e0*/  @!UP3 UIMAD UR20, UR8, UR6, URZ ;  /* 0x000000060814b2a4 */ /* 0x000fe4000f8e023f */
[----:B------:R-:W-:Y:S02]  /*196f0*/  @!UP4 UMOV UR11, UR18 ;  /* 0x00000012000bcc82 */ /* 0x000fe40008000000 */
[----:B------:R-:W-:Y:S01]  /*19700*/  @!UP4 UIADD3 UR7, UR19, UR17, URZ ;  /* 0x000000111307c290 */ /* 0x000fe2000fffe03f */
[C---:B------:R-:W-:Y:S01]  /*19710*/  IADD3 R2, P0, R0.reuse, UR11, RZ ;  /* 0x0000000b00027c10 */ /* 0x040fe2000ff1e0ff */
[----:B------:R-:W-:Y:S02]  /*19720*/  UIADD3 UR28, -UR15, UR28, URZ ;  /* 0x0000001c0f1c7290 */ /* 0x000fe4000fffe13f */
[----:B------:R-:W-:Y:S02]  /*19730*/  UIMAD UR20, UR14, UR20, URZ ;  /* 0x000000140e1472a4 */ /* 0x000fe4000f8e023f */
[----:B------:R-:W-:Y:S01]  /*19740*/  @!UP0 UIMAD UR26, UR14, UR10, URZ ;  /* 0x0000000a0e1a82a4 */ /* 0x000fe2000f8e023f */
[----:B------:R-:W-:Y:S01]  /*19750*/  LEA.HI.X.SX32 R3, R0, UR7, 0x1, P0 ;  /* 0x0000000700037c11 */ /* 0x000fe200080f0eff */
[----:B------:R-:W-:Y:S01]  /*19760*/  USEL UR20, UR20, URZ, !UP2 ;  /* 0x0000003f14147287 */ /* 0x000fe2000d000000 */
[----:B------:R-:W-:Y:S01]  /*19770*/  ISETP.GE.AND P0, PT, R6, UR28, PT ;  /* 0x0000001c06007c0c */ /* 0x000fe2000bf06270 */
[----:B------:R-:W-:-:S02]  /*19780*/  @UP3 ULDC UR21, c[0x0][0x210] ;  /* 0x0000840000153ab9 */ /* 0x000fc40000000800 */
[----:B------:R-:W-:Y:S01]  /*19790*/  @!UP3 UMOV UR21, 0x1 ;  /* 0x000000010015b882 */ /* 0x000fe20000000000 */
[----:B-1----:R-:W-:Y:S01]  /*197a0*/  IMAD.WIDE.U32 R12, R12, c[0x0][0x1f0], R2 ;  /* 0x00007c000c0c7a25 */ /* 0x002fe200078e0002 */
[----:B------:R-:W-:Y:S02]  /*197b0*/  UIMAD UR8, UR12, UR8, UR20 ;  /* 0x000000080c0872a4 */ /* 0x000fe4000f8e0214 */
[----:B------:R-:W-:Y:S01]  /*197c0*/  UIMAD UR15, UR15, UR21, URZ ;  /* 0x000000150f0f72a4 */ /* 0x000fe2000f8e023f */
[----:B------:R-:W-:Y:S01]  /*197d0*/  IMAD.U32 R2, RZ, RZ, UR27 ;  /* 0x0000001bff027e24 */ /* 0x000fe2000f8e00ff */
[----:B------:R-:W-:Y:S02]  /*197e0*/  @!UP2 UMOV UR22, URZ ;  /* 0x0000003f0016ac82 */ /* 0x000fe40008000000 */
[----:B------:R-:W-:Y:S01]  /*197f0*/  @UP2 UMOV UR22, UR26 ;  /* 0x0000001a00162c82 */ /* 0x000fe20008000000 */
[----:B------:R-:W-:Y:S01]  /*19800*/  IMAD.WIDE R2, R2, 0x80, R6 ;  /* 0x0000008002027825 */ /* 0x000fe200078e0206 */
        /* <DEDUP_REMOVED lines=22> */
.L_x_440:
[----:B------:R-:W-:Y:S05]  /*19970*/  BSYNC B0 ;  /* 0x0000000000007941 */ /* 0x000fea0003800000 */
.L_x_439:
        /* <DEDUP_REMOVED lines=20> */
.L_x_442:
[----:B------:R-:W-:Y:S05]  /*19ac0*/  BSYNC B0 ;  /* 0x0000000000007941 */ /* 0x000fea0003800000 */
.L_x_441:
        /* <DEDUP_REMOVED lines=20> */
.L_x_444:
[----:B------:R-:W-:Y:S05]  /*19c10*/  BSYNC B0 ;  /* 0x0000000000007941 */ /* 0x000fea0003800000 */
.L_x_443:
        /* <DEDUP_REMOVED lines=19> */
.L_x_446:
[----:B------:R-:W-:Y:S05]  /*19d50*/  BSYNC B0 ;  /* 0x0000000000007941 */ /* 0x000fea0003800000 */
.L_x_445:
        /* <DEDUP_REMOVED lines=35> */
.L_x_447:
        /* <DEDUP_REMOVED lines=15> */
.L_x_991:


//--------------------- .text._ZN5flash16flash_fwd_kernelI23Flash_fwd_kernel_traitsILi96ELi128ELi64ELi4ELb0ELb0EN7cutlass6half_tE19Flash_kernel_traitsILi96ELi128ELi64ELi4ES3_EELb1ELb1ELb0ELb0ELb0ELb0ELb0ELb1EEEvNS_16Flash_fwd_paramsE --------------------------
	.section	.text._ZN5flash16flash_fwd_kernelI23Flash_fwd_kernel_traitsILi96ELi128ELi64ELi4ELb0ELb0EN7cutlass6half_tE19Flash_kernel_traitsILi96ELi128ELi64ELi4ES3_EELb1ELb1ELb0ELb0ELb0ELb0ELb0ELb1EEEvNS_16Flash_fwd_paramsE,"ax",@progbits
	.sectioninfo	@"SHI_REGISTERS=255"
	.align	128
        .global         _ZN5flash16flash_fwd_kernelI23Flash_fwd_kernel_traitsILi96ELi128ELi64ELi4ELb0ELb0EN7cutlass6half_tE19Flash_kernel_traitsILi96ELi128ELi64ELi4ES3_EELb1ELb1ELb0ELb0ELb0ELb0ELb0ELb1EEEvNS_16Flash_fwd_paramsE
        .type           _ZN5flash16flash_fwd_kernelI23Flash_fwd_kernel_traitsILi96ELi128ELi64ELi4ELb0ELb0EN7cutlass6half_tE19Flash_kernel_traitsILi96ELi128ELi64ELi4ES3_EELb1ELb1ELb0ELb0ELb0ELb0ELb0ELb1EEEvNS_16Flash_fwd_paramsE,@function
        .size           _ZN5flash16flash_fwd_kernelI23Flash_fwd_kernel_traitsILi96ELi128ELi64ELi4ELb0ELb0EN7cutlass6half_tE19Flash_kernel_traitsILi96ELi128ELi64ELi4ES3_EELb1ELb1ELb0ELb0ELb0ELb0ELb0ELb1EEEvNS_16Flash_fwd_paramsE,(.L_x_992 - _ZN5flash16flash_fwd_kernelI23Flash_fwd_kernel_traitsILi96ELi128ELi64ELi4ELb0ELb0EN7cutlass6half_tE19Flash_kernel_traitsILi96ELi128ELi64ELi4ES3_EELb1ELb1ELb0ELb0ELb0ELb0ELb0ELb1EEEvNS_16Flash_fwd_paramsE)
        .other          _ZN5flash16flash_fwd_kernelI23Flash_fwd_kernel_traitsILi96ELi128ELi64ELi4ELb0ELb0EN7cutlass6half_tE19Flash_kernel_traitsILi96ELi128ELi64ELi4ES3_EELb1ELb1ELb0ELb0ELb0ELb0ELb0ELb1EEEvNS_16Flash_fwd_paramsE,@"STO_CUDA_ENTRY STV_DEFAULT"
_ZN5flash16flash_fwd_kernelI23Flash_fwd_kernel_traitsILi96ELi128ELi64ELi4ELb0ELb0EN7cutlass6half_tE19Flash_kernel_traitsILi96ELi128ELi64ELi4ES3_EELb1ELb1ELb0ELb0ELb0ELb0ELb0ELb1EEEvNS_16Flash_fwd_paramsE:
.text._ZN5flash16flash_fwd_kernelI23Flash_fwd_kernel_traitsILi96ELi128ELi64ELi4ELb0ELb0EN7cutlass6half_tE19Flash_kernel_traitsILi96ELi128ELi64ELi4ES3_EELb1ELb1ELb0ELb0ELb0ELb0ELb0ELb1EEEvNS_16Flash_fwd_paramsE:
        /* <DEDUP_REMOVED lines=12> */
[----:B------:R-:W-:-:S06]  /*00c0*/  ULDC.64 UR6, c[0x0][0x240] ;  /* 0x0000900000067ab9 */ /* 0x000fcc0000000a00 */
[----:B------:R-:W1:Y:S01]  /*00d0*/  S2UR UR11, SR_CTAID.Y ;  /* 0x00000000000b79c3 */ /* 0x000e620000002600 */
[----:B------:R3:W4:Y:S01]  /*00e0*/  @P2 LDG.E.64 R4, [R2.64] ;  /* 0x0000002602042981 */ /* 0x000722000c1e1b00 */
[----:B------:R-:W-:Y:S02]  /*00f0*/  ULDC.64 UR12, c[0x0][0x240] ;  /* 0x00009000000c7ab9 */ /* 0x000fe40000000a00 */
[----:B------:R-:W-:Y:S02]  /*0100*/  ULDC.U8 UR10, c[0x0][0x312] ;  /* 0x0000c480000a7ab9 */ /* 0x000fe40000000000 */
[----:B------:R-:W-:Y:S01]  /*0110*/  ULDC.64 UR8, c[0x0][0x248] ;  /* 0x0000920000087ab9 */ /* 0x000fe20000000a00 */
[----:B---3--:R-:W-:Y:S01]  /*0120*/  @P2 MOV R2, R7 ;  /* 0x0000000700022202 */ /* 0x008fe20000000f00 */
[----:B------:R-:W-:-:S06]  /*0130*/  @P2 IMAD.MOV.U32 R3, RZ, RZ, R8 ;  /* 0x000000ffff032224 */ /* 0x000fcc00078e0008 */
[----:B------:R-:W3:Y:S01]  /*0140*/  @P2 LDG.E.64 R2, [R2.64] ;  /* 0x0000002602022981 */ /* 0x000ee2000c1e1b00 */
[----:B------:R-:W1:Y:S01]  /*0150*/  S2UR UR4, SR_CTAID.Z ;  /* 0x00000000000479c3 */ /* 0x000e620000002700 */
[----:B------:R-:W-:Y:S02]  /*0160*/  UISETP.NE.U32.AND UP2, UPT, URZ, UR6, UPT ;  /* 0x000000063f00728c */ /* 0x000fe4000bf45070 */
[----:B------:R-:W-:Y:S02]  /*0170*/  UISETP.NE.AND UP3, UPT, UR10, URZ, UPT ;  /* 0x0000003f0a00728c */ /* 0x000fe4000bf65270 */
[----:B------:R-:W-:Y:S02]  /*0180*/  UISETP.NE.AND.EX UP2, UPT, URZ, UR7, UPT, UP2 ;  /* 0x000000073f00728c */ /* 0x000fe4000bf45320 */
[----:B------:R-:W-:Y:S02]  /*0190*/  UISETP.EQ.U32.AND UP1, UPT, URZ, UR8, UPT ;  /* 0x000000083f00728c */ /* 0x000fe4000bf22070 */
[----:B------:R-:W-:-:S02]  /*01a0*/  ULDC.64 UR6, c[0x0][0x250] ;  /* 0x0000940000067ab9 */ /* 0x000fc40000000a00 */
[----:B------:R-:W-:Y:S01]  /*01b0*/  PLOP3.LUT P0, PT, PT, PT, UP2, 0x80, 0x0 ;  /* 0x000000000000781c */ /* 0x000fe20003f0f028 */
[----:B------:R-:W-:Y:S02]  /*01c0*/  UISETP.NE.U32.AND UP0, UPT, URZ, UR6, UPT ;  /* 0x000000063f00728c */ /* 0x000fe4000bf05070 */
[----:B------:R-:W-:Y:S02]  /*01d0*/  UISETP.EQ.OR.EX UP1, UPT, URZ, UR9, !UP3, UP1 ;  /* 0x000000093f00728c */ /* 0x000fe4000df22710 */
[----:B------:R-:W-:Y:S02]  /*01e0*/  UISETP.NE.AND.EX UP0, UPT, URZ, UR7, UPT, UP0 ;  /* 0x000000073f00728c */ /* 0x000fe4000bf05300 */
[----:B------:R-:W-:Y:S02]  /*01f0*/  ULDC.64 UR8, c[0x0][0x248] ;  /* 0x0000920000087ab9 */ /* 0x000fe40000000a00 */
[----:B------:R-:W-:Y:S02]  /*0200*/  ULDC.64 UR6, c[0x0][0x250] ;  /* 0x0000940000067ab9 */ /* 0x000fe40000000a00 */
[----:B-1----:R-:W-:-:S06]  /*0210*/  ULOP3.LUT UR5, UR4, UR23, UR11, 0xfe, !UPT ;  /* 0x0000001704057292 */ /* 0x002fcc000f8efe0b */
[----:B--2---:R-:W-:Y:S01]  /*0220*/  LOP3.LUT P3, RZ, R30, UR5, RZ, 0xfc, !PT ;  /* 0x000000051eff7c12 */ /* 0x004fe2000f86fcff */
[----:B------:R-:W-:Y:S02]  /*0230*/  UMOV UR5, 0x4 ;  /* 0x0000000400057882 */ /* 0x000fe40000000000 */
[----:B------:R-:W-:-:S10]  /*0240*/  UIMAD.WIDE UR12, UR11, UR5, UR12 ;  /* 0x000000050b0c72a5 */ /* 0x000fd4000f8e020c */
[----:B------:R-:W-:Y:S02]  /*0250*/  @!P3 IMAD.MOV.U32 R10, RZ, RZ, c[0x0][0x308] ;  /* 0x0000c200ff0ab624 */ /* 0x000fe400078e00ff */
[----:B------:R-:W-:Y:S01]  /*0260*/  @!P3 IMAD.MOV.U32 R11, RZ, RZ, c[0x0][0x30c] ;  /* 0x0000c300ff0bb624 */ /* 0x000fe200078e00ff */
[----:B------:R-:W-:Y:S02]  /*0270*/  UIMAD.WIDE UR8, UR11, UR5, UR8 ;  /* 0x000000050b0872a5 */ /* 0x000fe4000f8e0208 */
[----:B------:R-:W-:Y:S01]  /*0280*/  @UP0 UIMAD.WIDE UR6, UR11, UR5, UR6 ;  /* 0x000000050b0602a5 */ /* 0x000fe2000f8e0206 */
[----:B----4-:R-:W1:Y:S08]  /*0290*/  @P2 R2UR UR40, R4 ;  /* 0x00000000042823c2 */ /* 0x010e7000000e0000 */
[----:B------:R-:W2:Y:S01]  /*02a0*/  @P2 R2UR UR41, R5 ;  /* 0x00000000052923c2 */ /* 0x000ea200000e0000 */
[----:B-1----:R-:W-:-:S02]  /*02b0*/  MOV R4, UR40 ;  /* 0x0000002800047c02 */ /* 0x002fc40008000f00 */
[----:B---3--:R-:W-:Y:S01]  /*02c0*/  @P2 IADD3 R7, P1, R2, c[0x0][0x300], RZ ;  /* 0x0000c00002072a10 */ /* 0x008fe20007f3e0ff */
[----:B--2---:R-:W-:Y:S02]  /*02d0*/  IMAD.U32 R5, RZ, RZ, UR41 ;  /* 0x00000029ff057e24 */ /* 0x004fe4000f8e00ff */
[----:B------:R-:W-:Y:S02]  /*02e0*/  IMAD.U32 R2, RZ, RZ, UR12 ;  /* 0x0000000cff027e24 */ /* 0x000fe4000f8e00ff */
[----:B------:R-:W-:Y:S01]  /*02f0*/  @P2 IMAD.X R8, RZ, RZ, R3, P1 ;  /* 0x000000ffff082224 */ /* 0x000fe200008e0603 */
[----:B------:R1:W-:Y:S01]  /*0300*/  @!P3 STG.E.64 [R10.64], R4 ;  /* 0x000000040a00b986 */ /* 0x0003e2000c101b26 */
[----:B------:R-:W-:Y:S02]  /*0310*/  MOV R3, UR13 ;  /* 0x0000000d00037c02 */ /* 0x000fe40008000f00 */
[----:B------:R-:W-:Y:S02]  /*0320*/  PLOP3.LUT P2, PT, PT, PT, UP1, 0x80, 0x0 ;  /* 0x000000000000781c */ /* 0x000fe40003f4f018 */
[----:B------:R-:W-:Y:S01]  /*0330*/  PLOP3.LUT P1, PT, PT, PT, UP0, 0x80, 0x0 ;  /* 0x000000000000781c */ /* 0x000fe20003f2f008 */
[----:B-1----:R-:W-:-:S02]  /*0340*/  @!P3 IMAD.MOV.U32 R4, RZ, RZ, R7 ;  /* 0x000000ffff04b224 */ /* 0x002fc400078e0007 */
[----:B------:R-:W-:-:S05]  /*0350*/  @!P3 IMAD.MOV.U32 R5, RZ, RZ, R8 ;  /* 0x000000ffff05b224 */ /* 0x000fca00078e0008 */
[----:B------:R1:W-:Y:S04]  /*0360*/  @!P3 STG.E.64 [R10.64+0x8], R4 ;  /* 0x000008040a00b986 */ /* 0x0003e8000c101b26 */
[----:B------:R2:W3:Y:S04]  /*0370*/  @P0 LDG.E R9, [R2.64] ;  /* 0x0000002602090981 */ /* 0x0004e8000c1e1900 */
[----:B------:R2:W4:Y:S01]  /*0380*/  @P0 LDG.E R6, [R2.64+0x4] ;  /* 0x0000042602060981 */ /* 0x000522000c1e1900 */
[----:B-1----:R-:W-:Y:S01]  /*0390*/  MOV R4, UR6 ;  /* 0x0000000600047c02 */ /* 0x002fe20008000f00 */
[----:B------:R-:W-:-:S02]  /*03a0*/  IMAD.U32 R5, RZ, RZ, UR7 ;  /* 0x00000007ff057e24 */ /* 0x000fc4000f8e00ff */
[----:B--2---:R-:W-:Y:S01]  /*03b0*/  IMAD.U32 R2, RZ, RZ, UR8 ;  /* 0x00000008ff027e24 */ /* 0x004fe2000f8e00ff */
[----:B------:R-:W-:Y:S02]  /*03c0*/  MOV R3, UR9 ;  /* 0x0000000900037c02 */ /* 0x000fe40008000f00 */
[----:B------:R-:W2:Y:S04]  /*03d0*/  @P1 LDG.E R4, [R4.64] ;  /* 0x0000002604041981 */ /* 0x000ea8000c1e1900 */
[----:B------:R-:W5:Y:S01]  /*03e0*/  @!P2 LDG.E R0, [R2.64] ;  /* 0x000000260200a981 */ /* 0x000f62000c1e1900 */
[----:B------:R-:W-:Y:S01]  /*03f0*/  UMOV UR22, 0xffffffff ;  /* 0xffffffff00167882 */ /* 0x000fe20000000000 */
[----:B------:R-:W1:Y:S01]  /*0400*/  LDC.U8 R233, c[0x0][0x2d8] ;  /* 0x0000b600ffe97b82 */ /* 0x000e620000000000 */
[----:B------:R-:W-:-:S02]  /*0410*/  UMOV UR14, 0xffffffff ;  /* 0xffffffff000e7882 */ /* 0x000fc40000000000 */
[----:B------:R-:W-:-:S05]  /*0420*/  UMOV UR13, URZ ;  /* 0x0000003f000d7c82 */ /* 0x000fca0008000000 */
[----:B---3--:R-:W3:Y:S08]  /*0430*/  @P0 R2UR UR22, R9 ;  /* 0x00000000091603c2 */ /* 0x008ef000000e0000 */
[----:B----4-:R4:W3:Y:S01]  /*0440*/  @P0 R2UR UR25, R6 ;  /* 0x00000000061903c2 */ /* 0x0108e200000e0000 */
[----:B------:R-:W-:-:S04]  /*0450*/  ISETP.NE.U32.AND P0, PT, RZ, c[0x0][0x248], PT ;  /* 0x00009200ff007a0c */ /* 0x000fc80003f05070 */
[----:B------:R-:W-:Y:S02]  /*0460*/  ISETP.NE.AND.EX P0, PT, RZ, c[0x0][0x24c], PT, P0 ;  /* 0x00009300ff007a0c */ /* 0x000fe40003f05300 */
[----:B----4-:R-:W-:Y:S01]  /*0470*/  SHF.R.S32.HI R6, RZ, 0x1f, R30 ;  /* 0x0000001fff067819 */ /* 0x010fe2000001141e */
[----:B---3--:R-:W-:Y:S01]  /*0480*/  @UP2 UIADD3 UR25, UR25, -UR22, URZ ;  /* 0x8000001619192290 */ /* 0x008fe2000fffe03f */
[----:B--2---:R2:W3:Y:S02]  /*0490*/  @P1 R2UR UR13, R4 ;  /* 0x00000000040d13c2 */ /* 0x0044e400000e0000 */
[----:B------:R-:W-:-:S04]  /*04a0*/  LEA.HI R14, R6, R30, RZ, 0x5 ;  /* 0x0000001e060e7211 */ /* 0x000fc800078f28ff */
[----:B------:R-:W-:Y:S02]  /*04b0*/  @!UP2 ULDC UR25, c[0x0][0x214] ;  /* 0x000085000019aab9 */ /* 0x000fe40000000800 */
[----:B-----5:R4:W1:Y:S02]  /*04c0*/  @!P2 R2UR UR14, R0 ;  /* 0x00000000000ea3c2 */ /* 0x02086400000e0000 */
[----:B----4-:R-:W-:-:S05]  /*04d0*/  LOP3.LUT R0, R14, 0xffffffe0, RZ, 0xc0, !PT ;  /* 0xffffffe00e007812 */ /* 0x010fca00078ec0ff */
[----:B------:R-:W-:Y:S01]  /*04e0*/  IMAD.IADD R18, R30, 0x1, -R0 ;  /* 0x000000011e127824 */ /* 0x000fe200078e0a00 */
[----:B-123--:R-:W-:Y:S05]  /*04f0*/  @!P0 BRA `(.L_x_448) ;  /* 0x0000007000008947 */ /* 0x00efea0003800000 */
[----:B------:R-:W-:-:S13]  /*0500*/  PLOP3.LUT P0, PT, PT, PT, UP3, 0x80, 0x0 ;  /* 0x000000000000781c */ /* 0x000fda0003f0f038 */
[----:B------:R-:W2:Y:S04]  /*0510*/  @P0 LDG.E R0, [R2.64+0x4] ;  /* 0x0000042602000981 */ /* 0x000ea8000c1e1900 */
[----:B------:R-:W3:Y:S01]  /*0520*/  @!P0 LDG.E R2, [R2.64] ;  /* 0x0000002602028981 */ /* 0x000ee2000c1e1900 */
[----:B--2---:R-:W1:Y:S02]  /*0530*/  @P0 R2UR UR8, R0 ;  /* 0x00000000000803c2 */ /* 0x004e6400000e0000 */
[----:B-1----:R-:W-:-:S11]  /*0540*/  @UP3 UIADD3 UR8, UR8, -UR14, URZ ;  /* 0x8000000e08083290 */ /* 0x002fd6000fffe03f */
[----:B---3--:R1:W2:Y:S02]  /*0550*/  @!P0 R2UR UR8, R2 ;  /* 0x00000000020883c2 */ /* 0x0082a400000e0000 */
[----:B-12---:R-:W-:Y:S05]  /*0560*/  BRA `(.L_x_449) ;  /* 0x0000001000007947 */ /* 0x006fea0003800000 */
.L_x_448:
[----:B------:R-:W-:Y:S02]  /*0570*/  ULDC UR8, c[0x0][0x218] ;  /* 0x0000860000087ab9 */ /* 0x000fe40000000800 */
.L_x_449:
        /* <DEDUP_REMOVED lines=37> */
[----:B------:R-:W-:Y:S01]  /*07d0*/  SHF.R.S32.HI R0, RZ, 0x1f, R18 ;  /* 0x0000001fff007819 */ /* 0x000fe20000011412 */
        /* <DEDUP_REMOVED lines=13> */
[----:B------:R-:W-:Y:S02]  /*08b0*/  ULDC UR8, c[0x0][0x1c0] ;  /* 0x0000700000087ab9 */ /* 0x000fe40000000800 */
[----:B------:R-:W-:Y:S02]  /*08c0*/  UIMAD UR8, UR11, UR8, UR4 ;  /* 0x000000080b0872a4 */ /* 0x000fe4000f8e0204 */
[----:B------:R-:W-:-:S02]  /*08d0*/  @UP0 UIMAD UR15, UR17, UR7, UR19 ;  /* 0x00000007110f02a4 */ /* 0x000fc4000f8e0213 */
[----:B------:R-:W-:Y:S02]  /*08e0*/  ULDC UR9, c[0x0][0x228] ;  /* 0x00008a0000097ab9 */ /* 0x000fe40000000800 */
[----:B------:R-:W-:Y:S02]  /*08f0*/  ULDC UR7, c[0x0][0x224] ;  /* 0x0000890000077ab9 */ /* 0x000fe40000000800 */
[----:B------:R-:W-:Y:S02]  /*0900*/  UIMAD UR7, UR8, UR7, UR10 ;  /* 0x00000007080772a4 */ /* 0x000fe4000f8e020a */
[----:B------:R-:W-:Y:S02]  /*0910*/  USHF.L.U32 UR8, UR8, 0x5, URZ ;  /* 0x0000000508087899 */ /* 0x000fe4000800063f */
[----:B------:R-:W-:Y:S02]  /*0920*/  UIMAD UR9, UR7, UR9, URZ ;  /* 0x00000009070972a4 */ /* 0x000fe4000f8e023f */
[----:B------:R-:W-:-:S02]  /*0930*/  USHF.R.S32.HI UR7, URZ, 0x1f, UR8 ;  /* 0x0000001f3f077899 */ /* 0x000fc40008011408 */
[----:B------:R-:W-:Y:S01]  /*0940*/  IADD3 R149, P2, P1, R7, UR8, R18 ;  /* 0x0000000807957c10 */ /* 0x000fe2000f95e012 */
[----:B------:R-:W-:Y:S02]  /*0950*/  @UP1 UMOV UR8, UR16 ;  /* 0x0000001000081c82 */ /* 0x000fe40008000000 */
[----:B------:R-:W-:Y:S01]  /*0960*/  @!UP1 UIADD3 UR12, UR21, UR6, URZ ;  /* 0x00000006150c9290 */ /* 0x000fe2000fffe03f */
[----:B------:R-:W-:Y:S01]  /*0970*/  IADD3.X R145, R8, UR7, R0, P2, P1 ;  /* 0x0000000708917c10 */ /* 0x000fe200097e2400 */
[----:B------:R1:W-:Y:S01]  /*0980*/  STL [R1+0x104], R149 ;  /* 0x0001049501007387 */ /* 0x0003e20000100800 */
[----:B------:R-:W-:Y:S02]  /*0990*/  @!UP1 UMOV UR8, UR20 ;  /* 0x0000001400089c82 */ /* 0x000fe40008000000 */
[----:B------:R-:W-:Y:S01]  /*09a0*/  @UP0 UMOV UR16, UR18 ;  /* 0x0000001200100c82 */ /* 0x000fe20008000000 */
[----:B------:R-:W-:Y:S05]  /*09b0*/  @P0 BRA `(.L_x_451) ;  /* 0x000000d000000947 */ /* 0x000fea0003800000 */
[----:B------:R-:W-:Y:S02]  /*09c0*/  USHF.R.S32.HI UR16, URZ, 0x1f, UR13 ;  /* 0x0000001f3f107899 */ /* 0x000fe4000801140d */
[----:B------:R-:W-:-:S02]  /*09d0*/  ULDC.64 UR6, c[0x0][0x198] ;  /* 0x0000660000067ab9 */ /* 0x000fc40000000a00 */
[----:B------:R-:W-:Y:S02]  /*09e0*/  UIMAD UR16, UR16, UR6, URZ ;  /* 0x00000006101072a4 */ /* 0x000fe4000f8e023f */
[----:B------:R-:W-:Y:S02]  /*09f0*/  UIMAD.WIDE.U32 UR18, UR13, UR6, URZ ;  /* 0x000000060d1272a5 */ /* 0x000fe4000f8e003f */
[----:B------:R-:W-:Y:S02]  /*0a00*/  UIMAD UR16, UR13, UR7, UR16 ;  /* 0x000000070d1072a4 */ /* 0x000fe4000f8e0210 */
[----:B------:R-:W-:Y:S02]  /*0a10*/  USHF.R.S32.HI UR15, URZ, 0x1f, UR11 ;  /* 0x0000001f3f0f7899 */ /* 0x000fe4000801140b */
[----:B------:R-:W-:Y:S02]  /*0a20*/  ULDC.64 UR6, c[0x0][0x180] ;  /* 0x0000600000067ab9 */ /* 0x000fe40000000a00 */
[----:B------:R-:W-:-:S02]  /*0a30*/  UIADD3 UR17, UR19, UR16, URZ ;  /* 0x0000001013117290 */ /* 0x000fc4000fffe03f */
[----:B------:R-:W-:Y:S02]  /*0a40*/  UIMAD UR15, UR15, UR6, URZ ;  /* 0x000000060f0f72a4 */ /* 0x000fe4000f8e023f */
[----:B------:R-:W-:Y:S02]  /*0a50*/  UMOV UR16, UR18 ;  /* 0x0000001200107c82 */ /* 0x000fe40008000000 */
[----:B------:R-:W-:Y:S02]  /*0a60*/  UIMAD UR15, UR11, UR7, UR15 ;  /* 0x000000070b0f72a4 */ /* 0x000fe4000f8e020f */
[----:B------:R-:W-:-:S04]  /*0a70*/  UIMAD.WIDE.U32 UR16, UR11, UR6, UR16 ;  /* 0x000000060b1072a5 */ /* 0x000fc8000f8e0010 */
[----:B------:R-:W-:Y:S02]  /*0a80*/  UIADD3 UR15, UR17, UR15, URZ ;  /* 0x0000000f110f7290 */ /* 0x000fe4000fffe03f */
.L_x_451:
[----:B------:R-:W-:Y:S01]  /*0a90*/  IABS R4, c[0x0][0x1c8] ;  /* 0x0000720000047a13 */ /* 0x000fe20000000000 */
[----:B------:R-:W2:Y:S01]  /*0aa0*/  S2R R5, SR_CTAID.Z ;  /* 0x0000000000057919 */ /* 0x000ea20000002700 */
[----:B------:R-:W-:Y:S02]  /*0ab0*/  ULDC UR6, c[0x0][0x1c8] ;  /* 0x0000720000067ab9 */ /* 0x000fe40000000800 */
[----:B------:R-:W3:Y:S01]  /*0ac0*/  I2F.RP R2, R4 ;  /* 0x0000000400027306 */ /* 0x000ee20000209400 */
[----:B------:R-:W-:Y:S02]  /*0ad0*/  ULOP3.LUT UR6, UR4, UR6, URZ, 0x3c, !UPT ;  /* 0x0000000604067292 */ /* 0x000fe4000f8e3c3f */
[----:B------:R-:W-:-:S04]  /*0ae0*/  @UP0 UIADD3 UR14, UR13, UR14, URZ ;  /* 0x0000000e0d0e0290 */ /* 0x000fc8000fffe03f */
[----:B------:R-:W-:Y:S01]  /*0af0*/  ISETP.LE.AND P1, PT, RZ, UR6, PT ;  /* 0x00000006ff007c0c */ /* 0x000fe2000bf23270 */
[----:B------:R-:W-:Y:S02]  /*0b00*/  ULDC.64 UR6, c[0x0][0x1a0] ;  /* 0x0000680000067ab9 */ /* 0x000fe40000000a00 */
[----:B------:R-:W-:-:S04]  /*0b10*/  @UP0 UIMAD.WIDE.U32 UR18, UR14, UR6, URZ ;  /* 0x000000060e1202a5 */ /* 0x000fc8000f8e003f */
[----:B------:R-:W-:Y:S01]  /*0b20*/  @UP0 UIMAD UR7, UR14, UR7, UR19 ;  /* 0x000000070e0702a4 */ /* 0x000fe2000f8e0213 */
[----:B---3--:R-:W3:Y:S01]  /*0b30*/  MUFU.RCP R2, R2 ;  /* 0x0000000200027308 */ /* 0x008ee20000001000 */
[----:B------:R-:W-:Y:S01]  /*0b40*/  USHF.R.S32.HI UR14, URZ, 0x1f, UR4 ;  /* 0x0000001f3f0e7899 */ /* 0x000fe20008011404 */
[----:B--2---:R-:W-:Y:S02]  /*0b50*/  IABS R5, R5 ;  /* 0x0000000500057213 */ /* 0x004fe40000000000 */
[----:B---3--:R-:W-:-:S04]  /*0b60*/  IADD3 R2, R2, 0xffffffe, RZ ;  /* 0x0ffffffe02027810 */ /* 0x008fc80007ffe0ff */
[----:B------:R-:W2:Y:S02]  /*0b70*/  F2I.FTZ.U32.TRUNC.NTZ R3, R2 ;  /* 0x0000000200037305 */ /* 0x000ea4000021f000 */
[----:B--2---:R-:W-:Y:S02]  /*0b80*/  IMAD.MOV R0, RZ, RZ, -R3 ;  /* 0x000000ffff007224 */ /* 0x004fe400078e0a03 */
        /* <DEDUP_REMOVED lines=28> */
.L_x_452:
[CC--:B------:R-:W-:Y:S01]  /*0d50*/  LEA.HI R28, R6.reuse, R30.reuse, RZ, 0x4 ;  /* 0x0000001e061c7211 */ /* 0x0c0fe200078f20ff */
[----:B------:R-:W2:Y:S01]  /*0d60*/  S2R R16, SR_CTAID.Z ;  /* 0x0000000000107919 */ /* 0x000ea20000002700 */
[CC--:B------:R-:W-:Y:S01]  /*0d70*/  LEA.HI R5, R6.reuse, R30.reuse, RZ, 0x2 ;  /* 0x0000001e06057211 */ /* 0x0c0fe200078f10ff */
[----:B------:R-:W-:Y:S01]  /*0d80*/  IMAD.U32 R10, RZ, RZ, UR23 ;  /* 0x00000017ff0a7e24 */ /* 0x000fe2000f8e00ff */
[----:B------:R-:W-:Y:S01]  /*0d90*/  LEA.HI R29, R6, R30, RZ, 0x3 ;  /* 0x0000001e061d7211 */ /* 0x000fe200078f18ff */
[----:B------:R-:W-:Y:S01]  /*0da0*/  IMAD.MOV.U32 R31, RZ, RZ, 0x10 ;  /* 0x00000010ff1f7424 */ /* 0x000fe200078e00ff */
[----:B------:R-:W-:Y:S01]  /*0db0*/  LOP3.LUT R3, R28, 0xfffffff0, RZ, 0xc0, !PT ;  /* 0xfffffff01c037812 */ /* 0x000fe200078ec0ff */
[----:B------:R-:W-:Y:S01]  /*0dc0*/  BSSY B0, `(.L_x_453) ;  /* 0x000006c000007945 */ /* 0x000fe20003800000 */
[----:B------:R-:W-:Y:S02]  /*0dd0*/  LOP3.LUT R6, R5, 0xfffffffc, RZ, 0xc0, !PT ;  /* 0xfffffffc05067812 */ /* 0x000fe400078ec0ff */
[----:B------:R-:W-:Y:S01]  /*0de0*/  SHF.R.S32.HI R27, RZ, 0x3, R29 ;  /* 0x00000003ff1b7819 */ /* 0x000fe2000001141d */
[C---:B------:R-:W-:Y:S01]  /*0df0*/  IMAD.IADD R19, R30.reuse, 0x1, -R3 ;  /* 0x000000011e137824 */ /* 0x040fe200078e0a03 */
[----:B------:R-:W-:Y:S01]  /*0e00*/  SHF.R.S32.HI R2, RZ, 0x2, R5 ;  /* 0x00000002ff027819 */ /* 0x000fe20000011405 */
[----:B------:R-:W-:Y:S01]  /*0e10*/  IMAD.IADD R6, R30, 0x1, -R6 ;  /* 0x000000011e067824 */ /* 0x000fe200078e0a06 */
[----:B------:R-:W-:Y:S01]  /*0e20*/  SHF.R.S32.HI R24, RZ, 0x5, R14 ;  /* 0x00000005ff187819 */ /* 0x000fe2000001140e */
[----:B------:R-:W-:Y:S01]  /*0e30*/  IMAD.SHL.U32 R4, R27, 0x40, RZ ;  /* 0x000000401b047824 */ /* 0x000fe200078e00ff */
[----:B------:R-:W-:Y:S01]  /*0e40*/  LEA.HI R5, R5, R2, RZ, 0x1 ;  /* 0x0000000205057211 */ /* 0x000fe200078f08ff */
[----:B------:R-:W-:Y:S01]  /*0e50*/  IMAD.SHL.U32 R156, R6, 0x8, RZ ;  /* 0x00000008069c7824 */ /* 0x000fe200078e00ff */
[----:B------:R-:W-:-:S02]  /*0e60*/  LEA.HI R22, R19, R19, RZ, 0x1 ;  /* 0x0000001313167211 */ /* 0x000fc400078f08ff */
[----:B------:R-:W-:Y:S02]  /*0e70*/  LOP3.LUT R4, R4, 0xc0, RZ, 0xc0, !PT ;  /* 0x000000c004047812 */ /* 0x000fe400078ec0ff */
[----:B------:R-:W-:Y:S02]  /*0e80*/  LOP3.LUT R5, R5, 0x7fffffe, RZ, 0xc0, !PT ;  /* 0x07fffffe05057812 */ /* 0x000fe400078ec0ff */
[--C-:B------:R-:W-:Y:S02]  /*0e90*/  SHF.R.S32.HI R7, RZ, 0x1, R22.reuse ;  /* 0x00000001ff077819 */ /* 0x100fe40000011416 */
[----:B------:R-:W-:Y:S01]  /*0ea0*/  SHF.R.S32.HI R6, RZ, 0x1f, R22 ;  /* 0x0000001fff067819 */ /* 0x000fe20000011416 */
[----:B------:R-:W-:Y:S01]  /*0eb0*/  IMAD.IADD R5, R2, 0x1, -R5 ;  /* 0x0000000102057824 */ /* 0x000fe200078e0a05 */
[----:B------:R-:W-:Y:S02]  /*0ec0*/  SHF.R.S32.HI R3, RZ, 0x1f, R2 ;  /* 0x0000001fff037819 */ /* 0x000fe40000011402 */
[----:B------:R-:W-:Y:S01]  /*0ed0*/  LOP3.LUT R9, R4, 0x18, R156, 0xf8, !PT ;  /* 0x0000001804097812 */ /* 0x000fe200078ef89c */
[----:B------:R-:W-:Y:S01]  /*0ee0*/  IMAD R5, R24, 0x8, R5 ;  /* 0x0000000818057824 */ /* 0x000fe200078e0205 */
[----:B------:R-:W-:Y:S01]  /*0ef0*/  SHF.R.U32.HI R8, RZ, 0x3, R4 ;  /* 0x00000003ff087819 */ /* 0x000fe20000011604 */
[C---:B------:R-:W-:Y:S01]  /*0f00*/  IMAD R12, R3.reuse, c[0x0][0x1a0], RZ ;  /* 0x00006800030c7a24 */ /* 0x040fe200078e02ff */
[----:B------:R-:W-:Y:S01]  /*0f10*/  LEA.HI R4, R6, R7, RZ, 0x2 ;  /* 0x0000000706047211 */ /* 0x000fe200078f10ff */
[----:B------:R-:W-:Y:S01]  /*0f20*/  IMAD R13, R3, c[0x0][0x198], RZ ;  /* 0x00006600030d7a24 */ /* 0x000fe200078e02ff */
[----:B------:R-:W-:Y:S01]  /*0f30*/  LOP3.LUT R6, R9, R8, RZ, 0x3c, !PT ;  /* 0x0000000809067212 */ /* 0x000fe200078e3cff */
[----:B------:R-:W-:Y:S01]  /*0f40*/  IMAD.WIDE R8, R10, 0x80, R2 ;  /* 0x000000800a087825 */ /* 0x000fe200078e0202 */
[----:B------:R-:W-:-:S02]  /*0f50*/  LOP3.LUT R4, R4, 0xfffffffc, RZ, 0xc0, !PT ;  /* 0xfffffffc04047812 */ /* 0x000fc400078ec0ff */
[----:B------:R-:W-:Y:S01]  /*0f60*/  SHF.R.S32.HI R157, RZ, 0x1f, R156 ;  /* 0x0000001fff9d7819 */ /* 0x000fe2000001149c */
[----:B------:R-:W-:Y:S01]  /*0f70*/  IMAD.U32 R194, R5, 0x20, R6 ;  /* 0x0000002005c27824 */ /* 0x000fe200078e0006 */
[C---:B------:R-:W-:Y:S01]  /*0f80*/  IADD3 R10, P0, R156.reuse, UR8, RZ ;  /* 0x000000089c0a7c10 */ /* 0x040fe2000ff1e0ff */
[----:B------:R-:W-:Y:S01]  /*0f90*/  IMAD.IADD R25, R7, 0x1, -R4 ;  /* 0x0000000107197824 */ /* 0x000fe200078e0a04 */
[----:B------:R-:W-:Y:S01]  /*0fa0*/  IADD3 R155, R156, 0x20, RZ ;  /* 0x000000209c9b7810 */ /* 0x000fe20007ffe0ff */
[--C-:B------:R-:W-:Y:S01]  /*0fb0*/  IMAD.WIDE.U32 R4, R2, c[0x0][0x1a0], R156.reuse ;  /* 0x0000680002047a25 */ /* 0x100fe200078e009c */
[----:B------:R-:W-:Y:S01]  /*0fc0*/  IADD3.X R11, R157, UR12, RZ, P0, !PT ;  /* 0x0000000c9d0b7c10 */ /* 0x000fe200087fe4ff */
[----:B------:R3:W-:Y:S01]  /*0fd0*/  STL.64 [R1+0x108], R156 ;  /* 0x0001089c01007387 */ /* 0x0007e20000100a00 */
[----:B------:R-:W-:Y:S01]  /*0fe0*/  IADD3 R154, R156, 0x40, RZ ;  /* 0x000000409c9a7810 */ /* 0x000fe20007ffe0ff */
[----:B------:R-:W-:Y:S01]  /*0ff0*/  IMAD.WIDE.U32 R6, R2, c[0x0][0x198], R156 ;  /* 0x0000660002067a25 */ /* 0x000fe200078e009c */
[----:B------:R-:W-:Y:S01]  /*1000*/  IADD3 R4, P0, R4, UR18, RZ ;  /* 0x0000001204047c10 */ /* 0x000fe2000ff1e0ff */
[----:B------:R-:W-:-:S02]  /*1010*/  UIADD3 UR8, -UR10, UR25, URZ ;  /* 0x000000190a087290 */ /* 0x000fc4000fffe13f */
[----:B------:R-:W-:Y:S01]  /*1020*/  IMAD R12, R2, c[0x0][0x1a4], R12 ;  /* 0x00006900020c7a24 */ /* 0x000fe200078e020c */
[----:B------:R-:W-:Y:S01]  /*1030*/  IADD3 R6, P1, R6, UR16, RZ ;  /* 0x0000001006067c10 */ /* 0x000fe2000ff3e0ff */
[----:B--2---:R-:W-:Y:S01]  /*1040*/  IMAD.WIDE.U32 R16, R16, c[0x0][0x1a8], R10 ;  /* 0x00006a0010107a25 */ /* 0x004fe200078e000a */
[----:B------:R-:W-:Y:S02]  /*1050*/  SHF.R.S32.HI R10, RZ, 0x1f, R0 ;  /* 0x0000001fff0a7819 */ /* 0x000fe40000011400 */
[----:B------:R-:W-:Y:S01]  /*1060*/  IADD3.X R5, R5, UR7, R12, P0, !PT ;  /* 0x0000000705057c10 */ /* 0x000fe200087fe40c */
[----:B------:R-:W-:Y:S01]  /*1070*/  IMAD R13, R2, c[0x0][0x19c], R13 ;  /* 0x00006700020d7a24 */ /* 0x000fe200078e020d */
[----:B------:R-:W-:Y:S01]  /*1080*/  SHF.R.S32.HI R11, RZ, 0x1f, R14 ;  /* 0x0000001fff0b7819 */ /* 0x000fe2000001140e */
[C---:B------:R-:W-:Y:S01]  /*1090*/  IMAD R12, R10.reuse, c[0x0][0x1b0], RZ ;  /* 0x00006c000a0c7a24 */ /* 0x040fe200078e02ff */
[----:B------:R-:W-:Y:S01]  /*10a0*/  ULDC.64 UR6, c[0x0][0x1a8] ;  /* 0x00006a0000067ab9 */ /* 0x000fe20000000a00 */
[----:B------:R-:W-:Y:S01]  /*10b0*/  IMAD R10, R10, c[0x0][0x1b8], RZ ;  /* 0x00006e000a0a7a24 */ /* 0x000fe200078e02ff */
[----:B------:R-:W-:Y:S01]  /*10c0*/  IADD3.X R7, R7, UR15, R13, P1, !PT ;  /* 0x0000000f07077c10 */ /* 0x000fe20008ffe40d */
[----:B------:R-:W-:Y:S01]  /*10d0*/  IMAD.WIDE.U32 R32, R0, c[0x0][0x1b8], R4 ;  /* 0x00006e0000207a25 */ /* 0x000fe200078e0004 */
[----:B------:R-:W-:Y:S01]  /*10e0*/  ISETP.GE.AND P0, PT, R2, UR8, PT ;  /* 0x0000000802007c0c */ /* 0x000fe2000bf06270 */
[----:B------:R-:W-:Y:S01]  /*10f0*/  UIMAD UR6, UR14, UR6, URZ ;  /* 0x000000060e0672a4 */ /* 0x000fe2000f8e023f */
[----:B------:R-:W-:Y:S01]  /*1100*/  SHF.R.S32.HI R13, RZ, 0x1f, R18 ;  /* 0x0000001fff0d7819 */ /* 0x000fe20000011412 */
[C---:B------:R-:W-:Y:S01]  /*1110*/  IMAD R10, R0.reuse, c[0x0][0x1bc], R10 ;  /* 0x00006f00000a7a24 */ /* 0x040fe200078e020a */
[----:B------:R-:W-:Y:S01]  /*1120*/  LEA.HI R11, R11, R24, RZ, 0x2 ;  /* 0x000000180b0b7211 */ /* 0x000fe200078f10ff */
[C---:B------:R-:W-:Y:S01]  /*1130*/  IMAD.WIDE.U32 R36, R0.reuse, c[0x0][0x1b0], R6 ;  /* 0x00006c0000247a25 */ /* 0x040fe200078e0006 */
[----:B------:R-:W-:Y:S01]  /*1140*/  LEA.HI R23, R13, R18, RZ, 0x2 ;  /* 0x000000120d177211 */ /* 0x000fe200078f10ff */
[----:B------:R-:W-:Y:S01]  /*1150*/  UIMAD UR6, UR4, UR7, UR6 ;  /* 0x00000007040672a4 */ /* 0x000fe2000f8e0206 */
[----:B------:R-:W-:Y:S01]  /*1160*/  LOP3.LUT R11, R11, 0xffffffc, RZ, 0xc0, !PT ;  /* 0x0ffffffc0b0b7812 */ /* 0x000fe200078ec0ff */
[----:B------:R-:W-:Y:S01]  /*1170*/  IMAD R12, R0, c[0x0][0x1b4], R12 ;  /* 0x00006d00000c7a24 */ /* 0x000fe200078e020c */
[----:B------:R3:W-:Y:S01]  /*1180*/  STL.64 [R1+0x118], R36 ;  /* 0x0001182401007387 */ /* 0x0007e20000100a00 */
[----:B------:R-:W-:Y:S01]  /*1190*/  IMAD.IADD R35, R33, 0x1, R10 ;  /* 0x0000000121237824 */ /* 0x000fe200078e020a */
[----:B------:R-:W-:Y:S01]  /*11a0*/  SHF.R.S32.HI R21, RZ, 0x2, R23 ;  /* 0x00000002ff157819 */ /* 0x000fe20000011417 */
[----:B------:R-:W-:Y:S01]  /*11b0*/  IMAD.IADD R39, R37, 0x1, R12 ;  /* 0x0000000125277824 */ /* 0x000fe200078e020c */
[----:B------:R3:W-:Y:S01]  /*11c0*/  STL.64 [R1+0x170], R32 ;  /* 0x0001702001007387 */ /* 0x0007e20000100a00 */
[----:B------:R-:W-:Y:S01]  /*11d0*/  IMAD.IADD R0, R24, 0x1, -R11 ;  /* 0x0000000118007824 */ /* 0x000fe200078e0a0b */
[----:B------:R-:W-:Y:S01]  /*11e0*/  LOP3.LUT P1, RZ, R25, 0x2, RZ, 0xc0, !PT ;  /* 0x0000000219ff7812 */ /* 0x000fe2000782c0ff */
[----:B------:R-:W-:Y:S01]  /*11f0*/  IMAD.SHL.U32 R194, R194, 0x2, RZ ;  /* 0x00000002c2c27824 */ /* 0x000fe200078e00ff */
[----:B------:R3:W-:Y:S01]  /*1200*/  STL [R1+0x120], R155 ;  /* 0x0001209b01007387 */ /* 0x0007e20000100800 */
[----:B------:R-:W-:Y:S01]  /*1210*/  IADD3 R11, R17, UR6, RZ ;  /* 0x00000006110b7c10 */ /* 0x000fe2000fffe0ff */
[----:B------:R-:W-:Y:S01]  /*1220*/  IMAD R26, R0, 0x10, R21 ;  /* 0x00000010001a7824 */ /* 0x000fe200078e0215 */
[----:B------:R-:W-:Y:S01]  /*1230*/  SEL R4, R31, 0xfffffff0, !P1 ;  /* 0xfffffff01f047807 */ /* 0x000fe20004800000 */
[----:B------:R3:W-:Y:S04]  /*1240*/  STL [R1+0x124], R154 ;  /* 0x0001249a01007387 */ /* 0x0007e80000100800 */
        /* <DEDUP_REMOVED lines=35> */
.L_x_454:
[----:B------:R-:W-:Y:S05]  /*1480*/  BSYNC B0 ;  /* 0x0000000000007941 */ /* 0x000fea0003800000 */
.L_x_453:
[----:B------:R-:W-:Y:S01]  /*1490*/  IADD3 R20, R2, 0x20, RZ ;  /* 0x0000002002147810 */ /* 0x000fe20007ffe0ff */
[----:B------:R-:W-:Y:S03]  /*14a0*/  BSSY B0, `(.L_x_455) ;  /* 0x0000024000007945 */ /* 0x000fe60003800000 */
[----:B------:R-:W-:-:S13]  /*14b0*/  ISETP.GE.AND P0, PT, R20, UR8, PT ;  /* 0x0000000814007c0c */ /* 0x000fda000bf06270 */
[----:B------:R-:W-:Y:S05]  /*14c0*/  @P0 BRA `(.L_x_456) ;  /* 0x0000021000000947 */ /* 0x000fea0003800000 */
[----:B------:R-:W-:Y:S01]  /*14d0*/  IADD3 R0, P0, R8, 0x20, RZ ;  /* 0x0000002008007810 */ /* 0x000fe20007f1e0ff */
[----:B--2---:R-:W-:Y:S01]  /*14e0*/  IMAD.MOV.U32 R6, RZ, RZ, R16 ;  /* 0x000000ffff067224 */ /* 0x004fe200078e0010 */
        /* <DEDUP_REMOVED lines=31> */
.L_x_456:
[----:B------:R-:W-:Y:S05]  /*16e0*/  BSYNC B0 ;  /* 0x0000000000007941 */ /* 0x000fea0003800000 */
.L_x_455:
        /* <DEDUP_REMOVED lines=37> */
.L_x_458:
[----:B------:R-:W-:Y:S05]  /*1940*/  BSYNC B0 ;  /* 0x0000000000007941 */ /* 0x000fea0003800000 */
.L_x_457:
        /* <DEDUP_REMOVED lines=19> */
[----:B--2---:R-:W-:Y:S01]  /*1a80*/  @!P2 LEA R6, P1, R10, c[0x0][0x160], 0x1 ;  /* 0x000058000a06aa11 */ /* 0x004fe200078208ff */
        /* <DEDUP_REMOVED lines=20> */
.L_x_460:
[----:B------:R-:W-:Y:S05]  /*1bd0*/  BSYNC B0 ;  /* 0x0000000000007941 */ /* 0x000fea0003800000 */
.L_x_459:
        /* <DEDUP_REMOVED lines=11> */
[----:B--2-4-:R-:W-:Y:S01]  /*1c90*/  IMAD.WIDE.U32 R6, R151, UR4, R152 ;  /* 0x0000000497067c25 */ /* 0x014fe2000f8e0098 */
        /* <DEDUP_REMOVED lines=30> */
.L_x_462:
[----:B------:R-:W-:Y:S05]  /*1e80*/  BSYNC B0 ;  /* 0x0000000000007941 */ /* 0x000fea0003800000 */
.L_x_461:
        /* <DEDUP_REMOVED lines=37> */
.L_x_464:
[----:B------:R-:W-:Y:S05]  /*20e0*/  BSYNC B0 ;  /* 0x0000000000007941 */ /* 0x000fea0003800000 */
.L_x_463:
[----:B------:R-:W0:Y:S01]  /*20f0*/  LDGDEPBAR ;  /* 0x00000000000079af */ /* 0x000e220000000000 */
[----:B------:R-:W-:Y:S01]  /*2100*/  LOP3.LUT R0, R23, 0x7ffffffc, RZ, 0xc0, !PT ;  /* 0x7ffffffc17007812 */ /* 0x000fe200078ec0ff */
[----:B--2---:R-:W-:Y:S01]  /*2110*/  IMAD.U32 R8, RZ, RZ, UR5 ;  /* 0x00000005ff087e24 */ /* 0x004fe2000f8e00ff */
[----:B------:R-:W-:Y:S01]  /*2120*/  ISETP.GE.AND P1, PT, R2, UR13, PT ;  /* 0x0000000d02007c0c */ /* 0x000fe2000bf26270 */
[----:B------:R-:W-:Y:S01]  /*2130*/  IMAD.MOV.U32 R16, RZ, RZ, R34 ;  /* 0x000000ffff107224 */ /* 0x000fe200078e0022 */
[----:B------:R-:W-:Y:S01]  /*2140*/  SHF.R.S32.HI R11, RZ, 0x4, R28 ;  /* 0x00000004ff0b7819 */ /* 0x000fe2000001141c */
[----:B------:R-:W-:Y:S01]  /*2150*/  IMAD.IADD R2, R18, 0x1, -R0 ;  /* 0x0000000112027824 */ /* 0x000fe200078e0a00 */
[----:B------:R-:W-:Y:S01]  /*2160*/  LOP3.LUT R0, R29, 0xfffffff8, RZ, 0xc0, !PT ;  /* 0xfffffff81d007812 */ /* 0x000fe200078ec0ff */
[----:B------:R-:W-:Y:S01]  /*2170*/  IMAD.MOV.U32 R17, RZ, RZ, R35 ;  /* 0x000000ffff117224 */ /* 0x000fe200078e0023 */
[----:B------:R-:W-:Y:S01]  /*2180*/  LOP3.LUT R3, R22, 0x7fffffe, RZ, 0xc0, !PT ;  /* 0x07fffffe16037812 */ /* 0x000fe200078ec0ff */
[----:B------:R-:W-:Y:S01]  /*2190*/  IMAD.MOV.U32 R16, RZ, RZ, R32 ;  /* 0x000000ffff107224 */ /* 0x000fe200078e0020 */
[----:B------:R-:W-:Y:S01]  /*21a0*/  LEA R9, R24, UR10, 0x4 ;  /* 0x0000000a18097c11 */ /* 0x000fe2000f8e20ff */
[----:B------:R-:W-:Y:S01]  /*21b0*/  IMAD.IADD R0, R30, 0x1, -R0 ;  /* 0x000000011e007824 */ /* 0x000fe200078e0a00 */
[----:B------:R-:W-:Y:S01]  /*21c0*/  LEA.HI R5, R28, R11, RZ, 0x1 ;  /* 0x0000000b1c057211 */ /* 0x000fe200078f08ff */
[----:B------:R-:W-:Y:S01]  /*21d0*/  IMAD.IADD R10, R19, 0x1, -R3 ;  /* 0x00000001130a7824 */ /* 0x000fe200078e0a03 */
[----:B------:R-:W-:Y:S01]  /*21e0*/  SHF.R.S32.HI R7, RZ, 0x1f, R19 ;  /* 0x0000001fff077819 */ /* 0x000fe20000011413 */
[----:B------:R-:W-:Y:S01]  /*21f0*/  IMAD.SHL.U32 R3, R2, 0x2, RZ ;  /* 0x0000000202037824 */ /* 0x000fe200078e00ff */
[----:B------:R-:W-:Y:S01]  /*2200*/  LEA.HI R6, R0, R0, RZ, 0x1 ;  /* 0x0000000000067211 */ /* 0x000fe200078f08ff */
[----:B------:R-:W-:Y:S01]  /*2210*/  IMAD.SHL.U32 R14, R27, 0x8, RZ ;  /* 0x000000081b0e7824 */ /* 0x000fe200078e00ff */
[----:B------:R-:W-:Y:S01]  /*2220*/  IADD3 R9, R9, 0x1, R21 ;  /* 0x0000000109097810 */ /* 0x000fe20007ffe015 */
[----:B------:R-:W-:Y:S01]  /*2230*/  IMAD R12, R26, c[0x0][0x228], R3 ;  /* 0x00008a001a0c7a24 */ /* 0x000fe200078e0203 */
[----:B------:R-:W-:Y:S01]  /*2240*/  LOP3.LUT R5, R5, 0xfffffffe, RZ, 0xc0, !PT ;  /* 0xfffffffe05057812 */ /* 0x000fe200078ec0ff */
[----:B------:R-:W-:Y:S01]  /*2250*/  ULEA UR14, UR24, UR9, 0x6 ;  /* 0x00000009180e7291 */ /* 0x000fe2000f8e303f */
[----:B------:R-:W-:Y:S01]  /*2260*/  LOP3.LUT R2, R6, 0x7fffffe, RZ, 0xc0, !PT ;  /* 0x07fffffe06027812 */ /* 0x000fe200078ec0ff */
[----:B------:R-:W-:-:S04]  /*2270*/  DEPBAR.LE SB0, 0x0 ;  /* 0x000080000000791a */ /* 0x000fc80000000000 */
[----:B------:R-:W-:Y:S01]  /*2280*/  BAR.SYNC.DEFER_BLOCKING 0x0 ;  /* 0x0000000000007b1d */ /* 0x000fe20000010000 */
[----:B------:R-:W-:Y:S01]  /*2290*/  LEA.HI R7, R7, R19, RZ, 0x3 ;  /* 0x0000001307077211 */ /* 0x000fe200078f18ff */
[----:B------:R-:W-:Y:S01]  /*22a0*/  UIMAD UR9, UR16, UR4, URZ ;  /* 0x00000004100972a4 */ /* 0x000fe2000f8e023f */
[----:B------:R-:W-:Y:S01]  /*22b0*/  IADD3 R13, R8, -UR25, R9 ;  /* 0x80000019080d7c10 */ /* 0x000fe2000fffe009 */
[----:B------:R-:W-:Y:S01]  /*22c0*/  IMAD.IADD R9, R11, 0x1, -R5 ;  /* 0x000000010b097824 */ /* 0x000fe200078e0a05 */
[----:B------:R-:W-:Y:S01]  /*22d0*/  UIADD3 UR14, UR14, -0x40, URZ ;  /* 0xffffffc00e0e7890 */ /* 0x000fe2000fffe03f */
[----:B------:R-:W-:Y:S01]  /*22e0*/  IMAD.IADD R11, R0, 0x1, -R2 ;  /* 0x00000001000b7824 */ /* 0x000fe200078e0a02 */
[----:B------:R-:W-:Y:S01]  /*22f0*/  SHF.R.S32.HI R0, RZ, 0x1, R6 ;  /* 0x00000001ff007819 */ /* 0x000fe20000011406 */
[----:B------:R-:W-:Y:S01]  /*2300*/  IMAD.U32 R5, RZ, RZ, UR23 ;  /* 0x00000017ff057e24 */ /* 0x000fe2000f8e00ff */
[----:B------:R-:W-:Y:S01]  /*2310*/  UIMAD UR9, UR7, UR17, UR9 ;  /* 0x00000011070972a4 */ /* 0x000fe2000f8e0209 */
[----:B------:R-:W-:Y:S01]  /*2320*/  IMAD.SHL.U32 R2, R25, 0x40, RZ ;  /* 0x0000004019027824 */ /* 0x000fe200078e00ff */
[----:B------:R-:W-:Y:S01]  /*2330*/  LOP3.LUT P2, RZ, R0, 0x2, RZ, 0xc0, !PT ;  /* 0x0000000200ff7812 */ /* 0x000fe2000784c0ff */
[----:B------:R-:W-:Y:S01]  /*2340*/  IMAD.SHL.U32 R3, R7, 0x20, RZ ;  /* 0x0000002007037824 */ /* 0x000fe200078e00ff */
[----:B------:R-:W-:Y:S01]  /*2350*/  USHF.R.S32.HI UR10, URZ, 0x1f, UR14 ;  /* 0x0000001f3f0a7899 */ /* 0x000fe2000801140e */
[----:B------:R-:W-:Y:S01]  /*2360*/  IMAD R150, R5, 0x8, R24 ;  /* 0x0000000805967824 */ /* 0x000fe200078e0218 */
[----:B------:R-:W-:Y:S01]  /*2370*/  LOP3.LUT R2, R2, 0xc0, RZ, 0xc0, !PT ;  /* 0x000000c002027812 */ /* 0x000fe200078ec0ff */
[----:B------:R-:W-:Y:S01]  /*2380*/  IMAD.SHL.U32 R5, R9, 0x8, RZ ;  /* 0x0000000809057824 */ /* 0x000fe200078e00ff */
[----:B------:R-:W-:Y:S01]  /*2390*/  LOP3.LUT R3, R3, 0xffffff00, RZ, 0xc0, !PT ;  /* 0xffffff0003037812 */ /* 0x000fe200078ec0ff */
[----:B------:R-:W-:Y:S01]  /*23a0*/  IMAD.SHL.U32 R0, R0, 0x40, RZ ;  /* 0x0000004000007824 */ /* 0x000fe200078e00ff */
[----:B------:R2:W-:Y:S01]  /*23b0*/  STL [R1+0x78], R150 ;  /* 0x0000789601007387 */ /* 0x0005e20000100800 */
[----:B------:R-:W-:Y:S01]  /*23c0*/  IMAD.U32 R15, RZ, RZ, UR17 ;  /* 0x00000011ff0f7e24 */ /* 0x000fe2000f8e00ff */
[----:B------:R-:W-:Y:S01]  /*23d0*/  LOP3.LUT R5, R2, 0x8, R5, 0xf8, !PT ;  /* 0x0000000802057812 */ /* 0x000fe200078ef805 */
[--C-:B------:R-:W-:Y:S01]  /*23e0*/  IMAD R6, R24, 0x200, R3.reuse ;  /* 0x0000020018067824 */ /* 0x100fe200078e0203 */
[----:B------:R2:W-:Y:S01]  /*23f0*/  STL.64 [R1+0x128], R16 ;  /* 0x0001281001007387 */ /* 0x0005e20000100a00 */
[----:B------:R-:W-:Y:S01]  /*2400*/  SHF.R.U32.HI R2, RZ, 0x3, R2 ;  /* 0x00000003ff027819 */ /* 0x000fe20000011602 */
[----:B------:R-:W-:Y:S01]  /*2410*/  IMAD R8, R10, 0x20, R3 ;  /* 0x000000200a087824 */ /* 0x000fe200078e0203 */
[----:B------:R-:W-:Y:S01]  /*2420*/  LOP3.LUT R0, R0, 0xc0, RZ, 0xc0, !PT ;  /* 0x000000c000007812 */ /* 0x000fe200078ec0ff */
[----:B------:R2:W-:Y:S01]  /*2430*/  @P1 STS [R194+0x9000], RZ ;  /* 0x009000ffc2001388 */ /* 0x0005e20000000800 */
[----:B------:R-:W-:Y:S01]  /*2440*/  IMAD R7, R10, 0x20, R6 ;  /* 0x000000200a077824 */ /* 0x000fe200078e0206 */
[----:B------:R-:W-:Y:S01]  /*2450*/  LOP3.LUT R2, R5, R2, RZ, 0x3c, !PT ;  /* 0x0000000205027212 */ /* 0x000fe200078e3cff */
[----:B------:R-:W-:Y:S01]  /*2460*/  IMAD R3, R9, 0x8, R11 ;  /* 0x0000000809037824 */ /* 0x000fe200078e020b */
[----:B------:R2:W-:Y:S01]  /*2470*/  @P1 STS [R194+0x9004], RZ ;  /* 0x009004ffc2001388 */ /* 0x0005e20000000800 */
[----:B------:R-:W-:Y:S01]  /*2480*/  LOP3.LUT R6, R0, 0x8, R14, 0xf8, !PT ;  /* 0x0000000800067812 */ /* 0x000fe200078ef80e */
[----:B------:R-:W-:Y:S01]  /*2490*/  IMAD.SHL.U32 R30, R30, 0x2, RZ ;  /* 0x000000021e1e7824 */ /* 0x000fe200078e00ff */
[----:B------:R-:W-:Y:S01]  /*24a0*/  SHF.R.U32.HI R0, RZ, 0x3, R0 ;  /* 0x00000003ff007819 */ /* 0x000fe20000011600 */
[----:B------:R2:W-:Y:S01]  /*24b0*/  @P1 STS.64 [R194+0x9008], RZ ;  /* 0x009008ffc2001388 */ /* 0x0005e20000000a00 */
[----:B------:R-:W-:Y:S01]  /*24c0*/  IMAD.IADD R5, R2, 0x1, R8 ;  /* 0x0000000102057824 */ /* 0x000fe200078e0208 */
[----:B------:R-:W-:Y:S01]  /*24d0*/  IADD3 R147, P0, R12, UR14, RZ ;  /* 0x0000000e0c937c10 */ /* 0x000fe2000ff1e0ff */
[----:B------:R-:W-:Y:S01]  /*24e0*/  IMAD.IADD R2, R2, 0x1, R7 ;  /* 0x0000000102027824 */ /* 0x000fe200078e0207 */
[----:B------:R2:W-:Y:S01]  /*24f0*/  @P1 STS.128 [R194+0xa000], RZ ;  /* 0x00a000ffc2001388 */ /* 0x0005e20000000c00 */
[----:B------:R-:W-:Y:S01]  /*2500*/  LOP3.LUT R0, R6, R0, RZ, 0x3c, !PT ;  /* 0x0000000006007212 */ /* 0x000fe200078e3cff */
[----:B------:R-:W-:Y:S01]  /*2510*/  IMAD.WIDE.U32 R6, R15, UR4, R16 ;  /* 0x000000040f067c25 */ /* 0x000fe2000f8e0010 */
[----:B------:R-:W-:Y:S01]  /*2520*/  UIADD3 UR7, UR41, 0x646e171e, URZ ;  /* 0x646e171e29077890 */ /* 0x000fe2000fffe03f */
[----:B------:R2:W-:Y:S01]  /*2530*/  @P1 STS.128 [R194+0xb000], RZ ;  /* 0x00b000ffc2001388 */ /* 0x0005e20000000c00 */
[----:B------:R-:W-:Y:S01]  /*2540*/  LEA.HI.X.SX32 R148, R12, UR10, 0x1, P0 ;  /* 0x0000000a0c947c11 */ /* 0x000fe200080f0eff */
[----:B------:R-:W-:Y:S01]  /*2550*/  BSSY B0, `(.L_x_465) ;  /* 0x0000022000007945 */ /* 0x000fe20003800000 */
[----:B------:R-:W-:Y:S01]  /*2560*/  IADD3 R8, R7, UR9, RZ ;  /* 0x0000000907087c10 */ /* 0x000fe2000fffe0ff */
[----:B------:R-:W-:Y:S01]  /*2570*/  IMAD.U32 R0, R3, 0x20, R0 ;  /* 0x0000002003007824 */ /* 0x000fe200078e0000 */
[----:B------:R-:W-:-:S02]  /*2580*/  LOP3.LUT R146, R30, 0x6, RZ, 0xc0, !PT ;  /* 0x000000061e927812 */ /* 0x000fc400078ec0ff */
[----:B------:R-:W-:Y:S02]  /*2590*/  IADD3 R144, R13, c[0x0][0x2e8], RZ ;  /* 0x0000ba000d907a10 */ /* 0x000fe40007ffe0ff */
[----:B------:R-:W-:Y:S01]  /*25a0*/  SEL R3, R31, 0xfffffff0, !P2 ;  /* 0xfffffff01f037807 */ /* 0x000fe20005000000 */
        /* <DEDUP_REMOVED lines=28> */
.L_x_466:
[----:B------:R-:W-:Y:S05]  /*2770*/  BSYNC B0 ;  /* 0x0000000000007941 */ /* 0x000fea0003800000 */
.L_x_465:
        /* <DEDUP_REMOVED lines=36> */
.L_x_468:
[----:B------:R-:W-:Y:S05]  /*29c0*/  BSYNC B0 ;  /* 0x0000000000007941 */ /* 0x000fea0003800000 */
.L_x_467:
[----:B------:R-:W-:Y:S01]  /*29d0*/  IMAD.SHL.U32 R192, R2, 0x2, RZ ;  /* 0x0000000202c07824 */ /* 0x000fe200078e00ff */
[----:B------:R-:W0:Y:S01]  /*29e0*/  LDGDEPBAR ;  /* 0x00000000000079af */ /* 0x000e220000000000 */
[----:B------:R-:W-:Y:S01]  /*29f0*/  IMAD.SHL.U32 R189, R0, 0x2, RZ ;  /* 0x0000000200bd7824 */ /* 0x000fe200078e00ff */
[----:B------:R-:W-:Y:S01]  /*2a00*/  UISETP.GE.AND UP0, UPT, UR24, 0x2, UPT ;  /* 0x000000021800788c */ /* 0x000fe2000bf06270 */
[----:B------:R-:W-:Y:S01]  /*2a10*/  IMAD R193, R4, 0x2, R192 ;  /* 0x0000000204c17824 */ /* 0x000fe200078e02c0 */
[----:B----4-:R-:W-:Y:S01]  /*2a20*/  LDSM.16.M88.4 R12, [R192] ;  /* 0x00000000c00c783b */ /* 0x010fe20000000200 */
[----:B------:R-:W-:Y:S01]  /*2a30*/  IMAD R191, R3, 0x2, R189 ;  /* 0x0000000203bf7824 */ /* 0x000fe200078e02bd */
[----:B------:R-:W-:Y:S02]  /*2a40*/  IADD3 R3, R144, 0x8, RZ ;  /* 0x0000000890037810 */ /* 0x000fe40007ffe0ff */
[----:B------:R-:W4:Y:S01]  /*2a50*/  LDSM.16.M88.4 R20, [R189+0x6000] ;  /* 0x00600000bd14783b */ /* 0x000f220000000200 */
[----:B------:R-:W-:-:S02]  /*2a60*/  PLOP3.LUT P0, PT, PT, PT, UP0, 0x80, 0x0 ;  /* 0x000000000000781c */ /* 0x000fc40003f0f008 */
[C---:B------:R-:W-:Y:S01]  /*2a70*/  IADD3 R2, R144.reuse, 0x40, RZ ;  /* 0x0000004090027810 */ /* 0x040fe20007ffe0ff */
[----:B------:R-:W5:Y:S01]  /*2a80*/  LDSM.16.M88.4 R8, [R192+0x1000] ;  /* 0x00100000c008783b */ /* 0x000f620000000200 */
[----:B------:R-:W-:-:S03]  /*2a90*/  IADD3 R0, R144, 0x48, RZ ;  /* 0x0000004890007810 */ /* 0x000fc60007ffe0ff */
[----:B---3--:R-:W3:Y:S04]  /*2aa0*/  LDSM.16.M88.4 R32, [R189+0x6400] ;  /* 0x00640000bd20783b */ /* 0x008ee80000000200 */
[----:B------:R-:W1:Y:S04]  /*2ab0*/  LDSM.16.M88.4 R28, [R189+0x6800] ;  /* 0x00680000bd1c783b */ /* 0x000e680000000200 */
[----:B------:R-:W2:Y:S04]  /*2ac0*/  LDSM.16.M88.4 R24, [R189+0x6c00] ;  /* 0x006c0000bd18783b */ /* 0x000ea80000000200 */
[----:B------:R-:W-:Y:S04]  /*2ad0*/  LDSM.16.M88.4 R40, [R191+0x6000] ;  /* 0x00600000bf28783b */ /* 0x000fe80000000200 */
[----:B--2---:R-:W2:Y:S04]  /*2ae0*/  LDSM.16.M88.4 R16, [R193+0x1000] ;  /* 0x00100000c110783b */ /* 0x004ea80000000200 */
[----:B------:R-:W1:Y:S04]  /*2af0*/  LDSM.16.M88.4 R36, [R191+0x6400] ;  /* 0x00640000bf24783b */ /* 0x000e680000000200 */
[----:B------:R-:W1:Y:S04]  /*2b00*/  LDSM.16.M88.4 R48, [R191+0x6800] ;  /* 0x00680000bf30783b */ /* 0x000e680000000200 */
[----:B------:R-:W1:Y:S01]  /*2b10*/  LDSM.16.M88.4 R44, [R191+0x6c00] ;  /* 0x006c0000bf2c783b */ /* 0x000e620000000200 */
[-C--:B----4-:R-:W-:Y:S08]  /*2b20*/  HMMA.16816.F32 R96, R12, R20.reuse, RZ ;  /* 0x000000140c60723c */ /* 0x090ff000000018ff */
[C---:B-----5:R-:W-:Y:S08]  /*2b30*/  HMMA.16816.F32 R60, R8.reuse, R20, RZ ;  /* 0x00000014083c723c */ /* 0x060ff000000018ff */
[-C--:B------:R-:W-:Y:S08]  /*2b40*/  HMMA.16816.F32 R92, R8, R22.reuse, RZ ;  /* 0x00000016085c723c */ /* 0x080ff000000018ff */
[----:B------:R-:W-:Y:S01]  /*2b50*/  HMMA.16816.F32 R88, R12, R22, RZ ;  /* 0x000000160c58723c */ /* 0x000fe200000018ff */
[----:B------:R-:W4:Y:S07]  /*2b60*/  LDSM.16.M88.4 R20, [R193] ;  /* 0x00000000c114783b */ /* 0x000f2e0000000200 */
[C---:B---3--:R-:W-:Y:S08]  /*2b70*/  HMMA.16816.F32 R56, R8.reuse, R32, RZ ;  /* 0x000000200838723c */ /* 0x048ff000000018ff */
[C---:B-1----:R-:W-:Y:S08]  /*2b80*/  HMMA.16816.F32 R52, R8.reuse, R28, RZ ;  /* 0x0000001c0834723c */ /* 0x042ff000000018ff */
        /* <DEDUP_REMOVED lines=8> */
[C---:B------:R-:W-:Y:S08]  /*2c10*/  HMMA.16816.F32 R8, R12.reuse, R24, RZ ;  /* 0x000000180c08723c */ /* 0x040ff000000018ff */
[----:B------:R-:W-:Y:S01]  /*2c20*/  HMMA.16816.F32 R24, R12, R26, RZ ;  /* 0x0000001a0c18723c */ /* 0x000fe200000018ff */
[----:B------:R-:W-:Y:S07]  /*2c30*/  LDSM.16.M88.4 R12, [R192+0x3000] ;  /* 0x00300000c00c783b */ /* 0x000fee0000000200 */
[C---:B--2---:R-:W-:Y:S08]  /*2c40*/  HMMA.16816.F32 R60, R16.reuse, R40, R60 ;  /* 0x00000028103c723c */ /* 0x044ff0000000183c */
[C---:B------:R-:W-:Y:S01]  /*2c50*/  HMMA.16816.F32 R108, R16.reuse, R36, R56 ;  /* 0x00000024106c723c */ /* 0x040fe20000001838 */
[----:B------:R-:W1:Y:S07]  /*2c60*/  LDSM.16.M88.4 R56, [R189+0x7000] ;  /* 0x00700000bd38783b */ /* 0x000e6e0000000200 */
[C---:B------:R-:W-:Y:S01]  /*2c70*/  HMMA.16816.F32 R136, R16.reuse, R48, R52 ;  /* 0x000000301088723c */ /* 0x040fe20000001834 */
[----:B------:R-:W-:Y:S07]  /*2c80*/  LDSM.16.M88.4 R52, [R189+0x7400] ;  /* 0x00740000bd34783b */ /* 0x000fee0000000200 */
[C---:B------:R-:W-:Y:S08]  /*2c90*/  HMMA.16816.F32 R132, R16.reuse, R44, R72 ;  /* 0x0000002c1084723c */ /* 0x040ff00000001848 */
[C---:B------:R-:W-:Y:S08]  /*2ca0*/  HMMA.16816.F32 R104, R16.reuse, R42, R92 ;  /* 0x0000002a1068723c */ /* 0x040ff0000000185c */
[C---:B------:R-:W-:Y:S08]  /*2cb0*/  HMMA.16816.F32 R100, R16.reuse, R38, R84 ;  /* 0x000000261064723c */ /* 0x040ff00000001854 */
[C---:B------:R-:W-:Y:S08]  /*2cc0*/  HMMA.16816.F32 R112, R16.reuse, R50, R80 ;  /* 0x000000321070723c */ /* 0x040ff00000001850 */
[----:B------:R-:W-:Y:S01]  /*2cd0*/  HMMA.16816.F32 R116, R16, R46, R68 ;  /* 0x0000002e1074723c */ /* 0x000fe20000001844 */
[----:B------:R-:W2:Y:S07]  /*2ce0*/  LDSM.16.M88.4 R16, [R192+0x2000] ;  /* 0x00200000c010783b */ /* 0x000eae0000000200 */
[C---:B----4-:R-:W-:Y:S08]  /*2cf0*/  HMMA.16816.F32 R120, R20.reuse, R36, R64 ;  /* 0x000000241478723c */ /* 0x050ff00000001840 */
[C---:B------:R-:W-:Y:S08]  /*2d00*/  HMMA.16816.F32 R96, R20.reuse, R40, R96 ;  /* 0x000000281460723c */ /* 0x040ff00000001860 */
[C---:B------:R-:W-:Y:S01]  /*2d10*/  HMMA.16816.F32 R64, R20.reuse, R42, R88 ;  /* 0x0000002a1440723c */ /* 0x040fe20000001858 */
[----:B------:R-:W3:Y:S07]  /*2d20*/  LDSM.16.M88.4 R40, [R189+0x7800] ;  /* 0x00780000bd28783b */ /* 0x000eee0000000200 */
[C---:B------:R-:W-:Y:S01]  /*2d30*/  HMMA.16816.F32 R68, R20.reuse, R38, R76 ;  /* 0x000000261444723c */ /* 0x040fe2000000184c */
[----:B------:R-:W4:Y:S07]  /*2d40*/  LDSM.16.M88.4 R36, [R189+0x7c00] ;  /* 0x007c0000bd24783b */ /* 0x000f2e0000000200 */
[C---:B------:R-:W-:Y:S01]  /*2d50*/  HMMA.16816.F32 R124, R20.reuse, R48, R32 ;  /* 0x00000030147c723c */ /* 0x040fe20000001820 */
[----:B------:R-:W-:Y:S07]  /*2d60*/  LDSM.16.M88.4 R32, [R191+0x7000] ;  /* 0x00700000bf20783b */ /* 0x000fee0000000200 */
[C---:B------:R-:W-:Y:S01]  /*2d70*/  HMMA.16816.F32 R128, R20.reuse, R44, R8 ;  /* 0x0000002c1480723c */ /* 0x040fe20000001808 */
[----:B------:R-:W-:Y:S07]  /*2d80*/  LDSM.16.M88.4 R8, [R193+0x3000] ;  /* 0x00300000c108783b */ /* 0x000fee0000000200 */
[C---:B------:R-:W-:Y:S01]  /*2d90*/  HMMA.16816.F32 R72, R20.reuse, R50, R28 ;  /* 0x000000321448723c */ /* 0x040fe2000000181c */
[----:B------:R-:W-:Y:S04]  /*2da0*/  LDSM.16.M88.4 R28, [R191+0x7400] ;  /* 0x00740000bf1c783b */ /* 0x000fe80000000200 */
[----:B------:R-:W-:Y:S03]  /*2db0*/  LDSM.16.M88.4 R48, [R191+0x7800] ;  /* 0x00780000bf30783b */ /* 0x000fe60000000200 */
[----:B------:R-:W-:Y:S01]  /*2dc0*/  HMMA.16816.F32 R20, R20, R46, R24 ;  /* 0x0000002e1414723c */ /* 0x000fe20000001818 */
[----:B------:R-:W5:Y:S07]  /*2dd0*/  LDSM.16.M88.4 R24, [R193+0x2000] ;  /* 0x00200000c118783b */ /* 0x000f6e0000000200 */
[----:B-1----:R-:W-:Y:S01]  /*2de0*/  HMMA.16816.F32 R92, R12, R56, R60 ;  /* 0x000000380c5c723c */ /* 0x002fe2000000183c */
[----:B------:R-:W1:Y:S07]  /*2df0*/  LDSM.16.M88.4 R60, [R191+0x7c00] ;  /* 0x007c0000bf3c783b */ /* 0x000e6e0000000200 */
[----:B--2---:R-:W-:Y:S08]  /*2e00*/  HMMA.16816.F32 R44, R16, R52, R120 ;  /* 0x00000034102c723c */ /* 0x004ff00000001878 */
[C---:B------:R-:W-:Y:S08]  /*2e10*/  HMMA.16816.F32 R88, R12.reuse, R58, R104 ;  /* 0x0000003a0c58723c */ /* 0x040ff00000001868 */
[C---:B------:R-:W-:Y:S08]  /*2e20*/  HMMA.16816.F32 R84, R12.reuse, R52, R108 ;  /* 0x000000340c54723c */ /* 0x040ff0000000186c */
[C---:B------:R-:W-:Y:S08]  /*2e30*/  HMMA.16816.F32 R80, R12.reuse, R54, R100 ;  /* 0x000000360c50723c */ /* 0x040ff00000001864 */
[C---:B---3--:R-:W-:Y:S08]  /*2e40*/  HMMA.16816.F32 R104, R12.reuse, R40, R136 ;  /* 0x000000280c68723c */ /* 0x048ff00000001888 */
[C---:B----4-:R-:W-:Y:S08]  /*2e50*/  HMMA.16816.F32 R108, R12.reuse, R36, R132 ;  /* 0x000000240c6c723c */ /* 0x050ff00000001884 */
[C---:B------:R-:W-:Y:S08]  /*2e60*/  HMMA.16816.F32 R112, R12.reuse, R42, R112 ;  /* 0x0000002a0c70723c */ /* 0x040ff00000001870 */
[----:B------:R-:W-:Y:S08]  /*2e70*/  HMMA.16816.F32 R100, R12, R38, R116 ;  /* 0x000000260c64723c */ /* 0x000ff00000001874 */
[C---:B------:R-:W-:Y:S08]  /*2e80*/  HMMA.16816.F32 R76, R16.reuse, R58, R64 ;  /* 0x0000003a104c723c */ /* 0x040ff00000001840 */
        /* <DEDUP_REMOVED lines=8> */
[----:B------:R-:W2:Y:S04]  /*2f10*/  LDSM.16.M88.4 R20, [R192+0x5000] ;  /* 0x00500000c014783b */ /* 0x000ea80000000200 */
[----:B------:R-:W-:Y:S03]  /*2f20*/  LDSM.16.M88.4 R36, [R189+0x8c00] ;  /* 0x008c0000bd24783b */ /* 0x000fe60000000200 */
[----:B-----5:R-:W-:Y:S01]  /*2f30*/  HMMA.16816.F32 R116, R24, R28, R44 ;  /* 0x0000001c1874723c */ /* 0x020fe2000000182c */
[----:B------:R-:W3:Y:S04]  /*2f40*/  LDSM.16.M88.4 R44, [R189+0x8400] ;  /* 0x00840000bd2c783b */ /* 0x000ee80000000200 */
[----:B------:R-:W4:Y:S03]  /*2f50*/  LDSM.16.M88.4 R16, [R192+0x4000] ;  /* 0x00400000c010783b */ /* 0x000f260000000200 */
[C---:B------:R-:W-:Y:S08]  /*2f60*/  HMMA.16816.F32 R140, R8.reuse, R34, R88 ;  /* 0x00000022088c723c */ /* 0x040ff00000001858 */
[C---:B------:R-:W-:Y:S08]  /*2f70*/  HMMA.16816.F32 R88, R8.reuse, R28, R84 ;  /* 0x0000001c0858723c */ /* 0x040ff00000001854 */
[C---:B------:R-:W-:Y:S08]  /*2f80*/  HMMA.16816.F32 R92, R8.reuse, R32, R92 ;  /* 0x00000020085c723c */ /* 0x040ff0000000185c */
[C---:B------:R-:W-:Y:S08]  /*2f90*/  HMMA.16816.F32 R84, R8.reuse, R30, R80 ;  /* 0x0000001e0854723c */ /* 0x040ff00000001850 */
[C---:B------:R-:W-:Y:S08]  /*2fa0*/  HMMA.16816.F32 R80, R8.reuse, R48, R104 ;  /* 0x000000300850723c */ /* 0x040ff00000001868 */
[C---:B------:R-:W-:Y:S08]  /*2fb0*/  HMMA.16816.F32 R136, R8.reuse, R50, R112 ;  /* 0x000000320888723c */ /* 0x040ff00000001870 */
[C---:B-1----:R-:W-:Y:S08]  /*2fc0*/  HMMA.16816.F32 R132, R8.reuse, R60, R108 ;  /* 0x0000003c0884723c */ /* 0x042ff0000000186c */
[----:B------:R-:W-:Y:S01]  /*2fd0*/  HMMA.16816.F32 R128, R8, R62, R100 ;  /* 0x0000003e0880723c */ /* 0x000fe20000001864 */
[----:B------:R-:W-:Y:S07]  /*2fe0*/  LDSM.16.M88.4 R8, [R193+0x5000] ;  /* 0x00500000c108783b */ /* 0x000fee0000000200 */
[C---:B------:R-:W-:Y:S01]  /*2ff0*/  HMMA.16816.F32 R108, R24.reuse, R48, R12 ;  /* 0x00000030186c723c */ /* 0x040fe2000000180c */
[----:B------:R-:W-:Y:S07]  /*3000*/  LDSM.16.M88.4 R12, [R193+0x4000] ;  /* 0x00400000c10c783b */ /* 0x000fee0000000200 */
[C---:B------:R-:W-:Y:S08]  /*3010*/  HMMA.16816.F32 R124, R24.reuse, R32, R96 ;  /* 0x00000020187c723c */ /* 0x040ff00000001860 */
[C---:B------:R-:W-:Y:S01]  /*3020*/  HMMA.16816.F32 R104, R24.reuse, R50, R64 ;  /* 0x000000321868723c */ /* 0x040fe20000001840 */
[----:B------:R-:W-:Y:S07]  /*3030*/  LDSM.16.M88.4 R48, [R191+0x8000] ;  /* 0x00800000bf30783b */ /* 0x000fee0000000200 */
[C---:B------:R-:W-:Y:S01]  /*3040*/  HMMA.16816.F32 R120, R24.reuse, R34, R76 ;  /* 0x000000221878723c */ /* 0x040fe2000000184c */
[----:B------:R-:W-:Y:S07]  /*3050*/  LDSM.16.M88.4 R32, [R191+0x8400] ;  /* 0x00840000bf20783b */ /* 0x000fee0000000200 */
[C---:B------:R-:W-:Y:S01]  /*3060*/  HMMA.16816.F32 R112, R24.reuse, R30, R52 ;  /* 0x0000001e1870723c */ /* 0x040fe20000001834 */
[----:B------:R-:W1:Y:S07]  /*3070*/  LDSM.16.M88.4 R28, [R191+0x8800] ;  /* 0x00880000bf1c783b */ /* 0x000e6e0000000200 */
[C---:B------:R-:W-:Y:S08]  /*3080*/  HMMA.16816.F32 R100, R24.reuse, R60, R68 ;  /* 0x0000003c1864723c */ /* 0x040ff00000001844 */
[----:B------:R-:W-:Y:S01]  /*3090*/  HMMA.16816.F32 R68, R24, R62, R72 ;  /* 0x0000003e1844723c */ /* 0x000fe20000001848 */
[----:B------:R-:W5:Y:S01]  /*30a0*/  LDSM.16.M88.4 R24, [R191+0x8c00] ;  /* 0x008c0000bf18783b */ /* 0x000f620000000200 */
[----:B------:R-:W-:-:S06]  /*30b0*/  DEPBAR.LE SB0, 0x0 ;  /* 0x000080000000791a */ /* 0x000fcc0000000000 */
[C---:B--2---:R-:W-:Y:S08]  /*30c0*/  HMMA.16816.F32 R96, R20.reuse, R56, R92 ;  /* 0x000000381460723c */ /* 0x044ff0000000185c */
[C---:B------:R-:W-:Y:S08]  /*30d0*/  HMMA.16816.F32 R92, R20.reuse, R58, R140 ;  /* 0x0000003a145c723c */ /* 0x040ff0000000188c */
[C---:B---3--:R-:W-:Y:S08]  /*30e0*/  HMMA.16816.F32 R88, R20.reuse, R44, R88 ;  /* 0x0000002c1458723c */ /* 0x048ff00000001858 */
[C---:B------:R-:W-:Y:S08]  /*30f0*/  HMMA.16816.F32 R84, R20.reuse, R46, R84 ;  /* 0x0000002e1454723c */ /* 0x040ff00000001854 */
[C---:B------:R-:W-:Y:S08]  /*3100*/  HMMA.16816.F32 R80, R20.reuse, R40, R80 ;  /* 0x000000281450723c */ /* 0x040ff00000001850 */
[C---:B------:R-:W-:Y:S08]  /*3110*/  HMMA.16816.F32 R76, R20.reuse, R42, R136 ;  /* 0x0000002a144c723c */ /* 0x040ff00000001888 */
[C---:B------:R-:W-:Y:S08]  /*3120*/  HMMA.16816.F32 R72, R20.reuse, R36, R132 ;  /* 0x000000241448723c */ /* 0x040ff00000001884 */
[----:B------:R-:W-:Y:S08]  /*3130*/  HMMA.16816.F32 R64, R20, R38, R128 ;  /* 0x000000261440723c */ /* 0x000ff00000001880 */
[C---:B----4-:R-:W-:Y:S08]  /*3140*/  HMMA.16816.F32 R20, R16.reuse, R40, R108 ;  /* 0x000000281014723c */ /* 0x050ff0000000186c */
[C---:B------:R-:W-:Y:S08]  /*3150*/  HMMA.16816.F32 R60, R16.reuse, R56, R124 ;  /* 0x00000038103c723c */ /* 0x040ff0000000187c */
[C---:B------:R-:W-:Y:S08]  /*3160*/  HMMA.16816.F32 R52, R16.reuse, R44, R116 ;  /* 0x0000002c1034723c */ /* 0x040ff00000001874 */
[C---:B------:R-:W-:Y:S08]  /*3170*/  HMMA.16816.F32 R40, R16.reuse, R42, R104 ;  /* 0x0000002a1028723c */ /* 0x040ff00000001868 */
[C---:B------:R-:W-:Y:S08]  /*3180*/  HMMA.16816.F32 R56, R16.reuse, R58, R120 ;  /* 0x0000003a1038723c */ /* 0x040ff00000001878 */
[C---:B------:R-:W-:Y:S08]  /*3190*/  HMMA.16816.F32 R44, R16.reuse, R46, R112 ;  /* 0x0000002e102c723c */ /* 0x040ff00000001870 */
[C---:B------:R-:W-:Y:S08]  /*31a0*/  HMMA.16816.F32 R100, R16.reuse, R36, R100 ;  /* 0x000000241064723c */ /* 0x040ff00000001864 */
[----:B------:R-:W-:Y:S08]  /*31b0*/  HMMA.16816.F32 R16, R16, R38, R68 ;  /* 0x000000261010723c */ /* 0x000ff00000001844 */
[C---:B-1----:R-:W-:Y:S08]  /*31c0*/  HMMA.16816.F32 R80, R8.reuse, R28, R80 ;  /* 0x0000001c0850723c */ /* 0x042ff00000001850 */
[----:B------:R-:W-:Y:S08]  /*31d0*/  HMMA.16816.F32 R76, R8, R30, R76 ;  /* 0x0000001e084c723c */ /* 0x000ff0000000184c */
[C---:B------:R-:W-:Y:S08]  /*31e0*/  HMMA.16816.F32 R20, R12.reuse, R28, R20 ;  /* 0x0000001c0c14723c */ /* 0x040ff00000001814 */
[----:B------:R-:W-:Y:S08]  /*31f0*/  HMMA.16816.F32 R40, R12, R30, R40 ;  /* 0x0000001e0c28723c */ /* 0x000ff00000001828 */
[C---:B-----5:R-:W-:Y:S08]  /*3200*/  HMMA.16816.F32 R72, R8.reuse, R24, R72 ;  /* 0x000000180848723c */ /* 0x060ff00000001848 */
[----:B------:R-:W-:Y:S08]  /*3210*/  HMMA.16816.F32 R104, R8, R26, R64 ;  /* 0x0000001a0868723c */ /* 0x000ff00000001840 */
[----:B------:R-:W-:Y:S08]  /*3220*/  HMMA.16816.F32 R28, R12, R24, R100 ;  /* 0x000000180c1c723c */ /* 0x000ff00000001864 */
[C---:B------:R-:W-:Y:S08]  /*3230*/  HMMA.16816.F32 R96, R8.reuse, R48, R96 ;  /* 0x000000300860723c */ /* 0x040ff00000001860 */
[C---:B------:R-:W-:Y:S08]  /*3240*/  HMMA.16816.F32 R92, R8.reuse, R50, R92 ;  /* 0x00000032085c723c */ /* 0x040ff0000000185c */
[C---:B------:R-:W-:Y:S08]  /*3250*/  HMMA.16816.F32 R88, R8.reuse, R32, R88 ;  /* 0x000000200858723c */ /* 0x040ff00000001858 */
[----:B------:R-:W-:Y:S08]  /*3260*/  HMMA.16816.F32 R84, R8, R34, R84 ;  /* 0x000000220854723c */ /* 0x000ff00000001854 */
[C---:B------:R-:W-:Y:S07]  /*3270*/  HMMA.16816.F32 R64, R12.reuse, R48, R60 ;  /* 0x000000300c40723c */ /* 0x040fee000000183c */
[----:B------:R-:W-:Y:S01]  /*3280*/  IMNMX R60, R144, UR5, PT ;  /* 0x00000005903c7c17 */ /* 0x000fe2000b800200 */
[----:B------:R-:W-:Y:S01]  /*3290*/  HMMA.16816.F32 R56, R12, R50, R56 ;  /* 0x000000320c38723c */ /* 0x000fe20000001838 */
[----:B------:R-:W-:-:S02]  /*32a0*/  IMNMX R61, R3, UR5, PT ;  /* 0x00000005033d7c17 */ /* 0x000fc4000b800200 */
[----:B------:R-:W-:Y:S02]  /*32b0*/  IMNMX R62, R2, UR5, PT ;  /* 0x00000005023e7c17 */ /* 0x000fe4000b800200 */
[----:B------:R-:W-:-:S03]  /*32c0*/  IMNMX R63, R0, UR5, PT ;  /* 0x00000005003f7c17 */ /* 0x000fc6000b800200 */
[C---:B------:R-:W-:Y:S08]  /*32d0*/  HMMA.16816.F32 R52, R12.reuse, R32, R52 ;  /* 0x000000200c34723c */ /* 0x040ff00000001834 */
[C---:B------:R-:W-:Y:S08]  /*32e0*/  HMMA.16816.F32 R44, R12.reuse, R34, R44 ;  /* 0x000000220c2c723c */ /* 0x040ff0000000182c */
[----:B------:R-:W-:Y:S01]  /*32f0*/  HMMA.16816.F32 R24, R12, R26, R16 ;  /* 0x0000001a0c18723c */ /* 0x000fe20000001810 */
[----:B------:R-:W-:Y:S06]  /*3300*/  BAR.SYNC.DEFER_BLOCKING 0x0 ;  /* 0x0000000000007b1d */ /* 0x000fec0000010000 */
        /* <DEDUP_REMOVED lines=58> */
.L_x_471:
[----:B------:R-:W-:Y:S05]  /*36b0*/  BSYNC B0 ;  /* 0x0000000000007941 */ /* 0x000fea0003800000 */
.L_x_470:
[----:B------:R-:W0:Y:S02]  /*36c0*/  LDGDEPBAR ;  /* 0x00000000000079af */ /* 0x000e240000000000 */
.L_x_469:
[----:B------:R-:W-:Y:S01]  /*36d0*/  IMAD.U32 R0, RZ, RZ, UR4 ;  /* 0x00000004ff007e24 */ /* 0x000fe2000f8e00ff */
[----:B-1----:R-:W-:Y:S01]  /*36e0*/  LOP3.LUT R8, R145, UR40, RZ, 0x3c, !PT ;  /* 0x0000002891087c12 */ /* 0x002fe2000f8e3cff */
[C---:B------:R-:W-:Y:S01]  /*36f0*/  IMAD.WIDE.U32 R18, R150.reuse, -0x326172a9, RZ ;  /* 0xcd9e8d5796127825 */ /* 0x040fe200078e00ff */
[----:B------:R-:W-:Y:S01]  /*3700*/  IADD3 R7, R150, 0x4, RZ ;  /* 0x0000000496077810 */ /* 0x000fe20007ffe0ff */
[----:B------:R-:W-:Y:S01]  /*3710*/  USHF.L.U32 UR5, UR4, 0x1, URZ ;  /* 0x0000000104057899 */ /* 0x000fe2000800063f */
[----:B------:R1:W-:Y:S01]  /*3720*/  STL.64 [R1+0x188], R62 ;  /* 0x0001883e01007387 */ /* 0x0003e20000100a00 */
[----:B------:R-:W-:Y:S01]  /*3730*/  IMAD R0, R0, 0x40, R146 ;  /* 0x0000004000007824 */ /* 0x000fe200078e0292 */
[----:B------:R-:W-:Y:S01]  /*3740*/  UIADD3 UR6, UR41, -0x4498517b, URZ ;  /* 0xbb67ae8529067890 */ /* 0x000fe2000fffe03f */
[C---:B------:R-:W-:Y:S01]  /*3750*/  IMAD.WIDE.U32 R12, R7.reuse, -0x326172a9, RZ ;  /* 0xcd9e8d57070c7825 */ /* 0x040fe200078e00ff */
[----:B------:R-:W-:Y:S01]  /*3760*/  ULOP3.LUT UR9, UR5, UR41, URZ, 0x3c, !UPT ;  /* 0x0000002905097292 */ /* 0x000fe2000f8e3c3f */
[----:B------:R-:W-:Y:S01]  /*3770*/  STL.64 [R1+0x180], R60 ;  /* 0x0001803c01007387 */ /* 0x000fe20000100a00 */
[C---:B------:R-:W-:Y:S01]  /*3780*/  IADD3 R2, R0.reuse, 0x8, RZ ;  /* 0x0000000800027810 */ /* 0x040fe20007ffe0ff */
[----:B------:R-:W-:Y:S01]  /*3790*/  IMAD.WIDE.U32 R10, R7, -0x326172a9, RZ ;  /* 0xcd9e8d57070a7825 */ /* 0x000fe200078e00ff */
[----:B------:R-:W-:Y:S01]  /*37a0*/  IADD3 R3, R0, 0x9, RZ ;  /* 0x0000000900037810 */ /* 0x000fe20007ffe0ff */
[----:B------:R-:W-:Y:S01]  /*37b0*/  UIADD3 UR5, UR5, 0x1, URZ ;  /* 0x0000000105057890 */ /* 0x000fe2000fffe03f */
[C---:B------:R-:W-:Y:S01]  /*37c0*/  ISETP.GE.AND P5, PT, R2.reuse, R60, PT ;  /* 0x0000003c0200720c */ /* 0x040fe20003fa6270 */
[----:B------:R2:W-:Y:S01]  /*37d0*/  STL [R1+0x100], R8 ;  /* 0x0001000801007387 */ /* 0x0005e20000100800 */
[C---:B------:R-:W-:Y:S01]  /*37e0*/  ISETP.GE.AND P3, PT, R2.reuse, R61, PT ;  /* 0x0000003d0200720c */ /* 0x040fe20003f66270 */
[----:B------:R-:W-:Y:S01]  /*37f0*/  ULOP3.LUT UR5, UR5, UR41, URZ, 0x3c, !UPT ;  /* 0x0000002905057292 */ /* 0x000fe2000f8e3c3f */
[C---:B------:R-:W-:Y:S01]  /*3800*/  ISETP.GE.AND P2, PT, R2.reuse, R62, PT ;  /* 0x0000003e0200720c */ /* 0x040fe20003f46270 */
[----:B------:R-:W-:Y:S01]  /*3810*/  UIADD3 UR14, UR41, 0x32370b8f, URZ ;  /* 0x32370b8f290e7890 */ /* 0x000fe2000fffe03f */
[----:B------:R-:W-:Y:S01]  /*3820*/  ISETP.GE.AND P1, PT, R2, R63, PT ;  /* 0x0000003f0200720c */ /* 0x000fe20003f26270 */
[----:B------:R-:W-:Y:S01]  /*3830*/  UIADD3 UR26, UR41, 0x76cf5d0a, URZ ;  /* 0x76cf5d0a291a7890 */ /* 0x000fe2000fffe03f */
[C---:B------:R-:W-:Y:S01]  /*3840*/  ISETP.GE.AND P6, PT, R3.reuse, R60, PT ;  /* 0x0000003c0300720c */ /* 0x040fe20003fc6270 */
[----:B------:R-:W-:Y:S01]  /*3850*/  UIADD3 UR15, UR40, -0x255992d5, URZ ;  /* 0xdaa66d2b280f7890 */ /* 0x000fe2000fffe03f */
[----:B------:R-:W-:Y:S01]  /*3860*/  ISETP.GE.AND P4, PT, R3, R61, PT ;  /* 0x0000003d0300720c */ /* 0x000fe20003f86270 */
[----:B------:R-:W-:Y:S01]  /*3870*/  UIADD3 UR13, UR40, 0x78dde6e4, URZ ;  /* 0x78dde6e4280d7890 */ /* 0x000fe2000fffe03f */
[----:B------:R-:W-:Y:S01]  /*3880*/  IADD3 R2, R0, 0x10, RZ ;  /* 0x0000001000027810 */ /* 0x000fe20007ffe0ff */
[----:B------:R-:W-:Y:S01]  /*3890*/  UIADD3 UR10, UR41, -0x126145ec, URZ ;  /* 0xed9eba14290a7890 */ /* 0x000fe2000fffe03f */
[----:B------:R-:W-:Y:S01]  /*38a0*/  FSEL R32, R56, -INF , !P5 ;  /* 0xff80000038207808 */ /* 0x000fe20006800000 */
[----:B------:R-:W-:Y:S01]  /*38b0*/  IMAD.SHL.U32 R188, R5, 0x2, RZ ;  /* 0x0000000205bc7824 */ /* 0x000fe200078e00ff */
[----:B------:R-:W-:-:S02]  /*38c0*/  FSEL R48, R58, -INF , !P3 ;  /* 0xff8000003a307808 */ /* 0x000fc40005800000 */
[C---:B------:R-:W-:Y:S02]  /*38d0*/  ISETP.GE.AND P5, PT, R3.reuse, R62, PT ;  /* 0x0000003e0300720c */ /* 0x040fe40003fa6270 */
[----:B------:R-:W-:Y:S01]  /*38e0*/  ISETP.GE.AND P3, PT, R3, R63, PT ;  /* 0x0000003f0300720c */ /* 0x000fe20003f66270 */
[----:B------:R-:W-:Y:S01]  /*38f0*/  LDSM.16.MT88.4 R112, [R188+0x9000] ;  /* 0x00900000bc70783b */ /* 0x000fe20000004200 */
[----:B------:R-:W-:Y:S02]  /*3900*/  FSEL R33, R57, -INF , !P6 ;  /* 0xff80000039217808 */ /* 0x000fe40007000000 */
[----:B------:R-:W-:Y:S01]  /*3910*/  FSEL R49, R59, -INF , !P4 ;  /* 0xff8000003b317808 */ /* 0x000fe20006000000 */
[----:B------:R-:W-:Y:S01]  /*3920*/  LDSM.16.MT88.4 R108, [R188+0x9400] ;  /* 0x00940000bc6c783b */ /* 0x000fe20000004200 */
        /* <DEDUP_REMOVED lines=8> */
[----:B------:R-:W-:Y:S02]  /*39b0*/  FSEL R34, R52, -INF , !P6 ;  /* 0xff80000034227808 */ /* 0x000fe40007000000 */
[----:B------:R-:W-:Y:S02]  /*39c0*/  FSEL R50, R54, -INF , !P4 ;  /* 0xff80000036327808 */ /* 0x000fe40006000000 */
[CC--:B------:R-:W-:Y:S02]  /*39d0*/  ISETP.GE.AND P2, PT, R2.reuse, R62.reuse, PT ;  /* 0x0000003e0200720c */ /* 0x0c0fe40003f46270 */
[----:B------:R-:W-:Y:S02]  /*39e0*/  ISETP.GE.AND P1, PT, R2, R63, PT ;  /* 0x0000003f0200720c */ /* 0x000fe40003f26270 */
[C---:B------:R-:W-:Y:S02]  /*39f0*/  ISETP.GE.AND P3, PT, R3.reuse, R61, PT ;  /* 0x0000003d0300720c */ /* 0x040fe40003f66270 */
[----:B------:R-:W-:-:S02]  /*3a00*/  ISETP.GE.AND P6, PT, R3, R62, PT ;  /* 0x0000003e0300720c */ /* 0x000fc40003fc6270 */
[----:B------:R-:W-:Y:S02]  /*3a10*/  ISETP.GE.AND P4, PT, R3, R63, PT ;  /* 0x0000003f0300720c */ /* 0x000fe40003f86270 */
[C---:B------:R-:W-:Y:S02]  /*3a20*/  IADD3 R2, R0.reuse, 0x18, RZ ;  /* 0x0000001800027810 */ /* 0x040fe40007ffe0ff */
[----:B------:R-:W-:Y:S02]  /*3a30*/  IADD3 R3, R0, 0x19, RZ ;  /* 0x0000001900037810 */ /* 0x000fe40007ffe0ff */
[----:B------:R-:W-:Y:S02]  /*3a40*/  FSEL R35, R53, -INF , !P5 ;  /* 0xff80000035237808 */ /* 0x000fe40006800000 */
[----:B------:R-:W-:Y:S02]  /*3a50*/  FSEL R51, R55, -INF , !P3 ;  /* 0xff80000037337808 */ /* 0x000fe40005800000 */
        /* <DEDUP_REMOVED lines=21> */
[C---:B------:R-:W-:Y:S02]  /*3bb0*/  ISETP.GE.AND P2, PT, R2.reuse, R62, PT ;  /* 0x0000003e0200720c */ /* 0x040fe40003f46270 */
[----:B------:R-:W-:Y:S02]  /*3bc0*/  ISETP.GE.AND P1, PT, R2, R63, PT ;  /* 0x0000003f0200720c */ /* 0x000fe40003f26270 */
[----:B------:R-:W-:Y:S02]  /*3bd0*/  IADD3 R2, R0, 0x21, RZ ;  /* 0x0000002100027810 */ /* 0x000fe40007ffe0ff */
[----:B------:R-:W-:-:S02]  /*3be0*/  FSEL R68, R85, -INF , !P5 ;  /* 0xff80000055447808 */ /* 0x000fc40006800000 */
[----:B------:R-:W-:Y:S02]  /*3bf0*/  FSEL R87, R87, -INF , !P3 ;  /* 0xff80000057577808 */ /* 0x000fe40005800000 */
        /* <DEDUP_REMOVED lines=8> */
[----:B------:R-:W-:Y:S02]  /*3c80*/  ISETP.GE.AND P4, PT, R2, R63, PT ;  /* 0x0000003f0200720c */ /* 0x000fe40003f86270 */
[C---:B------:R-:W-:Y:S02]  /*3c90*/  ISETP.GE.AND P5, PT, R3.reuse, R60, PT ;  /* 0x0000003c0300720c */ /* 0x040fe40003fa6270 */
[----:B------:R-:W-:-:S02]  /*3ca0*/  ISETP.GE.AND P2, PT, R3, R61, PT ;  /* 0x0000003d0300720c */ /* 0x000fc40003f46270 */
[CC--:B------:R-:W-:Y:S02]  /*3cb0*/  ISETP.GE.AND P1, PT, R3.reuse, R62.reuse, PT ;  /* 0x0000003e0300720c */ /* 0x0c0fe40003f26270 */
[----:B------:R-:W-:Y:S02]  /*3cc0*/  ISETP.GE.AND P3, PT, R3, R63, PT ;  /* 0x0000003f0300720c */ /* 0x000fe40003f66270 */
[----:B------:R-:W-:Y:S02]  /*3cd0*/  IADD3 R3, R0, 0x28, RZ ;  /* 0x0000002800037810 */ /* 0x000fe40007ffe0ff */
[----:B------:R-:W-:Y:S02]  /*3ce0*/  FSEL R85, R20, -INF , !P6 ;  /* 0xff80000014557808 */ /* 0x000fe40007000000 */
[----:B------:R-:W-:Y:S02]  /*3cf0*/  ISETP.GE.AND P6, PT, R2, R62, PT ;  /* 0x0000003e0200720c */ /* 0x000fe40003fc6270 */
[----:B------:R-:W-:-:S02]  /*3d00*/  FSEL R169, R83, -INF , !P4 ;  /* 0xff80000053a97808 */ /* 0x000fc40006000000 */
[----:B------:R-:W-:Y:S02]  /*3d10*/  ISETP.GE.AND P4, PT, R3, R60, PT ;  /* 0x0000003c0300720c */ /* 0x000fe40003f86270 */
[----:B------:R-:W-:Y:S02]  /*3d20*/  IADD3 R2, R0, 0x29, RZ ;  /* 0x0000002900027810 */ /* 0x000fe40007ffe0ff */
[----:B------:R-:W-:Y:S02]  /*3d30*/  FSEL R167, R81, -INF , !P6 ;  /* 0xff80000051a77808 */ /* 0x000fe40007000000 */
[----:B------:R-:W-:Y:S02]  /*3d40*/  ISETP.GE.AND P6, PT, R3, R61, PT ;  /* 0x0000003d0300720c */ /* 0x000fe40003fc6270 */
[----:B------:R-:W-:Y:S02]  /*3d50*/  FSEL R21, R65, -INF , !P5 ;  /* 0xff80000041157808 */ /* 0x000fe40006800000 */
[----:B------:R-:W-:-:S02]  /*3d60*/  FSEL R116, R40, -INF , !P4 ;  /* 0xff80000028747808 */ /* 0x000fc40006000000 */
[CC--:B------:R-:W-:Y:S02]  /*3d70*/  ISETP.GE.AND P5, PT, R2.reuse, R60.reuse, PT ;  /* 0x0000003c0200720c */ /* 0x0c0fe40003fa6270 */
[----:B------:R-:W-:Y:S02]  /*3d80*/  ISETP.GE.AND P4, PT, R2, R61, PT ;  /* 0x0000003d0200720c */ /* 0x000fe40003f86270 */
[----:B------:R-:W-:Y:S02]  /*3d90*/  FSEL R121, R42, -INF , !P6 ;  /* 0xff8000002a797808 */ /* 0x000fe40007000000 */
[----:B------:R-:W-:Y:S02]  /*3da0*/  ISETP.GE.AND P6, PT, R0, R60, PT ;  /* 0x0000003c0000720c */ /* 0x000fe40003fc6270 */
[----:B------:R-:W-:Y:S02]  /*3db0*/  FSEL R119, R41, -INF , !P5 ;  /* 0xff80000029777808 */ /* 0x000fe40006800000 */
[----:B------:R-:W-:-:S02]  /*3dc0*/  FSEL R133, R43, -INF , !P4 ;  /* 0xff8000002b857808 */ /* 0x000fc40006000000 */
[CC--:B------:R-:W-:Y:S02]  /*3dd0*/  ISETP.GE.AND P5, PT, R3.reuse, R62.reuse, PT ;  /* 0x0000003e0300720c */ /* 0x0c0fe40003fa6270 */
[----:B------:R-:W-:Y:S02]  /*3de0*/  ISETP.GE.AND P4, PT, R3, R63, PT ;  /* 0x0000003f0300720c */ /* 0x000fe40003f86270 */
[----:B------:R-:W-:Y:S02]  /*3df0*/  FSEL R20, R64, -INF , !P6 ;  /* 0xff80000040147808 */ /* 0x000fe40007000000 */
[----:B------:R-:W-:Y:S02]  /*3e00*/  FSEL R174, R76, -INF , !P5 ;  /* 0xff8000004cae7808 */ /* 0x000fe40006800000 */
[----:B------:R-:W-:Y:S02]  /*3e10*/  FSEL R199, R78, -INF , !P4 ;  /* 0xff8000004ec77808 */ /* 0x000fe40006000000 */
[----:B------:R-:W-:-:S02]  /*3e20*/  ISETP.GE.AND P5, PT, R2, R62, PT ;  /* 0x0000003e0200720c */ /* 0x000fc40003fa6270 */
[----:B------:R-:W-:Y:S02]  /*3e30*/  ISETP.GE.AND P4, PT, R2, R63, PT ;  /* 0x0000003f0200720c */ /* 0x000fe40003f86270 */
[----:B------:R-:W-:Y:S02]  /*3e40*/  FMNMX.FTZ R2, R20, R21, !PT ;  /* 0x0000001514027209 */ /* 0x000fe40007810000 */
[----:B------:R-:W-:Y:S02]  /*3e50*/  IADD3 R3, R0, 0x30, RZ ;  /* 0x0000003000037810 */ /* 0x000fe40007ffe0ff */
[----:B------:R-:W-:Y:S02]  /*3e60*/  FMNMX.FTZ R2, R32, R2, !PT ;  /* 0x0000000220027209 */ /* 0x000fe40007810000 */
[----:B------:R-:W-:Y:S02]  /*3e70*/  FSEL R198, R79, -INF , !P4 ;  /* 0xff8000004fc67808 */ /* 0x000fe40006000000 */
[----:B------:R-:W-:-:S02]  /*3e80*/  FMNMX.FTZ R2, R33, R2, !PT ;  /* 0x0000000221027209 */ /* 0x000fc40007810000 */
[----:B------:R-:W-:Y:S02]  /*3e90*/  ISETP.GE.AND P4, PT, R3, R60, PT ;  /* 0x0000003c0300720c */ /* 0x000fe40003f86270 */
[----:B------:R-:W-:Y:S02]  /*3ea0*/  FMNMX.FTZ R2, R34, R2, !PT ;  /* 0x0000000222027209 */ /* 0x000fe40007810000 */
[----:B------:R-:W-:Y:S02]  /*3eb0*/  IADD3 R6, R0, 0x31, RZ ;  /* 0x0000003100067810 */ /* 0x000fe40007ffe0ff */
[----:B------:R-:W-:Y:S02]  /*3ec0*/  FMNMX.FTZ R2, R35, R2, !PT ;  /* 0x0000000223027209 */ /* 0x000fe40007810000 */
[----:B------:R-:W-:Y:S02]  /*3ed0*/  ISETP.GE.AND P6, PT, R3, R61, PT ;  /* 0x0000003d0300720c */ /* 0x000fe40003fc6270 */
[----:B------:R-:W-:-:S02]  /*3ee0*/  FMNMX.FTZ R2, R36, R2, !PT ;  /* 0x0000000224027209 */ /* 0x000fc40007810000 */
[----:B------:R-:W-:Y:S02]  /*3ef0*/  FSEL R120, R28, -INF , !P4 ;  /* 0xff8000001c787808 */ /* 0x000fe40006000000 */
[----:B------:R-:W-:Y:S02]  /*3f00*/  ISETP.GE.AND P4, PT, R6, R60, PT ;  /* 0x0000003c0600720c */ /* 0x000fe40003f86270 */
[----:B------:R-:W-:Y:S02]  /*3f10*/  FSEL R135, R30, -INF , !P6 ;  /* 0xff8000001e877808 */ /* 0x000fe40007000000 */
[----:B------:R-:W-:Y:S02]  /*3f20*/  ISETP.GE.AND P6, PT, R6, R61, PT ;  /* 0x0000003d0600720c */ /* 0x000fe40003fc6270 */
[----:B------:R-:W-:Y:S02]  /*3f30*/  FMNMX.FTZ R2, R37, R2, !PT ;  /* 0x0000000225027209 */ /* 0x000fe40007810000 */
[----:B------:R-:W-:-:S02]  /*3f40*/  FSEL R176, R77, -INF , !P5 ;  /* 0xff8000004db07808 */ /* 0x000fc40006800000 */
[----:B------:R-:W-:Y:S02]  /*3f50*/  FSEL R118, R29, -INF , !P4 ;  /* 0xff8000001d767808 */ /* 0x000fe40006000000 */
[C---:B------:R-:W-:Y:S02]  /*3f60*/  ISETP.GE.AND P5, PT, R3.reuse, R62, PT ;  /* 0x0000003e0300720c */ /* 0x040fe40003fa6270 */
[----:B------:R-:W-:Y:S02]  /*3f70*/  ISETP.GE.AND P4, PT, R3, R63, PT ;  /* 0x0000003f0300720c */ /* 0x000fe40003f86270 */
[----:B------:R-:W-:Y:S02]  /*3f80*/  FSEL R134, R31, -INF , !P6 ;  /* 0xff8000001f867808 */ /* 0x000fe40007000000 */
[----:B------:R-:W-:Y:S02]  /*3f90*/  FMNMX.FTZ R3, R85, R2, !PT ;  /* 0x0000000255037209 */ /* 0x000fe40007810000 */
[----:B------:R-:W-:-:S02]  /*3fa0*/  ISETP.GE.AND P6, PT, R0, R61, PT ;  /* 0x0000003d0000720c */ /* 0x000fc40003fc6270 */
[----:B------:R-:W-:Y:S02]  /*3fb0*/  FMNMX.FTZ R3, R84, R3, !PT ;  /* 0x0000000354037209 */ /* 0x000fe40007810000 */
[----:B------:R-:W-:Y:S02]  /*3fc0*/  FSEL R42, R97, -INF , !P1 ;  /* 0xff800000612a7808 */ /* 0x000fe40004800000 */
[----:B------:R-:W-:Y:S02]  /*3fd0*/  FSEL R23, R66, -INF , !P6 ;  /* 0xff80000042177808 */ /* 0x000fe40007000000 */
[-C--:B------:R-:W-:Y:S02]  /*3fe0*/  ISETP.GE.AND P1, PT, R6, R62.reuse, PT ;  /* 0x0000003e0600720c */ /* 0x080fe40003f26270 */
[C---:B------:R-:W-:Y:S02]  /*3ff0*/  ISETP.GE.AND P6, PT, R0.reuse, R62, PT ;  /* 0x0000003e0000720c */ /* 0x040fe40003fc6270 */
[----:B------:R-:W-:-:S02]  /*4000*/  IADD3 R2, R0, 0x38, RZ ;  /* 0x0000003800027810 */ /* 0x000fc40007ffe0ff */
[----:B------:R-:W-:Y:S02]  /*4010*/  FMNMX.FTZ R3, R116, R3, !PT ;  /* 0x0000000374037209 */ /* 0x000fe40007810000 */
[----:B------:R-:W-:Y:S02]  /*4020*/  FSEL R30, R96, -INF , !P6 ;  /* 0xff800000601e7808 */ /* 0x000fe40007000000 */
[----:B------:R-:W-:Y:S02]  /*4030*/  FSEL R197, R72, -INF , !P5 ;  /* 0xff80000048c57808 */ /* 0x000fe40006800000 */
[----:B------:R-:W-:Y:S02]  /*4040*/  FSEL R224, R74, -INF , !P4 ;  /* 0xff8000004ae07808 */ /* 0x000fe40006000000 */
[----:B------:R-:W-:Y:S02]  /*4050*/  FSEL R196, R73, -INF , !P1 ;  /* 0xff80000049c47808 */ /* 0x000fe40004800000 */
[----:B------:R-:W-:-:S02]  /*4060*/  ISETP.GE.AND P6, PT, R2, R60, PT ;  /* 0x0000003c0200720c */ /* 0x000fc40003fc6270 */
[C---:B------:R-:W-:Y:S02]  /*4070*/  ISETP.GE.AND P5, PT, R2.reuse, R61, PT ;  /* 0x0000003d0200720c */ /* 0x040fe40003fa6270 */
[C---:B------:R-:W-:Y:S02]  /*4080*/  ISETP.GE.AND P4, PT, R2.reuse, R62, PT ;  /* 0x0000003e0200720c */ /* 0x040fe40003f86270 */
[----:B------:R-:W-:Y:S02]  /*4090*/  ISETP.GE.AND P1, PT, R2, R63, PT ;  /* 0x0000003f0200720c */ /* 0x000fe40003f26270 */
[----:B------:R-:W-:Y:S02]  /*40a0*/  FMNMX.FTZ R2, R119, R3, !PT ;  /* 0x0000000377027209 */ /* 0x000fe40007810000 */
[----:B------:R-:W-:Y:S02]  /*40b0*/  FSEL R28, R67, -INF , !P2 ;  /* 0xff800000431c7808 */ /* 0x000fe40005000000 */
[----:B------:R-:W-:-:S02]  /*40c0*/  FSEL R52, R99, -INF , !P3 ;  /* 0xff80000063347808 */ /* 0x000fc40005800000 */
[-C--:B------:R-:W-:Y:S02]  /*40d0*/  ISETP.GE.AND P2, PT, R6, R63.reuse, PT ;  /* 0x0000003f0600720c */ /* 0x080fe40003f46270 */
[C---:B------:R-:W-:Y:S02]  /*40e0*/  ISETP.GE.AND P3, PT, R0.reuse, R63, PT ;  /* 0x0000003f0000720c */ /* 0x040fe40003f66270 */
[----:B------:R-:W-:Y:S02]  /*40f0*/  IADD3 R0, R0, 0x39, RZ ;  /* 0x0000003900007810 */ /* 0x000fe40007ffe0ff */
[----:B------:R-:W-:Y:S02]  /*4100*/  FMNMX.FTZ R2, R120, R2, !PT ;  /* 0x0000000278027209 */ /* 0x000fe40007810000 */
[----:B------:R-:W-:Y:S02]  /*4110*/  FSEL R223, R75, -INF , !P2 ;  /* 0xff8000004bdf7808 */ /* 0x000fe40005000000 */
[----:B------:R-:W-:-:S02]  /*4120*/  ISETP.GE.AND P2, PT, R0, R60, PT ;  /* 0x0000003c0000720c */ /* 0x000fc40003f46270 */
[----:B------:R-:W-:Y:S02]  /*4130*/  FSEL R92, R24, -INF , !P6 ;  /* 0xff800000185c7808 */ /* 0x000fe40007000000 */
[----:B------:R-:W-:Y:S02]  /*4140*/  FMNMX.FTZ R2, R118, R2, !PT ;  /* 0x0000000276027209 */ /* 0x000fe40007810000 */
[----:B------:R-:W-:Y:S02]  /*4150*/  FSEL R88, R25, -INF , !P2 ;  /* 0xff80000019587808 */ /* 0x000fe40005000000 */
[----:B------:R-:W-:Y:S02]  /*4160*/  FMNMX.FTZ R2, R92, R2, !PT ;  /* 0x000000025c027209 */ /* 0x000fe40007810000 */
[----:B------:R-:W-:Y:S02]  /*4170*/  FSEL R43, R98, -INF , !P3 ;  /* 0xff800000622b7808 */ /* 0x000fe40005800000 */
[----:B------:R-:W-:-:S02]  /*4180*/  FSEL R117, R26, -INF , !P5 ;  /* 0xff8000001a757808 */ /* 0x000fc40006800000 */
[C---:B------:R-:W-:Y:S02]  /*4190*/  ISETP.GE.AND P3, PT, R0.reuse, R61, PT ;  /* 0x0000003d0000720c */ /* 0x040fe40003f66270 */
[C---:B------:R-:W-:Y:S02]  /*41a0*/  ISETP.GE.AND P5, PT, R0.reuse, R62, PT ;  /* 0x0000003e0000720c */ /* 0x040fe40003fa6270 */
[----:B------:R-:W-:Y:S02]  /*41b0*/  ISETP.GE.AND P2, PT, R0, R63, PT ;  /* 0x0000003f0000720c */ /* 0x000fe40003f46270 */
[----:B------:R-:W-:Y:S01]  /*41c0*/  FMNMX.FTZ R0, R88, R2, !PT ;  /* 0x0000000258007209 */ /* 0x000fe20007810000 */
[----:B------:R-:W-:Y:S01]  /*41d0*/  IMAD.WIDE.U32 R2, R149, -0x2daee0ad, RZ ;  /* 0xd2511f5395027825 */ /* 0x000fe200078e00ff */
[----:B------:R-:W-:Y:S02]  /*41e0*/  LOP3.LUT R6, R19, R8, RZ, 0x3c, !PT ;  /* 0x0000000813067212 */ /* 0x000fe400078e3cff */
[----:B------:R-:W-:Y:S01]  /*41f0*/  FMNMX.FTZ R7, R23, R28, !PT ;  /* 0x0000001c17077209 */ /* 0x000fe20007810000 */
[----:B------:R-:W3:Y:S01]  /*4200*/  SHFL.BFLY PT, R14, R0, 0x2, 0x1f ;  /* 0x0c401f00000e7f89 */ /* 0x000ee200000e0000 */
[----:B------:R-:W-:Y:S01]  /*4210*/  LOP3.LUT R9, R3, UR9, RZ, 0x3c, !PT ;  /* 0x0000000903097c12 */ /* 0x000fe2000f8e3cff */
[----:B-1----:R-:W-:Y:S01]  /*4220*/  IMAD.WIDE.U32 R62, R6, -0x2daee0ad, RZ ;  /* 0xd2511f53063e7825 */ /* 0x002fe200078e00ff */
[----:B------:R-:W-:Y:S01]  /*4230*/  LOP3.LUT R6, R13, R8, RZ, 0x3c, !PT ;  /* 0x000000080d067212 */ /* 0x000fe200078e3cff */
[----:B------:R-:W-:Y:S01]  /*4240*/  UIADD3 UR9, UR40, 0x1715609d, URZ ;  /* 0x1715609d28097890 */ /* 0x000fe2000fffe03f */
[----:B------:R-:W-:-:S02]  /*4250*/  FMNMX.FTZ R7, R48, R7, !PT ;  /* 0x0000000730077209 */ /* 0x000fc40007810000 */
[----:B------:R-:W-:Y:S01]  /*4260*/  LOP3.LUT R13, R3, UR5, RZ, 0x3c, !PT ;  /* 0x00000005030d7c12 */ /* 0x000fe2000f8e3cff */
[----:B------:R-:W-:Y:S01]  /*4270*/  IMAD.WIDE.U32 R54, R6, -0x2daee0ad, RZ ;  /* 0xd2511f5306367825 */ /* 0x000fe200078e00ff */
[----:B------:R-:W-:Y:S01]  /*4280*/  FMNMX.FTZ R6, R49, R7, !PT ;  /* 0x0000000731067209 */ /* 0x000fe20007810000 */
[----:B------:R-:W-:Y:S01]  /*4290*/  STL.64 [R1+0x50], R62 ;  /* 0x0000503e01007387 */ /* 0x000fe20000100a00 */
[----:B------:R-:W-:Y:S01]  /*42a0*/  LOP3.LUT R7, R3, UR5, RZ, 0x3c, !PT ;  /* 0x0000000503077c12 */ /* 0x000fe2000f8e3cff */
[----:B------:R-:W-:Y:S01]  /*42b0*/  UIADD3 UR5, UR40, 0x3c6ef372, URZ ;  /* 0x3c6ef37228057890 */ /* 0x000fe2000fffe03f */
[----:B------:R-:W-:Y:S02]  /*42c0*/  FMNMX.FTZ R3, R50, R6, !PT ;  /* 0x0000000632037209 */ /* 0x000fe40007810000 */
[----:B--2---:R-:W-:Y:S02]  /*42d0*/  LOP3.LUT R8, R11, R8, RZ, 0x3c, !PT ;  /* 0x000000080b087212 */ /* 0x004fe400078e3cff */
[----:B------:R-:W-:-:S02]  /*42e0*/  FMNMX.FTZ R6, R51, R3, !PT ;  /* 0x0000000333067209 */ /* 0x000fc40007810000 */
[--C-:B------:R-:W-:Y:S01]  /*42f0*/  LOP3.LUT R17, R63, UR6, R2.reuse, 0x96, !PT ;  /* 0x000000063f117c12 */ /* 0x100fe2000f8e9602 */
[----:B------:R-:W-:Y:S01]  /*4300*/  IMAD.WIDE.U32 R64, R8, -0x2daee0ad, RZ ;  /* 0xd2511f5308407825 */ /* 0x000fe200078e00ff */
[--C-:B------:R-:W-:Y:S02]  /*4310*/  LOP3.LUT R15, R55, UR6, R2.reuse, 0x96, !PT ;  /* 0x00000006370f7c12 */ /* 0x100fe4000f8e9602 */
[----:B------:R-:W-:Y:S01]  /*4320*/  FSEL R82, R27, -INF , !P3 ;  /* 0xff8000001b527808 */ /* 0x000fe20005800000 */
[----:B------:R-:W-:Y:S01]  /*4330*/  IMAD.WIDE.U32 R78, R17, -0x326172a9, RZ ;  /* 0xcd9e8d57114e7825 */ /* 0x000fe200078e00ff */
[----:B---3--:R-:W-:Y:S01]  /*4340*/  FMNMX.FTZ R11, R0, R14, !PT ;  /* 0x0000000e000b7209 */ /* 0x008fe20007810000 */
[----:B------:R-:W-:Y:S01]  /*4350*/  STL.64 [R1+0xb8], R64 ;  /* 0x0000b84001007387 */ /* 0x000fe20000100a00 */
[----:B------:R-:W-:Y:S01]  /*4360*/  FMNMX.FTZ R0, R46, R6, !PT ;  /* 0x000000062e007209 */ /* 0x000fe20007810000 */
[----:B------:R-:W-:Y:S01]  /*4370*/  IMAD.WIDE.U32 R40, R15, -0x326172a9, RZ ;  /* 0xcd9e8d570f287825 */ /* 0x000fe200078e00ff */
[----:B------:R-:W-:Y:S01]  /*4380*/  LOP3.LUT R16, R65, UR6, R2, 0x96, !PT ;  /* 0x0000000641107c12 */ /* 0x000fe2000f8e9602 */
[----:B------:R-:W1:Y:S01]  /*4390*/  SHFL.BFLY PT, R128, R11, 0x1, 0x1f ;  /* 0x0c201f000b807f89 */ /* 0x000e6200000e0000 */
[----:B------:R-:W-:Y:S01]  /*43a0*/  FMNMX.FTZ R0, R47, R0, !PT ;  /* 0x000000002f007209 */ /* 0x000fe20007810000 */
[----:B------:R-:W-:Y:S01]  /*43b0*/  IMAD.WIDE.U32 R2, R9, -0x326172a9, RZ ;  /* 0xcd9e8d5709027825 */ /* 0x000fe200078e00ff */
[----:B------:R-:W-:Y:S01]  /*43c0*/  UIADD3 UR6, UR40, -0x61c88647, URZ ;  /* 0x9e3779b928067890 */ /* 0x000fe2000fffe03f */
[----:B------:R-:W-:-:S02]  /*43d0*/  FSEL R222, R106, -INF , !P1 ;  /* 0xff8000006ade7808 */ /* 0x000fc40004800000 */
[----:B------:R-:W-:Y:S01]  /*43e0*/  FMNMX.FTZ R0, R101, R0, !PT ;  /* 0x0000000065007209 */ /* 0x000fe20007810000 */
[----:B------:R-:W-:Y:S01]  /*43f0*/  IMAD.WIDE.U32 R8, R7, -0x326172a9, RZ ;  /* 0xcd9e8d5707087825 */ /* 0x000fe200078e00ff */
[----:B------:R-:W-:Y:S02]  /*4400*/  LOP3.LUT R14, R41, UR5, R2, 0x96, !PT ;  /* 0x00000005290e7c12 */ /* 0x000fe4000f8e9602 */
[----:B------:R-:W-:Y:S01]  /*4410*/  FMNMX.FTZ R0, R93, R0, !PT ;  /* 0x000000005d007209 */ /* 0x000fe20007810000 */
[----:B------:R-:W-:Y:S01]  /*4420*/  IMAD.WIDE.U32 R6, R13, -0x326172a9, RZ ;  /* 0xcd9e8d570d067825 */ /* 0x000fe200078e00ff */
[--C-:B------:R-:W-:Y:S02]  /*4430*/  LOP3.LUT R17, R3, UR6, R10.reuse, 0x96, !PT ;  /* 0x0000000603117c12 */ /* 0x100fe4000f8e960a */
[----:B------:R-:W-:Y:S01]  /*4440*/  FMNMX.FTZ R0, R121, R0, !PT ;  /* 0x0000000079007209 */ /* 0x000fe20007810000 */
[----:B------:R-:W-:Y:S01]  /*4450*/  IMAD.WIDE.U32 R60, R16, -0x326172a9, RZ ;  /* 0xcd9e8d57103c7825 */ /* 0x000fe200078e00ff */
[----:B------:R-:W-:-:S02]  /*4460*/  LOP3.LUT R182, R7, UR6, R10, 0x96, !PT ;  /* 0x0000000607b67c12 */ /* 0x000fc4000f8e960a */
[----:B------:R-:W-:Y:S01]  /*4470*/  FMNMX.FTZ R0, R133, R0, !PT ;  /* 0x0000000085007209 */ /* 0x000fe20007810000 */
[----:B------:R-:W-:Y:S01]  /*4480*/  IMAD.WIDE.U32 R38, R14, -0x2daee0ad, RZ ;  /* 0xd2511f530e267825 */ /* 0x000fe200078e00ff */
[--C-:B------:R-:W-:Y:S01]  /*4490*/  LOP3.LUT R19, R3, UR6, R12.reuse, 0x96, !PT ;  /* 0x0000000603137c12 */ /* 0x100fe2000f8e960c */
[----:B------:R-:W-:Y:S01]  /*44a0*/  STL.64 [R1+0x70], R60 ;  /* 0x0000703c01007387 */ /* 0x000fe20000100a00 */
[----:B------:R-:W-:Y:S02]  /*44b0*/  FMNMX.FTZ R0, R135, R0, !PT ;  /* 0x0000000087007209 */ /* 0x000fe40007810000 */
[----:B------:R-:W-:Y:S02]  /*44c0*/  LOP3.LUT R153, R9, UR6, R12, 0x96, !PT ;  /* 0x0000000609997c12 */ /* 0x000fe4000f8e960c */
[----:B------:R-:W-:Y:S02]  /*44d0*/  FMNMX.FTZ R0, R134, R0, !PT ;  /* 0x0000000086007209 */ /* 0x000fe40007810000 */
[----:B-1----:R-:W-:-:S02]  /*44e0*/  FMNMX.FTZ R128, R11, R128, !PT ;  /* 0x000000800b807209 */ /* 0x002fc40007810000 */
[----:B------:R-:W-:Y:S02]  /*44f0*/  FMNMX.FTZ R0, R117, R0, !PT ;  /* 0x0000000075007209 */ /* 0x000fe40007810000 */
[----:B------:R-:W-:Y:S02]  /*4500*/  LOP3.LUT R12, R3, UR6, R18, 0x96, !PT ;  /* 0x00000006030c7c12 */ /* 0x000fe4000f8e9612 */
[----:B------:R-:W-:Y:S01]  /*4510*/  FMNMX.FTZ R10, R82, R0, !PT ;  /* 0x00000000520a7209 */ /* 0x000fe20007810000 */
[----:B------:R-:W-:Y:S01]  /*4520*/  FMUL.FTZ R0, R128, c[0x0][0x23c] ;  /* 0x00008f0080007a20 */ /* 0x000fe20000410000 */
[----:B------:R-:W-:Y:S02]  /*4530*/  LOP3.LUT R3, R79, UR5, R2, 0x96, !PT ;  /* 0x000000054f037c12 */ /* 0x000fe4000f8e9602 */
[----:B------:R-:W-:Y:S01]  /*4540*/  FMNMX.FTZ R2, R30, R42, !PT ;  /* 0x0000002a1e027209 */ /* 0x000fe20007810000 */
[----:B------:R-:W1:Y:S01]  /*4550*/  SHFL.BFLY PT, R131, R10, 0x2, 0x1f ;  /* 0x0c401f000a837f89 */ /* 0x000e6200000e0000 */
[----:B------:R-:W-:-:S02]  /*4560*/  FSETP.NEU.FTZ.AND P1, PT, R128, -INF , PT ;  /* 0xff8000008000780b */ /* 0x000fc40003f3d000 */
[----:B------:R-:W-:Y:S01]  /*4570*/  FMNMX.FTZ R11, R56, R2, !PT ;  /* 0x00000002380b7209 */ /* 0x000fe20007810000 */
[----:B------:R-:W-:Y:S01]  /*4580*/  IMAD.WIDE.U32 R2, R3, -0x2daee0ad, RZ ;  /* 0xd2511f5303027825 */ /* 0x000fe200078e00ff */
[----:B------:R-:W-:Y:S02]  /*4590*/  FSEL R22, R0, RZ, P1 ;  /* 0x000000ff00167208 */ /* 0x000fe40000800000 */
[----:B------:R-:W-:Y:S02]  /*45a0*/  FMNMX.FTZ R0, R57, R11, !PT ;  /* 0x0000000b39007209 */ /* 0x000fe40007810000 */
[----:B------:R-:W-:Y:S02]  /*45b0*/  LOP3.LUT R144, R41, UR5, R8, 0x96, !PT ;  /* 0x0000000529907c12 */ /* 0x000fe4000f8e9608 */
[----:B------:R-:W-:Y:S02]  /*45c0*/  LOP3.LUT R77, R7, UR6, R18, 0x96, !PT ;  /* 0x00000006074d7c12 */ /* 0x000fe4000f8e9612 */
[----:B------:R-:W-:-:S02]  /*45d0*/  LOP3.LUT R41, R79, UR5, R6, 0x96, !PT ;  /* 0x000000054f297c12 */ /* 0x000fc4000f8e9606 */
[----:B------:R-:W-:Y:S01]  /*45e0*/  LOP3.LUT R177, R61, UR5, R6, 0x96, !PT ;  /* 0x000000053db17c12 */ /* 0x000fe2000f8e9606 */
[----:B------:R-:W-:Y:S01]  /*45f0*/  IMAD.WIDE.U32 R6, R12, -0x2daee0ad, RZ ;  /* 0xd2511f530c067825 */ /* 0x000fe200078e00ff */
[----:B------:R-:W-:Y:S02]  /*4600*/  FMNMX.FTZ R0, R53, R0, !PT ;  /* 0x0000000035007209 */ /* 0x000fe40007810000 */
[----:B------:R-:W-:Y:S01]  /*4610*/  LOP3.LUT R76, R9, UR6, R18, 0x96, !PT ;  /* 0x00000006094c7c12 */ /* 0x000fe2000f8e9612 */
[----:B------:R-:W-:Y:S01]  /*4620*/  UIADD3 UR6, UR40, -0x4ab325aa, URZ ;  /* 0xb54cda5628067890 */ /* 0x000fe2000fffe03f */
[----:B------:R-:W-:Y:S02]  /*4630*/  FMNMX.FTZ R0, R59, R0, !PT ;  /* 0x000000003b007209 */ /* 0x000fe40007810000 */
[C-C-:B------:R-:W-:Y:S02]  /*4640*/  LOP3.LUT R15, R3.reuse, UR14, R6.reuse, 0x96, !PT ;  /* 0x0000000e030f7c12 */ /* 0x140fe4000f8e9606 */
[----:B------:R-:W-:Y:S01]  /*4650*/  LOP3.LUT R18, R3, UR14, R6, 0x96, !PT ;  /* 0x0000000e03127c12 */ /* 0x000fe2000f8e9606 */
[--C-:B------:R-:W-:Y:S01]  /*4660*/  FFMA.FTZ R3, R20, c[0x0][0x23c], -R22.reuse ;  /* 0x00008f0014037a23 */ /* 0x100fe20000010816 */
[----:B------:R-:W-:Y:S01]  /*4670*/  FMNMX.FTZ R0, R58, R0, !PT ;  /* 0x000000003a007209 */ /* 0x000fe20007810000 */
[----:B------:R-:W-:Y:S01]  /*4680*/  IMAD.WIDE.U32 R44, R15, -0x326172a9, RZ ;  /* 0xcd9e8d570f2c7825 */ /* 0x000fe200078e00ff */
[----:B-1----:R-:W-:Y:S01]  /*4690*/  FMNMX.FTZ R131, R10, R131, !PT ;  /* 0x000000830a837209 */ /* 0x002fe20007810000 */
[----:B------:R1:W-:Y:S01]  /*46a0*/  MUFU.EX2 R215, R3 ;  /* 0x0000000300d77308 */ /* 0x0003e20000000800 */
[----:B------:R-:W-:Y:S01]  /*46b0*/  FMNMX.FTZ R0, R68, R0, !PT ;  /* 0x0000000044007209 */ /* 0x000fe20007810000 */
[----:B------:R-:W-:Y:S01]  /*46c0*/  FFMA.FTZ R10, R32, c[0x0][0x23c], -R22 ;  /* 0x00008f00200a7a23 */ /* 0x000fe20000010816 */
[----:B------:R-:W-:Y:S01]  /*46d0*/  LOP3.LUT R55, R79, UR5, R8, 0x96, !PT ;  /* 0x000000054f377c12 */ /* 0x000fe2000f8e9608 */
[----:B------:R-:W2:Y:S01]  /*46e0*/  SHFL.BFLY PT, R16, R131, 0x1, 0x1f ;  /* 0x0c201f0083107f89 */ /* 0x000ea200000e0000 */
[--C-:B------:R-:W-:Y:S01]  /*46f0*/  LOP3.LUT R12, R7, UR26, R62.reuse, 0x96, !PT ;  /* 0x0000001a070c7c12 */ /* 0x100fe2000f8e963e */
[----:B------:R-:W-:Y:S01]  /*4700*/  IMAD.WIDE.U32 R8, R19, -0x2daee0ad, RZ ;  /* 0xd2511f5313087825 */ /* 0x000fe200078e00ff */
[----:B------:R-:W-:Y:S01]  /*4710*/  LOP3.LUT R13, R7, UR26, R62, 0x96, !PT ;  /* 0x0000001a070d7c12 */ /* 0x000fe2000f8e963e */
[----:B------:R3:W-:Y:S01]  /*4720*/  MUFU.EX2 R175, R10 ;  /* 0x0000000a00af7308 */ /* 0x0007e20000000800 */
[----:B------:R-:W-:Y:S01]  /*4730*/  FSEL R220, R104, -INF , !P4 ;  /* 0xff80000068dc7808 */ /* 0x000fe20006000000 */
[----:B------:R-:W-:Y:S01]  /*4740*/  IMAD.WIDE.U32 R6, R17, -0x2daee0ad, RZ ;  /* 0xd2511f5311067825 */ /* 0x000fe200078e00ff */
[----:B------:R-:W-:Y:S01]  /*4750*/  LOP3.LUT R89, R9, UR26, R54, 0x96, !PT ;  /* 0x0000001a09597c12 */ /* 0x000fe2000f8e9636 */
[----:B------:R-:W-:Y:S01]  /*4760*/  UIADD3 UR5, UR41, -0x56f99767, URZ ;  /* 0xa906689929057890 */ /* 0x000fe2000fffe03f */
[----:B------:R-:W-:Y:S01]  /*4770*/  LOP3.LUT R79, R39, UR14, R8, 0x96, !PT ;  /* 0x0000000e274f7c12 */ /* 0x000fe2000f8e9608 */
[----:B------:R-:W-:Y:S01]  /*4780*/  IMAD.WIDE.U32 R8, R12, -0x326172a9, RZ ;  /* 0xcd9e8d570c087825 */ /* 0x000fe200078e00ff */
[----:B------:R-:W-:-:S02]  /*4790*/  LOP3.LUT R17, R7, UR26, R64, 0x96, !PT ;  /* 0x0000001a07117c12 */ /* 0x000fc4000f8e9640 */
[----:B------:R-:W-:Y:S01]  /*47a0*/  LOP3.LUT R19, R39, UR14, R6, 0x96, !PT ;  /* 0x0000000e27137c12 */ /* 0x000fe2000f8e9606 */
[----:B-1----:R-:W-:Y:S01]  /*47b0*/  FFMA.FTZ R3, R21, c[0x0][0x23c], -R22 ;  /* 0x00008f0015037a23 */ /* 0x002fe20000010816 */
[----:B------:R-:W-:Y:S01]  /*47c0*/  LOP3.LUT R12, R9, UR15, R78, 0x96, !PT ;  /* 0x0000000f090c7c12 */ /* 0x000fe2000f8e964e */
[----:B------:R-:W-:Y:S01]  /*47d0*/  IMAD.WIDE.U32 R6, R13, -0x326172a9, RZ ;  /* 0xcd9e8d570d067825 */ /* 0x000fe200078e00ff */
[----:B------:R-:W-:Y:S01]  /*47e0*/  LOP3.LUT R9, R45, UR13, R8, 0x96, !PT ;  /* 0x0000000d2d097c12 */ /* 0x000fe2000f8e9608 */
[----:B------:R1:W4:Y:S01]  /*47f0*/  MUFU.EX2 R180, R3 ;  /* 0x0000000300b47308 */ /* 0x0003220000000800 */
[----:B------:R-:W-:Y:S01]  /*4800*/  FSEL R217, R105, -INF , !P5 ;  /* 0xff80000069d97808 */ /* 0x000fe20006800000 */
[----:B------:R-:W-:Y:S01]  /*4810*/  IMAD.WIDE.U32 R14, R18, -0x326172a9, RZ ;  /* 0xcd9e8d57120e7825 */ /* 0x000fe200078e00ff */
[----:B------:R-:W-:Y:S02]  /*4820*/  LOP3.LUT R7, R7, UR15, R78, 0x96, !PT ;  /* 0x0000000f07077c12 */ /* 0x000fe4000f8e964e */
[----:B------:R-:W-:Y:S01]  /*4830*/  FSEL R221, R107, -INF , !P2 ;  /* 0xff8000006bdd7808 */ /* 0x000fe20005000000 */
[----:B------:R-:W-:Y:S01]  /*4840*/  IMAD.WIDE.U32 R12, R12, -0x2daee0ad, RZ ;  /* 0xd2511f530c0c7825 */ /* 0x000fe200078e00ff */
[----:B------:R-:W-:-:S02]  /*4850*/  LOP3.LUT R18, R15, UR13, R6, 0x96, !PT ;  /* 0x0000000d0f127c12 */ /* 0x000fc4000f8e9606 */
[----:B--2---:R-:W-:Y:S01]  /*4860*/  FMNMX.FTZ R131, R131, R16, !PT ;  /* 0x0000001083837209 */ /* 0x004fe20007810000 */
[----:B---3--:R-:W-:Y:S01]  /*4870*/  IMAD.WIDE.U32 R10, R7, -0x2daee0ad, RZ ;  /* 0xd2511f53070a7825 */ /* 0x008fe200078e00ff */
[--C-:B------:R-:W-:Y:S02]  /*4880*/  LOP3.LUT R39, R13, UR10, R2.reuse, 0x96, !PT ;  /* 0x0000000a0d277c12 */ /* 0x100fe4000f8e9602 */
[----:B------:R-:W-:Y:S02]  /*4890*/  FMNMX.FTZ R7, R43, R52, !PT ;  /* 0x000000342b077209 */ /* 0x000fe40007810000 */
[----:B------:R-:W-:Y:S02]  /*48a0*/  LOP3.LUT R8, R11, UR10, R2, 0x96, !PT ;  /* 0x0000000a0b087c12 */ /* 0x000fe4000f8e9602 */
[----:B-1----:R-:W-:Y:S01]  /*48b0*/  FMNMX.FTZ R3, R168, R0, !PT ;  /* 0x00000000a8037209 */ /* 0x002fe20007810000 */
[----:B------:R-:W-:Y:S01]  /*48c0*/  FFMA.FTZ R0, R33, c[0x0][0x23c], -R22 ;  /* 0x00008f0021007a23 */ /* 0x000fe20000010816 */
[----:B------:R-:W-:-:S02]  /*48d0*/  FSETP.NEU.FTZ.AND P1, PT, R131, -INF , PT ;  /* 0xff8000008300780b */ /* 0x000fc40003f3d000 */
[----:B------:R-:W-:Y:S01]  /*48e0*/  FMNMX.FTZ R3, R167, R3, !PT ;  /* 0x00000003a7037209 */ /* 0x000fe20007810000 */
[----:B------:R1:W-:Y:S03]  /*48f0*/  MUFU.EX2 R173, R0 ;  /* 0x0000000000ad7308 */ /* 0x0003e60000000800 */
[----:B------:R-:W-:-:S04]  /*4900*/  FMNMX.FTZ R3, R174, R3, !PT ;  /* 0x00000003ae037209 */ /* 0x000fc80007810000 */
[----:B------:R-:W-:-:S04]  /*4910*/  FMNMX.FTZ R3, R176, R3, !PT ;  /* 0x00000003b0037209 */ /* 0x000fc80007810000 */
[----:B------:R-:W-:-:S04]  /*4920*/  FMNMX.FTZ R3, R197, R3, !PT ;  /* 0x00000003c5037209 */ /* 0x000fc80007810000 */
[----:B------:R-:W-:Y:S01]  /*4930*/  FMNMX.FTZ R3, R196, R3, !PT ;  /* 0x00000003c4037209 */ /* 0x000fe20007810000 */
[----:B-1----:R-:W-:-:S03]  /*4940*/  FFMA.FTZ R0, R34, c[0x0][0x23c], -R22 ;  /* 0x00008f0022007a23 */ /* 0x002fc60000010816 */
[----:B------:R-:W-:Y:S01]  /*4950*/  FMNMX.FTZ R6, R220, R3, !PT ;  /* 0x00000003dc067209 */ /* 0x000fe20007810000 */
[----:B------:R1:W-:Y:S01]  /*4960*/  MUFU.EX2 R172, R0 ;  /* 0x0000000000ac7308 */ /* 0x0003e20000000800 */
[----:B------:R-:W-:Y:S02]  /*4970*/  IMAD.WIDE.U32 R2, R17, -0x326172a9, RZ ;  /* 0xcd9e8d5711027825 */ /* 0x000fe400078e00ff */
[----:B------:R-:W-:Y:S02]  /*4980*/  FMNMX.FTZ R11, R217, R6, !PT ;  /* 0x00000006d90b7209 */ /* 0x000fe40007810000 */
[----:B------:R-:W-:Y:S01]  /*4990*/  IMAD.WIDE.U32 R16, R19, -0x326172a9, RZ ;  /* 0xcd9e8d5713107825 */ /* 0x000fe200078e00ff */
[----:B------:R-:W-:Y:S02]  /*49a0*/  LOP3.LUT R13, R3, UR15, R60, 0x96, !PT ;  /* 0x0000000f030d7c12 */ /* 0x000fe4000f8e963c */
[----:B------:R-:W2:Y:S01]  /*49b0*/  SHFL.BFLY PT, R15, R11, 0x2, 0x1f ;  /* 0x0c401f000b0f7f89 */ /* 0x000ea200000e0000 */
[----:B------:R-:W-:Y:S01]  /*49c0*/  FMUL.FTZ R3, R131, c[0x0][0x23c] ;  /* 0x00008f0083037a20 */ /* 0x000fe20000410000 */
[----:B------:R-:W-:Y:S01]  /*49d0*/  LOP3.LUT R17, R17, UR13, R2, 0x96, !PT ;  /* 0x0000000d11117c12 */ /* 0x000fe2000f8e9602 */
[----:B------:R-:W-:-:S02]  /*49e0*/  FFMA.FTZ R6, R37, c[0x0][0x23c], -R22 ;  /* 0x00008f0025067a23 */ /* 0x000fc40000010816 */
[----:B------:R-:W-:Y:S01]  /*49f0*/  IMAD.WIDE.U32 R18, R18, -0x2daee0ad, RZ ;  /* 0xd2511f5312127825 */ /* 0x000fe200078e00ff */
[----:B------:R-:W-:Y:S01]  /*4a00*/  FSEL R20, R3, RZ, P1 ;  /* 0x000000ff03147208 */ /* 0x000fe20000800000 */
[----:B------:R-:W-:Y:S02]  /*4a10*/  MUFU.EX2 R218, R6 ;  /* 0x0000000600da7308 */ /* 0x000fe40000000800 */
[----:B-1----:R-:W-:Y:S01]  /*4a20*/  FFMA.FTZ R0, R35, c[0x0][0x23c], -R22 ;  /* 0x00008f0023007a23 */ /* 0x002fe20000010816 */
[----:B------:R-:W-:Y:S01]  /*4a30*/  LOP3.LUT R3, R19, UR5, R10, 0x96, !PT ;  /* 0x0000000513037c12 */ /* 0x000fe2000f8e960a */
[----:B------:R-:W-:-:S04]  /*4a40*/  IMAD.WIDE.U32 R34, R9, -0x2daee0ad, RZ ;  /* 0xd2511f5309227825 */ /* 0x000fc800078e00ff */
[----:B------:R1:W-:Y:S01]  /*4a50*/  MUFU.EX2 R216, R0 ;  /* 0x0000000000d87308 */ /* 0x0003e20000000800 */
[----:B------:R-:W-:Y:S01]  /*4a60*/  IMAD.WIDE.U32 R8, R8, -0x326172a9, RZ ;  /* 0xcd9e8d5708087825 */ /* 0x000fe200078e00ff */
[----:B------:R-:W-:-:S03]  /*4a70*/  LOP3.LUT R35, R35, UR5, R12, 0x96, !PT ;  /* 0x0000000523237c12 */ /* 0x000fc6000f8e960c */
[----:B------:R-:W-:Y:S01]  /*4a80*/  IMAD.MOV.U32 R37, RZ, RZ, R65 ;  /* 0x000000ffff257224 */ /* 0x000fe200078e0041 */
[----:B------:R-:W-:Y:S02]  /*4a90*/  LOP3.LUT R9, R9, UR9, R14, 0x96, !PT ;  /* 0x0000000909097c12 */ /* 0x000fe4000f8e960e */
[----:B--2---:R-:W-:Y:S01]  /*4aa0*/  FMNMX.FTZ R11, R11, R15, !PT ;  /* 0x0000000f0b0b7209 */ /* 0x004fe20007810000 */
[----:B------:R-:W-:-:S04]  /*4ab0*/  IMAD.WIDE.U32 R14, R17, -0x2daee0ad, RZ ;  /* 0xd2511f53110e7825 */ /* 0x000fc800078e00ff */
[----:B------:R-:W2:Y:S01]  /*4ac0*/  SHFL.BFLY PT, R130, R11, 0x1, 0x1f ;  /* 0x0c201f000b827f89 */ /* 0x000ea200000e0000 */
[----:B-1----:R-:W-:Y:S02]  /*4ad0*/  FFMA.FTZ R0, R36, c[0x0][0x23c], -R22 ;  /* 0x00008f0024007a23 */ /* 0x002fe40000010816 */
[----:B------:R-:W-:Y:S02]  /*4ae0*/  IMAD.MOV.U32 R36, RZ, RZ, R64 ;  /* 0x000000ffff247224 */ /* 0x000fe400078e0040 */
[----:B------:R1:W-:Y:S02]  /*4af0*/  MUFU.EX2 R219, R0 ;  /* 0x0000000000db7308 */ /* 0x0003e40000000800 */
[----:B-1----:R-:W-:Y:S01]  /*4b00*/  FMNMX.FTZ R0, R94, R7, !PT ;  /* 0x000000075e007209 */ /* 0x002fe20007810000 */
[----:B------:R-:W-:Y:S01]  /*4b10*/  IMAD.WIDE.U32 R6, R13, -0x2daee0ad, RZ ;  /* 0xd2511f530d067825 */ /* 0x000fe200078e00ff */
[----:B--2---:R-:W-:Y:S02]  /*4b20*/  FMNMX.FTZ R130, R11, R130, !PT ;  /* 0x000000820b827209 */ /* 0x004fe40007810000 */
[----:B------:R-:W-:Y:S01]  /*4b30*/  FMNMX.FTZ R2, R95, R0, !PT ;  /* 0x000000005f027209 */ /* 0x000fe20007810000 */
[----:B------:R-:W-:Y:S01]  /*4b40*/  FFMA.FTZ R0, R23, c[0x0][0x23c], -R20 ;  /* 0x00008f0017007a23 */ /* 0x000fe20000010814 */
[----:B------:R-:W-:Y:S01]  /*4b50*/  LOP3.LUT R12, R7, UR10, R38, 0x96, !PT ;  /* 0x0000000a070c7c12 */ /* 0x000fe2000f8e9626 */
[----:B------:R-:W-:Y:S01]  /*4b60*/  FFMA.FTZ R7, R49, c[0x0][0x23c], -R20 ;  /* 0x00008f0031077a23 */ /* 0x000fe20000010814 */
[----:B------:R-:W-:Y:S01]  /*4b70*/  FMNMX.FTZ R2, R90, R2, !PT ;  /* 0x000000025a027209 */ /* 0x000fe20007810000 */
[----:B------:R1:W-:Y:S01]  /*4b80*/  MUFU.EX2 R158, R0 ;  /* 0x00000000009e7308 */ /* 0x0003e20000000800 */
[----:B------:R-:W-:Y:S01]  /*4b90*/  LOP3.LUT R15, R15, UR5, R6, 0x96, !PT ;  /* 0x000000050f0f7c12 */ /* 0x000fe2000f8e9606 */
[----:B------:R-:W-:Y:S01]  /*4ba0*/  IMAD.WIDE.U32 R12, R12, -0x326172a9, RZ ;  /* 0xcd9e8d570c0c7825 */ /* 0x000fe200078e00ff */
[----:B------:R-:W-:-:S02]  /*4bb0*/  FMNMX.FTZ R2, R91, R2, !PT ;  /* 0x000000025b027209 */ /* 0x000fc40007810000 */
[----:B------:R-:W-:Y:S01]  /*4bc0*/  FSETP.NEU.FTZ.AND P1, PT, R130, -INF , PT ;  /* 0xff8000008200780b */ /* 0x000fe20003f3d000 */
[----:B------:R-:W-:Y:S01]  /*4bd0*/  IMAD.MOV.U32 R49, RZ, RZ, R61 ;  /* 0x000000ffff317224 */ /* 0x000fe200078e003d */
[----:B------:R-:W-:Y:S01]  /*4be0*/  FMNMX.FTZ R2, R86, R2, !PT ;  /* 0x0000000256027209 */ /* 0x000fe20007810000 */
[----:B------:R2:W-:Y:S01]  /*4bf0*/  MUFU.EX2 R150, R7 ;  /* 0x0000000700967308 */ /* 0x0005e20000000800 */
[----:B------:R-:W-:Y:S01]  /*4c00*/  LOP3.LUT R16, R13, UR9, R16, 0x96, !PT ;  /* 0x000000090d107c12 */ /* 0x000fe2000f8e9610 */
[----:B------:R-:W-:Y:S02]  /*4c10*/  IMAD.MOV.U32 R45, RZ, RZ, R49 ;  /* 0x000000ffff2d7224 */ /* 0x000fe400078e0031 */
[----:B-1----:R-:W-:-:S04]  /*4c20*/  FFMA.FTZ R0, R28, c[0x0][0x23c], -R20 ;  /* 0x00008f001c007a23 */ /* 0x002fc80000010814 */
[----:B------:R1:W3:Y:S01]  /*4c30*/  MUFU.EX2 R155, R0 ;  /* 0x00000000009b7308 */ /* 0x0002e20000000800 */
[----:B--2---:R-:W-:-:S05]  /*4c40*/  IMAD.WIDE.U32 R6, R9, -0x2daee0ad, RZ ;  /* 0xd2511f5309067825 */ /* 0x004fca00078e00ff */
[----:B------:R-:W-:Y:S02]  /*4c50*/  LOP3.LUT R9, R7, UR7, R18, 0x96, !PT ;  /* 0x0000000707097c12 */ /* 0x000fe4000f8e9612 */
[C---:B------:R-:W-:Y:S01]  /*4c60*/  LOP3.LUT R25, R6.reuse, 0xffff, RZ, 0xc0, !PT ;  /* 0x0000ffff06197812 */ /* 0x040fe200078ec0ff */
[----:B------:R-:W-:Y:S01]  /*4c70*/  FFMA.FTZ R7, R47, c[0x0][0x23c], -R20 ;  /* 0x00008f002f077a23 */ /* 0x000fe20000010814 */
[----:B------:R-:W-:Y:S01]  /*4c80*/  LOP3.LUT R27, R6, 0xff, RZ, 0xc0, !PT ;  /* 0x000000ff061b7812 */ /* 0x000fe200078ec0ff */
[----:B------:R-:W-:Y:S01]  /*4c90*/  IMAD.MOV.U32 R47, RZ, RZ, R63 ;  /* 0x000000ffff2f7224 */ /* 0x000fe200078e003f */
[----:B------:R-:W-:Y:S01]  /*4ca0*/  SHF.R.U32.HI R26, RZ, 0x10, R6 ;  /* 0x00000010ff1a7819 */ /* 0x000fe20000011606 */
[----:B------:R2:W-:Y:S01]  /*4cb0*/  MUFU.EX2 R164, R7 ;  /* 0x0000000700a47308 */ /* 0x0005e20000000800 */
[----:B-1----:R-:W-:Y:S01]  /*4cc0*/  FMNMX.FTZ R0, R87, R2, !PT ;  /* 0x0000000257007209 */ /* 0x002fe20007810000 */
[----:B------:R-:W-:Y:S01]  /*4cd0*/  FFMA.FTZ R2, R48, c[0x0][0x23c], -R20 ;  /* 0x00008f0030027a23 */ /* 0x000fe20000010814 */
[----:B------:R-:W-:Y:S01]  /*4ce0*/  SHF.R.U32.HI R29, RZ, 0x18, R6 ;  /* 0x00000018ff1d7819 */ /* 0x000fe20000011606 */
[----:B------:R-:W-:Y:S01]  /*4cf0*/  IMAD.MOV.U32 R63, RZ, RZ, R148 ;  /* 0x000000ffff3f7224 */ /* 0x000fe200078e0094 */
[----:B------:R-:W-:Y:S01]  /*4d00*/  FMNMX.FTZ R0, R170, R0, !PT ;  /* 0x00000000aa007209 */ /* 0x000fe20007810000 */
[----:B------:R-:W-:-:S02]  /*4d10*/  IMAD R48, R233, 0x10000, R233 ;  /* 0x00010000e9307824 */ /* 0x000fc400078e02e9 */
[----:B------:R1:W1:Y:S01]  /*4d20*/  MUFU.EX2 R151, R2 ;  /* 0x0000000200977308 */ /* 0x0002620000000800 */
[----:B------:R-:W-:-:S04]  /*4d30*/  FMNMX.FTZ R0, R169, R0, !PT ;  /* 0x00000000a9007209 */ /* 0x000fc80007810000 */
[----:B------:R-:W-:Y:S01]  /*4d40*/  FMNMX.FTZ R129, R199, R0, !PT ;  /* 0x00000000c7817209 */ /* 0x000fe20007810000 */
[----:B------:R-:W-:Y:S02]  /*4d50*/  FFMA.FTZ R0, R50, c[0x0][0x23c], -R20 ;  /* 0x00008f0032007a23 */ /* 0x000fe40000010814 */
[----:B--2---:R-:W-:Y:S01]  /*4d60*/  IMAD.WIDE.U32 R6, R16, -0x2daee0ad, RZ ;  /* 0xd2511f5310067825 */ /* 0x004fe200078e00ff */
[----:B------:R-:W-:Y:S01]  /*4d70*/  FMNMX.FTZ R129, R198, R129, !PT ;  /* 0x00000081c6817209 */ /* 0x000fe20007810000 */
[----:B------:R2:W-:Y:S03]  /*4d80*/  MUFU.EX2 R149, R0 ;  /* 0x0000000000957308 */ /* 0x0005e60000000800 */
[----:B------:R-:W-:Y:S02]  /*4d90*/  FMNMX.FTZ R129, R224, R129, !PT ;  /* 0x00000081e0817209 */ /* 0x000fe40007810000 */
[----:B------:R-:W-:Y:S01]  /*4da0*/  LOP3.LUT R16, R6, 0xff, RZ, 0xc0, !PT ;  /* 0x000000ff06107812 */ /* 0x000fe200078ec0ff */
[----:B-1----:R-:W-:Y:S01]  /*4db0*/  IMAD.WIDE.U32 R2, R3, -0x326172a9, RZ ;  /* 0xcd9e8d5703027825 */ /* 0x002fe200078e00ff */
[----:B------:R-:W-:-:S02]  /*4dc0*/  FMNMX.FTZ R129, R223, R129, !PT ;  /* 0x00000081df817209 */ /* 0x000fc40007810000 */
[----:B------:R-:W-:Y:S02]  /*4dd0*/  SHF.R.U32.HI R23, RZ, 0x10, R6 ;  /* 0x00000010ff177819 */ /* 0x000fe40000011606 */
[----:B------:R-:W-:Y:S02]  /*4de0*/  FMNMX.FTZ R129, R222, R129, !PT ;  /* 0x00000081de817209 */ /* 0x000fe40007810000 */
[----:B------:R-:W-:Y:S02]  /*4df0*/  LOP3.LUT R10, R3, UR6, R8, 0x96, !PT ;  /* 0x00000006030a7c12 */ /* 0x000fe4000f8e9608 */
[----:B------:R-:W-:Y:S01]  /*4e00*/  FMNMX.FTZ R129, R221, R129, !PT ;  /* 0x00000081dd817209 */ /* 0x000fe20007810000 */
[----:B--2---:R-:W-:Y:S01]  /*4e10*/  FFMA.FTZ R0, R51, c[0x0][0x23c], -R20 ;  /* 0x00008f0033007a23 */ /* 0x004fe20000010814 */
[C---:B------:R-:W-:Y:S02]  /*4e20*/  LOP3.LUT R13, R2.reuse, 0xffff, RZ, 0xc0, !PT ;  /* 0x0000ffff020d7812 */ /* 0x040fe400078ec0ff */
[----:B------:R-:W-:Y:S01]  /*4e30*/  LOP3.LUT R28, R2, 0xff, RZ, 0xc0, !PT ;  /* 0x000000ff021c7812 */ /* 0x000fe200078ec0ff */
[----:B------:R-:W1:Y:S01]  /*4e40*/  SHFL.BFLY PT, R11, R129, 0x2, 0x1f ;  /* 0x0c401f00810b7f89 */ /* 0x000e6200000e0000 */
[----:B------:R2:W1:Y:S01]  /*4e50*/  MUFU.EX2 R157, R0 ;  /* 0x00000000009d7308 */ /* 0x0004620000000800 */
[----:B------:R-:W-:-:S02]  /*4e60*/  SHF.R.U32.HI R31, RZ, 0x10, R2 ;  /* 0x00000010ff1f7819 */ /* 0x000fc40000011602 */
[----:B------:R-:W-:Y:S01]  /*4e70*/  SHF.R.U32.HI R32, RZ, 0x18, R2 ;  /* 0x00000018ff207819 */ /* 0x000fe20000011602 */
[----:B------:R-:W-:Y:S01]  /*4e80*/  IMAD.WIDE.U32 R2, R15, -0x326172a9, RZ ;  /* 0xcd9e8d570f027825 */ /* 0x000fe200078e00ff */
[----:B------:R-:W-:-:S04]  /*4e90*/  LOP3.LUT R15, R6, 0xffff, RZ, 0xc0, !PT ;  /* 0x0000ffff060f7812 */ /* 0x000fc800078ec0ff */
[C---:B------:R-:W-:Y:S02]  /*4ea0*/  LOP3.LUT R17, R2.reuse, 0xffff, RZ, 0xc0, !PT ;  /* 0x0000ffff02117812 */ /* 0x040fe400078ec0ff */
[----:B------:R-:W-:Y:S02]  /*4eb0*/  LOP3.LUT R21, R2, 0xff, RZ, 0xc0, !PT ;  /* 0x000000ff02157812 */ /* 0x000fe400078ec0ff */
[--C-:B------:R-:W-:Y:S02]  /*4ec0*/  SHF.R.U32.HI R18, RZ, 0x10, R2.reuse ;  /* 0x00000010ff127819 */ /* 0x100fe40000011602 */
[----:B------:R-:W-:Y:S01]  /*4ed0*/  SHF.R.U32.HI R19, RZ, 0x18, R2 ;  /* 0x00000018ff137819 */ /* 0x000fe20000011602 */
[----:B--2---:R-:W-:Y:S01]  /*4ee0*/  FFMA.FTZ R0, R46, c[0x0][0x23c], -R20 ;  /* 0x00008f002e007a23 */ /* 0x004fe20000010814 */
[----:B------:R-:W-:Y:S01]  /*4ef0*/  SHF.R.U32.HI R2, RZ, 0x8, R13 ;  /* 0x00000008ff027819 */ /* 0x000fe2000001160d */
[----:B------:R-:W-:Y:S01]  /*4f00*/  IMAD.MOV.U32 R46, RZ, RZ, R62 ;  /* 0x000000ffff2e7224 */ /* 0x000fe200078e003e */
[----:B------:R-:W-:Y:S01]  /*4f10*/  LOP3.LUT R8, R3, UR6, R12, 0x96, !PT ;  /* 0x0000000603087c12 */ /* 0x000fe2000f8e960c */
[----:B------:R2:W2:Y:S01]  /*4f20*/  MUFU.EX2 R163, R0 ;  /* 0x0000000000a37308 */ /* 0x0004a20000000800 */
[----:B------:R-:W-:Y:S01]  /*4f30*/  PRMT R33, R28, 0x5410, R2 ;  /* 0x000054101c217816 */ /* 0x000fe20000000002 */
[----:B------:R-:W-:Y:S01]  /*4f40*/  IMAD.MOV.U32 R62, RZ, RZ, R147 ;  /* 0x000000ffff3e7224 */ /* 0x000fe200078e0093 */
[----:B-1----:R-:W-:-:S02]  /*4f50*/  FMNMX.FTZ R129, R129, R11, !PT ;  /* 0x0000000b81817209 */ /* 0x002fc40007810000 */
[C---:B------:R-:W-:Y:S02]  /*4f60*/  LOP3.LUT R2, R10.reuse, 0xffff, RZ, 0xc0, !PT ;  /* 0x0000ffff0a027812 */ /* 0x040fe400078ec0ff */
[----:B------:R-:W-:Y:S02]  /*4f70*/  LOP3.LUT R13, R10, 0xff, RZ, 0xc0, !PT ;  /* 0x000000ff0a0d7812 */ /* 0x000fe400078ec0ff */
[--C-:B------:R-:W-:Y:S02]  /*4f80*/  SHF.R.U32.HI R12, RZ, 0x10, R10.reuse ;  /* 0x00000010ff0c7819 */ /* 0x100fe4000001160a */
[----:B------:R-:W-:Y:S02]  /*4f90*/  SHF.R.U32.HI R11, RZ, 0x18, R10 ;  /* 0x00000018ff0b7819 */ /* 0x000fe4000001160a */
[----:B------:R-:W-:Y:S01]  /*4fa0*/  LOP3.LUT R10, R31, 0xff, RZ, 0xc0, !PT ;  /* 0x000000ff1f0a7812 */ /* 0x000fe200078ec0ff */
[----:B--2---:R-:W-:-:S03]  /*4fb0*/  FMUL.FTZ R0, R130, c[0x0][0x23c] ;  /* 0x00008f0082007a20 */ /* 0x004fc60000410000 */
[----:B------:R-:W-:Y:S02]  /*4fc0*/  PRMT R31, R10, 0x5410, R32 ;  /* 0x000054100a1f7816 */ /* 0x000fe40000000020 */
[----:B------:R-:W-:Y:S02]  /*4fd0*/  SHF.R.U32.HI R10, RZ, 0x10, R9 ;  /* 0x00000010ff0a7819 */ /* 0x000fe40000011609 */
[----:B------:R-:W-:-:S05]  /*4fe0*/  FSEL R24, R0, RZ, P1 ;  /* 0x000000ff00187208 */ /* 0x000fca0000800000 */
[----:B------:R-:W-:Y:S01]  /*4ff0*/  FFMA.FTZ R0, R30, c[0x0][0x23c], -R24 ;  /* 0x00008f001e007a23 */ /* 0x000fe20000010818 */
[----:B------:R-:W-:Y:S01]  /*5000*/  SHF.R.U32.HI R30, RZ, 0x18, R6 ;  /* 0x00000018ff1e7819 */ /* 0x000fe20000011606 */
[----:B------:R-:W-:Y:S01]  /*5010*/  FFMA.FTZ R3, R42, c[0x0][0x23c], -R24 ;  /* 0x00008f002a037a23 */ /* 0x000fe20000010818 */
[----:B------:R-:W-:Y:S01]  /*5020*/  SHF.R.U32.HI R6, RZ, 0x8, R2 ;  /* 0x00000008ff067819 */ /* 0x000fe20000011602 */
[----:B------:R1:W-:Y:S01]  /*5030*/  MUFU.EX2 R143, R0 ;  /* 0x00000000008f7308 */ /* 0x0003e20000000800 */
[----:B------:R-:W-:Y:S02]  /*5040*/  SHF.R.U32.HI R2, RZ, 0x8, R25 ;  /* 0x00000008ff027819 */ /* 0x000fe40000011619 */
[----:B------:R-:W-:Y:S02]  /*5050*/  PRMT R28, R13, 0x5410, R6 ;  /* 0x000054100d1c7816 */ /* 0x000fe40000000006 */
[----:B------:R-:W-:Y:S01]  /*5060*/  PRMT R27, R27, 0x5410, R2 ;  /* 0x000054101b1b7816 */ /* 0x000fe20000000002 */
[----:B------:R-:W-:Y:S01]  /*5070*/  FFMA.FTZ R2, R53, c[0x0][0x23c], -R24 ;  /* 0x00008f0035027a23 */ /* 0x000fe20000010818 */
[----:B------:R-:W-:Y:S01]  /*5080*/  LOP3.LUT R6, R26, 0xff, RZ, 0xc0, !PT ;  /* 0x000000ff1a067812 */ /* 0x000fe200078ec0ff */
[----:B------:R2:W-:Y:S01]  /*5090*/  MUFU.EX2 R142, R3 ;  /* 0x00000003008e7308 */ /* 0x0005e20000000800 */
[----:B------:R-:W-:-:S02]  /*50a0*/  SHF.R.U32.HI R13, RZ, 0x18, R9 ;  /* 0x00000018ff0d7819 */ /* 0x000fc40000011609 */
[----:B-1----:R-:W-:-:S05]  /*50b0*/  LOP3.LUT R0, R7, UR7, R14, 0x96, !PT ;  /* 0x0000000707007c12 */ /* 0x002fca000f8e960e */
[----:B------:R1:W-:Y:S01]  /*50c0*/  MUFU.EX2 R139, R2 ;  /* 0x00000002008b7308 */ /* 0x0003e20000000800 */
[----:B------:R-:W3:Y:S01]  /*50d0*/  SHFL.BFLY PT, R14, R129, 0x1, 0x1f ;  /* 0x0c201f00810e7f89 */ /* 0x000ee200000e0000 */
[--C-:B------:R-:W-:Y:S02]  /*50e0*/  FFMA.FTZ R7, R57, c[0x0][0x23c], -R24.reuse ;  /* 0x00008f0039077a23 */ /* 0x100fe40000010818 */
[----:B--2---:R-:W-:-:S04]  /*50f0*/  FFMA.FTZ R3, R56, c[0x0][0x23c], -R24 ;  /* 0x00008f0038037a23 */ /* 0x004fc80000010818 */
[----:B------:R2:W-:Y:S01]  /*5100*/  MUFU.EX2 R140, R7 ;  /* 0x00000007008c7308 */ /* 0x0005e20000000800 */
[----:B-1----:R-:W-:-:S07]  /*5110*/  SHF.R.U32.HI R2, RZ, 0x8, R15 ;  /* 0x00000008ff027819 */ /* 0x002fce000001160f */
[----:B------:R1:W-:Y:S01]  /*5120*/  MUFU.EX2 R141, R3 ;  /* 0x00000003008d7308 */ /* 0x0003e20000000800 */
[----:B------:R-:W-:Y:S01]  /*5130*/  PRMT R26, R16, 0x5410, R2 ;  /* 0x00005410101a7816 */ /* 0x000fe20000000002 */
[----:B------:R-:W-:Y:S01]  /*5140*/  FFMA.FTZ R2, R58, c[0x0][0x23c], -R24 ;  /* 0x00008f003a027a23 */ /* 0x000fe20000010818 */
[----:B--2---:R-:W-:-:S05]  /*5150*/  LOP3.LUT R7, R18, 0xff, RZ, 0xc0, !PT ;  /* 0x000000ff12077812 */ /* 0x004fca00078ec0ff */
[----:B------:R2:W-:Y:S01]  /*5160*/  MUFU.EX2 R146, R2 ;  /* 0x0000000200927308 */ /* 0x0005e20000000800 */
[----:B---3--:R-:W-:Y:S02]  /*5170*/  FMNMX.FTZ R129, R129, R14, !PT ;  /* 0x0000000e81817209 */ /* 0x008fe40007810000 */
[----:B------:R-:W-:Y:S02]  /*5180*/  PRMT R19, R7, 0x5410, R19 ;  /* 0x0000541007137816 */ /* 0x000fe40000000013 */
[----:B------:R-:W-:Y:S02]  /*5190*/  LOP3.LUT R7, R9, 0xffff, RZ, 0xc0, !PT ;  /* 0x0000ffff09077812 */ /* 0x000fe400078ec0ff */
[----:B------:R-:W-:Y:S02]  /*51a0*/  FSETP.NEU.FTZ.AND P1, PT, R129, -INF , PT ;  /* 0xff8000008100780b */ /* 0x000fe40003f3d000 */
[----:B-1----:R-:W-:Y:S02]  /*51b0*/  LOP3.LUT R3, R12, 0xff, RZ, 0xc0, !PT ;  /* 0x000000ff0c037812 */ /* 0x002fe400078ec0ff */
[----:B------:R-:W-:-:S02]  /*51c0*/  LOP3.LUT R14, R9, 0xff, RZ, 0xc0, !PT ;  /* 0x000000ff090e7812 */ /* 0x000fc400078ec0ff */
[----:B------:R-:W-:Y:S02]  /*51d0*/  PRMT R25, R3, 0x5410, R11 ;  /* 0x0000541003197816 */ /* 0x000fe4000000000b */
[----:B------:R-:W-:Y:S01]  /*51e0*/  SHF.R.U32.HI R3, RZ, 0x8, R17 ;  /* 0x00000008ff037819 */ /* 0x000fe20000011611 */
[----:B--2---:R-:W-:Y:S01]  /*51f0*/  FMUL.FTZ R2, R129, c[0x0][0x23c] ;  /* 0x00008f0081027a20 */ /* 0x004fe20000410000 */
[----:B------:R-:W-:Y:S02]  /*5200*/  PRMT R17, R6, 0x5410, R29 ;  /* 0x0000541006117816 */ /* 0x000fe4000000001d */
[----:B------:R-:W-:Y:S02]  /*5210*/  LOP3.LUT R6, R8, 0xffff, RZ, 0xc0, !PT ;  /* 0x0000ffff08067812 */ /* 0x000fe400078ec0ff */
[----:B------:R-:W-:Y:S01]  /*5220*/  PRMT R15, R21, 0x5410, R3 ;  /* 0x00005410150f7816 */ /* 0x000fe20000000003 */
[----:B------:R-:W-:Y:S01]  /*5230*/  FFMA.FTZ R3, R59, c[0x0][0x23c], -R24 ;  /* 0x00008f003b037a23 */ /* 0x000fe20000010818 */
[----:B------:R-:W-:-:S02]  /*5240*/  LOP3.LUT R11, R23, 0xff, RZ, 0xc0, !PT ;  /* 0x000000ff170b7812 */ /* 0x000fc400078ec0ff */
[----:B------:R-:W-:Y:S01]  /*5250*/  SHF.R.U32.HI R7, RZ, 0x8, R7 ;  /* 0x00000008ff077819 */ /* 0x000fe20000011607 */
[----:B------:R1:W-:Y:S01]  /*5260*/  MUFU.EX2 R147, R3 ;  /* 0x0000000300937308 */ /* 0x0003e20000000800 */
[----:B------:R-:W-:Y:S02]  /*5270*/  FSEL R21, R2, RZ, P1 ;  /* 0x000000ff02157208 */ /* 0x000fe40000800000 */
[----:B------:R-:W-:Y:S02]  /*5280*/  LOP3.LUT R12, R8, 0xff, RZ, 0xc0, !PT ;  /* 0x000000ff080c7812 */ /* 0x000fe400078ec0ff */
[----:B------:R-:W-:Y:S02]  /*5290*/  SHF.R.U32.HI R2, RZ, 0x8, R6 ;  /* 0x00000008ff027819 */ /* 0x000fe40000011606 */
[----:B------:R-:W-:Y:S02]  /*52a0*/  LOP3.LUT R9, R10, 0xff, RZ, 0xc0, !PT ;  /* 0x000000ff0a097812 */ /* 0x000fe400078ec0ff */
[----:B------:R-:W-:-:S02]  /*52b0*/  PRMT R23, R11, 0x5410, R30 ;  /* 0x000054100b177816 */ /* 0x000fc4000000001e */
[----:B------:R-:W-:Y:S02]  /*52c0*/  PRMT R11, R14, 0x5410, R7 ;  /* 0x000054100e0b7816 */ /* 0x000fe40000000007 */
[----:B------:R-:W-:Y:S02]  /*52d0*/  PRMT R12, R12, 0x5410, R2 ;  /* 0x000054100c0c7816 */ /* 0x000fe40000000002 */
[----:B------:R-:W-:Y:S01]  /*52e0*/  SHF.R.U32.HI R7, RZ, 0x10, R8 ;  /* 0x00000010ff077819 */ /* 0x000fe20000011608 */
[----:B-1----:R-:W-:Y:S01]  /*52f0*/  FFMA.FTZ R3, R68, c[0x0][0x23c], -R24 ;  /* 0x00008f0044037a23 */ /* 0x002fe20000010818 */
[----:B------:R-:W-:Y:S02]  /*5300*/  LOP3.LUT R2, R0, 0xffff, RZ, 0xc0, !PT ;  /* 0x0000ffff00027812 */ /* 0x000fe400078ec0ff */
[----:B------:R-:W-:Y:S01]  /*5310*/  PRMT R13, R9, 0x5410, R13 ;  /* 0x00005410090d7816 */ /* 0x000fe2000000000d */
[----:B------:R1:W-:Y:S01]  /*5320*/  MUFU.EX2 R148, R3 ;  /* 0x0000000300947308 */ /* 0x0003e20000000800 */
[----:B------:R-:W-:-:S02]  /*5330*/  SHF.R.U32.HI R9, RZ, 0x18, R8 ;  /* 0x00000018ff097819 */ /* 0x000fc40000011608 */
[----:B------:R-:W-:Y:S02]  /*5340*/  SHF.R.U32.HI R6, RZ, 0x10, R0 ;  /* 0x00000010ff067819 */ /* 0x000fe40000011600 */
[----:B------:R-:W-:Y:S02]  /*5350*/  LOP3.LUT R8, R7, 0xff, RZ, 0xc0, !PT ;  /* 0x000000ff07087812 */ /* 0x000fe400078ec0ff */
[----:B------:R-:W-:Y:S02]  /*5360*/  SHF.R.U32.HI R7, RZ, 0x8, R2 ;  /* 0x00000008ff077819 */ /* 0x000fe40000011602 */
[----:B------:R-:W-:Y:S02]  /*5370*/  LOP3.LUT R10, R0, 0xff, RZ, 0xc0, !PT ;  /* 0x000000ff000a7812 */ /* 0x000fe400078ec0ff */
[----:B------:R-:W-:Y:S02]  /*5380*/  SHF.R.U32.HI R2, RZ, 0x18, R0 ;  /* 0x00000018ff027819 */ /* 0x000fe40000011600 */
[----:B------:R-:W-:-:S02]  /*5390*/  LOP3.LUT R0, R6, 0xff, RZ, 0xc0, !PT ;  /* 0x000000ff06007812 */ /* 0x000fc400078ec0ff */
[----:B----4-:R-:W-:Y:S01]  /*53a0*/  F2FP.PACK_AB R6, R180, R215 ;  /* 0x000000d7b406723e */ /* 0x010fe200000000ff */
[--C-:B-1----:R-:W-:Y:S01]  /*53b0*/  FFMA.FTZ R3, R43, c[0x0][0x23c], -R21.reuse ;  /* 0x00008f002b037a23 */ /* 0x102fe20000010815 */
[----:B------:R-:W-:Y:S01]  /*53c0*/  PRMT R14, R0, 0x5410, R2 ;  /* 0x00005410000e7816 */ /* 0x000fe20000000002 */
[----:B------:R-:W-:Y:S01]  /*53d0*/  FFMA.FTZ R2, R95, c[0x0][0x23c], -R21 ;  /* 0x00008f005f027a23 */ /* 0x000fe20000010815 */
[----:B------:R-:W-:Y:S01]  /*53e0*/  F2FP.PACK_AB R0, R155, R158 ;  /* 0x0000009e9b00723e */ /* 0x000fe200000000ff */
[----:B------:R1:W-:Y:S01]  /*53f0*/  MUFU.EX2 R126, R3 ;  /* 0x00000003007e7308 */ /* 0x0003e20000000800 */
[----:B------:R-:W-:Y:S02]  /*5400*/  PRMT R81, R6, 0x7610, R81 ;  /* 0x0000761006517816 */ /* 0x000fe40000000051 */
[C---:B------:R-:W-:Y:S02]  /*5410*/  PRMT R96, R0.reuse, 0x7632, R96 ;  /* 0x0000763200607816 */ /* 0x040fe40000000060 */
[----:B------:R-:W-:-:S02]  /*5420*/  PRMT R83, R0, 0x7610, R83 ;  /* 0x0000761000537816 */ /* 0x000fc40000000053 */
[----:B------:R-:W-:Y:S01]  /*5430*/  F2FP.PACK_AB R0, R150, R151 ;  /* 0x000000979600723e */ /* 0x000fe200000000ff */
[----:B------:R2:W-:Y:S01]  /*5440*/  MUFU.EX2 R123, R2 ;  /* 0x00000002007b7308 */ /* 0x0005e20000000800 */
[----:B------:R-:W-:Y:S02]  /*5450*/  PRMT R80, R6, 0x7632, R80 ;  /* 0x0000763206507816 */ /* 0x000fe40000000050 */
[C---:B------:R-:W-:Y:S02]  /*5460*/  PRMT R107, R0.reuse, 0x7632, R107 ;  /* 0x00007632006b7816 */ /* 0x040fe4000000006b */
[----:B------:R-:W-:Y:S02]  /*5470*/  PRMT R102, R0, 0x7610, R102 ;  /* 0x0000761000667816 */ /* 0x000fe40000000066 */
[----:B------:R-:W-:Y:S01]  /*5480*/  F2FP.PACK_AB R0, R157, R149 ;  /* 0x000000959d00723e */ /* 0x000fe200000000ff */
[----:B-1----:R-:W-:Y:S01]  /*5490*/  FFMA.FTZ R3, R52, c[0x0][0x23c], -R21 ;  /* 0x00008f0034037a23 */ /* 0x002fe20000010815 */
[----:B------:R-:W-:-:S02]  /*54a0*/  PRMT R8, R8, 0x5410, R9 ;  /* 0x0000541008087816 */ /* 0x000fc40000000009 */
[C---:B------:R-:W-:Y:S01]  /*54b0*/  PRMT R251, R0.reuse, 0x7632, R251 ;  /* 0x0000763200fb7816 */ /* 0x040fe200000000fb */
[----:B------:R1:W3:Y:S01]  /*54c0*/  MUFU.EX2 R125, R3 ;  /* 0x00000003007d7308 */ /* 0x0002e20000000800 */
[----:B------:R-:W-:Y:S02]  /*54d0*/  PRMT R250, R0, 0x7610, R250 ;  /* 0x0000761000fa7816 */ /* 0x000fe400000000fa */
[----:B------:R-:W-:Y:S01]  /*54e0*/  F2FP.PACK_AB R0, R164, R163 ;  /* 0x000000a3a400723e */ /* 0x000fe200000000ff */
[----:B--2---:R-:W-:Y:S01]  /*54f0*/  FFMA.FTZ R2, R90, c[0x0][0x23c], -R21 ;  /* 0x00008f005a027a23 */ /* 0x004fe20000010815 */
[----:B------:R-:W-:Y:S02]  /*5500*/  PRMT R7, R10, 0x5410, R7 ;  /* 0x000054100a077816 */ /* 0x000fe40000000007 */
[C---:B------:R-:W-:Y:S01]  /*5510*/  PRMT R247, R0.reuse, 0x7632, R247 ;  /* 0x0000763200f77816 */ /* 0x040fe200000000f7 */
[----:B------:R2:W-:Y:S01]  /*5520*/  MUFU.EX2 R122, R2 ;  /* 0x00000002007a7308 */ /* 0x0005e20000000800 */
[----:B------:R-:W-:Y:S01]  /*5530*/  PRMT R246, R0, 0x7610, R246 ;  /* 0x0000761000f67816 */ /* 0x000fe200000000f6 */
[----:B-1----:R-:W-:Y:S01]  /*5540*/  FFMA.FTZ R3, R94, c[0x0][0x23c], -R21 ;  /* 0x00008f005e037a23 */ /* 0x002fe20000010815 */
[----:B---3--:R-:W-:-:S05]  /*5550*/  F2FP.PACK_AB R0, R125, R126 ;  /* 0x0000007e7d00723e */ /* 0x008fca00000000ff */
[----:B------:R1:W3:Y:S01]  /*5560*/  MUFU.EX2 R124, R3 ;  /* 0x00000003007c7308 */ /* 0x0002e20000000800 */
[C---:B------:R-:W-:Y:S02]  /*5570*/  PRMT R98, R0.reuse, 0x7610, R98 ;  /* 0x0000761000627816 */ /* 0x040fe40000000062 */
[----:B------:R-:W-:Y:S01]  /*5580*/  PRMT R97, R0, 0x7632, R97 ;  /* 0x0000763200617816 */ /* 0x000fe20000000061 */
[----:B--2---:R-:W-:-:S04]  /*5590*/  FFMA.FTZ R2, R91, c[0x0][0x23c], -R21 ;  /* 0x00008f005b027a23 */ /* 0x004fc80000010815 */
[----:B------:R2:W4:Y:S01]  /*55a0*/  MUFU.EX2 R132, R2 ;  /* 0x0000000200847308 */ /* 0x0005220000000800 */
[----:B-1----:R-:W-:Y:S02]  /*55b0*/  F2FP.PACK_AB R3, R173, R175 ;  /* 0x000000afad03723e */ /* 0x002fe400000000ff */
[----:B---3--:R-:W-:Y:S02]  /*55c0*/  F2FP.PACK_AB R0, R123, R124 ;  /* 0x0000007c7b00723e */ /* 0x008fe400000000ff */
[C---:B------:R-:W-:Y:S02]  /*55d0*/  PRMT R100, R3.reuse, 0x7610, R100 ;  /* 0x0000761003647816 */ /* 0x040fe40000000064 */
[----:B------:R-:W-:Y:S01]  /*55e0*/  PRMT R99, R3, 0x7632, R99 ;  /* 0x0000763203637816 */ /* 0x000fe20000000063 */
[----:B--2---:R-:W-:Y:S01]  /*55f0*/  FFMA.FTZ R2, R86, c[0x0][0x23c], -R21 ;  /* 0x00008f0056027a23 */ /* 0x004fe20000010815 */
[----:B------:R-:W-:Y:S02]  /*5600*/  F2FP.PACK_AB R3, R216, R172 ;  /* 0x000000acd803723e */ /* 0x000fe400000000ff */
[----:B------:R-:W-:Y:S01]  /*5610*/  PRMT R243, R0, 0x7610, R243 ;  /* 0x0000761000f37816 */ /* 0x000fe200000000f3 */
[----:B------:R1:W-:Y:S01]  /*5620*/  MUFU.EX2 R127, R2 ;  /* 0x00000002007f7308 */ /* 0x0003e20000000800 */
[----:B------:R-:W-:-:S02]  /*5630*/  PRMT R95, R3, 0x7610, R95 ;  /* 0x00007610035f7816 */ /* 0x000fc4000000005f */
[----:B------:R-:W-:Y:S02]  /*5640*/  PRMT R252, R3, 0x7632, R252 ;  /* 0x0000763203fc7816 */ /* 0x000fe400000000fc */
[----:B------:R-:W-:Y:S02]  /*5650*/  F2FP.PACK_AB R3, R218, R219 ;  /* 0x000000dbda03723e */ /* 0x000fe400000000ff */
[----:B------:R-:W-:Y:S02]  /*5660*/  PRMT R241, R0, 0x7632, R241 ;  /* 0x0000763200f17816 */ /* 0x000fe400000000f1 */
[C---:B------:R-:W-:Y:S02]  /*5670*/  PRMT R249, R3.reuse, 0x7610, R249 ;  /* 0x0000761003f97816 */ /* 0x040fe400000000f9 */
[----:B------:R-:W-:Y:S02]  /*5680*/  PRMT R248, R3, 0x7632, R248 ;  /* 0x0000763203f87816 */ /* 0x000fe400000000f8 */
[----:B------:R-:W-:-:S02]  /*5690*/  F2FP.PACK_AB R3, R142, R143 ;  /* 0x0000008f8e03723e */ /* 0x000fc400000000ff */
[----:B----4-:R-:W-:Y:S01]  /*56a0*/  F2FP.PACK_AB R0, R132, R122 ;  /* 0x0000007a8400723e */ /* 0x010fe200000000ff */
[----:B-1----:R-:W-:Y:S01]  /*56b0*/  FFMA.FTZ R2, R87, c[0x0][0x23c], -R21 ;  /* 0x00008f0057027a23 */ /* 0x002fe20000010815 */
[C---:B------:R-:W-:Y:S02]  /*56c0*/  PRMT R50, R3.reuse, 0x7610, R50 ;  /* 0x0000761003327816 */ /* 0x040fe40000000032 */
[----:B------:R-:W-:Y:S01]  /*56d0*/  PRMT R51, R3, 0x7632, R51 ;  /* 0x0000763203337816 */ /* 0x000fe20000000033 */
[----:B------:R1:W2:Y:S01]  /*56e0*/  MUFU.EX2 R136, R2 ;  /* 0x0000000200887308 */ /* 0x0002a20000000800 */
[----:B------:R-:W-:Y:S02]  /*56f0*/  F2FP.PACK_AB R3, R140, R141 ;  /* 0x0000008d8c03723e */ /* 0x000fe400000000ff */
[----:B------:R-:W-:Y:S02]  /*5700*/  PRMT R238, R0, 0x7610, R238 ;  /* 0x0000761000ee7816 */ /* 0x000fe400000000ee */
[----:B------:R-:W-:-:S02]  /*5710*/  PRMT R244, R3, 0x7610, R244 ;  /* 0x0000761003f47816 */ /* 0x000fc400000000f4 */
[----:B------:R-:W-:Y:S02]  /*5720*/  PRMT R242, R3, 0x7632, R242 ;  /* 0x0000763203f27816 */ /* 0x000fe400000000f2 */
[----:B------:R-:W-:Y:S02]  /*5730*/  F2FP.PACK_AB R3, R148, R146 ;  /* 0x000000929403723e */ /* 0x000fe400000000ff */
[----:B------:R-:W-:Y:S01]  /*5740*/  PRMT R237, R0, 0x7632, R237 ;  /* 0x0000763200ed7816 */ /* 0x000fe200000000ed */
[----:B------:R-:W-:Y:S01]  /*5750*/  HSET2.LE.AND R0, R28, R48, PT ;  /* 0x000000301c007233 */ /* 0x000fe20003803000 */
[C---:B------:R-:W-:Y:S02]  /*5760*/  PRMT R236, R3.reuse, 0x7610, R236 ;  /* 0x0000761003ec7816 */ /* 0x040fe400000000ec */
[----:B------:R-:W-:Y:S02]  /*5770*/  PRMT R235, R3, 0x7632, R235 ;  /* 0x0000763203eb7816 */ /* 0x000fe400000000eb */
[----:B-1----:R-:W-:-:S02]  /*5780*/  F2FP.PACK_AB R2, R147, R139 ;  /* 0x0000008b9302723e */ /* 0x002fc400000000ff */
[----:B------:R-:W-:Y:S02]  /*5790*/  PRMT R3, R81, 0x5410, R80 ;  /* 0x0000541051037816 */ /* 0x000fe40000000050 */
[C---:B------:R-:W-:Y:S02]  /*57a0*/  PRMT R240, R2.reuse, 0x7610, R240 ;  /* 0x0000761002f07816 */ /* 0x040fe400000000f0 */
[----:B------:R-:W-:Y:S02]  /*57b0*/  PRMT R239, R2, 0x7632, R239 ;  /* 0x0000763202ef7816 */ /* 0x000fe400000000ef */
[----:B--2---:R-:W-:Y:S02]  /*57c0*/  F2FP.PACK_AB R2, R136, R127 ;  /* 0x0000007f8802723e */ /* 0x004fe400000000ff */
[----:B------:R-:W-:Y:S01]  /*57d0*/  LOP3.LUT R72, R0, R3, RZ, 0xc0, !PT ;  /* 0x0000000300487212 */ /* 0x000fe200078ec0ff */
[----:B------:R-:W-:Y:S01]  /*57e0*/  HSET2.LE.AND R0, R33, R48, PT ;  /* 0x0000003021007233 */ /* 0x000fe20003803000 */
[----:B------:R-:W-:-:S02]  /*57f0*/  PRMT R234, R2, 0x7610, R234 ;  /* 0x0000761002ea7816 */ /* 0x000fc400000000ea */
[----:B------:R-:W-:Y:S01]  /*5800*/  PRMT R232, R2, 0x7632, R232 ;  /* 0x0000763202e87816 */ /* 0x000fe200000000e8 */
[--C-:B------:R-:W-:Y:S01]  /*5810*/  HSET2.LE.AND R2, R25, R48.reuse, PT ;  /* 0x0000003019027233 */ /* 0x100fe20003803000 */
[----:B------:R-:W-:Y:S02]  /*5820*/  PRMT R3, R83, 0x5410, R96 ;  /* 0x0000541053037816 */ /* 0x000fe40000000060 */
[----:B------:R-:W-:Y:S02]  /*5830*/  PRMT R5, R238, 0x5410, R237 ;  /* 0x00005410ee057816 */ /* 0x000fe400000000ed */
[----:B------:R-:W-:Y:S01]  /*5840*/  LOP3.LUT R73, R2, R3, RZ, 0xc0, !PT ;  /* 0x0000000302497212 */ /* 0x000fe200078ec0ff */
[----:B------:R-:W-:Y:S01]  /*5850*/  HSET2.LE.AND R2, R31, R48, PT ;  /* 0x000000301f027233 */ /* 0x000fe20003803000 */
[----:B------:R-:W-:-:S04]  /*5860*/  PRMT R3, R100, 0x5410, R99 ;  /* 0x0000541064037816 */ /* 0x000fc80000000063 */
        /* <DEDUP_REMOVED lines=13> */
[--C-:B------:R-:W-:Y:S01]  /*5940*/  HSET2.LE.AND R0, R8, R48.reuse, PT ;  /* 0x0000003008007233 */ /* 0x100fe20003803000 */
[----:B------:R-:W-:Y:S01]  /*5950*/  PRMT R3, R50, 0x5410, R51 ;  /* 0x0000541032037816 */ /* 0x000fe20000000033 */
[----:B------:R-:W-:Y:S03]  /*5960*/  HMMA.16816.F32 R8, R72, R112, RZ ;  /* 0x000000704808723c */ /* 0x000fe600000018ff */
        /* <DEDUP_REMOVED lines=12> */
[----:B------:R-:W-:Y:S01]  /*5a30*/  PRMT R3, R246, 0x5410, R247 ;  /* 0x00005410f6037816 */ /* 0x000fe200000000f7 */
[----:B------:R-:W-:-:S03]  /*5a40*/  IMAD.WIDE.U32 R6, R76, -0x2daee0ad, RZ ;  /* 0xd2511f534c067825 */ /* 0x000fc600078e00ff */
[----:B------:R-:W-:Y:S01]  /*5a50*/  LOP3.LUT R71, R2, R3, RZ, 0xc0, !PT ;  /* 0x0000000302477212 */ /* 0x000fe200078ec0ff */
[----:B------:R-:W-:Y:S01]  /*5a60*/  HSET2.LE.AND R3, R14, R48, PT ;  /* 0x000000300e037233 */ /* 0x000fe20003803000 */
[----:B------:R-:W-:Y:S01]  /*5a70*/  PRMT R2, R240, 0x5410, R239 ;  /* 0x00005410f0027816 */ /* 0x000fe200000000ef */
[----:B------:R-:W-:-:S03]  /*5a80*/  IMAD.WIDE.U32 R14, R55, -0x2daee0ad, RZ ;  /* 0xd2511f53370e7825 */ /* 0x000fc600078e00ff */
[----:B------:R-:W-:Y:S01]  /*5a90*/  LOP3.LUT R56, R0, R2, RZ, 0xc0, !PT ;  /* 0x0000000200387212 */ /* 0x000fe200078ec0ff */
[--C-:B------:R-:W-:Y:S01]  /*5aa0*/  HSET2.LE.AND R2, R26, R48.reuse, PT ;  /* 0x000000301a027233 */ /* 0x100fe20003803000 */
[----:B------:R-:W-:Y:S01]  /*5ab0*/  LOP3.LUT R57, R3, R5, RZ, 0xc0, !PT ;  /* 0x0000000503397212 */ /* 0x000fe200078ec0ff */
[----:B------:R-:W-:Y:S01]  /*5ac0*/  HSET2.LE.AND R0, R23, R48, PT ;  /* 0x0000003017007233 */ /* 0x000fe20003803000 */
[----:B------:R-:W-:Y:S01]  /*5ad0*/  PRMT R3, R236, 0x5410, R235 ;  /* 0x00005410ec037816 */ /* 0x000fe200000000eb */
[----:B------:R-:W-:Y:S01]  /*5ae0*/  HMMA.16816.F32 R8, R68, R108, R8 ;  /* 0x0000006c4408723c */ /* 0x000fe20000001808 */
[----:B------:R-:W-:Y:S02]  /*5af0*/  IMAD.MOV.U32 R48, RZ, RZ, R60 ;  /* 0x000000ffff307224 */ /* 0x000fe400078e003c */
[----:B------:R-:W-:Y:S02]  /*5b00*/  LOP3.LUT R58, R2, R3, RZ, 0xc0, !PT ;  /* 0x00000003023a7212 */ /* 0x000fe400078ec0ff */
[----:B------:R-:W-:-:S04]  /*5b10*/  PRMT R2, R234, 0x5410, R232 ;  /* 0x00005410ea027816 */ /* 0x000fc800000000e8 */
[----:B------:R-:W-:Y:S01]  /*5b20*/  LOP3.LUT R59, R0, R2, RZ, 0xc0, !PT ;  /* 0x00000002003b7212 */ /* 0x000fe200078ec0ff */
[----:B------:R-:W-:-:S05]  /*5b30*/  IMAD.WIDE.U32 R2, R35, -0x326172a9, RZ ;  /* 0xcd9e8d5723027825 */ /* 0x000fca00078e00ff */
[----:B------:R-:W-:Y:S01]  /*5b40*/  LOP3.LUT R26, R2, 0xffff, RZ, 0xc0, !PT ;  /* 0x0000ffff021a7812 */ /* 0x000fe200078ec0ff */
[----:B------:R-:W-:Y:S01]  /*5b50*/  HMMA.16816.F32 R16, R56, R108, R16 ;  /* 0x0000006c3810723c */ /* 0x000fe20000001810 */
[----:B------:R-:W-:-:S06]  /*5b60*/  SHF.R.U32.HI R27, RZ, 0x10, R2 ;  /* 0x00000010ff1b7819 */ /* 0x000fcc0000011602 */
[----:B------:R-:W-:Y:S02]  /*5b70*/  IMAD.MOV.U32 R108, RZ, RZ, R36 ;  /* 0x000000ffff6c7224 */ /* 0x000fe400078e0024 */
[----:B------:R-:W-:Y:S02]  /*5b80*/  IMAD.MOV.U32 R60, RZ, RZ, R9 ;  /* 0x000000ffff3c7224 */ /* 0x000fe400078e0009 */
[----:B------:R-:W-:Y:S02]  /*5b90*/  IMAD.MOV.U32 R112, RZ, RZ, R8 ;  /* 0x000000ffff707224 */ /* 0x000fe400078e0008 */
[----:B------:R-:W-:-:S04]  /*5ba0*/  IMAD.WIDE.U32 R8, R39, -0x326172a9, RZ ;  /* 0xcd9e8d5727087825 */ /* 0x000fc800078e00ff */
[----:B------:R-:W-:Y:S01]  /*5bb0*/  IMAD.MOV.U32 R87, RZ, RZ, R10 ;  /* 0x000000ffff577224 */ /* 0x000fe200078e000a */
[----:B------:R-:W-:Y:S01]  /*5bc0*/  LOP3.LUT R10, R15, UR14, R6, 0x96, !PT ;  /* 0x0000000e0f0a7c12 */ /* 0x000fe2000f8e9606 */
[----:B------:R-:W-:Y:S01]  /*5bd0*/  IMAD.MOV.U32 R86, RZ, RZ, R11 ;  /* 0x000000ffff567224 */ /* 0x000fe200078e000b */
[----:B------:R-:W-:Y:S01]  /*5be0*/  LOP3.LUT R11, R7, UR26, R46, 0x96, !PT ;  /* 0x0000001a070b7c12 */ /* 0x000fe2000f8e962e */
[----:B------:R-:W-:Y:S01]  /*5bf0*/  IMAD.WIDE.U32 R6, R77, -0x2daee0ad, RZ ;  /* 0xd2511f534d067825 */ /* 0x000fe200078e00ff */
[----:B------:R-:W-:Y:S02]  /*5c00*/  LOP3.LUT R23, R9, UR9, R44, 0x96, !PT ;  /* 0x0000000909177c12 */ /* 0x000fe4000f8e962c */
[----:B------:R-:W-:Y:S01]  /*5c10*/  LOP3.LUT R15, R3, UR6, R8, 0x96, !PT ;  /* 0x00000006030f7c12 */ /* 0x000fe2000f8e9608 */
[----:B------:R-:W-:Y:S01]  /*5c20*/  IMAD.WIDE.U32 R8, R41, -0x2daee0ad, RZ ;  /* 0xd2511f5329087825 */ /* 0x000fe200078e00ff */
[----:B------:R-:W-:-:S03]  /*5c30*/  LOP3.LUT R5, R7, UR26, R46, 0x96, !PT ;  /* 0x0000001a07057c12 */ /* 0x000fc6000f8e962e */
[----:B------:R-:W-:Y:S01]  /*5c40*/  IMAD.MOV.U32 R90, RZ, RZ, R16 ;  /* 0x000000ffff5a7224 */ /* 0x000fe200078e0010 */
[----:B------:R-:W-:Y:S01]  /*5c50*/  SHF.R.U32.HI R16, RZ, 0x18, R2 ;  /* 0x00000018ff107819 */ /* 0x000fe20000011602 */
[----:B------:R-:W-:Y:S01]  /*5c60*/  IMAD.MOV.U32 R61, RZ, RZ, R17 ;  /* 0x000000ffff3d7224 */ /* 0x000fe200078e0011 */
[----:B------:R-:W-:Y:S01]  /*5c70*/  LOP3.LUT R17, R2, 0xff, RZ, 0xc0, !PT ;  /* 0x000000ff02117812 */ /* 0x000fe200078ec0ff */
[----:B------:R-:W-:Y:S01]  /*5c80*/  IMAD.WIDE.U32 R2, R11, -0x326172a9, RZ ;  /* 0xcd9e8d570b027825 */ /* 0x000fe200078e00ff */
[----:B------:R-:W-:Y:S02]  /*5c90*/  LOP3.LUT R0, R9, UR14, R6, 0x96, !PT ;  /* 0x0000000e09007c12 */ /* 0x000fe4000f8e9606 */
[----:B------:R-:W-:Y:S01]  /*5ca0*/  ISETP.GE.U32.AND P2, PT, R233, R16, PT ;  /* 0x00000010e900720c */ /* 0x000fe20003f46070 */
[----:B------:R-:W-:Y:S01]  /*5cb0*/  IMAD.WIDE.U32 R10, R10, -0x326172a9, RZ ;  /* 0xcd9e8d570a0a7825 */ /* 0x000fe200078e00ff */
[----:B------:R-:W-:Y:S02]  /*5cc0*/  LOP3.LUT R7, R3, UR15, R78, 0x96, !PT ;  /* 0x0000000f03077c12 */ /* 0x000fe4000f8e964e */
[----:B------:R-:W-:Y:S01]  /*5cd0*/  ISETP.GE.U32.AND P5, PT, R233, R17, PT ;  /* 0x00000011e900720c */ /* 0x000fe20003fa6070 */
[----:B------:R-:W-:Y:S01]  /*5ce0*/  IMAD.WIDE.U32 R12, R0, -0x326172a9, RZ ;  /* 0xcd9e8d57000c7825 */ /* 0x000fe200078e00ff */
[----:B------:R-:W-:-:S03]  /*5cf0*/  LOP3.LUT R6, R11, UR13, R2, 0x96, !PT ;  /* 0x0000000d0b067c12 */ /* 0x000fc6000f8e9602 */
[----:B------:R-:W-:-:S04]  /*5d00*/  IMAD.WIDE.U32 R2, R5, -0x326172a9, RZ ;  /* 0xcd9e8d5705027825 */ /* 0x000fc800078e00ff */
[----:B------:R-:W-:Y:S01]  /*5d10*/  IMAD.MOV.U32 R94, RZ, RZ, R19 ;  /* 0x000000ffff5e7224 */ /* 0x000fe200078e0013 */
[----:B------:R-:W-:Y:S01]  /*5d20*/  LOP3.LUT R5, R3, UR15, R78, 0x96, !PT ;  /* 0x0000000f03057c12 */ /* 0x000fe2000f8e964e */
[----:B------:R-:W-:Y:S01]  /*5d30*/  IMAD.MOV.U32 R91, RZ, RZ, R18 ;  /* 0x000000ffff5b7224 */ /* 0x000fe200078e0012 */
[----:B------:R-:W-:Y:S01]  /*5d40*/  LOP3.LUT R0, R13, UR13, R2, 0x96, !PT ;  /* 0x0000000d0d007c12 */ /* 0x000fe2000f8e9602 */
[----:B------:R-:W-:Y:S01]  /*5d50*/  IMAD.WIDE.U32 R2, R7, -0x2daee0ad, RZ ;  /* 0xd2511f5307027825 */ /* 0x000fe200078e00ff */
[----:B------:R-:W-:Y:S02]  /*5d60*/  @!P5 HADD2 R137, -R100.H0_H0, -RZ.H0_H0 ;  /* 0xa00000ff6489d230 */ /* 0x000fe40000000900 */
[----:B------:R-:W-:Y:S01]  /*5d70*/  @!P2 HADD2 R145, -R107.H0_H0, -RZ.H0_H0 ;  /* 0xa00000ff6b91a230 */ /* 0x000fe20000000900 */
[----:B------:R-:W-:Y:S01]  /*5d80*/  IMAD.WIDE.U32 R18, R6, -0x2daee0ad, RZ ;  /* 0xd2511f5306127825 */ /* 0x000fe200078e00ff */
[----:B------:R-:W-:Y:S02]  /*5d90*/  LOP3.LUT R6, R3, UR10, R14, 0x96, !PT ;  /* 0x0000000a03067c12 */ /* 0x000fe4000f8e960e */
[----:B------:R-:W-:Y:S01]  /*5da0*/  @!P5 PRMT R100, R137, 0x5410, RZ ;  /* 0x000054108964d816 */ /* 0x000fe200000000ff */
[----:B------:R-:W-:Y:S01]  /*5db0*/  IMAD.MOV.U32 R109, RZ, RZ, R37 ;  /* 0x000000ffff6d7224 */ /* 0x000fe200078e0025 */
[----:B------:R-:W-:Y:S01]  /*5dc0*/  LOP3.LUT R9, R19, UR5, R2, 0x96, !PT ;  /* 0x0000000513097c12 */ /* 0x000fe2000f8e9602 */
[----:B------:R-:W-:Y:S01]  /*5dd0*/  IMAD.WIDE.U32 R2, R5, -0x2daee0ad, RZ ;  /* 0xd2511f5305027825 */ /* 0x000fe200078e00ff */
[----:B------:R-:W-:-:S03]  /*5de0*/  @!P2 PRMT R107, R145, 0x5410, RZ ;  /* 0x00005410916ba816 */ /* 0x000fc600000000ff */
[----:B------:R-:W-:Y:S01]  /*5df0*/  IMAD.WIDE.U32 R36, R0, -0x2daee0ad, RZ ;  /* 0xd2511f5300247825 */ /* 0x000fe200078e00ff */
[----:B------:R-:W-:-:S03]  /*5e00*/  LOP3.LUT R5, R3, UR10, R8, 0x96, !PT ;  /* 0x0000000a03057c12 */ /* 0x000fc6000f8e9608 */
[----:B------:R-:W-:Y:S01]  /*5e10*/  IMAD.WIDE.U32 R6, R6, -0x326172a9, RZ ;  /* 0xcd9e8d5706067825 */ /* 0x000fe200078e00ff */
[----:B------:R-:W-:-:S03]  /*5e20*/  LOP3.LUT R0, R37, UR5, R2, 0x96, !PT ;  /* 0x0000000525007c12 */ /* 0x000fc6000f8e9602 */
[----:B------:R-:W-:Y:S01]  /*5e30*/  IMAD.WIDE.U32 R2, R9, -0x326172a9, RZ ;  /* 0xcd9e8d5709027825 */ /* 0x000fe200078e00ff */
[----:B------:R-:W-:-:S03]  /*5e40*/  LOP3.LUT R37, R7, UR9, R10, 0x96, !PT ;  /* 0x0000000907257c12 */ /* 0x000fc6000f8e960a */
[----:B------:R-:W-:Y:S01]  /*5e50*/  IMAD.WIDE.U32 R8, R79, -0x326172a9, RZ ;  /* 0xcd9e8d574f087825 */ /* 0x000fe200078e00ff */
[----:B------:R-:W-:Y:S02]  /*5e60*/  LOP3.LUT R14, R3, UR6, R6, 0x96, !PT ;  /* 0x00000006030e7c12 */ /* 0x000fe4000f8e9606 */
[C---:B------:R-:W-:Y:S01]  /*5e70*/  LOP3.LUT R11, R2.reuse, 0xff, RZ, 0xc0, !PT ;  /* 0x000000ff020b7812 */ /* 0x040fe200078ec0ff */
[----:B------:R-:W-:Y:S01]  /*5e80*/  IMAD.WIDE.U32 R6, R5, -0x326172a9, RZ ;  /* 0xcd9e8d5705067825 */ /* 0x000fe200078e00ff */
[----:B------:R-:W-:Y:S02]  /*5e90*/  LOP3.LUT R41, R2, 0xffff, RZ, 0xc0, !PT ;  /* 0x0000ffff02297812 */ /* 0x000fe400078ec0ff */
[----:B------:R-:W-:Y:S01]  /*5ea0*/  SHF.R.U32.HI R35, RZ, 0x10, R2 ;  /* 0x00000010ff237819 */ /* 0x000fe20000011602 */
[----:B------:R-:W-:Y:S01]  /*5eb0*/  IMAD.MOV.U32 R44, RZ, RZ, R48 ;  /* 0x000000ffff2c7224 */ /* 0x000fe200078e0030 */
[----:B------:R-:W-:Y:S01]  /*5ec0*/  SHF.R.U32.HI R10, RZ, 0x18, R2 ;  /* 0x00000018ff0a7819 */ /* 0x000fe20000011602 */
[----:B------:R-:W-:Y:S01]  /*5ed0*/  IMAD.WIDE.U32 R2, R0, -0x326172a9, RZ ;  /* 0xcd9e8d5700027825 */ /* 0x000fe200078e00ff */
[----:B------:R-:W-:-:S02]  /*5ee0*/  LOP3.LUT R78, R7, UR9, R12, 0x96, !PT ;  /* 0x00000009074e7c12 */ /* 0x000fc4000f8e960c */
[----:B------:R-:W-:Y:S01]  /*5ef0*/  ISETP.GE.U32.AND P1, PT, R233, R11, PT ;  /* 0x0000000be900720c */ /* 0x000fe20003f26070 */
[----:B------:R-:W-:Y:S01]  /*5f00*/  IMAD.MOV.U32 R109, RZ, RZ, R60 ;  /* 0x000000ffff6d7224 */ /* 0x000fe200078e003c */
[----:B------:R-:W-:Y:S02]  /*5f10*/  LOP3.LUT R25, R3, UR6, R6, 0x96, !PT ;  /* 0x0000000603197c12 */ /* 0x000fe4000f8e9606 */
[C---:B------:R-:W-:Y:S02]  /*5f20*/  LOP3.LUT R53, R2.reuse, 0xffff, RZ, 0xc0, !PT ;  /* 0x0000ffff02357812 */ /* 0x040fe400078ec0ff */
[----:B------:R-:W-:Y:S02]  /*5f30*/  LOP3.LUT R77, R2, 0xff, RZ, 0xc0, !PT ;  /* 0x000000ff024d7812 */ /* 0x000fe400078ec0ff */
[--C-:B------:R-:W-:Y:S02]  /*5f40*/  SHF.R.U32.HI R55, RZ, 0x10, R2.reuse ;  /* 0x00000010ff377819 */ /* 0x100fe40000011602 */
[----:B------:R-:W-:Y:S01]  /*5f50*/  SHF.R.U32.HI R76, RZ, 0x18, R2 ;  /* 0x00000018ff4c7819 */ /* 0x000fe20000011602 */
[----:B------:R-:W-:Y:S01]  /*5f60*/  IMAD.WIDE.U32 R2, R89, -0x326172a9, RZ ;  /* 0xcd9e8d5759027825 */ /* 0x000fe200078e00ff */
[----:B------:R-:W-:-:S03]  /*5f70*/  ISETP.GE.U32.AND P3, PT, R233, R10, PT ;  /* 0x0000000ae900720c */ /* 0x000fc60003f66070 */
[----:B------:R-:W-:Y:S01]  /*5f80*/  IMAD.WIDE.U32 R10, R144, -0x2daee0ad, RZ ;  /* 0xd2511f53900a7825 */ /* 0x000fe200078e00ff */
[----:B------:R-:W-:Y:S02]  /*5f90*/  LOP3.LUT R0, R3, UR15, R40, 0x96, !PT ;  /* 0x0000000f03007c12 */ /* 0x000fe4000f8e9628 */
[----:B------:R-:W-:-:S03]  /*5fa0*/  LOP3.LUT R2, R9, UR13, R2, 0x96, !PT ;  /* 0x0000000d09027c12 */ /* 0x000fc6000f8e9602 */
[----:B------:R-:W-:-:S04]  /*5fb0*/  IMAD.WIDE.U32 R6, R0, -0x2daee0ad, RZ ;  /* 0xd2511f5300067825 */ /* 0x000fc800078e00ff */
[----:B------:R-:W-:Y:S01]  /*5fc0*/  IMAD.WIDE.U32 R12, R2, -0x2daee0ad, RZ ;  /* 0xd2511f53020c7825 */ /* 0x000fe200078e00ff */
[----:B------:R-:W-:-:S03]  /*5fd0*/  LOP3.LUT R7, R7, UR10, R38, 0x96, !PT ;  /* 0x0000000a07077c12 */ /* 0x000fc6000f8e9626 */
[----:B------:R-:W-:Y:S01]  /*5fe0*/  IMAD.WIDE.U32 R2, R23, -0x2daee0ad, RZ ;  /* 0xd2511f5317027825 */ /* 0x000fe200078e00ff */
[----:B------:R-:W-:-:S03]  /*5ff0*/  LOP3.LUT R0, R13, UR5, R6, 0x96, !PT ;  /* 0x000000050d007c12 */ /* 0x000fc6000f8e9606 */
[----:B------:R-:W-:Y:S01]  /*6000*/  IMAD.WIDE.U32 R6, R7, -0x326172a9, RZ ;  /* 0xcd9e8d5707067825 */ /* 0x000fe200078e00ff */
[----:B------:R-:W-:Y:S02]  /*6010*/  LOP3.LUT R13, R3, UR7, R34, 0x96, !PT ;  /* 0x00000007030d7c12 */ /* 0x000fe4000f8e9622 */
[C---:B------:R-:W-:Y:S02]  /*6020*/  LOP3.LUT R23, R2.reuse, 0xff, RZ, 0xc0, !PT ;  /* 0x000000ff02177812 */ /* 0x040fe400078ec0ff */
[----:B------:R-:W-:Y:S02]  /*6030*/  LOP3.LUT R30, R2, 0xffff, RZ, 0xc0, !PT ;  /* 0x0000ffff021e7812 */ /* 0x000fe400078ec0ff */
[--C-:B------:R-:W-:Y:S02]  /*6040*/  SHF.R.U32.HI R31, RZ, 0x10, R2.reuse ;  /* 0x00000010ff1f7819 */ /* 0x100fe40000011602 */
[----:B------:R-:W-:Y:S01]  /*6050*/  SHF.R.U32.HI R19, RZ, 0x18, R2 ;  /* 0x00000018ff137819 */ /* 0x000fe20000011602 */
[----:B------:R-:W-:Y:S01]  /*6060*/  IMAD.WIDE.U32 R2, R0, -0x326172a9, RZ ;  /* 0xcd9e8d5700027825 */ /* 0x000fe200078e00ff */
[----:B------:R-:W-:-:S02]  /*6070*/  LOP3.LUT R0, R15, 0xff, RZ, 0xc0, !PT ;  /* 0x000000ff0f007812 */ /* 0x000fc400078ec0ff */
[----:B------:R-:W-:Y:S02]  /*6080*/  LOP3.LUT R5, R7, UR9, R8, 0x96, !PT ;  /* 0x0000000907057c12 */ /* 0x000fe4000f8e9608 */
[----:B------:R-:W-:Y:S02]  /*6090*/  ISETP.GE.U32.AND P4, PT, R233, R0, PT ;  /* 0x00000000e900720c */ /* 0x000fe40003f86070 */
[----:B------:R-:W-:Y:S02]  /*60a0*/  LOP3.LUT R0, R15, 0xffff, RZ, 0xc0, !PT ;  /* 0x0000ffff0f007812 */ /* 0x000fe400078ec0ff */
[----:B------:R-:W-:Y:S02]  /*60b0*/  LOP3.LUT R16, R3, UR6, R6, 0x96, !PT ;  /* 0x0000000603107c12 */ /* 0x000fe4000f8e9606 */
[----:B------:R-:W-:Y:S02]  /*60c0*/  SHF.R.U32.HI R0, RZ, 0x8, R0 ;  /* 0x00000008ff007819 */ /* 0x000fe40000011600 */
[----:B------:R-:W-:-:S02]  /*60d0*/  LOP3.LUT R34, R2, 0xff, RZ, 0xc0, !PT ;  /* 0x000000ff02227812 */ /* 0x000fc400078ec0ff */
[----:B------:R-:W-:Y:S02]  /*60e0*/  LOP3.LUT R0, R0, 0xffff, RZ, 0xc0, !PT ;  /* 0x0000ffff00007812 */ /* 0x000fe400078ec0ff */
[----:B------:R-:W-:Y:S01]  /*60f0*/  LOP3.LUT R42, R2, 0xffff, RZ, 0xc0, !PT ;  /* 0x0000ffff022a7812 */ /* 0x000fe200078ec0ff */
[----:B------:R-:W-:Y:S01]  /*6100*/  @!P4 HADD2 R103, -R81.H0_H0, -RZ.H0_H0 ;  /* 0xa00000ff5167c230 */ /* 0x000fe20000000900 */
[----:B------:R-:W-:Y:S02]  /*6110*/  ISETP.GE.U32.AND P6, PT, R233, R0, PT ;  /* 0x00000000e900720c */ /* 0x000fe40003fc6070 */
[----:B------:R-:W-:Y:S02]  /*6120*/  SHF.R.U32.HI R0, RZ, 0x18, R15 ;  /* 0x00000018ff007819 */ /* 0x000fe4000001160f */
[--C-:B------:R-:W-:Y:S02]  /*6130*/  SHF.R.U32.HI R47, RZ, 0x10, R2.reuse ;  /* 0x00000010ff2f7819 */ /* 0x100fe40000011602 */
[----:B------:R-:W-:Y:S01]  /*6140*/  SHF.R.U32.HI R33, RZ, 0x18, R2 ;  /* 0x00000018ff217819 */ /* 0x000fe20000011602 */
[----:B------:R-:W-:Y:S01]  /*6150*/  IMAD.WIDE.U32 R2, R153, -0x2daee0ad, RZ ;  /* 0xd2511f5399027825 */ /* 0x000fe200078e00ff */
[----:B------:R-:W-:-:S02]  /*6160*/  @!P4 PRMT R81, R103, 0x5410, RZ ;  /* 0x000054106751c816 */ /* 0x000fc400000000ff */
[----:B------:R-:W-:Y:S02]  /*6170*/  ISETP.GE.U32.AND P4, PT, R233, R0, PT ;  /* 0x00000000e900720c */ /* 0x000fe40003f86070 */
[----:B------:R-:W-:Y:S01]  /*6180*/  SHF.R.U32.HI R0, RZ, 0x10, R15 ;  /* 0x00000010ff007819 */ /* 0x000fe2000001160f */
[----:B------:R-:W-:Y:S01]  /*6190*/  @!P6 HADD2 R104, -R80.H0_H0, -RZ.H0_H0 ;  /* 0xa00000ff5068e230 */ /* 0x000fe20000000900 */
[----:B------:R-:W-:Y:S02]  /*61a0*/  LOP3.LUT R3, R3, UR26, R54, 0x96, !PT ;  /* 0x0000001a03037c12 */ /* 0x000fe4000f8e9636 */
[----:B------:R-:W-:Y:S02]  /*61b0*/  LOP3.LUT R0, R0, 0xff, RZ, 0xc0, !PT ;  /* 0x000000ff00007812 */ /* 0x000fe400078ec0ff */
[----:B------:R-:W-:Y:S01]  /*61c0*/  LOP3.LUT R8, R11, UR14, R2, 0x96, !PT ;  /* 0x0000000e0b087c12 */ /* 0x000fe2000f8e9602 */
[----:B------:R-:W-:Y:S01]  /*61d0*/  IMAD.WIDE.U32 R6, R3, -0x326172a9, RZ ;  /* 0xcd9e8d5703067825 */ /* 0x000fe200078e00ff */
[----:B------:R-:W-:-:S02]  /*61e0*/  @!P6 PRMT R80, R104, 0x5410, RZ ;  /* 0x000054106850e816 */ /* 0x000fc400000000ff */
[----:B------:R-:W-:Y:S01]  /*61f0*/  ISETP.GE.U32.AND P6, PT, R233, R0, PT ;  /* 0x00000000e900720c */ /* 0x000fe20003fc6070 */
[----:B------:R-:W-:Y:S01]  /*6200*/  IMAD.WIDE.U32 R8, R8, -0x326172a9, RZ ;  /* 0xcd9e8d5708087825 */ /* 0x000fe200078e00ff */
[----:B------:R-:W-:Y:S01]  /*6210*/  SHF.R.U32.HI R0, RZ, 0x8, R26 ;  /* 0x00000008ff007819 */ /* 0x000fe2000001161a */
[----:B------:R-:W-:Y:S02]  /*6220*/  @!P4 HADD2 R105, -R96.H0_H0, -RZ.H0_H0 ;  /* 0xa00000ff6069c230 */ /* 0x000fe40000000900 */
[----:B------:R-:W-:Y:S01]  /*6230*/  IMAD.WIDE.U32 R2, R5, -0x2daee0ad, RZ ;  /* 0xd2511f5305027825 */ /* 0x000fe200078e00ff */
[----:B------:R-:W-:Y:S02]  /*6240*/  LOP3.LUT R5, R7, UR15, R40, 0x96, !PT ;  /* 0x0000000f07057c12 */ /* 0x000fe4000f8e9628 */
[----:B------:R-:W-:Y:S02]  /*6250*/  LOP3.LUT R6, R9, UR13, R6, 0x96, !PT ;  /* 0x0000000d09067c12 */ /* 0x000fe4000f8e9606 */
[----:B------:R-:W-:-:S02]  /*6260*/  LOP3.LUT R17, R3, UR7, R12, 0x96, !PT ;  /* 0x0000000703117c12 */ /* 0x000fc4000f8e960c */
[----:B------:R-:W-:Y:S01]  /*6270*/  LOP3.LUT R32, R2, 0xff, RZ, 0xc0, !PT ;  /* 0x000000ff02207812 */ /* 0x000fe200078ec0ff */
[----:B------:R-:W-:Y:S01]  /*6280*/  IMAD.WIDE.U32 R28, R6, -0x2daee0ad, RZ ;  /* 0xd2511f53061c7825 */ /* 0x000fe200078e00ff */
[----:B------:R-:W-:Y:S01]  /*6290*/  LOP3.LUT R48, R2, 0xffff, RZ, 0xc0, !PT ;  /* 0x0000ffff02307812 */ /* 0x000fe200078ec0ff */
[----:B------:R-:W-:Y:S01]  /*62a0*/  @!P6 HADD2 R106, -R83.H0_H0, -RZ.H0_H0 ;  /* 0xa00000ff536ae230 */ /* 0x000fe20000000900 */
[--C-:B------:R-:W-:Y:S02]  /*62b0*/  SHF.R.U32.HI R52, RZ, 0x10, R2.reuse ;  /* 0x00000010ff347819 */ /* 0x100fe40000011602 */
[----:B------:R-:W-:Y:S01]  /*62c0*/  SHF.R.U32.HI R40, RZ, 0x18, R2 ;  /* 0x00000018ff287819 */ /* 0x000fe20000011602 */
[----:B------:R-:W-:Y:S01]  /*62d0*/  IMAD.WIDE.U32 R2, R5, -0x2daee0ad, RZ ;  /* 0xd2511f5305027825 */ /* 0x000fe200078e00ff */
[----:B------:R-:W-:Y:S02]  /*62e0*/  LOP3.LUT R0, R0, 0xffff, RZ, 0xc0, !PT ;  /* 0x0000ffff00007812 */ /* 0x000fe400078ec0ff */
[----:B------:R-:W-:-:S02]  /*62f0*/  @!P4 PRMT R96, R105, 0x5410, RZ ;  /* 0x000054106960c816 */ /* 0x000fc400000000ff */
[----:B------:R-:W-:Y:S02]  /*6300*/  ISETP.GE.U32.AND P4, PT, R233, R0, PT ;  /* 0x00000000e900720c */ /* 0x000fe40003f86070 */
[----:B------:R-:W-:Y:S02]  /*6310*/  LOP3.LUT R0, R27, 0xff, RZ, 0xc0, !PT ;  /* 0x000000ff1b007812 */ /* 0x000fe400078ec0ff */
[----:B------:R-:W-:Y:S01]  /*6320*/  LOP3.LUT R3, R3, UR10, R10, 0x96, !PT ;  /* 0x0000000a03037c12 */ /* 0x000fe2000f8e960a */
[----:B------:R-:W-:Y:S01]  /*6330*/  IMAD.WIDE.U32 R10, R177, -0x2daee0ad, RZ ;  /* 0xd2511f53b10a7825 */ /* 0x000fe200078e00ff */
[----:B------:R-:W-:Y:S02]  /*6340*/  LOP3.LUT R2, R29, UR5, R2, 0x96, !PT ;  /* 0x000000051d027c12 */ /* 0x000fe4000f8e9602 */
[----:B------:R-:W-:Y:S01]  /*6350*/  @!P6 PRMT R83, R106, 0x5410, RZ ;  /* 0x000054106a53e816 */ /* 0x000fe200000000ff */
[----:B------:R-:W-:Y:S01]  /*6360*/  IMAD.WIDE.U32 R6, R3, -0x326172a9, RZ ;  /* 0xcd9e8d5703067825 */ /* 0x000fe200078e00ff */
[----:B------:R-:W-:-:S02]  /*6370*/  ISETP.GE.U32.AND P6, PT, R233, R0, PT ;  /* 0x00000000e900720c */ /* 0x000fc40003fc6070 */
[----:B------:R-:W-:Y:S01]  /*6380*/  LOP3.LUT R0, R13, 0xffff, RZ, 0xc0, !PT ;  /* 0x0000ffff0d007812 */ /* 0x000fe200078ec0ff */
[----:B------:R-:W-:Y:S01]  /*6390*/  IMAD.WIDE.U32 R2, R2, -0x326172a9, RZ ;  /* 0xcd9e8d5702027825 */ /* 0x000fe200078e00ff */
[----:B------:R-:W-:Y:S01]  /*63a0*/  LOP3.LUT R39, R7, UR9, R8, 0x96, !PT ;  /* 0x0000000907277c12 */ /* 0x000fe2000f8e9608 */
[----:B------:R-:W-:Y:S01]  /*63b0*/  @!P4 HADD2 R138, -R99.H0_H0, -RZ.H0_H0 ;  /* 0xa00000ff638ac230 */ /* 0x000fe20000000900 */
[----:B------:R-:W-:Y:S02]  /*63c0*/  SHF.R.U32.HI R0, RZ, 0x8, R0 ;  /* 0x00000008ff007819 */ /* 0x000fe40000011600 */
[----:B------:R-:W-:Y:S02]  /*63d0*/  LOP3.LUT R15, R3, UR6, R6, 0x96, !PT ;  /* 0x00000006030f7c12 */ /* 0x000fe4000f8e9606 */
[C---:B------:R-:W-:Y:S02]  /*63e0*/  LOP3.LUT R38, R2.reuse, 0xff, RZ, 0xc0, !PT ;  /* 0x000000ff02267812 */ /* 0x040fe400078ec0ff */
[----:B------:R-:W-:Y:S01]  /*63f0*/  LOP3.LUT R54, R2, 0xffff, RZ, 0xc0, !PT ;  /* 0x0000ffff02367812 */ /* 0x000fe200078ec0ff */
[----:B------:R-:W-:Y:S01]  /*6400*/  @!P6 HADD2 R152, -R102.H0_H0, -RZ.H0_H0 ;  /* 0xa00000ff6698e230 */ /* 0x000fe20000000900 */
[----:B------:R-:W-:-:S02]  /*6410*/  SHF.R.U32.HI R49, RZ, 0x10, R2 ;  /* 0x00000010ff317819 */ /* 0x000fc40000011602 */
[----:B------:R-:W-:Y:S01]  /*6420*/  SHF.R.U32.HI R29, RZ, 0x18, R2 ;  /* 0x00000018ff1d7819 */ /* 0x000fe20000011602 */
[----:B------:R-:W-:Y:S01]  /*6430*/  IMAD.WIDE.U32 R2, R182, -0x2daee0ad, RZ ;  /* 0xd2511f53b6027825 */ /* 0x000fe200078e00ff */
[----:B------:R-:W-:Y:S02]  /*6440*/  LOP3.LUT R0, R0, 0xffff, RZ, 0xc0, !PT ;  /* 0x0000ffff00007812 */ /* 0x000fe400078ec0ff */
[----:B------:R-:W-:Y:S02]  /*6450*/  @!P4 PRMT R99, R138, 0x5410, RZ ;  /* 0x000054108a63c816 */ /* 0x000fe400000000ff */
[----:B------:R-:W-:Y:S02]  /*6460*/  ISETP.GE.U32.AND P5, PT, R233, R0, PT ;  /* 0x00000000e900720c */ /* 0x000fe40003fa6070 */
[----:B------:R-:W-:Y:S02]  /*6470*/  LOP3.LUT R0, R3, UR26, R108, 0x96, !PT ;  /* 0x0000001a03007c12 */ /* 0x000fe4000f8e966c */
[----:B------:R-:W-:-:S02]  /*6480*/  LOP3.LUT R2, R11, UR14, R2, 0x96, !PT ;  /* 0x0000000e0b027c12 */ /* 0x000fc4000f8e9602 */
[----:B------:R-:W-:Y:S01]  /*6490*/  @!P6 PRMT R102, R152, 0x5410, RZ ;  /* 0x000054109866e816 */ /* 0x000fe200000000ff */
[----:B------:R-:W-:Y:S01]  /*64a0*/  IMAD.WIDE.U32 R6, R0, -0x326172a9, RZ ;  /* 0xcd9e8d5700067825 */ /* 0x000fe200078e00ff */
[----:B------:R-:W-:-:S03]  /*64b0*/  LOP3.LUT R0, R13, 0xff, RZ, 0xc0, !PT ;  /* 0x000000ff0d007812 */ /* 0x000fc600078ec0ff */
[----:B------:R-:W-:Y:S01]  /*64c0*/  IMAD.WIDE.U32 R8, R2, -0x326172a9, RZ ;  /* 0xcd9e8d5702087825 */ /* 0x000fe200078e00ff */
[----:B------:R-:W-:Y:S01]  /*64d0*/  LOP3.LUT R3, R7, UR15, R44, 0x96, !PT ;  /* 0x0000000f07037c12 */ /* 0x000fe2000f8e962c */
[----:B------:R-:W-:Y:S01]  /*64e0*/  @!P5 HADD2 R154, -R252.H0_H0, -RZ.H0_H0 ;  /* 0xa00000fffc9ad230 */ /* 0x000fe20000000900 */
[----:B------:R-:W-:Y:S02]  /*64f0*/  ISETP.GE.U32.AND P4, PT, R233, R0, PT ;  /* 0x00000000e900720c */ /* 0x000fe40003f86070 */
[--C-:B------:R-:W-:Y:S01]  /*6500*/  SHF.R.U32.HI R0, RZ, 0x18, R13.reuse ;  /* 0x00000018ff007819 */ /* 0x100fe2000001160d */
[----:B------:R-:W-:Y:S01]  /*6510*/  IMAD.WIDE.U32 R2, R3, -0x2daee0ad, RZ ;  /* 0xd2511f5303027825 */ /* 0x000fe200078e00ff */
[----:B------:R-:W-:Y:S02]  /*6520*/  LOP3.LUT R6, R9, UR13, R6, 0x96, !PT ;  /* 0x0000000d09067c12 */ /* 0x000fe4000f8e9606 */
[----:B------:R-:W-:Y:S02]  /*6530*/  ISETP.GE.U32.AND P2, PT, R233, R0, PT ;  /* 0x00000000e900720c */ /* 0x000fe40003f46070 */
[----:B------:R-:W-:Y:S01]  /*6540*/  LOP3.LUT R3, R3, UR10, R10, 0x96, !PT ;  /* 0x0000000a03037c12 */ /* 0x000fe2000f8e960a */
[----:B------:R-:W-:Y:S01]  /*6550*/  IMAD.WIDE.U32 R26, R6, -0x2daee0ad, RZ ;  /* 0xd2511f53061a7825 */ /* 0x000fe200078e00ff */
[----:B------:R1:W2:Y:S01]  /*6560*/  LDL.LU.S16 R10, [R1+0x4] ;  /* 0x00000400010a7983 */ /* 0x0002a20000300600 */
[----:B------:R-:W-:-:S02]  /*6570*/  SHF.R.U32.HI R0, RZ, 0x10, R13 ;  /* 0x00000010ff007819 */ /* 0x000fc4000001160d */
[----:B------:R-:W-:Y:S01]  /*6580*/  @!P4 HADD2 R156, -R95.H0_H0, -RZ.H0_H0 ;  /* 0xa00000ff5f9cc230 */ /* 0x000fe20000000900 */
[----:B------:R-:W-:Y:S01]  /*6590*/  LOP3.LUT R2, R27, UR5, R2, 0x96, !PT ;  /* 0x000000051b027c12 */ /* 0x000fe2000f8e9602 */
[----:B------:R-:W-:Y:S01]  /*65a0*/  IMAD.WIDE.U32 R6, R3, -0x326172a9, RZ ;  /* 0xcd9e8d5703067825 */ /* 0x000fe200078e00ff */
[----:B------:R-:W-:Y:S02]  /*65b0*/  LOP3.LUT R0, R0, 0xff, RZ, 0xc0, !PT ;  /* 0x000000ff00007812 */ /* 0x000fe400078ec0ff */
[----:B------:R-:W-:Y:S01]  /*65c0*/  @!P4 PRMT R95, R156, 0x5410, RZ ;  /* 0x000054109c5fc816 */ /* 0x000fe200000000ff */
[----:B------:R-:W-:Y:S01]  /*65d0*/  @!P2 HADD2 R160, -R251.H0_H0, -RZ.H0_H0 ;  /* 0xa00000fffba0a230 */ /* 0x000fe20000000900 */
[----:B------:R-:W-:Y:S01]  /*65e0*/  ISETP.GE.U32.AND P6, PT, R233, R0, PT ;  /* 0x00000000e900720c */ /* 0x000fe20003fc6070 */
[----:B------:R-:W-:Y:S01]  /*65f0*/  IMAD.WIDE.U32 R2, R2, -0x326172a9, RZ ;  /* 0xcd9e8d5702027825 */ /* 0x000fe200078e00ff */
[----:B------:R-:W-:Y:S02]  /*6600*/  LOP3.LUT R0, R35, 0xff, RZ, 0xc0, !PT ;  /* 0x000000ff23007812 */ /* 0x000fe400078ec0ff */
[----:B------:R-:W-:Y:S01]  /*6610*/  ISETP.GE.U32.AND P4, PT, R233, R23, PT ;  /* 0x00000017e900720c */ /* 0x000fe20003f86070 */
[----:B------:R-:W-:Y:S01]  /*6620*/  IMAD.MOV.U32 R13, RZ, RZ, R63 ;  /* 0x000000ffff0d7224 */ /* 0x000fe200078e003f */
[----:B------:R-:W-:-:S02]  /*6630*/  @!P2 PRMT R251, R160, 0x5410, RZ ;  /* 0x00005410a0fba816 */ /* 0x000fc400000000ff */
[----:B------:R-:W-:Y:S02]  /*6640*/  ISETP.GE.U32.AND P2, PT, R233, R0, PT ;  /* 0x00000000e900720c */ /* 0x000fe40003f46070 */
[----:B------:R-:W-:Y:S02]  /*6650*/  SHF.R.U32.HI R0, RZ, 0x8, R30 ;  /* 0x00000008ff007819 */ /* 0x000fe4000001161e */
[----:B------:R-:W-:Y:S01]  /*6660*/  LOP3.LUT R12, R3, UR6, R6, 0x96, !PT ;  /* 0x00000006030c7c12 */ /* 0x000fe2000f8e9606 */
[----:B------:R-:W-:Y:S01]  /*6670*/  @!P6 HADD2 R159, -R250.H0_H0, -RZ.H0_H0 ;  /* 0xa00000fffa9fe230 */ /* 0x000fe20000000900 */
[----:B------:R-:W-:Y:S02]  /*6680*/  LOP3.LUT R0, R0, 0xffff, RZ, 0xc0, !PT ;  /* 0x0000ffff00007812 */ /* 0x000fe400078ec0ff */
[----:B------:R-:W-:Y:S01]  /*6690*/  LOP3.LUT R43, R2, 0xffff, RZ, 0xc0, !PT ;  /* 0x0000ffff022b7812 */ /* 0x000fe200078ec0ff */
[----:B------:R-:W-:Y:S01]  /*66a0*/  @!P4 HADD2 R161, -R249.H0_H0, -RZ.H0_H0 ;  /* 0xa00000fff9a1c230 */ /* 0x000fe20000000900 */
[----:B------:R-:W-:-:S02]  /*66b0*/  @!P6 PRMT R250, R159, 0x5410, RZ ;  /* 0x000054109ffae816 */ /* 0x000fc400000000ff */
[----:B------:R-:W-:Y:S02]  /*66c0*/  ISETP.GE.U32.AND P6, PT, R233, R0, PT ;  /* 0x00000000e900720c */ /* 0x000fe40003fc6070 */
[----:B------:R-:W-:Y:S02]  /*66d0*/  LOP3.LUT R0, R31, 0xff, RZ, 0xc0, !PT ;  /* 0x000000ff1f007812 */ /* 0x000fe400078ec0ff */
[----:B------:R-:W-:Y:S02]  /*66e0*/  @!P4 PRMT R249, R161, 0x5410, RZ ;  /* 0x00005410a1f9c816 */ /* 0x000fe400000000ff */
[----:B------:R-:W-:Y:S02]  /*66f0*/  LOP3.LUT R46, R2, 0xff, RZ, 0xc0, !PT ;  /* 0x000000ff022e7812 */ /* 0x000fe400078ec0ff */
[--C-:B------:R-:W-:Y:S02]  /*6700*/  SHF.R.U32.HI R45, RZ, 0x10, R2.reuse ;  /* 0x00000010ff2d7819 */ /* 0x100fe40000011602 */
[----:B------:R-:W-:Y:S01]  /*6710*/  SHF.R.U32.HI R44, RZ, 0x18, R2 ;  /* 0x00000018ff2c7819 */ /* 0x000fe20000011602 */
[----:B------:R-:W-:Y:S01]  /*6720*/  IMAD.WIDE.U32 R2, R37, -0x2daee0ad, RZ ;  /* 0xd2511f5325027825 */ /* 0x000fe200078e00ff */
[----:B------:R-:W-:Y:S01]  /*6730*/  ISETP.GE.U32.AND P4, PT, R233, R0, PT ;  /* 0x00000000e900720c */ /* 0x000fe20003f86070 */
[----:B------:R-:W-:Y:S01]  /*6740*/  @!P6 HADD2 R162, -R248.H0_H0, -RZ.H0_H0 ;  /* 0xa00000fff8a2e230 */ /* 0x000fe20000000900 */
[----:B------:R-:W-:Y:S01]  /*6750*/  @!P5 PRMT R252, R154, 0x5410, RZ ;  /* 0x000054109afcd816 */ /* 0x000fe200000000ff */
[----:B------:R-:W-:Y:S01]  /*6760*/  FFMA.FTZ R0, R85, c[0x0][0x23c], -R22 ;  /* 0x00008f0055007a23 */ /* 0x000fe20000010816 */
[----:B------:R-:W-:Y:S01]  /*6770*/  ISETP.GE.U32.AND P5, PT, R233, R19, PT ;  /* 0x00000013e900720c */ /* 0x000fe20003fa6070 */
[----:B------:R-:W-:Y:S01]  /*6780*/  IMAD.MOV.U32 R19, RZ, RZ, R62 ;  /* 0x000000ffff137224 */ /* 0x000fe200078e003e */
[----:B------:R-:W-:Y:S01]  /*6790*/  LOP3.LUT R27, R7, UR9, R8, 0x96, !PT ;  /* 0x00000009071b7c12 */ /* 0x000fe2000f8e9608 */
[----:B------:R3:W-:Y:S01]  /*67a0*/  MUFU.EX2 R31, R0 ;  /* 0x00000000001f7308 */ /* 0x0007e20000000800 */
[----:B------:R-:W-:-:S02]  /*67b0*/  LOP3.LUT R6, R2, 0xff, RZ, 0xc0, !PT ;  /* 0x000000ff02067812 */ /* 0x000fc400078ec0ff */
[----:B------:R-:W-:Y:S02]  /*67c0*/  LOP3.LUT R7, R2, 0xffff, RZ, 0xc0, !PT ;  /* 0x0000ffff02077812 */ /* 0x000fe400078ec0ff */
[--C-:B------:R-:W-:Y:S01]  /*67d0*/  SHF.R.U32.HI R9, RZ, 0x10, R2.reuse ;  /* 0x00000010ff097819 */ /* 0x100fe20000011602 */
[----:B------:R-:W-:Y:S01]  /*67e0*/  @!P4 HADD2 R166, -R246.H0_H0, -RZ.H0_H0 ;  /* 0xa00000fff6a6c230 */ /* 0x000fe20000000900 */
[----:B------:R-:W-:Y:S01]  /*67f0*/  SHF.R.U32.HI R8, RZ, 0x18, R2 ;  /* 0x00000018ff087819 */ /* 0x000fe20000011602 */
[----:B------:R-:W-:Y:S01]  /*6800*/  FFMA.FTZ R2, R84, c[0x0][0x23c], -R22 ;  /* 0x00008f0054027a23 */ /* 0x000fe20000010816 */
[----:B------:R-:W-:Y:S01]  /*6810*/  @!P6 PRMT R248, R162, 0x5410, RZ ;  /* 0x00005410a2f8e816 */ /* 0x000fe200000000ff */
[----:B------:R-:W-:Y:S01]  /*6820*/  @!P5 HADD2 R165, -R247.H0_H0, -RZ.H0_H0 ;  /* 0xa00000fff7a5d230 */ /* 0x000fe20000000900 */
[----:B------:R-:W-:Y:S01]  /*6830*/  @!P4 PRMT R246, R166, 0x5410, RZ ;  /* 0x00005410a6f6c816 */ /* 0x000fe200000000ff */
[----:B------:R4:W1:Y:S01]  /*6840*/  MUFU.EX2 R106, R2 ;  /* 0x00000002006a7308 */ /* 0x0008620000000800 */
[----:B------:R-:W-:-:S02]  /*6850*/  LOP3.LUT R5, R3, UR7, R18, 0x96, !PT ;  /* 0x0000000703057c12 */ /* 0x000fc4000f8e9612 */
[----:B------:R-:W-:Y:S02]  /*6860*/  @!P5 PRMT R247, R165, 0x5410, RZ ;  /* 0x00005410a5f7d816 */ /* 0x000fe400000000ff */
[----:B---3--:R-:W-:Y:S01]  /*6870*/  LOP3.LUT R0, R14, 0xff, RZ, 0xc0, !PT ;  /* 0x000000ff0e007812 */ /* 0x008fe200078ec0ff */
[----:B----4-:R-:W-:-:S03]  /*6880*/  FFMA.FTZ R2, R101, c[0x0][0x23c], -R20 ;  /* 0x00008f0065027a23 */ /* 0x010fc60000010814 */
[----:B------:R-:W-:Y:S01]  /*6890*/  ISETP.GE.U32.AND P6, PT, R233, R0, PT ;  /* 0x00000000e900720c */ /* 0x000fe20003fc6070 */
[----:B------:R-:W-:Y:S01]  /*68a0*/  FFMA.FTZ R3, R88, c[0x0][0x23c], -R22 ;  /* 0x00008f0058037a23 */ /* 0x000fe20000010816 */
[----:B------:R-:W-:Y:S01]  /*68b0*/  LOP3.LUT R0, R14, 0xffff, RZ, 0xc0, !PT ;  /* 0x0000ffff0e007812 */ /* 0x000fe200078ec0ff */
[----:B------:R1:W-:Y:S01]  /*68c0*/  MUFU.EX2 R30, R2 ;  /* 0x00000002001e7308 */ /* 0x0003e20000000800 */
[----:B------:R-:W-:Y:S02]  /*68d0*/  IMAD.MOV.U32 R18, RZ, RZ, R95 ;  /* 0x000000ffff127224 */ /* 0x000fe400078e005f */
[----:B------:R-:W-:-:S04]  /*68e0*/  SHF.R.U32.HI R0, RZ, 0x8, R0 ;  /* 0x00000008ff007819 */ /* 0x000fc80000011600 */
[----:B------:R-:W-:-:S04]  /*68f0*/  LOP3.LUT R0, R0, 0xffff, RZ, 0xc0, !PT ;  /* 0x0000ffff00007812 */ /* 0x000fc800078ec0ff */
[----:B------:R-:W-:Y:S01]  /*6900*/  ISETP.GE.U32.AND P5, PT, R233, R0, PT ;  /* 0x00000000e900720c */ /* 0x000fe20003fa6070 */
[----:B------:R-:W-:Y:S01]  /*6910*/  FFMA.FTZ R0, R93, c[0x0][0x23c], -R20 ;  /* 0x00008f005d007a23 */ /* 0x000fe20000010814 */
[----:B-1----:R-:W-:-:S03]  /*6920*/  F2FP.PACK_AB R2, R106, R31 ;  /* 0x0000001f6a02723e */ /* 0x002fc600000000ff */
[----:B------:R1:W3:Y:S01]  /*6930*/  MUFU.EX2 R103, R0 ;  /* 0x0000000000677308 */ /* 0x0002e20000000800 */
[C---:B------:R-:W-:Y:S02]  /*6940*/  PRMT R214, R2.reuse, 0x7610, R214 ;  /* 0x0000761002d67816 */ /* 0x040fe400000000d6 */
[----:B------:R-:W-:-:S03]  /*6950*/  PRMT R213, R2, 0x7632, R213 ;  /* 0x0000763202d57816 */ /* 0x000fc600000000d5 */
[----:B------:R-:W-:Y:S01]  /*6960*/  @!P6 HADD2 R171, -R214.H0_H0, -RZ.H0_H0 ;  /* 0xa00000ffd6abe230 */ /* 0x000fe20000000900 */
[----:B------:R-:W-:Y:S01]  /*6970*/  PRMT R156, R214, 0x5410, R213 ;  /* 0x00005410d69c7816 */ /* 0x000fe200000000d5 */
[----:B------:R-:W-:Y:S01]  /*6980*/  MUFU.EX2 R85, R3 ;  /* 0x0000000300557308 */ /* 0x000fe20000000800 */
[----:B------:R-:W-:Y:S02]  /*6990*/  @!P5 HADD2 R178, -R213.H0_H0, -RZ.H0_H0 ;  /* 0xa00000ffd5b2d230 */ /* 0x000fe40000000900 */
[----:B------:R-:W-:Y:S01]  /*69a0*/  @!P6 PRMT R214, R171, 0x5410, RZ ;  /* 0x00005410abd6e816 */ /* 0x000fe200000000ff */
[----:B------:R-:W-:Y:S01]  /*69b0*/  IMAD.MOV.U32 R171, RZ, RZ, R91 ;  /* 0x000000ffffab7224 */ /* 0x000fe200078e005b */
[----:B-1----:R-:W-:Y:S02]  /*69c0*/  SHF.R.U32.HI R0, RZ, 0x18, R14 ;  /* 0x00000018ff007819 */ /* 0x002fe4000001160e */
[----:B---3--:R-:W-:Y:S02]  /*69d0*/  F2FP.PACK_AB R2, R103, R30 ;  /* 0x0000001e6702723e */ /* 0x008fe400000000ff */
[----:B------:R-:W-:-:S02]  /*69e0*/  ISETP.GE.U32.AND P4, PT, R233, R0, PT ;  /* 0x00000000e900720c */ /* 0x000fc40003f86070 */
[----:B------:R-:W-:Y:S01]  /*69f0*/  SHF.R.U32.HI R0, RZ, 0x10, R14 ;  /* 0x00000010ff007819 */ /* 0x000fe2000001160e */
[----:B------:R-:W-:Y:S01]  /*6a00*/  IMAD.MOV.U32 R14, RZ, RZ, R94 ;  /* 0x000000ffff0e7224 */ /* 0x000fe200078e005e */
[----:B------:R-:W-:Y:S02]  /*6a10*/  PRMT R211, R2, 0x7610, R211 ;  /* 0x0000761002d37816 */ /* 0x000fe400000000d3 */
[----:B------:R-:W-:Y:S02]  /*6a20*/  LOP3.LUT R0, R0, 0xff, RZ, 0xc0, !PT ;  /* 0x000000ff00007812 */ /* 0x000fe400078ec0ff */
[----:B------:R-:W-:Y:S02]  /*6a30*/  PRMT R212, R2, 0x7632, R212 ;  /* 0x0000763202d47816 */ /* 0x000fe400000000d4 */
[----:B------:R-:W-:Y:S01]  /*6a40*/  ISETP.GE.U32.AND P6, PT, R233, R0, PT ;  /* 0x00000000e900720c */ /* 0x000fe20003fc6070 */
[----:B------:R-:W-:Y:S01]  /*6a50*/  FFMA.FTZ R0, R116, c[0x0][0x23c], -R22 ;  /* 0x00008f0074007a23 */ /* 0x000fe20000010816 */
[----:B------:R-:W-:Y:S01]  /*6a60*/  PRMT R154, R211, 0x5410, R212 ;  /* 0x00005410d39a7816 */ /* 0x000fe200000000d4 */
[----:B------:R-:W-:-:S02]  /*6a70*/  IMAD.MOV.U32 R116, RZ, RZ, R61 ;  /* 0x000000ffff747224 */ /* 0x000fc400078e003d */
[----:B------:R1:W-:Y:S08]  /*6a80*/  MUFU.EX2 R105, R0 ;  /* 0x0000000000697308 */ /* 0x0003f00000000800 */
[----:B------:R-:W-:Y:S01]  /*6a90*/  @!P6 HADD2 R181, -R211.H0_H0, -RZ.H0_H0 ;  /* 0xa00000ffd3b5e230 */ /* 0x000fe20000000900 */
[----:B-1----:R-:W-:-:S04]  /*6aa0*/  FFMA.FTZ R0, R119, c[0x0][0x23c], -R22 ;  /* 0x00008f0077007a23 */ /* 0x002fc80000010816 */
[----:B------:R-:W-:Y:S01]  /*6ab0*/  @!P6 PRMT R211, R181, 0x5410, RZ ;  /* 0x00005410b5d3e816 */ /* 0x000fe200000000ff */
[----:B------:R-:W-:Y:S01]  /*6ac0*/  IMAD.MOV.U32 R119, RZ, RZ, R90 ;  /* 0x000000ffff777224 */ /* 0x000fe200078e005a */
[----:B------:R1:W3:Y:S02]  /*6ad0*/  MUFU.EX2 R113, R0 ;  /* 0x0000000000717308 */ /* 0x0002e40000000800 */
[----:B-1----:R-:W-:-:S04]  /*6ae0*/  SHF.R.U32.HI R0, RZ, 0x8, R41 ;  /* 0x00000008ff007819 */ /* 0x002fc80000011629 */
[----:B------:R-:W-:-:S04]  /*6af0*/  LOP3.LUT R0, R0, 0xffff, RZ, 0xc0, !PT ;  /* 0x0000ffff00007812 */ /* 0x000fc800078ec0ff */
[----:B------:R-:W-:Y:S01]  /*6b00*/  ISETP.GE.U32.AND P6, PT, R233, R0, PT ;  /* 0x00000000e900720c */ /* 0x000fe20003fc6070 */
[----:B------:R-:W-:-:S04]  /*6b10*/  FFMA.FTZ R0, R121, c[0x0][0x23c], -R20 ;  /* 0x00008f0079007a23 */ /* 0x000fc80000010814 */
[----:B------:R1:W-:Y:S01]  /*6b20*/  MUFU.EX2 R101, R0 ;  /* 0x0000000000657308 */ /* 0x0003e20000000800 */
[----:B---3--:R-:W-:Y:S01]  /*6b30*/  F2FP.PACK_AB R2, R113, R105 ;  /* 0x000000697102723e */ /* 0x008fe200000000ff */
[----:B-1----:R-:W-:-:S06]  /*6b40*/  FFMA.FTZ R0, R133, c[0x0][0x23c], -R20 ;  /* 0x00008f0085007a23 */ /* 0x002fcc0000010814 */
[----:B------:R1:W3:Y:S01]  /*6b50*/  MUFU.EX2 R165, R0 ;  /* 0x0000000000a57308 */ /* 0x0002e20000000800 */
[C---:B------:R-:W-:Y:S02]  /*6b60*/  PRMT R210, R2.reuse, 0x7610, R210 ;  /* 0x0000761002d27816 */ /* 0x040fe400000000d2 */
[----:B------:R-:W-:Y:S01]  /*6b70*/  PRMT R209, R2, 0x7632, R209 ;  /* 0x0000763202d17816 */ /* 0x000fe200000000d1 */
[----:B-1----:R-:W-:Y:S01]  /*6b80*/  FFMA.FTZ R0, R120, c[0x0][0x23c], -R22 ;  /* 0x00008f0078007a23 */ /* 0x002fe20000010816 */
[----:B---3--:R-:W-:-:S03]  /*6b90*/  F2FP.PACK_AB R2, R165, R101 ;  /* 0x00000065a502723e */ /* 0x008fc600000000ff */
[----:B------:R1:W-:Y:S01]  /*6ba0*/  MUFU.EX2 R166, R0 ;  /* 0x0000000000a67308 */ /* 0x0003e20000000800 */
[C---:B------:R-:W-:Y:S02]  /*6bb0*/  PRMT R208, R2.reuse, 0x7632, R208 ;  /* 0x0000763202d07816 */ /* 0x040fe400000000d0 */
[----:B------:R-:W-:-:S03]  /*6bc0*/  PRMT R207, R2, 0x7610, R207 ;  /* 0x0000761002cf7816 */ /* 0x000fc600000000cf */
[----:B------:R-:W-:Y:S01]  /*6bd0*/  @!P3 HADD2 R185, -R208.H0_H0, -RZ.H0_H0 ;  /* 0xa00000ffd0b9b230 */ /* 0x000fe20000000900 */
[----:B-1----:R-:W-:-:S04]  /*6be0*/  FFMA.FTZ R0, R118, c[0x0][0x23c], -R22 ;  /* 0x00008f0076007a23 */ /* 0x002fc80000010816 */
[----:B------:R1:W3:Y:S01]  /*6bf0*/  MUFU.EX2 R35, R0 ;  /* 0x0000000000237308 */ /* 0x0002e20000000800 */
[----:B------:R-:W-:Y:S01]  /*6c00*/  LOP3.LUT R2, R5, 0xff, RZ, 0xc0, !PT ;  /* 0x000000ff05027812 */ /* 0x000fe200078ec0ff */
[----:B------:R-:W-:Y:S01]  /*6c10*/  @!P2 HADD2 R186, -R207.H0_H0, -RZ.H0_H0 ;  /* 0xa00000ffcfbaa230 */ /* 0x000fe20000000900 */
[----:B------:R-:W-:Y:S02]  /*6c20*/  PRMT R152, R207, 0x5410, R208 ;  /* 0x00005410cf987816 */ /* 0x000fe400000000d0 */
[----:B------:R-:W-:Y:S02]  /*6c30*/  @!P3 PRMT R208, R185, 0x5410, RZ ;  /* 0x00005410b9d0b816 */ /* 0x000fe400000000ff */
[----:B------:R-:W-:Y:S02]  /*6c40*/  ISETP.GE.U32.AND P3, PT, R233, R2, PT ;  /* 0x00000002e900720c */ /* 0x000fe40003f66070 */
[----:B-1----:R-:W-:-:S04]  /*6c50*/  LOP3.LUT R0, R5, 0xffff, RZ, 0xc0, !PT ;  /* 0x0000ffff05007812 */ /* 0x002fc800078ec0ff */
[----:B------:R-:W-:-:S04]  /*6c60*/  SHF.R.U32.HI R0, RZ, 0x8, R0 ;  /* 0x00000008ff007819 */ /* 0x000fc80000011600 */
[----:B------:R-:W-:Y:S02]  /*6c70*/  LOP3.LUT R0, R0, 0xffff, RZ, 0xc0, !PT ;  /* 0x0000ffff00007812 */ /* 0x000fe400078ec0ff */
[----:B------:R-:W-:Y:S02]  /*6c80*/  @!P2 PRMT R207, R186, 0x5410, RZ ;  /* 0x00005410bacfa816 */ /* 0x000fe400000000ff */
[----:B------:R-:W-:Y:S01]  /*6c90*/  ISETP.GE.U32.AND P2, PT, R233, R0, PT ;  /* 0x00000000e900720c */ /* 0x000fe20003f46070 */
[----:B------:R-:W-:Y:S01]  /*6ca0*/  FFMA.FTZ R0, R135, c[0x0][0x23c], -R20 ;  /* 0x00008f0087007a23 */ /* 0x000fe20000010814 */
[----:B---3--:R-:W-:-:S03]  /*6cb0*/  F2FP.PACK_AB R2, R35, R166 ;  /* 0x000000a62302723e */ /* 0x008fc600000000ff */
[----:B------:R1:W-:Y:S01]  /*6cc0*/  MUFU.EX2 R84, R0 ;  /* 0x0000000000547308 */ /* 0x0003e20000000800 */
[C---:B------:R-:W-:Y:S02]  /*6cd0*/  PRMT R206, R2.reuse, 0x7610, R206 ;  /* 0x0000761002ce7816 */ /* 0x040fe400000000ce */
[----:B------:R-:W-:-:S03]  /*6ce0*/  PRMT R205, R2, 0x7632, R205 ;  /* 0x0000763202cd7816 */ /* 0x000fc600000000cd */
[----:B------:R-:W-:Y:S01]  /*6cf0*/  @!P3 HADD2 R187, -R206.H0_H0, -RZ.H0_H0 ;  /* 0xa00000ffcebbb230 */ /* 0x000fe20000000900 */
[----:B------:R-:W-:Y:S01]  /*6d00*/  PRMT R145, R206, 0x5410, R205 ;  /* 0x00005410ce917816 */ /* 0x000fe200000000cd */
[----:B-1----:R-:W-:-:S04]  /*6d10*/  FFMA.FTZ R0, R134, c[0x0][0x23c], -R20 ;  /* 0x00008f0086007a23 */ /* 0x002fc80000010814 */
[----:B------:R1:W3:Y:S01]  /*6d20*/  MUFU.EX2 R41, R0 ;  /* 0x0000000000297308 */ /* 0x0002e20000000800 */
[----:B------:R-:W-:Y:S01]  /*6d30*/  @!P3 PRMT R206, R187, 0x5410, RZ ;  /* 0x00005410bbceb816 */ /* 0x000fe200000000ff */
[----:B------:R-:W-:Y:S01]  /*6d40*/  @!P2 HADD2 R190, -R205.H0_H0, -RZ.H0_H0 ;  /* 0xa00000ffcdbea230 */ /* 0x000fe20000000900 */
[----:B-1----:R-:W-:-:S04]  /*6d50*/  SHF.R.U32.HI R0, RZ, 0x18, R5 ;  /* 0x00000018ff007819 */ /* 0x002fc80000011605 */
[----:B------:R-:W-:Y:S02]  /*6d60*/  ISETP.GE.U32.AND P3, PT, R233, R0, PT ;  /* 0x00000000e900720c */ /* 0x000fe40003f66070 */
[----:B------:R-:W-:-:S04]  /*6d70*/  SHF.R.U32.HI R0, RZ, 0x10, R5 ;  /* 0x00000010ff007819 */ /* 0x000fc80000011605 */
[----:B------:R-:W-:Y:S02]  /*6d80*/  LOP3.LUT R0, R0, 0xff, RZ, 0xc0, !PT ;  /* 0x000000ff00007812 */ /* 0x000fe400078ec0ff */
[----:B------:R-:W-:Y:S02]  /*6d90*/  @!P2 PRMT R205, R190, 0x5410, RZ ;  /* 0x00005410becda816 */ /* 0x000fe400000000ff */
[----:B------:R-:W-:Y:S01]  /*6da0*/  ISETP.GE.U32.AND P2, PT, R233, R0, PT ;  /* 0x00000000e900720c */ /* 0x000fe20003f46070 */
[----:B------:R-:W-:Y:S01]  /*6db0*/  FFMA.FTZ R2, R92, c[0x0][0x23c], -R22 ;  /* 0x00008f005c027a23 */ /* 0x000fe20000010816 */
[----:B---3--:R-:W-:-:S03]  /*6dc0*/  F2FP.PACK_AB R0, R41, R84 ;  /* 0x000000542900723e */ /* 0x008fc600000000ff */
[----:B------:R1:W3:Y:S01]  /*6dd0*/  MUFU.EX2 R108, R2 ;  /* 0x00000002006c7308 */ /* 0x0002e20000000800 */
[C---:B------:R-:W-:Y:S02]  /*6de0*/  PRMT R204, R0.reuse, 0x7632, R204 ;  /* 0x0000763200cc7816 */ /* 0x040fe400000000cc */
[----:B------:R-:W-:Y:S02]  /*6df0*/  PRMT R203, R0, 0x7610, R203 ;  /* 0x0000761000cb7816 */ /* 0x000fe400000000cb */
[----:B------:R-:W-:Y:S01]  /*6e00*/  SHF.R.U32.HI R0, RZ, 0x8, R7 ;  /* 0x00000008ff007819 */ /* 0x000fe20000011607 */
[----:B------:R-:W-:Y:S02]  /*6e10*/  @!P3 HADD2 R195, -R204.H0_H0, -RZ.H0_H0 ;  /* 0xa00000ffccc3b230 */ /* 0x000fe40000000900 */
[----:B------:R-:W-:Y:S01]  /*6e20*/  @!P6 HADD2 R184, -R209.H0_H0, -RZ.H0_H0 ;  /* 0xa00000ffd1b8e230 */ /* 0x000fe20000000900 */
[----:B------:R-:W-:Y:S02]  /*6e30*/  LOP3.LUT R0, R0, 0xffff, RZ, 0xc0, !PT ;  /* 0x0000ffff00007812 */ /* 0x000fe400078ec0ff */
[----:B------:R-:W-:-:S02]  /*6e40*/  PRMT R144, R203, 0x5410, R204 ;  /* 0x00005410cb907816 */ /* 0x000fc400000000cc */
[----:B------:R-:W-:Y:S02]  /*6e50*/  @!P3 PRMT R204, R195, 0x5410, RZ ;  /* 0x00005410c3ccb816 */ /* 0x000fe400000000ff */
[----:B------:R-:W-:Y:S02]  /*6e60*/  PRMT R153, R210, 0x5410, R209 ;  /* 0x00005410d2997816 */ /* 0x000fe400000000d1 */
[----:B------:R-:W-:Y:S01]  /*6e70*/  ISETP.GE.U32.AND P3, PT, R233, R0, PT ;  /* 0x00000000e900720c */ /* 0x000fe20003f66070 */
[--C-:B------:R-:W-:Y:S01]  /*6e80*/  FFMA.FTZ R0, R117, c[0x0][0x23c], -R20.reuse ;  /* 0x00008f0075007a23 */ /* 0x100fe20000010814 */
[----:B------:R-:W-:Y:S02]  /*6e90*/  @!P6 PRMT R209, R184, 0x5410, RZ ;  /* 0x00005410b8d1e816 */ /* 0x000fe400000000ff */
[----:B------:R-:W-:Y:S01]  /*6ea0*/  ISETP.GE.U32.AND P6, PT, R233, R6, PT ;  /* 0x00000006e900720c */ /* 0x000fe20003fc6070 */
[----:B-1----:R-:W-:Y:S01]  /*6eb0*/  FFMA.FTZ R2, R82, c[0x0][0x23c], -R20 ;  /* 0x00008f0052027a23 */ /* 0x002fe20000010814 */
[----:B------:R3:W-:Y:S08]  /*6ec0*/  MUFU.EX2 R104, R0 ;  /* 0x0000000000687308 */ /* 0x0007f00000000800 */
[----:B------:R-:W1:Y:S01]  /*6ed0*/  MUFU.EX2 R79, R2 ;  /* 0x00000002004f7308 */ /* 0x000e620000000800 */
[----:B---3--:R-:W-:-:S04]  /*6ee0*/  F2FP.PACK_AB R0, R85, R108 ;  /* 0x0000006c5500723e */ /* 0x008fc800000000ff */
[C---:B------:R-:W-:Y:S02]  /*6ef0*/  PRMT R202, R0.reuse, 0x7610, R202 ;  /* 0x0000761000ca7816 */ /* 0x040fe400000000ca */
[----:B------:R-:W-:-:S03]  /*6f00*/  PRMT R201, R0, 0x7632, R201 ;  /* 0x0000763200c97816 */ /* 0x000fc600000000c9 */
[----:B------:R-:W-:Y:S01]  /*6f10*/  @!P6 HADD2 R226, -R202.H0_H0, -RZ.H0_H0 ;  /* 0xa00000ffcae2e230 */ /* 0x000fe20000000900 */
[----:B------:R-:W-:Y:S02]  /*6f20*/  LOP3.LUT R0, R9, 0xff, RZ, 0xc0, !PT ;  /* 0x000000ff09007812 */ /* 0x000fe400078ec0ff */
[----:B------:R-:W-:Y:S02]  /*6f30*/  PRMT R138, R202, 0x5410, R201 ;  /* 0x00005410ca8a7816 */ /* 0x000fe400000000c9 */
[----:B------:R-:W-:Y:S02]  /*6f40*/  @!P6 PRMT R202, R226, 0x5410, RZ ;  /* 0x00005410e2cae816 */ /* 0x000fe400000000ff */
[----:B------:R-:W-:Y:S01]  /*6f50*/  ISETP.GE.U32.AND P6, PT, R233, R0, PT ;  /* 0x00000000e900720c */ /* 0x000fe20003fc6070 */
[----:B------:R-:W-:Y:S01]  /*6f60*/  @!P2 HADD2 R200, -R203.H0_H0, -RZ.H0_H0 ;  /* 0xa00000ffcbc8a230 */ /* 0x000fe20000000900 */
[----:B------:R-:W-:Y:S02]  /*6f70*/  LOP3.LUT R0, R16, 0xffff, RZ, 0xc0, !PT ;  /* 0x0000ffff10007812 */ /* 0x000fe400078ec0ff */
[----:B-1----:R-:W-:-:S02]  /*6f80*/  F2FP.PACK_AB R2, R79, R104 ;  /* 0x000000684f02723e */ /* 0x002fc400000000ff */
[----:B------:R-:W-:Y:S01]  /*6f90*/  SHF.R.U32.HI R0, RZ, 0x8, R0 ;  /* 0x00000008ff007819 */ /* 0x000fe20000011600 */
[----:B------:R-:W-:Y:S01]  /*6fa0*/  @!P3 HADD2 R225, -R201.H0_H0, -RZ.H0_H0 ;  /* 0xa00000ffc9e1b230 */ /* 0x000fe20000000900 */
[----:B------:R-:W-:Y:S02]  /*6fb0*/  @!P2 PRMT R203, R200, 0x5410, RZ ;  /* 0x00005410c8cba816 */ /* 0x000fe400000000ff */
[----:B------:R-:W-:Y:S02]  /*6fc0*/  PRMT R200, R2, 0x7610, R200 ;  /* 0x0000761002c87816 */ /* 0x000fe400000000c8 */
[----:B------:R-:W-:Y:S01]  /*6fd0*/  LOP3.LUT R0, R0, 0xffff, RZ, 0xc0, !PT ;  /* 0x0000ffff00007812 */ /* 0x000fe200078ec0ff */
[----:B------:R-:W-:Y:S01]  /*6fe0*/  IMAD R190, R4, 0x2, R188 ;  /* 0x0000000204be7824 */ /* 0x000fe200078e02bc */
[----:B------:R-:W-:Y:S01]  /*6ff0*/  @!P3 PRMT R201, R225, 0x5410, RZ ;  /* 0x00005410e1c9b816 */ /* 0x000fe200000000ff */
[----:B------:R-:W-:Y:S01]  /*7000*/  @!P6 HADD2 R228, -R200.H0_H0, -RZ.H0_H0 ;  /* 0xa00000ffc8e4e230 */ /* 0x000fe20000000900 */
[----:B------:R-:W-:-:S02]  /*7010*/  PRMT R195, R2, 0x7632, R195 ;  /* 0x0000763202c37816 */ /* 0x000fc400000000c3 */
[C---:B------:R-:W-:Y:S01]  /*7020*/  ISETP.GE.U32.AND P2, PT, R233.reuse, R8, PT ;  /* 0x00000008e900720c */ /* 0x040fe20003f46070 */
[----:B------:R-:W1:Y:S01]  /*7030*/  LDSM.16.MT88.4 R88, [R190+0x9000] ;  /* 0x00900000be58783b */ /* 0x000e620000004200 */
[C---:B------:R-:W-:Y:S02]  /*7040*/  ISETP.GE.U32.AND P3, PT, R233.reuse, R0, PT ;  /* 0x00000000e900720c */ /* 0x040fe40003f66070 */
[----:B------:R-:W-:Y:S01]  /*7050*/  LOP3.LUT R0, R16, 0xff, RZ, 0xc0, !PT ;  /* 0x000000ff10007812 */ /* 0x000fe200078ec0ff */
[----:B------:R-:W3:Y:S01]  /*7060*/  LDSM.16.MT88.4 R92, [R190+0x9400] ;  /* 0x00940000be5c783b */ /* 0x000ee20000004200 */
[----:B------:R-:W-:Y:S02]  /*7070*/  PRMT R137, R200, 0x5410, R195 ;  /* 0x00005410c8897816 */ /* 0x000fe400000000c3 */
[----:B------:R-:W-:Y:S02]  /*7080*/  @!P6 PRMT R200, R228, 0x5410, RZ ;  /* 0x00005410e4c8e816 */ /* 0x000fe400000000ff */
[----:B------:R-:W-:-:S03]  /*7090*/  ISETP.GE.U32.AND P6, PT, R233, R0, PT ;  /* 0x00000000e900720c */ /* 0x000fc60003fc6070 */
[----:B------:R-:W-:Y:S01]  /*70a0*/  @!P2 HADD2 R227, -R195.H0_H0, -RZ.H0_H0 ;  /* 0xa00000ffc3e3a230 */ /* 0x000fe20000000900 */
[--C-:B------:R-:W-:Y:S02]  /*70b0*/  SHF.R.U32.HI R0, RZ, 0x18, R16.reuse ;  /* 0x00000018ff007819 */ /* 0x100fe40000011610 */
[----:B------:R-:W-:Y:S02]  /*70c0*/  SHF.R.U32.HI R2, RZ, 0x10, R16 ;  /* 0x00000010ff027819 */ /* 0x000fe40000011610 */
[----:B------:R-:W-:Y:S02]  /*70d0*/  @!P2 PRMT R195, R227, 0x5410, RZ ;  /* 0x00005410e3c3a816 */ /* 0x000fe400000000ff */
[----:B------:R-:W-:-:S03]  /*70e0*/  ISETP.GE.U32.AND P2, PT, R233, R0, PT ;  /* 0x00000000e900720c */ /* 0x000fc60003f46070 */
[----:B------:R-:W-:Y:S01]  /*70f0*/  @!P6 HADD2 R4, -R50.H0_H0, -RZ.H0_H0 ;  /* 0xa00000ff3204e230 */ /* 0x000fe20000000900 */
[----:B------:R-:W-:-:S04]  /*7100*/  LOP3.LUT R0, R2, 0xff, RZ, 0xc0, !PT ;  /* 0x000000ff02007812 */ /* 0x000fc800078ec0ff */
[----:B------:R-:W-:Y:S02]  /*7110*/  @!P6 PRMT R50, R4, 0x5410, RZ ;  /* 0x000054100432e816 */ /* 0x000fe400000000ff */
[----:B------:R-:W-:Y:S02]  /*7120*/  ISETP.GE.U32.AND P6, PT, R233, R0, PT ;  /* 0x00000000e900720c */ /* 0x000fe40003fc6070 */
[----:B------:R-:W-:Y:S01]  /*7130*/  SHF.R.U32.HI R0, RZ, 0x8, R42 ;  /* 0x00000008ff007819 */ /* 0x000fe2000001162a */
[----:B------:R-:W-:-:S03]  /*7140*/  @!P3 HADD2 R229, -R51.H0_H0, -RZ.H0_H0 ;  /* 0xa00000ff33e5b230 */ /* 0x000fc60000000900 */
[----:B------:R-:W-:Y:S02]  /*7150*/  LOP3.LUT R0, R0, 0xffff, RZ, 0xc0, !PT ;  /* 0x0000ffff00007812 */ /* 0x000fe400078ec0ff */
[----:B------:R-:W-:-:S05]  /*7160*/  @!P3 PRMT R51, R229, 0x5410, RZ ;  /* 0x00005410e533b816 */ /* 0x000fca00000000ff */
[----:B--2---:R-:W-:Y:S01]  /*7170*/  @!P6 HADD2 R10, -R98.H0_H0, -RZ.H0_H0 ;  /* 0xa00000ff620ae230 */ /* 0x004fe20000000900 */
[----:B------:R-:W-:-:S04]  /*7180*/  ISETP.GE.U32.AND P3, PT, R233, R0, PT ;  /* 0x00000000e900720c */ /* 0x000fc80003f66070 */
[----:B------:R-:W-:Y:S02]  /*7190*/  PRMT R0, R10, 0x7610, R0 ;  /* 0x000076100a007816 */ /* 0x000fe40000000000 */
[----:B-1----:R-:W-:Y:S01]  /*71a0*/  HMMA.16816.F32 R8, R72, R88, RZ ;  /* 0x000000584808723c */ /* 0x002fe200000018ff */
[----:B------:R-:W-:Y:S02]  /*71b0*/  @!P4 HADD2 R179, -R212.H0_H0, -RZ.H0_H0 ;  /* 0xa00000ffd4b3c230 */ /* 0x000fe40000000900 */
[----:B------:R-:W-:Y:S11]  /*71c0*/  @!P1 HADD2 R183, -R210.H0_H0, -RZ.H0_H0 ;  /* 0xa00000ffd2b79230 */ /* 0x000ff60000000900 */
[----:B------:R-:W-:Y:S10]  /*71d0*/  @!UPT UIADD3 URZ, URZ, URZ, URZ ;  /* 0x0000003f3f3ff290 */ /* 0x000ff4000fffe03f */
[----:B---3--:R-:W-:Y:S01]  /*71e0*/  HMMA.16816.F32 R60, R68, R92, R8 ;  /* 0x0000005c443c723c */ /* 0x008fe20000001808 */
[----:B------:R-:W-:Y:S02]  /*71f0*/  @!P4 PRMT R212, R179, 0x5410, RZ ;  /* 0x00005410b3d4c816 */ /* 0x000fe400000000ff */
[----:B------:R-:W-:Y:S02]  /*7200*/  @!P5 PRMT R213, R178, 0x5410, RZ ;  /* 0x00005410b2d5d816 */ /* 0x000fe400000000ff */
[----:B------:R-:W-:Y:S02]  /*7210*/  ISETP.GE.U32.AND P4, PT, R233, R33, PT ;  /* 0x00000021e900720c */ /* 0x000fe40003f86070 */
[----:B------:R-:W-:Y:S02]  /*7220*/  @!P1 PRMT R210, R183, 0x5410, RZ ;  /* 0x00005410b7d29816 */ /* 0x000fe400000000ff */
[C---:B------:R-:W-:Y:S02]  /*7230*/  ISETP.GE.U32.AND P5, PT, R233.reuse, R34, PT ;  /* 0x00000022e900720c */ /* 0x040fe40003fa6070 */
[----:B------:R-:W-:Y:S11]  /*7240*/  ISETP.GE.U32.AND P1, PT, R233, R32, PT ;  /* 0x00000020e900720c */ /* 0x000ff60003f26070 */
[----:B------:R-:W-:Y:S02]  /*7250*/  @!UPT UIADD3 URZ, URZ, URZ, URZ ;  /* 0x0000003f3f3ff290 */ /* 0x000fe4000fffe03f */
[----:B------:R-:W-:Y:S02]  /*7260*/  IMAD.MOV.U32 R33, RZ, RZ, R62 ;  /* 0x000000ffff217224 */ /* 0x000fe400078e003e */
[----:B------:R-:W-:Y:S02]  /*7270*/  IMAD.MOV.U32 R159, RZ, RZ, R63 ;  /* 0x000000ffff9f7224 */ /* 0x000fe400078e003f */
[----:B------:R-:W-:Y:S01]  /*7280*/  IMAD.MOV.U32 R34, RZ, RZ, R61 ;  /* 0x000000ffff227224 */ /* 0x000fe200078e003d */
[----:B------:R1:W5:Y:S01]  /*7290*/  LDL.LU.64 R62, [R1+0x188] ;  /* 0x00018800013e7983 */ /* 0x0003620000300a00 */
[----:B------:R-:W-:-:S03]  /*72a0*/  IMAD.MOV.U32 R32, RZ, RZ, R60 ;  /* 0x000000ffff207224 */ /* 0x000fc600078e003c */
[----:B------:R1:W5:Y:S04]  /*72b0*/  LDL.LU.64 R60, [R1+0x180] ;  /* 0x00018000013c7983 */ /* 0x0003680000300a00 */
[----:B------:R1:W2:Y:S04]  /*72c0*/  LDL.LU.S16 R11, [R1+0xc] ;  /* 0x00000c00010b7983 */ /* 0x0002a80000300600 */
[----:B------:R1:W3:Y:S01]  /*72d0*/  LDL.LU.S16 R10, [R1+0x8] ;  /* 0x00000800010a7983 */ /* 0x0002e20000300600 */
[----:B------:R-:W-:Y:S01]  /*72e0*/  IMAD.MOV.U32 R181, RZ, RZ, R18 ;  /* 0x000000ffffb57224 */ /* 0x000fe200078e0012 */
[----:B------:R-:W-:Y:S02]  /*72f0*/  HMMA.16816.F32 R4, R64, R88, RZ ;  /* 0x000000584004723c */ /* 0x000fe400000018ff */
[----:B------:R1:W4:Y:S04]  /*7300*/  LDL.LU.S16 R18, [R1+0x10] ;  /* 0x0000100001127983 */ /* 0x0003280000300600 */
[----:B------:R1:W4:Y:S01]  /*7310*/  LDL.LU.S16 R8, [R1+0x14] ;  /* 0x0000140001087983 */ /* 0x0003220000300600 */
[----:B------:R-:W-:-:S03]  /*7320*/  @!P2 HADD2 R231, -R97.H0_H0, -RZ.H0_H0 ;  /* 0xa00000ff61e7a230 */ /* 0x000fc60000000900 */
[----:B------:R1:W4:Y:S02]  /*7330*/  LDL.LU.S16 R16, [R1+0x18] ;  /* 0x0000180001107983 */ /* 0x0003240000300600 */
[----:B------:R-:W-:Y:S02]  /*7340*/  @!P2 PRMT R97, R231, 0x5410, RZ ;  /* 0x00005410e761a816 */ /* 0x000fe400000000ff */
[----:B------:R-:W-:Y:S02]  /*7350*/  ISETP.GE.U32.AND P2, PT, R233, R38, PT ;  /* 0x00000026e900720c */ /* 0x000fe40003f46070 */
[----:B------:R1:W4:Y:S01]  /*7360*/  LDL.LU.S16 R38, [R1+0x1c] ;  /* 0x00001c0001267983 */ /* 0x0003220000300600 */
[----:B------:R-:W-:Y:S01]  /*7370*/  @!P5 HADD2 R230, -R244.H0_H0, -RZ.H0_H0 ;  /* 0xa00000fff4e6d230 */ /* 0x000fe20000000900 */
[----:B------:R-:W-:Y:S02]  /*7380*/  IMAD.WIDE.U32 R2, R39, -0x2daee0ad, RZ ;  /* 0xd2511f5327027825 */ /* 0x000fe400078e00ff */
[----:B------:R1:W4:Y:S04]  /*7390*/  LDL.LU.S16 R37, [R1+0x20] ;  /* 0x0000200001257983 */ /* 0x0003280000300600 */
[----:B------:R-:W-:Y:S01]  /*73a0*/  HMMA.16816.F32 R4, R56, R92, R4 ;  /* 0x0000005c3804723c */ /* 0x000fe20000001804 */
[----:B------:R-:W-:-:S02]  /*73b0*/  @!P5 PRMT R244, R230, 0x5410, RZ ;  /* 0x00005410e6f4d816 */ /* 0x000fc400000000ff */
[----:B------:R-:W-:Y:S02]  /*73c0*/  ISETP.GE.U32.AND P5, PT, R233, R29, PT ;  /* 0x0000001de900720c */ /* 0x000fe40003fa6070 */
[----:B------:R1:W4:Y:S11]  /*73d0*/  LDL.LU.S16 R29, [R1+0x24] ;  /* 0x00002400011d7983 */ /* 0x0003360000300600 */
[----:B------:R-:W-:Y:S08]  /*73e0*/  @!UPT UIADD3 URZ, URZ, URZ, URZ ;  /* 0x0000003f3f3ff290 */ /* 0x000ff0000fffe03f */
[----:B------:R-:W-:Y:S01]  /*73f0*/  IMAD.MOV.U32 R229, RZ, RZ, R7 ;  /* 0x000000ffffe57224 */ /* 0x000fe200078e0007 */
[----:B------:R-:W-:Y:S02]  /*7400*/  LOP3.LUT R7, R3, UR7, R28, 0x96, !PT ;  /* 0x0000000703077c12 */ /* 0x000fe4000f8e961c */
[----:B------:R1:W4:Y:S01]  /*7410*/  LDL.LU.S16 R28, [R1+0x28] ;  /* 0x00002800011c7983 */ /* 0x0003220000300600 */
[----:B------:R-:W-:Y:S01]  /*7420*/  @!P3 HADD2 R245, -R242.H0_H0, -RZ.H0_H0 ;  /* 0xa00000fff2f5b230 */ /* 0x000fe20000000900 */
[----:B------:R-:W-:Y:S02]  /*7430*/  @!P6 PRMT R98, R0, 0x5410, RZ ;  /* 0x000054100062e816 */ /* 0x000fe400000000ff */
[----:B------:R-:W-:Y:S02]  /*7440*/  LOP3.LUT R0, R47, 0xff, RZ, 0xc0, !PT ;  /* 0x000000ff2f007812 */ /* 0x000fe400078ec0ff */
[----:B------:R-:W-:Y:S02]  /*7450*/  @!P3 PRMT R242, R245, 0x5410, RZ ;  /* 0x00005410f5f2b816 */ /* 0x000fe400000000ff */
[----:B------:R-:W-:-:S02]  /*7460*/  ISETP.GE.U32.AND P3, PT, R233, R0, PT ;  /* 0x00000000e900720c */ /* 0x000fc40003f66070 */
[----:B------:R-:W-:Y:S01]  /*7470*/  LOP3.LUT R0, R55, 0xff, RZ, 0xc0, !PT ;  /* 0x000000ff37007812 */ /* 0x000fe200078ec0ff */
[----:B------:R-:W-:-:S03]  /*7480*/  IMAD.MOV.U32 R161, RZ, RZ, R5 ;  /* 0x000000ffffa17224 */ /* 0x000fc600078e0005 */
[----:B------:R-:W-:Y:S01]  /*7490*/  PRMT R120, R0, 0x5410, R76 ;  /* 0x0000541000787816 */ /* 0x000fe2000000004c */
[----:B------:R-:W-:Y:S01]  /*74a0*/  IMAD.MOV.U32 R162, RZ, RZ, R6 ;  /* 0x000000ffffa27224 */ /* 0x000fe200078e0006 */
[----:B------:R-:W-:Y:S02]  /*74b0*/  LOP3.LUT R0, R17, 0xffff, RZ, 0xc0, !PT ;  /* 0x0000ffff11007812 */ /* 0x000fe400078ec0ff */
[C---:B------:R-:W-:Y:S02]  /*74c0*/  LOP3.LUT R6, R2.reuse, 0xff, RZ, 0xc0, !PT ;  /* 0x000000ff02067812 */ /* 0x040fe400078ec0ff */
[----:B------:R-:W-:Y:S02]  /*74d0*/  LOP3.LUT R22, R2, 0xffff, RZ, 0xc0, !PT ;  /* 0x0000ffff02167812 */ /* 0x000fe400078ec0ff */
[--C-:B------:R-:W-:Y:S02]  /*74e0*/  SHF.R.U32.HI R20, RZ, 0x10, R2.reuse ;  /* 0x00000010ff147819 */ /* 0x100fe40000011602 */
[----:B------:R-:W-:-:S02]  /*74f0*/  SHF.R.U32.HI R5, RZ, 0x18, R2 ;  /* 0x00000018ff057819 */ /* 0x000fc40000011602 */
[----:B------:R-:W-:Y:S02]  /*7500*/  LOP3.LUT R2, R17, 0xff, RZ, 0xc0, !PT ;  /* 0x000000ff11027812 */ /* 0x000fe400078ec0ff */
[----:B------:R-:W-:-:S04]  /*7510*/  SHF.R.U32.HI R0, RZ, 0x8, R0 ;  /* 0x00000008ff007819 */ /* 0x000fc80000011600 */
[----:B------:R-:W-:Y:S01]  /*7520*/  LOP3.LUT R0, R0, 0xffff, RZ, 0xc0, !PT ;  /* 0x0000ffff00007812 */ /* 0x000fe200078ec0ff */
[----:B------:R-:W-:Y:S02]  /*7530*/  IMAD.MOV.U32 R133, RZ, RZ, R181 ;  /* 0x000000ffff857224 */ /* 0x000fe400078e00b5 */
[----:B------:R-:W-:Y:S02]  /*7540*/  IMAD.MOV.U32 R181, RZ, RZ, R119 ;  /* 0x000000ffffb57224 */ /* 0x000fe400078e0077 */
[----:B------:R-:W-:Y:S02]  /*7550*/  IMAD.MOV.U32 R117, RZ, RZ, R171 ;  /* 0x000000ffff757224 */ /* 0x000fe400078e00ab */
[----:B------:R-:W-:Y:S02]  /*7560*/  IMAD.MOV.U32 R171, RZ, RZ, R14 ;  /* 0x000000ffffab7224 */ /* 0x000fe400078e000e */
[----:B------:R-:W-:Y:S02]  /*7570*/  IMAD.MOV.U32 R119, RZ, RZ, R13 ;  /* 0x000000ffff777224 */ /* 0x000fe400078e000d */
[----:B------:R-:W-:-:S02]  /*7580*/  IMAD.MOV.U32 R118, RZ, RZ, R19 ;  /* 0x000000ffff767224 */ /* 0x000fc400078e0013 */
[----:B------:R-:W-:Y:S01]  /*7590*/  IMAD.MOV.U32 R160, RZ, RZ, R4 ;  /* 0x000000ffffa07224 */ /* 0x000fe200078e0004 */
[----:B------:R-:W-:-:S04]  /*75a0*/  SHF.R.U32.HI R4, RZ, 0x8, R53 ;  /* 0x00000008ff047819 */ /* 0x000fc80000011635 */
[----:B------:R-:W-:Y:S01]  /*75b0*/  PRMT R121, R77, 0x5410, R4 ;  /* 0x000054104d797816 */ /* 0x000fe20000000004 */
[----:B--2---:R-:W-:Y:S02]  /*75c0*/  @!P3 HADD2 R11, -R243.H0_H0, -RZ.H0_H0 ;  /* 0xa00000fff30bb230 */ /* 0x004fe40000000900 */
[----:B---3--:R-:W-:-:S03]  /*75d0*/  @!P4 HADD2 R10, -R241.H0_H0, -RZ.H0_H0 ;  /* 0xa00000fff10ac230 */ /* 0x008fc60000000900 */
[----:B------:R-:W-:-:S04]  /*75e0*/  PRMT R9, R11, 0x7610, R9 ;  /* 0x000076100b097816 */ /* 0x000fc80000000009 */
[----:B------:R-:W-:Y:S02]  /*75f0*/  @!P3 PRMT R243, R9, 0x5410, RZ ;  /* 0x0000541009f3b816 */ /* 0x000fe400000000ff */
[----:B------:R-:W-:Y:S02]  /*7600*/  PRMT R3, R10, 0x7610, R3 ;  /* 0x000076100a037816 */ /* 0x000fe40000000003 */
[----:B------:R-:W-:Y:S02]  /*7610*/  ISETP.GE.U32.AND P3, PT, R233, R2, PT ;  /* 0x00000002e900720c */ /* 0x000fe40003f66070 */
[----:B------:R-:W-:Y:S02]  /*7620*/  @!P4 PRMT R241, R3, 0x5410, RZ ;  /* 0x0000541003f1c816 */ /* 0x000fe400000000ff */
[----:B------:R-:W-:Y:S01]  /*7630*/  ISETP.GE.U32.AND P4, PT, R233, R0, PT ;  /* 0x00000000e900720c */ /* 0x000fe20003f86070 */
[----:B------:R-:W-:Y:S01]  /*7640*/  IMAD.WIDE.U32 R2, R78, -0x2daee0ad, RZ ;  /* 0xd2511f534e027825 */ /* 0x000fe200078e00ff */
[----:B------:R-:W-:-:S07]  /*7650*/  SHF.R.U32.HI R0, RZ, 0x10, R17 ;  /* 0x00000010ff007819 */ /* 0x000fce0000011611 */
[----:B----4-:R-:W-:Y:S01]  /*7660*/  @!P3 HADD2 R18, -R240.H0_H0, -RZ.H0_H0 ;  /* 0xa00000fff012b230 */ /* 0x010fe20000000900 */
[----:B------:R-:W-:Y:S02]  /*7670*/  LOP3.LUT R9, R3, UR7, R36, 0x96, !PT ;  /* 0x0000000703097c12 */ /* 0x000fe4000f8e9624 */
[----:B------:R-:W-:Y:S01]  /*7680*/  LOP3.LUT R10, R2, 0xffff, RZ, 0xc0, !PT ;  /* 0x0000ffff020a7812 */ /* 0x000fe200078ec0ff */
[----:B------:R-:W-:Y:S01]  /*7690*/  @!P4 HADD2 R8, -R239.H0_H0, -RZ.H0_H0 ;  /* 0xa00000ffef08c230 */ /* 0x000fe20000000900 */
[----:B------:R-:W-:Y:S02]  /*76a0*/  PRMT R3, R18, 0x7610, R3 ;  /* 0x0000761012037816 */ /* 0x000fe40000000003 */
[----:B------:R-:W-:Y:S02]  /*76b0*/  LOP3.LUT R0, R0, 0xff, RZ, 0xc0, !PT ;  /* 0x000000ff00007812 */ /* 0x000fe400078ec0ff */
[----:B------:R-:W-:Y:S02]  /*76c0*/  LOP3.LUT R14, R2, 0xff, RZ, 0xc0, !PT ;  /* 0x000000ff020e7812 */ /* 0x000fe400078ec0ff */
[----:B------:R-:W-:-:S02]  /*76d0*/  SHF.R.U32.HI R13, RZ, 0x10, R2 ;  /* 0x00000010ff0d7819 */ /* 0x000fc40000011602 */
[--C-:B------:R-:W-:Y:S02]  /*76e0*/  SHF.R.U32.HI R11, RZ, 0x18, R2.reuse ;  /* 0x00000018ff0b7819 */ /* 0x100fe40000011602 */
[----:B------:R-:W-:Y:S02]  /*76f0*/  @!P3 PRMT R240, R3, 0x5410, RZ ;  /* 0x0000541003f0b816 */ /* 0x000fe400000000ff */
[----:B------:R-:W-:Y:S02]  /*7700*/  ISETP.GE.U32.AND P3, PT, R233, R0, PT ;  /* 0x00000000e900720c */ /* 0x000fe40003f66070 */
[----:B------:R-:W-:Y:S02]  /*7710*/  PRMT R2, R8, 0x7610, R2 ;  /* 0x0000761008027816 */ /* 0x000fe40000000002 */
[----:B------:R-:W-:Y:S02]  /*7720*/  SHF.R.U32.HI R0, RZ, 0x18, R17 ;  /* 0x00000018ff007819 */ /* 0x000fe40000011611 */
[----:B------:R-:W-:-:S02]  /*7730*/  @!P4 PRMT R239, R2, 0x5410, RZ ;  /* 0x0000541002efc816 */ /* 0x000fc400000000ff */
[----:B------:R-:W-:Y:S01]  /*7740*/  ISETP.GE.U32.AND P4, PT, R233, R0, PT ;  /* 0x00000000e900720c */ /* 0x000fe20003f86070 */
[----:B------:R-:W-:Y:S01]  /*7750*/  IMAD.WIDE.U32 R2, R27, -0x2daee0ad, RZ ;  /* 0xd2511f531b027825 */ /* 0x000fe200078e00ff */
[----:B------:R-:W-:-:S03]  /*7760*/  SHF.R.U32.HI R0, RZ, 0x8, R48 ;  /* 0x00000008ff007819 */ /* 0x000fc60000011630 */
[----:B------:R-:W-:Y:S01]  /*7770*/  @!P3 HADD2 R16, -R238.H0_H0, -RZ.H0_H0 ;  /* 0xa00000ffee10b230 */ /* 0x000fe20000000900 */
[--C-:B------:R-:W-:Y:S02]  /*7780*/  LOP3.LUT R8, R3, UR7, R26.reuse, 0x96, !PT ;  /* 0x0000000703087c12 */ /* 0x100fe4000f8e961a */
[----:B------:R-:W-:Y:S02]  /*7790*/  LOP3.LUT R0, R0, 0xffff, RZ, 0xc0, !PT ;  /* 0x0000ffff00007812 */ /* 0x000fe400078ec0ff */
[----:B------:R-:W-:-:S03]  /*77a0*/  PRMT R26, R16, 0x7610, R26 ;  /* 0x00007610101a7816 */ /* 0x000fc6000000001a */
[----:B------:R-:W-:Y:S01]  /*77b0*/  @!P4 HADD2 R38, -R237.H0_H0, -RZ.H0_H0 ;  /* 0xa00000ffed26c230 */ /* 0x000fe20000000900 */
[C---:B------:R-:W-:Y:S02]  /*77c0*/  LOP3.LUT R16, R2.reuse, 0xffff, RZ, 0xc0, !PT ;  /* 0x0000ffff02107812 */ /* 0x040fe400078ec0ff */
[----:B------:R-:W-:Y:S02]  /*77d0*/  LOP3.LUT R19, R2, 0xff, RZ, 0xc0, !PT ;  /* 0x000000ff02137812 */ /* 0x000fe400078ec0ff */
[--C-:B------:R-:W-:Y:S02]  /*77e0*/  SHF.R.U32.HI R18, RZ, 0x10, R2.reuse ;  /* 0x00000010ff127819 */ /* 0x100fe40000011602 */
[----:B------:R-:W-:Y:S02]  /*77f0*/  SHF.R.U32.HI R17, RZ, 0x18, R2 ;  /* 0x00000018ff117819 */ /* 0x000fe40000011602 */
[----:B------:R-:W-:Y:S02]  /*7800*/  @!P3 PRMT R238, R26, 0x5410, RZ ;  /* 0x000054101aeeb816 */ /* 0x000fe400000000ff */
[----:B------:R-:W-:-:S02]  /*7810*/  ISETP.GE.U32.AND P3, PT, R233, R0, PT ;  /* 0x00000000e900720c */ /* 0x000fc40003f66070 */
[----:B------:R-:W-:Y:S02]  /*7820*/  PRMT R2, R38, 0x7610, R2 ;  /* 0x0000761026027816 */ /* 0x000fe40000000002 */
[----:B------:R-:W-:Y:S01]  /*7830*/  LOP3.LUT R0, R52, 0xff, RZ, 0xc0, !PT ;  /* 0x000000ff34007812 */ /* 0x000fe200078ec0ff */
[----:B------:R1:W2:Y:S01]  /*7840*/  LDL.LU.S16 R38, [R1+0x2c] ;  /* 0x00002c0001267983 */ /* 0x0002a20000300600 */
[----:B------:R-:W-:Y:S02]  /*7850*/  @!P4 PRMT R237, R2, 0x5410, RZ ;  /* 0x0000541002edc816 */ /* 0x000fe400000000ff */
[----:B------:R-:W-:Y:S01]  /*7860*/  ISETP.GE.U32.AND P4, PT, R233, R0, PT ;  /* 0x00000000e900720c */ /* 0x000fe20003f86070 */
[----:B------:R-:W-:Y:S01]  /*7870*/  @!P1 HADD2 R37, -R236.H0_H0, -RZ.H0_H0 ;  /* 0xa00000ffec259230 */ /* 0x000fe20000000900 */
[----:B------:R-:W-:-:S04]  /*7880*/  SHF.R.U32.HI R0, RZ, 0x10, R15 ;  /* 0x00000010ff007819 */ /* 0x000fc8000001160f */
[----:B------:R-:W-:Y:S02]  /*7890*/  PRMT R23, R37, 0x7610, R23 ;  /* 0x0000761025177816 */ /* 0x000fe40000000017 */
[----:B------:R1:W3:Y:S05]  /*78a0*/  LDL.LU.S16 R37, [R1+0x30] ;  /* 0x0000300001257983 */ /* 0x0002ea0000300600 */
[----:B------:R-:W-:Y:S01]  /*78b0*/  @!P4 HADD2 R28, -R234.H0_H0, -RZ.H0_H0 ;  /* 0xa00000ffea1cc230 */ /* 0x000fe20000000900 */
[----:B------:R-:W-:Y:S01]  /*78c0*/  LOP3.LUT R0, R0, 0xff, RZ, 0xc0, !PT ;  /* 0x000000ff00007812 */ /* 0x000fe200078ec0ff */
[----:B------:R-:W-:Y:S01]  /*78d0*/  FFMA.FTZ R2, R168, c[0x0][0x23c], -R24 ;  /* 0x00008f00a8027a23 */ /* 0x000fe20000010818 */
[----:B------:R-:W-:Y:S01]  /*78e0*/  @!P1 PRMT R236, R23, 0x5410, RZ ;  /* 0x0000541017ec9816 */ /* 0x000fe200000000ff */
[----:B------:R-:W-:Y:S01]  /*78f0*/  @!P3 HADD2 R29, -R235.H0_H0, -RZ.H0_H0 ;  /* 0xa00000ffeb1db230 */ /* 0x000fe20000000900 */
[----:B------:R-:W-:Y:S01]  /*7900*/  PRMT R4, R28, 0x7610, R4 ;  /* 0x000076101c047816 */ /* 0x000fe20000000004 */
[----:B------:R1:W4:Y:S01]  /*7910*/  LDL.LU.S16 R26, [R1+0x38] ;  /* 0x00003800011a7983 */ /* 0x0003220000300600 */
[----:B------:R-:W-:Y:S01]  /*7920*/  ISETP.GE.U32.AND P1, PT, R233, R0, PT ;  /* 0x00000000e900720c */ /* 0x000fe20003f26070 */
[----:B------:R-:W-:Y:S01]  /*7930*/  FFMA.FTZ R0, R167, c[0x0][0x23c], -R24 ;  /* 0x00008f00a7007a23 */ /* 0x000fe20000010818 */
[----:B------:R-:W-:-:S02]  /*7940*/  @!P4 PRMT R234, R4, 0x5410, RZ ;  /* 0x0000541004eac816 */ /* 0x000fc400000000ff */
[----:B------:R1:W4:Y:S01]  /*7950*/  LDL.LU.S16 R4, [R1+0x34] ;  /* 0x0000340001047983 */ /* 0x0003220000300600 */
[----:B------:R1:W-:Y:S02]  /*7960*/  MUFU.EX2 R23, R2 ;  /* 0x0000000200177308 */ /* 0x0003e40000000800 */
[----:B-1----:R-:W-:-:S06]  /*7970*/  PRMT R2, R29, 0x7610, R2 ;  /* 0x000076101d027816 */ /* 0x002fcc0000000002 */
[----:B------:R1:W1:Y:S01]  /*7980*/  MUFU.EX2 R29, R0 ;  /* 0x00000000001d7308 */ /* 0x0002620000000800 */
[----:B------:R-:W-:Y:S02]  /*7990*/  @!P3 PRMT R235, R2, 0x5410, RZ ;  /* 0x0000541002ebb816 */ /* 0x000fe400000000ff */
[----:B-1----:R-:W-:-:S04]  /*79a0*/  LOP3.LUT R0, R15, 0xff, RZ, 0xc0, !PT ;  /* 0x000000ff0f007812 */ /* 0x002fc800078ec0ff */
[----:B------:R-:W-:Y:S02]  /*79b0*/  ISETP.GE.U32.AND P3, PT, R233, R0, PT ;  /* 0x00000000e900720c */ /* 0x000fe40003f66070 */
[----:B------:R-:W-:-:S04]  /*79c0*/  LOP3.LUT R0, R15, 0xffff, RZ, 0xc0, !PT ;  /* 0x0000ffff0f007812 */ /* 0x000fc800078ec0ff */
[----:B------:R-:W-:-:S04]  /*79d0*/  SHF.R.U32.HI R0, RZ, 0x8, R0 ;  /* 0x00000008ff007819 */ /* 0x000fc80000011600 */
[----:B------:R-:W-:-:S04]  /*79e0*/  LOP3.LUT R0, R0, 0xffff, RZ, 0xc0, !PT ;  /* 0x0000ffff00007812 */ /* 0x000fc800078ec0ff */
[C---:B------:R-:W-:Y:S02]  /*79f0*/  ISETP.GE.U32.AND P4, PT, R233.reuse, R0, PT ;  /* 0x00000000e900720c */ /* 0x040fe40003f86070 */
[----:B------:R-:W-:Y:S02]  /*7a00*/  SHF.R.U32.HI R0, RZ, 0x18, R15 ;  /* 0x00000018ff007819 */ /* 0x000fe4000001160f */
[----:B------:R1:W4:Y:S01]  /*7a10*/  LDL.LU.S16 R15, [R1+0x3c] ;  /* 0x00003c00010f7983 */ /* 0x0003220000300600 */
[----:B------:R-:W-:Y:S01]  /*7a20*/  FFMA.FTZ R2, R170, c[0x0][0x23c], -R21 ;  /* 0x00008f00aa027a23 */ /* 0x000fe20000010815 */
[----:B------:R-:W-:-:S03]  /*7a30*/  ISETP.GE.U32.AND P6, PT, R233, R40, PT ;  /* 0x00000028e900720c */ /* 0x000fc60003fc6070 */
[----:B------:R1:W-:Y:S01]  /*7a40*/  MUFU.EX2 R27, R2 ;  /* 0x00000002001b7308 */ /* 0x0003e20000000800 */
[----:B------:R-:W-:Y:S01]  /*7a50*/  F2FP.PACK_AB R3, R29, R23 ;  /* 0x000000171d03723e */ /* 0x000fe200000000ff */
[----:B-1----:R-:W-:-:S06]  /*7a60*/  FFMA.FTZ R2, R169, c[0x0][0x23c], -R21 ;  /* 0x00008f00a9027a23 */ /* 0x002fcc0000010815 */
[----:B------:R-:W1:Y:S01]  /*7a70*/  MUFU.EX2 R28, R2 ;  /* 0x00000002001c7308 */ /* 0x000e620000000800 */
[C---:B------:R-:W-:Y:S02]  /*7a80*/  PRMT R187, R3.reuse, 0x7610, R187 ;  /* 0x0000761003bb7816 */ /* 0x040fe400000000bb */
[----:B------:R-:W-:Y:S01]  /*7a90*/  PRMT R186, R3, 0x7632, R186 ;  /* 0x0000763203ba7816 */ /* 0x000fe200000000ba */
[----:B------:R-:W-:-:S03]  /*7aa0*/  IMAD.MOV.U32 R226, RZ, RZ, R119 ;  /* 0x000000ffffe27224 */ /* 0x000fc600078e0077 */
[----:B------:R-:W-:Y:S01]  /*7ab0*/  PRMT R119, R187, 0x5410, R186 ;  /* 0x00005410bb777816 */ /* 0x000fe200000000ba */
[----:B------:R-:W-:Y:S02]  /*7ac0*/  IMAD.MOV.U32 R82, RZ, RZ, R118 ;  /* 0x000000ffff527224 */ /* 0x000fe400078e0076 */
[----:B------:R-:W-:Y:S02]  /*7ad0*/  IMAD.MOV.U32 R228, RZ, RZ, R116 ;  /* 0x000000ffffe47224 */ /* 0x000fe400078e0074 */
[----:B------:R-:W-:Y:S02]  /*7ae0*/  IMAD.MOV.U32 R42, RZ, RZ, R108 ;  /* 0x000000ffff2a7224 */ /* 0x000fe400078e006c */
[----:B------:R-:W-:Y:S02]  /*7af0*/  IMAD.MOV.U32 R89, RZ, RZ, R79 ;  /* 0x000000ffff597224 */ /* 0x000fe400078e004f */
[----:B------:R-:W-:Y:S01]  /*7b00*/  IMAD.MOV.U32 R79, RZ, RZ, R109 ;  /* 0x000000ffff4f7224 */ /* 0x000fe200078e006d */
[----:B--2---:R-:W-:-:S05]  /*7b10*/  @!P6 HADD2 R38, -R232.H0_H0, -RZ.H0_H0 ;  /* 0xa00000ffe826e230 */ /* 0x004fca0000000900 */
[----:B------:R-:W-:-:S04]  /*7b20*/  PRMT R36, R38, 0x7610, R36 ;  /* 0x0000761026247816 */ /* 0x000fc80000000024 */
[----:B------:R-:W-:Y:S01]  /*7b30*/  @!P6 PRMT R232, R36, 0x5410, RZ ;  /* 0x0000541024e8e816 */ /* 0x000fe200000000ff */
[----:B---3--:R-:W-:Y:S01]  /*7b40*/  @!P3 HADD2 R37, -R187.H0_H0, -RZ.H0_H0 ;  /* 0xa00000ffbb25b230 */ /* 0x008fe20000000900 */
[----:B------:R-:W-:Y:S02]  /*7b50*/  ISETP.GE.U32.AND P6, PT, R233, R0, PT ;  /* 0x00000000e900720c */ /* 0x000fe40003fc6070 */
[----:B-1----:R-:W-:Y:S02]  /*7b60*/  F2FP.PACK_AB R0, R28, R27 ;  /* 0x0000001b1c00723e */ /* 0x002fe400000000ff */
[----:B------:R-:W-:Y:S02]  /*7b70*/  PRMT R2, R37, 0x7610, R2 ;  /* 0x0000761025027816 */ /* 0x000fe40000000002 */
[----:B------:R-:W-:Y:S02]  /*7b80*/  PRMT R185, R0, 0x7610, R185 ;  /* 0x0000761000b97816 */ /* 0x000fe400000000b9 */
[----:B------:R-:W-:-:S02]  /*7b90*/  @!P3 PRMT R187, R2, 0x5410, RZ ;  /* 0x0000541002bbb816 */ /* 0x000fc400000000ff */
[----:B------:R-:W-:Y:S01]  /*7ba0*/  LOP3.LUT R2, R49, 0xff, RZ, 0xc0, !PT ;  /* 0x000000ff31027812 */ /* 0x000fe200078ec0ff */
[----:B----4-:R-:W-:-:S03]  /*7bb0*/  @!P1 HADD2 R4, -R185.H0_H0, -RZ.H0_H0 ;  /* 0xa00000ffb9049230 */ /* 0x010fc60000000900 */
[----:B------:R-:W-:Y:S01]  /*7bc0*/  ISETP.GE.U32.AND P3, PT, R233, R2, PT ;  /* 0x00000002e900720c */ /* 0x000fe20003f66070 */
[----:B------:R-:W-:Y:S01]  /*7bd0*/  @!P4 HADD2 R26, -R186.H0_H0, -RZ.H0_H0 ;  /* 0xa00000ffba1ac230 */ /* 0x000fe20000000900 */
[----:B------:R-:W-:Y:S02]  /*7be0*/  PRMT R184, R0, 0x7632, R184 ;  /* 0x0000763200b87816 */ /* 0x000fe400000000b8 */
[----:B------:R-:W-:Y:S02]  /*7bf0*/  PRMT R2, R4, 0x7610, R2 ;  /* 0x0000761004027816 */ /* 0x000fe40000000002 */
[----:B------:R-:W-:Y:S02]  /*7c00*/  LOP3.LUT R0, R25, 0xffff, RZ, 0xc0, !PT ;  /* 0x0000ffff19007812 */ /* 0x000fe400078ec0ff */
[----:B------:R-:W-:Y:S02]  /*7c10*/  PRMT R118, R185, 0x5410, R184 ;  /* 0x00005410b9767816 */ /* 0x000fe400000000b8 */
[----:B------:R-:W-:-:S02]  /*7c20*/  @!P1 PRMT R185, R2, 0x5410, RZ ;  /* 0x0000541002b99816 */ /* 0x000fc400000000ff */
[----:B------:R-:W-:Y:S02]  /*7c30*/  PRMT R3, R26, 0x7610, R3 ;  /* 0x000076101a037816 */ /* 0x000fe40000000003 */
[----:B------:R-:W-:Y:S02]  /*7c40*/  SHF.R.U32.HI R2, RZ, 0x8, R0 ;  /* 0x00000008ff027819 */ /* 0x000fe40000011600 */
[----:B------:R-:W-:Y:S01]  /*7c50*/  LOP3.LUT R0, R25, 0xff, RZ, 0xc0, !PT ;  /* 0x000000ff19007812 */ /* 0x000fe200078ec0ff */
[--C-:B------:R-:W-:Y:S01]  /*7c60*/  FFMA.FTZ R4, R176, c[0x0][0x23c], -R24.reuse ;  /* 0x00008f00b0047a23 */ /* 0x100fe20000010818 */
[----:B------:R-:W-:Y:S01]  /*7c70*/  @!P4 PRMT R186, R3, 0x5410, RZ ;  /* 0x0000541003bac816 */ /* 0x000fe200000000ff */
[----:B------:R-:W-:Y:S01]  /*7c80*/  FFMA.FTZ R3, R174, c[0x0][0x23c], -R24 ;  /* 0x00008f00ae037a23 */ /* 0x000fe20000010818 */
[----:B------:R-:W-:Y:S02]  /*7c90*/  PRMT R116, R0, 0x5410, R2 ;  /* 0x0000541000747816 */ /* 0x000fe40000000002 */
[----:B------:R-:W-:Y:S01]  /*7ca0*/  SHF.R.U32.HI R0, RZ, 0x10, R25 ;  /* 0x00000010ff007819 */ /* 0x000fe20000011619 */
[----:B------:R1:W-:Y:S01]  /*7cb0*/  MUFU.EX2 R26, R3 ;  /* 0x00000003001a7308 */ /* 0x0003e20000000800 */
[----:B------:R-:W-:-:S02]  /*7cc0*/  ISETP.GE.U32.AND P4, PT, R233, R6, PT ;  /* 0x00000006e900720c */ /* 0x000fc40003f86070 */
[----:B------:R2:W3:Y:S05]  /*7cd0*/  LDL.LU.S16 R6, [R1+0x40] ;  /* 0x0000400001067983 */ /* 0x0004ea0000300600 */
[----:B------:R-:W4:Y:S01]  /*7ce0*/  MUFU.EX2 R167, R4 ;  /* 0x0000000400a77308 */ /* 0x000f220000000800 */
[----:B------:R-:W-:Y:S02]  /*7cf0*/  SHF.R.U32.HI R2, RZ, 0x8, R43 ;  /* 0x00000008ff027819 */ /* 0x000fe4000001162b */
[----:B-1----:R-:W-:Y:S02]  /*7d00*/  LOP3.LUT R3, R0, 0xff, RZ, 0xc0, !PT ;  /* 0x000000ff00037812 */ /* 0x002fe400078ec0ff */
[----:B------:R-:W-:-:S04]  /*7d10*/  LOP3.LUT R0, R45, 0xff, RZ, 0xc0, !PT ;  /* 0x000000ff2d007812 */ /* 0x000fc800078ec0ff */
[----:B------:R-:W-:Y:S02]  /*7d20*/  PRMT R108, R0, 0x5410, R44 ;  /* 0x00005410006c7816 */ /* 0x000fe4000000002c */
[----:B------:R-:W-:Y:S02]  /*7d30*/  SHF.R.U32.HI R0, RZ, 0x8, R54 ;  /* 0x00000008ff007819 */ /* 0x000fe40000011636 */
[----:B------:R-:W-:Y:S01]  /*7d40*/  PRMT R109, R46, 0x5410, R2 ;  /* 0x000054102e6d7816 */ /* 0x000fe20000000002 */
[----:B------:R-:W-:Y:S01]  /*7d50*/  @!P6 HADD2 R15, -R184.H0_H0, -RZ.H0_H0 ;  /* 0xa00000ffb80fe230 */ /* 0x000fe20000000900 */
[----:B------:R-:W-:-:S04]  /*7d60*/  LOP3.LUT R0, R0, 0xffff, RZ, 0xc0, !PT ;  /* 0x0000ffff00007812 */ /* 0x000fc800078ec0ff */
[----:B------:R-:W-:-:S04]  /*7d70*/  PRMT R2, R15, 0x7610, R2 ;  /* 0x000076100f027816 */ /* 0x000fc80000000002 */
[----:B------:R-:W-:Y:S02]  /*7d80*/  @!P6 PRMT R184, R2, 0x5410, RZ ;  /* 0x0000541002b8e816 */ /* 0x000fe400000000ff */
[----:B------:R-:W-:Y:S02]  /*7d90*/  ISETP.GE.U32.AND P6, PT, R233, R0, PT ;  /* 0x00000000e900720c */ /* 0x000fe40003fc6070 */
[----:B----4-:R-:W-:-:S04]  /*7da0*/  F2FP.PACK_AB R0, R167, R26 ;  /* 0x0000001aa700723e */ /* 0x010fc800000000ff */
[C---:B------:R-:W-:Y:S02]  /*7db0*/  PRMT R183, R0.reuse, 0x7610, R183 ;  /* 0x0000761000b77816 */ /* 0x040fe400000000b7 */
[----:B------:R-:W-:Y:S02]  /*7dc0*/  PRMT R182, R0, 0x7632, R182 ;  /* 0x0000763200b67816 */ /* 0x000fe400000000b6 */
[----:B------:R-:W-:Y:S02]  /*7dd0*/  SHF.R.U32.HI R0, RZ, 0x8, R10 ;  /* 0x00000008ff007819 */ /* 0x000fe4000001160a */
[----:B------:R2:W4:Y:S01]  /*7de0*/  LDL.LU.S16 R10, [R1+0x7c] ;  /* 0x00007c00010a7983 */ /* 0x0005220000300600 */
[----:B------:R-:W-:Y:S02]  /*7df0*/  ISETP.GE.U32.AND P1, PT, R233, R5, PT ;  /* 0x00000005e900720c */ /* 0x000fe40003f26070 */
[----:B------:R-:W-:Y:S01]  /*7e00*/  SHF.R.U32.HI R5, RZ, 0x18, R25 ;  /* 0x00000018ff057819 */ /* 0x000fe20000011619 */
[----:B------:R-:W-:Y:S01]  /*7e10*/  IMAD.MOV.U32 R227, RZ, RZ, R85 ;  /* 0x000000ffffe37224 */ /* 0x000fe200078e0055 */
[----:B------:R-:W-:Y:S01]  /*7e20*/  LOP3.LUT R2, R20, 0xff, RZ, 0xc0, !PT ;  /* 0x000000ff14027812 */ /* 0x000fe200078ec0ff */
[----:B------:R-:W-:Y:S01]  /*7e30*/  IMAD.MOV.U32 R85, RZ, RZ, R112 ;  /* 0x000000ffff557224 */ /* 0x000fe200078e0070 */
[----:B------:R-:W-:Y:S01]  /*7e40*/  PRMT R112, R3, 0x5410, R5 ;  /* 0x0000541003707816 */ /* 0x000fe20000000005 */
[----:B------:R-:W-:Y:S01]  /*7e50*/  IMAD.MOV.U32 R225, RZ, RZ, R117 ;  /* 0x000000ffffe17224 */ /* 0x000fe200078e0075 */
[----:B------:R-:W-:Y:S01]  /*7e60*/  PRMT R117, R183, 0x5410, R182 ;  /* 0x00005410b7757816 */ /* 0x000fe200000000b6 */
[----:B------:R-:W-:Y:S01]  /*7e70*/  FFMA.FTZ R4, R198, c[0x0][0x23c], -R21 ;  /* 0x00008f00c6047a23 */ /* 0x000fe20000010815 */
[----:B------:R-:W-:Y:S01]  /*7e80*/  SHF.R.U32.HI R5, RZ, 0x18, R12 ;  /* 0x00000018ff057819 */ /* 0x000fe2000001160c */
[----:B------:R-:W-:Y:S01]  /*7e90*/  IMAD.MOV.U32 R38, RZ, RZ, R227 ;  /* 0x000000ffff267224 */ /* 0x000fe200078e00e3 */
[----:B------:R2:W2:Y:S01]  /*7ea0*/  LDL.LU.S16 R15, [R1+0xa0] ;  /* 0x0000a000010f7983 */ /* 0x0004a20000300600 */
[----:B------:R-:W-:-:S02]  /*7eb0*/  IMAD.MOV.U32 R227, RZ, RZ, R226 ;  /* 0x000000ffffe37224 */ /* 0x000fc400078e00e2 */
[----:B------:R-:W-:Y:S02]  /*7ec0*/  IMAD.MOV.U32 R231, RZ, RZ, R42 ;  /* 0x000000ffffe77224 */ /* 0x000fe400078e002a */
[----:B------:R-:W-:Y:S02]  /*7ed0*/  IMAD.MOV.U32 R226, RZ, RZ, R35 ;  /* 0x000000ffffe27224 */ /* 0x000fe400078e0023 */
[----:B------:R-:W-:Y:S01]  /*7ee0*/  IMAD.MOV.U32 R42, RZ, RZ, R225 ;  /* 0x000000ffff2a7224 */ /* 0x000fe200078e00e1 */
[----:B------:R-:W-:Y:S01]  /*7ef0*/  MUFU.EX2 R35, R4 ;  /* 0x0000000400237308 */ /* 0x000fe20000000800 */
[----:B------:R-:W-:Y:S01]  /*7f00*/  IMAD.MOV.U32 R230, RZ, RZ, R104 ;  /* 0x000000ffffe67224 */ /* 0x000fe200078e0068 */
[----:B------:R-:W-:Y:S01]  /*7f10*/  PRMT R104, R14, 0x5410, R0 ;  /* 0x000054100e687816 */ /* 0x000fe20000000000 */
[----:B------:R-:W-:Y:S01]  /*7f20*/  IMAD.MOV.U32 R225, RZ, RZ, R82 ;  /* 0x000000ffffe17224 */ /* 0x000fe200078e0052 */
[----:B------:R-:W-:-:S04]  /*7f30*/  LOP3.LUT R0, R13, 0xff, RZ, 0xc0, !PT ;  /* 0x000000ff0d007812 */ /* 0x000fc800078ec0ff */
[----:B------:R-:W-:Y:S02]  /*7f40*/  PRMT R93, R0, 0x5410, R11 ;  /* 0x00005410005d7816 */ /* 0x000fe4000000000b */
[----:B------:R-:W-:Y:S01]  /*7f50*/  LOP3.LUT R0, R12, 0xffff, RZ, 0xc0, !PT ;  /* 0x0000ffff0c007812 */ /* 0x000fe200078ec0ff */
[----:B------:R-:W-:Y:S01]  /*7f60*/  IMAD.MOV.U32 R88, RZ, RZ, R89 ;  /* 0x000000ffff587224 */ /* 0x000fe200078e0059 */
[----:B---3--:R-:W-:-:S05]  /*7f70*/  @!P2 HADD2 R6, -R183.H0_H0, -RZ.H0_H0 ;  /* 0xa00000ffb706a230 */ /* 0x008fca0000000900 */
[----:B------:R-:W-:-:S04]  /*7f80*/  PRMT R3, R6, 0x7610, R3 ;  /* 0x0000761006037816 */ /* 0x000fc80000000003 */
[----:B------:R-:W-:Y:S02]  /*7f90*/  @!P2 PRMT R183, R3, 0x5410, RZ ;  /* 0x0000541003b7a816 */ /* 0x000fe400000000ff */
[----:B------:R-:W-:Y:S01]  /*7fa0*/  ISETP.GE.U32.AND P2, PT, R233, R2, PT ;  /* 0x00000002e900720c */ /* 0x000fe20003f46070 */
[----:B------:R-:W-:-:S04]  /*7fb0*/  FFMA.FTZ R2, R199, c[0x0][0x23c], -R21 ;  /* 0x00008f00c7027a23 */ /* 0x000fc80000010815 */
[----:B------:R1:W3:Y:S02]  /*7fc0*/  MUFU.EX2 R25, R2 ;  /* 0x0000000200197308 */ /* 0x0002e40000000800 */
[----:B-1----:R-:W-:-:S04]  /*7fd0*/  SHF.R.U32.HI R2, RZ, 0x10, R12 ;  /* 0x00000010ff027819 */ /* 0x002fc8000001160c */
[----:B------:R-:W-:-:S04]  /*7fe0*/  LOP3.LUT R2, R2, 0xff, RZ, 0xc0, !PT ;  /* 0x000000ff02027812 */ /* 0x000fc800078ec0ff */
[----:B------:R-:W-:Y:S01]  /*7ff0*/  PRMT R82, R2, 0x5410, R5 ;  /* 0x0000541002527816 */ /* 0x000fe20000000005 */
[----:B----4-:R-:W-:-:S05]  /*8000*/  @!P6 HADD2 R10, -R182.H0_H0, -RZ.H0_H0 ;  /* 0xa00000ffb60ae230 */ /* 0x010fca0000000900 */
[----:B------:R-:W-:Y:S02]  /*8010*/  PRMT R5, R10, 0x7610, R5 ;  /* 0x000076100a057816 */ /* 0x000fe40000000005 */
[----:B------:R1:W4:Y:S01]  /*8020*/  LDL.LU.S16 R10, [R1+0xa4] ;  /* 0x0000a400010a7983 */ /* 0x0003220000300600 */
[----:B------:R-:W-:Y:S02]  /*8030*/  LOP3.LUT R6, R12, 0xff, RZ, 0xc0, !PT ;  /* 0x000000ff0c067812 */ /* 0x000fe400078ec0ff */
[----:B------:R-:W-:Y:S02]  /*8040*/  SHF.R.U32.HI R3, RZ, 0x8, R0 ;  /* 0x00000008ff037819 */ /* 0x000fe40000011600 */
[----:B------:R-:W-:Y:S02]  /*8050*/  @!P6 PRMT R182, R5, 0x5410, RZ ;  /* 0x0000541005b6e816 */ /* 0x000fe400000000ff */
[----:B------:R1:W4:Y:S01]  /*8060*/  LDL.LU.S16 R5, [R1+0xa8] ;  /* 0x0000a80001057983 */ /* 0x0003220000300600 */
[----:B------:R-:W-:-:S02]  /*8070*/  PRMT R89, R6, 0x5410, R3 ;  /* 0x0000541006597816 */ /* 0x000fc40000000003 */
[----:B---3--:R-:W-:-:S04]  /*8080*/  F2FP.PACK_AB R3, R35, R25 ;  /* 0x000000192303723e */ /* 0x008fc800000000ff */
[C---:B------:R-:W-:Y:S02]  /*8090*/  PRMT R179, R3.reuse, 0x7610, R179 ;  /* 0x0000761003b37816 */ /* 0x040fe400000000b3 */
[----:B------:R-:W-:Y:S02]  /*80a0*/  PRMT R178, R3, 0x7632, R178 ;  /* 0x0000763203b27816 */ /* 0x000fe400000000b2 */
[----:B------:R1:W3:Y:S01]  /*80b0*/  LDL.LU.S16 R3, [R1+0xac] ;  /* 0x0000ac0001037983 */ /* 0x0002e20000300600 */
[----:B------:R-:W-:-:S04]  /*80c0*/  SHF.R.U32.HI R0, RZ, 0x8, R16 ;  /* 0x00000008ff007819 */ /* 0x000fc80000011610 */
[----:B------:R-:W-:Y:S02]  /*80d0*/  PRMT R19, R19, 0x5410, R0 ;  /* 0x0000541013137816 */ /* 0x000fe40000000000 */
[----:B------:R-:W-:Y:S01]  /*80e0*/  LOP3.LUT R0, R18, 0xff, RZ, 0xc0, !PT ;  /* 0x000000ff12007812 */ /* 0x000fe200078ec0ff */
[----:B------:R-:W-:-:S03]  /*80f0*/  FFMA.FTZ R2, R197, c[0x0][0x23c], -R24 ;  /* 0x00008f00c5027a23 */ /* 0x000fc60000010818 */
[----:B------:R-:W-:Y:S01]  /*8100*/  PRMT R49, R0, 0x5410, R17 ;  /* 0x0000541000317816 */ /* 0x000fe20000000011 */
[----:B------:R-:W-:Y:S01]  /*8110*/  FFMA.FTZ R0, R196, c[0x0][0x23c], -R24 ;  /* 0x00008f00c4007a23 */ /* 0x000fe20000010818 */
[----:B------:R1:W-:Y:S01]  /*8120*/  MUFU.EX2 R20, R2 ;  /* 0x0000000200147308 */ /* 0x0003e20000000800 */
[----:B------:R-:W-:-:S07]  /*8130*/  IMAD.MOV.U32 R40, RZ, RZ, R228 ;  /* 0x000000ffff287224 */ /* 0x000fce00078e00e4 */
[----:B------:R1:W1:Y:S01]  /*8140*/  MUFU.EX2 R228, R0 ;  /* 0x0000000000e47308 */ /* 0x0002620000000800 */
[----:B------:R-:W-:Y:S01]  /*8150*/  IMAD.MOV.U32 R47, RZ, RZ, R231 ;  /* 0x000000ffff2f7224 */ /* 0x000fe200078e00e7 */
[----:B--2---:R-:W-:Y:S01]  /*8160*/  @!P3 HADD2 R15, -R179.H0_H0, -RZ.H0_H0 ;  /* 0xa00000ffb30fb230 */ /* 0x004fe20000000900 */
[----:B-1----:R-:W-:Y:S02]  /*8170*/  LOP3.LUT R2, R7, 0xff, RZ, 0xc0, !PT ;  /* 0x000000ff07027812 */ /* 0x002fe400078ec0ff */
[----:B------:R-:W-:Y:S02]  /*8180*/  IMAD.MOV.U32 R55, RZ, RZ, R47 ;  /* 0x000000ffff377224 */ /* 0x000fe400078e002f */
[----:B------:R-:W-:Y:S02]  /*8190*/  ISETP.GE.U32.AND P6, PT, R233, R2, PT ;  /* 0x00000002e900720c */ /* 0x000fe40003fc6070 */
[----:B------:R-:W-:Y:S01]  /*81a0*/  LOP3.LUT R0, R7, 0xffff, RZ, 0xc0, !PT ;  /* 0x0000ffff07007812 */ /* 0x000fe200078ec0ff */
[----:B------:R-:W-:-:S02]  /*81b0*/  IMAD.MOV.U32 R37, RZ, RZ, R230 ;  /* 0x000000ffff257224 */ /* 0x000fc400078e00e6 */
[----:B------:R-:W-:Y:S01]  /*81c0*/  IMAD.MOV.U32 R36, RZ, RZ, R166 ;  /* 0x000000ffff247224 */ /* 0x000fe200078e00a6 */
[----:B------:R-:W-:Y:S01]  /*81d0*/  SHF.R.U32.HI R0, RZ, 0x8, R0 ;  /* 0x00000008ff007819 */ /* 0x000fe20000011600 */
[----:B------:R-:W-:Y:S01]  /*81e0*/  IMAD.MOV.U32 R53, RZ, RZ, R84 ;  /* 0x000000ffff357224 */ /* 0x000fe200078e0054 */
[----:B------:R-:W-:Y:S01]  /*81f0*/  PRMT R11, R15, 0x7610, R11 ;  /* 0x000076100f0b7816 */ /* 0x000fe2000000000b */
[----:B------:R-:W-:Y:S01]  /*8200*/  IMAD.MOV.U32 R230, RZ, RZ, R85 ;  /* 0x000000ffffe67224 */ /* 0x000fe200078e0055 */
[----:B------:R-:W-:Y:S01]  /*8210*/  F2FP.PACK_AB R2, R228, R20 ;  /* 0x00000014e402723e */ /* 0x000fe200000000ff */
[----:B------:R-:W-:Y:S02]  /*8220*/  IMAD.MOV.U32 R166, RZ, RZ, R87 ;  /* 0x000000ffffa67224 */ /* 0x000fe400078e0057 */
[----:B------:R-:W-:Y:S01]  /*8230*/  IMAD.MOV.U32 R47, RZ, RZ, R86 ;  /* 0x000000ffff2f7224 */ /* 0x000fe200078e0056 */
[----:B------:R-:W-:Y:S01]  /*8240*/  LOP3.LUT R0, R0, 0xffff, RZ, 0xc0, !PT ;  /* 0x0000ffff00007812 */ /* 0x000fe200078ec0ff */
[----:B------:R-:W1:Y:S01]  /*8250*/  LDSM.16.MT88.4 R84, [R188+0xa000] ;  /* 0x00a00000bc54783b */ /* 0x000e620000004200 */
[----:B------:R-:W-:-:S02]  /*8260*/  PRMT R92, R179, 0x5410, R178 ;  /* 0x00005410b35c7816 */ /* 0x000fc400000000b2 */
[----:B------:R-:W-:Y:S02]  /*8270*/  @!P3 PRMT R179, R11, 0x5410, RZ ;  /* 0x000054100bb3b816 */ /* 0x000fe400000000ff */
[C---:B------:R-:W-:Y:S02]  /*8280*/  PRMT R177, R2.reuse, 0x7610, R177 ;  /* 0x0000761002b17816 */ /* 0x040fe400000000b1 */
[----:B------:R-:W-:Y:S02]  /*8290*/  ISETP.GE.U32.AND P3, PT, R233, R0, PT ;  /* 0x00000000e900720c */ /* 0x000fe40003f66070 */
[----:B------:R-:W-:Y:S02]  /*82a0*/  SHF.R.U32.HI R0, RZ, 0x18, R7 ;  /* 0x00000018ff007819 */ /* 0x000fe40000011607 */
[----:B------:R-:W-:Y:S01]  /*82b0*/  PRMT R176, R2, 0x7632, R176 ;  /* 0x0000763202b07816 */ /* 0x000fe200000000b0 */
[----:B------:R-:W-:-:S03]  /*82c0*/  IMAD.MOV.U32 R231, RZ, RZ, R88 ;  /* 0x000000ffffe77224 */ /* 0x000fc600078e0058 */
[----:B------:R-:W-:Y:S01]  /*82d0*/  PRMT R88, R177, 0x5410, R176 ;  /* 0x00005410b1587816 */ /* 0x000fe200000000b0 */
[----:B------:R-:W-:Y:S02]  /*82e0*/  IMAD.MOV.U32 R52, RZ, RZ, R165 ;  /* 0x000000ffff347224 */ /* 0x000fe400078e00a5 */
[----:B------:R-:W-:Y:S02]  /*82f0*/  IMAD.MOV.U32 R165, RZ, RZ, R79 ;  /* 0x000000ffffa57224 */ /* 0x000fe400078e004f */
[----:B------:R-:W2:Y:S01]  /*8300*/  LDSM.16.MT88.4 R76, [R188+0xa400] ;  /* 0x00a40000bc4c783b */ /* 0x000ea20000004200 */
[----:B----4-:R-:W-:-:S05]  /*8310*/  @!P5 HADD2 R10, -R178.H0_H0, -RZ.H0_H0 ;  /* 0xa00000ffb20ad230 */ /* 0x010fca0000000900 */
[----:B------:R-:W-:Y:S01]  /*8320*/  PRMT R6, R10, 0x7610, R6 ;  /* 0x000076100a067816 */ /* 0x000fe20000000006 */
[----:B------:R-:W-:-:S03]  /*8330*/  @!P6 HADD2 R5, -R177.H0_H0, -RZ.H0_H0 ;  /* 0xa00000ffb105e230 */ /* 0x000fc60000000900 */
[----:B------:R-:W-:Y:S02]  /*8340*/  @!P5 PRMT R178, R6, 0x5410, RZ ;  /* 0x0000541006b2d816 */ /* 0x000fe400000000ff */
[----:B------:R-:W-:Y:S02]  /*8350*/  ISETP.GE.U32.AND P5, PT, R233, R0, PT ;  /* 0x00000000e900720c */ /* 0x000fe40003fa6070 */
[----:B------:R-:W-:Y:S02]  /*8360*/  SHF.R.U32.HI R0, RZ, 0x10, R7 ;  /* 0x00000010ff007819 */ /* 0x000fe40000011607 */
[----:B------:R-:W-:Y:S02]  /*8370*/  PRMT R4, R5, 0x7610, R4 ;  /* 0x0000761005047816 */ /* 0x000fe40000000004 */
[----:B------:R-:W-:Y:S01]  /*8380*/  LOP3.LUT R0, R0, 0xff, RZ, 0xc0, !PT ;  /* 0x000000ff00007812 */ /* 0x000fe200078ec0ff */
[----:B---3--:R-:W-:Y:S01]  /*8390*/  @!P3 HADD2 R3, -R176.H0_H0, -RZ.H0_H0 ;  /* 0xa00000ffb003b230 */ /* 0x008fe20000000900 */
[----:B------:R-:W-:-:S02]  /*83a0*/  @!P6 PRMT R177, R4, 0x5410, RZ ;  /* 0x0000541004b1e816 */ /* 0x000fc400000000ff */
[----:B------:R-:W-:Y:S02]  /*83b0*/  ISETP.GE.U32.AND P6, PT, R233, R0, PT ;  /* 0x00000000e900720c */ /* 0x000fe40003fc6070 */
[----:B------:R-:W-:Y:S02]  /*83c0*/  SHF.R.U32.HI R0, RZ, 0x8, R22 ;  /* 0x00000008ff007819 */ /* 0x000fe40000011616 */
[----:B------:R-:W-:Y:S02]  /*83d0*/  PRMT R2, R3, 0x7610, R2 ;  /* 0x0000761003027816 */ /* 0x000fe40000000002 */
[----:B------:R-:W-:Y:S02]  /*83e0*/  LOP3.LUT R0, R0, 0xffff, RZ, 0xc0, !PT ;  /* 0x0000ffff00007812 */ /* 0x000fe400078ec0ff */
[----:B------:R-:W-:Y:S02]  /*83f0*/  @!P3 PRMT R176, R2, 0x5410, RZ ;  /* 0x0000541002b0b816 */ /* 0x000fe400000000ff */
[----:B------:R-:W-:-:S02]  /*8400*/  ISETP.GE.U32.AND P3, PT, R233, R0, PT ;  /* 0x00000000e900720c */ /* 0x000fc40003f66070 */
[----:B------:R-:W-:-:S04]  /*8410*/  LOP3.LUT R0, R9, 0xffff, RZ, 0xc0, !PT ;  /* 0x0000ffff09007812 */ /* 0x000fc800078ec0ff */
[----:B------:R-:W-:Y:S02]  /*8420*/  SHF.R.U32.HI R2, RZ, 0x8, R0 ;  /* 0x00000008ff027819 */ /* 0x000fe40000011600 */
[----:B------:R-:W-:Y:S02]  /*8430*/  LOP3.LUT R0, R9, 0xff, RZ, 0xc0, !PT ;  /* 0x000000ff09007812 */ /* 0x000fe400078ec0ff */
[--C-:B------:R-:W-:Y:S02]  /*8440*/  SHF.R.U32.HI R7, RZ, 0x18, R9.reuse ;  /* 0x00000018ff077819 */ /* 0x100fe40000011609 */
[----:B------:R-:W-:Y:S02]  /*8450*/  PRMT R48, R0, 0x5410, R2 ;  /* 0x0000541000307816 */ /* 0x000fe40000000002 */
[----:B------:R-:W-:Y:S02]  /*8460*/  SHF.R.U32.HI R2, RZ, 0x10, R9 ;  /* 0x00000010ff027819 */ /* 0x000fe40000011609 */
[----:B------:R-:W-:-:S02]  /*8470*/  LOP3.LUT R0, R8, 0xffff, RZ, 0xc0, !PT ;  /* 0x0000ffff08007812 */ /* 0x000fc400078ec0ff */
[----:B------:R-:W-:Y:S02]  /*8480*/  LOP3.LUT R6, R8, 0xff, RZ, 0xc0, !PT ;  /* 0x000000ff08067812 */ /* 0x000fe400078ec0ff */
[--C-:B------:R-:W-:Y:S02]  /*8490*/  SHF.R.U32.HI R3, RZ, 0x10, R8.reuse ;  /* 0x00000010ff037819 */ /* 0x100fe40000011608 */
[----:B------:R-:W-:Y:S02]  /*84a0*/  SHF.R.U32.HI R5, RZ, 0x18, R8 ;  /* 0x00000018ff057819 */ /* 0x000fe40000011608 */
[----:B-1----:R-:W-:Y:S11]  /*84b0*/  HMMA.16816.F32 R8, R72, R84, RZ ;  /* 0x000000544808723c */ /* 0x002ff600000018ff */
[----:B------:R-:W-:Y:S11]  /*84c0*/  @!UPT UIADD3 URZ, URZ, URZ, URZ ;  /* 0x0000003f3f3ff290 */ /* 0x000ff6000fffe03f */
[----:B------:R-:W-:Y:S02]  /*84d0*/  @!UPT UIADD3 URZ, URZ, URZ, URZ ;  /* 0x0000003f3f3ff290 */ /* 0x000fe4000fffe03f */
[----:B--2---:R-:W-:Y:S01]  /*84e0*/  HMMA.16816.F32 R196, R68, R76, R8 ;  /* 0x0000004c44c4723c */ /* 0x004fe20000001808 */
[----:B------:R1:W2:Y:S01]  /*84f0*/  LDL.LU.S16 R8, [R1+0xb0] ;  /* 0x0000b00001087983 */ /* 0x0002a20000300600 */
[----:B------:R-:W-:Y:S02]  /*8500*/  LOP3.LUT R4, R2, 0xff, RZ, 0xc0, !PT ;  /* 0x000000ff02047812 */ /* 0x000fe400078ec0ff */
[----:B------:R-:W-:Y:S02]  /*8510*/  SHF.R.U32.HI R2, RZ, 0x8, R0 ;  /* 0x00000008ff027819 */ /* 0x000fe40000011600 */
[----:B------:R-:W-:Y:S02]  /*8520*/  LOP3.LUT R0, R3, 0xff, RZ, 0xc0, !PT ;  /* 0x000000ff03007812 */ /* 0x000fe400078ec0ff */
[----:B------:R-:W-:Y:S02]  /*8530*/  PRMT R39, R4, 0x5410, R7 ;  /* 0x0000541004277816 */ /* 0x000fe40000000007 */
[----:B------:R-:W-:-:S02]  /*8540*/  PRMT R17, R6, 0x5410, R2 ;  /* 0x0000541006117816 */ /* 0x000fc40000000002 */
[----:B------:R-:W-:Y:S02]  /*8550*/  PRMT R18, R0, 0x5410, R5 ;  /* 0x0000541000127816 */ /* 0x000fe40000000005 */
[----:B------:R-:W-:Y:S01]  /*8560*/  HMMA.16816.F32 R4, R64, R84, RZ ;  /* 0x000000544004723c */ /* 0x000fe200000018ff */
[----:B------:R-:W-:Y:S02]  /*8570*/  FFMA.FTZ R2, R220, c[0x0][0x23c], -R24 ;  /* 0x00008f00dc027a23 */ /* 0x000fe40000010818 */
[--C-:B------:R-:W-:Y:S02]  /*8580*/  FFMA.FTZ R0, R224, c[0x0][0x23c], -R21.reuse ;  /* 0x00008f00e0007a23 */ /* 0x100fe40000010815 */
[----:B------:R-:W-:Y:S02]  /*8590*/  FFMA.FTZ R12, R223, c[0x0][0x23c], -R21 ;  /* 0x00008f00df0c7a23 */ /* 0x000fe40000010815 */
[----:B------:R-:W-:Y:S02]  /*85a0*/  IMAD.MOV.U32 R168, RZ, RZ, R52 ;  /* 0x000000ffffa87224 */ /* 0x000fe400078e0034 */
[----:B------:R-:W-:-:S02]  /*85b0*/  IMAD.MOV.U32 R52, RZ, RZ, R55 ;  /* 0x000000ffff347224 */ /* 0x000fc400078e0037 */
[----:B------:R-:W-:Y:S01]  /*85c0*/  IMAD.MOV.U32 R55, RZ, RZ, R38 ;  /* 0x000000ffff377224 */ /* 0x000fe200078e0026 */
[----:B------:R3:W-:Y:S01]  /*85d0*/  MUFU.EX2 R245, R2 ;  /* 0x0000000200f57308 */ /* 0x0007e20000000800 */
[----:B------:R-:W-:Y:S02]  /*85e0*/  IMAD.MOV.U32 R46, RZ, RZ, R225 ;  /* 0x000000ffff2e7224 */ /* 0x000fe400078e00e1 */
[----:B------:R-:W-:Y:S02]  /*85f0*/  IMAD.MOV.U32 R38, RZ, RZ, R226 ;  /* 0x000000ffff267224 */ /* 0x000fe400078e00e2 */
[----:B------:R-:W-:Y:S02]  /*8600*/  FADD.FTZ R3, R215, R180 ;  /* 0x000000b4d7037221 */ /* 0x000fe40000010000 */
[--C-:B------:R-:W-:Y:S01]  /*8610*/  FFMA.FTZ R14, R222, c[0x0][0x23c], -R21.reuse ;  /* 0x00008f00de0e7a23 */ /* 0x100fe20000010815 */
[----:B------:R4:W-:Y:S01]  /*8620*/  MUFU.EX2 R225, R0 ;  /* 0x0000000000e17308 */ /* 0x0009e20000000800 */
[----:B------:R-:W-:-:S03]  /*8630*/  FFMA.FTZ R16, R221, c[0x0][0x23c], -R21 ;  /* 0x00008f00dd107a23 */ /* 0x000fc60000010815 */
[----:B------:R-:W-:Y:S04]  /*8640*/  HMMA.16816.F32 R220, R56, R76, R4 ;  /* 0x0000004c38dc723c */ /* 0x000fe80000001804 */
[----:B------:R-:W1:Y:S01]  /*8650*/  MUFU.EX2 R226, R12 ;  /* 0x0000000c00e27308 */ /* 0x000e620000000800 */
[----:B---3--:R-:W-:Y:S02]  /*8660*/  FADD.FTZ R2, R158, R155 ;  /* 0x0000009b9e027221 */ /* 0x008fe40000010000 */
[----:B------:R-:W-:Y:S02]  /*8670*/  FADD.FTZ R4, R126, R125 ;  /* 0x0000007d7e047221 */ /* 0x000fe40000010000 */
[----:B------:R-:W-:Y:S02]  /*8680*/  FADD.FTZ R5, R175, R3 ;  /* 0x00000003af057221 */ /* 0x000fe40000010000 */
[----:B----4-:R-:W-:-:S02]  /*8690*/  FADD.FTZ R0, R143, R142 ;  /* 0x0000008e8f007221 */ /* 0x010fc40000010000 */
[----:B------:R-:W-:Y:S02]  /*86a0*/  FADD.FTZ R3, R151, R2 ;  /* 0x0000000297037221 */ /* 0x000fe40000010000 */
[----:B------:R-:W-:Y:S02]  /*86b0*/  FADD.FTZ R2, R141, R0 ;  /* 0x000000008d027221 */ /* 0x000fe40000010000 */
[----:B------:R-:W-:Y:S01]  /*86c0*/  FADD.FTZ R0, R124, R4 ;  /* 0x000000047c007221 */ /* 0x000fe20000010000 */
[----:B------:R3:W-:Y:S03]  /*86d0*/  MUFU.EX2 R215, R14 ;  /* 0x0000000e00d77308 */ /* 0x0007e60000000800 */
[----:B------:R-:W-:Y:S02]  /*86e0*/  FADD.FTZ R0, R123, R0 ;  /* 0x000000007b007221 */ /* 0x000fe40000010000 */
[----:B------:R-:W-:-:S02]  /*86f0*/  FFMA.FTZ R13, R217, c[0x0][0x23c], -R24 ;  /* 0x00008f00d90d7a23 */ /* 0x000fc40000010818 */
[----:B------:R4:W4:Y:S01]  /*8700*/  LDL.LU.S16 R24, [R1+0xb4] ;  /* 0x0000b40001187983 */ /* 0x0009220000300600 */
[----:B------:R-:W-:-:S03]  /*8710*/  IMAD.MOV.U32 R170, RZ, RZ, R36 ;  /* 0x000000ffffaa7224 */ /* 0x000fc600078e0024 */
[----:B------:R2:W4:Y:S04]  /*8720*/  LDL.LU.S16 R11, [R1+0xc0] ;  /* 0x0000c000010b7983 */ /* 0x0005280000300600 */
[----:B------:R2:W4:Y:S01]  /*8730*/  LDL.LU.S16 R10, [R1+0xcc] ;  /* 0x0000cc00010a7983 */ /* 0x0005220000300600 */
[----:B---3--:R-:W-:Y:S01]  /*8740*/  FADD.FTZ R14, R122, R0 ;  /* 0x000000007a0e7221 */ /* 0x008fe20000010000 */
[----:B-1----:R-:W-:-:S04]  /*8750*/  F2FP.PACK_AB R0, R226, R225 ;  /* 0x000000e1e200723e */ /* 0x002fc800000000ff */
[C---:B------:R-:W-:Y:S02]  /*8760*/  PRMT R175, R0.reuse, 0x7610, R175 ;  /* 0x0000761000af7816 */ /* 0x040fe400000000af */
[----:B------:R-:W-:-:S04]  /*8770*/  PRMT R174, R0, 0x7632, R174 ;  /* 0x0000763200ae7816 */ /* 0x000fc800000000ae */
[----:B------:R-:W-:Y:S01]  /*8780*/  PRMT R36, R175, 0x5410, R174 ;  /* 0x00005410af247816 */ /* 0x000fe200000000ae */
[----:B--2---:R-:W-:-:S05]  /*8790*/  @!P6 HADD2 R8, -R175.H0_H0, -RZ.H0_H0 ;  /* 0xa00000ffaf08e230 */ /* 0x004fca0000000900 */
[----:B------:R-:W-:Y:S02]  /*87a0*/  PRMT R7, R8, 0x7610, R7 ;  /* 0x0000761008077816 */ /* 0x000fe40000000007 */
[----:B------:R1:W2:Y:S02]  /*87b0*/  LDL.LU.S16 R8, [R1+0xc8] ;  /* 0x0000c80001087983 */ /* 0x0002a40000300600 */
[----:B------:R-:W-:Y:S02]  /*87c0*/  @!P6 PRMT R175, R7, 0x5410, RZ ;  /* 0x0000541007afe816 */ /* 0x000fe400000000ff */
[----:B------:R1:W3:Y:S01]  /*87d0*/  LDL.LU.S16 R7, [R1+0xc4] ;  /* 0x0000c40001077983 */ /* 0x0002e20000300600 */
[----:B------:R-:W-:Y:S02]  /*87e0*/  IMAD.MOV.U32 R45, RZ, RZ, R37 ;  /* 0x000000ffff2d7224 */ /* 0x000fe400078e0025 */
[----:B------:R-:W-:Y:S02]  /*87f0*/  IMAD.MOV.U32 R54, RZ, RZ, R170 ;  /* 0x000000ffff367224 */ /* 0x000fe400078e00aa */
[----:B------:R-:W-:-:S02]  /*8800*/  IMAD.MOV.U32 R170, RZ, RZ, R168 ;  /* 0x000000ffffaa7224 */ /* 0x000fc400078e00a8 */
[----:B------:R-:W-:Y:S02]  /*8810*/  IMAD.MOV.U32 R84, RZ, RZ, R220 ;  /* 0x000000ffff547224 */ /* 0x000fe400078e00dc */
[----:B------:R-:W-:Y:S02]  /*8820*/  IMAD.MOV.U32 R22, RZ, RZ, R20 ;  /* 0x000000ffff167224 */ /* 0x000fe400078e0014 */
[----:B------:R-:W-:Y:S02]  /*8830*/  IMAD.MOV.U32 R168, RZ, RZ, R53 ;  /* 0x000000ffffa87224 */ /* 0x000fe400078e0035 */
[----:B------:R-:W-:Y:S02]  /*8840*/  IMAD.MOV.U32 R220, RZ, RZ, R46 ;  /* 0x000000ffffdc7224 */ /* 0x000fe400078e002e */
[----:B------:R-:W-:Y:S02]  /*8850*/  IMAD.MOV.U32 R20, RZ, RZ, R45 ;  /* 0x000000ffff147224 */ /* 0x000fe400078e002d */
[----:B------:R-:W-:-:S02]  /*8860*/  IMAD.MOV.U32 R53, RZ, RZ, R47 ;  /* 0x000000ffff357224 */ /* 0x000fc400078e002f */
[----:B------:R-:W1:Y:S01]  /*8870*/  LDSM.16.MT88.4 R44, [R190+0xa000] ;  /* 0x00a00000be2c783b */ /* 0x000e620000004200 */
[----:B------:R-:W-:Y:S02]  /*8880*/  IMAD.MOV.U32 R37, RZ, RZ, R227 ;  /* 0x000000ffff257224 */ /* 0x000fe400078e00e3 */
[----:B------:R-:W4:Y:S01]  /*8890*/  MUFU.EX2 R227, R13 ;  /* 0x0000000d00e37308 */ /* 0x000f220000000800 */
[----:B------:R-:W-:-:S07]  /*88a0*/  FADD.FTZ R2, R140, R2 ;  /* 0x000000028c027221 */ /* 0x000fce0000010000 */
[----:B------:R-:W1:Y:S01]  /*88b0*/  MUFU.EX2 R224, R16 ;  /* 0x0000001000e07308 */ /* 0x000e620000000800 */
[----:B------:R-:W-:Y:S02]  /*88c0*/  IMAD.MOV.U32 R169, RZ, RZ, R223 ;  /* 0x000000ffffa97224 */ /* 0x000fe400078e00df */
[----:B------:R-:W-:Y:S02]  /*88d0*/  FADD.FTZ R4, R173, R5 ;  /* 0x00000005ad047221 */ /* 0x000fe40000010000 */
[----:B------:R-:W-:Y:S02]  /*88e0*/  FADD.FTZ R15, R139, R2 ;  /* 0x000000028b0f7221 */ /* 0x000fe40000010000 */
[----:B------:R-:W-:Y:S01]  /*88f0*/  IMAD.MOV.U32 R21, RZ, RZ, R222 ;  /* 0x000000ffff157224 */ /* 0x000fe200078e00de */
[----:B----4-:R-:W-:Y:S01]  /*8900*/  F2FP.PACK_AB R2, R227, R245 ;  /* 0x000000f5e302723e */ /* 0x010fe200000000ff */
[----:B------:R-:W-:Y:S02]  /*8910*/  IMAD.MOV.U32 R223, RZ, RZ, R20 ;  /* 0x000000ffffdf7224 */ /* 0x000fe400078e0014 */
[----:B------:R-:W-:-:S02]  /*8920*/  IMAD.MOV.U32 R222, RZ, RZ, R22 ;  /* 0x000000ffffde7224 */ /* 0x000fc400078e0016 */
[----:B------:R-:W-:Y:S02]  /*8930*/  IMAD.MOV.U32 R20, RZ, RZ, R170 ;  /* 0x000000ffff147224 */ /* 0x000fe400078e00aa */
[----:B------:R-:W-:Y:S01]  /*8940*/  IMAD.MOV.U32 R217, RZ, RZ, R54 ;  /* 0x000000ffffd97224 */ /* 0x000fe200078e0036 */
[----:B------:R-:W-:Y:S01]  /*8950*/  @!P5 HADD2 R24, -R174.H0_H0, -RZ.H0_H0 ;  /* 0xa00000ffae18d230 */ /* 0x000fe20000000900 */
[----:B------:R-:W-:Y:S02]  /*8960*/  IMAD.MOV.U32 R22, RZ, RZ, R52 ;  /* 0x000000ffff167224 */ /* 0x000fe400078e0034 */
[----:B------:R-:W-:Y:S02]  /*8970*/  IMAD.MOV.U32 R170, RZ, RZ, R55 ;  /* 0x000000ffffaa7224 */ /* 0x000fe400078e0037 */
[----:B------:R-:W-:Y:S01]  /*8980*/  PRMT R9, R24, 0x7610, R9 ;  /* 0x0000761018097816 */ /* 0x000fe20000000009 */
[----:B------:R-:W-:Y:S02]  /*8990*/  IMAD.MOV.U32 R24, RZ, RZ, R167 ;  /* 0x000000ffff187224 */ /* 0x000fe400078e00a7 */
[----:B------:R-:W-:Y:S01]  /*89a0*/  IMAD.MOV.U32 R167, RZ, RZ, R53 ;  /* 0x000000ffffa77224 */ /* 0x000fe200078e0035 */
[----:B------:R-:W-:Y:S01]  /*89b0*/  PRMT R173, R2, 0x7610, R173 ;  /* 0x0000761002ad7816 */ /* 0x000fe200000000ad */
[----:B------:R-:W-:Y:S01]  /*89c0*/  FADD.FTZ R4, R172, R4 ;  /* 0x00000004ac047221 */ /* 0x000fe20000010000 */
[----:B------:R-:W4:Y:S01]  /*89d0*/  LDSM.16.MT88.4 R52, [R190+0xa400] ;  /* 0x00a40000be34783b */ /* 0x000f220000004200 */
[----:B-1----:R-:W-:-:S02]  /*89e0*/  F2FP.PACK_AB R0, R224, R215 ;  /* 0x000000d7e000723e */ /* 0x002fc400000000ff */
[----:B------:R-:W-:Y:S01]  /*89f0*/  PRMT R172, R2, 0x7632, R172 ;  /* 0x0000763202ac7816 */ /* 0x000fe200000000ac */
[----:B------:R-:W-:Y:S01]  /*8a00*/  @!P4 HADD2 R11, -R173.H0_H0, -RZ.H0_H0 ;  /* 0xa00000ffad0bc230 */ /* 0x000fe20000000900 */
[----:B------:R-:W-:-:S03]  /*8a10*/  PRMT R134, R0, 0x7632, R134 ;  /* 0x0000763200867816 */ /* 0x000fc60000000086 */
[----:B------:R-:W-:Y:S01]  /*8a20*/  @!P3 HADD2 R10, -R172.H0_H0, -RZ.H0_H0 ;  /* 0xa00000ffac0ab230 */ /* 0x000fe20000000900 */
[----:B------:R-:W-:Y:S01]  /*8a30*/  PRMT R6, R11, 0x7610, R6 ;  /* 0x000076100b067816 */ /* 0x000fe20000000006 */
[----:B------:R-:W-:-:S03]  /*8a40*/  IMAD.MOV.U32 R11, RZ, RZ, R37 ;  /* 0x000000ffff0b7224 */ /* 0x000fc600078e0025 */
[----:B------:R-:W-:Y:S01]  /*8a50*/  PRMT R5, R10, 0x7610, R5 ;  /* 0x000076100a057816 */ /* 0x000fe20000000005 */
[----:B------:R-:W-:Y:S01]  /*8a60*/  FADD.FTZ R13, R216, R4 ;  /* 0x00000004d80d7221 */ /* 0x000fe20000010000 */
[----:B------:R-:W-:Y:S02]  /*8a70*/  PRMT R135, R0, 0x7610, R135 ;  /* 0x0000761000877816 */ /* 0x000fe40000000087 */
[----:B------:R-:W-:Y:S02]  /*8a80*/  PRMT R37, R173, 0x5410, R172 ;  /* 0x00005410ad257816 */ /* 0x000fe400000000ac */
[----:B------:R-:W-:Y:S02]  /*8a90*/  @!P4 PRMT R173, R6, 0x5410, RZ ;  /* 0x0000541006adc816 */ /* 0x000fe400000000ff */
[----:B------:R-:W-:Y:S01]  /*8aa0*/  @!P3 PRMT R172, R5, 0x5410, RZ ;  /* 0x0000541005acb816 */ /* 0x000fe200000000ff */
[----:B------:R-:W-:Y:S02]  /*8ab0*/  IMAD.MOV.U32 R85, RZ, RZ, R220 ;  /* 0x000000ffff557224 */ /* 0x000fe400078e00dc */
[----:B------:R-:W-:-:S02]  /*8ac0*/  IMAD.MOV.U32 R43, RZ, RZ, R221 ;  /* 0x000000ffff2b7224 */ /* 0x000fc400078e00dd */
[----:B------:R-:W-:Y:S01]  /*8ad0*/  IMAD.MOV.U32 R221, RZ, RZ, R38 ;  /* 0x000000ffffdd7224 */ /* 0x000fe200078e0026 */
[----:B------:R-:W-:Y:S01]  /*8ae0*/  PRMT R38, R135, 0x5410, R134 ;  /* 0x0000541087267816 */ /* 0x000fe20000000086 */
[----:B------:R-:W-:Y:S02]  /*8af0*/  IMAD.MOV.U32 R220, RZ, RZ, R168 ;  /* 0x000000ffffdc7224 */ /* 0x000fe400078e00a8 */
[----:B------:R-:W-:Y:S02]  /*8b00*/  FADD.FTZ R3, R150, R3 ;  /* 0x0000000396037221 */ /* 0x000fe40000010000 */
[----:B------:R-:W-:Y:S02]  /*8b10*/  IMAD.MOV.U32 R168, RZ, RZ, R230 ;  /* 0x000000ffffa87224 */ /* 0x000fe400078e00e6 */
[----:B------:R-:W-:Y:S02]  /*8b20*/  IMAD.MOV.U32 R230, RZ, RZ, R40 ;  /* 0x000000ffffe67224 */ /* 0x000fe400078e0028 */
[----:B------:R-:W-:-:S02]  /*8b30*/  IMAD.MOV.U32 R40, RZ, RZ, R42 ;  /* 0x000000ffff287224 */ /* 0x000fc400078e002a */
[----:B------:R-:W-:Y:S02]  /*8b40*/  IMAD.MOV.U32 R42, RZ, RZ, R181 ;  /* 0x000000ffff2a7224 */ /* 0x000fe400078e00b5 */
[----:B------:R-:W-:Y:S02]  /*8b50*/  FADD.FTZ R3, R149, R3 ;  /* 0x0000000395037221 */ /* 0x000fe40000010000 */
[----:B------:R-:W-:Y:S02]  /*8b60*/  IMAD.MOV.U32 R143, RZ, RZ, R133 ;  /* 0x000000ffff8f7224 */ /* 0x000fe400078e0085 */
[----:B------:R-:W-:Y:S02]  /*8b70*/  FADD.FTZ R12, R157, R3 ;  /* 0x000000039d0c7221 */ /* 0x000fe40000010000 */
[----:B------:R-:W-:Y:S02]  /*8b80*/  IMAD.MOV.U32 R158, RZ, RZ, R221 ;  /* 0x000000ffff9e7224 */ /* 0x000fe400078e00dd */
[----:B------:R-:W-:-:S02]  /*8b90*/  IMAD.MOV.U32 R142, RZ, RZ, R222 ;  /* 0x000000ffff8e7224 */ /* 0x000fc400078e00de */
[----:B------:R-:W-:Y:S01]  /*8ba0*/  IMAD.MOV.U32 R155, RZ, RZ, R223 ;  /* 0x000000ffff9b7224 */ /* 0x000fe200078e00df */
[----:B------:R-:W-:Y:S01]  /*8bb0*/  @!P5 PRMT R174, R9, 0x5410, RZ ;  /* 0x0000541009aed816 */ /* 0x000fe200000000ff */
[----:B------:R-:W-:Y:S02]  /*8bc0*/  IMAD.MOV.U32 R139, RZ, RZ, R43 ;  /* 0x000000ffff8b7224 */ /* 0x000fe400078e002b */
[----:B------:R-:W-:-:S04]  /*8bd0*/  FADD.FTZ R3, R219, R13 ;  /* 0x0000000ddb037221 */ /* 0x000fc80000010000 */
[----:B------:R-:W-:-:S04]  /*8be0*/  FADD.FTZ R3, R218, R3 ;  /* 0x00000003da037221 */ /* 0x000fc80000010000 */
[----:B------:R-:W-:Y:S02]  /*8bf0*/  FADD.FTZ R3, R31, R3 ;  /* 0x000000031f037221 */ /* 0x000fe40000010000 */
[----:B------:R-:W-:Y:S01]  /*8c00*/  IMAD.MOV.U32 R126, RZ, RZ, R84 ;  /* 0x000000ffff7e7224 */ /* 0x000fe200078e0054 */
[----:B---3--:R-:W-:-:S05]  /*8c10*/  @!P1 HADD2 R7, -R134.H0_H0, -RZ.H0_H0 ;  /* 0xa00000ff86079230 */ /* 0x008fca0000000900 */
[----:B------:R-:W-:Y:S02]  /*8c20*/  PRMT R0, R7, 0x7610, R0 ;  /* 0x0000761007007816 */ /* 0x000fe40000000000 */
[----:B------:R-:W-:Y:S01]  /*8c30*/  HMMA.16816.F32 R4, R64, R44, RZ ;  /* 0x0000002c4004723c */ /* 0x000fe200000018ff */
[----:B--2---:R-:W-:Y:S01]  /*8c40*/  @!P2 HADD2 R8, -R135.H0_H0, -RZ.H0_H0 ;  /* 0xa00000ff8708a230 */ /* 0x004fe20000000900 */
[----:B------:R-:W-:Y:S01]  /*8c50*/  @!P1 PRMT R134, R0, 0x5410, RZ ;  /* 0x0000541000869816 */ /* 0x000fe200000000ff */
[----:B------:R-:W-:Y:S01]  /*8c60*/  FADD.FTZ R0, R132, R14 ;  /* 0x0000000e84007221 */ /* 0x000fe20000010000 */
[C---:B------:R-:W-:Y:S01]  /*8c70*/  LEA R180, P1, R85.reuse, c[0x0][0x1f8], 0x1 ;  /* 0x00007e0055b47a11 */ /* 0x040fe200078208ff */
[----:B------:R-:W-:Y:S01]  /*8c80*/  IMAD.MOV.U32 R14, RZ, RZ, c[0x0][0x228] ;  /* 0x00008a00ff0e7624 */ /* 0x000fe200078e00ff */
[----:B------:R-:W-:Y:S02]  /*8c90*/  PRMT R2, R8, 0x7610, R2 ;  /* 0x0000761008027816 */ /* 0x000fe40000000002 */
[----:B------:R-:W-:Y:S01]  /*8ca0*/  LEA.HI.X R181, R85, c[0x0][0x1fc], R11, 0x1, P1 ;  /* 0x00007f0055b57a11 */ /* 0x000fe200008f0c0b */
[----:B------:R-:W-:Y:S01]  /*8cb0*/  IMAD.SHL.U32 R132, R14, 0x8, RZ ;  /* 0x000000080e847824 */ /* 0x000fe200078e00ff */
[----:B------:R-:W-:Y:S01]  /*8cc0*/  @!P2 PRMT R135, R2, 0x5410, RZ ;  /* 0x000054100287a816 */ /* 0x000fe200000000ff */
[----:B------:R-:W-:-:S02]  /*8cd0*/  IMAD.MOV.U32 R85, RZ, RZ, R217 ;  /* 0x000000ffff557224 */ /* 0x000fc400078e00d9 */
[----:B------:R-:W-:Y:S02]  /*8ce0*/  IMAD.MOV.U32 R217, RZ, RZ, R24 ;  /* 0x000000ffffd97224 */ /* 0x000fe400078e0018 */
[----:B------:R-:W-:Y:S01]  /*8cf0*/  IMAD.WIDE R132, R132, 0x2, R180 ;  /* 0x0000000284847825 */ /* 0x000fe200078e02b4 */
[----:B------:R-:W-:Y:S03]  /*8d00*/  STG.E.U16 [R180.64], R81 ;  /* 0x00000051b4007986 */ /* 0x000fe6000c101526 */
[----:B------:R-:W-:Y:S02]  /*8d10*/  IMAD.MOV.U32 R24, RZ, RZ, R220 ;  /* 0x000000ffff187224 */ /* 0x000fe400078e00dc */
[----:B------:R-:W-:Y:S01]  /*8d20*/  FADD.FTZ R2, R147, R15 ;  /* 0x0000000f93027221 */ /* 0x000fe20000010000 */
[----:B------:R-:W-:Y:S02]  /*8d30*/  STG.E.U16 [R180.64+0x2], R80 ;  /* 0x00000250b4007986 */ /* 0x000fe4000c101526 */
[----:B----4-:R-:W-:Y:S02]  /*8d40*/  HMMA.16816.F32 R220, R56, R52, R4 ;  /* 0x0000003438dc723c */ /* 0x010fe40000001804 */
[----:B------:R1:W-:Y:S05]  /*8d50*/  STG.E.U16 [R132.64+0x2], R96 ;  /* 0x0000026084007986 */ /* 0x0003ea000c101526 */
[----:B------:R-:W-:Y:S01]  /*8d60*/  FADD.FTZ R6, R163, R12 ;  /* 0x0000000ca3067221 */ /* 0x000fe20000010000 */
[----:B------:R2:W-:Y:S01]  /*8d70*/  STG.E.U16 [R132.64], R83 ;  /* 0x0000005384007986 */ /* 0x0005e2000c101526 */
[----:B------:R-:W-:Y:S01]  /*8d80*/  FADD.FTZ R5, R146, R2 ;  /* 0x0000000292057221 */ /* 0x000fe20000010000 */
[----:B------:R-:W-:Y:S01]  /*8d90*/  HMMA.16816.F32 R8, R72, R44, RZ ;  /* 0x0000002c4808723c */ /* 0x000fe200000018ff */
[----:B------:R-:W-:-:S02]  /*8da0*/  IMAD.MOV.U32 R146, RZ, RZ, R142 ;  /* 0x000000ffff927224 */ /* 0x000fc400078e008e */
[----:B------:R-:W-:Y:S02]  /*8db0*/  IMAD.MOV.U32 R142, RZ, RZ, R158 ;  /* 0x000000ffff8e7224 */ /* 0x000fe400078e009e */
[----:B------:R-:W-:Y:S02]  /*8dc0*/  FADD.FTZ R2, R164, R6 ;  /* 0x00000006a4027221 */ /* 0x000fe40000010000 */
[----:B------:R-:W-:Y:S02]  /*8dd0*/  IMAD.MOV.U32 R158, RZ, RZ, R85 ;  /* 0x000000ffff9e7224 */ /* 0x000fe400078e0055 */
[----:B------:R-:W-:Y:S02]  /*8de0*/  IMAD.MOV.U32 R164, RZ, RZ, R231 ;  /* 0x000000ffffa47224 */ /* 0x000fe400078e00e7 */
[----:B------:R-:W-:Y:S02]  /*8df0*/  IMAD.MOV.U32 R85, RZ, RZ, R35 ;  /* 0x000000ffff557224 */ /* 0x000fe400078e0023 */
[----:B------:R-:W-:-:S02]  /*8e00*/  IMAD.MOV.U32 R231, RZ, RZ, R32 ;  /* 0x000000ffffe77224 */ /* 0x000fc400078e0020 */
[----:B-1----:R-:W-:Y:S02]  /*8e10*/  IMAD.MOV.U32 R96, RZ, RZ, R170 ;  /* 0x000000ffff607224 */ /* 0x002fe400078e00aa */
[----:B------:R-:W-:Y:S02]  /*8e20*/  IMAD.MOV.U32 R170, RZ, RZ, R168 ;  /* 0x000000ffffaa7224 */ /* 0x000fe400078e00a8 */
[----:B------:R-:W-:Y:S02]  /*8e30*/  IMAD.MOV.U32 R168, RZ, RZ, R230 ;  /* 0x000000ffffa87224 */ /* 0x000fe400078e00e6 */
[----:B--2---:R-:W-:Y:S02]  /*8e40*/  IMAD.MOV.U32 R83, RZ, RZ, R155 ;  /* 0x000000ffff537224 */ /* 0x004fe400078e009b */
[----:B------:R-:W-:Y:S02]  /*8e50*/  IMAD.MOV.U32 R155, RZ, RZ, R21 ;  /* 0x000000ffff9b7224 */ /* 0x000fe400078e0015 */
[----:B------:R-:W-:-:S02]  /*8e60*/  IMAD.MOV.U32 R21, RZ, RZ, R34 ;  /* 0x000000ffff157224 */ /* 0x000fc400078e0022 */
[----:B------:R-:W-:Y:S02]  /*8e70*/  IMAD.MOV.U32 R230, RZ, RZ, R33 ;  /* 0x000000ffffe67224 */ /* 0x000fe400078e0021 */
[----:B------:R-:W1:Y:S01]  /*8e80*/  LDSM.16.MT88.4 R32, [R188+0xb000] ;  /* 0x00b00000bc20783b */ /* 0x000e620000004200 */
[----:B------:R-:W-:Y:S01]  /*8e90*/  IMAD.MOV.U32 R124, RZ, RZ, R155 ;  /* 0x000000ffff7c7224 */ /* 0x000fe200078e009b */
[----:B------:R-:W-:Y:S01]  /*8ea0*/  HMMA.16816.F32 R8, R68, R52, R8 ;  /* 0x000000344408723c */ /* 0x000fe20000001808 */
[----:B------:R-:W-:Y:S02]  /*8eb0*/  IMAD.MOV.U32 R155, RZ, RZ, R169 ;  /* 0x000000ffff9b7224 */ /* 0x000fe400078e00a9 */
[----:B------:R-:W-:Y:S02]  /*8ec0*/  IMAD.MOV.U32 R169, RZ, RZ, R168 ;  /* 0x000000ffffa97224 */ /* 0x000fe400078e00a8 */
[----:B------:R-:W-:Y:S02]  /*8ed0*/  IMAD.MOV.U32 R168, RZ, RZ, R42 ;  /* 0x000000ffffa87224 */ /* 0x000fe400078e002a */
[----:B------:R-:W-:-:S02]  /*8ee0*/  IMAD.MOV.U32 R53, RZ, RZ, R170 ;  /* 0x000000ffff357224 */ /* 0x000fc400078e00aa */
[----:B------:R-:W-:Y:S02]  /*8ef0*/  IMAD.MOV.U32 R170, RZ, RZ, R40 ;  /* 0x000000ffffaa7224 */ /* 0x000fe400078e0028 */
[----:B------:R-:W-:Y:S02]  /*8f00*/  IMAD.MOV.U32 R52, RZ, RZ, R41 ;  /* 0x000000ffff347224 */ /* 0x000fe400078e0029 */
[----:B------:R-:W2:Y:S01]  /*8f10*/  LDSM.16.MT88.4 R40, [R188+0xb400] ;  /* 0x00b40000bc28783b */ /* 0x000ea20000004200 */
[----:B------:R-:W-:Y:S02]  /*8f20*/  IMAD.SHL.U32 R44, R14, 0x40, RZ ;  /* 0x000000400e2c7824 */ /* 0x000fe400078e00ff */
[----:B------:R-:W-:Y:S02]  /*8f30*/  FADD.FTZ R4, R127, R0 ;  /* 0x000000007f047221 */ /* 0x000fe40000010000 */
[----:B------:R-:W-:-:S04]  /*8f40*/  IMAD.WIDE R44, R44, 0x2, R180 ;  /* 0x000000022c2c7825 */ /* 0x000fc800078e02b4 */
[----:B------:R-:W-:Y:S02]  /*8f50*/  FADD.FTZ R0, R148, R5 ;  /* 0x0000000594007221 */ /* 0x000fe40000010000 */
[----:B------:R-:W-:Y:S01]  /*8f60*/  FADD.FTZ R12, R136, R4 ;  /* 0x00000004880c7221 */ /* 0x000fe20000010000 */
[----:B------:R3:W-:Y:S01]  /*8f70*/  STG.E.U16 [R44.64+0x2], R51 ;  /* 0x000002332c007986 */ /* 0x0007e2000c101526 */
[----:B------:R-:W-:Y:S02]  /*8f80*/  IMAD.MOV.U32 R157, RZ, RZ, R21 ;  /* 0x000000ffff9d7224 */ /* 0x000fe400078e0015 */
[----:B------:R-:W-:Y:S02]  /*8f90*/  FADD.FTZ R13, R23, R0 ;  /* 0x00000000170d7221 */ /* 0x000fe40000010000 */
[----:B------:R-:W-:Y:S01]  /*8fa0*/  IMAD.MOV.U32 R127, RZ, RZ, R22 ;  /* 0x000000ffff7f7224 */ /* 0x000fe200078e0016 */
[----:B-1----:R-:W-:Y:S01]  /*8fb0*/  HMMA.16816.F32 R4, R64, R32, RZ ;  /* 0x000000204004723c */ /* 0x002fe200000018ff */
[----:B---3--:R-:W-:-:S02]  /*8fc0*/  IMAD.MOV.U32 R51, RZ, RZ, R85 ;  /* 0x000000ffff337224 */ /* 0x008fc400078e0055 */
[----:B------:R-:W-:Y:S02]  /*8fd0*/  IMAD.MOV.U32 R85, RZ, RZ, R20 ;  /* 0x000000ffff557224 */ /* 0x000fe400078e0014 */
[----:B------:R-:W1:Y:S01]  /*8fe0*/  LDSM.16.MT88.4 R20, [R190+0xb000] ;  /* 0x00b00000be14783b */ /* 0x000e620000004200 */
[----:B------:R-:W-:Y:S02]  /*8ff0*/  IMAD.MOV.U32 R123, RZ, RZ, R11 ;  /* 0x000000ffff7b7224 */ /* 0x000fe400078e000b */
[----:B------:R-:W-:Y:S02]  /*9000*/  IMAD.MOV.U32 R122, RZ, RZ, R10 ;  /* 0x000000ffff7a7224 */ /* 0x000fe400078e000a */
[----:B------:R-:W-:Y:S02]  /*9010*/  IMAD.MOV.U32 R77, RZ, RZ, R9 ;  /* 0x000000ffff4d7224 */ /* 0x000fe400078e0009 */
[----:B------:R-:W-:Y:S02]  /*9020*/  IMAD.MOV.U32 R76, RZ, RZ, R8 ;  /* 0x000000ffff4c7224 */ /* 0x000fe400078e0008 */
[----:B------:R-:W-:Y:S01]  /*9030*/  HMMA.16816.F32 R8, R72, R32, RZ ;  /* 0x000000204808723c */ /* 0x000fe200000018ff */
[----:B------:R-:W-:-:S02]  /*9040*/  FADD.FTZ R2, R30, R2 ;  /* 0x000000021e027221 */ /* 0x000fc40000010000 */
[----:B------:R-:W-:-:S07]  /*9050*/  FADD.FTZ R0, R27, R12 ;  /* 0x0000000c1b007221 */ /* 0x000fce0000010000 */
[----:B--2---:R-:W-:Y:S01]  /*9060*/  HMMA.16816.F32 R148, R56, R40, R4 ;  /* 0x000000283894723c */ /* 0x004fe20000001804 */
[----:B------:R-:W-:-:S06]  /*9070*/  FADD.FTZ R0, R28, R0 ;  /* 0x000000001c007221 */ /* 0x000fcc0000010000 */
[----:B------:R-:W-:Y:S02]  /*9080*/  FADD.FTZ R4, R106, R3 ;  /* 0x000000036a047221 */ /* 0x000fe40000010000 */
[----:B------:R-:W-:Y:S02]  /*9090*/  FADD.FTZ R3, R103, R2 ;  /* 0x0000000267037221 */ /* 0x000fe40000010000 */
[----:B------:R-:W-:Y:S02]  /*90a0*/  FADD.FTZ R2, R29, R13 ;  /* 0x0000000d1d027221 */ /* 0x000fe40000010000 */
[----:B------:R-:W2:Y:S01]  /*90b0*/  LDSM.16.MT88.4 R28, [R190+0xb400] ;  /* 0x00b40000be1c783b */ /* 0x000ea20000004200 */
[----:B------:R-:W-:-:S03]  /*90c0*/  IMAD.MOV.U32 R163, RZ, RZ, R24 ;  /* 0x000000ffffa37224 */ /* 0x000fc600078e0018 */
[----:B------:R3:W-:Y:S01]  /*90d0*/  STG.E.U16 [R44.64], R50 ;  /* 0x000000322c007986 */ /* 0x0007e2000c101526 */
[----:B------:R-:W-:Y:S02]  /*90e0*/  IMAD.MOV.U32 R147, RZ, RZ, R231 ;  /* 0x000000ffff937224 */ /* 0x000fe400078e00e7 */
[----:B------:R-:W-:Y:S02]  /*90f0*/  IMAD.MOV.U32 R81, RZ, RZ, R229 ;  /* 0x000000ffff517224 */ /* 0x000fe400078e00e5 */
[----:B------:R-:W-:Y:S02]  /*9100*/  IMAD.MOV.U32 R80, RZ, RZ, R228 ;  /* 0x000000ffff507224 */ /* 0x000fe400078e00e4 */
[----:B------:R-:W-:Y:S02]  /*9110*/  FADD.FTZ R24, R105, R4 ;  /* 0x0000000469187221 */ /* 0x000fe40000010000 */
[----:B-1----:R-:W-:Y:S01]  /*9120*/  HMMA.16816.F32 R4, R64, R20, RZ ;  /* 0x000000144004723c */ /* 0x002fe200000018ff */
[----:B---3--:R-:W-:-:S02]  /*9130*/  IMAD.MOV.U32 R50, RZ, RZ, R158 ;  /* 0x000000ffff327224 */ /* 0x008fc400078e009e */
[----:B------:R-:W-:-:S05]  /*9140*/  IMAD.MOV.U32 R158, RZ, RZ, R230 ;  /* 0x000000ffff9e7224 */ /* 0x000fca00078e00e6 */
[----:B------:R-:W-:Y:S08]  /*9150*/  HMMA.16816.F32 R228, R68, R40, R8 ;  /* 0x0000002844e4723c */ /* 0x000ff00000001808 */
[----:B------:R-:W-:Y:S01]  /*9160*/  HMMA.16816.F32 R8, R72, R20, RZ ;  /* 0x000000144808723c */ /* 0x000fe200000018ff */
[----:B------:R-:W-:Y:S02]  /*9170*/  IMAD R40, R233, 0x10000, R233 ;  /* 0x00010000e9287824 */ /* 0x000fe400078e02e9 */
[----:B------:R-:W-:-:S02]  /*9180*/  FADD.FTZ R84, R101, R3 ;  /* 0x0000000365547221 */ /* 0x000fc40000010000 */
[----:B------:R-:W-:Y:S01]  /*9190*/  FADD.FTZ R101, R25, R0 ;  /* 0x0000000019657221 */ /* 0x000fe20000010000 */
[--C-:B------:R-:W-:Y:S01]  /*91a0*/  HSET2.LE.AND R0, R121, R40.reuse, PT ;  /* 0x0000002879007233 */ /* 0x100fe20003803000 */
[----:B------:R-:W-:Y:S02]  /*91b0*/  IMAD R32, R14, 0x48, RZ ;  /* 0x000000480e207824 */ /* 0x000fe400078e02ff */
[----:B------:R-:W-:Y:S01]  /*91c0*/  FADD.FTZ R103, R26, R2 ;  /* 0x000000021a677221 */ /* 0x000fe20000010000 */
[--C-:B------:R-:W-:Y:S01]  /*91d0*/  HSET2.LE.AND R2, R120, R40.reuse, PT ;  /* 0x0000002878027233 */ /* 0x100fe20003803000 */
[----:B------:R-:W-:Y:S02]  /*91e0*/  IMAD.MOV.U32 R136, RZ, RZ, R143 ;  /* 0x000000ffff887224 */ /* 0x000fe400078e008f */
[----:B------:R-:W-:Y:S02]  /*91f0*/  IMAD.MOV.U32 R125, RZ, RZ, R142 ;  /* 0x000000ffff7d7224 */ /* 0x000fe400078e008e */
[----:B------:R-:W-:Y:S01]  /*9200*/  IMAD.MOV.U32 R41, RZ, RZ, R217 ;  /* 0x000000ffff297224 */ /* 0x000fe200078e00d9 */
[----:B--2---:R-:W-:Y:S01]  /*9210*/  HMMA.16816.F32 R140, R56, R28, R4 ;  /* 0x0000001c388c723c */ /* 0x004fe20000001804 */
[----:B------:R-:W-:Y:S01]  /*9220*/  IMAD.WIDE R32, R32, 0x2, R180 ;  /* 0x0000000220207825 */ /* 0x000fe200078e02b4 */
[----:B------:R-:W-:-:S02]  /*9230*/  HSET2.LE.AND R14, R108, R40, PT ;  /* 0x000000286c0e7233 */ /* 0x000fc40003803000 */
[--C-:B------:R-:W-:Y:S02]  /*9240*/  HSET2.LE.AND R15, R89, R40.reuse, PT ;  /* 0x00000028590f7233 */ /* 0x100fe40003803000 */
[--C-:B------:R-:W-:Y:S02]  /*9250*/  HSET2.LE.AND R16, R82, R40.reuse, PT ;  /* 0x0000002852107233 */ /* 0x100fe40003803000 */
[----:B------:R-:W-:Y:S01]  /*9260*/  HMMA.16816.F32 R216, R68, R28, R8 ;  /* 0x0000001c44d8723c */ /* 0x000fe20000001808 */
[--C-:B------:R-:W-:Y:S02]  /*9270*/  HSET2.LE.AND R4, R112, R40.reuse, PT ;  /* 0x0000002870047233 */ /* 0x100fe40003803000 */
[--C-:B------:R-:W-:Y:S02]  /*9280*/  HSET2.LE.AND R7, R104, R40.reuse, PT ;  /* 0x0000002868077233 */ /* 0x100fe40003803000 */
[--C-:B------:R-:W-:Y:S02]  /*9290*/  HSET2.LE.AND R5, R93, R40.reuse, PT ;  /* 0x000000285d057233 */ /* 0x100fe40003803000 */
[----:B------:R-:W-:Y:S01]  /*92a0*/  LOP3.LUT R10, R0, R153, RZ, 0xc0, !PT ;  /* 0x00000099000a7212 */ /* 0x000fe200078ec0ff */
[--C-:B------:R-:W-:Y:S01]  /*92b0*/  HSET2.LE.AND R3, R116, R40.reuse, PT ;  /* 0x0000002874037233 */ /* 0x100fe20003803000 */
[----:B------:R-:W-:Y:S01]  /*92c0*/  IMAD.MOV.U32 R0, RZ, RZ, R80 ;  /* 0x000000ffff007224 */ /* 0x000fe200078e0050 */
[----:B------:R-:W-:Y:S01]  /*92d0*/  LOP3.LUT R11, R2, R152, RZ, 0xc0, !PT ;  /* 0x00000098020b7212 */ /* 0x000fe200078ec0ff */
[--C-:B------:R-:W-:Y:S01]  /*92e0*/  HSET2.LE.AND R19, R19, R40.reuse, PT ;  /* 0x0000002813137233 */ /* 0x100fe20003803000 */
[----:B------:R-:W-:Y:S01]  /*92f0*/  FADD.FTZ R89, R113, R24 ;  /* 0x0000001871597221 */ /* 0x000fe20000010000 */
[--C-:B------:R-:W-:Y:S01]  /*9300*/  HSET2.LE.AND R20, R49, R40.reuse, PT ;  /* 0x0000002831147233 */ /* 0x100fe20003803000 */
[----:B------:R-:W-:Y:S01]  /*9310*/  IMAD.MOV.U32 R80, RZ, RZ, R81 ;  /* 0x000000ffff507224 */ /* 0x000fe200078e0051 */
[--C-:B------:R-:W-:Y:S01]  /*9320*/  HSET2.LE.AND R17, R17, R40.reuse, PT ;  /* 0x0000002811117233 */ /* 0x100fe20003803000 */
[----:B------:R-:W-:Y:S01]  /*9330*/  IMAD.MOV.U32 R2, RZ, RZ, R52 ;  /* 0x000000ffff027224 */ /* 0x000fe200078e0034 */
[--C-:B------:R-:W-:Y:S01]  /*9340*/  HSET2.LE.AND R18, R18, R40.reuse, PT ;  /* 0x0000002812127233 */ /* 0x100fe20003803000 */
[----:B------:R-:W-:Y:S01]  /*9350*/  IMAD.MOV.U32 R113, RZ, RZ, R127 ;  /* 0x000000ffff717224 */ /* 0x000fe200078e007f */
[--C-:B------:R-:W-:Y:S01]  /*9360*/  HSET2.LE.AND R13, R48, R40.reuse, PT ;  /* 0x00000028300d7233 */ /* 0x100fe20003803000 */
[----:B------:R-:W-:Y:S01]  /*9370*/  IMAD.MOV.U32 R81, RZ, RZ, R147 ;  /* 0x000000ffff517224 */ /* 0x000fe200078e0093 */
[----:B------:R-:W-:Y:S01]  /*9380*/  HSET2.LE.AND R12, R39, R40, PT ;  /* 0x00000028270c7233 */ /* 0x000fe20003803000 */
[----:B------:R-:W-:Y:S01]  /*9390*/  IMAD.MOV.U32 R52, RZ, RZ, R126 ;  /* 0x000000ffff347224 */ /* 0x000fe200078e007e */
[----:B------:R-:W-:Y:S01]  /*93a0*/  STG.E.U16 [R32.64], R98 ;  /* 0x0000006220007986 */ /* 0x000fe2000c101526 */
[----:B------:R-:W-:Y:S01]  /*93b0*/  LOP3.LUT R9, R4, R154, RZ, 0xc0, !PT ;  /* 0x0000009a04097212 */ /* 0x000fe200078ec0ff */
[----:B------:R-:W-:Y:S01]  /*93c0*/  IMAD.MOV.U32 R147, RZ, RZ, R53 ;  /* 0x000000ffff937224 */ /* 0x000fe200078e0035 */
[----:B------:R-:W-:Y:S01]  /*93d0*/  LOP3.LUT R126, R7, R138, RZ, 0xc0, !PT ;  /* 0x0000008a077e7212 */ /* 0x000fe200078ec0ff */
[----:B------:R-:W-:Y:S01]  /*93e0*/  STG.E.U16 [R32.64+0x2], R97 ;  /* 0x0000026120007986 */ /* 0x000fe2000c101526 */
        /* <DEDUP_REMOVED lines=11> */
[----:B------:R1:W-:Y:S01]  /*94a0*/  STG.E.U16 [R132.64+0x10], R102 ;  /* 0x0000106684007986 */ /* 0x0003e2000c101526 */
[----:B------:R-:W-:Y:S01]  /*94b0*/  IMAD.MOV.U32 R118, RZ, RZ, R122 ;  /* 0x000000ffff767224 */ /* 0x000fe200078e007a */
[----:B------:R-:W-:Y:S01]  /*94c0*/  LOP3.LUT R121, R18, R36, RZ, 0xc0, !PT ;  /* 0x0000002412797212 */ /* 0x000fe200078ec0ff */
        /* <DEDUP_REMOVED lines=9> */
[----:B------:R-:W-:Y:S01]  /*9560*/  HMMA.16816.F32 R36, R64, R86, RZ ;  /* 0x000000564024723c */ /* 0x000fe200000018ff */
[----:B------:R-:W-:-:S07]  /*9570*/  IMAD.MOV.U32 R156, RZ, RZ, R81 ;  /* 0x000000ffff9c7224 */ /* 0x000fce00078e0051 */
[----:B------:R-:W-:Y:S01]  /*9580*/  HMMA.16816.F32 R80, R64, R114, RZ ;  /* 0x000000724050723c */ /* 0x000fe200000018ff */
[----:B-1----:R-:W-:-:S07]  /*9590*/  IMAD.MOV.U32 R102, RZ, RZ, R51 ;  /* 0x000000ffff667224 */ /* 0x002fce00078e0033 */
[C---:B------:R-:W-:Y:S08]  /*95a0*/  HMMA.16816.F32 R24, R64.reuse, R46, RZ ;  /* 0x0000002e4018723c */ /* 0x040ff000000018ff */
[C---:B------:R-:W-:Y:S08]  /*95b0*/  HMMA.16816.F32 R48, R64.reuse, R90, RZ ;  /* 0x0000005a4030723c */ /* 0x040ff000000018ff */
[C---:B------:R-:W-:Y:S08]  /*95c0*/  HMMA.16816.F32 R16, R64.reuse, R34, RZ ;  /* 0x000000224010723c */ /* 0x040ff000000018ff */
[----:B------:R-:W-:Y:S01]  /*95d0*/  HMMA.16816.F32 R12, R64, R22, RZ ;  /* 0x00000016400c723c */ /* 0x000fe200000018ff */
[----:B------:R-:W-:Y:S01]  /*95e0*/  IMAD.MOV.U32 R108, RZ, RZ, R96 ;  /* 0x000000ffff6c7224 */ /* 0x000fe200078e0060 */
[----:B------:R1:W-:Y:S06]  /*95f0*/  STG.E.U16 [R132.64+0x12], R107 ;  /* 0x0000126b84007986 */ /* 0x0003ec000c101526 */
[C---:B------:R-:W-:Y:S08]  /*9600*/  HMMA.16816.F32 R80, R56.reuse, R110, R80 ;  /* 0x0000006e3850723c */ /* 0x040ff00000001850 */
[C---:B------:R-:W-:Y:S08]  /*9610*/  HMMA.16816.F32 R48, R56.reuse, R94, R48 ;  /* 0x0000005e3830723c */ /* 0x040ff00000001830 */
[C---:B------:R-:W-:Y:S08]  /*9620*/  HMMA.16816.F32 R64, R56.reuse, R78, R36 ;  /* 0x0000004e3840723c */ /* 0x040ff00000001824 */
[C---:B------:R-:W-:Y:S08]  /*9630*/  HMMA.16816.F32 R96, R56.reuse, R54, R24 ;  /* 0x000000363860723c */ /* 0x040ff00000001818 */
[C---:B-1----:R-:W-:Y:S08]  /*9640*/  HMMA.16816.F32 R104, R56.reuse, R42, R16 ;  /* 0x0000002a3868723c */ /* 0x042ff00000001810 */
[----:B------:R-:W-:Y:S08]  /*9650*/  HMMA.16816.F32 R56, R56, R30, R12 ;  /* 0x0000001e3838723c */ /* 0x000ff0000000180c */
[C---:B------:R-:W-:Y:S08]  /*9660*/  HMMA.16816.F32 R12, R72.reuse, R114, RZ ;  /* 0x00000072480c723c */ /* 0x040ff000000018ff */
[----:B------:R-:W-:Y:S11]  /*9670*/  HMMA.16816.F32 R16, R72, R90, RZ ;  /* 0x0000005a4810723c */ /* 0x000ff600000018ff */
[----:B------:R-:W-:Y:S05]  /*9680*/  @!UPT UIADD3 URZ, URZ, URZ, URZ ;  /* 0x0000003f3f3ff290 */ /* 0x000fea000fffe03f */
[----:B------:R-:W-:Y:S08]  /*9690*/  HMMA.16816.F32 R24, R68, R110, R12 ;  /* 0x0000006e4418723c */ /* 0x000ff0000000180c */
[----:B------:R-:W-:Y:S01]  /*96a0*/  HMMA.16816.F32 R12, R72, R86, RZ ;  /* 0x00000056480c723c */ /* 0x000fe200000018ff */
[----:B------:R-:W-:Y:S02]  /*96b0*/  IMAD.MOV.U32 R88, RZ, RZ, R77 ;  /* 0x000000ffff587224 */ /* 0x000fe400078e004d */
[----:B------:R-:W-:-:S05]  /*96c0*/  IMAD.MOV.U32 R115, RZ, RZ, R76 ;  /* 0x000000ffff737224 */ /* 0x000fca00078e004c */
[----:B------:R-:W-:Y:S08]  /*96d0*/  HMMA.16816.F32 R36, R68, R94, R16 ;  /* 0x0000005e4424723c */ /* 0x000ff00000001810 */
[----:B------:R-:W-:Y:S08]  /*96e0*/  HMMA.16816.F32 R16, R72, R46, RZ ;  /* 0x0000002e4810723c */ /* 0x000ff000000018ff */
[----:B------:R-:W-:Y:S08]  /*96f0*/  HMMA.16816.F32 R76, R68, R78, R12 ;  /* 0x0000004e444c723c */ /* 0x000ff0000000180c */
[C---:B------:R-:W-:Y:S08]  /*9700*/  HMMA.16816.F32 R12, R72.reuse, R34, RZ ;  /* 0x00000022480c723c */ /* 0x040ff000000018ff */
[----:B------:R-:W-:Y:S01]  /*9710*/  HMMA.16816.F32 R20, R72, R22, RZ ;  /* 0x000000164814723c */ /* 0x000fe200000018ff */
[----:B------:R-:W-:Y:S01]  /*9720*/  HSET2.LE.AND R6, R109, R40, PT ;  /* 0x000000286d067233 */ /* 0x000fe20003803000 */
[----:B------:R-:W-:-:S05]  /*9730*/  IMAD.MOV.U32 R100, RZ, RZ, R41 ;  /* 0x000000ffff647224 */ /* 0x000fca00078e0029 */
[----:B------:R-:W-:Y:S02]  /*9740*/  IMAD.MOV.U32 R72, RZ, RZ, R52 ;  /* 0x000000ffff487224 */ /* 0x000fe400078e0034 */
[----:B------:R-:W-:Y:S02]  /*9750*/  IMAD.MOV.U32 R73, RZ, RZ, R53 ;  /* 0x000000ffff497224 */ /* 0x000fe400078e0035 */
[C---:B------:R-:W-:Y:S01]  /*9760*/  HMMA.16816.F32 R52, R68.reuse, R54, R16 ;  /* 0x000000364434723c */ /* 0x040fe20000001810 */
[----:B------:R-:W1:Y:S07]  /*9770*/  LDSM.16.MT88.4 R16, [R190+0x9800] ;  /* 0x00980000be10783b */ /* 0x000e6e0000004200 */
[C---:B------:R-:W-:Y:S01]  /*9780*/  HMMA.16816.F32 R40, R68.reuse, R42, R12 ;  /* 0x0000002a4428723c */ /* 0x040fe2000000180c */
[----:B------:R-:W-:Y:S07]  /*9790*/  LDSM.16.MT88.4 R12, [R188+0xa800] ;  /* 0x00a80000bc0c783b */ /* 0x000fee0000004200 */
[----:B------:R-:W-:Y:S01]  /*97a0*/  HMMA.16816.F32 R28, R68, R30, R20 ;  /* 0x0000001e441c723c */ /* 0x000fe20000001814 */
[----:B------:R-:W2:Y:S01]  /*97b0*/  LDSM.16.MT88.4 R20, [R188+0x9800] ;  /* 0x00980000bc14783b */ /* 0x000ea20000004200 */
[----:B------:R-:W-:Y:S01]  /*97c0*/  IMAD.MOV.U32 R109, RZ, RZ, R164 ;  /* 0x000000ffff6d7224 */ /* 0x000fe200078e00a4 */
[----:B------:R-:W-:Y:S01]  /*97d0*/  LOP3.LUT R6, R6, R117, RZ, 0xc0, !PT ;  /* 0x0000007506067212 */ /* 0x000fe200078ec0ff */
[----:B------:R-:W-:-:S02]  /*97e0*/  IMAD.MOV.U32 R164, RZ, RZ, R147 ;  /* 0x000000ffffa47224 */ /* 0x000fc400078e0093 */
[----:B------:R-:W-:Y:S02]  /*97f0*/  IMAD.MOV.U32 R74, RZ, RZ, R139 ;  /* 0x000000ffff4a7224 */ /* 0x000fe400078e008b */
[----:B------:R-:W-:Y:S02]  /*9800*/  IMAD.MOV.U32 R75, RZ, RZ, R155 ;  /* 0x000000ffff4b7224 */ /* 0x000fe400078e009b */
[----:B------:R-:W-:Y:S02]  /*9810*/  IMAD.MOV.U32 R117, RZ, RZ, R146 ;  /* 0x000000ffff757224 */ /* 0x000fe400078e0092 */
[----:B------:R-:W-:Y:S01]  /*9820*/  IMAD.MOV.U32 R112, RZ, RZ, R136 ;  /* 0x000000ffff707224 */ /* 0x000fe200078e0088 */
[----:B-1----:R-:W-:Y:S08]  /*9830*/  HMMA.16816.F32 R144, R8, R16, R156 ;  /* 0x000000100890723c */ /* 0x002ff0000000189c */
[----:B------:R-:W-:Y:S08]  /*9840*/  HMMA.16816.F32 R156, R4, R18, R48 ;  /* 0x00000012049c723c */ /* 0x000ff00000001830 */
[----:B--2---:R-:W-:Y:S08]  /*9850*/  HMMA.16816.F32 R152, R8, R20, R164 ;  /* 0x000000140898723c */ /* 0x004ff000000018a4 */
[C---:B------:R-:W-:Y:S08]  /*9860*/  HMMA.16816.F32 R68, R4.reuse, R12, R72 ;  /* 0x0000000c0444723c */ /* 0x040ff00000001848 */
[C---:B------:R-:W-:Y:S08]  /*9870*/  HMMA.16816.F32 R168, R4.reuse, R20, R168 ;  /* 0x0000001404a8723c */ /* 0x040ff000000018a8 */
[-C--:B------:R-:W-:Y:S08]  /*9880*/  HMMA.16816.F32 R164, R4, R22.reuse, R80 ;  /* 0x0000001604a4723c */ /* 0x080ff00000001850 */
[----:B------:R-:W-:Y:S01]  /*9890*/  HMMA.16816.F32 R24, R8, R22, R24 ;  /* 0x000000160818723c */ /* 0x000fe20000001818 */
[----:B------:R-:W-:Y:S07]  /*98a0*/  LDSM.16.MT88.4 R20, [R190+0xa800] ;  /* 0x00a80000be14783b */ /* 0x000fee0000004200 */
[----:B------:R-:W-:Y:S08]  /*98b0*/  HMMA.16816.F32 R160, R4, R16, R160 ;  /* 0x0000001004a0723c */ /* 0x000ff000000018a0 */
[C---:B------:R-:W-:Y:S01]  /*98c0*/  HMMA.16816.F32 R136, R8.reuse, R18, R36 ;  /* 0x000000120888723c */ /* 0x040fe20000001824 */
[----:B------:R-:W1:Y:S07]  /*98d0*/  LDSM.16.MT88.4 R16, [R188+0xb800] ;  /* 0x00b80000bc10783b */ /* 0x000e6e0000004200 */
[----:B------:R-:W-:Y:S08]  /*98e0*/  HMMA.16816.F32 R196, R8, R12, R196 ;  /* 0x0000000c08c4723c */ /* 0x000ff000000018c4 */
[-C--:B------:R-:W-:Y:S08]  /*98f0*/  HMMA.16816.F32 R72, R4, R14.reuse, R64 ;  /* 0x0000000e0448723c */ /* 0x080ff00000001840 */
[----:B------:R-:W-:Y:S01]  /*9900*/  HMMA.16816.F32 R48, R8, R14, R76 ;  /* 0x0000000e0830723c */ /* 0x000fe2000000184c */
[----:B------:R-:W2:Y:S01]  /*9910*/  LDSM.16.MT88.4 R12, [R190+0xb800] ;  /* 0x00b80000be0c783b */ /* 0x000ea20000004200 */
[----:B------:R-:W-:-:S02]  /*9920*/  IMAD.MOV.U32 R80, RZ, RZ, R115 ;  /* 0x000000ffff507224 */ /* 0x000fc400078e0073 */
[----:B------:R-:W-:Y:S01]  /*9930*/  IMAD.MOV.U32 R35, RZ, RZ, R92 ;  /* 0x000000ffff237224 */ /* 0x000fe200078e005c */
[----:B------:R-:W-:Y:S01]  /*9940*/  LDSM.16.MT88.4 R76, [R188+0xac00] ;  /* 0x00ac0000bc4c783b */ /* 0x000fe20000004200 */
[----:B------:R-:W-:Y:S02]  /*9950*/  IMAD.MOV.U32 R47, RZ, RZ, R3 ;  /* 0x000000ffff2f7224 */ /* 0x000fe400078e0003 */
[----:B------:R-:W-:Y:S02]  /*9960*/  IMAD.MOV.U32 R94, RZ, RZ, R2 ;  /* 0x000000ffff5e7224 */ /* 0x000fe400078e0002 */
[----:B------:R-:W-:Y:S02]  /*9970*/  IMAD.MOV.U32 R95, RZ, RZ, R0 ;  /* 0x000000ffff5f7224 */ /* 0x000fe400078e0000 */
[----:B------:R-:W-:Y:S02]  /*9980*/  IMAD.MOV.U32 R110, RZ, RZ, R113 ;  /* 0x000000ffff6e7224 */ /* 0x000fe400078e0071 */
[----:B------:R-:W-:-:S02]  /*9990*/  IMAD.MOV.U32 R111, RZ, RZ, R93 ;  /* 0x000000ffff6f7224 */ /* 0x000fc400078e005d */
[----:B------:R-:W-:Y:S02]  /*99a0*/  IMAD.MOV.U32 R114, RZ, RZ, R108 ;  /* 0x000000ffff727224 */ /* 0x000fe400078e006c */
[----:B------:R-:W-:Y:S02]  /*99b0*/  IMAD.MOV.U32 R115, RZ, RZ, R109 ;  /* 0x000000ffff737224 */ /* 0x000fe400078e006d */
[----:B------:R-:W-:Y:S01]  /*99c0*/  IMAD.MOV.U32 R92, RZ, RZ, R112 ;  /* 0x000000ffff5c7224 */ /* 0x000fe200078e0070 */
[----:B-1----:R-:W-:Y:S01]  /*99d0*/  HMMA.16816.F32 R104, R4, R18, R104 ;  /* 0x000000120468723c */ /* 0x002fe20000001868 */
[----:B------:R-:W-:Y:S02]  /*99e0*/  IMAD.MOV.U32 R81, RZ, RZ, R88 ;  /* 0x000000ffff517224 */ /* 0x000fe400078e0058 */
[----:B------:R-:W-:Y:S02]  /*99f0*/  IMAD.MOV.U32 R82, RZ, RZ, R118 ;  /* 0x000000ffff527224 */ /* 0x000fe400078e0076 */
[----:B------:R-:W-:-:S02]  /*9a00*/  IMAD.MOV.U32 R83, RZ, RZ, R119 ;  /* 0x000000ffff537224 */ /* 0x000fc400078e0077 */
[----:B------:R-:W-:Y:S02]  /*9a10*/  IMAD.MOV.U32 R46, RZ, RZ, R117 ;  /* 0x000000ffff2e7224 */ /* 0x000fe400078e0075 */
[----:B------:R-:W-:Y:S02]  /*9a20*/  IMAD.MOV.U32 R3, RZ, RZ, R116 ;  /* 0x000000ffff037224 */ /* 0x000fe400078e0074 */
[----:B------:R-:W-:Y:S02]  /*9a30*/  IMAD.MOV.U32 R2, RZ, RZ, R89 ;  /* 0x000000ffff027224 */ /* 0x000fe400078e0059 */
[----:B------:R-:W-:Y:S01]  /*9a40*/  IMAD.MOV.U32 R0, RZ, RZ, R102 ;  /* 0x000000ffff007224 */ /* 0x000fe200078e0066 */
[----:B------:R-:W-:Y:S01]  /*9a50*/  HMMA.16816.F32 R88, R4, R22, R96 ;  /* 0x000000160458723c */ /* 0x000fe20000001860 */
[----:B------:R-:W-:Y:S02]  /*9a60*/  IMAD.MOV.U32 R113, RZ, RZ, R101 ;  /* 0x000000ffff717224 */ /* 0x000fe400078e0065 */
[----:B------:R-:W-:-:S02]  /*9a70*/  IMAD.MOV.U32 R93, RZ, RZ, R100 ;  /* 0x000000ffff5d7224 */ /* 0x000fc400078e0064 */
[----:B------:R-:W-:Y:S02]  /*9a80*/  IMAD.MOV.U32 R108, RZ, RZ, R103 ;  /* 0x000000ffff6c7224 */ /* 0x000fe400078e0067 */
[----:B------:R-:W-:Y:S01]  /*9a90*/  IMAD.MOV.U32 R109, RZ, RZ, R85 ;  /* 0x000000ffff6d7224 */ /* 0x000fe200078e0055 */
[C---:B------:R-:W-:Y:S01]  /*9aa0*/  HMMA.16816.F32 R100, R4.reuse, R16, R148 ;  /* 0x000000100464723c */ /* 0x040fe20000001894 */
[----:B------:R-:W-:Y:S01]  /*9ab0*/  IMAD.MOV.U32 R112, RZ, RZ, R84 ;  /* 0x000000ffff707224 */ /* 0x000fe200078e0054 */
[----:B------:R-:W-:Y:S06]  /*9ac0*/  LDSM.16.MT88.4 R148, [R188+0x9c00] ;  /* 0x009c0000bc94783b */ /* 0x000fec0000004200 */
[C---:B------:R-:W-:Y:S08]  /*9ad0*/  HMMA.16816.F32 R84, R4.reuse, R20, R220 ;  /* 0x000000140454723c */ /* 0x040ff000000018dc */
[C---:B--2---:R-:W-:Y:S08]  /*9ae0*/  HMMA.16816.F32 R116, R4.reuse, R12, R140 ;  /* 0x0000000c0474723c */ /* 0x044ff0000000188c */
[----:B------:R-:W-:Y:S01]  /*9af0*/  HMMA.16816.F32 R36, R4, R14, R56 ;  /* 0x0000000e0424723c */ /* 0x000fe20000001838 */
[----:B------:R-:W1:Y:S01]  /*9b00*/  LDSM.16.MT88.4 R4, [R190+0xbc00] ;  /* 0x00bc0000be04783b */ /* 0x000e620000004200 */
[----:B------:R-:W-:-:S02]  /*9b10*/  IMAD.MOV.U32 R221, RZ, RZ, R3 ;  /* 0x000000ffffdd7224 */ /* 0x000fc400078e0003 */
[----:B------:R-:W-:Y:S01]  /*9b20*/  IMAD.MOV.U32 R223, RZ, RZ, R35 ;  /* 0x000000ffffdf7224 */ /* 0x000fe200078e0023 */
[----:B------:R-:W2:Y:S01]  /*9b30*/  LDSM.16.MT88.4 R140, [R190+0x9c00] ;  /* 0x009c0000be8c783b */ /* 0x000ea20000004200 */
[----:B------:R-:W-:Y:S02]  /*9b40*/  IMAD.MOV.U32 R220, RZ, RZ, R2 ;  /* 0x000000ffffdc7224 */ /* 0x000fe400078e0002 */
        /* <DEDUP_REMOVED lines=8> */
[----:B------:R-:W3:Y:S01]  /*9bd0*/  LDSM.16.MT88.4 R92, [R190+0xac00] ;  /* 0x00ac0000be5c783b */ /* 0x000ee20000004200 */
[----:B------:R-:W-:-:S03]  /*9be0*/  IMAD.MOV.U32 R2, RZ, RZ, R109 ;  /* 0x000000ffff027224 */ /* 0x000fc600078e006d */
[----:B------:R-:W4:Y:S01]  /*9bf0*/  LDSM.16.MT88.4 R108, [R188+0xbc00] ;  /* 0x00bc0000bc6c783b */ /* 0x000f220000004200 */
[----:B------:R-:W-:Y:S02]  /*9c00*/  IMAD.MOV.U32 R64, RZ, RZ, R46 ;  /* 0x000000ffff407224 */ /* 0x000fe400078e002e */
[----:B------:R-:W-:Y:S02]  /*9c10*/  IMAD.MOV.U32 R65, RZ, RZ, R47 ;  /* 0x000000ffff417224 */ /* 0x000fe400078e002f */
[----:B------:R-:W-:Y:S02]  /*9c20*/  IMAD.MOV.U32 R46, RZ, RZ, R114 ;  /* 0x000000ffff2e7224 */ /* 0x000fe400078e0072 */
[----:B------:R-:W-:Y:S02]  /*9c30*/  IMAD.MOV.U32 R47, RZ, RZ, R115 ;  /* 0x000000ffff2f7224 */ /* 0x000fe400078e0073 */
[----:B------:R-:W-:Y:S02]  /*9c40*/  IMAD.MOV.U32 R59, RZ, RZ, R113 ;  /* 0x000000ffff3b7224 */ /* 0x000fe400078e0071 */
[----:B------:R-:W-:-:S02]  /*9c50*/  IMAD.MOV.U32 R57, RZ, RZ, R112 ;  /* 0x000000ffff397224 */ /* 0x000fc400078e0070 */
[C---:B------:R-:W-:Y:S01]  /*9c60*/  HMMA.16816.F32 R112, R8.reuse, R12, R216 ;  /* 0x0000000c0870723c */ /* 0x040fe200000018d8 */
[----:B------:R-:W-:Y:S04]  /*9c70*/  STG.E.U16 [R44.64+0x10], R244 ;  /* 0x000010f42c007986 */ /* 0x000fe8000c101526 */
[----:B------:R-:W-:Y:S03]  /*9c80*/  STG.E.U16 [R44.64+0x12], R242 ;  /* 0x000012f22c007986 */ /* 0x000fe6000c101526 */
        /* <DEDUP_REMOVED lines=12> */
[----:B------:R-:W-:Y:S01]  /*9d50*/  HMMA.16816.F32 R28, R8, R14, R28 ;  /* 0x0000000e081c723c */ /* 0x000fe2000000181c */
[----:B------:R-:W-:Y:S04]  /*9d60*/  STG.E.U16 [R32.64+0x20], R238 ;  /* 0x000020ee20007986 */ /* 0x000fe8000c101526 */
[----:B------:R-:W-:Y:S04]  /*9d70*/  STG.E.U16 [R32.64+0x22], R237 ;  /* 0x000022ed20007986 */ /* 0x000fe8000c101526 */
[----:B------:R-:W-:Y:S04]  /*9d80*/  STG.E.U16 [R180.64+0x30], R249 ;  /* 0x000030f9b4007986 */ /* 0x000fe8000c101526 */
[----:B------:R-:W-:Y:S04]  /*9d90*/  STG.E.U16 [R180.64+0x32], R248 ;  /* 0x000032f8b4007986 */ /* 0x000fe8000c101526 */
[----:B------:R-:W-:Y:S04]  /*9da0*/  STG.E.U16 [R132.64+0x30], R246 ;  /* 0x000030f684007986 */ /* 0x000fe8000c101526 */
[----:B------:R-:W-:Y:S04]  /*9db0*/  STG.E.U16 [R132.64+0x32], R247 ;  /* 0x000032f784007986 */ /* 0x000fe8000c101526 */
[----:B------:R-:W-:Y:S04]  /*9dc0*/  STG.E.U16 [R44.64+0x30], R236 ;  /* 0x000030ec2c007986 */ /* 0x000fe8000c101526 */
[----:B------:R-:W-:Y:S01]  /*9dd0*/  STG.E.U16 [R44.64+0x32], R235 ;  /* 0x000032eb2c007986 */ /* 0x000fe2000c101526 */
[----:B------:R-:W-:-:S03]  /*9de0*/  FADD.FTZ R2, R2, R57 ;  /* 0x0000003902027221 */ /* 0x000fc60000010000 */
[----:B------:R-:W-:Y:S04]  /*9df0*/  STG.E.U16 [R32.64+0x30], R234 ;  /* 0x000030ea20007986 */ /* 0x000fe8000c101526 */
[----:B------:R2:W-:Y:S01]  /*9e00*/  STG.E.U16 [R32.64+0x32], R232 ;  /* 0x000032e820007986 */ /* 0x0005e2000c101526 */
[----:B------:R-:W-:-:S03]  /*9e10*/  FADD.FTZ R0, R0, R58 ;  /* 0x0000003a00007221 */ /* 0x000fc60000010000 */
[----:B------:R-:W-:Y:S04]  /*9e20*/  STG.E.U16 [R180.64+0x40], R214 ;  /* 0x000040d6b4007986 */ /* 0x000fe8000c101526 */
[----:B------:R-:W-:Y:S01]  /*9e30*/  STG.E.U16 [R180.64+0x42], R213 ;  /* 0x000042d5b4007986 */ /* 0x000fe2000c101526 */
[----:B------:R-:W-:-:S03]  /*9e40*/  FADD.FTZ R3, R3, R59 ;  /* 0x0000003b03037221 */ /* 0x000fc60000010000 */
[----:B------:R-:W-:Y:S04]  /*9e50*/  STG.E.U16 [R132.64+0x40], R211 ;  /* 0x000040d384007986 */ /* 0x000fe8000c101526 */
[----:B------:R-:W-:Y:S01]  /*9e60*/  STG.E.U16 [R132.64+0x42], R212 ;  /* 0x000042d484007986 */ /* 0x000fe2000c101526 */
[-C--:B-1----:R-:W-:Y:S03]  /*9e70*/  HMMA.16816.F32 R116, R120, R4.reuse, R116 ;  /* 0x000000047874723c */ /* 0x082fe60000001874 */
[----:B------:R-:W-:Y:S04]  /*9e80*/  STG.E.U16 [R44.64+0x40], R187 ;  /* 0x000040bb2c007986 */ /* 0x000fe8000c101526 */
[----:B------:R-:W-:Y:S01]  /*9e90*/  STG.E.U16 [R44.64+0x42], R186 ;  /* 0x000042ba2c007986 */ /* 0x000fe2000c101526 */
[----:B------:R-:W-:Y:S03]  /*9ea0*/  HMMA.16816.F32 R112, R124, R4, R112 ;  /* 0x000000047c70723c */ /* 0x000fe60000001870 */
[----:B------:R-:W-:Y:S04]  /*9eb0*/  STG.E.U16 [R32.64+0x40], R185 ;  /* 0x000040b920007986 */ /* 0x000fe8000c101526 */
[----:B------:R-:W-:Y:S01]  /*9ec0*/  STG.E.U16 [R32.64+0x42], R184 ;  /* 0x000042b820007986 */ /* 0x000fe2000c101526 */
[----:B------:R-:W-:-:S03]  /*9ed0*/  FADD.FTZ R4, R223, R2 ;  /* 0x00000002df047221 */ /* 0x000fc60000010000 */
[----:B------:R-:W-:Y:S01]  /*9ee0*/  STG.E.U16 [R180.64+0x50], R210 ;  /* 0x000050d2b4007986 */ /* 0x000fe2000c101526 */
[----:B------:R-:W-:-:S03]  /*9ef0*/  FADD.FTZ R2, R64, R0 ;  /* 0x0000000040027221 */ /* 0x000fc60000010000 */
[----:B------:R-:W-:Y:S01]  /*9f00*/  STG.E.U16 [R180.64+0x52], R209 ;  /* 0x000052d1b4007986 */ /* 0x000fe2000c101526 */
[----:B------:R-:W-:-:S03]  /*9f10*/  FADD.FTZ R5, R221, R220 ;  /* 0x000000dcdd057221 */ /* 0x000fc60000010000 */
[----:B------:R-:W-:Y:S01]  /*9f20*/  STG.E.U16 [R132.64+0x50], R207 ;  /* 0x000050cf84007986 */ /* 0x000fe2000c101526 */
[----:B------:R-:W-:-:S03]  /*9f30*/  FADD.FTZ R0, R225, R3 ;  /* 0x00000003e1007221 */ /* 0x000fc60000010000 */
        /* <DEDUP_REMOVED lines=14> */
[----:B------:R-:W-:Y:S01]  /*a020*/  STG.E.U16 [R44.64+0x62], R176 ;  /* 0x000062b02c007986 */ /* 0x000fe2000c101526 */
[C---:B--2---:R-:W-:Y:S03]  /*a030*/  HMMA.16816.F32 R160, R120.reuse, R140, R160 ;  /* 0x0000008c78a0723c */ /* 0x044fe600000018a0 */
[----:B------:R-:W-:Y:S04]  /*a040*/  STG.E.U16 [R32.64+0x60], R175 ;  /* 0x000060af20007986 */ /* 0x000fe8000c101526 */
[----:B------:R-:W-:Y:S01]  /*a050*/  STG.E.U16 [R32.64+0x62], R174 ;  /* 0x000062ae20007986 */ /* 0x000fe2000c101526 */
[----:B------:R-:W-:Y:S03]  /*a060*/  HMMA.16816.F32 R156, R120, R142, R156 ;  /* 0x0000008e789c723c */ /* 0x000fe6000000189c */
[----:B------:R-:W-:Y:S04]  /*a070*/  STG.E.U16 [R180.64+0x70], R202 ;  /* 0x000070cab4007986 */ /* 0x000fe8000c101526 */
[----:B------:R-:W-:Y:S01]  /*a080*/  STG.E.U16 [R180.64+0x72], R201 ;  /* 0x000072c9b4007986 */ /* 0x000fe2000c101526 */
[----:B------:R-:W-:Y:S03]  /*a090*/  HMMA.16816.F32 R144, R124, R140, R144 ;  /* 0x0000008c7c90723c */ /* 0x000fe60000001890 */
[----:B------:R-:W-:Y:S01]  /*a0a0*/  STG.E.U16 [R132.64+0x70], R200 ;  /* 0x000070c884007986 */ /* 0x000fe2000c101526 */
[----:B------:R-:W-:-:S03]  /*a0b0*/  FADD.FTZ R5, R34, R5 ;  /* 0x0000000522057221 */ /* 0x000fc60000010000 */
[----:B------:R-:W-:Y:S01]  /*a0c0*/  STG.E.U16 [R132.64+0x72], R195 ;  /* 0x000072c384007986 */ /* 0x000fe2000c101526 */
[----:B------:R-:W-:Y:S01]  /*a0d0*/  HMMA.16816.F32 R140, R124, R142, R136 ;  /* 0x0000008e7c8c723c */ /* 0x000fe20000001888 */
[----:B------:R-:W-:Y:S02]  /*a0e0*/  FADD.FTZ R3, R35, R3 ;  /* 0x0000000323037221 */ /* 0x000fe40000010000 */
[----:B------:R-:W-:Y:S01]  /*a0f0*/  STG.E.U16 [R44.64+0x70], R173 ;  /* 0x000070ad2c007986 */ /* 0x000fe2000c101526 */
[----:B------:R-:W-:-:S03]  /*a100*/  FADD.FTZ R2, R245, R2 ;  /* 0x00000002f5027221 */ /* 0x000fc60000010000 */
[----:B------:R-:W-:Y:S01]  /*a110*/  STG.E.U16 [R44.64+0x72], R172 ;  /* 0x000072ac2c007986 */ /* 0x000fe2000c101526 */
[-C--:B------:R-:W-:Y:S01]  /*a120*/  HMMA.16816.F32 R152, R124, R148.reuse, R152 ;  /* 0x000000947c98723c */ /* 0x080fe20000001898 */
[----:B------:R-:W-:Y:S02]  /*a130*/  FADD.FTZ R0, R215, R0 ;  /* 0x00000000d7007221 */ /* 0x000fe40000010000 */
[----:B------:R1:W-:Y:S05]  /*a140*/  STG.E.U16 [R32.64+0x70], R135 ;  /* 0x0000708720007986 */ /* 0x0003ea000c101526 */
[----:B------:R-:W-:Y:S01]  /*a150*/  HMMA.16816.F32 R168, R120, R148, R168 ;  /* 0x0000009478a8723c */ /* 0x000fe200000018a8 */
[----:B------:R2:W-:Y:S01]  /*a160*/  STG.E.U16 [R32.64+0x72], R134 ;  /* 0x0000728620007986 */ /* 0x0005e2000c101526 */
[----:B------:R-:W-:-:S06]  /*a170*/  FADD.FTZ R230, R46, R5 ;  /* 0x000000052ee67221 */ /* 0x000fcc0000010000 */
[----:B------:R-:W-:Y:S01]  /*a180*/  HMMA.16816.F32 R164, R120, R150, R164 ;  /* 0x0000009678a4723c */ /* 0x000fe200000018a4 */
[----:B------:R-:W-:Y:S02]  /*a190*/  FADD.FTZ R232, R47, R3 ;  /* 0x000000032fe87221 */ /* 0x000fe40000010000 */
[----:B------:R-:W-:-:S05]  /*a1a0*/  FADD.FTZ R236, R227, R2 ;  /* 0x00000002e3ec7221 */ /* 0x000fca0000010000 */
[----:B------:R-:W-:Y:S01]  /*a1b0*/  HMMA.16816.F32 R68, R120, R76, R68 ;  /* 0x0000004c7844723c */ /* 0x000fe20000001844 */
[----:B------:R-:W-:Y:S01]  /*a1c0*/  FADD.FTZ R237, R224, R0 ;  /* 0x00000000e0ed7221 */ /* 0x000fe20000010000 */
[----:B-1----:R-:W-:-:S06]  /*a1d0*/  IADD3 R135, P1, R180, -0x80, RZ ;  /* 0xffffff80b4877810 */ /* 0x002fcc0007f3e0ff */
[C---:B------:R-:W-:Y:S08]  /*a1e0*/  HMMA.16816.F32 R72, R120.reuse, R78, R72 ;  /* 0x0000004e7848723c */ /* 0x040ff00000001848 */
[----:B---3--:R-:W-:Y:S01]  /*a1f0*/  HMMA.16816.F32 R84, R120, R92, R84 ;  /* 0x0000005c7854723c */ /* 0x008fe20000001854 */
[----:B--2---:R-:W-:-:S07]  /*a200*/  IADD3.X R134, R181, -0x1, RZ, P1, !PT ;  /* 0xffffffffb5867810 */ /* 0x004fce0000ffe4ff */
        /* <DEDUP_REMOVED lines=12> */
[----:B------:R-:W-:Y:S11]  /*a2d0*/  @!P0 BRA `(.L_x_472) ;  /* 0x0001218000008947 */ /* 0x000ff60003800000 */
[----:B------:R-:W2:Y:S01]  /*a2e0*/  LDL.64 R66, [R1+0x108] ;  /* 0x0001080001427983 */ /* 0x000ea20000100a00 */
[----:B------:R-:W-:-:S04]  /*a2f0*/  DEPBAR.LE SB0, 0x0 ;  /* 0x000080000000791a */ /* 0x000fc80000000000 */
[----:B------:R-:W3:Y:S04]  /*a300*/  LDL R47, [R1+0x120] ;  /* 0x00012000012f7983 */ /* 0x000ee80000100800 */
[----:B------:R-:W4:Y:S04]  /*a310*/  LDL R46, [R1+0x124] ;  /* 0x00012400012e7983 */ /* 0x000f280000100800 */
[----:B------:R-:W4:Y:S01]  /*a320*/  LDL.64 R34, [R1+0x128] ;  /* 0x0001280001227983 */ /* 0x000f220000100a00 */
[----:B------:R-:W-:Y:S02]  /*a330*/  UIADD3 UR5, UR24, -0x2, URZ ;  /* 0xfffffffe18057890 */ /* 0x000fe4000fffe03f */
[----:B------:R-:W-:-:S02]  /*a340*/  UISETP.GE.AND UP0, UPT, UR24, 0x3, UPT ;  /* 0x000000031800788c */ /* 0x000fc4000bf06270 */
[----:B------:R-:W-:Y:S02]  /*a350*/  USHF.R.S32.HI UR4, URZ, 0x1f, UR5 ;  /* 0x0000001f3f047899 */ /* 0x000fe40008011405 */
[----:B------:R-:W-:-:S04]  /*a360*/  UIMAD UR9, UR16, UR5, URZ ;  /* 0x00000005100972a4 */ /* 0x000fc8000f8e023f */
[----:B------:R-:W-:Y:S01]  /*a370*/  UIMAD UR4, UR4, UR17, UR9 ;  /* 0x00000011040472a4 */ /* 0x000fe2000f8e0209 */
        /* <DEDUP_REMOVED lines=34> */
[----:B------:R-:W-:Y:S01]  /*a5a0*/  PLOP3.LUT P0, PT, PT, PT, UP0, 0x40, 0x0 ;  /* 0x000000000000781c */ /* 0x000fe20003f0e808 */
        /* <DEDUP_REMOVED lines=19> */
[----:B--2---:R-:W-:Y:S04]  /*a6e0*/  LDSM.16.M88.4 R8, [R192+0x1000] ;  /* 0x00100000c008783b */ /* 0x004fe80000000200 */
[----:B------:R-:W2:Y:S04]  /*a6f0*/  LDSM.16.M88.4 R28, [R189+0x6400] ;  /* 0x00640000bd1c783b */ /* 0x000ea80000000200 */
[----:B------:R-:W-:Y:S04]  /*a700*/  LDSM.16.M88.4 R24, [R189+0x6800] ;  /* 0x00680000bd18783b */ /* 0x000fe80000000200 */
[----:B-1----:R-:W1:Y:S04]  /*a710*/  LDSM.16.M88.4 R12, [R192] ;  /* 0x00000000c00c783b */ /* 0x002e680000000200 */
[----:B------:R-:W4:Y:S04]  /*a720*/  LDSM.16.M88.4 R32, [R189+0x6000] ;  /* 0x00600000bd20783b */ /* 0x000f280000000200 */
[----:B------:R-:W4:Y:S04]  /*a730*/  LDSM.16.M88.4 R20, [R189+0x6c00] ;  /* 0x006c0000bd14783b */ /* 0x000f280000000200 */
[----:B---3--:R-:W-:Y:S04]  /*a740*/  LDSM.16.M88.4 R4, [R193+0x1000] ;  /* 0x00100000c104783b */ /* 0x008fe80000000200 */
[----:B------:R-:W3:Y:S04]  /*a750*/  LDSM.16.M88.4 R52, [R191+0x6400] ;  /* 0x00640000bf34783b */ /* 0x000ee80000000200 */
[----:B------:R-:W-:Y:S04]  /*a760*/  LDSM.16.M88.4 R48, [R191+0x6800] ;  /* 0x00680000bf30783b */ /* 0x000fe80000000200 */
[----:B------:R-:W3:Y:S04]  /*a770*/  LDSM.16.M88.4 R16, [R193] ;  /* 0x00000000c110783b */ /* 0x000ee80000000200 */
[----:B------:R-:W3:Y:S04]  /*a780*/  LDSM.16.M88.4 R36, [R191+0x6000] ;  /* 0x00600000bf24783b */ /* 0x000ee80000000200 */
[----:B------:R-:W3:Y:S01]  /*a790*/  LDSM.16.M88.4 R40, [R191+0x6c00] ;  /* 0x006c0000bf28783b */ /* 0x000ee20000000200 */
[----:B--2---:R-:W-:Y:S03]  /*a7a0*/  HMMA.16816.F32 R184, R8, R30, RZ ;  /* 0x0000001e08b8723c */ /* 0x004fe600000018ff */
[----:B------:R-:W0:Y:S05]  /*a7b0*/  LDGDEPBAR ;  /* 0x00000000000079af */ /* 0x000e2a0000000000 */
[----:B-1----:R-:W-:Y:S08]  /*a7c0*/  HMMA.16816.F32 R220, R12, R24, RZ ;  /* 0x000000180cdc723c */ /* 0x002ff000000018ff */
[C---:B----4-:R-:W-:Y:S08]  /*a7d0*/  HMMA.16816.F32 R176, R8.reuse, R32, RZ ;  /* 0x0000002008b0723c */ /* 0x050ff000000018ff */
[C---:B------:R-:W-:Y:S08]  /*a7e0*/  HMMA.16816.F32 R64, R8.reuse, R24, RZ ;  /* 0x000000180840723c */ /* 0x040ff000000018ff */
[C---:B------:R-:W-:Y:S08]  /*a7f0*/  HMMA.16816.F32 R56, R8.reuse, R20, RZ ;  /* 0x000000140838723c */ /* 0x040ff000000018ff */
[C---:B------:R-:W-:Y:S08]  /*a800*/  HMMA.16816.F32 R132, R8.reuse, R28, RZ ;  /* 0x0000001c0884723c */ /* 0x040ff000000018ff */
[C---:B------:R-:W-:Y:S08]  /*a810*/  HMMA.16816.F32 R172, R8.reuse, R34, RZ ;  /* 0x0000002208ac723c */ /* 0x040ff000000018ff */
[C---:B------:R-:W-:Y:S08]  /*a820*/  HMMA.16816.F32 R196, R8.reuse, R26, RZ ;  /* 0x0000001a08c4723c */ /* 0x040ff000000018ff */
[----:B------:R-:W-:Y:S08]  /*a830*/  HMMA.16816.F32 R8, R8, R22, RZ ;  /* 0x000000160808723c */ /* 0x000ff000000018ff */
[C---:B------:R-:W-:Y:S08]  /*a840*/  HMMA.16816.F32 R200, R12.reuse, R32, RZ ;  /* 0x000000200cc8723c */ /* 0x040ff000000018ff */
[C---:B------:R-:W-:Y:S08]  /*a850*/  HMMA.16816.F32 R240, R12.reuse, R34, RZ ;  /* 0x000000220cf0723c */ /* 0x040ff000000018ff */
[----:B------:R-:W-:Y:S08]  /*a860*/  HMMA.16816.F32 R224, R12, R28, RZ ;  /* 0x0000001c0ce0723c */ /* 0x000ff000000018ff */
[----:B---3--:R-:W-:Y:S08]  /*a870*/  HMMA.16816.F32 R32, R4, R54, R184 ;  /* 0x000000360420723c */ /* 0x008ff000000018b8 */
[----:B------:R-:W-:Y:S08]  /*a880*/  HMMA.16816.F32 R184, R16, R48, R220 ;  /* 0x0000003010b8723c */ /* 0x000ff000000018dc */
[----:B------:R-:W-:Y:S08]  /*a890*/  HMMA.16816.F32 R216, R12, R20, RZ ;  /* 0x000000140cd8723c */ /* 0x000ff000000018ff */
[C---:B------:R-:W-:Y:S08]  /*a8a0*/  HMMA.16816.F32 R204, R4.reuse, R36, R176 ;  /* 0x0000002404cc723c */ /* 0x040ff000000018b0 */
[----:B------:R-:W-:Y:S01]  /*a8b0*/  HMMA.16816.F32 R176, R4, R48, R64 ;  /* 0x0000003004b0723c */ /* 0x000fe20000001840 */
[----:B------:R-:W-:Y:S01]  /*a8c0*/  IMAD.MOV.U32 R3, RZ, RZ, R185 ;  /* 0x000000ffff037224 */ /* 0x000fe200078e00b9 */
[----:B------:R-:W-:Y:S01]  /*a8d0*/  MOV R0, R187 ;  /* 0x000000bb00007202 */ /* 0x000fe20000000f00 */
[----:B------:R-:W-:-:S05]  /*a8e0*/  IMAD.MOV.U32 R2, RZ, RZ, R186 ;  /* 0x000000ffff027224 */ /* 0x000fca00078e00ba */
[C---:B------:R-:W-:Y:S08]  /*a8f0*/  HMMA.16816.F32 R64, R4.reuse, R40, R56 ;  /* 0x000000280440723c */ /* 0x040ff00000001838 */
[C---:B------:R-:W-:Y:S08]  /*a900*/  HMMA.16816.F32 R212, R4.reuse, R52, R132 ;  /* 0x0000003404d4723c */ /* 0x040ff00000001884 */
[----:B------:R-:W-:Y:S08]  /*a910*/  HMMA.16816.F32 R56, R4, R38, R172 ;  /* 0x000000260438723c */ /* 0x000ff000000018ac */
[----:B------:R-:W-:Y:S01]  /*a920*/  HMMA.16816.F32 R244, R12, R26, RZ ;  /* 0x0000001a0cf4723c */ /* 0x000fe200000018ff */
[----:B------:R-:W-:Y:S07]  /*a930*/  LDSM.16.M88.4 R24, [R189+0x7800] ;  /* 0x00780000bd18783b */ /* 0x000fee0000000200 */
[C---:B------:R-:W-:Y:S08]  /*a940*/  HMMA.16816.F32 R172, R4.reuse, R50, R196 ;  /* 0x0000003204ac723c */ /* 0x040ff000000018c4 */
[----:B------:R-:W-:Y:S01]  /*a950*/  HMMA.16816.F32 R132, R4, R42, R8 ;  /* 0x0000002a0484723c */ /* 0x000fe20000001808 */
[----:B------:R-:W1:Y:S04]  /*a960*/  LDSM.16.M88.4 R4, [R192+0x3000] ;  /* 0x00300000c004783b */ /* 0x000e680000000200 */
[----:B------:R-:W-:Y:S03]  /*a970*/  LDSM.16.M88.4 R8, [R192+0x2000] ;  /* 0x00200000c008783b */ /* 0x000fe60000000200 */
[C---:B------:R-:W-:Y:S01]  /*a980*/  HMMA.16816.F32 R208, R12.reuse, R22, RZ ;  /* 0x000000160cd0723c */ /* 0x040fe200000018ff */
[----:B------:R-:W2:Y:S07]  /*a990*/  LDSM.16.M88.4 R20, [R189+0x7c00] ;  /* 0x007c0000bd14783b */ /* 0x000eae0000000200 */
[----:B------:R-:W-:Y:S01]  /*a9a0*/  HMMA.16816.F32 R248, R12, R30, RZ ;  /* 0x0000001e0cf8723c */ /* 0x000fe200000018ff */
[----:B------:R-:W3:Y:S04]  /*a9b0*/  LDSM.16.M88.4 R28, [R189+0x7400] ;  /* 0x00740000bd1c783b */ /* 0x000ee80000000200 */
[----:B------:R-:W4:Y:S03]  /*a9c0*/  LDSM.16.M88.4 R12, [R189+0x7000] ;  /* 0x00700000bd0c783b */ /* 0x000f260000000200 */
[C---:B------:R-:W-:Y:S07]  /*a9d0*/  HMMA.16816.F32 R200, R16.reuse, R36, R200 ;  /* 0x0000002410c8723c */ /* 0x040fee00000018c8 */
[----:B------:R-:W-:Y:S01]  /*a9e0*/  MOV R36, R184 ;  /* 0x000000b800247202 */ /* 0x000fe20000000f00 */
[C---:B------:R-:W-:Y:S08]  /*a9f0*/  HMMA.16816.F32 R224, R16.reuse, R52, R224 ;  /* 0x0000003410e0723c */ /* 0x040ff000000018e0 */
[C---:B------:R-:W-:Y:S08]  /*aa00*/  HMMA.16816.F32 R184, R16.reuse, R40, R216 ;  /* 0x0000002810b8723c */ /* 0x040ff000000018d8 */
[C---:B------:R-:W-:Y:S08]  /*aa10*/  HMMA.16816.F32 R196, R16.reuse, R42, R208 ;  /* 0x0000002a10c4723c */ /* 0x040ff000000018d0 */
[----:B------:R-:W-:Y:S01]  /*aa20*/  IMAD.MOV.U32 R182, RZ, RZ, R224 ;  /* 0x000000ffffb67224 */ /* 0x000fe200078e00e0 */
[----:B------:R-:W-:Y:S01]  /*aa30*/  MOV R53, R225 ;  /* 0x000000e100357202 */ /* 0x000fe20000000f00 */
[----:B------:R-:W-:Y:S01]  /*aa40*/  IMAD.MOV.U32 R52, RZ, RZ, R226 ;  /* 0x000000ffff347224 */ /* 0x000fe200078e00e2 */
[----:B------:R-:W-:Y:S01]  /*aa50*/  HMMA.16816.F32 R240, R16, R38, R240 ;  /* 0x0000002610f0723c */ /* 0x000fe200000018f0 */
[----:B------:R-:W-:-:S04]  /*aa60*/  IMAD.MOV.U32 R47, RZ, RZ, R227 ;  /* 0x000000ffff2f7224 */ /* 0x000fc800078e00e3 */
[----:B------:R-:W-:Y:S01]  /*aa70*/  MOV R40, R186 ;  /* 0x000000ba00287202 */ /* 0x000fe20000000f00 */
[----:B------:R-:W-:Y:S02]  /*aa80*/  IMAD.MOV.U32 R41, RZ, RZ, R185 ;  /* 0x000000ffff297224 */ /* 0x000fe400078e00b9 */
[----:B------:R-:W-:Y:S01]  /*aa90*/  HMMA.16816.F32 R224, R16, R54, R248 ;  /* 0x0000003610e0723c */ /* 0x000fe200000018f8 */
[----:B------:R-:W-:Y:S02]  /*aaa0*/  IMAD.MOV.U32 R37, RZ, RZ, R187 ;  /* 0x000000ffff257224 */ /* 0x000fe400078e00bb */
[----:B------:R-:W-:Y:S02]  /*aab0*/  IMAD.MOV.U32 R209, RZ, RZ, R41 ;  /* 0x000000ffffd17224 */ /* 0x000fe400078e0029 */
[----:B------:R-:W-:Y:S01]  /*aac0*/  IMAD.MOV.U32 R210, RZ, RZ, R40 ;  /* 0x000000ffffd27224 */ /* 0x000fe200078e0028 */
[----:B------:R-:W-:Y:S01]  /*aad0*/  MOV R211, R37 ;  /* 0x0000002500d37202 */ /* 0x000fe20000000f00 */
[----:B------:R-:W-:Y:S01]  /*aae0*/  IMAD.MOV.U32 R248, RZ, RZ, R182 ;  /* 0x000000fffff87224 */ /* 0x000fe200078e00b6 */
[----:B------:R-:W-:Y:S01]  /*aaf0*/  MOV R249, R53 ;  /* 0x0000003500f97202 */ /* 0x000fe20000000f00 */
[----:B------:R-:W-:Y:S01]  /*ab00*/  IMAD.MOV.U32 R250, RZ, RZ, R52 ;  /* 0x000000fffffa7224 */ /* 0x000fe200078e0034 */
[----:B-1----:R-:W-:Y:S01]  /*ab10*/  HMMA.16816.F32 R40, R4, R26, R172 ;  /* 0x0000001a0428723c */ /* 0x002fe200000018ac */
[----:B------:R-:W-:Y:S01]  /*ab20*/  IMAD.MOV.U32 R251, RZ, RZ, R47 ;  /* 0x000000fffffb7224 */ /* 0x000fe200078e002f */
[----:B------:R-:W-:Y:S01]  /*ab30*/  LDSM.16.M88.4 R52, [R191+0x7800] ;  /* 0x00780000bf34783b */ /* 0x000fe20000000200 */
[----:B------:R-:W-:-:S04]  /*ab40*/  IMAD.MOV.U32 R46, RZ, RZ, R184 ;  /* 0x000000ffff2e7224 */ /* 0x000fc800078e00b8 */
[----:B------:R-:W-:Y:S01]  /*ab50*/  IMAD.MOV.U32 R172, RZ, RZ, R36 ;  /* 0x000000ffffac7224 */ /* 0x000fe200078e0024 */
[----:B------:R-:W-:Y:S01]  /*ab60*/  HMMA.16816.F32 R220, R16, R50, R244 ;  /* 0x0000003210dc723c */ /* 0x000fe200000018f4 */
[----:B------:R-:W-:Y:S01]  /*ab70*/  LDSM.16.M88.4 R48, [R191+0x7c00] ;  /* 0x007c0000bf30783b */ /* 0x000fe20000000200 */
[----:B------:R-:W-:Y:S01]  /*ab80*/  IMAD.MOV.U32 R173, RZ, RZ, R3 ;  /* 0x000000ffffad7224 */ /* 0x000fe200078e0003 */
[----:B------:R-:W-:Y:S01]  /*ab90*/  MOV R174, R2 ;  /* 0x0000000200ae7202 */ /* 0x000fe20000000f00 */
[----:B------:R-:W-:Y:S01]  /*aba0*/  IMAD.MOV.U32 R175, RZ, RZ, R0 ;  /* 0x000000ffffaf7224 */ /* 0x000fe200078e0000 */
[----:B------:R-:W-:Y:S01]  /*abb0*/  LDSM.16.M88.4 R16, [R193+0x2000] ;  /* 0x00200000c110783b */ /* 0x000fe20000000200 */
[----:B------:R-:W-:Y:S02]  /*abc0*/  MOV R208, R46 ;  /* 0x0000002e00d07202 */ /* 0x000fe40000000f00 */
[----:B--2---:R-:W-:Y:S08]  /*abd0*/  HMMA.16816.F32 R36, R4, R22, R132 ;  /* 0x000000160424723c */ /* 0x004ff00000001884 */
[----:B---3--:R-:W-:Y:S08]  /*abe0*/  HMMA.16816.F32 R132, R8, R28, R248 ;  /* 0x0000001c0884723c */ /* 0x008ff000000018f8 */
[C---:B------:R-:W-:Y:S08]  /*abf0*/  HMMA.16816.F32 R216, R4.reuse, R24, R176 ;  /* 0x0000001804d8723c */ /* 0x040ff000000018b0 */
[C---:B------:R-:W-:Y:S08]  /*ac00*/  HMMA.16816.F32 R244, R4.reuse, R20, R64 ;  /* 0x0000001404f4723c */ /* 0x040ff00000001840 */
[C---:B----4-:R-:W-:Y:S08]  /*ac10*/  HMMA.16816.F32 R184, R4.reuse, R12, R204 ;  /* 0x0000000c04b8723c */ /* 0x050ff000000018cc */
[C---:B------:R-:W-:Y:S07]  /*ac20*/  HMMA.16816.F32 R212, R4.reuse, R28, R212 ;  /* 0x0000001c04d4723c */ /* 0x040fee00000018d4 */
[----:B------:R-:W-:Y:S01]  /*ac30*/  MOV R28, R132 ;  /* 0x00000084001c7202 */ /* 0x000fe20000000f00 */
[C---:B------:R-:W-:Y:S01]  /*ac40*/  HMMA.16816.F32 R176, R4.reuse, R14, R56 ;  /* 0x0000000e04b0723c */ /* 0x040fe20000001838 */
[----:B------:R-:W-:Y:S07]  /*ac50*/  LDSM.16.M88.4 R56, [R191+0x7400] ;  /* 0x00740000bf38783b */ /* 0x000fee0000000200 */
[----:B------:R-:W-:Y:S01]  /*ac60*/  HMMA.16816.F32 R64, R4, R30, R32 ;  /* 0x0000001e0440723c */ /* 0x000fe20000001820 */
[----:B------:R-:W-:Y:S04]  /*ac70*/  LDSM.16.M88.4 R4, [R193+0x3000] ;  /* 0x00300000c104783b */ /* 0x000fe80000000200 */
[----:B------:R-:W1:Y:S03]  /*ac80*/  LDSM.16.M88.4 R32, [R191+0x7000] ;  /* 0x00700000bf20783b */ /* 0x000e660000000200 */
[C---:B------:R-:W-:Y:S07]  /*ac90*/  HMMA.16816.F32 R204, R8.reuse, R12, R200 ;  /* 0x0000000c08cc723c */ /* 0x040fee00000018c8 */
[----:B------:R-:W-:Y:S01]  /*aca0*/  MOV R13, R135 ;  /* 0x00000087000d7202 */ /* 0x000fe20000000f00 */
[C---:B------:R-:W-:Y:S07]  /*acb0*/  HMMA.16816.F32 R240, R8.reuse, R14, R240 ;  /* 0x0000000e08f0723c */ /* 0x040fee00000018f0 */
[----:B------:R-:W-:Y:S01]  /*acc0*/  IMAD.MOV.U32 R15, RZ, RZ, R133 ;  /* 0x000000ffff0f7224 */ /* 0x000fe200078e0085 */
[----:B------:R-:W-:Y:S01]  /*acd0*/  HMMA.16816.F32 R248, R8, R30, R224 ;  /* 0x0000001e08f8723c */ /* 0x000fe200000018e0 */
[----:B------:R-:W-:-:S07]  /*ace0*/  IMAD.MOV.U32 R14, RZ, RZ, R134 ;  /* 0x000000ffff0e7224 */ /* 0x000fce00078e0086 */
[C---:B------:R-:W-:Y:S08]  /*acf0*/  HMMA.16816.F32 R132, R8.reuse, R24, R172 ;  /* 0x000000180884723c */ /* 0x040ff000000018ac */
[----:B------:R-:W-:Y:S01]  /*ad00*/  IMAD.MOV.U32 R12, RZ, RZ, R240 ;  /* 0x000000ffff0c7224 */ /* 0x000fe200078e00f0 */
[----:B------:R-:W-:Y:S01]  /*ad10*/  MOV R3, R241 ;  /* 0x000000f100037202 */ /* 0x000fe20000000f00 */
[----:B------:R-:W-:Y:S01]  /*ad20*/  IMAD.MOV.U32 R2, RZ, RZ, R242 ;  /* 0x000000ffff027224 */ /* 0x000fe200078e00f2 */
[----:B------:R-:W-:Y:S01]  /*ad30*/  HMMA.16816.F32 R224, R8, R20, R208 ;  /* 0x0000001408e0723c */ /* 0x000fe200000018d0 */
[----:B------:R-:W-:-:S07]  /*ad40*/  IMAD.MOV.U32 R0, RZ, RZ, R243 ;  /* 0x000000ffff007224 */ /* 0x000fce00078e00f3 */
[C---:B------:R-:W-:Y:S05]  /*ad50*/  HMMA.16816.F32 R240, R8.reuse, R26, R220 ;  /* 0x0000001a08f0723c */ /* 0x040fea00000018dc */
[----:B------:R-:W-:Y:S01]  /*ad60*/  IMAD.MOV.U32 R29, RZ, RZ, R133 ;  /* 0x000000ffff1d7224 */ /* 0x000fe200078e0085 */
[----:B------:R-:W-:Y:S01]  /*ad70*/  MOV R25, R134 ;  /* 0x0000008600197202 */ /* 0x000fe20000000f00 */
[----:B------:R-:W-:Y:S01]  /*ad80*/  IMAD.MOV.U32 R30, RZ, RZ, R132 ;  /* 0x000000ffff1e7224 */ /* 0x000fe200078e0084 */
[----:B------:R-:W-:Y:S01]  /*ad90*/  HMMA.16816.F32 R220, R8, R22, R196 ;  /* 0x0000001608dc723c */ /* 0x000fe200000018c4 */
[----:B------:R-:W-:Y:S01]  /*ada0*/  IMAD.MOV.U32 R24, RZ, RZ, R135 ;  /* 0x000000ffff187224 */ /* 0x000fe200078e0087 */
[----:B------:R-:W-:Y:S04]  /*adb0*/  LDSM.16.M88.4 R8, [R189+0x8000] ;  /* 0x00800000bd08783b */ /* 0x000fe80000000200 */
[----:B------:R-:W-:Y:S02]  /*adc0*/  LDSM.16.M88.4 R20, [R189+0x8400] ;  /* 0x00840000bd14783b */ /* 0x000fe40000000200 */
[C---:B-1----:R-:W-:Y:S08]  /*add0*/  HMMA.16816.F32 R208, R4.reuse, R32, R184 ;  /* 0x0000002004d0723c */ /* 0x042ff000000018b8 */
[C---:B------:R-:W-:Y:S07]  /*ade0*/  HMMA.16816.F32 R196, R4.reuse, R56, R212 ;  /* 0x0000003804c4723c */ /* 0x040fee00000018d4 */
[----:B------:R-:W-:Y:S01]  /*adf0*/  IMAD.MOV.U32 R212, RZ, RZ, R30 ;  /* 0x000000ffffd47224 */ /* 0x000fe200078e001e */
[----:B------:R-:W-:Y:S01]  /*ae00*/  HMMA.16816.F32 R184, R4, R58, R64 ;  /* 0x0000003a04b8723c */ /* 0x000fe20000001840 */
[----:B------:R-:W-:Y:S01]  /*ae10*/  MOV R213, R29 ;  /* 0x0000001d00d57202 */ /* 0x000fe20000000f00 */
[----:B------:R-:W-:-:S02]  /*ae20*/  IMAD.MOV.U32 R214, RZ, RZ, R25 ;  /* 0x000000ffffd67224 */ /* 0x000fc400078e0019 */
[----:B------:R-:W-:-:S03]  /*ae30*/  IMAD.MOV.U32 R215, RZ, RZ, R24 ;  /* 0x000000ffffd77224 */ /* 0x000fc600078e0018 */
[----:B------:R-:W-:Y:S01]  /*ae40*/  MOV R64, R28 ;  /* 0x0000001c00407202 */ /* 0x000fe20000000f00 */
[----:B------:R-:W-:Y:S01]  /*ae50*/  HMMA.16816.F32 R200, R4, R34, R176 ;  /* 0x0000002204c8723c */ /* 0x000fe200000018b0 */
[----:B------:R-:W-:Y:S01]  /*ae60*/  IMAD.MOV.U32 R65, RZ, RZ, R15 ;  /* 0x000000ffff417224 */ /* 0x000fe200078e000f */
[----:B------:R-:W-:Y:S01]  /*ae70*/  MOV R67, R13 ;  /* 0x0000000d00437202 */ /* 0x000fe20000000f00 */
[----:B------:R-:W-:-:S05]  /*ae80*/  IMAD.MOV.U32 R66, RZ, RZ, R14 ;  /* 0x000000ffff427224 */ /* 0x000fca00078e000e */
[C---:B------:R-:W-:Y:S07]  /*ae90*/  HMMA.16816.F32 R176, R4.reuse, R52, R216 ;  /* 0x0000003404b0723c */ /* 0x040fee00000018d8 */
[----:B------:R-:W-:Y:S01]  /*aea0*/  IMAD.MOV.U32 R216, RZ, RZ, R12 ;  /* 0x000000ffffd87224 */ /* 0x000fe200078e000c */
[C---:B------:R-:W-:Y:S01]  /*aeb0*/  HMMA.16816.F32 R172, R4.reuse, R54, R40 ;  /* 0x0000003604ac723c */ /* 0x040fe20000001828 */
[----:B------:R-:W-:Y:S01]  /*aec0*/  LDSM.16.M88.4 R40, [R189+0x8800] ;  /* 0x00880000bd28783b */ /* 0x000fe20000000200 */
[----:B------:R-:W-:Y:S01]  /*aed0*/  MOV R217, R3 ;  /* 0x0000000300d97202 */ /* 0x000fe20000000f00 */
[----:B------:R-:W-:Y:S01]  /*aee0*/  IMAD.MOV.U32 R218, RZ, RZ, R2 ;  /* 0x000000ffffda7224 */ /* 0x000fe200078e0002 */
[----:B------:R-:W-:Y:S01]  /*aef0*/  MOV R219, R0 ;  /* 0x0000000000db7202 */ /* 0x000fe20000000f00 */
[----:B------:R-:W-:Y:S03]  /*af00*/  LDSM.16.M88.4 R12, [R192+0x4000] ;  /* 0x00400000c00c783b */ /* 0x000fe60000000200 */
[C---:B------:R-:W-:Y:S08]  /*af10*/  HMMA.16816.F32 R132, R4.reuse, R48, R244 ;  /* 0x000000300484723c */ /* 0x040ff000000018f4 */
[----:B------:R-:W-:Y:S01]  /*af20*/  HMMA.16816.F32 R28, R4, R50, R36 ;  /* 0x00000032041c723c */ /* 0x000fe20000001824 */
[----:B------:R-:W1:Y:S04]  /*af30*/  LDSM.16.M88.4 R4, [R192+0x5000] ;  /* 0x00500000c004783b */ /* 0x000e680000000200 */
[----:B------:R-:W2:Y:S03]  /*af40*/  LDSM.16.M88.4 R36, [R189+0x8c00] ;  /* 0x008c0000bd24783b */ /* 0x000ea60000000200 */
        /* <DEDUP_REMOVED lines=11> */
[C---:B------:R-:W-:Y:S08]  /*b000*/  HMMA.16816.F32 R208, R4.reuse, R22, R184 ;  /* 0x0000001604d0723c */ /* 0x040ff000000018b8 */
[C---:B------:R-:W-:Y:S08]  /*b010*/  HMMA.16816.F32 R196, R4.reuse, R42, R172 ;  /* 0x0000002a04c4723c */ /* 0x040ff000000018ac */
[C---:B--2---:R-:W-:Y:S08]  /*b020*/  HMMA.16816.F32 R184, R4.reuse, R36, R132 ;  /* 0x0000002404b8723c */ /* 0x044ff00000001884 */
[----:B------:R-:W-:Y:S08]  /*b030*/  HMMA.16816.F32 R216, R4, R10, R200 ;  /* 0x0000000a04d8723c */ /* 0x000ff000000018c8 */
[C---:B------:R-:W-:Y:S01]  /*b040*/  HMMA.16816.F32 R172, R12.reuse, R8, R24 ;  /* 0x000000080cac723c */ /* 0x040fe20000001818 */
[----:B------:R-:W-:Y:S07]  /*b050*/  LDSM.16.M88.4 R24, [R191+0x8400] ;  /* 0x00840000bf18783b */ /* 0x000fee0000000200 */
[C---:B------:R-:W-:Y:S01]  /*b060*/  HMMA.16816.F32 R132, R12.reuse, R10, R32 ;  /* 0x0000000a0c84723c */ /* 0x040fe20000001820 */
[----:B------:R-:W1:Y:S07]  /*b070*/  LDSM.16.M88.4 R8, [R193+0x4000] ;  /* 0x00400000c108783b */ /* 0x000e6e0000000200 */
[C---:B------:R-:W-:Y:S08]  /*b080*/  HMMA.16816.F32 R56, R12.reuse, R20, R64 ;  /* 0x000000140c38723c */ /* 0x040ff00000001840 */
[----:B------:R-:W-:Y:S01]  /*b090*/  HMMA.16816.F32 R52, R12, R22, R204 ;  /* 0x000000160c34723c */ /* 0x000fe200000018cc */
[----:B------:R-:W2:Y:S07]  /*b0a0*/  LDSM.16.M88.4 R20, [R191+0x8800] ;  /* 0x00880000bf14783b */ /* 0x000eae0000000200 */
[C---:B------:R-:W-:Y:S08]  /*b0b0*/  HMMA.16816.F32 R200, R4.reuse, R40, R176 ;  /* 0x0000002804c8723c */ /* 0x040ff000000018b0 */
[----:B------:R-:W-:Y:S01]  /*b0c0*/  HMMA.16816.F32 R176, R4, R38, R28 ;  /* 0x0000002604b0723c */ /* 0x000fe2000000181c */
[----:B------:R-:W-:Y:S04]  /*b0d0*/  LDSM.16.M88.4 R4, [R193+0x5000] ;  /* 0x00500000c104783b */ /* 0x000fe80000000200 */
[----:B------:R-:W3:Y:S01]  /*b0e0*/  LDSM.16.M88.4 R28, [R191+0x8000] ;  /* 0x00800000bf1c783b */ /* 0x000ee20000000200 */
[----:B------:R-:W-:-:S04]  /*b0f0*/  DEPBAR.LE SB0, 0x0 ;  /* 0x000080000000791a */ /* 0x000fc80000000000 */
[C---:B------:R-:W-:Y:S08]  /*b100*/  HMMA.16816.F32 R48, R12.reuse, R40, R248 ;  /* 0x000000280c30723c */ /* 0x040ff000000018f8 */
[C---:B------:R-:W-:Y:S08]  /*b110*/  HMMA.16816.F32 R40, R12.reuse, R42, R244 ;  /* 0x0000002a0c28723c */ /* 0x040ff000000018f4 */
[C---:B------:R-:W-:Y:S08]  /*b120*/  HMMA.16816.F32 R32, R12.reuse, R36, R240 ;  /* 0x000000240c20723c */ /* 0x040ff000000018f0 */
[----:B------:R-:W-:Y:S08]  /*b130*/  HMMA.16816.F32 R12, R12, R38, R224 ;  /* 0x000000260c0c723c */ /* 0x000ff000000018e0 */
[C---:B-1----:R-:W-:Y:S08]  /*b140*/  HMMA.16816.F32 R64, R8.reuse, R24, R56 ;  /* 0x000000180840723c */ /* 0x042ff00000001838 */
[C---:B------:R-:W-:Y:S08]  /*b150*/  HMMA.16816.F32 R56, R8.reuse, R26, R52 ;  /* 0x0000001a0838723c */ /* 0x040ff00000001834 */
[C---:B--2---:R-:W-:Y:S08]  /*b160*/  HMMA.16816.F32 R52, R8.reuse, R20, R48 ;  /* 0x000000140834723c */ /* 0x044ff00000001830 */
[----:B------:R-:W-:Y:S08]  /*b170*/  HMMA.16816.F32 R48, R8, R22, R40 ;  /* 0x000000160830723c */ /* 0x000ff00000001828 */
[C---:B---3--:R-:W-:Y:S08]  /*b180*/  HMMA.16816.F32 R220, R4.reuse, R28, R220 ;  /* 0x0000001c04dc723c */ /* 0x048ff000000018dc */
        /* <DEDUP_REMOVED lines=10> */
[----:B------:R-:W-:Y:S01]  /*b230*/  HMMA.16816.F32 R36, R8, R18, R12 ;  /* 0x000000120824723c */ /* 0x000fe2000000180c */
[----:B------:R-:W-:Y:S06]  /*b240*/  BAR.SYNC.DEFER_BLOCKING 0x0 ;  /* 0x0000000000007b1d */ /* 0x000fec0000010000 */
[----:B------:R-:W-:Y:S05]  /*b250*/  @P0 BRA `(.L_x_473) ;  /* 0x000003a000000947 */ /* 0x000fea0003800000 */
[----:B------:R-:W2:Y:S01]  /*b260*/  LDL.64 R228, [R1+0x110] ;  /* 0x0001100001e47983 */ /* 0x000ea20000100a00 */
[----:B------:R-:W-:Y:S01]  /*b270*/  UIADD3 UR5, UR24, -0x3, URZ ;  /* 0xfffffffd18057890 */ /* 0x000fe2000fffe03f */
[----:B------:R-:W-:Y:S01]  /*b280*/  IMAD.U32 R47, RZ, RZ, UR12 ;  /* 0x0000000cff2f7e24 */ /* 0x000fe2000f8e00ff */
[----:B------:R-:W-:Y:S01]  /*b290*/  BSSY B0, `(.L_x_474) ;  /* 0x0000035000007945 */ /* 0x000fe20003800000 */
[----:B------:R1:W-:Y:S01]  /*b2a0*/  @P4 STS [R194+0x6000], RZ ;  /* 0x006000ffc2004388 */ /* 0x0003e20000000800 */
[----:B------:R-:W-:-:S02]  /*b2b0*/  USHF.R.S32.HI UR4, URZ, 0x1f, UR5 ;  /* 0x0000001f3f047899 */ /* 0x000fc40008011405 */
[----:B------:R-:W-:Y:S01]  /*b2c0*/  UIMAD UR11, UR11, UR5, URZ ;  /* 0x000000050b0b72a4 */ /* 0x000fe2000f8e023f */
[----:B------:R1:W-:Y:S03]  /*b2d0*/  @P4 STS [R194+0x6004], RZ ;  /* 0x006004ffc2004388 */ /* 0x0003e60000000800 */
[----:B------:R-:W-:Y:S01]  /*b2e0*/  UIMAD UR4, UR4, UR12, UR11 ;  /* 0x0000000c040472a4 */ /* 0x000fe2000f8e020b */
[----:B------:R1:W-:Y:S01]  /*b2f0*/  @P4 STS.64 [R194+0x6008], RZ ;  /* 0x006008ffc2004388 */ /* 0x0003e20000000a00 */
[----:B--2---:R-:W-:-:S05]  /*b300*/  IMAD.WIDE.U32 R2, R47, UR5, R228 ;  /* 0x000000052f027c25 */ /* 0x004fca000f8e00e4 */
[C---:B------:R-:W-:Y:S02]  /*b310*/  @!P4 LEA R12, P6, R2.reuse, c[0x0][0x168], 0x1 ;  /* 0x00005a00020cca11 */ /* 0x040fe400078c08ff */
[----:B------:R-:W-:Y:S02]  /*b320*/  IADD3 R3, R3, UR4, RZ ;  /* 0x0000000403037c10 */ /* 0x000fe4000fffe0ff */
        /* <DEDUP_REMOVED lines=43> */
.L_x_475:
[----:B------:R-:W-:Y:S05]  /*b5e0*/  BSYNC B0 ;  /* 0x0000000000007941 */ /* 0x000fea0003800000 */
.L_x_474:
[----:B------:R-:W0:Y:S02]  /*b5f0*/  LDGDEPBAR ;  /* 0x00000000000079af */ /* 0x000e240000000000 */
.L_x_473:
[----:B------:R-:W3:Y:S01]  /*b600*/  S2R R0, SR_TID.X ;  /* 0x0000000000007919 */ /* 0x000ee20000002100 */
[----:B------:R-:W-:-:S03]  /*b610*/  UIADD3 UR12, UR24, -0x2, URZ ;  /* 0xfffffffe180c7890 */ /* 0x000fc6000fffe03f */
[----:B------:R-:W-:Y:S03]  /*b620*/  STL.64 [R1+0x1b8], R44 ;  /* 0x0001b82c01007387 */ /* 0x000fe60000100a00 */
[----:B--2---:R-:W-:Y:S01]  /*b630*/  IMAD.U32 R2, RZ, RZ, UR12 ;  /* 0x0000000cff027e24 */ /* 0x004fe2000f8e00ff */
[----:B------:R-:W-:Y:S04]  /*b640*/  STL [R1+0x1a8], R188 ;  /* 0x0001a8bc01007387 */ /* 0x000fe80000100800 */
[----:B------:R-:W-:Y:S04]  /*b650*/  STL [R1+0x1a4], R190 ;  /* 0x0001a4be01007387 */ /* 0x000fe80000100800 */
[----:B------:R-:W-:Y:S04]  /*b660*/  STL [R1+0x18c], R194 ;  /* 0x00018cc201007387 */ /* 0x000fe80000100800 */
[----:B------:R-:W-:Y:S01]  /*b670*/  STL [R1+0x188], R193 ;  /* 0x000188c101007387 */ /* 0x000fe20000100800 */
[----:B---3--:R-:W-:-:S03]  /*b680*/  IMAD.SHL.U32 R0, R0, 0x2, RZ ;  /* 0x0000000200007824 */ /* 0x008fc600078e00ff */
[----:B------:R2:W-:Y:S02]  /*b690*/  STL [R1+0x184], R192 ;  /* 0x000184c001007387 */ /* 0x0005e40000100800 */
[----:B------:R-:W-:Y:S02]  /*b6a0*/  LOP3.LUT R0, R0, 0x6, RZ, 0xc0, !PT ;  /* 0x0000000600007812 */ /* 0x000fe400078ec0ff */
[----:B------:R-:W3:Y:S03]  /*b6b0*/  LDL R251, [R1+0x78] ;  /* 0x0000780001fb7983 */ /* 0x000ee60000100800 */
[----:B------:R-:W-:-:S05]  /*b6c0*/  IMAD R2, R2, 0x40, R0 ;  /* 0x0000004002027824 */ /* 0x000fca00078e0200 */
[CC--:B-----5:R-:W-:Y:S02]  /*b6d0*/  ISETP.GE.AND P0, PT, R2.reuse, R60.reuse, PT ;  /* 0x0000003c0200720c */ /* 0x0e0fe40003f06270 */
[----:B------:R-:W-:Y:S02]  /*b6e0*/  IADD3 R14, R2, 0x1, RZ ;  /* 0x00000001020e7810 */ /* 0x000fe40007ffe0ff */
[----:B------:R-:W-:Y:S02]  /*b6f0*/  FSEL R3, R172, -INF , !P0 ;  /* 0xff800000ac037808 */ /* 0x000fe40004000000 */
[-C--:B------:R-:W-:Y:S02]  /*b700*/  ISETP.GE.AND P5, PT, R14, R60.reuse, PT ;  /* 0x0000003c0e00720c */ /* 0x080fe40003fa6270 */
[C---:B-1----:R-:W-:Y:S02]  /*b710*/  IADD3 R13, R2.reuse, 0x8, RZ ;  /* 0x00000008020d7810 */ /* 0x042fe40007ffe0ff */
[----:B------:R-:W-:Y:S01]  /*b720*/  IADD3 R12, R2, 0x9, RZ ;  /* 0x00000009020c7810 */ /* 0x000fe20007ffe0ff */
[----:B--2---:R-:W2:Y:S01]  /*b730*/  LDL.64 R192, [R1+0x50] ;  /* 0x0000500001c07983 */ /* 0x004ea20000100a00 */
[----:B------:R-:W-:-:S02]  /*b740*/  ISETP.GE.AND P1, PT, R13, R60, PT ;  /* 0x0000003c0d00720c */ /* 0x000fc40003f26270 */
[----:B------:R-:W-:Y:S01]  /*b750*/  FSEL R16, R173, -INF , !P5 ;  /* 0xff800000ad107808 */ /* 0x000fe20006800000 */
[----:B------:R-:W4:Y:S01]  /*b760*/  LDL.LU.64 R44, [R1+0xb8] ;  /* 0x0000b800012c7983 */ /* 0x000f220000300a00 */
[----:B------:R-:W-:Y:S02]  /*b770*/  FMNMX.FTZ R0, R128, R3, !PT ;  /* 0x0000000380007209 */ /* 0x000fe40007810000 */
[----:B------:R-:W-:Y:S02]  /*b780*/  IADD3 R11, R2, 0x10, RZ ;  /* 0x00000010020b7810 */ /* 0x000fe40007ffe0ff */
[----:B------:R-:W-:Y:S02]  /*b790*/  ISETP.GE.AND P0, PT, R12, R60, PT ;  /* 0x0000003c0c00720c */ /* 0x000fe40003f06270 */
[----:B------:R-:W-:Y:S02]  /*b7a0*/  FSEL R33, R132, -INF , !P1 ;  /* 0xff80000084217808 */ /* 0x000fe40004800000 */
[----:B------:R-:W-:-:S02]  /*b7b0*/  FMNMX.FTZ R0, R16, R0, !PT ;  /* 0x0000000010007209 */ /* 0x000fc40007810000 */
[----:B------:R-:W-:Y:S02]  /*b7c0*/  ISETP.GE.AND P6, PT, R11, R60, PT ;  /* 0x0000003c0b00720c */ /* 0x000fe40003fc6270 */
[C---:B------:R-:W-:Y:S02]  /*b7d0*/  IADD3 R10, R2.reuse, 0x11, RZ ;  /* 0x00000011020a7810 */ /* 0x040fe40007ffe0ff */
[----:B------:R-:W-:Y:S02]  /*b7e0*/  FSEL R32, R133, -INF , !P0 ;  /* 0xff80000085207808 */ /* 0x000fe40004000000 */
[----:B------:R-:W-:Y:S02]  /*b7f0*/  FMNMX.FTZ R0, R33, R0, !PT ;  /* 0x0000000021007209 */ /* 0x000fe40007810000 */
[----:B------:R-:W-:Y:S02]  /*b800*/  IADD3 R9, R2, 0x18, RZ ;  /* 0x0000001802097810 */ /* 0x000fe40007ffe0ff */
[----:B------:R-:W-:-:S02]  /*b810*/  ISETP.GE.AND P5, PT, R10, R60, PT ;  /* 0x0000003c0a00720c */ /* 0x000fc40003fa6270 */
[----:B------:R-:W-:Y:S02]  /*b820*/  FSEL R31, R64, -INF , !P6 ;  /* 0xff800000401f7808 */ /* 0x000fe40007000000 */
[----:B------:R-:W-:Y:S02]  /*b830*/  FMNMX.FTZ R0, R32, R0, !PT ;  /* 0x0000000020007209 */ /* 0x000fe40007810000 */
[----:B------:R-:W-:Y:S02]  /*b840*/  ISETP.GE.AND P1, PT, R9, R60, PT ;  /* 0x0000003c0900720c */ /* 0x000fe40003f26270 */
[----:B------:R-:W-:Y:S02]  /*b850*/  IADD3 R8, R2, 0x19, RZ ;  /* 0x0000001902087810 */ /* 0x000fe40007ffe0ff */
[----:B------:R-:W-:Y:S02]  /*b860*/  FSEL R30, R65, -INF , !P5 ;  /* 0xff800000411e7808 */ /* 0x000fe40006800000 */
[----:B------:R-:W-:-:S02]  /*b870*/  FMNMX.FTZ R0, R31, R0, !PT ;  /* 0x000000001f007209 */ /* 0x000fc40007810000 */
[----:B------:R-:W-:Y:S02]  /*b880*/  IADD3 R7, R2, 0x20, RZ ;  /* 0x0000002002077810 */ /* 0x000fe40007ffe0ff */
[----:B------:R-:W-:Y:S02]  /*b890*/  ISETP.GE.AND P0, PT, R8, R60, PT ;  /* 0x0000003c0800720c */ /* 0x000fe40003f06270 */
[----:B------:R-:W-:Y:S02]  /*b8a0*/  FSEL R29, R56, -INF , !P1 ;  /* 0xff800000381d7808 */ /* 0x000fe40004800000 */
[----:B------:R-:W-:Y:S02]  /*b8b0*/  FMNMX.FTZ R0, R30, R0, !PT ;  /* 0x000000001e007209 */ /* 0x000fe40007810000 */
[----:B------:R-:W-:Y:S02]  /*b8c0*/  ISETP.GE.AND P6, PT, R7, R60, PT ;  /* 0x0000003c0700720c */ /* 0x000fe40003fc6270 */
[----:B------:R-:W-:-:S02]  /*b8d0*/  IADD3 R6, R2, 0x21, RZ ;  /* 0x0000002102067810 */ /* 0x000fc40007ffe0ff */
        /* <DEDUP_REMOVED lines=15> */
[----:B------:R-:W-:Y:S02]  /*b9d0*/  FSEL R24, R49, -INF , !P0 ;  /* 0xff80000031187808 */ /* 0x000fe40004000000 */
[----:B------:R-:W-:Y:S02]  /*b9e0*/  IADD3 R17, R2, 0x31, RZ ;  /* 0x0000003102117810 */ /* 0x000fe40007ffe0ff */
[----:B------:R-:W-:-:S02]  /*b9f0*/  FMNMX.FTZ R0, R25, R0, !PT ;  /* 0x0000000019007209 */ /* 0x000fc40007810000 */
[----:B------:R-:W-:Y:S02]  /*ba00*/  IADD3 R18, R2, 0x38, RZ ;  /* 0x0000003802127810 */ /* 0x000fe40007ffe0ff */
[----:B------:R-:W-:Y:S02]  /*ba10*/  ISETP.GE.AND P1, PT, R17, R60, PT ;  /* 0x0000003c1100720c */ /* 0x000fe40003f26270 */
[----:B------:R-:W-:Y:S02]  /*ba20*/  FSEL R23, R40, -INF , !P5 ;  /* 0xff80000028177808 */ /* 0x000fe40006800000 */
[----:B------:R-:W-:Y:S02]  /*ba30*/  FMNMX.FTZ R0, R24, R0, !PT ;  /* 0x0000000018007209 */ /* 0x000fe40007810000 */
[----:B------:R-:W-:Y:S02]  /*ba40*/  ISETP.GE.AND P0, PT, R18, R60, PT ;  /* 0x0000003c1200720c */ /* 0x000fe40003f06270 */
[----:B------:R-:W-:-:S02]  /*ba50*/  FSEL R22, R41, -INF , !P1 ;  /* 0xff80000029167808 */ /* 0x000fc40004800000 */
[----:B------:R-:W-:Y:S02]  /*ba60*/  IADD3 R21, R2, 0x39, RZ ;  /* 0x0000003902157810 */ /* 0x000fe40007ffe0ff */
[----:B------:R-:W-:Y:S02]  /*ba70*/  FMNMX.FTZ R0, R23, R0, !PT ;  /* 0x0000000017007209 */ /* 0x000fe40007810000 */
[----:B------:R-:W-:Y:S02]  /*ba80*/  ISETP.GE.AND P1, PT, R21, R60, PT ;  /* 0x0000003c1500720c */ /* 0x000fe40003f26270 */
[----:B------:R-:W-:Y:S02]  /*ba90*/  FSEL R20, R36, -INF , !P0 ;  /* 0xff80000024147808 */ /* 0x000fe40004000000 */
[----:B------:R-:W-:Y:S02]  /*baa0*/  FMNMX.FTZ R0, R22, R0, !PT ;  /* 0x0000000016007209 */ /* 0x000fe40007810000 */
[----:B------:R-:W-:-:S02]  /*bab0*/  FSEL R19, R37, -INF , !P1 ;  /* 0xff80000025137808 */ /* 0x000fc40004800000 */
[----:B------:R-:W-:-:S04]  /*bac0*/  FMNMX.FTZ R0, R20, R0, !PT ;  /* 0x0000000014007209 */ /* 0x000fc80007810000 */
[----:B------:R-:W-:-:S05]  /*bad0*/  FMNMX.FTZ R0, R19, R0, !PT ;  /* 0x0000000013007209 */ /* 0x000fca0007810000 */
[----:B------:R-:W1:Y:S02]  /*bae0*/  SHFL.BFLY PT, R34, R0, 0x2, 0x1f ;  /* 0x0c401f0000227f89 */ /* 0x000e6400000e0000 */
[----:B-1----:R-:W-:-:S05]  /*baf0*/  FMNMX.FTZ R0, R0, R34, !PT ;  /* 0x0000002200007209 */ /* 0x002fca0007810000 */
[----:B------:R-:W1:Y:S04]  /*bb00*/  SHFL.BFLY PT, R34, R0, 0x1, 0x1f ;  /* 0x0c201f0000227f89 */ /* 0x000e6800000e0000 */
[----:B------:R1:W-:Y:S02]  /*bb10*/  STL [R1+0x180], R191 ;  /* 0x000180bf01007387 */ /* 0x0003e40000100800 */
[----:B-1----:R-:W-:-:S04]  /*bb20*/  FMNMX.FTZ R191, R0, R34, !PT ;  /* 0x0000002200bf7209 */ /* 0x002fc80007810000 */
[----:B------:R-:W-:-:S04]  /*bb30*/  FSETP.NEU.FTZ.AND P0, PT, R191, -INF , PT ;  /* 0xff800000bf00780b */ /* 0x000fc80003f1d000 */
[----:B------:R-:W-:-:S05]  /*bb40*/  FSEL R0, R191, RZ, P0 ;  /* 0x000000ffbf007208 */ /* 0x000fca0000000000 */
[----:B------:R-:W-:Y:S02]  /*bb50*/  FADD.FTZ R34, R128, -R0 ;  /* 0x8000000080227221 */ /* 0x000fe40000010000 */
[----:B------:R-:W-:Y:S02]  /*bb60*/  FMUL.FTZ R0, R191, c[0x0][0x23c] ;  /* 0x00008f00bf007a20 */ /* 0x000fe40000410000 */
[----:B------:R-:W-:-:S03]  /*bb70*/  FMUL.FTZ R36, R34, c[0x0][0x23c] ;  /* 0x00008f0022247a20 */ /* 0x000fc60000410000 */
[----:B------:R-:W-:-:S05]  /*bb80*/  FSEL R0, R0, RZ, P0 ;  /* 0x000000ff00007208 */ /* 0x000fca0000000000 */
[--C-:B------:R-:W-:Y:S02]  /*bb90*/  FFMA.FTZ R34, R3, c[0x0][0x23c], -R0.reuse ;  /* 0x00008f0003227a23 */ /* 0x100fe40000010800 */
[----:B------:R-:W1:Y:S01]  /*bba0*/  MUFU.EX2 R3, R36 ;  /* 0x0000002400037308 */ /* 0x000e620000000800 */
[--C-:B------:R-:W-:Y:S01]  /*bbb0*/  FFMA.FTZ R225, R19, c[0x0][0x23c], -R0.reuse ;  /* 0x00008f0013e17a23 */ /* 0x100fe20000010800 */
[----:B------:R1:W-:Y:S01]  /*bbc0*/  STL [R1+0x178], R189 ;  /* 0x000178bd01007387 */ /* 0x0003e20000100800 */
[--C-:B------:R-:W-:Y:S02]  /*bbd0*/  FFMA.FTZ R35, R16, c[0x0][0x23c], -R0.reuse ;  /* 0x00008f0010237a23 */ /* 0x100fe40000010800 */
[--C-:B------:R-:W-:Y:S01]  /*bbe0*/  FFMA.FTZ R128, R33, c[0x0][0x23c], -R0.reuse ;  /* 0x00008f0021807a23 */ /* 0x100fe20000010800 */
[----:B------:R-:W-:Y:S01]  /*bbf0*/  STL [R1+0x190], R60 ;  /* 0x0001903c01007387 */ /* 0x000fe20000100800 */
[--C-:B------:R-:W-:Y:S01]  /*bc00*/  FFMA.FTZ R132, R32, c[0x0][0x23c], -R0.reuse ;  /* 0x00008f0020847a23 */ /* 0x100fe20000010800 */
[----:B------:R-:W1:Y:S01]  /*bc10*/  MUFU.EX2 R16, R34 ;  /* 0x0000002200107308 */ /* 0x000e620000000800 */
[----:B------:R-:W-:-:S02]  /*bc20*/  FFMA.FTZ R133, R31, c[0x0][0x23c], -R0 ;  /* 0x00008f001f857a23 */ /* 0x000fc40000010800 */
[--C-:B------:R-:W-:Y:S02]  /*bc30*/  FFMA.FTZ R172, R30, c[0x0][0x23c], -R0.reuse ;  /* 0x00008f001eac7a23 */ /* 0x100fe40000010800 */
[--C-:B------:R-:W-:Y:S02]  /*bc40*/  FFMA.FTZ R182, R29, c[0x0][0x23c], -R0.reuse ;  /* 0x00008f001db67a23 */ /* 0x100fe40000010800 */
[----:B-1----:R-:W-:Y:S02]  /*bc50*/  FMUL.FTZ R19, R152, R3 ;  /* 0x0000000398137220 */ /* 0x002fe40000410000 */
[--C-:B------:R-:W-:Y:S02]  /*bc60*/  FFMA.FTZ R173, R28, c[0x0][0x23c], -R0.reuse ;  /* 0x00008f001cad7a23 */ /* 0x100fe40000010800 */
[--C-:B------:R-:W-:Y:S02]  /*bc70*/  FFMA.FTZ R183, R27, c[0x0][0x23c], -R0.reuse ;  /* 0x00008f001bb77a23 */ /* 0x100fe40000010800 */
[----:B------:R-:W-:-:S02]  /*bc80*/  FFMA.FTZ R195, R26, c[0x0][0x23c], -R0 ;  /* 0x00008f001ac37a23 */ /* 0x000fc40000010800 */
[--C-:B------:R-:W-:Y:S02]  /*bc90*/  FFMA.FTZ R204, R25, c[0x0][0x23c], -R0.reuse ;  /* 0x00008f0019cc7a23 */ /* 0x100fe40000010800 */
[--C-:B------:R-:W-:Y:S02]  /*bca0*/  FFMA.FTZ R205, R24, c[0x0][0x23c], -R0.reuse ;  /* 0x00008f0018cd7a23 */ /* 0x100fe40000010800 */
[--C-:B------:R-:W-:Y:S02]  /*bcb0*/  FFMA.FTZ R206, R23, c[0x0][0x23c], -R0.reuse ;  /* 0x00008f0017ce7a23 */ /* 0x100fe40000010800 */
[--C-:B------:R-:W-:Y:S02]  /*bcc0*/  FFMA.FTZ R207, R22, c[0x0][0x23c], -R0.reuse ;  /* 0x00008f0016cf7a23 */ /* 0x100fe40000010800 */
[----:B------:R-:W-:Y:S01]  /*bcd0*/  FFMA.FTZ R224, R20, c[0x0][0x23c], -R0 ;  /* 0x00008f0014e07a23 */ /* 0x000fe20000010800 */
[----:B------:R-:W-:Y:S01]  /*bce0*/  STL [R1+0x34], R191 ;  /* 0x000034bf01007387 */ /* 0x000fe20000100800 */
[----:B------:R-:W-:-:S02]  /*bcf0*/  FMUL.FTZ R0, R153, R3 ;  /* 0x0000000399007220 */ /* 0x000fc40000410000 */
[-C--:B------:R-:W-:Y:S01]  /*bd00*/  FMUL.FTZ R22, R92, R3.reuse ;  /* 0x000000035c167220 */ /* 0x080fe20000410000 */
[----:B------:R1:W-:Y:S01]  /*bd10*/  STL [R1+0x80], R19 ;  /* 0x0000801301007387 */ /* 0x0003e20000100800 */
[----:B------:R-:W-:-:S03]  /*bd20*/  FMUL.FTZ R20, R93, R3 ;  /* 0x000000035d147220 */ /* 0x000fc60000410000 */
[----:B------:R-:W-:Y:S04]  /*bd30*/  STL [R1+0x84], R0 ;  /* 0x0000840001007387 */ /* 0x000fe80000100800 */
[----:B------:R3:W-:Y:S04]  /*bd40*/  STL [R1+0x130], R22 ;  /* 0x0001301601007387 */ /* 0x0007e80000100800 */
[----:B------:R3:W-:Y:S01]  /*bd50*/  STL [R1+0x134], R20 ;  /* 0x0001341401007387 */ /* 0x0007e20000100800 */
[-C--:B------:R-:W-:Y:S02]  /*bd60*/  FMUL.FTZ R189, R81, R3.reuse ;  /* 0x0000000351bd7220 */ /* 0x080fe40000410000 */
[----:B-1----:R-:W-:-:S05]  /*bd70*/  FMUL.FTZ R19, R96, R3 ;  /* 0x0000000360137220 */ /* 0x002fca0000410000 */
[----:B------:R1:W-:Y:S01]  /*bd80*/  STL [R1+0x13c], R19 ;  /* 0x00013c1301007387 */ /* 0x0003e20000100800 */
[-C--:B---3--:R-:W-:Y:S02]  /*bd90*/  FMUL.FTZ R22, R97, R3.reuse ;  /* 0x0000000361167220 */ /* 0x088fe40000410000 */
[----:B------:R-:W-:-:S03]  /*bda0*/  FMUL.FTZ R20, R108, R3 ;  /* 0x000000036c147220 */ /* 0x000fc60000410000 */
[----:B------:R-:W-:Y:S01]  /*bdb0*/  STL [R1+0x140], R22 ;  /* 0x0001401601007387 */ /* 0x000fe20000100800 */
[----:B------:R-:W-:-:S03]  /*bdc0*/  FMUL.FTZ R0, R145, R3 ;  /* 0x0000000391007220 */ /* 0x000fc60000410000 */
[----:B------:R3:W-:Y:S01]  /*bdd0*/  STL [R1+0x14c], R20 ;  /* 0x00014c1401007387 */ /* 0x0007e20000100800 */
[-C--:B------:R-:W-:Y:S02]  /*bde0*/  FMUL.FTZ R37, R148, R3.reuse ;  /* 0x0000000394257220 */ /* 0x080fe40000410000 */
[-C--:B------:R-:W-:Y:S02]  /*bdf0*/  FMUL.FTZ R41, R149, R3.reuse ;  /* 0x0000000395297220 */ /* 0x080fe40000410000 */
[-C--:B------:R-:W-:Y:S02]  /*be00*/  FMUL.FTZ R52, R144, R3.reuse ;  /* 0x0000000390347220 */ /* 0x080fe40000410000 */
[-C--:B------:R-:W-:Y:S02]  /*be10*/  FMUL.FTZ R49, R140, R3.reuse ;  /* 0x000000038c317220 */ /* 0x080fe40000410000 */
[-C--:B-1----:R-:W-:Y:S02]  /*be20*/  FMUL.FTZ R19, R109, R3.reuse ;  /* 0x000000036d137220 */ /* 0x082fe40000410000 */
[----:B------:R-:W-:-:S02]  /*be30*/  FMUL.FTZ R152, R141, R3 ;  /* 0x000000038d987220 */ /* 0x000fc40000410000 */
[-C--:B------:R-:W-:Y:S01]  /*be40*/  FMUL.FTZ R190, R136, R3.reuse ;  /* 0x0000000388be7220 */ /* 0x080fe20000410000 */
[----:B------:R1:W-:Y:S01]  /*be50*/  STL [R1+0x150], R19 ;  /* 0x0001501301007387 */ /* 0x0003e20000100800 */
[-C--:B------:R-:W-:Y:S02]  /*be60*/  FMUL.FTZ R153, R137, R3.reuse ;  /* 0x0000000389997220 */ /* 0x080fe40000410000 */
[-C--:B------:R-:W-:Y:S02]  /*be70*/  FMUL.FTZ R194, R76, R3.reuse ;  /* 0x000000034cc27220 */ /* 0x080fe40000410000 */
[-C--:B------:R-:W-:Y:S02]  /*be80*/  FMUL.FTZ R252, R77, R3.reuse ;  /* 0x000000034dfc7220 */ /* 0x080fe40000410000 */
[-C--:B------:R-:W-:Y:S02]  /*be90*/  FMUL.FTZ R188, R80, R3.reuse ;  /* 0x0000000350bc7220 */ /* 0x080fe40000410000 */
[----:B------:R-:W-:-:S02]  /*bea0*/  FMUL.FTZ R97, R112, R3 ;  /* 0x0000000370617220 */ /* 0x000fc40000410000 */
[-C--:B------:R-:W-:Y:S02]  /*beb0*/  FMUL.FTZ R81, R113, R3.reuse ;  /* 0x0000000371517220 */ /* 0x080fe40000410000 */
[-C--:B---3--:R-:W-:Y:S02]  /*bec0*/  FMUL.FTZ R20, R124, R3.reuse ;  /* 0x000000037c147220 */ /* 0x088fe40000410000 */
[-C--:B-1----:R-:W-:Y:S02]  /*bed0*/  FMUL.FTZ R19, R125, R3.reuse ;  /* 0x000000037d137220 */ /* 0x082fe40000410000 */
[----:B------:R-:W-:Y:S02]  /*bee0*/  FFMA.FTZ R3, R230, R3, R16 ;  /* 0x00000003e6037223 */ /* 0x000fe40000010010 */
[----:B------:R-:W-:Y:S02]  /*bef0*/  IMAD.MOV.U32 R230, RZ, RZ, R0 ;  /* 0x000000ffffe67224 */ /* 0x000fe400078e0000 */
[----:B------:R-:W1:Y:S01]  /*bf00*/  MUFU.EX2 R0, R35 ;  /* 0x0000002300007308 */ /* 0x000e620000000800 */
[----:B------:R-:W-:-:S02]  /*bf10*/  ISETP.GE.AND P1, PT, R2, R61, PT ;  /* 0x0000003d0200720c */ /* 0x000fc40003f26270 */
[-C--:B------:R-:W-:Y:S01]  /*bf20*/  ISETP.GE.AND P0, PT, R14, R61.reuse, PT ;  /* 0x0000003d0e00720c */ /* 0x080fe20003f06270 */
[----:B-1----:R-:W-:Y:S01]  /*bf30*/  FADD.FTZ R57, R0, R3 ;  /* 0x0000000300397221 */ /* 0x002fe20000010000 */
[----:B------:R-:W-:Y:S02]  /*bf40*/  FSEL R3, R174, -INF , !P1 ;  /* 0xff800000ae037808 */ /* 0x000fe40004800000 */
[----:B------:R-:W-:Y:S02]  /*bf50*/  F2FP.PACK_AB R64, R0, R16 ;  /* 0x000000100040723e */ /* 0x000fe400000000ff */
[----:B------:R-:W-:Y:S02]  /*bf60*/  FSEL R16, R175, -INF , !P0 ;  /* 0xff800000af107808 */ /* 0x000fe40004000000 */
[----:B------:R-:W-:Y:S02]  /*bf70*/  ISETP.GE.AND P1, PT, R13, R61, PT ;  /* 0x0000003d0d00720c */ /* 0x000fe40003f26270 */
[----:B------:R-:W-:-:S02]  /*bf80*/  FMNMX.FTZ R0, R131, R3, !PT ;  /* 0x0000000383007209 */ /* 0x000fc40007810000 */
[-C--:B------:R-:W-:Y:S02]  /*bf90*/  ISETP.GE.AND P0, PT, R12, R61.reuse, PT ;  /* 0x0000003d0c00720c */ /* 0x080fe40003f06270 */
[----:B------:R-:W-:Y:S02]  /*bfa0*/  FSEL R33, R134, -INF , !P1 ;  /* 0xff80000086217808 */ /* 0x000fe40004800000 */
[----:B------:R-:W-:Y:S02]  /*bfb0*/  FMNMX.FTZ R0, R16, R0, !PT ;  /* 0x0000000010007209 */ /* 0x000fe40007810000 */
        /* <DEDUP_REMOVED lines=31> */
[-C--:B------:R-:W-:Y:S02]  /*c1b0*/  ISETP.GE.AND P1, PT, R18, R61.reuse, PT ;  /* 0x0000003d1200720c */ /* 0x080fe40003f26270 */
[----:B------:R-:W-:Y:S01]  /*c1c0*/  FMNMX.FTZ R0, R23, R0, !PT ;  /* 0x0000000017007209 */ /* 0x000fe20007810000 */
[----:B------:R1:W-:Y:S01]  /*c1d0*/  STL [R1+0x15c], R20 ;  /* 0x00015c1401007387 */ /* 0x0003e20000100800 */
[----:B------:R-:W-:-:S02]  /*c1e0*/  ISETP.GE.AND P0, PT, R21, R61, PT ;  /* 0x0000003d1500720c */ /* 0x000fc40003f06270 */
[----:B------:R-:W-:Y:S01]  /*c1f0*/  FMNMX.FTZ R0, R22, R0, !PT ;  /* 0x0000000016007209 */ /* 0x000fe20007810000 */
[----:B------:R3:W-:Y:S01]  /*c200*/  STL [R1+0x160], R19 ;  /* 0x0001601301007387 */ /* 0x0007e20000100800 */
[----:B-1----:R-:W-:Y:S02]  /*c210*/  FSEL R20, R38, -INF , !P1 ;  /* 0xff80000026147808 */ /* 0x002fe40004800000 */
[----:B---3--:R-:W-:Y:S02]  /*c220*/  FSEL R19, R39, -INF , !P0 ;  /* 0xff80000027137808 */ /* 0x008fe40004000000 */
[----:B------:R-:W-:-:S04]  /*c230*/  FMNMX.FTZ R0, R20, R0, !PT ;  /* 0x0000000014007209 */ /* 0x000fc80007810000 */
[----:B------:R-:W-:-:S05]  /*c240*/  FMNMX.FTZ R0, R19, R0, !PT ;  /* 0x0000000013007209 */ /* 0x000fca0007810000 */
[----:B------:R-:W1:Y:S02]  /*c250*/  SHFL.BFLY PT, R34, R0, 0x2, 0x1f ;  /* 0x0c401f0000227f89 */ /* 0x000e6400000e0000 */
[----:B-1----:R-:W-:-:S05]  /*c260*/  FMNMX.FTZ R0, R0, R34, !PT ;  /* 0x0000002200007209 */ /* 0x002fca0007810000 */
[----:B------:R-:W1:Y:S02]  /*c270*/  SHFL.BFLY PT, R34, R0, 0x1, 0x1f ;  /* 0x0c201f0000227f89 */ /* 0x000e6400000e0000 */
        /* <DEDUP_REMOVED lines=9> */
[--C-:B------:R-:W-:Y:S02]  /*c310*/  FFMA.FTZ R42, R16, c[0x0][0x23c], -R0.reuse ;  /* 0x00008f00102a7a23 */ /* 0x100fe40000010800 */
[--C-:B------:R-:W-:Y:S02]  /*c320*/  FFMA.FTZ R50, R33, c[0x0][0x23c], -R0.reuse ;  /* 0x00008f0021327a23 */ /* 0x100fe40000010800 */
[--C-:B------:R-:W-:Y:S02]  /*c330*/  FFMA.FTZ R51, R32, c[0x0][0x23c], -R0.reuse ;  /* 0x00008f0020337a23 */ /* 0x100fe40000010800 */
[--C-:B------:R-:W-:Y:S02]  /*c340*/  FFMA.FTZ R65, R31, c[0x0][0x23c], -R0.reuse ;  /* 0x00008f001f417a23 */ /* 0x100fe40000010800 */
[----:B------:R-:W-:-:S02]  /*c350*/  FFMA.FTZ R66, R30, c[0x0][0x23c], -R0 ;  /* 0x00008f001e427a23 */ /* 0x000fc40000010800 */
[--C-:B------:R-:W-:Y:S02]  /*c360*/  FFMA.FTZ R92, R29, c[0x0][0x23c], -R0.reuse ;  /* 0x00008f001d5c7a23 */ /* 0x100fe40000010800 */
        /* <DEDUP_REMOVED lines=8> */
[----:B------:R-:W-:Y:S02]  /*c3f0*/  FFMA.FTZ R145, R19, c[0x0][0x23c], -R0 ;  /* 0x00008f0013917a23 */ /* 0x000fe40000010800 */
[----:B-1----:R-:W-:Y:S02]  /*c400*/  FMUL.FTZ R0, R154, R3 ;  /* 0x000000039a007220 */ /* 0x002fe40000410000 */
[----:B------:R-:W-:-:S02]  /*c410*/  IMAD.MOV.U32 R38, RZ, RZ, R188 ;  /* 0x000000ffff267224 */ /* 0x000fc400078e00bc */
[-C--:B------:R-:W-:Y:S01]  /*c420*/  FMUL.FTZ R188, R155, R3.reuse ;  /* 0x000000039bbc7220 */ /* 0x080fe20000410000 */
[----:B------:R-:W-:Y:S04]  /*c430*/  STL [R1+0x194], R61 ;  /* 0x0001943d01007387 */ /* 0x000fe80000100800 */
[----:B------:R-:W-:Y:S01]  /*c440*/  STL [R1+0x30], R174 ;  /* 0x000030ae01007387 */ /* 0x000fe20000100800 */
[----:B------:R-:W-:-:S03]  /*c450*/  FMUL.FTZ R22, R94, R3 ;  /* 0x000000035e167220 */ /* 0x000fc60000410000 */
[----:B------:R-:W-:Y:S04]  /*c460*/  STL [R1+0x88], R0 ;  /* 0x0000880001007387 */ /* 0x000fe80000100800 */
[----:B------:R1:W-:Y:S01]  /*c470*/  STL [R1+0x1ac], R188 ;  /* 0x0001acbc01007387 */ /* 0x0003e20000100800 */
[-C--:B------:R-:W-:Y:S02]  /*c480*/  FMUL.FTZ R24, R99, R3.reuse ;  /* 0x0000000363187220 */ /* 0x080fe40000410000 */
[-C--:B------:R-:W-:Y:S02]  /*c490*/  FMUL.FTZ R23, R110, R3.reuse ;  /* 0x000000036e177220 */ /* 0x080fe40000410000 */
[----:B-1----:R-:W-:-:S05]  /*c4a0*/  FMUL.FTZ R188, R83, R3 ;  /* 0x0000000353bc7220 */ /* 0x002fca0000410000 */
[----:B------:R-:W-:Y:S04]  /*c4b0*/  STL [R1+0x1b0], R188 ;  /* 0x0001b0bc01007387 */ /* 0x000fe80000100800 */
[----:B------:R1:W-:Y:S02]  /*c4c0*/  STL [R1+0x138], R22 ;  /* 0x0001381601007387 */ /* 0x0003e40000100800 */
[----:B-1----:R-:W-:-:S05]  /*c4d0*/  FMUL.FTZ R22, R98, R3 ;  /* 0x0000000362167220 */ /* 0x002fca0000410000 */
[----:B------:R1:W-:Y:S04]  /*c4e0*/  STL [R1+0x144], R22 ;  /* 0x0001441601007387 */ /* 0x0003e80000100800 */
[----:B------:R-:W-:Y:S04]  /*c4f0*/  STL [R1+0x148], R24 ;  /* 0x0001481801007387 */ /* 0x000fe80000100800 */
[----:B------:R3:W-:Y:S01]  /*c500*/  STL [R1+0x154], R23 ;  /* 0x0001541701007387 */ /* 0x0007e20000100800 */
[----:B-1----:R-:W-:-:S05]  /*c510*/  FMUL.FTZ R22, R111, R3 ;  /* 0x000000036f167220 */ /* 0x002fca0000410000 */
[----:B------:R1:W-:Y:S01]  /*c520*/  STL [R1+0x158], R22 ;  /* 0x0001581601007387 */ /* 0x0003e20000100800 */
[----:B---3--:R-:W-:-:S05]  /*c530*/  FMUL.FTZ R23, R126, R3 ;  /* 0x000000037e177220 */ /* 0x008fca0000410000 */
[----:B------:R-:W-:Y:S01]  /*c540*/  STL [R1+0x164], R23 ;  /* 0x0001641701007387 */ /* 0x000fe20000100800 */
[----:B-1----:R-:W-:-:S05]  /*c550*/  FMUL.FTZ R22, R127, R3 ;  /* 0x000000037f167220 */ /* 0x002fca0000410000 */
[----:B------:R1:W-:Y:S04]  /*c560*/  STL [R1+0x168], R22 ;  /* 0x0001681601007387 */ /* 0x0003e80000100800 */
[----:B------:R-:W3:Y:S01]  /*c570*/  LDL R188, [R1+0x104] ;  /* 0x0001040001bc7983 */ /* 0x000ee20000100800 */
[-C--:B------:R-:W-:Y:S01]  /*c580*/  ISETP.GE.AND P0, PT, R2, R63.reuse, PT ;  /* 0x0000003f0200720c */ /* 0x080fe20003f06270 */
[----:B------:R2:W1:Y:S01]  /*c590*/  MUFU.EX2 R40, R34 ;  /* 0x0000002200287308 */ /* 0x0004620000000800 */
[----:B------:R-:W-:Y:S01]  /*c5a0*/  ISETP.GE.AND P1, PT, R14, R63, PT ;  /* 0x0000003f0e00720c */ /* 0x000fe20003f26270 */
[----:B------:R-:W-:Y:S02]  /*c5b0*/  FMUL.FTZ R0, R147, R3 ;  /* 0x0000000393007220 */ /* 0x000fe40000410000 */
[----:B------:R-:W-:-:S02]  /*c5c0*/  IMAD.MOV.U32 R36, RZ, RZ, R191 ;  /* 0x000000ffff247224 */ /* 0x000fc400078e00bf */
[----:B------:R-:W-:Y:S02]  /*c5d0*/  IMAD.MOV.U32 R32, RZ, RZ, R230 ;  /* 0x000000ffff207224 */ /* 0x000fe400078e00e6 */
[----:B------:R-:W-:Y:S02]  /*c5e0*/  FMUL.FTZ R20, R151, R3 ;  /* 0x0000000397147220 */ /* 0x000fe40000410000 */
[----:B------:R-:W-:Y:S01]  /*c5f0*/  IMAD.MOV.U32 R151, RZ, RZ, R36 ;  /* 0x000000ffff977224 */ /* 0x000fe200078e0024 */
[----:B--2---:R-:W-:Y:S01]  /*c600*/  FSEL R34, R222, -INF , !P0 ;  /* 0xff800000de227808 */ /* 0x004fe20004000000 */
[----:B------:R-:W-:Y:S01]  /*c610*/  IMAD.MOV.U32 R222, RZ, RZ, R38 ;  /* 0x000000ffffde7224 */ /* 0x000fe200078e0026 */
[----:B------:R-:W-:Y:S02]  /*c620*/  FSEL R38, R223, -INF , !P1 ;  /* 0xff800000df267808 */ /* 0x000fe40004800000 */
[-C--:B------:R-:W-:Y:S02]  /*c630*/  ISETP.GE.AND P0, PT, R13, R63.reuse, PT ;  /* 0x0000003f0d00720c */ /* 0x080fe40003f06270 */
[----:B------:R-:W-:Y:S01]  /*c640*/  ISETP.GE.AND P1, PT, R12, R63, PT ;  /* 0x0000003f0c00720c */ /* 0x000fe20003f26270 */
[----:B------:R-:W-:Y:S01]  /*c650*/  IMAD.MOV.U32 R223, RZ, RZ, R0 ;  /* 0x000000ffffdf7224 */ /* 0x000fe200078e0000 */
[----:B------:R-:W-:Y:S01]  /*c660*/  FSEL R36, R218, -INF , !P0 ;  /* 0xff800000da247808 */ /* 0x000fe20004000000 */
[----:B------:R-:W-:Y:S01]  /*c670*/  IMAD.MOV.U32 R0, RZ, RZ, R32 ;  /* 0x000000ffff007224 */ /* 0x000fe200078e0020 */
[----:B------:R-:W-:-:S02]  /*c680*/  FSEL R32, R219, -INF , !P1 ;  /* 0xff800000db207808 */ /* 0x000fc40004800000 */
[-C--:B------:R-:W-:Y:S02]  /*c690*/  ISETP.GE.AND P0, PT, R11, R63.reuse, PT ;  /* 0x0000003f0b00720c */ /* 0x080fe40003f06270 */
[----:B------:R-:W-:Y:S02]  /*c6a0*/  ISETP.GE.AND P1, PT, R10, R63, PT ;  /* 0x0000003f0a00720c */ /* 0x000fe40003f26270 */
[-C--:B------:R-:W-:Y:S02]  /*c6b0*/  ISETP.GE.AND P5, PT, R2, R62.reuse, PT ;  /* 0x0000003e0200720c */ /* 0x080fe40003fa6270 */
[----:B------:R-:W-:Y:S02]  /*c6c0*/  ISETP.GE.AND P6, PT, R14, R62, PT ;  /* 0x0000003e0e00720c */ /* 0x000fe40003fc6270 */
[----:B------:R-:W-:Y:S02]  /*c6d0*/  FSEL R30, R214, -INF , !P0 ;  /* 0xff800000d61e7808 */ /* 0x000fe40004000000 */
[----:B------:R-:W-:-:S02]  /*c6e0*/  FSEL R28, R215, -INF , !P1 ;  /* 0xff800000d71c7808 */ /* 0x000fc40004800000 */
[-C--:B------:R-:W-:Y:S02]  /*c6f0*/  ISETP.GE.AND P0, PT, R9, R63.reuse, PT ;  /* 0x0000003f0900720c */ /* 0x080fe40003f06270 */
[----:B------:R-:W-:Y:S01]  /*c700*/  ISETP.GE.AND P1, PT, R8, R63, PT ;  /* 0x0000003f0800720c */ /* 0x000fe20003f26270 */
[----:B------:R-:W-:Y:S01]  /*c710*/  IMAD.MOV.U32 R33, RZ, RZ, R190 ;  /* 0x000000ffff217224 */ /* 0x000fe200078e00be */
[----:B------:R-:W-:Y:S02]  /*c720*/  FSEL R35, R220, -INF , !P5 ;  /* 0xff800000dc237808 */ /* 0x000fe40006800000 */
[----:B------:R-:W-:Y:S01]  /*c730*/  FSEL R39, R221, -INF , !P6 ;  /* 0xff800000dd277808 */ /* 0x000fe20007000000 */
[-C--:B------:R-:W-:Y:S01]  /*c740*/  FMUL.FTZ R19, R150, R3.reuse ;  /* 0x0000000396137220 */ /* 0x080fe20000410000 */
[-C--:B------:R-:W-:Y:S02]  /*c750*/  ISETP.GE.AND P5, PT, R13, R62.reuse, PT ;  /* 0x0000003e0d00720c */ /* 0x080fe40003fa6270 */
[----:B------:R-:W-:Y:S01]  /*c760*/  ISETP.GE.AND P6, PT, R12, R62, PT ;  /* 0x0000003e0c00720c */ /* 0x000fe20003fc6270 */
[----:B------:R-:W-:Y:S01]  /*c770*/  FMUL.FTZ R150, R146, R3 ;  /* 0x0000000392967220 */ /* 0x000fe20000410000 */
[----:B------:R-:W-:-:S02]  /*c780*/  FSEL R26, R210, -INF , !P0 ;  /* 0xff800000d21a7808 */ /* 0x000fc40004000000 */
[----:B------:R-:W-:Y:S01]  /*c790*/  FSEL R24, R211, -INF , !P1 ;  /* 0xff800000d3187808 */ /* 0x000fe20004800000 */
[----:B------:R-:W-:Y:S01]  /*c7a0*/  IMAD.MOV.U32 R154, RZ, RZ, R33 ;  /* 0x000000ffff9a7224 */ /* 0x000fe200078e0021 */
[-C--:B------:R-:W-:Y:S01]  /*c7b0*/  ISETP.GE.AND P0, PT, R7, R63.reuse, PT ;  /* 0x0000003f0700720c */ /* 0x080fe20003f06270 */
[----:B------:R-:W-:Y:S01]  /*c7c0*/  IMAD.MOV.U32 R146, RZ, RZ, R37 ;  /* 0x000000ffff927224 */ /* 0x000fe200078e0025 */
[----:B------:R-:W-:Y:S01]  /*c7d0*/  ISETP.GE.AND P1, PT, R6, R63, PT ;  /* 0x0000003f0600720c */ /* 0x000fe20003f26270 */
[----:B------:R-:W-:Y:S01]  /*c7e0*/  IMAD.MOV.U32 R221, RZ, RZ, R19 ;  /* 0x000000ffffdd7224 */ /* 0x000fe200078e0013 */
[----:B------:R-:W-:Y:S02]  /*c7f0*/  FSEL R37, R216, -INF , !P5 ;  /* 0xff800000d8257808 */ /* 0x000fe40006800000 */
[----:B------:R-:W-:Y:S02]  /*c800*/  FSEL R33, R217, -INF , !P6 ;  /* 0xff800000d9217808 */ /* 0x000fe40007000000 */
[----:B------:R-:W-:-:S02]  /*c810*/  ISETP.GE.AND P5, PT, R11, R62, PT ;  /* 0x0000003e0b00720c */ /* 0x000fc40003fa6270 */
[----:B------:R-:W-:Y:S02]  /*c820*/  ISETP.GE.AND P6, PT, R10, R62, PT ;  /* 0x0000003e0a00720c */ /* 0x000fe40003fc6270 */
[----:B-1----:R-:W-:Y:S02]  /*c830*/  FSEL R22, R202, -INF , !P0 ;  /* 0xff800000ca167808 */ /* 0x002fe40004000000 */
[----:B------:R-:W-:Y:S02]  /*c840*/  FSEL R19, R203, -INF , !P1 ;  /* 0xff800000cb137808 */ /* 0x000fe40004800000 */
[-C--:B------:R-:W-:Y:S02]  /*c850*/  ISETP.GE.AND P0, PT, R5, R63.reuse, PT ;  /* 0x0000003f0500720c */ /* 0x080fe40003f06270 */
[----:B------:R-:W-:Y:S02]  /*c860*/  ISETP.GE.AND P1, PT, R4, R63, PT ;  /* 0x0000003f0400720c */ /* 0x000fe40003f26270 */
[----:B------:R-:W-:-:S02]  /*c870*/  FSEL R31, R212, -INF , !P5 ;  /* 0xff800000d41f7808 */ /* 0x000fc40006800000 */
[----:B------:R-:W-:Y:S02]  /*c880*/  FSEL R29, R213, -INF , !P6 ;  /* 0xff800000d51d7808 */ /* 0x000fe40007000000 */
[-C--:B------:R-:W-:Y:S02]  /*c890*/  ISETP.GE.AND P5, PT, R9, R62.reuse, PT ;  /* 0x0000003e0900720c */ /* 0x080fe40003fa6270 */
[----:B------:R-:W-:Y:S02]  /*c8a0*/  ISETP.GE.AND P6, PT, R8, R62, PT ;  /* 0x0000003e0800720c */ /* 0x000fe40003fc6270 */
[----:B------:R-:W-:Y:S02]  /*c8b0*/  FSEL R9, R198, -INF , !P0 ;  /* 0xff800000c6097808 */ /* 0x000fe40004000000 */
[----:B------:R-:W-:Y:S02]  /*c8c0*/  FSEL R8, R199, -INF , !P1 ;  /* 0xff800000c7087808 */ /* 0x000fe40004800000 */
[----:B------:R-:W-:-:S02]  /*c8d0*/  ISETP.GE.AND P0, PT, R15, R63, PT ;  /* 0x0000003f0f00720c */ /* 0x000fc40003f06270 */
[----:B------:R-:W-:Y:S02]  /*c8e0*/  ISETP.GE.AND P1, PT, R17, R63, PT ;  /* 0x0000003f1100720c */ /* 0x000fe40003f26270 */
[----:B------:R-:W-:Y:S02]  /*c8f0*/  FSEL R27, R208, -INF , !P5 ;  /* 0xff800000d01b7808 */ /* 0x000fe40006800000 */
[----:B------:R-:W-:Y:S01]  /*c900*/  FSEL R25, R209, -INF , !P6 ;  /* 0xff800000d1197808 */ /* 0x000fe20007000000 */
[----:B------:R-:W-:Y:S01]  /*c910*/  STL [R1+0x198], R62 ;  /* 0x0001983e01007387 */ /* 0x000fe20000100800 */
[-C--:B------:R-:W-:Y:S02]  /*c920*/  ISETP.GE.AND P5, PT, R7, R62.reuse, PT ;  /* 0x0000003e0700720c */ /* 0x080fe40003fa6270 */
[----:B------:R-:W-:Y:S01]  /*c930*/  ISETP.GE.AND P6, PT, R6, R62, PT ;  /* 0x0000003e0600720c */ /* 0x000fe20003fc6270 */
[----:B------:R1:W-:Y:S01]  /*c940*/  STL [R1+0x19c], R63 ;  /* 0x00019c3f01007387 */ /* 0x0003e20000100800 */
[----:B------:R-:W-:-:S02]  /*c950*/  FSEL R7, R186, -INF , !P0 ;  /* 0xff800000ba077808 */ /* 0x000fc40004000000 */
[----:B------:R-:W-:Y:S02]  /*c960*/  FSEL R6, R187, -INF , !P1 ;  /* 0xff800000bb067808 */ /* 0x000fe40004800000 */
[-C--:B------:R-:W-:Y:S02]  /*c970*/  ISETP.GE.AND P0, PT, R18, R63.reuse, PT ;  /* 0x0000003f1200720c */ /* 0x080fe40003f06270 */
[----:B------:R-:W-:Y:S01]  /*c980*/  ISETP.GE.AND P1, PT, R21, R63, PT ;  /* 0x0000003f1500720c */ /* 0x000fe20003f26270 */
[----:B-1----:R-:W-:Y:S01]  /*c990*/  IMAD.MOV.U32 R63, RZ, RZ, R0 ;  /* 0x000000ffff3f7224 */ /* 0x002fe200078e0000 */
[----:B------:R-:W-:-:S04]  /*c9a0*/  FMNMX.FTZ R0, R130, R35, !PT ;  /* 0x0000002382007209 */ /* 0x000fc80007810000 */
        /* <DEDUP_REMOVED lines=13> */
[----:B------:R-:W-:-:S02]  /*ca80*/  FSEL R23, R200, -INF , !P5 ;  /* 0xff800000c8177808 */ /* 0x000fc40006800000 */
[----:B------:R-:W-:Y:S02]  /*ca90*/  FMNMX.FTZ R2, R25, R2, !PT ;  /* 0x0000000219027209 */ /* 0x000fe40007810000 */
[----:B------:R-:W-:Y:S01]  /*caa0*/  FMNMX.FTZ R0, R24, R0, !PT ;  /* 0x0000000018007209 */ /* 0x000fe20007810000 */
[----:B------:R-:W-:Y:S01]  /*cab0*/  IMAD.MOV.U32 R16, RZ, RZ, R174 ;  /* 0x000000ffff107224 */ /* 0x000fe200078e00ae */
[----:B------:R-:W-:Y:S01]  /*cac0*/  ISETP.GE.AND P5, PT, R5, R62, PT ;  /* 0x0000003e0500720c */ /* 0x000fe20003fa6270 */
[----:B------:R-:W-:Y:S01]  /*cad0*/  IMAD.MOV.U32 R220, RZ, RZ, R20 ;  /* 0x000000ffffdc7224 */ /* 0x000fe200078e0014 */
[----:B------:R-:W-:Y:S02]  /*cae0*/  FSEL R20, R201, -INF , !P6 ;  /* 0xff800000c9147808 */ /* 0x000fe40007000000 */
[----:B------:R-:W-:Y:S02]  /*caf0*/  FMNMX.FTZ R2, R23, R2, !PT ;  /* 0x0000000217027209 */ /* 0x000fe40007810000 */
[----:B------:R-:W-:Y:S01]  /*cb00*/  FMNMX.FTZ R0, R22, R0, !PT ;  /* 0x0000000016007209 */ /* 0x000fe20007810000 */
[----:B------:R-:W-:Y:S01]  /*cb10*/  IMAD.MOV.U32 R155, RZ, RZ, R16 ;  /* 0x000000ffff9b7224 */ /* 0x000fe200078e0010 */
[----:B------:R-:W-:-:S02]  /*cb20*/  ISETP.GE.AND P6, PT, R4, R62, PT ;  /* 0x0000003e0400720c */ /* 0x000fc40003fc6270 */
[----:B------:R-:W-:Y:S02]  /*cb30*/  FSEL R16, R196, -INF , !P5 ;  /* 0xff800000c4107808 */ /* 0x000fe40006800000 */
[----:B------:R-:W-:Y:S02]  /*cb40*/  FMNMX.FTZ R2, R20, R2, !PT ;  /* 0x0000000214027209 */ /* 0x000fe40007810000 */
[----:B------:R-:W-:Y:S02]  /*cb50*/  FMNMX.FTZ R0, R19, R0, !PT ;  /* 0x0000000013007209 */ /* 0x000fe40007810000 */
[----:B------:R-:W-:Y:S02]  /*cb60*/  ISETP.GE.AND P5, PT, R15, R62, PT ;  /* 0x0000003e0f00720c */ /* 0x000fe40003fa6270 */
[----:B------:R-:W-:Y:S02]  /*cb70*/  FSEL R14, R197, -INF , !P6 ;  /* 0xff800000c50e7808 */ /* 0x000fe40007000000 */
[----:B------:R-:W-:-:S02]  /*cb80*/  FMNMX.FTZ R2, R16, R2, !PT ;  /* 0x0000000210027209 */ /* 0x000fc40007810000 */
[----:B------:R-:W-:Y:S01]  /*cb90*/  FMNMX.FTZ R0, R9, R0, !PT ;  /* 0x0000000009007209 */ /* 0x000fe20007810000 */
[----:B------:R-:W-:Y:S01]  /*cba0*/  IMAD.MOV.U32 R230, RZ, RZ, R41 ;  /* 0x000000ffffe67224 */ /* 0x000fe200078e0029 */
[----:B------:R-:W-:Y:S01]  /*cbb0*/  ISETP.GE.AND P6, PT, R17, R62, PT ;  /* 0x0000003e1100720c */ /* 0x000fe20003fc6270 */
[-C--:B------:R-:W-:Y:S01]  /*cbc0*/  FMUL.FTZ R142, R142, R3.reuse ;  /* 0x000000038e8e7220 */ /* 0x080fe20000410000 */
[----:B------:R-:W-:Y:S01]  /*cbd0*/  FSEL R13, R184, -INF , !P5 ;  /* 0xff800000b80d7808 */ /* 0x000fe20006800000 */
[-C--:B------:R-:W-:Y:S01]  /*cbe0*/  FMUL.FTZ R96, R143, R3.reuse ;  /* 0x000000038f607220 */ /* 0x080fe20000410000 */
[----:B------:R-:W-:Y:S01]  /*cbf0*/  FMNMX.FTZ R2, R14, R2, !PT ;  /* 0x000000020e027209 */ /* 0x000fe20007810000 */
[-C--:B------:R-:W-:Y:S02]  /*cc00*/  FMUL.FTZ R149, R138, R3.reuse ;  /* 0x000000038a957220 */ /* 0x080fe40000410000 */
[-C--:B------:R-:W-:Y:S02]  /*cc10*/  FMUL.FTZ R191, R139, R3.reuse ;  /* 0x000000038bbf7220 */ /* 0x080fe40000410000 */
[----:B------:R-:W-:-:S02]  /*cc20*/  FMUL.FTZ R61, R78, R3 ;  /* 0x000000034e3d7220 */ /* 0x000fc40000410000 */
[-C--:B------:R-:W-:Y:S02]  /*cc30*/  FMUL.FTZ R60, R79, R3.reuse ;  /* 0x000000034f3c7220 */ /* 0x080fe40000410000 */
[-C--:B------:R-:W-:Y:S02]  /*cc40*/  FMUL.FTZ R82, R82, R3.reuse ;  /* 0x0000000352527220 */ /* 0x080fe40000410000 */
[-C--:B------:R-:W-:Y:S02]  /*cc50*/  FMUL.FTZ R190, R95, R3.reuse ;  /* 0x000000035fbe7220 */ /* 0x080fe40000410000 */
[-C--:B------:R-:W-:Y:S02]  /*cc60*/  FMUL.FTZ R175, R114, R3.reuse ;  /* 0x0000000372af7220 */ /* 0x080fe40000410000 */
[-C--:B------:R-:W-:Y:S02]  /*cc70*/  FMUL.FTZ R174, R115, R3.reuse ;  /* 0x0000000373ae7220 */ /* 0x080fe40000410000 */
[----:B------:R-:W-:Y:S01]  /*cc80*/  FFMA.FTZ R41, R232, R3, R40 ;  /* 0x00000003e8297223 */ /* 0x000fe20000010028 */
        /* <DEDUP_REMOVED lines=8> */
[----:B------:R-:W-:Y:S02]  /*cd10*/  FSEL R5, R178, -INF , !P0 ;  /* 0xff800000b2057808 */ /* 0x000fe40004000000 */
[----:B------:R-:W-:Y:S02]  /*cd20*/  FMNMX.FTZ R0, R6, R3, !PT ;  /* 0x0000000306007209 */ /* 0x000fe40007810000 */
[----:B------:R-:W-:Y:S02]  /*cd30*/  FSEL R10, R177, -INF , !P6 ;  /* 0xff800000b10a7808 */ /* 0x000fe40007000000 */
[----:B------:R-:W-:Y:S02]  /*cd40*/  FMNMX.FTZ R2, R11, R2, !PT ;  /* 0x000000020b027209 */ /* 0x000fe40007810000 */
[----:B------:R-:W-:-:S02]  /*cd50*/  FSEL R4, R179, -INF , !P1 ;  /* 0xff800000b3047808 */ /* 0x000fc40004800000 */
[----:B------:R-:W-:Y:S02]  /*cd60*/  FMNMX.FTZ R3, R5, R0, !PT ;  /* 0x0000000005037209 */ /* 0x000fe40007810000 */
[----:B------:R-:W-:Y:S02]  /*cd70*/  FMNMX.FTZ R0, R10, R2, !PT ;  /* 0x000000020a007209 */ /* 0x000fe40007810000 */
[----:B------:R-:W-:-:S03]  /*cd80*/  FMNMX.FTZ R3, R4, R3, !PT ;  /* 0x0000000304037209 */ /* 0x000fc60007810000 */
[----:B------:R-:W1:Y:S04]  /*cd90*/  SHFL.BFLY PT, R2, R0, 0x2, 0x1f ;  /* 0x0c401f0000027f89 */ /* 0x000e6800000e0000 */
[----:B------:R-:W2:Y:S01]  /*cda0*/  SHFL.BFLY PT, R15, R3, 0x2, 0x1f ;  /* 0x0c401f00030f7f89 */ /* 0x000ea200000e0000 */
[----:B-1----:R-:W-:Y:S02]  /*cdb0*/  FMNMX.FTZ R2, R0, R2, !PT ;  /* 0x0000000200027209 */ /* 0x002fe40007810000 */
[----:B--2---:R-:W-:-:S03]  /*cdc0*/  FMNMX.FTZ R0, R3, R15, !PT ;  /* 0x0000000f03007209 */ /* 0x004fc60007810000 */
[----:B------:R-:W1:Y:S04]  /*cdd0*/  SHFL.BFLY PT, R15, R2, 0x1, 0x1f ;  /* 0x0c201f00020f7f89 */ /* 0x000e6800000e0000 */
[----:B------:R-:W2:Y:S01]  /*cde0*/  SHFL.BFLY PT, R3, R0, 0x1, 0x1f ;  /* 0x0c201f0000037f89 */ /* 0x000ea200000e0000 */
[----:B------:R-:W-:Y:S02]  /*cdf0*/  IMAD.MOV.U32 R177, RZ, RZ, R152 ;  /* 0x000000ffffb17224 */ /* 0x000fe400078e0098 */
[----:B------:R-:W-:Y:S01]  /*ce00*/  IMAD.MOV.U32 R198, RZ, RZ, R189 ;  /* 0x000000ffffc67224 */ /* 0x000fe200078e00bd */
[----:B------:R-:W-:Y:S01]  /*ce10*/  USHF.L.U32 UR12, UR12, 0x1, URZ ;  /* 0x000000010c0c7899 */ /* 0x000fe2000800063f */
[----:B------:R-:W-:Y:S01]  /*ce20*/  IMAD.MOV.U32 R21, RZ, RZ, R151 ;  /* 0x000000ffff157224 */ /* 0x000fe200078e0097 */
[----:B-1----:R-:W-:-:S02]  /*ce30*/  FMNMX.FTZ R152, R2, R15, !PT ;  /* 0x0000000f02987209 */ /* 0x002fc40007810000 */
[----:B--2---:R-:W-:-:S03]  /*ce40*/  FMNMX.FTZ R189, R0, R3, !PT ;  /* 0x0000000300bd7209 */ /* 0x004fc60007810000 */
[C---:B------:R-:W-:Y:S01]  /*ce50*/  FMUL.FTZ R2, R152.reuse, c[0x0][0x23c] ;  /* 0x00008f0098027a20 */ /* 0x040fe20000410000 */
[----:B------:R-:W-:Y:S02]  /*ce60*/  FSETP.NEU.FTZ.AND P6, PT, R152, -INF , PT ;  /* 0xff8000009800780b */ /* 0x000fe40003fdd000 */
[C---:B------:R-:W-:Y:S01]  /*ce70*/  FSETP.NEU.FTZ.AND P5, PT, R189.reuse, -INF , PT ;  /* 0xff800000bd00780b */ /* 0x040fe20003fbd000 */
[----:B------:R-:W-:Y:S01]  /*ce80*/  FMUL.FTZ R0, R189, c[0x0][0x23c] ;  /* 0x00008f00bd007a20 */ /* 0x000fe20000410000 */
[----:B------:R-:W-:Y:S01]  /*ce90*/  FSEL R2, R2, RZ, P6 ;  /* 0x000000ff02027208 */ /* 0x000fe20003000000 */
[----:B------:R-:W-:-:S03]  /*cea0*/  IMAD.MOV.U32 R197, RZ, RZ, R155 ;  /* 0x000000ffffc57224 */ /* 0x000fc600078e009b */
[----:B------:R-:W-:Y:S01]  /*ceb0*/  FSEL R0, R0, RZ, P5 ;  /* 0x000000ff00007208 */ /* 0x000fe20002800000 */
[----:B------:R-:W-:Y:S01]  /*cec0*/  IMAD.MOV.U32 R155, RZ, RZ, R49 ;  /* 0x000000ffff9b7224 */ /* 0x000fe200078e0031 */
[----:B------:R-:W-:Y:S01]  /*ced0*/  ULOP3.LUT UR4, UR12, UR41, URZ, 0x3c, !UPT ;  /* 0x000000290c047292 */ /* 0x000fe2000f8e3c3f */
[----:B------:R-:W-:Y:S02]  /*cee0*/  IMAD.MOV.U32 R147, RZ, RZ, R52 ;  /* 0x000000ffff937224 */ /* 0x000fe400078e0034 */
[--C-:B------:R-:W-:Y:S02]  /*cef0*/  FFMA.FTZ R151, R14, c[0x0][0x23c], -R2.reuse ;  /* 0x00008f000e977a23 */ /* 0x100fe40000010802 */
[----:B------:R-:W-:Y:S02]  /*cf00*/  FFMA.FTZ R143, R23, c[0x0][0x23c], -R2 ;  /* 0x00008f00178f7a23 */ /* 0x000fe40000010802 */
[----:B------:R-:W-:Y:S02]  /*cf10*/  FFMA.FTZ R98, R19, c[0x0][0x23c], -R0 ;  /* 0x00008f0013627a23 */ /* 0x000fe40000010800 */
[----:B---3--:R-:W-:-:S04]  /*cf20*/  IMAD.WIDE.U32 R14, R188, -0x2daee0ad, RZ ;  /* 0xd2511f53bc0e7825 */ /* 0x008fc800078e00ff */
[----:B------:R-:W-:Y:S02]  /*cf30*/  IMAD.MOV.U32 R185, RZ, RZ, R154 ;  /* 0x000000ffffb97224 */ /* 0x000fe400078e009a */
[----:B------:R-:W-:Y:S02]  /*cf40*/  IMAD.MOV.U32 R23, RZ, RZ, R153 ;  /* 0x000000ffff177224 */ /* 0x000fe400078e0099 */
[----:B------:R-:W-:Y:S02]  /*cf50*/  IMAD.MOV.U32 R19, RZ, RZ, R198 ;  /* 0x000000ffff137224 */ /* 0x000fe400078e00c6 */
[--C-:B------:R-:W-:Y:S02]  /*cf60*/  FFMA.FTZ R153, R13, c[0x0][0x23c], -R2.reuse ;  /* 0x00008f000d997a23 */ /* 0x100fe40000010802 */
[--C-:B------:R-:W-:Y:S02]  /*cf70*/  FFMA.FTZ R154, R12, c[0x0][0x23c], -R2.reuse ;  /* 0x00008f000c9a7a23 */ /* 0x100fe40000010802 */
[----:B------:R-:W-:-:S02]  /*cf80*/  FFMA.FTZ R187, R11, c[0x0][0x23c], -R2 ;  /* 0x00008f000bbb7a23 */ /* 0x000fc40000010802 */
[----:B------:R-:W-:Y:S02]  /*cf90*/  FFMA.FTZ R198, R7, c[0x0][0x23c], -R0 ;  /* 0x00008f0007c67a23 */ /* 0x000fe40000010800 */
[----:B------:R-:W-:Y:S02]  /*cfa0*/  IMAD.MOV.U32 R178, RZ, RZ, R82 ;  /* 0x000000ffffb27224 */ /* 0x000fe400078e0052 */
[----:B------:R-:W-:Y:S02]  /*cfb0*/  FFMA.FTZ R17, R35, c[0x0][0x23c], -R2 ;  /* 0x00008f0023117a23 */ /* 0x000fe40000010802 */
[----:B------:R-:W-:Y:S02]  /*cfc0*/  IMAD.MOV.U32 R11, RZ, RZ, R97 ;  /* 0x000000ffff0b7224 */ /* 0x000fe400078e0061 */
[----:B------:R-:W-:Y:S02]  /*cfd0*/  IMAD.MOV.U32 R176, RZ, RZ, R81 ;  /* 0x000000ffffb07224 */ /* 0x000fe400078e0051 */
[----:B------:R-:W-:-:S02]  /*cfe0*/  IMAD.MOV.U32 R12, RZ, RZ, R147 ;  /* 0x000000ffff0c7224 */ /* 0x000fc400078e0093 */
[----:B------:R-:W-:Y:S02]  /*cff0*/  IMAD.MOV.U32 R13, RZ, RZ, R150 ;  /* 0x000000ffff0d7224 */ /* 0x000fe400078e0096 */
[----:B------:R-:W-:Y:S01]  /*d000*/  IMAD.MOV.U32 R7, RZ, RZ, R155 ;  /* 0x000000ffff077224 */ /* 0x000fe200078e009b */
[----:B------:R-:W-:Y:S01]  /*d010*/  UIADD3 UR5, UR41, -0x4498517b, URZ ;  /* 0xbb67ae8529057890 */ /* 0x000fe2000fffe03f */
        /* <DEDUP_REMOVED lines=13> */
[----:B------:R-:W-:Y:S01]  /*d0f0*/  FFMA.FTZ R184, R4, c[0x0][0x23c], -R0 ;  /* 0x00008f0004b87a23 */ /* 0x000fe20000010800 */
[----:B------:R-:W-:Y:S01]  /*d100*/  LOP3.LUT R0, R15, UR4, RZ, 0x3c, !PT ;  /* 0x000000040f007c12 */ /* 0x000fe2000f8e3cff */
[----:B------:R-:W-:Y:S02]  /*d110*/  IMAD.MOV.U32 R196, RZ, RZ, R146 ;  /* 0x000000ffffc47224 */ /* 0x000fe400078e0092 */
[----:B------:R-:W-:Y:S01]  /*d120*/  FFMA.FTZ R146, R20, c[0x0][0x23c], -R2 ;  /* 0x00008f0014927a23 */ /* 0x000fe20000010802 */
[----:B------:R-:W-:Y:S01]  /*d130*/  UIADD3 UR4, UR40, -0x61c88647, URZ ;  /* 0x9e3779b928047890 */ /* 0x000fe2000fffe03f */
[----:B------:R-:W-:-:S02]  /*d140*/  IMAD.MOV.U32 R20, RZ, RZ, R149 ;  /* 0x000000ffff147224 */ /* 0x000fc400078e0095 */
[--C-:B------:R-:W-:Y:S02]  /*d150*/  FFMA.FTZ R99, R29, c[0x0][0x23c], -R2.reuse ;  /* 0x00008f001d637a23 */ /* 0x100fe40000010802 */
[----:B------:R-:W-:Y:S02]  /*d160*/  FFMA.FTZ R149, R16, c[0x0][0x23c], -R2 ;  /* 0x00008f0010957a23 */ /* 0x000fe40000010802 */
[----:B------:R-:W-:Y:S02]  /*d170*/  IMAD R16, R251, -0x326172a9, RZ ;  /* 0xcd9e8d57fb107824 */ /* 0x000fe400078e02ff */
[----:B------:R-:W-:Y:S01]  /*d180*/  IMAD.WIDE.U32 R28, R0, -0x326172a9, RZ ;  /* 0xcd9e8d57001c7825 */ /* 0x000fe200078e00ff */
[----:B------:R-:W-:Y:S01]  /*d190*/  LOP3.LUT R0, R193, UR5, R14, 0x96, !PT ;  /* 0x00000005c1007c12 */ /* 0x000fe2000f8e960e */
[----:B------:R-:W-:Y:S02]  /*d1a0*/  UIADD3 UR26, UR40, 0x3c6ef372, URZ ;  /* 0x3c6ef372281a7890 */ /* 0x000fe4000fffe03f */
[----:B------:R-:W-:-:S02]  /*d1b0*/  IMAD.MOV.U32 R179, RZ, RZ, R96 ;  /* 0x000000ffffb37224 */ /* 0x000fc400078e0060 */
[--C-:B------:R-:W-:Y:S02]  /*d1c0*/  FFMA.FTZ R39, R39, c[0x0][0x23c], -R2.reuse ;  /* 0x00008f0027277a23 */ /* 0x100fe40000010802 */
[--C-:B------:R-:W-:Y:S02]  /*d1d0*/  FFMA.FTZ R49, R37, c[0x0][0x23c], -R2.reuse ;  /* 0x00008f0025317a23 */ /* 0x100fe40000010802 */
[--C-:B------:R-:W-:Y:S02]  /*d1e0*/  FFMA.FTZ R52, R33, c[0x0][0x23c], -R2.reuse ;  /* 0x00008f0021347a23 */ /* 0x100fe40000010802 */
[--C-:B------:R-:W-:Y:S02]  /*d1f0*/  FFMA.FTZ R96, R31, c[0x0][0x23c], -R2.reuse ;  /* 0x00008f001f607a23 */ /* 0x100fe40000010802 */
[--C-:B------:R-:W-:Y:S02]  /*d200*/  FFMA.FTZ R138, R27, c[0x0][0x23c], -R2.reuse ;  /* 0x00008f001b8a7a23 */ /* 0x100fe40000010802 */
[----:B------:R-:W-:-:S02]  /*d210*/  FFMA.FTZ R139, R25, c[0x0][0x23c], -R2 ;  /* 0x00008f00198b7a23 */ /* 0x000fc40000010802 */
[----:B------:R-:W-:Y:S01]  /*d220*/  FFMA.FTZ R186, R10, c[0x0][0x23c], -R2 ;  /* 0x00008f000aba7a23 */ /* 0x000fe20000010802 */
[----:B------:R-:W-:Y:S01]  /*d230*/  LOP3.LUT R2, R29, UR4, R16, 0x96, !PT ;  /* 0x000000041d027c12 */ /* 0x000fe2000f8e9610 */
[----:B------:R-:W-:Y:S01]  /*d240*/  IMAD.WIDE.U32 R36, R0, -0x326172a9, RZ ;  /* 0xcd9e8d5700247825 */ /* 0x000fe200078e00ff */
[----:B------:R-:W-:-:S03]  /*d250*/  UIADD3 UR15, UR41, 0x76cf5d0a, URZ ;  /* 0x76cf5d0a290f7890 */ /* 0x000fc6000fffe03f */
[----:B------:R-:W-:Y:S01]  /*d260*/  IMAD.WIDE.U32 R2, R2, -0x2daee0ad, RZ ;  /* 0xd2511f5302027825 */ /* 0x000fe200078e00ff */
[----:B------:R-:W-:Y:S01]  /*d270*/  LOP3.LUT R0, R37, UR26, R28, 0x96, !PT ;  /* 0x0000001a25007c12 */ /* 0x000fe2000f8e961c */
[----:B------:R-:W-:-:S03]  /*d280*/  UIADD3 UR13, UR41, 0x32370b8f, URZ ;  /* 0x32370b8f290d7890 */ /* 0x000fc6000fffe03f */
[----:B------:R-:W-:Y:S01]  /*d290*/  LOP3.LUT R3, R3, UR15, R192, 0x96, !PT ;  /* 0x0000000f03037c12 */ /* 0x000fe2000f8e96c0 */
[----:B------:R-:W-:Y:S01]  /*d2a0*/  IMAD.WIDE.U32 R4, R0, -0x2daee0ad, RZ ;  /* 0xd2511f5300047825 */ /* 0x000fe200078e00ff */
[----:B------:R-:W-:-:S03]  /*d2b0*/  UIADD3 UR14, UR40, -0x255992d5, URZ ;  /* 0xdaa66d2b280e7890 */ /* 0x000fc6000fffe03f */
[----:B------:R-:W-:Y:S01]  /*d2c0*/  IMAD.WIDE.U32 R8, R3, -0x326172a9, RZ ;  /* 0xcd9e8d5703087825 */ /* 0x000fe200078e00ff */
[----:B------:R-:W-:Y:S01]  /*d2d0*/  LOP3.LUT R0, R5, UR13, R2, 0x96, !PT ;  /* 0x0000000d05007c12 */ /* 0x000fe2000f8e9602 */
[----:B------:R-:W-:Y:S02]  /*d2e0*/  UIADD3 UR11, UR40, 0x78dde6e4, URZ ;  /* 0x78dde6e4280b7890 */ /* 0x000fe4000fffe03f */
[----:B------:R-:W-:Y:S01]  /*d2f0*/  IMAD.MOV.U32 R5, RZ, RZ, R7 ;  /* 0x000000ffff057224 */ /* 0x000fe200078e0007 */
[----:B------:R-:W-:Y:S01]  /*d300*/  LOP3.LUT R2, R9, UR14, R36, 0x96, !PT ;  /* 0x0000000e09027c12 */ /* 0x000fe2000f8e9624 */
[----:B------:R-:W-:Y:S01]  /*d310*/  IMAD.WIDE.U32 R6, R0, -0x326172a9, RZ ;  /* 0xcd9e8d5700067825 */ /* 0x000fe200078e00ff */
[----:B------:R-:W-:-:S03]  /*d320*/  UIADD3 UR10, UR41, -0x126145ec, URZ ;  /* 0xed9eba14290a7890 */ /* 0x000fc6000fffe03f */
[----:B------:R-:W-:Y:S01]  /*d330*/  IMAD.WIDE.U32 R2, R2, -0x2daee0ad, RZ ;  /* 0xd2511f5302027825 */ /* 0x000fe200078e00ff */
[----:B------:R-:W-:Y:S01]  /*d340*/  LOP3.LUT R0, R7, UR11, R8, 0x96, !PT ;  /* 0x0000000b07007c12 */ /* 0x000fe2000f8e9608 */
[----:B------:R-:W-:-:S03]  /*d350*/  UIADD3 UR5, UR41, -0x56f99767, URZ ;  /* 0xa906689929057890 */ /* 0x000fc6000fffe03f */
[----:B------:R-:W-:Y:S01]  /*d360*/  LOP3.LUT R3, R3, UR10, R4, 0x96, !PT ;  /* 0x0000000a03037c12 */ /* 0x000fe2000f8e9604 */
[----:B------:R-:W-:Y:S01]  /*d370*/  IMAD.WIDE.U32 R8, R0, -0x2daee0ad, RZ ;  /* 0xd2511f5300087825 */ /* 0x000fe200078e00ff */
[----:B------:R-:W-:-:S03]  /*d380*/  UIADD3 UR9, UR40, 0x1715609d, URZ ;  /* 0x1715609d28097890 */ /* 0x000fc6000fffe03f */
[----:B------:R-:W-:Y:S01]  /*d390*/  IMAD.MOV.U32 R0, RZ, RZ, R5 ;  /* 0x000000ffff007224 */ /* 0x000fe200078e0005 */
[----:B------:R-:W-:Y:S01]  /*d3a0*/  LOP3.LUT R2, R9, UR5, R2, 0x96, !PT ;  /* 0x0000000509027c12 */ /* 0x000fe2000f8e9602 */
[----:B------:R-:W-:-:S04]  /*d3b0*/  IMAD.WIDE.U32 R4, R3, -0x326172a9, RZ ;  /* 0xcd9e8d5703047825 */ /* 0x000fc800078e00ff */
[----:B------:R-:W-:Y:S01]  /*d3c0*/  IMAD.MOV.U32 R3, RZ, RZ, R13 ;  /* 0x000000ffff037224 */ /* 0x000fe200078e000d */
[----:B------:R-:W-:-:S03]  /*d3d0*/  LOP3.LUT R13, R5, UR9, R6, 0x96, !PT ;  /* 0x00000009050d7c12 */ /* 0x000fc6000f8e9606 */
[----:B------:R-:W-:Y:S02]  /*d3e0*/  IMAD.MOV.U32 R7, RZ, RZ, R3 ;  /* 0x000000ffff077224 */ /* 0x000fe400078e0003 */
[----:B------:R-:W-:Y:S01]  /*d3f0*/  IMAD.WIDE.U32 R2, R2, -0x326172a9, RZ ;  /* 0xcd9e8d5702027825 */ /* 0x000fe200078e00ff */
[----:B------:R1:W2:Y:S08]  /*d400*/  MUFU.EX2 R6, R128 ;  /* 0x0000008000067308 */ /* 0x0002b00000000800 */
[----:B------:R3:W-:Y:S01]  /*d410*/  MUFU.EX2 R5, R132 ;  /* 0x0000008400057308 */ /* 0x0007e20000000800 */
[----:B-1----:R-:W-:Y:S01]  /*d420*/  IMAD.MOV.U32 R128, RZ, RZ, R0 ;  /* 0x000000ffff807224 */ /* 0x002fe200078e0000 */
[----:B------:R-:W-:-:S04]  /*d430*/  LOP3.LUT R0, R3, UR6, R4, 0x96, !PT ;  /* 0x0000000603007c12 */ /* 0x000fc8000f8e9604 */
[C---:B------:R-:W-:Y:S01]  /*d440*/  LOP3.LUT R4, R0.reuse, 0xff, RZ, 0xc0, !PT ;  /* 0x000000ff00047812 */ /* 0x040fe200078ec0ff */
[----:B---3--:R-:W-:Y:S01]  /*d450*/  IMAD.MOV.U32 R132, RZ, RZ, R7 ;  /* 0x000000ffff847224 */ /* 0x008fe200078e0007 */
[----:B------:R-:W-:Y:S02]  /*d460*/  LOP3.LUT R7, R0, 0xffff, RZ, 0xc0, !PT ;  /* 0x0000ffff00077812 */ /* 0x000fe400078ec0ff */
[----:B------:R-:W-:Y:S02]  /*d470*/  ISETP.GE.U32.AND P0, PT, R233, R4, PT ;  /* 0x00000004e900720c */ /* 0x000fe40003f06070 */
[----:B------:R-:W1:Y:S01]  /*d480*/  MUFU.EX2 R4, R42 ;  /* 0x0000002a00047308 */ /* 0x000e620000000800 */
[----:B------:R-:W-:-:S04]  /*d490*/  SHF.R.U32.HI R7, RZ, 0x8, R7 ;  /* 0x00000008ff077819 */ /* 0x000fc80000011607 */
[----:B------:R-:W-:Y:S02]  /*d4a0*/  LOP3.LUT R7, R7, 0xffff, RZ, 0xc0, !PT ;  /* 0x0000ffff07077812 */ /* 0x000fe400078ec0ff */
[----:B------:R-:W-:Y:S02]  /*d4b0*/  PRMT R34, R64, 0x7610, R34 ;  /* 0x0000761040227816 */ /* 0x000fe40000000022 */
[----:B------:R-:W-:Y:S01]  /*d4c0*/  ISETP.GE.U32.AND P1, PT, R233, R7, PT ;  /* 0x00000007e900720c */ /* 0x000fe20003f26070 */
[----:B--2---:R-:W-:Y:S01]  /*d4d0*/  FADD.FTZ R7, R6, R57 ;  /* 0x0000003906077221 */ /* 0x004fe20000010000 */
[----:B------:R-:W-:Y:S01]  /*d4e0*/  PRMT R33, R64, 0x7632, R33 ;  /* 0x0000763240217816 */ /* 0x000fe20000000021 */
[----:B------:R-:W-:Y:S01]  /*d4f0*/  IMAD.MOV.U32 R57, RZ, RZ, R12 ;  /* 0x000000ffff397224 */ /* 0x000fe200078e000c */
[----:B------:R-:W-:Y:S01]  /*d500*/  @!P0 HADD2 R43, -R34.H0_H0, -RZ.H0_H0 ;  /* 0xa00000ff222b8230 */ /* 0x000fe20000000900 */
[C---:B-1----:R-:W-:Y:S01]  /*d510*/  FADD.FTZ R12, R4.reuse, R41 ;  /* 0x00000029040c7221 */ /* 0x042fe20000010000 */
[----:B------:R-:W-:Y:S01]  /*d520*/  F2FP.PACK_AB R9, R4, R40 ;  /* 0x000000280409723e */ /* 0x000fe200000000ff */
[----:B------:R-:W-:Y:S01]  /*d530*/  IMAD.MOV.U32 R40, RZ, RZ, R222 ;  /* 0x000000ffff287224 */ /* 0x000fe200078e00de */
[----:B------:R-:W-:-:S02]  /*d540*/  SHF.R.U32.HI R4, RZ, 0x18, R0 ;  /* 0x00000018ff047819 */ /* 0x000fc40000011600 */
[----:B------:R-:W-:Y:S02]  /*d550*/  PRMT R222, R34, 0x5410, R33 ;  /* 0x0000541022de7816 */ /* 0x000fe40000000021 */
[----:B------:R-:W-:Y:S01]  /*d560*/  SHF.R.U32.HI R0, RZ, 0x10, R0 ;  /* 0x00000010ff007819 */ /* 0x000fe20000011600 */
[----:B------:R-:W-:Y:S01]  /*d570*/  @!P1 HADD2 R46, -R33.H0_H0, -RZ.H0_H0 ;  /* 0xa00000ff212e9230 */ /* 0x000fe20000000900 */
[----:B------:R-:W-:Y:S02]  /*d580*/  @!P0 PRMT R34, R43, 0x5410, RZ ;  /* 0x000054102b228816 */ /* 0x000fe400000000ff */
[C---:B------:R-:W-:Y:S02]  /*d590*/  ISETP.GE.U32.AND P0, PT, R233.reuse, R4, PT ;  /* 0x00000004e900720c */ /* 0x040fe40003f06070 */
[----:B------:R-:W-:Y:S02]  /*d5a0*/  LOP3.LUT R0, R0, 0xff, RZ, 0xc0, !PT ;  /* 0x000000ff00007812 */ /* 0x000fe400078ec0ff */
[----:B------:R-:W-:Y:S01]  /*d5b0*/  @!P1 PRMT R33, R46, 0x5410, RZ ;  /* 0x000054102e219816 */ /* 0x000fe200000000ff */
[----:B------:R1:W2:Y:S01]  /*d5c0*/  MUFU.EX2 R4, R133 ;  /* 0x0000008500047308 */ /* 0x0002a20000000800 */
[----:B------:R-:W-:-:S02]  /*d5d0*/  ISETP.GE.U32.AND P1, PT, R233, R0, PT ;  /* 0x00000000e900720c */ /* 0x000fc40003f26070 */
[----:B------:R-:W-:Y:S01]  /*d5e0*/  PRMT R32, R9, 0x7632, R32 ;  /* 0x0000763209207816 */ /* 0x000fe20000000020 */
[----:B------:R-:W-:Y:S01]  /*d5f0*/  FADD.FTZ R7, R5, R7 ;  /* 0x0000000705077221 */ /* 0x000fe20000010000 */
[----:B------:R-:W-:-:S03]  /*d600*/  PRMT R31, R9, 0x7610, R31 ;  /* 0x00007610091f7816 */ /* 0x000fc6000000001f */
[----:B------:R-:W3:Y:S01]  /*d610*/  MUFU.EX2 R0, R172 ;  /* 0x000000ac00007308 */ /* 0x000ee20000000800 */
[----:B------:R-:W-:Y:S01]  /*d620*/  @!P0 HADD2 R47, -R32.H0_H0, -RZ.H0_H0 ;  /* 0xa00000ff202f8230 */ /* 0x000fe20000000900 */
[C---:B------:R-:W-:Y:S02]  /*d630*/  LOP3.LUT R3, R2.reuse, 0xffff, RZ, 0xc0, !PT ;  /* 0x0000ffff02037812 */ /* 0x040fe400078ec0ff */
[----:B------:R-:W-:Y:S02]  /*d640*/  F2FP.PACK_AB R10, R5, R6 ;  /* 0x00000006050a723e */ /* 0x000fe400000000ff */
[----:B------:R-:W-:Y:S01]  /*d650*/  LOP3.LUT R5, R2, 0xff, RZ, 0xc0, !PT ;  /* 0x000000ff02057812 */ /* 0x000fe200078ec0ff */
[----:B-1----:R-:W-:Y:S02]  /*d660*/  IMAD.MOV.U32 R133, RZ, RZ, R21 ;  /* 0x000000ffff857224 */ /* 0x002fe400078e0015 */
[----:B------:R-:W-:Y:S01]  /*d670*/  IMAD.MOV.U32 R21, RZ, RZ, R197 ;  /* 0x000000ffff157224 */ /* 0x000fe200078e00c5 */
[----:B------:R-:W-:Y:S01]  /*d680*/  SHF.R.U32.HI R3, RZ, 0x8, R3 ;  /* 0x00000008ff037819 */ /* 0x000fe20000011603 */
[----:B------:R-:W-:Y:S01]  /*d690*/  IMAD.MOV.U32 R197, RZ, RZ, R221 ;  /* 0x000000ffffc57224 */ /* 0x000fe200078e00dd */
[----:B------:R-:W-:Y:S01]  /*d6a0*/  PRMT R221, R31, 0x5410, R32 ;  /* 0x000054101fdd7816 */ /* 0x000fe20000000020 */
[----:B------:R-:W-:Y:S01]  /*d6b0*/  @!P1 HADD2 R48, -R31.H0_H0, -RZ.H0_H0 ;  /* 0xa00000ff1f309230 */ /* 0x000fe20000000900 */
[----:B------:R-:W-:-:S02]  /*d6c0*/  @!P0 PRMT R32, R47, 0x5410, RZ ;  /* 0x000054102f208816 */ /* 0x000fc400000000ff */
[----:B------:R-:W-:Y:S02]  /*d6d0*/  ISETP.GE.U32.AND P0, PT, R233, R5, PT ;  /* 0x00000005e900720c */ /* 0x000fe40003f06070 */
[--C-:B------:R-:W-:Y:S02]  /*d6e0*/  SHF.R.U32.HI R6, RZ, 0x10, R2.reuse ;  /* 0x00000010ff067819 */ /* 0x100fe40000011602 */
[----:B------:R-:W-:Y:S02]  /*d6f0*/  SHF.R.U32.HI R5, RZ, 0x18, R2 ;  /* 0x00000018ff057819 */ /* 0x000fe40000011602 */
[----:B------:R-:W-:Y:S01]  /*d700*/  LOP3.LUT R2, R3, 0xffff, RZ, 0xc0, !PT ;  /* 0x0000ffff03027812 */ /* 0x000fe200078ec0ff */
[----:B--2---:R-:W-:Y:S01]  /*d710*/  FADD.FTZ R3, R4, R7 ;  /* 0x0000000704037221 */ /* 0x004fe20000010000 */
[----:B------:R-:W-:Y:S01]  /*d720*/  @!P1 PRMT R31, R48, 0x5410, RZ ;  /* 0x00005410301f9816 */ /* 0x000fe200000000ff */
[----:B------:R-:W-:Y:S01]  /*d730*/  IMAD.MOV.U32 R64, RZ, RZ, R11 ;  /* 0x000000ffff407224 */ /* 0x000fe200078e000b */
[----:B------:R-:W-:Y:S01]  /*d740*/  ISETP.GE.U32.AND P1, PT, R233, R2, PT ;  /* 0x00000002e900720c */ /* 0x000fe20003f26070 */
[C---:B---3--:R-:W-:Y:S01]  /*d750*/  FADD.FTZ R11, R0.reuse, R3 ;  /* 0x00000003000b7221 */ /* 0x048fe20000010000 */
[----:B------:R-:W-:Y:S01]  /*d760*/  F2FP.PACK_AB R9, R0, R4 ;  /* 0x000000040009723e */ /* 0x000fe200000000ff */
[----:B------:R-:W-:Y:S01]  /*d770*/  MUFU.EX2 R7, R51 ;  /* 0x0000003300077308 */ /* 0x000fe20000000800 */
[----:B------:R-:W-:-:S07]  /*d780*/  PRMT R27, R10, 0x7632, R27 ;  /* 0x000076320a1b7816 */ /* 0x000fce000000001b */
[----:B------:R1:W2:Y:S01]  /*d790*/  MUFU.EX2 R0, R50 ;  /* 0x0000003200007308 */ /* 0x0002a20000000800 */
[----:B------:R-:W-:Y:S01]  /*d7a0*/  PRMT R30, R10, 0x7610, R30 ;  /* 0x000076100a1e7816 */ /* 0x000fe2000000001e */
[----:B------:R-:W-:Y:S01]  /*d7b0*/  @!P1 HADD2 R53, -R27.H0_H0, -RZ.H0_H0 ;  /* 0xa00000ff1b359230 */ /* 0x000fe20000000900 */
[----:B------:R-:W-:-:S03]  /*d7c0*/  LOP3.LUT R2, R6, 0xff, RZ, 0xc0, !PT ;  /* 0x000000ff06027812 */ /* 0x000fc600078ec0ff */
[----:B------:R-:W-:Y:S01]  /*d7d0*/  @!P0 HADD2 R54, -R30.H0_H0, -RZ.H0_H0 ;  /* 0xa00000ff1e368230 */ /* 0x000fe20000000900 */
[----:B-1----:R-:W-:Y:S01]  /*d7e0*/  IMAD.MOV.U32 R50, RZ, RZ, R185 ;  /* 0x000000ffff327224 */ /* 0x002fe200078e00b9 */
[----:B------:R-:W-:Y:S01]  /*d7f0*/  PRMT R185, R30, 0x5410, R27 ;  /* 0x000054101eb97816 */ /* 0x000fe2000000001b */
[----:B--2---:R-:W-:Y:S01]  /*d800*/  FADD.FTZ R10, R0, R12 ;  /* 0x0000000c000a7221 */ /* 0x004fe20000010000 */
[----:B------:R-:W-:Y:S02]  /*d810*/  @!P1 PRMT R27, R53, 0x5410, RZ ;  /* 0x00005410351b9816 */ /* 0x000fe400000000ff */
[----:B------:R-:W-:Y:S01]  /*d820*/  ISETP.GE.U32.AND P1, PT, R233, R2, PT ;  /* 0x00000002e900720c */ /* 0x000fe20003f26070 */
[----:B------:R-:W-:Y:S01]  /*d830*/  IMAD.WIDE.U32 R2, R13, -0x2daee0ad, RZ ;  /* 0xd2511f530d027825 */ /* 0x000fe200078e00ff */
[----:B------:R-:W-:-:S04]  /*d840*/  F2FP.PACK_AB R0, R7, R0 ;  /* 0x000000000700723e */ /* 0x000fc800000000ff */
[C---:B------:R-:W-:Y:S02]  /*d850*/  PRMT R25, R0.reuse, 0x7632, R25 ;  /* 0x0000763200197816 */ /* 0x040fe40000000019 */
[----:B------:R-:W-:Y:S02]  /*d860*/  PRMT R24, R0, 0x7610, R24 ;  /* 0x0000761000187816 */ /* 0x000fe40000000018 */
[----:B------:R-:W-:Y:S02]  /*d870*/  LOP3.LUT R0, R3, UR7, R8, 0x96, !PT ;  /* 0x0000000703007c12 */ /* 0x000fe4000f8e9608 */
[----:B------:R-:W-:Y:S02]  /*d880*/  @!P0 PRMT R30, R54, 0x5410, RZ ;  /* 0x00005410361e8816 */ /* 0x000fe400000000ff */
[----:B------:R-:W-:Y:S02]  /*d890*/  ISETP.GE.U32.AND P0, PT, R233, R5, PT ;  /* 0x00000005e900720c */ /* 0x000fe40003f06070 */
[----:B------:R-:W-:Y:S01]  /*d8a0*/  LOP3.LUT R4, R0, 0xffff, RZ, 0xc0, !PT ;  /* 0x0000ffff00047812 */ /* 0x000fe200078ec0ff */
[----:B------:R-:W-:-:S03]  /*d8b0*/  @!P1 HADD2 R56, -R24.H0_H0, -RZ.H0_H0 ;  /* 0xa00000ff18389230 */ /* 0x000fc60000000900 */
[----:B------:R-:W-:Y:S01]  /*d8c0*/  SHF.R.U32.HI R4, RZ, 0x8, R4 ;  /* 0x00000008ff047819 */ /* 0x000fe20000011604 */
[----:B------:R-:W-:Y:S01]  /*d8d0*/  IMAD.MOV.U32 R54, RZ, RZ, R197 ;  /* 0x000000ffff367224 */ /* 0x000fe200078e00c5 */
[----:B------:R-:W-:Y:S02]  /*d8e0*/  PRMT R197, R24, 0x5410, R25 ;  /* 0x0000541018c57816 */ /* 0x000fe40000000019 */
[----:B------:R-:W-:Y:S02]  /*d8f0*/  LOP3.LUT R4, R4, 0xffff, RZ, 0xc0, !PT ;  /* 0x0000ffff04047812 */ /* 0x000fe400078ec0ff */
[----:B------:R-:W-:Y:S01]  /*d900*/  @!P1 PRMT R24, R56, 0x5410, RZ ;  /* 0x0000541038189816 */ /* 0x000fe200000000ff */
[----:B------:R-:W-:Y:S01]  /*d910*/  @!P0 HADD2 R55, -R25.H0_H0, -RZ.H0_H0 ;  /* 0xa00000ff19378230 */ /* 0x000fe20000000900 */
[----:B------:R-:W-:Y:S02]  /*d920*/  ISETP.GE.U32.AND P1, PT, R233, R4, PT ;  /* 0x00000004e900720c */ /* 0x000fe40003f26070 */
[----:B------:R-:W-:Y:S01]  /*d930*/  LOP3.LUT R6, R0, 0xff, RZ, 0xc0, !PT ;  /* 0x000000ff00067812 */ /* 0x000fe200078ec0ff */
[----:B------:R-:W-:Y:S01]  /*d940*/  IMAD.MOV.U32 R172, RZ, RZ, R20 ;  /* 0x000000ffffac7224 */ /* 0x000fe200078e0014 */
[----:B------:R-:W-:Y:S01]  /*d950*/  @!P0 PRMT R25, R55, 0x5410, RZ ;  /* 0x0000541037198816 */ /* 0x000fe200000000ff */
[----:B------:R-:W-:Y:S01]  /*d960*/  MUFU.EX2 R20, R66 ;  /* 0x0000004200147308 */ /* 0x000fe20000000800 */
[----:B------:R-:W-:-:S02]  /*d970*/  ISETP.GE.U32.AND P0, PT, R233, R6, PT ;  /* 0x00000006e900720c */ /* 0x000fc40003f06070 */
[----:B------:R-:W-:Y:S02]  /*d980*/  PRMT R249, R9, 0x7632, R249 ;  /* 0x0000763209f97816 */ /* 0x000fe400000000f9 */
[----:B------:R-:W-:-:S03]  /*d990*/  SHF.R.U32.HI R8, RZ, 0x18, R0 ;  /* 0x00000018ff087819 */ /* 0x000fc60000011600 */
[----:B------:R-:W1:Y:S01]  /*d9a0*/  MUFU.EX2 R6, R65 ;  /* 0x0000004100067308 */ /* 0x000e620000000800 */
[----:B------:R-:W-:Y:S01]  /*d9b0*/  SHF.R.U32.HI R0, RZ, 0x10, R0 ;  /* 0x00000010ff007819 */ /* 0x000fe20000011600 */
[----:B------:R-:W-:Y:S01]  /*d9c0*/  @!P1 HADD2 R59, -R249.H0_H0, -RZ.H0_H0 ;  /* 0xa00000fff93b9230 */ /* 0x000fe20000000900 */
[----:B------:R-:W-:Y:S01]  /*d9d0*/  PRMT R250, R9, 0x7610, R250 ;  /* 0x0000761009fa7816 */ /* 0x000fe200000000fa */
[----:B------:R-:W-:Y:S01]  /*d9e0*/  IMAD.MOV.U32 R55, RZ, RZ, R196 ;  /* 0x000000ffff377224 */ /* 0x000fe200078e00c4 */
[----:B------:R-:W-:Y:S02]  /*d9f0*/  LOP3.LUT R0, R0, 0xff, RZ, 0xc0, !PT ;  /* 0x000000ff00007812 */ /* 0x000fe400078ec0ff */
[----:B------:R-:W-:Y:S02]  /*da00*/  PRMT R196, R250, 0x5410, R249 ;  /* 0x00005410fac47816 */ /* 0x000fe400000000f9 */
[----:B------:R-:W-:Y:S02]  /*da10*/  @!P1 PRMT R249, R59, 0x5410, RZ ;  /* 0x000054103bf99816 */ /* 0x000fe400000000ff */
[----:B------:R-:W-:Y:S01]  /*da20*/  ISETP.GE.U32.AND P1, PT, R233, R0, PT ;  /* 0x00000000e900720c */ /* 0x000fe20003f26070 */
[----:B------:R-:W-:Y:S01]  /*da30*/  @!P0 HADD2 R58, -R250.H0_H0, -RZ.H0_H0 ;  /* 0xa00000fffa3a8230 */ /* 0x000fe20000000900 */
[----:B------:R-:W2:Y:S01]  /*da40*/  MUFU.EX2 R5, R182 ;  /* 0x000000b600057308 */ /* 0x000ea20000000800 */
[----:B-1----:R-:W-:-:S03]  /*da50*/  F2FP.PACK_AB R0, R20, R6 ;  /* 0x000000061400723e */ /* 0x002fc600000000ff */
[----:B------:R-:W-:Y:S02]  /*da60*/  @!P0 PRMT R250, R58, 0x5410, RZ ;  /* 0x000054103afa8816 */ /* 0x000fe400000000ff */
[C---:B------:R-:W-:Y:S02]  /*da70*/  PRMT R247, R0.reuse, 0x7610, R247 ;  /* 0x0000761000f77816 */ /* 0x040fe400000000f7 */
[----:B------:R-:W1:Y:S01]  /*da80*/  MUFU.EX2 R4, R173 ;  /* 0x000000ad00047308 */ /* 0x000e620000000800 */
[----:B------:R-:W-:Y:S02]  /*da90*/  ISETP.GE.U32.AND P0, PT, R233, R8, PT ;  /* 0x00000008e900720c */ /* 0x000fe40003f06070 */
[----:B------:R-:W-:Y:S01]  /*daa0*/  PRMT R248, R0, 0x7632, R248 ;  /* 0x0000763200f87816 */ /* 0x000fe200000000f8 */
[----:B------:R-:W-:Y:S01]  /*dab0*/  @!P1 HADD2 R76, -R247.H0_H0, -RZ.H0_H0 ;  /* 0xa00000fff74c9230 */ /* 0x000fe20000000900 */
[C---:B------:R-:W-:Y:S01]  /*dac0*/  LOP3.LUT R0, R2.reuse, 0xffff, RZ, 0xc0, !PT ;  /* 0x0000ffff02007812 */ /* 0x040fe200078ec0ff */
[----:B------:R-:W-:Y:S01]  /*dad0*/  IMAD.MOV.U32 R56, RZ, RZ, R220 ;  /* 0x000000ffff387224 */ /* 0x000fe200078e00dc */
[----:B------:R-:W-:-:S02]  /*dae0*/  LOP3.LUT R3, R2, 0xff, RZ, 0xc0, !PT ;  /* 0x000000ff02037812 */ /* 0x000fc400078ec0ff */
[----:B------:R-:W-:Y:S02]  /*daf0*/  PRMT R220, R247, 0x5410, R248 ;  /* 0x00005410f7dc7816 */ /* 0x000fe400000000f8 */
[----:B------:R-:W-:Y:S02]  /*db00*/  @!P1 PRMT R247, R76, 0x5410, RZ ;  /* 0x000054104cf79816 */ /* 0x000fe400000000ff */
[----:B------:R-:W-:Y:S02]  /*db10*/  ISETP.GE.U32.AND P1, PT, R233, R3, PT ;  /* 0x00000003e900720c */ /* 0x000fe40003f26070 */
[----:B------:R-:W-:Y:S01]  /*db20*/  SHF.R.U32.HI R0, RZ, 0x8, R0 ;  /* 0x00000008ff007819 */ /* 0x000fe20000011600 */
[----:B--2---:R-:W-:Y:S01]  /*db30*/  FADD.FTZ R8, R5, R11 ;  /* 0x0000000b05087221 */ /* 0x004fe20000010000 */
[----:B------:R-:W-:Y:S01]  /*db40*/  @!P0 HADD2 R67, -R248.H0_H0, -RZ.H0_H0 ;  /* 0xa00000fff8438230 */ /* 0x000fe20000000900 */
[----:B-1----:R-:W-:Y:S01]  /*db50*/  F2FP.PACK_AB R5, R4, R5 ;  /* 0x000000050405723e */ /* 0x002fe200000000ff */
[----:B------:R-:W-:Y:S01]  /*db60*/  IMAD.MOV.U32 R51, RZ, RZ, R23 ;  /* 0x000000ffff337224 */ /* 0x000fe200078e0017 */
[----:B------:R-:W-:Y:S01]  /*db70*/  LOP3.LUT R0, R0, 0xffff, RZ, 0xc0, !PT ;  /* 0x0000ffff00007812 */ /* 0x000fe200078ec0ff */
[----:B------:R-:W-:Y:S01]  /*db80*/  IMAD.MOV.U32 R53, RZ, RZ, R21 ;  /* 0x000000ffff357224 */ /* 0x000fe200078e0015 */
[----:B------:R-:W-:Y:S01]  /*db90*/  MUFU.EX2 R23, R93 ;  /* 0x0000005d00177308 */ /* 0x000fe20000000800 */
[----:B------:R-:W-:-:S02]  /*dba0*/  @!P0 PRMT R248, R67, 0x5410, RZ ;  /* 0x0000541043f88816 */ /* 0x000fc400000000ff */
[----:B------:R-:W-:Y:S02]  /*dbb0*/  PRMT R246, R5, 0x7610, R246 ;  /* 0x0000761005f67816 */ /* 0x000fe400000000f6 */
[----:B------:R-:W-:-:S03]  /*dbc0*/  ISETP.GE.U32.AND P0, PT, R233, R0, PT ;  /* 0x00000000e900720c */ /* 0x000fc60003f06070 */
[----:B------:R-:W1:Y:S01]  /*dbd0*/  MUFU.EX2 R21, R92 ;  /* 0x0000005c00157308 */ /* 0x000e620000000800 */
[----:B------:R-:W-:Y:S01]  /*dbe0*/  SHF.R.U32.HI R0, RZ, 0x10, R2 ;  /* 0x00000010ff007819 */ /* 0x000fe20000011602 */
[----:B------:R-:W-:Y:S01]  /*dbf0*/  @!P1 HADD2 R78, -R246.H0_H0, -RZ.H0_H0 ;  /* 0xa00000fff64e9230 */ /* 0x000fe20000000900 */
[----:B------:R-:W-:Y:S01]  /*dc00*/  PRMT R245, R5, 0x7632, R245 ;  /* 0x0000763205f57816 */ /* 0x000fe200000000f5 */
[----:B------:R-:W-:Y:S01]  /*dc10*/  FADD.FTZ R8, R4, R8 ;  /* 0x0000000804087221 */ /* 0x000fe20000010000 */
[----:B------:R-:W-:Y:S01]  /*dc20*/  LOP3.LUT R0, R0, 0xff, RZ, 0xc0, !PT ;  /* 0x000000ff00007812 */ /* 0x000fe200078ec0ff */
[----:B------:R2:W-:Y:S01]  /*dc30*/  STL [R1+0x38], R152 ;  /* 0x0000389801007387 */ /* 0x0005e20000100800 */
[----:B------:R-:W-:Y:S01]  /*dc40*/  SHF.R.U32.HI R4, RZ, 0x18, R2 ;  /* 0x00000018ff047819 */ /* 0x000fe20000011602 */
[----:B------:R-:W-:Y:S01]  /*dc50*/  IMAD.MOV.U32 R173, RZ, RZ, R152 ;  /* 0x000000ffffad7224 */ /* 0x000fe200078e0098 */
[----:B------:R-:W3:Y:S01]  /*dc60*/  MUFU.EX2 R2, R183 ;  /* 0x000000b700027308 */ /* 0x000ee20000000800 */
[----:B------:R-:W-:Y:S01]  /*dc70*/  FADD.FTZ R3, R7, R10 ;  /* 0x0000000a07037221 */ /* 0x000fe20000010000 */
[----:B------:R-:W-:-:S03]  /*dc80*/  UIADD3 UR28, UR12, 0x1, URZ ;  /* 0x000000010c1c7890 */ /* 0x000fc6000fffe03f */
[----:B------:R-:W-:Y:S01]  /*dc90*/  FADD.FTZ R47, R6, R3 ;  /* 0x00000003062f7221 */ /* 0x000fe20000010000 */
[----:B------:R-:W-:Y:S01]  /*dca0*/  ULOP3.LUT UR28, UR28, UR41, URZ, 0x3c, !UPT ;  /* 0x000000291c1c7292 */ /* 0x000fe2000f8e3c3f */
[----:B-1----:R-:W-:Y:S01]  /*dcb0*/  F2FP.PACK_AB R3, R23, R21 ;  /* 0x000000151703723e */ /* 0x002fe200000000ff */
[----:B------:R-:W-:-:S03]  /*dcc0*/  @!P0 HADD2 R77, -R245.H0_H0, -RZ.H0_H0 ;  /* 0xa00000fff54d8230 */ /* 0x000fc60000000900 */
[C---:B------:R-:W-:Y:S02]  /*dcd0*/  PRMT R244, R3.reuse, 0x7610, R244 ;  /* 0x0000761003f47816 */ /* 0x040fe400000000f4 */
[----:B------:R-:W-:Y:S02]  /*dce0*/  PRMT R243, R3, 0x7632, R243 ;  /* 0x0000763203f37816 */ /* 0x000fe400000000f3 */
[----:B--2---:R-:W-:Y:S02]  /*dcf0*/  PRMT R152, R246, 0x5410, R245 ;  /* 0x00005410f6987816 */ /* 0x004fe400000000f5 */
[----:B------:R-:W-:Y:S02]  /*dd00*/  @!P1 PRMT R246, R78, 0x5410, RZ ;  /* 0x000054104ef69816 */ /* 0x000fe400000000ff */
[----:B------:R-:W-:Y:S02]  /*dd10*/  ISETP.GE.U32.AND P1, PT, R233, R0, PT ;  /* 0x00000000e900720c */ /* 0x000fe40003f26070 */
[----:B------:R-:W1:Y:S01]  /*dd20*/  MUFU.EX2 R0, R195 ;  /* 0x000000c300007308 */ /* 0x000e620000000800 */
[----:B------:R-:W-:-:S02]  /*dd30*/  LOP3.LUT R3, R15, UR28, RZ, 0x3c, !PT ;  /* 0x0000001c0f037c12 */ /* 0x000fc4000f8e3cff */
[----:B------:R-:W-:Y:S02]  /*dd40*/  @!P0 PRMT R245, R77, 0x5410, RZ ;  /* 0x000054104df58816 */ /* 0x000fe400000000ff */
[----:B------:R-:W-:Y:S01]  /*dd50*/  ISETP.GE.U32.AND P0, PT, R233, R4, PT ;  /* 0x00000004e900720c */ /* 0x000fe20003f06070 */
[----:B---3--:R-:W-:Y:S02]  /*dd60*/  FADD.FTZ R4, R2, R8 ;  /* 0x0000000802047221 */ /* 0x008fe40000010000 */
[----:B------:R-:W-:-:S04]  /*dd70*/  IMAD.WIDE.U32 R12, R3, -0x326172a9, RZ ;  /* 0xcd9e8d57030c7825 */ /* 0x000fc800078e00ff */
[----:B------:R-:W-:Y:S02]  /*dd80*/  IMAD.MOV.U32 R46, RZ, RZ, R19 ;  /* 0x000000ffff2e7224 */ /* 0x000fe400078e0013 */
[C---:B-1----:R-:W-:Y:S01]  /*dd90*/  FADD.FTZ R19, R0.reuse, R4 ;  /* 0x0000000400137221 */ /* 0x042fe20000010000 */
[----:B------:R-:W-:Y:S02]  /*dda0*/  F2FP.PACK_AB R18, R0, R2 ;  /* 0x000000020012723e */ /* 0x000fe400000000ff */
[----:B------:R-:W-:Y:S02]  /*ddb0*/  LOP3.LUT R0, R13, UR4, R16, 0x96, !PT ;  /* 0x000000040d007c12 */ /* 0x000fe4000f8e9610 */
[----:B------:R-:W-:-:S03]  /*ddc0*/  FSEL R2, R173, RZ, P6 ;  /* 0x000000ffad027208 */ /* 0x000fc60003000000 */
[----:B------:R-:W-:-:S04]  /*ddd0*/  IMAD.WIDE.U32 R4, R0, -0x2daee0ad, RZ ;  /* 0xd2511f5300047825 */ /* 0x000fc800078e00ff */
[----:B------:R-:W-:Y:S01]  /*dde0*/  FADD.FTZ R16, R130, -R2 ;  /* 0x8000000282107221 */ /* 0x000fe20000010000 */
[----:B------:R-:W-:Y:S02]  /*ddf0*/  FSEL R2, R189, RZ, P5 ;  /* 0x000000ffbd027208 */ /* 0x000fe40002800000 */
[----:B------:R-:W-:-:S03]  /*de00*/  LOP3.LUT R0, R5, UR15, R192, 0x96, !PT ;  /* 0x0000000f05007c12 */ /* 0x000fc6000f8e96c0 */
[----:B------:R-:W-:Y:S01]  /*de10*/  FADD.FTZ R11, R129, -R2 ;  /* 0x80000002810b7221 */ /* 0x000fe20000010000 */
[----:B------:R-:W-:Y:S01]  /*de20*/  LOP3.LUT R2, R37, UR26, R12, 0x96, !PT ;  /* 0x0000001a25027c12 */ /* 0x000fe2000f8e960c */
[----:B------:R-:W-:-:S04]  /*de30*/  IMAD.WIDE.U32 R6, R0, -0x326172a9, RZ ;  /* 0xcd9e8d5700067825 */ /* 0x000fc800078e00ff */
[----:B------:R-:W-:Y:S01]  /*de40*/  IMAD.WIDE.U32 R2, R2, -0x2daee0ad, RZ ;  /* 0xd2511f5302027825 */ /* 0x000fe200078e00ff */
[----:B------:R-:W-:-:S04]  /*de50*/  LOP3.LUT R0, R7, UR14, R36, 0x96, !PT ;  /* 0x0000000e07007c12 */ /* 0x000fc8000f8e9624 */
[----:B------:R-:W-:Y:S01]  /*de60*/  LOP3.LUT R3, R3, UR13, R4, 0x96, !PT ;  /* 0x0000000d03037c12 */ /* 0x000fe2000f8e9604 */
[----:B------:R-:W-:-:S05]  /*de70*/  IMAD.WIDE.U32 R4, R0, -0x2daee0ad, RZ ;  /* 0xd2511f5300047825 */ /* 0x000fca00078e00ff */
[----:B------:R-:W-:Y:S01]  /*de80*/  LOP3.LUT R5, R5, UR10, R2, 0x96, !PT ;  /* 0x0000000a05057c12 */ /* 0x000fe2000f8e9602 */
[----:B------:R-:W-:-:S05]  /*de90*/  IMAD.WIDE.U32 R2, R3, -0x326172a9, RZ ;  /* 0xcd9e8d5703027825 */ /* 0x000fca00078e00ff */
[----:B------:R-:W-:-:S05]  /*dea0*/  LOP3.LUT R0, R3, UR11, R6, 0x96, !PT ;  /* 0x0000000b03007c12 */ /* 0x000fca000f8e9606 */
[----:B------:R-:W-:-:S05]  /*deb0*/  IMAD.WIDE.U32 R14, R0, -0x2daee0ad, RZ ;  /* 0xd2511f53000e7825 */ /* 0x000fca00078e00ff */
[----:B------:R-:W-:Y:S01]  /*dec0*/  LOP3.LUT R3, R15, UR5, R4, 0x96, !PT ;  /* 0x000000050f037c12 */ /* 0x000fe2000f8e9604 */
[----:B------:R-:W-:Y:S01]  /*ded0*/  IMAD.WIDE.U32 R4, R5, -0x326172a9, RZ ;  /* 0xcd9e8d5705047825 */ /* 0x000fe200078e00ff */
[----:B------:R1:W-:Y:S04]  /*dee0*/  MUFU.EX2 R10, R17 ;  /* 0x00000011000a7308 */ /* 0x0003e80000000800 */
[----:B-1----:R-:W-:Y:S01]  /*def0*/  LOP3.LUT R17, R5, UR9, R2, 0x96, !PT ;  /* 0x0000000905117c12 */ /* 0x002fe2000f8e9602 */
[----:B------:R-:W-:-:S05]  /*df00*/  IMAD.WIDE.U32 R2, R3, -0x326172a9, RZ ;  /* 0xcd9e8d5703027825 */ /* 0x000fca00078e00ff */
[----:B------:R-:W-:-:S04]  /*df10*/  LOP3.LUT R5, R3, UR6, R4, 0x96, !PT ;  /* 0x0000000603057c12 */ /* 0x000fc8000f8e9604 */
[----:B------:R-:W-:Y:S01]  /*df20*/  LOP3.LUT R0, R5, 0xff, RZ, 0xc0, !PT ;  /* 0x000000ff05007812 */ /* 0x000fe200078ec0ff */
[----:B------:R-:W-:-:S03]  /*df30*/  FMUL.FTZ R4, R16, c[0x0][0x23c] ;  /* 0x00008f0010047a20 */ /* 0x000fc60000410000 */
[----:B------:R-:W-:Y:S02]  /*df40*/  ISETP.GE.U32.AND P6, PT, R233, R0, PT ;  /* 0x00000000e900720c */ /* 0x000fe40003fc6070 */
[----:B------:R-:W-:Y:S01]  /*df50*/  LOP3.LUT R0, R5, 0xffff, RZ, 0xc0, !PT ;  /* 0x0000ffff05007812 */ /* 0x000fe200078ec0ff */
[----:B------:R-:W1:Y:S03]  /*df60*/  MUFU.EX2 R4, R4 ;  /* 0x0000000400047308 */ /* 0x000e660000000800 */
[----:B------:R-:W-:Y:S01]  /*df70*/  SHF.R.U32.HI R0, RZ, 0x8, R0 ;  /* 0x00000008ff007819 */ /* 0x000fe20000011600 */
[----:B------:R-:W-:-:S03]  /*df80*/  FMUL.FTZ R6, R11, c[0x0][0x23c] ;  /* 0x00008f000b067a20 */ /* 0x000fc60000410000 */
[----:B------:R-:W-:Y:S01]  /*df90*/  LOP3.LUT R0, R0, 0xffff, RZ, 0xc0, !PT ;  /* 0x0000ffff00007812 */ /* 0x000fe200078ec0ff */
[----:B------:R-:W2:Y:S01]  /*dfa0*/  MUFU.EX2 R9, R39 ;  /* 0x0000002700097308 */ /* 0x000ea20000000800 */
[----:B------:R-:W-:Y:S02]  /*dfb0*/  IMAD.MOV.U32 R41, RZ, RZ, R57 ;  /* 0x000000ffff297224 */ /* 0x000fe400078e0039 */
[----:B------:R-:W-:Y:S01]  /*dfc0*/  IMAD.MOV.U32 R173, RZ, RZ, R55 ;  /* 0x000000ffffad7224 */ /* 0x000fe200078e0037 */
[----:B------:R-:W-:Y:S01]  /*dfd0*/  ISETP.GE.U32.AND P5, PT, R233, R0, PT ;  /* 0x00000000e900720c */ /* 0x000fe20003fa6070 */
[----:B------:R-:W-:Y:S02]  /*dfe0*/  IMAD.MOV.U32 R55, RZ, RZ, R53 ;  /* 0x000000ffff377224 */ /* 0x000fe400078e0035 */
[----:B------:R-:W-:Y:S01]  /*dff0*/  IMAD.MOV.U32 R53, RZ, RZ, R51 ;  /* 0x000000ffff357224 */ /* 0x000fe200078e0033 */
[----:B------:R-:W-:Y:S01]  /*e000*/  MUFU.EX2 R8, R35 ;  /* 0x0000002300087308 */ /* 0x000fe20000000800 */
[----:B------:R-:W-:Y:S01]  /*e010*/  IMAD.MOV.U32 R51, RZ, RZ, R172 ;  /* 0x000000ffff337224 */ /* 0x000fe200078e00ac */
[----:B------:R-:W-:Y:S01]  /*e020*/  @!P0 HADD2 R79, -R243.H0_H0, -RZ.H0_H0 ;  /* 0xa00000fff34f8230 */ /* 0x000fe20000000900 */
[----:B------:R-:W-:-:S05]  /*e030*/  IMAD.MOV.U32 R172, RZ, RZ, R133 ;  /* 0x000000ffffac7224 */ /* 0x000fca00078e0085 */
[----:B------:R3:W1:Y:S01]  /*e040*/  MUFU.EX2 R0, R6 ;  /* 0x0000000600007308 */ /* 0x0006620000000800 */
[----:B------:R-:W-:Y:S02]  /*e050*/  IMAD.MOV.U32 R133, RZ, RZ, R40 ;  /* 0x000000ffff857224 */ /* 0x000fe400078e0028 */
[----:B------:R-:W-:Y:S01]  /*e060*/  IMAD.MOV.U32 R65, RZ, RZ, R41 ;  /* 0x000000ffff417224 */ /* 0x000fe200078e0029 */
[----:B------:R-:W-:Y:S01]  /*e070*/  @!P1 HADD2 R80, -R244.H0_H0, -RZ.H0_H0 ;  /* 0xa00000fff4509230 */ /* 0x000fe20000000900 */
[----:B------:R-:W-:-:S03]  /*e080*/  IMAD.MOV.U32 R57, RZ, RZ, R132 ;  /* 0x000000ffff397224 */ /* 0x000fc600078e0084 */
[----:B------:R-:W2:Y:S01]  /*e090*/  MUFU.EX2 R7, R38 ;  /* 0x0000002600077308 */ /* 0x000ea20000000800 */
[----:B------:R-:W-:Y:S01]  /*e0a0*/  IMAD.MOV.U32 R132, RZ, RZ, R128 ;  /* 0x000000ffff847224 */ /* 0x000fe200078e0080 */
[----:B------:R-:W-:Y:S02]  /*e0b0*/  PRMT R128, R244, 0x5410, R243 ;  /* 0x00005410f4807816 */ /* 0x000fe400000000f3 */
[--C-:B---3--:R-:W-:Y:S02]  /*e0c0*/  SHF.R.U32.HI R6, RZ, 0x18, R5.reuse ;  /* 0x00000018ff067819 */ /* 0x108fe40000011605 */
[----:B------:R-:W-:Y:S02]  /*e0d0*/  SHF.R.U32.HI R5, RZ, 0x10, R5 ;  /* 0x00000010ff057819 */ /* 0x000fe40000011605 */
[----:B------:R-:W-:Y:S01]  /*e0e0*/  MUFU.EX2 R40, R124 ;  /* 0x0000007c00287308 */ /* 0x000fe20000000800 */
[----:B------:R-:W-:Y:S02]  /*e0f0*/  @!P0 PRMT R243, R79, 0x5410, RZ ;  /* 0x000054104ff38816 */ /* 0x000fe400000000ff */
[----:B------:R-:W-:Y:S01]  /*e100*/  LOP3.LUT R11, R5, 0xff, RZ, 0xc0, !PT ;  /* 0x000000ff050b7812 */ /* 0x000fe200078ec0ff */
[----:B-1----:R-:W-:-:S04]  /*e110*/  FFMA.FTZ R5, R236, R4, R10 ;  /* 0x00000004ec057223 */ /* 0x002fc8000001000a */
[----:B------:R-:W1:Y:S01]  /*e120*/  MUFU.EX2 R41, R125 ;  /* 0x0000007d00297308 */ /* 0x000e620000000800 */
[C---:B------:R-:W-:Y:S02]  /*e130*/  ISETP.GE.U32.AND P0, PT, R233.reuse, R6, PT ;  /* 0x00000006e900720c */ /* 0x040fe40003f06070 */
[----:B------:R-:W-:Y:S02]  /*e140*/  @!P1 PRMT R244, R80, 0x5410, RZ ;  /* 0x0000541050f49816 */ /* 0x000fe400000000ff */
[----:B------:R-:W-:-:S03]  /*e150*/  ISETP.GE.U32.AND P1, PT, R233, R11, PT ;  /* 0x0000000be900720c */ /* 0x000fc60003f26070 */
[----:B------:R-:W3:Y:S01]  /*e160*/  MUFU.EX2 R6, R49 ;  /* 0x0000003100067308 */ /* 0x000ee20000000800 */
[C---:B--2---:R-:W-:Y:S01]  /*e170*/  FADD.FTZ R11, R9.reuse, R5 ;  /* 0x00000005090b7221 */ /* 0x044fe20000010000 */
[----:B------:R-:W-:Y:S01]  /*e180*/  F2FP.PACK_AB R42, R9, R10 ;  /* 0x0000000a092a723e */ /* 0x000fe200000000ff */
[----:B------:R-:W-:-:S05]  /*e190*/  FFMA.FTZ R9, R237, R0, R8 ;  /* 0x00000000ed097223 */ /* 0x000fca0000010008 */
[----:B------:R-:W2:Y:S01]  /*e1a0*/  MUFU.EX2 R5, R52 ;  /* 0x0000003400057308 */ /* 0x000ea20000000800 */
[C---:B------:R-:W-:Y:S01]  /*e1b0*/  FADD.FTZ R15, R7.reuse, R9 ;  /* 0x00000009070f7221 */ /* 0x040fe20000010000 */
[----:B------:R-:W-:Y:S02]  /*e1c0*/  F2FP.PACK_AB R22, R7, R8 ;  /* 0x000000080716723e */ /* 0x000fe400000000ff */
[----:B-1----:R-:W-:Y:S02]  /*e1d0*/  F2FP.PACK_AB R7, R41, R40 ;  /* 0x000000282907723e */ /* 0x002fe400000000ff */
[----:B------:R-:W-:Y:S02]  /*e1e0*/  PRMT R241, R18, 0x7632, R241 ;  /* 0x0000763212f17816 */ /* 0x000fe400000000f1 */
[C---:B------:R-:W-:Y:S01]  /*e1f0*/  PRMT R239, R7.reuse, 0x7610, R239 ;  /* 0x0000761007ef7816 */ /* 0x040fe200000000ef */
[----:B---3--:R-:W-:Y:S01]  /*e200*/  FADD.FTZ R8, R6, R11 ;  /* 0x0000000b06087221 */ /* 0x008fe20000010000 */
[----:B------:R-:W-:Y:S01]  /*e210*/  PRMT R242, R18, 0x7610, R242 ;  /* 0x0000761012f27816 */ /* 0x000fe200000000f2 */
[----:B------:R-:W-:Y:S01]  /*e220*/  @!P5 HADD2 R110, -R241.H0_H0, -RZ.H0_H0 ;  /* 0xa00000fff16ed230 */ /* 0x000fe20000000900 */
[----:B------:R-:W-:Y:S01]  /*e230*/  PRMT R240, R7, 0x7632, R240 ;  /* 0x0000763207f07816 */ /* 0x000fe200000000f0 */
[----:B------:R-:W-:Y:S01]  /*e240*/  @!P1 HADD2 R109, -R239.H0_H0, -RZ.H0_H0 ;  /* 0xa00000ffef6d9230 */ /* 0x000fe20000000900 */
[----:B------:R-:W-:Y:S01]  /*e250*/  PRMT R124, R242, 0x5410, R241 ;  /* 0x00005410f27c7816 */ /* 0x000fe200000000f1 */
[C---:B--2---:R-:W-:Y:S01]  /*e260*/  FADD.FTZ R16, R5.reuse, R8 ;  /* 0x0000000805107221 */ /* 0x044fe20000010000 */
[----:B------:R-:W-:-:S02]  /*e270*/  F2FP.PACK_AB R43, R5, R6 ;  /* 0x00000006052b723e */ /* 0x000fc400000000ff */
[----:B------:R-:W-:Y:S02]  /*e280*/  LOP3.LUT R5, R2, 0xff, RZ, 0xc0, !PT ;  /* 0x000000ff02057812 */ /* 0x000fe400078ec0ff */
[----:B------:R-:W-:Y:S02]  /*e290*/  @!P5 PRMT R241, R110, 0x5410, RZ ;  /* 0x000054106ef1d816 */ /* 0x000fe400000000ff */
[----:B------:R-:W-:Y:S01]  /*e2a0*/  PRMT R110, R239, 0x5410, R240 ;  /* 0x00005410ef6e7816 */ /* 0x000fe200000000f0 */
[----:B------:R-:W1:Y:S01]  /*e2b0*/  MUFU.EX2 R6, R204 ;  /* 0x000000cc00067308 */ /* 0x000e620000000800 */
[----:B------:R-:W-:Y:S02]  /*e2c0*/  @!P1 PRMT R239, R109, 0x5410, RZ ;  /* 0x000054106def9816 */ /* 0x000fe400000000ff */
[----:B------:R-:W-:Y:S02]  /*e2d0*/  SHF.R.U32.HI R7, RZ, 0x10, R2 ;  /* 0x00000010ff077819 */ /* 0x000fe40000011602 */
[----:B------:R-:W-:-:S02]  /*e2e0*/  LOP3.LUT R9, R2, 0xffff, RZ, 0xc0, !PT ;  /* 0x0000ffff02097812 */ /* 0x000fc400078ec0ff */
[C---:B------:R-:W-:Y:S02]  /*e2f0*/  ISETP.GE.U32.AND P1, PT, R233.reuse, R5, PT ;  /* 0x00000005e900720c */ /* 0x040fe40003f26070 */
[----:B------:R-:W-:Y:S01]  /*e300*/  SHF.R.U32.HI R2, RZ, 0x18, R2 ;  /* 0x00000018ff027819 */ /* 0x000fe20000011602 */
[----:B------:R-:W2:Y:S03]  /*e310*/  MUFU.EX2 R5, R205 ;  /* 0x000000cd00057308 */ /* 0x000ea60000000800 */
[----:B------:R-:W-:Y:S02]  /*e320*/  ISETP.GE.U32.AND P5, PT, R233, R2, PT ;  /* 0x00000002e900720c */ /* 0x000fe40003fa6070 */
[----:B------:R-:W-:Y:S01]  /*e330*/  SHF.R.U32.HI R2, RZ, 0x8, R9 ;  /* 0x00000008ff027819 */ /* 0x000fe20000011609 */
[----:B------:R-:W-:Y:S02]  /*e340*/  @!P6 HADD2 R111, -R242.H0_H0, -RZ.H0_H0 ;  /* 0xa00000fff26fe230 */ /* 0x000fe40000000900 */
[----:B------:R-:W-:Y:S01]  /*e350*/  @!P0 HADD2 R108, -R240.H0_H0, -RZ.H0_H0 ;  /* 0xa00000fff06c8230 */ /* 0x000fe20000000900 */
[----:B------:R-:W-:-:S02]  /*e360*/  LOP3.LUT R2, R2, 0xffff, RZ, 0xc0, !PT ;  /* 0x0000ffff02027812 */ /* 0x000fc400078ec0ff */
[----:B------:R-:W-:Y:S02]  /*e370*/  LOP3.LUT R3, R7, 0xff, RZ, 0xc0, !PT ;  /* 0x000000ff07037812 */ /* 0x000fe400078ec0ff */
[----:B------:R-:W-:Y:S02]  /*e380*/  @!P6 PRMT R242, R111, 0x5410, RZ ;  /* 0x000054106ff2e816 */ /* 0x000fe400000000ff */
[C---:B------:R-:W-:Y:S02]  /*e390*/  ISETP.GE.U32.AND P6, PT, R233.reuse, R2, PT ;  /* 0x00000002e900720c */ /* 0x040fe40003fc6070 */
[----:B------:R-:W-:Y:S02]  /*e3a0*/  @!P0 PRMT R240, R108, 0x5410, RZ ;  /* 0x000054106cf08816 */ /* 0x000fe400000000ff */
[----:B------:R-:W-:Y:S01]  /*e3b0*/  ISETP.GE.U32.AND P0, PT, R233, R3, PT ;  /* 0x00000003e900720c */ /* 0x000fe20003f06070 */
[----:B-1----:R-:W-:Y:S01]  /*e3c0*/  FADD.FTZ R3, R6, R19 ;  /* 0x0000001306037221 */ /* 0x002fe20000010000 */
[----:B--2---:R-:W-:-:S04]  /*e3d0*/  F2FP.PACK_AB R6, R5, R6 ;  /* 0x000000060506723e */ /* 0x004fc800000000ff */
[C---:B------:R-:W-:Y:S02]  /*e3e0*/  PRMT R238, R6.reuse, 0x7610, R238 ;  /* 0x0000761006ee7816 */ /* 0x040fe400000000ee */
[----:B------:R-:W-:-:S03]  /*e3f0*/  PRMT R237, R6, 0x7632, R237 ;  /* 0x0000763206ed7816 */ /* 0x000fc600000000ed */
[----:B------:R-:W-:Y:S02]  /*e400*/  @!P1 HADD2 R112, -R238.H0_H0, -RZ.H0_H0 ;  /* 0xa00000ffee709230 */ /* 0x000fe40000000900 */
[----:B------:R-:W-:Y:S01]  /*e410*/  @!P6 HADD2 R113, -R237.H0_H0, -RZ.H0_H0 ;  /* 0xa00000ffed71e230 */ /* 0x000fe20000000900 */
[----:B------:R-:W-:Y:S01]  /*e420*/  PRMT R59, R238, 0x5410, R237 ;  /* 0x00005410ee3b7816 */ /* 0x000fe200000000ed */
[----:B------:R1:W-:Y:S01]  /*e430*/  STL [R1+0x1a0], R250 ;  /* 0x0001a0fa01007387 */ /* 0x0003e20000100800 */
[----:B------:R-:W-:Y:S01]  /*e440*/  @!P1 PRMT R238, R112, 0x5410, RZ ;  /* 0x0000541070ee9816 */ /* 0x000fe200000000ff */
[----:B----4-:R-:W-:Y:S01]  /*e450*/  IMAD.MOV.U32 R112, RZ, RZ, R44 ;  /* 0x000000ffff707224 */ /* 0x010fe200078e002c */
[----:B------:R-:W-:Y:S01]  /*e460*/  @!P6 PRMT R237, R113, 0x5410, RZ ;  /* 0x0000541071ede816 */ /* 0x000fe200000000ff */
[----:B------:R-:W-:Y:S02]  /*e470*/  IMAD.MOV.U32 R113, RZ, RZ, R45 ;  /* 0x000000ffff717224 */ /* 0x000fe400078e002d */
[----:B------:R-:W2:Y:S01]  /*e480*/  LDL.LU.64 R44, [R1+0x70] ;  /* 0x00007000012c7983 */ /* 0x000ea20000300a00 */
[----:B------:R-:W3:Y:S08]  /*e490*/  MUFU.EX2 R8, R206 ;  /* 0x000000ce00087308 */ /* 0x000ef00000000800 */
[----:B------:R-:W4:Y:S01]  /*e4a0*/  MUFU.EX2 R7, R207 ;  /* 0x000000cf00077308 */ /* 0x000f220000000800 */
[----:B------:R-:W-:-:S07]  /*e4b0*/  FADD.FTZ R9, R5, R3 ;  /* 0x0000000305097221 */ /* 0x000fce0000010000 */
[----:B------:R-:W-:Y:S01]  /*e4c0*/  MUFU.EX2 R37, R137 ;  /* 0x0000008900257308 */ /* 0x000fe20000000800 */
[----:B------:R-:W-:-:S07]  /*e4d0*/  IMAD.WIDE.U32 R2, R17, -0x2daee0ad, RZ ;  /* 0xd2511f5311027825 */ /* 0x000fce00078e00ff */
[----:B------:R-:W1:Y:S01]  /*e4e0*/  MUFU.EX2 R38, R140 ;  /* 0x0000008c00267308 */ /* 0x000e620000000800 */
[----:B---3--:R-:W-:Y:S01]  /*e4f0*/  FADD.FTZ R9, R8, R9 ;  /* 0x0000000908097221 */ /* 0x008fe20000010000 */
[----:B------:R-:W-:-:S03]  /*e500*/  LOP3.LUT R5, R3, UR7, R14, 0x96, !PT ;  /* 0x0000000703057c12 */ /* 0x000fc6000f8e960e */
[C---:B----4-:R-:W-:Y:S01]  /*e510*/  FADD.FTZ R10, R7.reuse, R9 ;  /* 0x00000009070a7221 */ /* 0x050fe20000010000 */
[----:B------:R-:W-:Y:S02]  /*e520*/  F2FP.PACK_AB R9, R7, R8 ;  /* 0x000000080709723e */ /* 0x000fe400000000ff */
[----:B------:R-:W-:-:S04]  /*e530*/  SHF.R.U32.HI R6, RZ, 0x10, R5 ;  /* 0x00000010ff067819 */ /* 0x000fc80000011605 */
[----:B------:R-:W-:Y:S02]  /*e540*/  LOP3.LUT R6, R6, 0xff, RZ, 0xc0, !PT ;  /* 0x000000ff06067812 */ /* 0x000fe400078ec0ff */
[----:B-1----:R-:W-:-:S04]  /*e550*/  F2FP.PACK_AB R8, R38, R37 ;  /* 0x000000252608723e */ /* 0x002fc800000000ff */
[C---:B------:R-:W-:Y:S02]  /*e560*/  PRMT R235, R8.reuse, 0x7610, R235 ;  /* 0x0000761008eb7816 */ /* 0x040fe400000000eb */
[----:B------:R-:W-:Y:S02]  /*e570*/  PRMT R234, R8, 0x7632, R234 ;  /* 0x0000763208ea7816 */ /* 0x000fe400000000ea */
[----:B------:R-:W-:Y:S01]  /*e580*/  ISETP.GE.U32.AND P1, PT, R233, R6, PT ;  /* 0x00000006e900720c */ /* 0x000fe20003f26070 */
[----:B------:R-:W-:Y:S01]  /*e590*/  @!P0 HADD2 R115, -R235.H0_H0, -RZ.H0_H0 ;  /* 0xa00000ffeb738230 */ /* 0x000fe20000000900 */
[----:B------:R-:W-:Y:S01]  /*e5a0*/  LOP3.LUT R6, R5, 0xff, RZ, 0xc0, !PT ;  /* 0x000000ff05067812 */ /* 0x000fe200078ec0ff */
[----:B------:R-:W-:Y:S01]  /*e5b0*/  @!P5 HADD2 R114, -R234.H0_H0, -RZ.H0_H0 ;  /* 0xa00000ffea72d230 */ /* 0x000fe20000000900 */
[----:B------:R-:W-:Y:S01]  /*e5c0*/  PRMT R58, R235, 0x5410, R234 ;  /* 0x00005410eb3a7816 */ /* 0x000fe200000000ea */
[----:B------:R-:W1:Y:S01]  /*e5d0*/  MUFU.EX2 R7, R81 ;  /* 0x0000005100077308 */ /* 0x000e620000000800 */
[----:B------:R-:W-:-:S02]  /*e5e0*/  ISETP.GE.U32.AND P6, PT, R233, R6, PT ;  /* 0x00000006e900720c */ /* 0x000fc40003fc6070 */
[----:B------:R-:W-:Y:S01]  /*e5f0*/  @!P0 PRMT R235, R115, 0x5410, RZ ;  /* 0x0000541073eb8816 */ /* 0x000fe200000000ff */
[----:B------:R-:W-:Y:S01]  /*e600*/  IMAD.MOV.U32 R115, RZ, RZ, R223 ;  /* 0x000000ffff737224 */ /* 0x000fe200078e00df */
[----:B------:R-:W-:Y:S01]  /*e610*/  @!P5 PRMT R234, R114, 0x5410, RZ ;  /* 0x0000541072ead816 */ /* 0x000fe200000000ff */
[----:B------:R-:W-:Y:S02]  /*e620*/  IMAD.MOV.U32 R114, RZ, RZ, R63 ;  /* 0x000000ffff727224 */ /* 0x000fe400078e003f */
[----:B------:R-:W3:Y:S01]  /*e630*/  MUFU.EX2 R6, R82 ;  /* 0x0000005200067308 */ /* 0x000ee20000000800 */
[----:B------:R-:W-:-:S07]  /*e640*/  SHF.R.U32.HI R8, RZ, 0x18, R5 ;  /* 0x00000018ff087819 */ /* 0x000fce0000011605 */
[----:B------:R-:W-:Y:S01]  /*e650*/  MUFU.EX2 R223, R141 ;  /* 0x0000008d00df7308 */ /* 0x000fe20000000800 */
[----:B------:R-:W-:-:S07]  /*e660*/  LOP3.LUT R5, R5, 0xffff, RZ, 0xc0, !PT ;  /* 0x0000ffff05057812 */ /* 0x000fce00078ec0ff */
[----:B------:R-:W4:Y:S01]  /*e670*/  MUFU.EX2 R63, R144 ;  /* 0x00000090003f7308 */ /* 0x000f220000000800 */
[----:B------:R-:W-:Y:S02]  /*e680*/  SHF.R.U32.HI R5, RZ, 0x8, R5 ;  /* 0x00000008ff057819 */ /* 0x000fe40000011605 */
[----:B------:R-:W-:Y:S01]  /*e690*/  ISETP.GE.U32.AND P0, PT, R233, R8, PT ;  /* 0x00000008e900720c */ /* 0x000fe20003f06070 */
[----:B-1----:R-:W-:Y:S01]  /*e6a0*/  FADD.FTZ R8, R7, R15 ;  /* 0x0000000f07087221 */ /* 0x002fe20000010000 */
[----:B------:R-:W-:Y:S02]  /*e6b0*/  LOP3.LUT R5, R5, 0xffff, RZ, 0xc0, !PT ;  /* 0x0000ffff05057812 */ /* 0x000fe400078ec0ff */
[----:B---3--:R-:W-:Y:S02]  /*e6c0*/  F2FP.PACK_AB R36, R6, R7 ;  /* 0x000000070624723e */ /* 0x008fe400000000ff */
[----:B------:R-:W-:Y:S02]  /*e6d0*/  PRMT R232, R9, 0x7610, R232 ;  /* 0x0000761009e87816 */ /* 0x000fe400000000e8 */
[----:B------:R-:W-:-:S02]  /*e6e0*/  ISETP.GE.U32.AND P5, PT, R233, R5, PT ;  /* 0x00000005e900720c */ /* 0x000fc40003fa6070 */
[----:B----4-:R-:W-:Y:S01]  /*e6f0*/  F2FP.PACK_AB R7, R63, R223 ;  /* 0x000000df3f07723e */ /* 0x010fe200000000ff */
[----:B------:R-:W-:Y:S01]  /*e700*/  @!P6 HADD2 R126, -R232.H0_H0, -RZ.H0_H0 ;  /* 0xa00000ffe87ee230 */ /* 0x000fe20000000900 */
[----:B------:R-:W-:Y:S01]  /*e710*/  PRMT R231, R9, 0x7632, R231 ;  /* 0x0000763209e77816 */ /* 0x000fe200000000e7 */
[----:B------:R-:W-:Y:S01]  /*e720*/  FADD.FTZ R11, R6, R8 ;  /* 0x00000008060b7221 */ /* 0x000fe20000010000 */
[C---:B------:R-:W-:Y:S01]  /*e730*/  PRMT R228, R7.reuse, 0x7632, R228 ;  /* 0x0000763207e47816 */ /* 0x040fe200000000e4 */
[----:B------:R-:W1:Y:S01]  /*e740*/  MUFU.EX2 R6, R224 ;  /* 0x000000e000067308 */ /* 0x000e620000000800 */
[----:B------:R-:W-:Y:S01]  /*e750*/  LOP3.LUT R8, R2, 0xff, RZ, 0xc0, !PT ;  /* 0x000000ff02087812 */ /* 0x000fe200078ec0ff */
[----:B------:R-:W-:Y:S01]  /*e760*/  IMAD.MOV.U32 R141, RZ, RZ, R57 ;  /* 0x000000ffff8d7224 */ /* 0x000fe200078e0039 */
[----:B------:R-:W-:Y:S01]  /*e770*/  PRMT R57, R232, 0x5410, R231 ;  /* 0x00005410e8397816 */ /* 0x000fe200000000e7 */
[----:B------:R-:W-:Y:S01]  /*e780*/  @!P0 HADD2 R127, -R228.H0_H0, -RZ.H0_H0 ;  /* 0xa00000ffe47f8230 */ /* 0x000fe20000000900 */
[----:B------:R-:W-:-:S02]  /*e790*/  PRMT R229, R7, 0x7610, R229 ;  /* 0x0000761007e57816 */ /* 0x000fc400000000e5 */
[----:B------:R-:W-:Y:S01]  /*e7a0*/  @!P6 PRMT R232, R126, 0x5410, RZ ;  /* 0x000054107ee8e816 */ /* 0x000fe200000000ff */
[----:B------:R-:W3:Y:S01]  /*e7b0*/  MUFU.EX2 R5, R225 ;  /* 0x000000e100057308 */ /* 0x000ee20000000800 */
[----:B------:R-:W-:Y:S02]  /*e7c0*/  LOP3.LUT R3, R2, 0xffff, RZ, 0xc0, !PT ;  /* 0x0000ffff02037812 */ /* 0x000fe400078ec0ff */
[----:B------:R-:W-:Y:S02]  /*e7d0*/  ISETP.GE.U32.AND P6, PT, R233, R8, PT ;  /* 0x00000008e900720c */ /* 0x000fe40003fc6070 */
[--C-:B------:R-:W-:Y:S02]  /*e7e0*/  SHF.R.U32.HI R8, RZ, 0x18, R2.reuse ;  /* 0x00000018ff087819 */ /* 0x100fe40000011602 */
[----:B------:R-:W-:Y:S01]  /*e7f0*/  SHF.R.U32.HI R9, RZ, 0x10, R2 ;  /* 0x00000010ff097819 */ /* 0x000fe20000011602 */
[----:B------:R4:W-:Y:S01]  /*e800*/  MUFU.EX2 R250, R145 ;  /* 0x0000009100fa7308 */ /* 0x0009e20000000800 */
[----:B------:R-:W-:Y:S01]  /*e810*/  SHF.R.U32.HI R3, RZ, 0x8, R3 ;  /* 0x00000008ff037819 */ /* 0x000fe20000011603 */
[----:B------:R-:W-:-:S02]  /*e820*/  @!P5 HADD2 R130, -R231.H0_H0, -RZ.H0_H0 ;  /* 0xa00000ffe782d230 */ /* 0x000fc40000000900 */
[----:B------:R-:W-:-:S04]  /*e830*/  @!P1 HADD2 R129, -R229.H0_H0, -RZ.H0_H0 ;  /* 0xa00000ffe5819230 */ /* 0x000fc80000000900 */
[----:B------:R-:W1:Y:S01]  /*e840*/  MUFU.EX2 R7, R96 ;  /* 0x0000006000077308 */ /* 0x000e620000000800 */
[----:B------:R-:W-:Y:S01]  /*e850*/  LOP3.LUT R3, R3, 0xffff, RZ, 0xc0, !PT ;  /* 0x0000ffff03037812 */ /* 0x000fe200078ec0ff */
[----:B----4-:R-:W-:Y:S01]  /*e860*/  IMAD.MOV.U32 R145, RZ, RZ, R56 ;  /* 0x000000ffff917224 */ /* 0x010fe200078e0038 */
[----:B------:R-:W-:-:S05]  /*e870*/  PRMT R56, R229, 0x5410, R228 ;  /* 0x00005410e5387816 */ /* 0x000fca00000000e4 */
[----:B------:R-:W4:Y:S01]  /*e880*/  MUFU.EX2 R2, R99 ;  /* 0x0000006300027308 */ /* 0x000f220000000800 */
[----:B------:R-:W-:Y:S02]  /*e890*/  @!P0 PRMT R228, R127, 0x5410, RZ ;  /* 0x000054107fe48816 */ /* 0x000fe400000000ff */
[----:B------:R-:W-:Y:S02]  /*e8a0*/  ISETP.GE.U32.AND P0, PT, R233, R8, PT ;  /* 0x00000008e900720c */ /* 0x000fe40003f06070 */
[----:B------:R-:W-:-:S03]  /*e8b0*/  LOP3.LUT R8, R9, 0xff, RZ, 0xc0, !PT ;  /* 0x000000ff09087812 */ /* 0x000fc600078ec0ff */
[----:B------:R-:W4:Y:S01]  /*e8c0*/  MUFU.EX2 R144, R148 ;  /* 0x0000009400907308 */ /* 0x000f220000000800 */
[----:B------:R-:W-:Y:S02]  /*e8d0*/  @!P5 PRMT R231, R130, 0x5410, RZ ;  /* 0x0000541082e7d816 */ /* 0x000fe400000000ff */
[----:B------:R-:W-:Y:S02]  /*e8e0*/  @!P1 PRMT R229, R129, 0x5410, RZ ;  /* 0x0000541081e59816 */ /* 0x000fe400000000ff */
[----:B------:R-:W-:-:S03]  /*e8f0*/  ISETP.GE.U32.AND P1, PT, R233, R8, PT ;  /* 0x00000008e900720c */ /* 0x000fc60003f26070 */
[----:B------:R-:W4:Y:S01]  /*e900*/  MUFU.EX2 R9, R83 ;  /* 0x0000005300097308 */ /* 0x000f220000000800 */
[----:B------:R-:W-:Y:S01]  /*e910*/  ISETP.GE.U32.AND P5, PT, R233, R3, PT ;  /* 0x00000003e900720c */ /* 0x000fe20003fa6070 */
[----:B-1----:R-:W-:Y:S01]  /*e920*/  FADD.FTZ R3, R6, R10 ;  /* 0x0000000a06037221 */ /* 0x002fe20000010000 */
[----:B---3--:R-:W-:Y:S01]  /*e930*/  F2FP.PACK_AB R10, R5, R6 ;  /* 0x00000006050a723e */ /* 0x008fe200000000ff */
[----:B------:R-:W-:-:S04]  /*e940*/  IMAD.MOV.U32 R130, RZ, RZ, R65 ;  /* 0x000000ffff827224 */ /* 0x000fc800078e0041 */
[----:B------:R-:W1:Y:S01]  /*e950*/  MUFU.EX2 R8, R94 ;  /* 0x0000005e00087308 */ /* 0x000e620000000800 */
[----:B------:R-:W-:Y:S02]  /*e960*/  IMAD.MOV.U32 R65, RZ, RZ, R230 ;  /* 0x000000ffff417224 */ /* 0x000fe400078e00e6 */
[----:B------:R-:W-:Y:S02]  /*e970*/  FADD.FTZ R230, R5, R3 ;  /* 0x0000000305e67221 */ /* 0x000fe40000010000 */
[----:B------:R-:W-:-:S03]  /*e980*/  FADD.FTZ R3, R7, R16 ;  /* 0x0000001007037221 */ /* 0x000fc60000010000 */
[----:B------:R3:W1:Y:S01]  /*e990*/  MUFU.EX2 R6, R26 ;  /* 0x0000001a00067308 */ /* 0x0006620000000800 */
[----:B----4-:R-:W-:-:S07]  /*e9a0*/  FADD.FTZ R14, R2, R3 ;  /* 0x00000003020e7221 */ /* 0x010fce0000010000 */
[----:B------:R-:W4:Y:S01]  /*e9b0*/  MUFU.EX2 R5, R95 ;  /* 0x0000005f00057308 */ /* 0x000f220000000800 */
[----:B---3--:R-:W-:Y:S02]  /*e9c0*/  F2FP.PACK_AB R26, R2, R7 ;  /* 0x00000007021a723e */ /* 0x008fe400000000ff */
[----:B------:R-:W-:-:S05]  /*e9d0*/  F2FP.PACK_AB R2, R250, R144 ;  /* 0x00000090fa02723e */ /* 0x000fca00000000ff */
[----:B------:R-:W3:Y:S01]  /*e9e0*/  MUFU.EX2 R3, R97 ;  /* 0x0000006100037308 */ /* 0x000ee20000000800 */
[----:B------:R-:W-:Y:S01]  /*e9f0*/  FADD.FTZ R7, R9, R11 ;  /* 0x0000000b09077221 */ /* 0x000fe20000010000 */
[C---:B------:R-:W-:Y:S02]  /*ea00*/  PRMT R225, R2.reuse, 0x7610, R225 ;  /* 0x0000761002e17816 */ /* 0x040fe400000000e1 */
[----:B------:R-:W-:Y:S01]  /*ea10*/  PRMT R224, R2, 0x7632, R224 ;  /* 0x0000763202e07816 */ /* 0x000fe200000000e0 */
[----:B-1----:R-:W-:-:S03]  /*ea20*/  FADD.FTZ R7, R8, R7 ;  /* 0x0000000708077221 */ /* 0x002fc60000010000 */
[----:B------:R-:W1:Y:S01]  /*ea30*/  MUFU.EX2 R2, R98 ;  /* 0x0000006200027308 */ /* 0x000e620000000800 */
[----:B------:R-:W-:Y:S02]  /*ea40*/  IMAD.MOV.U32 R111, RZ, RZ, R53 ;  /* 0x000000ffff6f7224 */ /* 0x000fe400078e0035 */
[----:B------:R-:W-:Y:S01]  /*ea50*/  IMAD.MOV.U32 R53, RZ, RZ, R174 ;  /* 0x000000ffff357224 */ /* 0x000fe200078e00ae */
[----:B------:R-:W-:Y:S01]  /*ea60*/  PRMT R227, R10, 0x7610, R227 ;  /* 0x000076100ae37816 */ /* 0x000fe200000000e3 */
[----:B------:R-:W-:Y:S01]  /*ea70*/  FADD.FTZ R7, R6, R7 ;  /* 0x0000000706077221 */ /* 0x000fe20000010000 */
[----:B------:R-:W-:Y:S01]  /*ea80*/  PRMT R226, R10, 0x7632, R226 ;  /* 0x000076320ae27816 */ /* 0x000fe200000000e2 */
[----:B------:R-:W-:Y:S02]  /*ea90*/  FADD.FTZ R10, R20, R47 ;  /* 0x0000002f140a7221 */ /* 0x000fe40000010000 */
[----:B------:R-:W-:Y:S01]  /*eaa0*/  IMAD.MOV.U32 R47, RZ, RZ, R53 ;  /* 0x000000ffff2f7224 */ /* 0x000fe200078e0035 */
[----:B------:R-:W-:Y:S01]  /*eab0*/  IADD3 R53, R251, 0x4, RZ ;  /* 0x00000004fb357810 */ /* 0x000fe20007ffe0ff */
[----:B----4-:R-:W-:-:S02]  /*eac0*/  FADD.FTZ R7, R5, R7 ;  /* 0x0000000705077221 */ /* 0x010fc40000010000 */
[----:B------:R-:W-:Y:S02]  /*ead0*/  IMAD.MOV.U32 R108, RZ, RZ, R50 ;  /* 0x000000ffff6c7224 */ /* 0x000fe400078e0032 */
[----:B---3--:R-:W-:Y:S02]  /*eae0*/  FADD.FTZ R7, R3, R7 ;  /* 0x0000000703077221 */ /* 0x008fe40000010000 */
[----:B------:R-:W-:Y:S01]  /*eaf0*/  IMAD R11, R53, -0x326172a9, RZ ;  /* 0xcd9e8d57350b7824 */ /* 0x000fe200078e02ff */
[C---:B-1----:R-:W-:Y:S01]  /*eb00*/  F2FP.PACK_AB R48, R2.reuse, R3 ;  /* 0x000000030230723e */ /* 0x042fe200000000ff */
[----:B------:R-:W-:Y:S02]  /*eb10*/  IMAD.MOV.U32 R50, RZ, RZ, R46 ;  /* 0x000000ffff327224 */ /* 0x000fe400078e002e */
[----:B------:R-:W-:Y:S01]  /*eb20*/  FADD.FTZ R46, R2, R7 ;  /* 0x00000007022e7221 */ /* 0x000fe20000010000 */
[----:B------:R-:W-:Y:S01]  /*eb30*/  LOP3.LUT R2, R29, UR4, R11, 0x96, !PT ;  /* 0x000000041d027c12 */ /* 0x000fe2000f8e960b */
[----:B------:R-:W-:-:S02]  /*eb40*/  @!P1 HADD2 R136, -R225.H0_H0, -RZ.H0_H0 ;  /* 0xa00000ffe1889230 */ /* 0x000fc40000000900 */
[----:B------:R-:W-:Y:S02]  /*eb50*/  @!P5 HADD2 R134, -R226.H0_H0, -RZ.H0_H0 ;  /* 0xa00000ffe286d230 */ /* 0x000fe40000000900 */
[----:B------:R-:W-:Y:S01]  /*eb60*/  @!P0 HADD2 R135, -R224.H0_H0, -RZ.H0_H0 ;  /* 0xa00000ffe0878230 */ /* 0x000fe20000000900 */
[----:B------:R-:W-:Y:S01]  /*eb70*/  IMAD.MOV.U32 R126, RZ, RZ, R55 ;  /* 0x000000ffff7e7224 */ /* 0x000fe200078e0037 */
[----:B------:R-:W-:Y:S01]  /*eb80*/  PRMT R55, R225, 0x5410, R224 ;  /* 0x00005410e1377816 */ /* 0x000fe200000000e0 */
[----:B------:R-:W-:Y:S01]  /*eb90*/  IMAD.WIDE.U32 R2, R2, -0x2daee0ad, RZ ;  /* 0xd2511f5302027825 */ /* 0x000fe200078e00ff */
[----:B------:R-:W-:Y:S01]  /*eba0*/  @!P1 PRMT R225, R136, 0x5410, RZ ;  /* 0x0000541088e19816 */ /* 0x000fe200000000ff */
[----:B------:R-:W-:Y:S02]  /*ebb0*/  @!P6 HADD2 R131, -R227.H0_H0, -RZ.H0_H0 ;  /* 0xa00000ffe383e230 */ /* 0x000fe40000000900 */
[----:B------:R-:W-:Y:S01]  /*ebc0*/  IMAD.MOV.U32 R129, RZ, RZ, R54 ;  /* 0x000000ffff817224 */ /* 0x000fe200078e0036 */
[----:B------:R-:W-:Y:S01]  /*ebd0*/  PRMT R54, R227, 0x5410, R226 ;  /* 0x00005410e3367816 */ /* 0x000fe200000000e2 */
[----:B------:R-:W-:Y:S01]  /*ebe0*/  IMAD.MOV.U32 R109, RZ, RZ, R179 ;  /* 0x000000ffff6d7224 */ /* 0x000fe200078e00b3 */
[----:B------:R-:W-:Y:S01]  /*ebf0*/  @!P5 PRMT R226, R134, 0x5410, RZ ;  /* 0x0000541086e2d816 */ /* 0x000fe200000000ff */
[----:B------:R-:W-:Y:S01]  /*ec00*/  IMAD.MOV.U32 R52, RZ, RZ, R178 ;  /* 0x000000ffff347224 */ /* 0x000fe200078e00b2 */
[----:B------:R-:W-:Y:S01]  /*ec10*/  @!P0 PRMT R224, R135, 0x5410, RZ ;  /* 0x0000541087e08816 */ /* 0x000fe200000000ff */
[----:B------:R-:W-:-:S02]  /*ec20*/  IMAD.MOV.U32 R136, RZ, RZ, R175 ;  /* 0x000000ffff887224 */ /* 0x000fc400078e00af */
[-C--:B------:R-:W-:Y:S02]  /*ec30*/  FMUL.FTZ R98, R158, R0.reuse ;  /* 0x000000009e627220 */ /* 0x080fe40000410000 */
[-C--:B------:R-:W-:Y:S02]  /*ec40*/  FMUL.FTZ R99, R159, R0.reuse ;  /* 0x000000009f637220 */ /* 0x080fe40000410000 */
[-C--:B------:R-:W-:Y:S02]  /*ec50*/  FMUL.FTZ R170, R170, R0.reuse ;  /* 0x00000000aaaa7220 */ /* 0x080fe40000410000 */
        /* <DEDUP_REMOVED lines=20> */
[----:B------:R-:W-:Y:S01]  /*eda0*/  FMUL.FTZ R179, R123, R0 ;  /* 0x000000007bb37220 */ /* 0x000fe20000410000 */
[----:B------:R-:W-:Y:S01]  /*edb0*/  LOP3.LUT R0, R3, UR15, R112, 0x96, !PT ;  /* 0x0000000f03007c12 */ /* 0x000fe2000f8e9670 */
[----:B------:R-:W-:Y:S01]  /*edc0*/  IMAD.MOV.U32 R236, RZ, RZ, R51 ;  /* 0x000000ffffec7224 */ /* 0x000fe200078e0033 */
[----:B------:R-:W-:Y:S01]  /*edd0*/  @!P6 PRMT R227, R131, 0x5410, RZ ;  /* 0x0000541083e3e816 */ /* 0x000fe200000000ff */
[----:B------:R-:W-:Y:S01]  /*ede0*/  IMAD.MOV.U32 R131, RZ, RZ, R65 ;  /* 0x000000ffff837224 */ /* 0x000fe200078e0041 */
[----:B------:R-:W-:Y:S01]  /*edf0*/  F2FP.PACK_AB R39, R5, R6 ;  /* 0x000000060527723e */ /* 0x000fe200000000ff */
[----:B------:R-:W-:-:S02]  /*ee00*/  IMAD.MOV.U32 R127, RZ, RZ, R173 ;  /* 0x000000ffff7f7224 */ /* 0x000fc400078e00ad */
[----:B------:R-:W-:Y:S02]  /*ee10*/  IMAD.MOV.U32 R125, RZ, RZ, R172 ;  /* 0x000000ffff7d7224 */ /* 0x000fe400078e00ac */
[----:B------:R-:W-:Y:S02]  /*ee20*/  IMAD.MOV.U32 R49, RZ, RZ, R133 ;  /* 0x000000ffff317224 */ /* 0x000fe400078e0085 */
[----:B------:R-:W-:Y:S02]  /*ee30*/  IMAD.MOV.U32 R148, RZ, RZ, R64 ;  /* 0x000000ffff947224 */ /* 0x000fe400078e0040 */
[----:B------:R-:W-:Y:S02]  /*ee40*/  IMAD.MOV.U32 R140, RZ, RZ, R132 ;  /* 0x000000ffff8c7224 */ /* 0x000fe400078e0084 */
[----:B------:R-:W-:Y:S01]  /*ee50*/  IMAD.MOV.U32 R51, RZ, RZ, R177 ;  /* 0x000000ffff337224 */ /* 0x000fe200078e00b1 */
[----:B--2---:R-:W-:Y:S01]  /*ee60*/  LOP3.LUT R3, R45, UR26, R28, 0x96, !PT ;  /* 0x0000001a2d037c12 */ /* 0x004fe2000f8e961c */
        /* <DEDUP_REMOVED lines=25> */
[----:B------:R-:W-:Y:S01]  /*f000*/  IMAD.WIDE.U32 R4, R3, -0x2daee0ad, RZ ;  /* 0xd2511f5303047825 */ /* 0x000fe200078e00ff */
[----:B------:R-:W-:-:S03]  /*f010*/  F2FP.PACK_AB R35, R8, R9 ;  /* 0x000000090823723e */ /* 0x000fc600000000ff */
[----:B------:R-:W-:Y:S01]  /*f020*/  IMAD.WIDE.U32 R8, R0, -0x326172a9, RZ ;  /* 0xcd9e8d5700087825 */ /* 0x000fe200078e00ff */
[----:B------:R-:W-:-:S05]  /*f030*/  LOP3.LUT R0, R5, UR13, R2, 0x96, !PT ;  /* 0x0000000d05007c12 */ /* 0x000fca000f8e9602 */
        /* <DEDUP_REMOVED lines=8> */
[----:B------:R-:W-:-:S05]  /*f0c0*/  IMAD.WIDE.U32 R2, R2, -0x326172a9, RZ ;  /* 0xcd9e8d5702027825 */ /* 0x000fca00078e00ff */
[----:B------:R-:W-:-:S04]  /*f0d0*/  LOP3.LUT R0, R3, UR6, R4, 0x96, !PT ;  /* 0x0000000603007c12 */ /* 0x000fc8000f8e9604 */
[----:B------:R-:W-:-:S04]  /*f0e0*/  LOP3.LUT R4, R0, 0xff, RZ, 0xc0, !PT ;  /* 0x000000ff00047812 */ /* 0x000fc800078ec0ff */
[----:B------:R-:W-:Y:S02]  /*f0f0*/  ISETP.GE.U32.AND P6, PT, R233, R4, PT ;  /* 0x00000004e900720c */ /* 0x000fe40003fc6070 */
[----:B------:R-:W-:-:S04]  /*f100*/  LOP3.LUT R4, R0, 0xffff, RZ, 0xc0, !PT ;  /* 0x0000ffff00047812 */ /* 0x000fc800078ec0ff */
[----:B------:R-:W-:-:S04]  /*f110*/  SHF.R.U32.HI R4, RZ, 0x8, R4 ;  /* 0x00000008ff047819 */ /* 0x000fc80000011604 */
[----:B------:R-:W-:-:S04]  /*f120*/  LOP3.LUT R4, R4, 0xffff, RZ, 0xc0, !PT ;  /* 0x0000ffff04047812 */ /* 0x000fc800078ec0ff */
[----:B------:R-:W-:Y:S02]  /*f130*/  ISETP.GE.U32.AND P5, PT, R233, R4, PT ;  /* 0x00000004e900720c */ /* 0x000fe40003fa6070 */
[----:B------:R-:W-:-:S04]  /*f140*/  SHF.R.U32.HI R4, RZ, 0x10, R0 ;  /* 0x00000010ff047819 */ /* 0x000fc80000011600 */
[----:B------:R-:W-:Y:S02]  /*f150*/  LOP3.LUT R4, R4, 0xff, RZ, 0xc0, !PT ;  /* 0x000000ff04047812 */ /* 0x000fe400078ec0ff */
[----:B------:R-:W-:Y:S01]  /*f160*/  LOP3.LUT R6, R5, UR9, R6, 0x96, !PT ;  /* 0x0000000905067c12 */ /* 0x000fe2000f8e9606 */
[----:B------:R-:W-:Y:S01]  /*f170*/  IMAD.MOV.U32 R5, RZ, RZ, R45 ;  /* 0x000000ffff057224 */ /* 0x000fe200078e002d */
[----:B------:R-:W-:Y:S01]  /*f180*/  ISETP.GE.U32.AND P1, PT, R233, R4, PT ;  /* 0x00000004e900720c */ /* 0x000fe20003f26070 */
[----:B------:R-:W-:Y:S01]  /*f190*/  IMAD.MOV.U32 R4, RZ, RZ, R44 ;  /* 0x000000ffff047224 */ /* 0x000fe200078e002c */
[----:B------:R-:W-:Y:S02]  /*f1a0*/  LOP3.LUT R9, R45, UR26, R12, 0x96, !PT ;  /* 0x0000001a2d097c12 */ /* 0x000fe4000f8e960c */
[----:B------:R-:W2:Y:S01]  /*f1b0*/  LDL.LU.64 R44, [R1+0x1b8] ;  /* 0x0001b800012c7983 */ /* 0x000ea20000300a00 */
[----:B------:R-:W-:-:S04]  /*f1c0*/  SHF.R.U32.HI R0, RZ, 0x18, R0 ;  /* 0x00000018ff007819 */ /* 0x000fc80000011600 */
[----:B------:R-:W-:Y:S02]  /*f1d0*/  ISETP.GE.U32.AND P0, PT, R233, R0, PT ;  /* 0x00000000e900720c */ /* 0x000fe40003f06070 */
[C---:B------:R-:W-:Y:S02]  /*f1e0*/  PRMT R19, R22.reuse, 0x7632, R19 ;  /* 0x0000763216137816 */ /* 0x040fe40000000013 */
[----:B------:R-:W-:Y:S01]  /*f1f0*/  PRMT R20, R22, 0x7610, R20 ;  /* 0x0000761016147816 */ /* 0x000fe20000000014 */
[----:B------:R-:W-:Y:S01]  /*f200*/  FADD.FTZ R0, R21, R10 ;  /* 0x0000000a15007221 */ /* 0x000fe20000010000 */
[C---:B------:R-:W-:Y:S02]  /*f210*/  PRMT R17, R42.reuse, 0x7632, R17 ;  /* 0x000076322a117816 */ /* 0x040fe40000000011 */
[----:B------:R-:W-:Y:S01]  /*f220*/  PRMT R18, R42, 0x7610, R18 ;  /* 0x000076102a127816 */ /* 0x000fe20000000012 */
[----:B------:R-:W-:Y:S01]  /*f230*/  @!P1 HADD2 R69, -R20.H0_H0, -RZ.H0_H0 ;  /* 0xa00000ff14459230 */ /* 0x000fe20000000900 */
[----:B------:R-:W-:-:S03]  /*f240*/  IMAD.MOV.U32 R42, RZ, RZ, R137 ;  /* 0x000000ffff2a7224 */ /* 0x000fc600078e0089 */
[----:B------:R-:W-:Y:S01]  /*f250*/  @!P0 HADD2 R68, -R19.H0_H0, -RZ.H0_H0 ;  /* 0xa00000ff13448230 */ /* 0x000fe20000000900 */
[----:B------:R-:W-:Y:S01]  /*f260*/  IMAD.MOV.U32 R137, RZ, RZ, R52 ;  /* 0x000000ffff897224 */ /* 0x000fe200078e0034 */
[----:B------:R-:W-:Y:S01]  /*f270*/  @!P5 HADD2 R70, -R17.H0_H0, -RZ.H0_H0 ;  /* 0xa00000ff1146d230 */ /* 0x000fe20000000900 */
[----:B------:R-:W-:Y:S01]  /*f280*/  FADD.FTZ R23, R23, R0 ;  /* 0x0000000017177221 */ /* 0x000fe20000010000 */
[----:B------:R-:W-:Y:S01]  /*f290*/  PRMT R52, R20, 0x5410, R19 ;  /* 0x0000541014347816 */ /* 0x000fe20000000013 */
[----:B------:R-:W-:Y:S01]  /*f2a0*/  IMAD.MOV.U32 R10, RZ, RZ, R112 ;  /* 0x000000ffff0a7224 */ /* 0x000fe200078e0070 */
[----:B------:R-:W-:Y:S01]  /*f2b0*/  @!P0 PRMT R19, R68, 0x5410, RZ ;  /* 0x0000541044138816 */ /* 0x000fe200000000ff */
[----:B------:R-:W-:Y:S01]  /*f2c0*/  IMAD.MOV.U32 R68, RZ, RZ, R4 ;  /* 0x000000ffff447224 */ /* 0x000fe200078e0004 */
[----:B------:R-:W-:Y:S01]  /*f2d0*/  LOP3.LUT R0, R2, 0xff, RZ, 0xc0, !PT ;  /* 0x000000ff02007812 */ /* 0x000fe200078ec0ff */
[----:B------:R-:W-:Y:S01]  /*f2e0*/  IMAD.MOV.U32 R112, RZ, RZ, R51 ;  /* 0x000000ffff707224 */ /* 0x000fe200078e0033 */
[----:B------:R-:W-:Y:S01]  /*f2f0*/  @!P1 PRMT R20, R69, 0x5410, RZ ;  /* 0x0000541045149816 */ /* 0x000fe200000000ff */
[----:B------:R-:W-:Y:S01]  /*f300*/  IMAD.MOV.U32 R69, RZ, RZ, R5 ;  /* 0x000000ffff457224 */ /* 0x000fe200078e0005 */
[----:B------:R-:W1:Y:S01]  /*f310*/  MUFU.EX2 R4, R138 ;  /* 0x0000008a00047308 */ /* 0x000e620000000800 */
[----:B------:R-:W-:-:S02]  /*f320*/  PRMT R51, R18, 0x5410, R17 ;  /* 0x0000541012337816 */ /* 0x000fc40000000011 */
[----:B------:R-:W-:Y:S02]  /*f330*/  LOP3.LUT R3, R2, 0xffff, RZ, 0xc0, !PT ;  /* 0x0000ffff02037812 */ /* 0x000fe400078ec0ff */
[--C-:B------:R-:W-:Y:S02]  /*f340*/  SHF.R.U32.HI R5, RZ, 0x10, R2.reuse ;  /* 0x00000010ff057819 */ /* 0x100fe40000011602 */
[----:B------:R-:W-:Y:S02]  /*f350*/  @!P5 PRMT R17, R70, 0x5410, RZ ;  /* 0x000054104611d816 */ /* 0x000fe400000000ff */
[----:B------:R-:W-:Y:S02]  /*f360*/  SHF.R.U32.HI R2, RZ, 0x18, R2 ;  /* 0x00000018ff027819 */ /* 0x000fe40000011602 */
[C---:B------:R-:W-:Y:S02]  /*f370*/  ISETP.GE.U32.AND P5, PT, R233.reuse, R0, PT ;  /* 0x00000000e900720c */ /* 0x040fe40003fa6070 */
[----:B------:R-:W3:Y:S01]  /*f380*/  MUFU.EX2 R0, R139 ;  /* 0x0000008b00007308 */ /* 0x000ee20000000800 */
[----:B------:R-:W-:-:S02]  /*f390*/  ISETP.GE.U32.AND P1, PT, R233, R2, PT ;  /* 0x00000002e900720c */ /* 0x000fc40003f26070 */
[----:B------:R-:W-:Y:S01]  /*f3a0*/  SHF.R.U32.HI R2, RZ, 0x8, R3 ;  /* 0x00000008ff027819 */ /* 0x000fe20000011603 */
[----:B------:R-:W-:-:S03]  /*f3b0*/  @!P6 HADD2 R71, -R18.H0_H0, -RZ.H0_H0 ;  /* 0xa00000ff1247e230 */ /* 0x000fc60000000900 */
[----:B------:R-:W-:Y:S02]  /*f3c0*/  LOP3.LUT R2, R2, 0xffff, RZ, 0xc0, !PT ;  /* 0x0000ffff02027812 */ /* 0x000fe400078ec0ff */
[----:B------:R-:W-:Y:S02]  /*f3d0*/  LOP3.LUT R3, R5, 0xff, RZ, 0xc0, !PT ;  /* 0x000000ff05037812 */ /* 0x000fe400078ec0ff */
[----:B------:R-:W-:Y:S01]  /*f3e0*/  ISETP.GE.U32.AND P0, PT, R233, R2, PT ;  /* 0x00000002e900720c */ /* 0x000fe20003f06070 */
[----:B-1----:R-:W-:Y:S01]  /*f3f0*/  FADD.FTZ R2, R4, R14 ;  /* 0x0000000e04027221 */ /* 0x002fe20000010000 */
[----:B------:R-:W-:Y:S02]  /*f400*/  @!P6 PRMT R18, R71, 0x5410, RZ ;  /* 0x000054104712e816 */ /* 0x000fe400000000ff */
[----:B------:R-:W-:Y:S01]  /*f410*/  ISETP.GE.U32.AND P6, PT, R233, R3, PT ;  /* 0x00000003e900720c */ /* 0x000fe20003fc6070 */
[----:B---3--:R-:W-:Y:S02]  /*f420*/  FADD.FTZ R22, R0, R2 ;  /* 0x0000000200167221 */ /* 0x008fe40000010000 */
[----:B------:R-:W-:Y:S01]  /*f430*/  IMAD.WIDE.U32 R2, R6, -0x2daee0ad, RZ ;  /* 0xd2511f5306027825 */ /* 0x000fe200078e00ff */
[----:B------:R-:W-:-:S02]  /*f440*/  PRMT R16, R43, 0x7610, R16 ;  /* 0x000076102b107816 */ /* 0x000fc40000000010 */
[----:B------:R-:W-:Y:S02]  /*f450*/  LOP3.LUT R7, R13, UR4, R11, 0x96, !PT ;  /* 0x000000040d077c12 */ /* 0x000fe4000f8e960b */
[----:B------:R-:W-:Y:S02]  /*f460*/  F2FP.PACK_AB R13, R0, R4 ;  /* 0x00000004000d723e */ /* 0x000fe400000000ff */
[----:B------:R-:W-:Y:S01]  /*f470*/  LOP3.LUT R0, R3, UR7, R8, 0x96, !PT ;  /* 0x0000000703007c12 */ /* 0x000fe2000f8e9608 */
[----:B------:R-:W-:Y:S01]  /*f480*/  @!P5 HADD2 R72, -R16.H0_H0, -RZ.H0_H0 ;  /* 0xa00000ff1048d230 */ /* 0x000fe20000000900 */
[----:B------:R-:W-:Y:S01]  /*f490*/  PRMT R15, R43, 0x7632, R15 ;  /* 0x000076322b0f7816 */ /* 0x000fe2000000000f */
[----:B------:R-:W-:Y:S01]  /*f4a0*/  IMAD.MOV.U32 R12, RZ, RZ, R136 ;  /* 0x000000ffff0c7224 */ /* 0x000fe200078e0088 */
[----:B------:R-:W-:Y:S01]  /*f4b0*/  LOP3.LUT R4, R0, 0xff, RZ, 0xc0, !PT ;  /* 0x000000ff00047812 */ /* 0x000fe200078ec0ff */
[----:B------:R-:W-:Y:S01]  /*f4c0*/  IMAD.MOV.U32 R136, RZ, RZ, R50 ;  /* 0x000000ffff887224 */ /* 0x000fe200078e0032 */
[----:B------:R-:W-:Y:S01]  /*f4d0*/  PRMT R50, R16, 0x5410, R15 ;  /* 0x0000541010327816 */ /* 0x000fe2000000000f */
[----:B------:R-:W-:Y:S01]  /*f4e0*/  @!P0 HADD2 R73, -R15.H0_H0, -RZ.H0_H0 ;  /* 0xa00000ff0f498230 */ /* 0x000fe20000000900 */
[----:B------:R-:W-:-:S02]  /*f4f0*/  @!P5 PRMT R16, R72, 0x5410, RZ ;  /* 0x000054104810d816 */ /* 0x000fc400000000ff */
[----:B------:R-:W-:Y:S02]  /*f500*/  ISETP.GE.U32.AND P5, PT, R233, R4, PT ;  /* 0x00000004e900720c */ /* 0x000fe40003fa6070 */
[--C-:B------:R-:W-:Y:S02]  /*f510*/  SHF.R.U32.HI R4, RZ, 0x18, R0.reuse ;  /* 0x00000018ff047819 */ /* 0x100fe40000011600 */
[----:B------:R-:W-:Y:S02]  /*f520*/  @!P0 PRMT R15, R73, 0x5410, RZ ;  /* 0x00005410490f8816 */ /* 0x000fe400000000ff */
[----:B------:R-:W-:Y:S02]  /*f530*/  ISETP.GE.U32.AND P0, PT, R233, R4, PT ;  /* 0x00000004e900720c */ /* 0x000fe40003f06070 */
[----:B------:R-:W-:Y:S02]  /*f540*/  SHF.R.U32.HI R4, RZ, 0x10, R0 ;  /* 0x00000010ff047819 */ /* 0x000fe40000011600 */
[----:B------:R-:W-:-:S02]  /*f550*/  LOP3.LUT R0, R0, 0xffff, RZ, 0xc0, !PT ;  /* 0x0000ffff00007812 */ /* 0x000fc400078ec0ff */
[C---:B------:R-:W-:Y:S02]  /*f560*/  PRMT R21, R36.reuse, 0x7632, R21 ;  /* 0x0000763224157816 */ /* 0x040fe40000000015 */
[----:B------:R-:W-:Y:S02]  /*f570*/  SHF.R.U32.HI R0, RZ, 0x8, R0 ;  /* 0x00000008ff007819 */ /* 0x000fe40000011600 */
[----:B------:R-:W-:Y:S01]  /*f580*/  PRMT R14, R36, 0x7610, R14 ;  /* 0x00007610240e7816 */ /* 0x000fe2000000000e */
[----:B------:R-:W-:Y:S01]  /*f590*/  @!P1 HADD2 R75, -R21.H0_H0, -RZ.H0_H0 ;  /* 0xa00000ff154b9230 */ /* 0x000fe20000000900 */
[----:B------:R-:W-:Y:S01]  /*f5a0*/  PRMT R219, R26, 0x7610, R219 ;  /* 0x000076101adb7816 */ /* 0x000fe200000000db */
[----:B------:R-:W-:Y:S01]  /*f5b0*/  IMAD.MOV.U32 R11, RZ, RZ, R113 ;  /* 0x000000ffff0b7224 */ /* 0x000fe200078e0071 */
[----:B------:R-:W-:Y:S01]  /*f5c0*/  LOP3.LUT R0, R0, 0xffff, RZ, 0xc0, !PT ;  /* 0x0000ffff00007812 */ /* 0x000fe200078ec0ff */
[----:B------:R-:W-:Y:S01]  /*f5d0*/  IMAD.MOV.U32 R71, RZ, RZ, R49 ;  /* 0x000000ffff477224 */ /* 0x000fe200078e0031 */
[----:B------:R-:W-:Y:S01]  /*f5e0*/  PRMT R49, R14, 0x5410, R21 ;  /* 0x000054100e317816 */ /* 0x000fe20000000015 */
[----:B------:R-:W-:Y:S01]  /*f5f0*/  IMAD.MOV.U32 R138, RZ, RZ, R10 ;  /* 0x000000ffff8a7224 */ /* 0x000fe200078e000a */
[----:B------:R-:W-:Y:S01]  /*f600*/  @!P1 PRMT R21, R75, 0x5410, RZ ;  /* 0x000054104b159816 */ /* 0x000fe200000000ff */
[----:B------:R-:W-:Y:S01]  /*f610*/  IMAD.MOV.U32 R139, RZ, RZ, R11 ;  /* 0x000000ffff8b7224 */ /* 0x000fe200078e000b */
[----:B------:R-:W-:Y:S01]  /*f620*/  ISETP.GE.U32.AND P1, PT, R233, R0, PT ;  /* 0x00000000e900720c */ /* 0x000fe20003f26070 */
[----:B------:R-:W-:Y:S01]  /*f630*/  @!P5 HADD2 R84, -R219.H0_H0, -RZ.H0_H0 ;  /* 0xa00000ffdb54d230 */ /* 0x000fe20000000900 */
[----:B------:R-:W-:-:S02]  /*f640*/  PRMT R218, R26, 0x7632, R218 ;  /* 0x000076321ada7816 */ /* 0x000fc400000000da */
[C---:B------:R-:W-:Y:S02]  /*f650*/  LOP3.LUT R0, R2.reuse, 0xff, RZ, 0xc0, !PT ;  /* 0x000000ff02007812 */ /* 0x040fe400078ec0ff */
[----:B------:R-:W-:Y:S02]  /*f660*/  LOP3.LUT R6, R2, 0xffff, RZ, 0xc0, !PT ;  /* 0x0000ffff02067812 */ /* 0x000fe400078ec0ff */
[--C-:B------:R-:W-:Y:S02]  /*f670*/  SHF.R.U32.HI R10, RZ, 0x10, R2.reuse ;  /* 0x00000010ff0a7819 */ /* 0x100fe40000011602 */
[----:B------:R-:W-:Y:S01]  /*f680*/  SHF.R.U32.HI R11, RZ, 0x18, R2 ;  /* 0x00000018ff0b7819 */ /* 0x000fe20000011602 */
[----:B------:R-:W-:Y:S01]  /*f690*/  IMAD.WIDE.U32 R2, R7, -0x2daee0ad, RZ ;  /* 0xd2511f5307027825 */ /* 0x000fe200078e00ff */
[----:B------:R-:W-:-:S03]  /*f6a0*/  @!P6 HADD2 R74, -R14.H0_H0, -RZ.H0_H0 ;  /* 0xa00000ff0e4ae230 */ /* 0x000fc60000000900 */
[----:B------:R-:W-:Y:S01]  /*f6b0*/  IMAD.MOV.U32 R113, RZ, RZ, R142 ;  /* 0x000000ffff717224 */ /* 0x000fe200078e008e */
[----:B------:R-:W-:Y:S02]  /*f6c0*/  PRMT R142, R219, 0x5410, R218 ;  /* 0x00005410db8e7816 */ /* 0x000fe400000000da */
[----:B------:R-:W-:Y:S02]  /*f6d0*/  @!P5 PRMT R219, R84, 0x5410, RZ ;  /* 0x0000541054dbd816 */ /* 0x000fe400000000ff */
[----:B------:R-:W-:Y:S01]  /*f6e0*/  ISETP.GE.U32.AND P5, PT, R233, R0, PT ;  /* 0x00000000e900720c */ /* 0x000fe20003fa6070 */
[----:B------:R-:W-:Y:S01]  /*f6f0*/  IMAD.WIDE.U32 R8, R9, -0x2daee0ad, RZ ;  /* 0xd2511f5309087825 */ /* 0x000fe200078e00ff */
[----:B------:R-:W-:Y:S02]  /*f700*/  LOP3.LUT R4, R4, 0xff, RZ, 0xc0, !PT ;  /* 0x000000ff04047812 */ /* 0x000fe400078ec0ff */
[----:B------:R-:W-:Y:S02]  /*f710*/  LOP3.LUT R0, R3, UR15, R138, 0x96, !PT ;  /* 0x0000000f03007c12 */ /* 0x000fe4000f8e968a */
[----:B------:R-:W-:-:S02]  /*f720*/  @!P6 PRMT R14, R74, 0x5410, RZ ;  /* 0x000054104a0ee816 */ /* 0x000fc400000000ff */
[----:B------:R-:W-:Y:S01]  /*f730*/  ISETP.GE.U32.AND P6, PT, R233, R4, PT ;  /* 0x00000004e900720c */ /* 0x000fe20003fc6070 */
[----:B------:R-:W-:Y:S01]  /*f740*/  IMAD.WIDE.U32 R4, R0, -0x326172a9, RZ ;  /* 0xcd9e8d5700047825 */ /* 0x000fe200078e00ff */
[----:B------:R-:W-:Y:S02]  /*f750*/  LOP3.LUT R2, R9, UR13, R2, 0x96, !PT ;  /* 0x0000000d09027c12 */ /* 0x000fe4000f8e9602 */
[----:B------:R-:W-:Y:S01]  /*f760*/  SHF.R.U32.HI R0, RZ, 0x8, R6 ;  /* 0x00000008ff007819 */ /* 0x000fe20000011606 */
[----:B------:R-:W-:Y:S01]  /*f770*/  @!P1 HADD2 R85, -R218.H0_H0, -RZ.H0_H0 ;  /* 0xa00000ffda559230 */ /* 0x000fe20000000900 */
[----:B------:R-:W-:Y:S01]  /*f780*/  LOP3.LUT R3, R5, UR14, R68, 0x96, !PT ;  /* 0x0000000e05037c12 */ /* 0x000fe2000f8e9644 */
[----:B------:R-:W-:Y:S01]  /*f790*/  IMAD.WIDE.U32 R6, R2, -0x326172a9, RZ ;  /* 0xcd9e8d5702067825 */ /* 0x000fe200078e00ff */
[----:B------:R-:W-:Y:S02]  /*f7a0*/  LOP3.LUT R0, R0, 0xffff, RZ, 0xc0, !PT ;  /* 0x0000ffff00007812 */ /* 0x000fe400078ec0ff */
[----:B------:R-:W-:Y:S01]  /*f7b0*/  @!P1 PRMT R218, R85, 0x5410, RZ ;  /* 0x0000541055da9816 */ /* 0x000fe200000000ff */
[----:B------:R-:W-:Y:S01]  /*f7c0*/  IMAD.WIDE.U32 R2, R3, -0x2daee0ad, RZ ;  /* 0xd2511f5303027825 */ /* 0x000fe200078e00ff */
[----:B------:R-:W-:-:S02]  /*f7d0*/  ISETP.GE.U32.AND P1, PT, R233, R0, PT ;  /* 0x00000000e900720c */ /* 0x000fc40003f26070 */
[----:B------:R-:W-:Y:S02]  /*f7e0*/  LOP3.LUT R0, R7, UR11, R4, 0x96, !PT ;  /* 0x0000000b07007c12 */ /* 0x000fe4000f8e9604 */
[----:B------:R-:W-:-:S03]  /*f7f0*/  LOP3.LUT R3, R3, UR10, R8, 0x96, !PT ;  /* 0x0000000a03037c12 */ /* 0x000fc6000f8e9608 */
[----:B------:R-:W-:-:S05]  /*f800*/  IMAD.WIDE.U32 R8, R0, -0x2daee0ad, RZ ;  /* 0xd2511f5300087825 */ /* 0x000fca00078e00ff */
[----:B------:R-:W-:Y:S01]  /*f810*/  LOP3.LUT R2, R9, UR5, R2, 0x96, !PT ;  /* 0x0000000509027c12 */ /* 0x000fe2000f8e9602 */
[----:B------:R-:W-:-:S04]  /*f820*/  IMAD.WIDE.U32 R4, R3, -0x326172a9, RZ ;  /* 0xcd9e8d5703047825 */ /* 0x000fc800078e00ff */
[----:B------:R-:W-:-:S05]  /*f830*/  IMAD.WIDE.U32 R2, R2, -0x326172a9, RZ ;  /* 0xcd9e8d5702027825 */ /* 0x000fca00078e00ff */
[----:B------:R-:W-:Y:S01]  /*f840*/  LOP3.LUT R7, R3, UR6, R4, 0x96, !PT ;  /* 0x0000000603077c12 */ /* 0x000fe2000f8e9604 */
[----:B------:R-:W-:Y:S01]  /*f850*/  FADD.FTZ R4, R40, R23 ;  /* 0x0000001728047221 */ /* 0x000fe20000010000 */
[C---:B------:R-:W-:Y:S02]  /*f860*/  PRMT R214, R13.reuse, 0x7610, R214 ;  /* 0x000076100dd67816 */ /* 0x040fe400000000d6 */
[----:B------:R-:W-:Y:S01]  /*f870*/  PRMT R213, R13, 0x7632, R213 ;  /* 0x000076320dd57816 */ /* 0x000fe200000000d5 */
[----:B------:R-:W-:Y:S02]  /*f880*/  FADD.FTZ R13, R41, R4 ;  /* 0x00000004290d7221 */ /* 0x000fe40000010000 */
[----:B------:R-:W1:Y:S01]  /*f890*/  MUFU.EX2 R4, R147 ;  /* 0x0000009300047308 */ /* 0x000e620000000800 */
[----:B------:R-:W-:Y:S02]  /*f8a0*/  IMAD.MOV.U32 R69, RZ, RZ, R42 ;  /* 0x000000ffff457224 */ /* 0x000fe400078e002a */
[----:B------:R-:W-:-:S02]  /*f8b0*/  IMAD.MOV.U32 R42, RZ, RZ, c[0x0][0x228] ;  /* 0x00008a00ff2a7624 */ /* 0x000fc400078e00ff */
[----:B------:R-:W-:Y:S02]  /*f8c0*/  IMAD.MOV.U32 R74, RZ, RZ, R130 ;  /* 0x000000ffff4a7224 */ /* 0x000fe400078e0082 */
[----:B------:R-:W-:Y:S02]  /*f8d0*/  IMAD.MOV.U32 R70, RZ, RZ, R47 ;  /* 0x000000ffff467224 */ /* 0x000fe400078e002f */
[----:B-1----:R-:W-:Y:S02]  /*f8e0*/  FADD.FTZ R130, R4, R46 ;  /* 0x0000002e04827221 */ /* 0x002fe40000010000 */
[C---:B------:R-:W-:Y:S02]  /*f8f0*/  IMAD.SHL.U32 R46, R42.reuse, 0x8, RZ ;  /* 0x000000082a2e7824 */ /* 0x040fe400078e00ff */
[----:B------:R-:W-:Y:S02]  /*f900*/  IMAD R42, R42, 0x48, RZ ;  /* 0x000000482a2a7824 */ /* 0x000fe400078e02ff */
[--C-:B------:R-:W-:Y:S01]  /*f910*/  IMAD.WIDE R46, R46, 0x2, R180.reuse ;  /* 0x000000022e2e7825 */ /* 0x100fe200078e02b4 */
[----:B------:R-:W-:Y:S03]  /*f920*/  STG.E.U16 [R180.64+-0x80], R34 ;  /* 0xffff8022b4007986 */ /* 0x000fe6000c101526 */
[----:B------:R-:W-:Y:S01]  /*f930*/  IMAD.WIDE R42, R42, 0x2, R180 ;  /* 0x000000022a2a7825 */ /* 0x000fe200078e02b4 */
[----:B------:R-:W-:Y:S04]  /*f940*/  STG.E.U16 [R180.64+-0x7e], R33 ;  /* 0xffff8221b4007986 */ /* 0x000fe8000c101526 */
[----:B------:R-:W-:Y:S04]  /*f950*/  STG.E.U16 [R46.64+-0x80], R31 ;  /* 0xffff801f2e007986 */ /* 0x000fe8000c101526 */
[----:B------:R-:W-:Y:S04]  /*f960*/  STG.E.U16 [R46.64+-0x7e], R32 ;  /* 0xffff82202e007986 */ /* 0x000fe8000c101526 */
[----:B--2---:R-:W-:Y:S04]  /*f970*/  STG.E.U16 [R44.64+-0x80], R18 ;  /* 0xffff80122c007986 */ /* 0x004fe8000c101526 */
[----:B------:R-:W-:Y:S04]  /*f980*/  STG.E.U16 [R44.64+-0x7e], R17 ;  /* 0xffff82112c007986 */ /* 0x000fe8000c101526 */
        /* <DEDUP_REMOVED lines=8> */
[----:B------:R1:W-:Y:S02]  /*fa10*/  STG.E.U16 [R42.64+-0x70], R14 ;  /* 0xffff900e2a007986 */ /* 0x0003e4000c101526 */
[----:B-1----:R-:W-:-:S02]  /*fa20*/  IMAD.WIDE.U32 R14, R188, -0x2daee0ad, RZ ;  /* 0xd2511f53bc0e7825 */ /* 0x002fc400078e00ff */
[----:B------:R-:W2:Y:S01]  /*fa30*/  LDL.LU R188, [R1+0x1b0] ;  /* 0x0001b00001bc7983 */ /* 0x000ea20000300800 */
[C---:B------:R-:W-:Y:S02]  /*fa40*/  PRMT R216, R35.reuse, 0x7610, R216 ;  /* 0x0000761023d87816 */ /* 0x040fe400000000d8 */
[----:B------:R-:W-:-:S03]  /*fa50*/  PRMT R215, R35, 0x7632, R215 ;  /* 0x0000763223d77816 */ /* 0x000fc600000000d7 */
[----:B------:R-:W-:Y:S01]  /*fa60*/  @!P6 HADD2 R86, -R216.H0_H0, -RZ.H0_H0 ;  /* 0xa00000ffd856e230 */ /* 0x000fe20000000900 */
[----:B------:R-:W-:Y:S01]  /*fa70*/  LOP3.LUT R0, R10, 0xff, RZ, 0xc0, !PT ;  /* 0x000000ff0a007812 */ /* 0x000fe200078ec0ff */
[----:B------:R-:W-:Y:S01]  /*fa80*/  IMAD.MOV.U32 R36, RZ, RZ, R141 ;  /* 0x000000ffff247224 */ /* 0x000fe200078e008d */
[----:B------:R-:W-:Y:S02]  /*fa90*/  PRMT R141, R216, 0x5410, R215 ;  /* 0x00005410d88d7816 */ /* 0x000fe400000000d7 */
[----:B------:R-:W-:Y:S02]  /*faa0*/  @!P6 PRMT R216, R86, 0x5410, RZ ;  /* 0x0000541056d8e816 */ /* 0x000fe400000000ff */
[----:B------:R-:W-:Y:S01]  /*fab0*/  ISETP.GE.U32.AND P6, PT, R233, R0, PT ;  /* 0x00000000e900720c */ /* 0x000fe20003fc6070 */
[----:B------:R-:W-:Y:S01]  /*fac0*/  @!P0 HADD2 R87, -R215.H0_H0, -RZ.H0_H0 ;  /* 0xa00000ffd7578230 */ /* 0x000fe20000000900 */
[C---:B------:R-:W-:Y:S01]  /*fad0*/  LOP3.LUT R0, R2.reuse, 0xff, RZ, 0xc0, !PT ;  /* 0x000000ff02007812 */ /* 0x040fe200078ec0ff */
[----:B------:R-:W-:Y:S01]  /*fae0*/  IMAD.MOV.U32 R68, RZ, RZ, R12 ;  /* 0x000000ffff447224 */ /* 0x000fe200078e000c */
[----:B------:R-:W-:Y:S01]  /*faf0*/  LOP3.LUT R12, R5, UR9, R6, 0x96, !PT ;  /* 0x00000009050c7c12 */ /* 0x000fe2000f8e9606 */
[----:B------:R-:W-:Y:S01]  /*fb00*/  @!P1 HADD2 R89, -R213.H0_H0, -RZ.H0_H0 ;  /* 0xa00000ffd5599230 */ /* 0x000fe20000000900 */
[----:B------:R-:W-:Y:S01]  /*fb10*/  @!P0 PRMT R215, R87, 0x5410, RZ ;  /* 0x0000541057d78816 */ /* 0x000fe200000000ff */
[----:B------:R-:W-:Y:S01]  /*fb20*/  @!P5 HADD2 R88, -R214.H0_H0, -RZ.H0_H0 ;  /* 0xa00000ffd658d230 */ /* 0x000fe20000000900 */
[----:B------:R-:W-:-:S02]  /*fb30*/  LOP3.LUT R5, R2, 0xffff, RZ, 0xc0, !PT ;  /* 0x0000ffff02057812 */ /* 0x000fc400078ec0ff */
[----:B------:R-:W-:Y:S01]  /*fb40*/  PRMT R212, R39, 0x7610, R212 ;  /* 0x0000761027d47816 */ /* 0x000fe200000000d4 */
[----:B------:R-:W-:Y:S01]  /*fb50*/  IMAD.MOV.U32 R86, RZ, RZ, R140 ;  /* 0x000000ffff567224 */ /* 0x000fe200078e008c */
[--C-:B------:R-:W-:Y:S02]  /*fb60*/  SHF.R.U32.HI R3, RZ, 0x10, R2.reuse ;  /* 0x00000010ff037819 */ /* 0x100fe40000011602 */
[----:B------:R-:W-:Y:S01]  /*fb70*/  ISETP.GE.U32.AND P0, PT, R233, R0, PT ;  /* 0x00000000e900720c */ /* 0x000fe20003f06070 */
[----:B------:R-:W-:Y:S01]  /*fb80*/  MUFU.EX2 R6, R146 ;  /* 0x0000009200067308 */ /* 0x000fe20000000800 */
[----:B------:R-:W-:Y:S02]  /*fb90*/  SHF.R.U32.HI R2, RZ, 0x18, R2 ;  /* 0x00000018ff027819 */ /* 0x000fe40000011602 */
[----:B------:R-:W-:Y:S01]  /*fba0*/  PRMT R140, R214, 0x5410, R213 ;  /* 0x00005410d68c7816 */ /* 0x000fe200000000d5 */
[----:B------:R-:W-:Y:S01]  /*fbb0*/  @!P6 HADD2 R90, -R212.H0_H0, -RZ.H0_H0 ;  /* 0xa00000ffd45ae230 */ /* 0x000fe20000000900 */
[----:B------:R-:W-:-:S03]  /*fbc0*/  @!P1 PRMT R213, R89, 0x5410, RZ ;  /* 0x0000541059d59816 */ /* 0x000fc600000000ff */
[----:B------:R-:W1:Y:S01]  /*fbd0*/  MUFU.EX2 R0, R143 ;  /* 0x0000008f00007308 */ /* 0x000e620000000800 */
[----:B------:R-:W-:Y:S02]  /*fbe0*/  @!P5 PRMT R214, R88, 0x5410, RZ ;  /* 0x0000541058d6d816 */ /* 0x000fe400000000ff */
[----:B------:R-:W-:Y:S02]  /*fbf0*/  ISETP.GE.U32.AND P1, PT, R233, R11, PT ;  /* 0x0000000be900720c */ /* 0x000fe40003f26070 */
[----:B------:R-:W-:Y:S02]  /*fc00*/  PRMT R211, R39, 0x7632, R211 ;  /* 0x0000763227d37816 */ /* 0x000fe400000000d3 */
[----:B------:R-:W-:Y:S02]  /*fc10*/  ISETP.GE.U32.AND P5, PT, R233, R2, PT ;  /* 0x00000002e900720c */ /* 0x000fe40003fa6070 */
[----:B------:R-:W-:Y:S02]  /*fc20*/  LOP3.LUT R2, R7, 0xff, RZ, 0xc0, !PT ;  /* 0x000000ff07027812 */ /* 0x000fe400078ec0ff */
[----:B------:R-:W-:-:S02]  /*fc30*/  PRMT R23, R212, 0x5410, R211 ;  /* 0x00005410d4177816 */ /* 0x000fc400000000d3 */
[----:B------:R-:W-:Y:S02]  /*fc40*/  @!P6 PRMT R212, R90, 0x5410, RZ ;  /* 0x000054105ad4e816 */ /* 0x000fe400000000ff */
[----:B------:R-:W-:Y:S02]  /*fc50*/  ISETP.GE.U32.AND P6, PT, R233, R2, PT ;  /* 0x00000002e900720c */ /* 0x000fe40003fc6070 */
[----:B------:R-:W-:Y:S01]  /*fc60*/  LOP3.LUT R2, R7, 0xffff, RZ, 0xc0, !PT ;  /* 0x0000ffff07027812 */ /* 0x000fe200078ec0ff */
[----:B------:R-:W-:Y:S01]  /*fc70*/  @!P1 HADD2 R91, -R211.H0_H0, -RZ.H0_H0 ;  /* 0xa00000ffd35b9230 */ /* 0x000fe20000000900 */
[----:B-1----:R-:W-:Y:S02]  /*fc80*/  FADD.FTZ R10, R0, R22 ;  /* 0x00000016000a7221 */ /* 0x002fe40000010000 */
[----:B------:R-:W-:Y:S02]  /*fc90*/  SHF.R.U32.HI R2, RZ, 0x8, R2 ;  /* 0x00000008ff027819 */ /* 0x000fe40000011602 */
[----:B------:R-:W-:-:S02]  /*fca0*/  F2FP.PACK_AB R0, R6, R0 ;  /* 0x000000000600723e */ /* 0x000fc400000000ff */
[----:B------:R-:W-:Y:S02]  /*fcb0*/  LOP3.LUT R2, R2, 0xffff, RZ, 0xc0, !PT ;  /* 0x0000ffff02027812 */ /* 0x000fe400078ec0ff */
[----:B------:R-:W-:Y:S02]  /*fcc0*/  @!P1 PRMT R211, R91, 0x5410, RZ ;  /* 0x000054105bd39816 */ /* 0x000fe400000000ff */
[C---:B------:R-:W-:Y:S02]  /*fcd0*/  PRMT R210, R0.reuse, 0x7610, R210 ;  /* 0x0000761000d27816 */ /* 0x040fe400000000d2 */
[----:B------:R-:W-:Y:S01]  /*fce0*/  ISETP.GE.U32.AND P1, PT, R233, R2, PT ;  /* 0x00000002e900720c */ /* 0x000fe20003f26070 */
[----:B------:R-:W-:Y:S01]  /*fcf0*/  MUFU.EX2 R9, R149 ;  /* 0x0000009500097308 */ /* 0x000fe20000000800 */
[----:B------:R-:W-:Y:S01]  /*fd00*/  PRMT R209, R0, 0x7632, R209 ;  /* 0x0000763200d17816 */ /* 0x000fe200000000d1 */
[----:B------:R-:W-:Y:S01]  /*fd10*/  @!P6 HADD2 R100, -R210.H0_H0, -RZ.H0_H0 ;  /* 0xa00000ffd264e230 */ /* 0x000fe20000000900 */
[----:B------:R-:W-:Y:S01]  /*fd20*/  IMAD.MOV.U32 R75, RZ, RZ, R115 ;  /* 0x000000ffff4b7224 */ /* 0x000fe200078e0073 */
[----:B------:R-:W-:-:S04]  /*fd30*/  LOP3.LUT R0, R3, 0xff, RZ, 0xc0, !PT ;  /* 0x000000ff03007812 */ /* 0x000fc800078ec0ff */
[----:B------:R-:W1:Y:S01]  /*fd40*/  MUFU.EX2 R11, R151 ;  /* 0x00000097000b7308 */ /* 0x000e620000000800 */
[----:B------:R-:W-:Y:S01]  /*fd50*/  IMAD.MOV.U32 R115, RZ, RZ, R191 ;  /* 0x000000ffff737224 */ /* 0x000fe200078e00bf */
[----:B------:R-:W-:Y:S02]  /*fd60*/  PRMT R191, R210, 0x5410, R209 ;  /* 0x00005410d2bf7816 */ /* 0x000fe400000000d1 */
[----:B------:R-:W-:Y:S02]  /*fd70*/  @!P6 PRMT R210, R100, 0x5410, RZ ;  /* 0x0000541064d2e816 */ /* 0x000fe400000000ff */
[----:B------:R-:W-:Y:S02]  /*fd80*/  ISETP.GE.U32.AND P6, PT, R233, R0, PT ;  /* 0x00000000e900720c */ /* 0x000fe40003fc6070 */
[----:B------:R-:W-:Y:S01]  /*fd90*/  SHF.R.U32.HI R0, RZ, 0x8, R5 ;  /* 0x00000008ff007819 */ /* 0x000fe20000011605 */
[----:B------:R-:W-:Y:S01]  /*fda0*/  @!P1 HADD2 R101, -R209.H0_H0, -RZ.H0_H0 ;  /* 0xa00000ffd1659230 */ /* 0x000fe20000000900 */
[----:B------:R-:W-:-:S02]  /*fdb0*/  IMAD.WIDE.U32 R2, R12, -0x2daee0ad, RZ ;  /* 0xd2511f530c027825 */ /* 0x000fc400078e00ff */
[----:B------:R-:W-:Y:S02]  /*fdc0*/  LOP3.LUT R0, R0, 0xffff, RZ, 0xc0, !PT ;  /* 0x0000ffff00007812 */ /* 0x000fe400078ec0ff */
[----:B------:R-:W-:Y:S01]  /*fdd0*/  @!P1 PRMT R209, R101, 0x5410, RZ ;  /* 0x0000541065d19816 */ /* 0x000fe200000000ff */
[----:B------:R-:W-:Y:S01]  /*fde0*/  IMAD.MOV.U32 R26, RZ, RZ, R114 ;  /* 0x000000ffff1a7224 */ /* 0x000fe200078e0072 */
[----:B------:R-:W-:Y:S01]  /*fdf0*/  ISETP.GE.U32.AND P1, PT, R233, R0, PT ;  /* 0x00000000e900720c */ /* 0x000fe20003f26070 */
[----:B------:R-:W-:Y:S01]  /*fe00*/  IMAD.MOV.U32 R114, RZ, RZ, R236 ;  /* 0x000000ffff727224 */ /* 0x000fe200078e00ec */
[----:B-1----:R-:W-:Y:S01]  /*fe10*/  F2FP.PACK_AB R5, R11, R9 ;  /* 0x000000090b05723e */ /* 0x002fe200000000ff */
[----:B------:R-:W1:Y:S01]  /*fe20*/  MUFU.EX2 R236, R150 ;  /* 0x0000009600ec7308 */ /* 0x000e620000000800 */
[----:B------:R-:W-:Y:S01]  /*fe30*/  LOP3.LUT R0, R3, UR7, R8, 0x96, !PT ;  /* 0x0000000703007c12 */ /* 0x000fe2000f8e9608 */
[----:B------:R-:W-:Y:S01]  /*fe40*/  IMAD.MOV.U32 R35, RZ, RZ, R112 ;  /* 0x000000ffff237224 */ /* 0x000fe200078e0070 */
[----:B------:R-:W-:-:S02]  /*fe50*/  PRMT R208, R5, 0x7610, R208 ;  /* 0x0000761005d07816 */ /* 0x000fc400000000d0 */
[----:B------:R-:W-:Y:S01]  /*fe60*/  PRMT R207, R5, 0x7632, R207 ;  /* 0x0000763205cf7816 */ /* 0x000fe200000000cf */
[----:B------:R-:W-:Y:S01]  /*fe70*/  IMAD.MOV.U32 R112, RZ, RZ, R108 ;  /* 0x000000ffff707224 */ /* 0x000fe200078e006c */
[----:B------:R-:W-:Y:S01]  /*fe80*/  LOP3.LUT R5, R0, 0xffff, RZ, 0xc0, !PT ;  /* 0x0000ffff00057812 */ /* 0x000fe200078ec0ff */
[----:B------:R-:W-:Y:S01]  /*fe90*/  IMAD.MOV.U32 R108, RZ, RZ, R194 ;  /* 0x000000ffff6c7224 */ /* 0x000fe200078e00c2 */
[----:B------:R-:W-:Y:S02]  /*fea0*/  MUFU.EX2 R154, R154 ;  /* 0x0000009a009a7308 */ /* 0x000fe40000000800 */
[----:B------:R-:W-:Y:S01]  /*feb0*/  SHF.R.U32.HI R5, RZ, 0x8, R5 ;  /* 0x00000008ff057819 */ /* 0x000fe20000011605 */
[----:B------:R-:W-:-:S05]  /*fec0*/  @!P0 HADD2 R102, -R208.H0_H0, -RZ.H0_H0 ;  /* 0xa00000ffd0668230 */ /* 0x000fca0000000900 */
[----:B------:R-:W3:Y:S01]  /*fed0*/  MUFU.EX2 R194, R153 ;  /* 0x0000009900c27308 */ /* 0x000ee20000000800 */
[----:B------:R-:W-:Y:S01]  /*fee0*/  LOP3.LUT R5, R5, 0xffff, RZ, 0xc0, !PT ;  /* 0x0000ffff05057812 */ /* 0x000fe200078ec0ff */
[----:B------:R-:W-:Y:S01]  /*fef0*/  IMAD.MOV.U32 R139, RZ, RZ, R61 ;  /* 0x000000ffff8b7224 */ /* 0x000fe200078e003d */
[----:B------:R-:W-:Y:S01]  /*ff00*/  PRMT R61, R208, 0x5410, R207 ;  /* 0x00005410d03d7816 */ /* 0x000fe200000000cf */
[----:B------:R-:W-:Y:S01]  /*ff10*/  @!P1 HADD2 R103, -R207.H0_H0, -RZ.H0_H0 ;  /* 0xa00000ffcf679230 */ /* 0x000fe20000000900 */
[----:B------:R-:W-:Y:S02]  /*ff20*/  @!P0 PRMT R208, R102, 0x5410, RZ ;  /* 0x0000541066d08816 */ /* 0x000fe400000000ff */
[----:B------:R-:W-:Y:S02]  /*ff30*/  ISETP.GE.U32.AND P0, PT, R233, R5, PT ;  /* 0x00000005e900720c */ /* 0x000fe40003f06070 */
[----:B-1----:R-:W-:Y:S02]  /*ff40*/  F2FP.PACK_AB R5, R236, R4 ;  /* 0x00000004ec05723e */ /* 0x002fe400000000ff */
[----:B------:R-:W-:-:S02]  /*ff50*/  LOP3.LUT R4, R0, 0xff, RZ, 0xc0, !PT ;  /* 0x000000ff00047812 */ /* 0x000fc400078ec0ff */
[----:B------:R-:W-:Y:S02]  /*ff60*/  @!P1 PRMT R207, R103, 0x5410, RZ ;  /* 0x0000541067cf9816 */ /* 0x000fe400000000ff */
[----:B------:R-:W-:Y:S02]  /*ff70*/  ISETP.GE.U32.AND P1, PT, R233, R4, PT ;  /* 0x00000004e900720c */ /* 0x000fe40003f26070 */
[C---:B------:R-:W-:Y:S02]  /*ff80*/  PRMT R206, R5.reuse, 0x7610, R206 ;  /* 0x0000761005ce7816 */ /* 0x040fe400000000ce */
[----:B---3--:R-:W-:Y:S02]  /*ff90*/  F2FP.PACK_AB R4, R154, R194 ;  /* 0x000000c29a04723e */ /* 0x008fe400000000ff */
[----:B------:R-:W-:Y:S01]  /*ffa0*/  PRMT R205, R5, 0x7632, R205 ;  /* 0x0000763205cd7816 */ /* 0x000fe200000000cd */
[----:B------:R-:W-:Y:S01]  /*ffb0*/  @!P6 HADD2 R104, -R206.H0_H0, -RZ.H0_H0 ;  /* 0xa00000ffce68e230 */ /* 0x000fe20000000900 */
[C---:B------:R-:W-:Y:S01]  /*ffc0*/  PRMT R203, R4.reuse, 0x7632, R203 ;  /* 0x0000763204cb7816 */ /* 0x040fe200000000cb */
[----:B------:R-:W-:Y:S01]  /*ffd0*/  IMAD.MOV.U32 R85, RZ, RZ, R113 ;  /* 0x000000ffff557224 */ /* 0x000fe200078e0071 */
[----:B------:R-:W-:Y:S01]  /*ffe0*/  PRMT R204, R4, 0x7610, R204 ;  /* 0x0000761004cc7816 */ /* 0x000fe200000000cc */
[----:B------:R-:W-:Y:S01]  /*fff0*/  IMAD.MOV.U32 R113, RZ, RZ, R111 ;  /* 0x000000ffff717224 */ /* 0x000fe200078e006f */
[----:B------:R-:W-:Y:S01]  /*10000*/  LOP3.LUT R4, R2, 0xff, RZ, 0xc0, !PT ;  /* 0x000000ff02047812 */ /* 0x000fe200078ec0ff */
[----:B------:R-:W-:Y:S01]  /*10010*/  IMAD.MOV.U32 R138, RZ, RZ, R129 ;  /* 0x000000ffff8a7224 */ /* 0x000fe200078e0081 */
[----:B------:R-:W-:Y:S01]  /*10020*/  PRMT R150, R206, 0x5410, R205 ;  /* 0x00005410ce967816 */ /* 0x000fe200000000cd */
[----:B------:R-:W-:Y:S01]  /*10030*/  IMAD.MOV.U32 R111, RZ, RZ, R60 ;  /* 0x000000ffff6f7224 */ /* 0x000fe200078e003c */
[----:B------:R-:W-:Y:S01]  /*10040*/  @!P0 HADD2 R105, -R203.H0_H0, -RZ.H0_H0 ;  /* 0xa00000ffcb698230 */ /* 0x000fe20000000900 */
[----:B------:R-:W-:Y:S01]  /*10050*/  @!P6 PRMT R206, R104, 0x5410, RZ ;  /* 0x0000541068cee816 */ /* 0x000fe200000000ff */
[----:B------:R-:W-:Y:S01]  /*10060*/  MUFU.EX2 R60, R187 ;  /* 0x000000bb003c7308 */ /* 0x000fe20000000800 */
[----:B------:R-:W-:Y:S01]  /*10070*/  ISETP.GE.U32.AND P6, PT, R233, R4, PT ;  /* 0x00000004e900720c */ /* 0x000fe20003fc6070 */
[----:B------:R-:W-:Y:S01]  /*10080*/  IMAD.MOV.U32 R88, RZ, RZ, R192 ;  /* 0x000000ffff587224 */ /* 0x000fe200078e00c0 */
[----:B------:R-:W-:-:S02]  /*10090*/  SHF.R.U32.HI R4, RZ, 0x18, R2 ;  /* 0x00000018ff047819 */ /* 0x000fc40000011602 */
[----:B------:R-:W-:-:S03]  /*100a0*/  LOP3.LUT R3, R2, 0xffff, RZ, 0xc0, !PT ;  /* 0x0000ffff02037812 */ /* 0x000fc600078ec0ff */
[----:B------:R-:W1:Y:S01]  /*100b0*/  MUFU.EX2 R129, R186 ;  /* 0x000000ba00817308 */ /* 0x000e620000000800 */
[----:B------:R-:W-:Y:S02]  /*100c0*/  PRMT R192, R204, 0x5410, R203 ;  /* 0x00005410ccc07816 */ /* 0x000fe400000000cb */
[----:B------:R-:W-:Y:S02]  /*100d0*/  @!P0 PRMT R203, R105, 0x5410, RZ ;  /* 0x0000541069cb8816 */ /* 0x000fe400000000ff */
[----:B------:R-:W-:Y:S02]  /*100e0*/  SHF.R.U32.HI R2, RZ, 0x10, R2 ;  /* 0x00000010ff027819 */ /* 0x000fe40000011602 */
[----:B------:R-:W-:Y:S02]  /*100f0*/  ISETP.GE.U32.AND P0, PT, R233, R4, PT ;  /* 0x00000004e900720c */ /* 0x000fe40003f06070 */
[----:B------:R-:W-:Y:S01]  /*10100*/  SHF.R.U32.HI R4, RZ, 0x8, R3 ;  /* 0x00000008ff047819 */ /* 0x000fe20000011603 */
[----:B------:R-:W-:Y:S01]  /*10110*/  @!P5 HADD2 R107, -R205.H0_H0, -RZ.H0_H0 ;  /* 0xa00000ffcd6bd230 */ /* 0x000fe20000000900 */
[----:B------:R-:W-:Y:S01]  /*10120*/  LOP3.LUT R3, R2, 0xff, RZ, 0xc0, !PT ;  /* 0x000000ff02037812 */ /* 0x000fe200078ec0ff */
[----:B------:R-:W-:Y:S01]  /*10130*/  IMAD.MOV.U32 R73, RZ, RZ, R131 ;  /* 0x000000ffff497224 */ /* 0x000fe200078e0083 */
[----:B------:R-:W-:Y:S01]  /*10140*/  LOP3.LUT R2, R4, 0xffff, RZ, 0xc0, !PT ;  /* 0x0000ffff04027812 */ /* 0x000fe200078ec0ff */
[----:B------:R-:W-:Y:S01]  /*10150*/  IMAD.MOV.U32 R40, RZ, RZ, R36 ;  /* 0x000000ffff287224 */ /* 0x000fe200078e0024 */
[----:B------:R-:W-:Y:S01]  /*10160*/  @!P5 PRMT R205, R107, 0x5410, RZ ;  /* 0x000054106bcdd816 */ /* 0x000fe200000000ff */
[----:B------:R-:W-:Y:S01]  /*10170*/  IMAD.MOV.U32 R36, RZ, RZ, R73 ;  /* 0x000000ffff247224 */ /* 0x000fe200078e0049 */
[----:B------:R-:W-:Y:S01]  /*10180*/  ISETP.GE.U32.AND P5, PT, R233, R2, PT ;  /* 0x00000002e900720c */ /* 0x000fe20003fa6070 */
[----:B------:R-:W-:Y:S01]  /*10190*/  IMAD.MOV.U32 R73, RZ, RZ, R138 ;  /* 0x000000ffff497224 */ /* 0x000fe200078e008a */
[----:B-1----:R-:W-:Y:S01]  /*101a0*/  F2FP.PACK_AB R2, R129, R60 ;  /* 0x0000003c8102723e */ /* 0x002fe200000000ff */
[----:B------:R-:W-:-:S02]  /*101b0*/  IMAD.MOV.U32 R138, RZ, RZ, R69 ;  /* 0x000000ffff8a7224 */ /* 0x000fc400078e0045 */
[----:B------:R-:W-:Y:S01]  /*101c0*/  IMAD.MOV.U32 R69, RZ, RZ, R68 ;  /* 0x000000ffff457224 */ /* 0x000fe200078e0044 */
[----:B------:R-:W-:Y:S01]  /*101d0*/  PRMT R202, R2, 0x7610, R202 ;  /* 0x0000761002ca7816 */ /* 0x000fe200000000ca */
[----:B------:R-:W-:Y:S02]  /*101e0*/  IMAD.MOV.U32 R68, RZ, RZ, R70 ;  /* 0x000000ffff447224 */ /* 0x000fe400078e0046 */
[----:B------:R-:W-:Y:S01]  /*101f0*/  IMAD.MOV.U32 R70, RZ, RZ, R71 ;  /* 0x000000ffff467224 */ /* 0x000fe200078e0047 */
[----:B------:R-:W-:Y:S01]  /*10200*/  MUFU.EX2 R155, R155 ;  /* 0x0000009b009b7308 */ /* 0x000fe20000000800 */
[----:B------:R-:W-:Y:S02]  /*10210*/  IMAD.MOV.U32 R72, RZ, RZ, R145 ;  /* 0x000000ffff487224 */ /* 0x000fe400078e0091 */
[----:B------:R-:W-:Y:S02]  /*10220*/  IMAD.MOV.U32 R71, RZ, RZ, R136 ;  /* 0x000000ffff477224 */ /* 0x000fe400078e0088 */
[----:B------:R-:W-:Y:S01]  /*10230*/  IMAD.MOV.U32 R136, RZ, RZ, R137 ;  /* 0x000000ffff887224 */ /* 0x000fe200078e0089 */
[----:B------:R-:W-:-:S02]  /*10240*/  @!P6 HADD2 R116, -R202.H0_H0, -RZ.H0_H0 ;  /* 0xa00000ffca74e230 */ /* 0x000fc40000000900 */
[----:B------:R-:W1:Y:S01]  /*10250*/  MUFU.EX2 R145, R184 ;  /* 0x000000b800917308 */ /* 0x000e620000000800 */
[----:B------:R-:W-:Y:S02]  /*10260*/  PRMT R201, R2, 0x7632, R201 ;  /* 0x0000763202c97816 */ /* 0x000fe400000000c9 */
[----:B------:R-:W-:Y:S02]  /*10270*/  SHF.R.U32.HI R2, RZ, 0x18, R7 ;  /* 0x00000018ff027819 */ /* 0x000fe40000011607 */
[----:B------:R-:W-:Y:S02]  /*10280*/  PRMT R187, R202, 0x5410, R201 ;  /* 0x00005410cabb7816 */ /* 0x000fe400000000c9 */
[----:B------:R-:W-:Y:S02]  /*10290*/  @!P6 PRMT R202, R116, 0x5410, RZ ;  /* 0x0000541074cae816 */ /* 0x000fe400000000ff */
[----:B------:R-:W-:Y:S01]  /*102a0*/  ISETP.GE.U32.AND P6, PT, R233, R2, PT ;  /* 0x00000002e900720c */ /* 0x000fe20003fc6070 */
[----:B------:R-:W-:Y:S01]  /*102b0*/  IMAD.MOV.U32 R84, RZ, RZ, R109 ;  /* 0x000000ffff547224 */ /* 0x000fe200078e006d */
[----:B------:R-:W-:Y:S01]  /*102c0*/  SHF.R.U32.HI R2, RZ, 0x10, R7 ;  /* 0x00000010ff027819 */ /* 0x000fe20000011607 */
[----:B------:R-:W-:Y:S01]  /*102d0*/  IMAD.MOV.U32 R109, RZ, RZ, R252 ;  /* 0x000000ffff6d7224 */ /* 0x000fe200078e00fc */
[----:B------:R-:W-:Y:S01]  /*102e0*/  @!P5 HADD2 R117, -R201.H0_H0, -RZ.H0_H0 ;  /* 0xa00000ffc975d230 */ /* 0x000fe20000000900 */
[----:B------:R-:W-:Y:S01]  /*102f0*/  IMAD.MOV.U32 R87, RZ, RZ, R251 ;  /* 0x000000ffff577224 */ /* 0x000fe200078e00fb */
[----:B------:R-:W-:Y:S01]  /*10300*/  MUFU.EX2 R252, R198 ;  /* 0x000000c600fc7308 */ /* 0x000fe20000000800 */
[----:B------:R-:W-:-:S02]  /*10310*/  LOP3.LUT R2, R2, 0xff, RZ, 0xc0, !PT ;  /* 0x000000ff02027812 */ /* 0x000fc400078ec0ff */
[----:B------:R-:W-:-:S05]  /*10320*/  @!P5 PRMT R201, R117, 0x5410, RZ ;  /* 0x0000541075c9d816 */ /* 0x000fca00000000ff */
[----:B------:R-:W3:Y:S01]  /*10330*/  MUFU.EX2 R251, R199 ;  /* 0x000000c700fb7308 */ /* 0x000ee20000000800 */
[----:B-1----:R-:W-:Y:S02]  /*10340*/  F2FP.PACK_AB R217, R145, R155 ;  /* 0x0000009b91d9723e */ /* 0x002fe400000000ff */
[----:B------:R-:W-:Y:S02]  /*10350*/  ISETP.GE.U32.AND P5, PT, R233, R2, PT ;  /* 0x00000002e900720c */ /* 0x000fe40003fa6070 */
[--C-:B------:R-:W-:Y:S02]  /*10360*/  SHF.R.U32.HI R2, RZ, 0x18, R0.reuse ;  /* 0x00000018ff027819 */ /* 0x100fe40000011600 */
[----:B------:R-:W-:Y:S01]  /*10370*/  SHF.R.U32.HI R0, RZ, 0x10, R0 ;  /* 0x00000010ff007819 */ /* 0x000fe20000011600 */
[----:B------:R-:W-:Y:S01]  /*10380*/  @!P0 HADD2 R119, -R217.H1_H1, -RZ.H0_H0 ;  /* 0xa00000ffd9778230 */ /* 0x000fe20000000d00 */
[----:B------:R-:W-:Y:S02]  /*10390*/  @P0 PRMT R62, R217, 0x7632, R62 ;  /* 0x00007632d93e0816 */ /* 0x000fe4000000003e */
[----:B------:R-:W-:Y:S01]  /*103a0*/  LOP3.LUT R0, R0, 0xff, RZ, 0xc0, !PT ;  /* 0x000000ff00007812 */ /* 0x000fe200078ec0ff */
[----:B------:R-:W-:Y:S01]  /*103b0*/  UIADD3 UR27, UR41, -0x4498517b, URZ ;  /* 0xbb67ae85291b7890 */ /* 0x000fe2000fffe03f */
[----:B------:R-:W-:Y:S01]  /*103c0*/  @!P0 PRMT R62, R119, 0x5410, RZ ;  /* 0x00005410773e8816 */ /* 0x000fe200000000ff */
[----:B------:R-:W-:Y:S01]  /*103d0*/  IMAD.MOV.U32 R89, RZ, RZ, R193 ;  /* 0x000000ffff597224 */ /* 0x000fe200078e00c1 */
[----:B------:R-:W-:-:S02]  /*103e0*/  ISETP.GE.U32.AND P0, PT, R233, R0, PT ;  /* 0x00000000e900720c */ /* 0x000fc40003f06070 */
[----:B---3--:R-:W-:-:S04]  /*103f0*/  F2FP.PACK_AB R0, R251, R252 ;  /* 0x000000fcfb00723e */ /* 0x008fc800000000ff */
[C---:B------:R-:W-:Y:S02]  /*10400*/  PRMT R183, R0.reuse, 0x7610, R183 ;  /* 0x0000761000b77816 */ /* 0x040fe400000000b7 */
[----:B------:R-:W-:Y:S02]  /*10410*/  PRMT R182, R0, 0x7632, R182 ;  /* 0x0000763200b67816 */ /* 0x000fe400000000b6 */
[----:B------:R-:W-:Y:S01]  /*10420*/  LOP3.LUT R0, R89, UR27, R14, 0x96, !PT ;  /* 0x0000001b59007c12 */ /* 0x000fe2000f8e960e */
[----:B--2---:R-:W-:Y:S02]  /*10430*/  IMAD.MOV.U32 R137, RZ, RZ, R188 ;  /* 0x000000ffff897224 */ /* 0x004fe400078e00bc */
[----:B------:R-:W2:Y:S04]  /*10440*/  LDL.LU R188, [R1+0x1ac] ;  /* 0x0001ac0001bc7983 */ /* 0x000ea80000300800 */
[----:B------:R-:W3:Y:S01]  /*10450*/  LDL R89, [R1+0x100] ;  /* 0x0001000001597983 */ /* 0x000ee20000100800 */
[----:B------:R-:W-:-:S05]  /*10460*/  @!P1 HADD2 R106, -R204.H0_H0, -RZ.H0_H0 ;  /* 0xa00000ffcc6a9230 */ /* 0x000fca0000000900 */
[----:B------:R-:W-:Y:S02]  /*10470*/  @!P1 PRMT R204, R106, 0x5410, RZ ;  /* 0x000054106acc9816 */ /* 0x000fe400000000ff */
[----:B------:R-:W-:Y:S01]  /*10480*/  ISETP.GE.U32.AND P1, PT, R233, R3, PT ;  /* 0x00000003e900720c */ /* 0x000fe20003f26070 */
[----:B------:R-:W-:Y:S01]  /*10490*/  FADD.FTZ R6, R6, R10 ;  /* 0x0000000a06067221 */ /* 0x000fe20000010000 */
[----:B------:R-:W-:-:S03]  /*104a0*/  UIADD3 UR9, UR40, -0x61c88647, URZ ;  /* 0x9e3779b928097890 */ /* 0x000fc6000fffe03f */
[----:B------:R-:W-:Y:S01]  /*104b0*/  FADD.FTZ R4, R9, R6 ;  /* 0x0000000609047221 */ /* 0x000fe20000010000 */
[----:B------:R-:W-:Y:S01]  /*104c0*/  UIADD3 UR11, UR40, 0x3c6ef372, URZ ;  /* 0x3c6ef372280b7890 */ /* 0x000fe2000fffe03f */
[----:B------:R-:W-:Y:S02]  /*104d0*/  FADD.FTZ R3, R37, R13 ;  /* 0x0000000d25037221 */ /* 0x000fe40000010000 */
[----:B------:R-:W-:Y:S02]  /*104e0*/  FADD.FTZ R143, R11, R4 ;  /* 0x000000040b8f7221 */ /* 0x000fe40000010000 */
[----:B------:R-:W-:Y:S02]  /*104f0*/  IMAD R13, R87, -0x326172a9, RZ ;  /* 0xcd9e8d57570d7824 */ /* 0x000fe400078e02ff */
[----:B------:R-:W-:Y:S01]  /*10500*/  @!P1 HADD2 R118, -R217.H0_H0, -RZ.H0_H0 ;  /* 0xa00000ffd9769230 */ /* 0x000fe20000000900 */
[----:B------:R-:W-:Y:S01]  /*10510*/  IMAD.WIDE.U32 R10, R0, -0x326172a9, RZ ;  /* 0xcd9e8d57000a7825 */ /* 0x000fe200078e00ff */
[----:B------:R-:W-:-:S03]  /*10520*/  @P1 PRMT R153, R217, 0x7610, R153 ;  /* 0x00007610d9991816 */ /* 0x000fc60000000099 */
[----:B------:R-:W-:Y:S02]  /*10530*/  @!P1 PRMT R153, R118, 0x5410, RZ ;  /* 0x0000541076999816 */ /* 0x000fe400000000ff */
[----:B------:R-:W-:Y:S02]  /*10540*/  ISETP.GE.U32.AND P1, PT, R233, R2, PT ;  /* 0x00000002e900720c */ /* 0x000fe40003f26070 */
[----:B------:R-:W-:Y:S02]  /*10550*/  LOP3.LUT R2, R29, UR9, R13, 0x96, !PT ;  /* 0x000000091d027c12 */ /* 0x000fe4000f8e960d */
[----:B------:R-:W-:Y:S01]  /*10560*/  LOP3.LUT R0, R11, UR11, R28, 0x96, !PT ;  /* 0x0000000b0b007c12 */ /* 0x000fe2000f8e961c */
[----:B------:R-:W-:Y:S01]  /*10570*/  FADD.FTZ R193, R38, R3 ;  /* 0x0000000326c17221 */ /* 0x000fe20000010000 */
[----:B------:R-:W-:Y:S01]  /*10580*/  UIADD3 UR26, UR41, 0x76cf5d0a, URZ ;  /* 0x76cf5d0a291a7890 */ /* 0x000fe2000fffe03f */
[----:B------:R-:W-:Y:S01]  /*10590*/  IMAD.WIDE.U32 R2, R2, -0x2daee0ad, RZ ;  /* 0xd2511f5302027825 */ /* 0x000fe200078e00ff */
[----:B------:R-:W-:-:S03]  /*105a0*/  UIADD3 UR10, UR41, 0x32370b8f, URZ ;  /* 0x32370b8f290a7890 */ /* 0x000fc6000fffe03f */
[----:B------:R-:W-:Y:S01]  /*105b0*/  IMAD.WIDE.U32 R4, R0, -0x2daee0ad, RZ ;  /* 0xd2511f5300047825 */ /* 0x000fe200078e00ff */
[----:B------:R-:W-:Y:S01]  /*105c0*/  LOP3.LUT R3, R3, UR26, R88, 0x96, !PT ;  /* 0x0000001a03037c12 */ /* 0x000fe2000f8e9658 */
[----:B------:R-:W-:-:S03]  /*105d0*/  UIADD3 UR15, UR40, -0x255992d5, URZ ;  /* 0xdaa66d2b280f7890 */ /* 0x000fc6000fffe03f */
[----:B------:R-:W-:Y:S01]  /*105e0*/  LOP3.LUT R0, R5, UR10, R2, 0x96, !PT ;  /* 0x0000000a05007c12 */ /* 0x000fe2000f8e9602 */
[----:B------:R-:W-:Y:S01]  /*105f0*/  IMAD.WIDE.U32 R8, R3, -0x326172a9, RZ ;  /* 0xcd9e8d5703087825 */ /* 0x000fe200078e00ff */
[----:B------:R-:W-:-:S03]  /*10600*/  UIADD3 UR14, UR40, 0x78dde6e4, URZ ;  /* 0x78dde6e4280e7890 */ /* 0x000fc6000fffe03f */
[----:B------:R-:W-:Y:S01]  /*10610*/  IMAD.WIDE.U32 R6, R0, -0x326172a9, RZ ;  /* 0xcd9e8d5700067825 */ /* 0x000fe200078e00ff */
[----:B------:R-:W-:Y:S01]  /*10620*/  LOP3.LUT R2, R9, UR15, R10, 0x96, !PT ;  /* 0x0000000f09027c12 */ /* 0x000fe2000f8e960a */
[----:B------:R-:W-:-:S03]  /*10630*/  UIADD3 UR13, UR41, -0x126145ec, URZ ;  /* 0xed9eba14290d7890 */ /* 0x000fc6000fffe03f */
[----:B------:R-:W-:Y:S01]  /*10640*/  LOP3.LUT R0, R7, UR14, R8, 0x96, !PT ;  /* 0x0000000e07007c12 */ /* 0x000fe2000f8e9608 */
[----:B------:R-:W-:Y:S01]  /*10650*/  IMAD.WIDE.U32 R2, R2, -0x2daee0ad, RZ ;  /* 0xd2511f5302027825 */ /* 0x000fe200078e00ff */
[----:B------:R-:W-:-:S03]  /*10660*/  UIADD3 UR4, UR41, -0x56f99767, URZ ;  /* 0xa906689929047890 */ /* 0x000fc6000fffe03f */
[----:B------:R-:W-:Y:S01]  /*10670*/  IMAD.WIDE.U32 R8, R0, -0x2daee0ad, RZ ;  /* 0xd2511f5300087825 */ /* 0x000fe200078e00ff */
[----:B------:R-:W-:-:S04]  /*10680*/  LOP3.LUT R3, R3, UR13, R4, 0x96, !PT ;  /* 0x0000000d03037c12 */ /* 0x000fc8000f8e9604 */
[----:B------:R-:W-:Y:S01]  /*10690*/  LOP3.LUT R2, R9, UR4, R2, 0x96, !PT ;  /* 0x0000000409027c12 */ /* 0x000fe2000f8e9602 */
[----:B------:R-:W-:-:S04]  /*106a0*/  IMAD.WIDE.U32 R4, R3, -0x326172a9, RZ ;  /* 0xcd9e8d5703047825 */ /* 0x000fc800078e00ff */
[----:B------:R-:W-:-:S05]  /*106b0*/  IMAD.WIDE.U32 R2, R2, -0x326172a9, RZ ;  /* 0xcd9e8d5702027825 */ /* 0x000fca00078e00ff */
[C---:B------:R-:W-:Y:S02]  /*106c0*/  LOP3.LUT R0, R2.reuse, 0xffff, RZ, 0xc0, !PT ;  /* 0x0000ffff02007812 */ /* 0x040fe400078ec0ff */
[----:B------:R-:W-:Y:S02]  /*106d0*/  LOP3.LUT R4, R3, UR6, R4, 0x96, !PT ;  /* 0x0000000603047c12 */ /* 0x000fe4000f8e9604 */
[----:B------:R-:W-:Y:S02]  /*106e0*/  SHF.R.U32.HI R3, RZ, 0x8, R0 ;  /* 0x00000008ff037819 */ /* 0x000fe40000011600 */
[----:B------:R-:W-:Y:S02]  /*106f0*/  LOP3.LUT R0, R2, 0xff, RZ, 0xc0, !PT ;  /* 0x000000ff02007812 */ /* 0x000fe400078ec0ff */
[----:B------:R-:W-:Y:S02]  /*10700*/  PRMT R20, R233, 0x7054, R233 ;  /* 0x00007054e9147816 */ /* 0x000fe400000000e9 */
[----:B------:R-:W-:Y:S01]  /*10710*/  PRMT R0, R0, 0x5410, R3 ;  /* 0x0000541000007816 */ /* 0x000fe20000000003 */
[----:B------:R-:W-:-:S04]  /*10720*/  UIADD3 UR5, UR40, 0x1715609d, URZ ;  /* 0x1715609d28057890 */ /* 0x000fc8000fffe03f */
[----:B------:R-:W-:-:S05]  /*10730*/  HSET2.LE.AND R0, R0, R20, PT ;  /* 0x0000001400007233 */ /* 0x000fca0003803000 */
[----:B------:R-:W-:Y:S02]  /*10740*/  LOP3.LUT R18, R0, R185, RZ, 0xc0, !PT ;  /* 0x000000b900127212 */ /* 0x000fe400078ec0ff */
[----:B------:R-:W-:Y:S02]  /*10750*/  SHF.R.U32.HI R0, RZ, 0x10, R2 ;  /* 0x00000010ff007819 */ /* 0x000fe40000011602 */
[----:B------:R-:W-:Y:S02]  /*10760*/  LOP3.LUT R6, R5, UR5, R6, 0x96, !PT ;  /* 0x0000000505067c12 */ /* 0x000fe4000f8e9606 */
[----:B------:R-:W-:Y:S02]  /*10770*/  SHF.R.U32.HI R2, RZ, 0x18, R2 ;  /* 0x00000018ff027819 */ /* 0x000fe40000011602 */
[----:B------:R-:W-:-:S04]  /*10780*/  LOP3.LUT R0, R0, 0xff, RZ, 0xc0, !PT ;  /* 0x000000ff00007812 */ /* 0x000fc800078ec0ff */
[----:B------:R-:W-:Y:S01]  /*10790*/  PRMT R12, R0, 0x5410, R2 ;  /* 0x00005410000c7816 */ /* 0x000fe20000000002 */
[----:B------:R-:W-:-:S05]  /*107a0*/  IMAD.WIDE.U32 R2, R6, -0x2daee0ad, RZ ;  /* 0xd2511f5306027825 */ /* 0x000fca00078e00ff */
[----:B------:R-:W-:Y:S02]  /*107b0*/  LOP3.LUT R0, R3, UR7, R8, 0x96, !PT ;  /* 0x0000000703007c12 */ /* 0x000fe4000f8e9608 */
[C---:B------:R-:W-:Y:S02]  /*107c0*/  LOP3.LUT R3, R2.reuse, 0xffff, RZ, 0xc0, !PT ;  /* 0x0000ffff02037812 */ /* 0x040fe400078ec0ff */
[--C-:B------:R-:W-:Y:S02]  /*107d0*/  SHF.R.U32.HI R7, RZ, 0x10, R2.reuse ;  /* 0x00000010ff077819 */ /* 0x100fe40000011602 */
[----:B------:R-:W-:Y:S02]  /*107e0*/  SHF.R.U32.HI R5, RZ, 0x8, R3 ;  /* 0x00000008ff057819 */ /* 0x000fe40000011603 */
[----:B------:R-:W-:Y:S02]  /*107f0*/  LOP3.LUT R3, R2, 0xff, RZ, 0xc0, !PT ;  /* 0x000000ff02037812 */ /* 0x000fe400078ec0ff */
[----:B------:R-:W-:-:S02]  /*10800*/  SHF.R.U32.HI R6, RZ, 0x18, R2 ;  /* 0x00000018ff067819 */ /* 0x000fc40000011602 */
[C---:B------:R-:W-:Y:S02]  /*10810*/  LOP3.LUT R2, R4.reuse, 0xffff, RZ, 0xc0, !PT ;  /* 0x0000ffff04027812 */ /* 0x040fe400078ec0ff */
[----:B------:R-:W-:Y:S02]  /*10820*/  PRMT R8, R3, 0x5410, R5 ;  /* 0x0000541003087816 */ /* 0x000fe40000000005 */
[----:B------:R-:W-:Y:S02]  /*10830*/  SHF.R.U32.HI R3, RZ, 0x8, R2 ;  /* 0x00000008ff037819 */ /* 0x000fe40000011602 */
[----:B------:R-:W-:-:S04]  /*10840*/  LOP3.LUT R2, R4, 0xff, RZ, 0xc0, !PT ;  /* 0x000000ff04027812 */ /* 0x000fc800078ec0ff */
[----:B------:R-:W-:Y:S02]  /*10850*/  PRMT R9, R2, 0x5410, R3 ;  /* 0x0000541002097816 */ /* 0x000fe40000000003 */
[--C-:B------:R-:W-:Y:S02]  /*10860*/  SHF.R.U32.HI R3, RZ, 0x10, R4.reuse ;  /* 0x00000010ff037819 */ /* 0x100fe40000011604 */
[----:B------:R-:W-:Y:S02]  /*10870*/  LOP3.LUT R2, R7, 0xff, RZ, 0xc0, !PT ;  /* 0x000000ff07027812 */ /* 0x000fe400078ec0ff */
[----:B------:R-:W-:Y:S02]  /*10880*/  SHF.R.U32.HI R4, RZ, 0x18, R4 ;  /* 0x00000018ff047819 */ /* 0x000fe40000011604 */
[----:B------:R-:W-:Y:S02]  /*10890*/  LOP3.LUT R3, R3, 0xff, RZ, 0xc0, !PT ;  /* 0x000000ff03037812 */ /* 0x000fe400078ec0ff */
[----:B------:R-:W-:-:S02]  /*108a0*/  PRMT R5, R2, 0x5410, R6 ;  /* 0x0000541002057816 */ /* 0x000fc40000000006 */
[C---:B------:R-:W-:Y:S02]  /*108b0*/  LOP3.LUT R2, R0.reuse, 0xffff, RZ, 0xc0, !PT ;  /* 0x0000ffff00027812 */ /* 0x040fe400078ec0ff */
[----:B------:R-:W-:Y:S02]  /*108c0*/  PRMT R7, R3, 0x5410, R4 ;  /* 0x0000541003077816 */ /* 0x000fe40000000004 */
[----:B------:R-:W-:Y:S02]  /*108d0*/  SHF.R.U32.HI R3, RZ, 0x8, R2 ;  /* 0x00000008ff037819 */ /* 0x000fe40000011602 */
[----:B------:R-:W-:Y:S02]  /*108e0*/  LOP3.LUT R2, R0, 0xff, RZ, 0xc0, !PT ;  /* 0x000000ff00027812 */ /* 0x000fe400078ec0ff */
[----:B------:R-:W-:Y:S02]  /*108f0*/  SHF.R.U32.HI R4, RZ, 0x18, R0 ;  /* 0x00000018ff047819 */ /* 0x000fe40000011600 */
[----:B------:R-:W-:-:S02]  /*10900*/  PRMT R6, R2, 0x5410, R3 ;  /* 0x0000541002067816 */ /* 0x000fc40000000003 */
[----:B------:R-:W-:Y:S01]  /*10910*/  SHF.R.U32.HI R2, RZ, 0x10, R0 ;  /* 0x00000010ff027819 */ /* 0x000fe20000011600 */
[----:B------:R-:W-:Y:S01]  /*10920*/  HSET2.LE.AND R0, R8, R20, PT ;  /* 0x0000001408007233 */ /* 0x000fe20003803000 */
[----:B------:R-:W-:-:S04]  /*10930*/  IMAD.MOV.U32 R87, RZ, RZ, R26 ;  /* 0x000000ffff577224 */ /* 0x000fc800078e001a */
[----:B------:R-:W-:Y:S01]  /*10940*/  LOP3.LUT R26, R0, R152, RZ, 0xc0, !PT ;  /* 0x00000098001a7212 */ /* 0x000fe200078ec0ff */
[--C-:B------:R-:W-:Y:S01]  /*10950*/  HSET2.LE.AND R0, R5, R20.reuse, PT ;  /* 0x0000001405007233 */ /* 0x100fe20003803000 */
[----:B------:R-:W-:Y:S01]  /*10960*/  LOP3.LUT R3, R2, 0xff, RZ, 0xc0, !PT ;  /* 0x000000ff02037812 */ /* 0x000fe200078ec0ff */
[----:B------:R-:W-:-:S03]  /*10970*/  HSET2.LE.AND R2, R12, R20, PT ;  /* 0x000000140c027233 */ /* 0x000fc60003803000 */
[----:B------:R-:W-:Y:S02]  /*10980*/  LOP3.LUT R27, R0, R128, RZ, 0xc0, !PT ;  /* 0x00000080001b7212 */ /* 0x000fe400078ec0ff */
[----:B------:R-:W-:Y:S02]  /*10990*/  LOP3.LUT R0, R15, UR28, RZ, 0x3c, !PT ;  /* 0x0000001c0f007c12 */ /* 0x000fe4000f8e3cff */
[----:B------:R-:W-:Y:S01]  /*109a0*/  LOP3.LUT R19, R2, R197, RZ, 0xc0, !PT ;  /* 0x000000c502137212 */ /* 0x000fe200078ec0ff */
[--C-:B------:R-:W-:Y:S02]  /*109b0*/  HSET2.LE.AND R2, R7, R20.reuse, PT ;  /* 0x0000001407027233 */ /* 0x100fe40003803000 */
[----:B------:R-:W-:Y:S01]  /*109c0*/  IMAD.WIDE.U32 R38, R0, -0x326172a9, RZ ;  /* 0xcd9e8d5700267825 */ /* 0x000fe200078e00ff */
[--C-:B------:R-:W-:Y:S01]  /*109d0*/  HSET2.LE.AND R0, R6, R20.reuse, PT ;  /* 0x0000001406007233 */ /* 0x100fe20003803000 */
[----:B------:R-:W-:Y:S01]  /*109e0*/  PRMT R12, R3, 0x5410, R4 ;  /* 0x00005410030c7816 */ /* 0x000fe20000000004 */
[----:B------:R-:W-:Y:S01]  /*109f0*/  HSET2.LE.AND R3, R9, R20, PT ;  /* 0x0000001409037233 */ /* 0x000fe20003803000 */
[----:B------:R-:W-:-:S02]  /*10a00*/  LOP3.LUT R17, R2, R221, RZ, 0xc0, !PT ;  /* 0x000000dd02117212 */ /* 0x000fc400078ec0ff */
[----:B------:R-:W-:Y:S02]  /*10a10*/  LOP3.LUT R2, R39, UR9, R13, 0x96, !PT ;  /* 0x0000000927027c12 */ /* 0x000fe4000f8e960d */
[----:B------:R-:W-:Y:S02]  /*10a20*/  LOP3.LUT R24, R0, R196, RZ, 0xc0, !PT ;  /* 0x000000c400187212 */ /* 0x000fe400078ec0ff */
[----:B------:R-:W-:Y:S02]  /*10a30*/  LOP3.LUT R0, R11, UR11, R38, 0x96, !PT ;  /* 0x0000000b0b007c12 */ /* 0x000fe4000f8e9626 */
[----:B------:R-:W-:Y:S01]  /*10a40*/  LOP3.LUT R16, R3, R222, RZ, 0xc0, !PT ;  /* 0x000000de03107212 */ /* 0x000fe200078ec0ff */
        /* <DEDUP_REMOVED lines=12> */
[----:B------:R-:W-:Y:S01]  /*10b10*/  IMAD.WIDE.U32 R4, R3, -0x326172a9, RZ ;  /* 0xcd9e8d5703047825 */ /* 0x000fe200078e00ff */
[----:B------:R-:W-:-:S03]  /*10b20*/  HSET2.LE.AND R0, R12, R20, PT ;  /* 0x000000140c007233 */ /* 0x000fc60003803000 */
[----:B------:R-:W-:Y:S01]  /*10b30*/  IMAD.WIDE.U32 R2, R2, -0x326172a9, RZ ;  /* 0xcd9e8d5702027825 */ /* 0x000fe200078e00ff */
[----:B------:R-:W-:Y:S02]  /*10b40*/  LOP3.LUT R7, R5, UR5, R6, 0x96, !PT ;  /* 0x0000000505077c12 */ /* 0x000fe4000f8e9606 */
[----:B------:R-:W-:Y:S02]  /*10b50*/  LOP3.LUT R25, R0, R220, RZ, 0xc0, !PT ;  /* 0x000000dc00197212 */ /* 0x000fe400078ec0ff */
[----:B------:R-:W-:Y:S02]  /*10b60*/  SHF.R.U32.HI R5, RZ, 0x10, R2 ;  /* 0x00000010ff057819 */ /* 0x000fe40000011602 */
[----:B------:R-:W-:Y:S02]  /*10b70*/  LOP3.LUT R0, R3, UR6, R4, 0x96, !PT ;  /* 0x0000000603007c12 */ /* 0x000fe4000f8e9604 */
[C---:B------:R-:W-:Y:S02]  /*10b80*/  LOP3.LUT R3, R2.reuse, 0xffff, RZ, 0xc0, !PT ;  /* 0x0000ffff02037812 */ /* 0x040fe400078ec0ff */
[----:B------:R-:W-:-:S02]  /*10b90*/  LOP3.LUT R6, R2, 0xff, RZ, 0xc0, !PT ;  /* 0x000000ff02067812 */ /* 0x000fc400078ec0ff */
[----:B------:R-:W-:Y:S02]  /*10ba0*/  SHF.R.U32.HI R4, RZ, 0x18, R2 ;  /* 0x00000018ff047819 */ /* 0x000fe40000011602 */
[----:B------:R-:W-:Y:S02]  /*10bb0*/  LOP3.LUT R2, R5, 0xff, RZ, 0xc0, !PT ;  /* 0x000000ff05027812 */ /* 0x000fe400078ec0ff */
[----:B------:R-:W-:Y:S02]  /*10bc0*/  SHF.R.U32.HI R3, RZ, 0x8, R3 ;  /* 0x00000008ff037819 */ /* 0x000fe40000011603 */
[----:B------:R-:W-:Y:S02]  /*10bd0*/  PRMT R10, R2, 0x5410, R4 ;  /* 0x00005410020a7816 */ /* 0x000fe40000000004 */
[----:B------:R-:W-:Y:S02]  /*10be0*/  LOP3.LUT R2, R0, 0xffff, RZ, 0xc0, !PT ;  /* 0x0000ffff00027812 */ /* 0x000fe400078ec0ff */
[----:B------:R-:W-:-:S02]  /*10bf0*/  PRMT R11, R6, 0x5410, R3 ;  /* 0x00005410060b7816 */ /* 0x000fc40000000003 */
[----:B------:R-:W-:Y:S02]  /*10c00*/  SHF.R.U32.HI R3, RZ, 0x8, R2 ;  /* 0x00000008ff037819 */ /* 0x000fe40000011602 */
[----:B------:R-:W-:Y:S02]  /*10c10*/  LOP3.LUT R2, R0, 0xff, RZ, 0xc0, !PT ;  /* 0x000000ff00027812 */ /* 0x000fe400078ec0ff */
[--C-:B------:R-:W-:Y:S02]  /*10c20*/  SHF.R.U32.HI R4, RZ, 0x10, R0.reuse ;  /* 0x00000010ff047819 */ /* 0x100fe40000011600 */
[----:B------:R-:W-:Y:S01]  /*10c30*/  PRMT R12, R2, 0x5410, R3 ;  /* 0x00005410020c7816 */ /* 0x000fe20000000003 */
[----:B------:R-:W-:Y:S01]  /*10c40*/  IMAD.WIDE.U32 R2, R7, -0x2daee0ad, RZ ;  /* 0xd2511f5307027825 */ /* 0x000fe200078e00ff */
[----:B------:R-:W-:Y:S02]  /*10c50*/  SHF.R.U32.HI R5, RZ, 0x18, R0 ;  /* 0x00000018ff057819 */ /* 0x000fe40000011600 */
[----:B------:R-:W-:-:S02]  /*10c60*/  LOP3.LUT R4, R4, 0xff, RZ, 0xc0, !PT ;  /* 0x000000ff04047812 */ /* 0x000fc400078ec0ff */
[----:B------:R-:W-:Y:S02]  /*10c70*/  LOP3.LUT R0, R3, UR7, R8, 0x96, !PT ;  /* 0x0000000703007c12 */ /* 0x000fe4000f8e9608 */
[----:B------:R-:W-:Y:S02]  /*10c80*/  PRMT R8, R4, 0x5410, R5 ;  /* 0x0000541004087816 */ /* 0x000fe40000000005 */
[----:B------:R-:W-:Y:S01]  /*10c90*/  LOP3.LUT R4, R0, 0xffff, RZ, 0xc0, !PT ;  /* 0x0000ffff00047812 */ /* 0x000fe200078ec0ff */
[----:B------:R-:W-:-:S03]  /*10ca0*/  IMAD.MOV.U32 R88, RZ, RZ, R87 ;  /* 0x000000ffff587224 */ /* 0x000fc600078e0057 */
[----:B------:R-:W-:Y:S02]  /*10cb0*/  SHF.R.U32.HI R5, RZ, 0x8, R4 ;  /* 0x00000008ff057819 */ /* 0x000fe40000011604 */
[----:B------:R-:W-:Y:S01]  /*10cc0*/  LOP3.LUT R4, R0, 0xff, RZ, 0xc0, !PT ;  /* 0x000000ff00047812 */ /* 0x000fe200078ec0ff */
[----:B------:R-:W-:Y:S02]  /*10cd0*/  IMAD.MOV.U32 R149, RZ, RZ, R72 ;  /* 0x000000ffff957224 */ /* 0x000fe400078e0048 */
[----:B------:R-:W-:Y:S01]  /*10ce0*/  IMAD.MOV.U32 R90, RZ, RZ, R88 ;  /* 0x000000ffff5a7224 */ /* 0x000fe200078e0058 */
[----:B------:R-:W-:Y:S01]  /*10cf0*/  PRMT R9, R4, 0x5410, R5 ;  /* 0x0000541004097816 */ /* 0x000fe20000000005 */
[----:B------:R-:W-:Y:S01]  /*10d00*/  IMAD.MOV.U32 R151, RZ, RZ, R73 ;  /* 0x000000ffff977224 */ /* 0x000fe200078e0049 */
[----:B------:R-:W4:Y:S01]  /*10d10*/  LDL.LU R72, [R1+0x80] ;  /* 0x0000800001487983 */ /* 0x000f220000300800 */
[----:B------:R-:W-:Y:S01]  /*10d20*/  SHF.R.U32.HI R5, RZ, 0x10, R0 ;  /* 0x00000010ff057819 */ /* 0x000fe20000011600 */
[----:B------:R-:W-:-:S02]  /*10d30*/  IMAD.MOV.U32 R88, RZ, RZ, R75 ;  /* 0x000000ffff587224 */ /* 0x000fc400078e004b */
[----:B------:R-:W-:Y:S01]  /*10d40*/  IMAD.MOV.U32 R146, RZ, RZ, R74 ;  /* 0x000000ffff927224 */ /* 0x000fe200078e004a */
[----:B------:R-:W4:Y:S01]  /*10d50*/  LDL.LU R73, [R1+0x84] ;  /* 0x0000840001497983 */ /* 0x000f220000300800 */
[----:B------:R-:W-:-:S03]  /*10d60*/  SHF.R.U32.HI R4, RZ, 0x18, R0 ;  /* 0x00000018ff047819 */ /* 0x000fc60000011600 */
[----:B------:R-:W4:Y:S01]  /*10d70*/  LDL.LU R74, [R1+0x88] ;  /* 0x00008800014a7983 */ /* 0x000f220000300800 */
[----:B------:R-:W-:Y:S01]  /*10d80*/  LOP3.LUT R0, R5, 0xff, RZ, 0xc0, !PT ;  /* 0x000000ff05007812 */ /* 0x000fe200078ec0ff */
[----:B--2---:R-:W-:Y:S02]  /*10d90*/  IMAD.MOV.U32 R75, RZ, RZ, R188 ;  /* 0x000000ffff4b7224 */ /* 0x004fe400078e00bc */
[----:B------:R-:W2:Y:S01]  /*10da0*/  LDL.LU R188, [R1+0x1a8] ;  /* 0x0001a80001bc7983 */ /* 0x000ea20000300800 */
[----:B------:R-:W-:Y:S02]  /*10db0*/  PRMT R7, R0, 0x5410, R4 ;  /* 0x0000541000077816 */ /* 0x000fe40000000004 */
[----:B------:R-:W-:-:S04]  /*10dc0*/  LOP3.LUT R0, R2, 0xffff, RZ, 0xc0, !PT ;  /* 0x0000ffff02007812 */ /* 0x000fc800078ec0ff */
[----:B------:R-:W-:Y:S02]  /*10dd0*/  SHF.R.U32.HI R3, RZ, 0x8, R0 ;  /* 0x00000008ff037819 */ /* 0x000fe40000011600 */
[----:B------:R-:W-:Y:S02]  /*10de0*/  LOP3.LUT R0, R2, 0xff, RZ, 0xc0, !PT ;  /* 0x000000ff02007812 */ /* 0x000fe400078ec0ff */
[----:B------:R-:W-:Y:S02]  /*10df0*/  PRMT R220, R233, 0x7054, R233 ;  /* 0x00007054e9dc7816 */ /* 0x000fe400000000e9 */
[----:B------:R-:W-:Y:S02]  /*10e00*/  PRMT R6, R0, 0x5410, R3 ;  /* 0x0000541000067816 */ /* 0x000fe40000000003 */
[--C-:B------:R-:W-:Y:S02]  /*10e10*/  SHF.R.U32.HI R3, RZ, 0x10, R2.reuse ;  /* 0x00000010ff037819 */ /* 0x100fe40000011602 */
[----:B------:R-:W-:Y:S01]  /*10e20*/  SHF.R.U32.HI R4, RZ, 0x18, R2 ;  /* 0x00000018ff047819 */ /* 0x000fe20000011602 */
[--C-:B------:R-:W-:Y:S01]  /*10e30*/  HSET2.LE.AND R2, R11, R220.reuse, PT ;  /* 0x000000dc0b027233 */ /* 0x100fe20003803000 */
[----:B------:R-:W-:Y:S01]  /*10e40*/  LOP3.LUT R3, R3, 0xff, RZ, 0xc0, !PT ;  /* 0x000000ff03037812 */ /* 0x000fe200078ec0ff */
[----:B------:R-:W-:-:S03]  /*10e50*/  HSET2.LE.AND R0, R10, R220, PT ;  /* 0x000000dc0a007233 */ /* 0x000fc60003803000 */
[----:B------:R-:W-:Y:S02]  /*10e60*/  PRMT R10, R3, 0x5410, R4 ;  /* 0x00005410030a7816 */ /* 0x000fe40000000004 */
[----:B------:R-:W-:Y:S01]  /*10e70*/  LOP3.LUT R34, R2, R59, RZ, 0xc0, !PT ;  /* 0x0000003b02227212 */ /* 0x000fe200078ec0ff */
[----:B------:R-:W-:-:S04]  /*10e80*/  IMAD.WIDE.U32 R2, R53, -0x326172a9, RZ ;  /* 0xcd9e8d5735027825 */ /* 0x000fc800078e00ff */
[----:B------:R-:W-:Y:S01]  /*10e90*/  IMAD.MOV.U32 R101, RZ, RZ, R127 ;  /* 0x000000ffff657224 */ /* 0x000fe200078e007f */
[----:B---3--:R-:W-:Y:S01]  /*10ea0*/  LOP3.LUT R3, R3, R89, RZ, 0x3c, !PT ;  /* 0x0000005903037212 */ /* 0x008fe200078e3cff */
        /* <DEDUP_REMOVED lines=20> */
[----:B------:R-:W3:Y:S01]  /*10ff0*/  LDL.LU R70, [R1+0x130] ;  /* 0x0001300001467983 */ /* 0x000ee20000300800 */
[----:B------:R-:W-:Y:S02]  /*11000*/  IMAD.MOV.U32 R84, RZ, RZ, R68 ;  /* 0x000000ffff547224 */ /* 0x000fe400078e0044 */
[----:B------:R-:W-:Y:S02]  /*11010*/  IMAD.MOV.U32 R138, RZ, RZ, R71 ;  /* 0x000000ffff8a7224 */ /* 0x000fe400078e0047 */
[----:B------:R-:W-:Y:S01]  /*11020*/  IMAD.MOV.U32 R69, RZ, RZ, R136 ;  /* 0x000000ffff457224 */ /* 0x000fe200078e0088 */
[----:B------:R-:W3:Y:S01]  /*11030*/  LDL.LU R71, [R1+0x134] ;  /* 0x0001340001477983 */ /* 0x000ee20000300800 */
[----:B------:R-:W-:-:S02]  /*11040*/  IMAD.MOV.U32 R68, RZ, RZ, R137 ;  /* 0x000000ffff447224 */ /* 0x000fc400078e0089 */
[----:B------:R-:W-:Y:S01]  /*11050*/  IMAD.MOV.U32 R137, RZ, RZ, R190 ;  /* 0x000000ffff897224 */ /* 0x000fe200078e00be */
[----:B------:R-:W3:Y:S04]  /*11060*/  LDL.LU R136, [R1+0x138] ;  /* 0x0001380001887983 */ /* 0x000ee80000300800 */
[----:B------:R-:W3:Y:S01]  /*11070*/  LDL.LU R190, [R1+0x1a4] ;  /* 0x0001a40001be7983 */ /* 0x000ee20000300800 */
[--C-:B------:R-:W-:Y:S01]  /*11080*/  HSET2.LE.AND R4, R12, R220.reuse, PT ;  /* 0x000000dc0c047233 */ /* 0x100fe20003803000 */
[----:B------:R-:W-:Y:S01]  /*11090*/  IMAD.WIDE.U32 R40, R3, -0x2daee0ad, RZ ;  /* 0xd2511f5303287825 */ /* 0x000fe200078e00ff */
[----:B------:R-:W-:Y:S01]  /*110a0*/  LOP3.LUT R35, R0, R58, RZ, 0xc0, !PT ;  /* 0x0000003a00237212 */ /* 0x000fe200078ec0ff */
[----:B------:R-:W-:Y:S02]  /*110b0*/  HSET2.LE.AND R0, R8, R220, PT ;  /* 0x000000dc08007233 */ /* 0x000fe40003803000 */
[----:B------:R-:W-:-:S02]  /*110c0*/  LOP3.LUT R32, R4, R124, RZ, 0xc0, !PT ;  /* 0x0000007c04207212 */ /* 0x000fc400078ec0ff */
[----:B------:R-:W-:Y:S02]  /*110d0*/  LOP3.LUT R4, R41, UR27, R14, 0x96, !PT ;  /* 0x0000001b29047c12 */ /* 0x000fe4000f8e960e */
[----:B------:R-:W-:Y:S01]  /*110e0*/  LOP3.LUT R33, R0, R110, RZ, 0xc0, !PT ;  /* 0x0000006e00217212 */ /* 0x000fe200078ec0ff */
[--C-:B------:R-:W-:Y:S02]  /*110f0*/  HSET2.LE.AND R0, R6, R220.reuse, PT ;  /* 0x000000dc06007233 */ /* 0x100fe40003803000 */
[----:B------:R-:W-:Y:S01]  /*11100*/  IMAD.WIDE.U32 R36, R4, -0x326172a9, RZ ;  /* 0xcd9e8d5704247825 */ /* 0x000fe200078e00ff */
[--C-:B------:R-:W-:Y:S01]  /*11110*/  LOP3.LUT R5, R29, UR9, R2.reuse, 0x96, !PT ;  /* 0x000000091d057c12 */ /* 0x100fe2000f8e9602 */
[--C-:B------:R-:W-:Y:S01]  /*11120*/  HSET2.LE.AND R3, R9, R220.reuse, PT ;  /* 0x000000dc09037233 */ /* 0x100fe20003803000 */
[----:B------:R-:W-:Y:S01]  /*11130*/  LOP3.LUT R39, R39, UR9, R2, 0x96, !PT ;  /* 0x0000000927277c12 */ /* 0x000fe2000f8e9602 */
[----:B------:R-:W-:Y:S01]  /*11140*/  IMAD.MOV.U32 R91, RZ, RZ, R126 ;  /* 0x000000ffff5b7224 */ /* 0x000fe200078e007e */
[----:B------:R-:W-:Y:S01]  /*11150*/  HSET2.LE.AND R2, R7, R220, PT ;  /* 0x000000dc07027233 */ /* 0x000fe20003803000 */
[----:B------:R-:W-:-:S02]  /*11160*/  LOP3.LUT R126, R0, R54, RZ, 0xc0, !PT ;  /* 0x00000036007e7212 */ /* 0x000fc400078ec0ff */
[----:B------:R-:W-:Y:S01]  /*11170*/  LOP3.LUT R0, R37, UR11, R28, 0x96, !PT ;  /* 0x0000000b25007c12 */ /* 0x000fe2000f8e961c */
[----:B------:R-:W-:Y:S01]  /*11180*/  IMAD.MOV.U32 R22, RZ, RZ, R125 ;  /* 0x000000ffff167224 */ /* 0x000fe200078e007d */
[----:B------:R-:W-:Y:S02]  /*11190*/  LOP3.LUT R124, R3, R57, RZ, 0xc0, !PT ;  /* 0x00000039037c7212 */ /* 0x000fe400078ec0ff */
        /* <DEDUP_REMOVED lines=9> */
[----:B------:R1:W-:Y:S01]  /*11230*/  STG.E.U16 [R42.64+-0x6e], R21 ;  /* 0xffff92152a007986 */ /* 0x0003e2000c101526 */
[----:B------:R-:W-:-:S05]  /*11240*/  IMAD.WIDE.U32 R2, R3, -0x2daee0ad, RZ ;  /* 0xd2511f5303027825 */ /* 0x000fca00078e00ff */
[----:B------:R-:W-:-:S05]  /*11250*/  LOP3.LUT R3, R3, UR13, R4, 0x96, !PT ;  /* 0x0000000d03037c12 */ /* 0x000fca000f8e9604 */
[----:B------:R-:W-:-:S04]  /*11260*/  IMAD.WIDE.U32 R4, R3, -0x326172a9, RZ ;  /* 0xcd9e8d5703047825 */ /* 0x000fc800078e00ff */
[----:B-1----:R-:W-:-:S05]  /*11270*/  IMAD.WIDE.U32 R20, R0, -0x2daee0ad, RZ ;  /* 0xd2511f5300147825 */ /* 0x002fca00078e00ff */
[----:B------:R-:W-:Y:S01]  /*11280*/  LOP3.LUT R2, R21, UR4, R2, 0x96, !PT ;  /* 0x0000000415027c12 */ /* 0x000fe2000f8e9602 */
[----:B------:R-:W-:-:S04]  /*11290*/  HSET2.LE.AND R0, R10, R220, PT ;  /* 0x000000dc0a007233 */ /* 0x000fc80003803000 */
        /* <DEDUP_REMOVED lines=14> */
[----:B------:R-:W-:-:S04]  /*11380*/  LOP3.LUT R2, R0, 0xff, RZ, 0xc0, !PT ;  /* 0x000000ff00027812 */ /* 0x000fc800078ec0ff */
[----:B------:R-:W-:Y:S02]  /*11390*/  PRMT R4, R2, 0x5410, R3 ;  /* 0x0000541002047816 */ /* 0x000fe40000000003 */
[--C-:B------:R-:W-:Y:S02]  /*113a0*/  SHF.R.U32.HI R3, RZ, 0x10, R0.reuse ;  /* 0x00000010ff037819 */ /* 0x100fe40000011600 */
[----:B------:R-:W-:Y:S02]  /*113b0*/  SHF.R.U32.HI R2, RZ, 0x18, R0 ;  /* 0x00000018ff027819 */ /* 0x000fe40000011600 */
[----:B------:R-:W-:-:S04]  /*113c0*/  LOP3.LUT R0, R3, 0xff, RZ, 0xc0, !PT ;  /* 0x000000ff03007812 */ /* 0x000fc800078ec0ff */
[----:B------:R-:W-:Y:S01]  /*113d0*/  PRMT R12, R0, 0x5410, R2 ;  /* 0x00005410000c7816 */ /* 0x000fe20000000002 */
[--C-:B------:R-:W-:Y:S02]  /*113e0*/  HSET2.LE.AND R0, R6, R220.reuse, PT ;  /* 0x000000dc06007233 */ /* 0x100fe40003803000 */
[--C-:B------:R-:W-:Y:S02]  /*113f0*/  HSET2.LE.AND R2, R5, R220.reuse, PT ;  /* 0x000000dc05027233 */ /* 0x100fe40003803000 */
[--C-:B------:R-:W-:Y:S01]  /*11400*/  HSET2.LE.AND R3, R4, R220.reuse, PT ;  /* 0x000000dc04037233 */ /* 0x100fe20003803000 */
[----:B------:R-:W-:Y:S01]  /*11410*/  LOP3.LUT R6, R0, R50, RZ, 0xc0, !PT ;  /* 0x0000003200067212 */ /* 0x000fe200078ec0ff */
[----:B------:R-:W-:Y:S01]  /*11420*/  HSET2.LE.AND R0, R12, R220, PT ;  /* 0x000000dc0c007233 */ /* 0x000fe20003803000 */
[----:B------:R-:W-:Y:S02]  /*11430*/  LOP3.LUT R7, R2, R49, RZ, 0xc0, !PT ;  /* 0x0000003102077212 */ /* 0x000fe400078ec0ff */
[----:B------:R-:W-:-:S02]  /*11440*/  LOP3.LUT R4, R3, R51, RZ, 0xc0, !PT ;  /* 0x0000003303047212 */ /* 0x000fc400078ec0ff */
[----:B------:R-:W-:Y:S02]  /*11450*/  LOP3.LUT R5, R0, R52, RZ, 0xc0, !PT ;  /* 0x0000003400057212 */ /* 0x000fe400078ec0ff */
[C---:B------:R-:W-:Y:S02]  /*11460*/  PRMT R200, R48.reuse, 0x7610, R200 ;  /* 0x0000761030c87816 */ /* 0x040fe400000000c8 */
[----:B------:R-:W-:Y:S01]  /*11470*/  PRMT R195, R48, 0x7632, R195 ;  /* 0x0000763230c37816 */ /* 0x000fe200000000c3 */
[----:B--2---:R-:W4:Y:S01]  /*11480*/  LDSM.16.MT88.4 R8, [R188+0x9000] ;  /* 0x00900000bc08783b */ /* 0x004f220000004200 */
[----:B------:R-:W-:Y:S01]  /*11490*/  IMAD.MOV.U32 R147, RZ, RZ, R91 ;  /* 0x000000ffff937224 */ /* 0x000fe200078e005b */
[----:B------:R-:W-:Y:S01]  /*114a0*/  @!P1 HADD2 R122, -R182.H0_H0, -RZ.H0_H0 ;  /* 0xa00000ffb67a9230 */ /* 0x000fe20000000900 */
[----:B------:R-:W-:Y:S01]  /*114b0*/  PRMT R186, R183, 0x5410, R182 ;  /* 0x00005410b7ba7816 */ /* 0x000fe200000000b6 */
[----:B------:R-:W-:Y:S01]  /*114c0*/  @!P0 HADD2 R123, -R183.H0_H0, -RZ.H0_H0 ;  /* 0xa00000ffb77b8230 */ /* 0x000fe20000000900 */
[----:B------:R-:W-:Y:S01]  /*114d0*/  LDSM.16.MT88.4 R12, [R188+0xb000] ;  /* 0x00b00000bc0c783b */ /* 0x000fe20000004200 */
[-C--:B----4-:R-:W-:Y:S08]  /*114e0*/  HMMA.16816.F32 R72, R16, R8.reuse, R72 ;  /* 0x000000081048723c */ /* 0x090ff00000001848 */
[C---:B------:R-:W-:Y:S08]  /*114f0*/  HMMA.16816.F32 R52, R4.reuse, R8, R168 ;  /* 0x000000080434723c */ /* 0x040ff000000018a8 */
[-C--:B------:R-:W-:Y:S08]  /*11500*/  HMMA.16816.F32 R48, R4, R10.reuse, R164 ;  /* 0x0000000a0430723c */ /* 0x080ff000000018a4 */
[----:B------:R-:W-:Y:S01]  /*11510*/  HMMA.16816.F32 R28, R16, R10, R104 ;  /* 0x0000000a101c723c */ /* 0x000fe20000001868 */
[----:B---3--:R-:W1:Y:S06]  /*11520*/  LDSM.16.MT88.4 R8, [R190+0x9000] ;  /* 0x00900000be08783b */ /* 0x008e6c0000004200 */
        /* <DEDUP_REMOVED lines=18> */
[----:B------:R-:W-:Y:S01]  /*11650*/  IMAD.MOV.U32 R71, RZ, RZ, R137 ;  /* 0x000000ffff477224 */ /* 0x000fe200078e0089 */
[----:B------:R-:W2:Y:S01]  /*11660*/  LDL.LU R136, [R1+0x14c] ;  /* 0x00014c0001887983 */ /* 0x000ea20000300800 */
[----:B------:R-:W-:Y:S01]  /*11670*/  IMAD.MOV.U32 R85, RZ, RZ, R138 ;  /* 0x000000ffff557224 */ /* 0x000fe200078e008a */
[----:B-1----:R-:W-:Y:S01]  /*11680*/  HMMA.16816.F32 R116, R16, R8, R104 ;  /* 0x000000081074723c */ /* 0x002fe20000001868 */
[----:B------:R-:W-:Y:S01]  /*11690*/  IMAD.MOV.U32 R84, RZ, RZ, R139 ;  /* 0x000000ffff547224 */ /* 0x000fe200078e008b */
[----:B------:R-:W2:Y:S01]  /*116a0*/  LDL.LU R137, [R1+0x150] ;  /* 0x0001500001897983 */ /* 0x000ea20000300800 */
[----:B------:R-:W-:-:S03]  /*116b0*/  IMAD.MOV.U32 R91, RZ, RZ, R89 ;  /* 0x000000ffff5b7224 */ /* 0x000fc600078e0059 */
[----:B------:R-:W2:Y:S01]  /*116c0*/  LDL.LU R138, [R1+0x154] ;  /* 0x00015400018a7983 */ /* 0x000ea20000300800 */
[----:B------:R-:W-:Y:S02]  /*116d0*/  IMAD.MOV.U32 R106, RZ, RZ, R149 ;  /* 0x000000ffff6a7224 */ /* 0x000fe400078e0095 */
[----:B------:R-:W-:Y:S01]  /*116e0*/  IMAD.MOV.U32 R149, RZ, RZ, R146 ;  /* 0x000000ffff957224 */ /* 0x000fe200078e0092 */
[----:B------:R-:W2:Y:S01]  /*116f0*/  LDL.LU R139, [R1+0x158] ;  /* 0x00015800018b7983 */ /* 0x000ea20000300800 */
[----:B------:R-:W-:Y:S02]  /*11700*/  IMAD.MOV.U32 R107, RZ, RZ, R22 ;  /* 0x000000ffff6b7224 */ /* 0x000fe400078e0016 */
[----:B------:R-:W-:Y:S01]  /*11710*/  IMAD.MOV.U32 R146, RZ, RZ, R88 ;  /* 0x000000ffff927224 */ /* 0x000fe200078e0058 */
[----:B------:R-:W3:Y:S01]  /*11720*/  LDL.LU R89, [R1+0x140] ;  /* 0x0001400001597983 */ /* 0x000ee20000300800 */
[----:B------:R-:W-:-:S03]  /*11730*/  IMAD.MOV.U32 R22, RZ, RZ, R90 ;  /* 0x000000ffff167224 */ /* 0x000fc600078e005a */
[----:B------:R-:W4:Y:S04]  /*11740*/  LDL.LU R88, [R1+0x144] ;  /* 0x0001440001587983 */ /* 0x000f280000300800 */
[----:B------:R-:W2:Y:S01]  /*11750*/  LDL.LU R90, [R1+0x13c] ;  /* 0x00013c00015a7983 */ /* 0x000ea20000300800 */
[----:B------:R-:W-:Y:S02]  /*11760*/  IMAD.MOV.U32 R184, RZ, RZ, R151 ;  /* 0x000000ffffb87224 */ /* 0x000fe400078e0097 */
[----:B------:R-:W-:Y:S02]  /*11770*/  IMAD.MOV.U32 R151, RZ, RZ, R146 ;  /* 0x000000ffff977224 */ /* 0x000fe400078e0092 */
[----:B------:R-:W2:Y:S01]  /*11780*/  LDL.LU R146, [R1+0x148] ;  /* 0x0001480001927983 */ /* 0x000ea20000300800 */
[----:B------:R-:W-:-:S02]  /*11790*/  @!P6 HADD2 R120, -R195.H0_H0, -RZ.H0_H0 ;  /* 0xa00000ffc378e230 */ /* 0x000fc40000000900 */
[----:B------:R-:W-:Y:S01]  /*117a0*/  @!P5 HADD2 R121, -R200.H0_H0, -RZ.H0_H0 ;  /* 0xa00000ffc879d230 */ /* 0x000fe20000000900 */
[----:B------:R-:W-:Y:S01]  /*117b0*/  PRMT R131, R200, 0x5410, R195 ;  /* 0x00005410c8837816 */ /* 0x000fe200000000c3 */
[----:B------:R-:W-:Y:S01]  /*117c0*/  IMAD.MOV.U32 R198, RZ, RZ, R147 ;  /* 0x000000ffffc67224 */ /* 0x000fe200078e0093 */
[----:B------:R-:W-:Y:S01]  /*117d0*/  @!P6 PRMT R195, R120, 0x5410, RZ ;  /* 0x0000541078c3e816 */ /* 0x000fe200000000ff */
[----:B------:R-:W-:Y:S01]  /*117e0*/  IMAD.MOV.U32 R120, RZ, RZ, R149 ;  /* 0x000000ffff787224 */ /* 0x000fe200078e0095 */
[----:B------:R-:W-:Y:S01]  /*117f0*/  @!P5 PRMT R200, R121, 0x5410, RZ ;  /* 0x0000541079c8d816 */ /* 0x000fe200000000ff */
[----:B------:R-:W-:Y:S02]  /*11800*/  IMAD.MOV.U32 R121, RZ, RZ, R150 ;  /* 0x000000ffff797224 */ /* 0x000fe400078e0096 */
[----:B------:R-:W-:Y:S02]  /*11810*/  IMAD.MOV.U32 R149, RZ, RZ, R22 ;  /* 0x000000ffff957224 */ /* 0x000fe400078e0016 */
[----:B------:R-:W-:-:S02]  /*11820*/  IMAD.MOV.U32 R150, RZ, RZ, R91 ;  /* 0x000000ffff967224 */ /* 0x000fc400078e005b */
[----:B------:R-:W-:Y:S01]  /*11830*/  IMAD.MOV.U32 R128, RZ, RZ, R121 ;  /* 0x000000ffff807224 */ /* 0x000fe200078e0079 */
[----:B------:R-:W-:Y:S01]  /*11840*/  @!P1 PRMT R182, R122, 0x5410, RZ ;  /* 0x000054107ab69816 */ /* 0x000fe200000000ff */
[----:B------:R-:W-:Y:S02]  /*11850*/  IMAD.MOV.U32 R104, RZ, RZ, R101 ;  /* 0x000000ffff687224 */ /* 0x000fe400078e0065 */
[----:B------:R-:W-:Y:S01]  /*11860*/  IMAD.MOV.U32 R105, RZ, RZ, R100 ;  /* 0x000000ffff697224 */ /* 0x000fe200078e0064 */
[----:B------:R-:W-:Y:S01]  /*11870*/  HMMA.16816.F32 R96, R4, R10, R96 ;  /* 0x0000000a0460723c */ /* 0x000fe20000001860 */
[----:B---3--:R-:W-:Y:S02]  /*11880*/  IMAD.MOV.U32 R22, RZ, RZ, R89 ;  /* 0x000000ffff167224 */ /* 0x008fe400078e0059 */
[----:B----4-:R-:W-:Y:S02]  /*11890*/  IMAD.MOV.U32 R91, RZ, RZ, R88 ;  /* 0x000000ffff5b7224 */ /* 0x010fe400078e0058 */
[----:B--2---:R-:W-:-:S02]  /*118a0*/  IMAD.MOV.U32 R147, RZ, RZ, R90 ;  /* 0x000000ffff937224 */ /* 0x004fc400078e005a */
[----:B------:R-:W2:Y:S04]  /*118b0*/  LDL.LU R90, [R1+0x15c] ;  /* 0x00015c00015a7983 */ /* 0x000ea80000300800 */
[----:B------:R-:W3:Y:S04]  /*118c0*/  LDL.LU R89, [R1+0x160] ;  /* 0x0001600001597983 */ /* 0x000ee80000300800 */
[----:B------:R-:W4:Y:S04]  /*118d0*/  LDL.LU R88, [R1+0x164] ;  /* 0x0001640001587983 */ /* 0x000f280000300800 */
[----:B------:R-:W4:Y:S01]  /*118e0*/  LDL.LU R121, [R1+0x168] ;  /* 0x0001680001797983 */ /* 0x000f220000300800 */
[----:B------:R-:W-:-:S03]  /*118f0*/  IMAD.MOV.U32 R122, RZ, RZ, R146 ;  /* 0x000000ffff7a7224 */ /* 0x000fc600078e0092 */
[----:B------:R-:W4:Y:S01]  /*11900*/  LDL R146, [R1+0x38] ;  /* 0x0000380001927983 */ /* 0x000f220000100800 */
[----:B------:R-:W-:Y:S08]  /*11910*/  HMMA.16816.F32 R100, R4, R8, R160 ;  /* 0x000000080464723c */ /* 0x000ff000000018a0 */
[----:B------:R-:W-:Y:S01]  /*11920*/  HMMA.16816.F32 R104, R16, R10, R104 ;  /* 0x0000000a1068723c */ /* 0x000fe20000001868 */
[----:B------:R-:W1:Y:S01]  /*11930*/  LDSM.16.MT88.4 R8, [R188+0xa000] ;  /* 0x00a00000bc08783b */ /* 0x000e620000004200 */
[----:B------:R-:W-:Y:S01]  /*11940*/  IMAD.MOV.U32 R110, RZ, RZ, R120 ;  /* 0x000000ffff6e7224 */ /* 0x000fe200078e0078 */
[----:B------:R-:W-:Y:S01]  /*11950*/  @!P0 PRMT R183, R123, 0x5410, RZ ;  /* 0x000054107bb78816 */ /* 0x000fe200000000ff */
[----:B------:R-:W-:-:S02]  /*11960*/  IMAD.MOV.U32 R185, RZ, RZ, R91 ;  /* 0x000000ffffb97224 */ /* 0x000fc400078e005b */
[----:B------:R-:W-:Y:S02]  /*11970*/  IMAD.MOV.U32 R197, RZ, RZ, R22 ;  /* 0x000000ffffc57224 */ /* 0x000fe400078e0016 */
[----:B------:R-:W-:Y:S02]  /*11980*/  IMAD.MOV.U32 R22, RZ, RZ, R250 ;  /* 0x000000ffff167224 */ /* 0x000fe400078e00fa */
[----:B------:R-:W4:Y:S01]  /*11990*/  LDL.LU R250, [R1+0x1a0] ;  /* 0x0001a00001fa7983 */ /* 0x000f220000300800 */
[-C--:B-1----:R-:W-:Y:S08]  /*119a0*/  HMMA.16816.F32 R112, R16, R8.reuse, R112 ;  /* 0x000000081070723c */ /* 0x082ff00000001870 */
[----:B------:R-:W-:Y:S08]  /*119b0*/  HMMA.16816.F32 R92, R4, R8, R92 ;  /* 0x00000008045c723c */ /* 0x000ff0000000185c */
[----:B------:R-:W-:Y:S01]  /*119c0*/  HMMA.16816.F32 R108, R16, R10, R108 ;  /* 0x0000000a106c723c */ /* 0x000fe2000000186c */
[----:B------:R-:W-:-:S02]  /*119d0*/  IMAD.MOV.U32 R2, RZ, RZ, R128 ;  /* 0x000000ffff027224 */ /* 0x000fc400078e0080 */
[----:B------:R-:W-:Y:S02]  /*119e0*/  IMAD.MOV.U32 R163, RZ, RZ, R122 ;  /* 0x000000ffffa37224 */ /* 0x000fe400078e007a */
[----:B------:R-:W-:Y:S02]  /*119f0*/  IMAD.MOV.U32 R222, RZ, RZ, R131 ;  /* 0x000000ffffde7224 */ /* 0x000fe400078e0083 */
[----:B------:R-:W-:Y:S02]  /*11a00*/  IMAD.MOV.U32 R0, RZ, RZ, R130 ;  /* 0x000000ffff007224 */ /* 0x000fe400078e0082 */
[----:B------:R-:W-:Y:S02]  /*11a10*/  IMAD.MOV.U32 R3, RZ, RZ, R129 ;  /* 0x000000ffff037224 */ /* 0x000fe400078e0081 */
[----:B------:R-:W-:Y:S02]  /*11a20*/  IMAD.MOV.U32 R152, RZ, RZ, R147 ;  /* 0x000000ffff987224 */ /* 0x000fe400078e0093 */
[----:B------:R-:W-:-:S02]  /*11a30*/  IMAD.MOV.U32 R147, RZ, RZ, R63 ;  /* 0x000000ffff937224 */ /* 0x000fc400078e003f */
[----:B------:R1:W5:Y:S01]  /*11a40*/  LDL.LU R63, [R1+0x19c] ;  /* 0x00019c00013f7983 */ /* 0x0003620000300800 */
        /* <DEDUP_REMOVED lines=13> */
[----:B--2---:R-:W-:Y:S02]  /*11b20*/  IMAD.MOV.U32 R123, RZ, RZ, R90 ;  /* 0x000000ffff7b7224 */ /* 0x004fe400078e005a */
[----:B---3--:R-:W-:Y:S02]  /*11b30*/  IMAD.MOV.U32 R199, RZ, RZ, R89 ;  /* 0x000000ffffc77224 */ /* 0x008fe400078e0059 */
[----:B----4-:R-:W-:Y:S02]  /*11b40*/  IMAD.MOV.U32 R120, RZ, RZ, R88 ;  /* 0x000000ffff787224 */ /* 0x010fe400078e0058 */
[----:B------:R-:W-:Y:S01]  /*11b50*/  HMMA.16816.F32 R88, R4, R10, R64 ;  /* 0x0000000a0458723c */ /* 0x000fe20000001840 */
[----:B------:R-:W2:Y:S01]  /*11b60*/  LDSM.16.MT88.4 R8, [R190+0xa000] ;  /* 0x00a00000be08783b */ /* 0x000ea20000004200 */
[----:B------:R-:W-:Y:S02]  /*11b70*/  IMAD.MOV.U32 R164, RZ, RZ, R123 ;  /* 0x000000ffffa47224 */ /* 0x000fe400078e007b */
[----:B------:R-:W-:-:S02]  /*11b80*/  IMAD.MOV.U32 R166, RZ, RZ, R120 ;  /* 0x000000ffffa67224 */ /* 0x000fc400078e0078 */
[----:B------:R-:W-:Y:S02]  /*11b90*/  IMAD.MOV.U32 R167, RZ, RZ, R121 ;  /* 0x000000ffffa77224 */ /* 0x000fe400078e0079 */
[----:B------:R-:W-:Y:S02]  /*11ba0*/  IMAD.MOV.U32 R165, RZ, RZ, R199 ;  /* 0x000000ffffa57224 */ /* 0x000fe400078e00c7 */
[----:B------:R-:W-:Y:S02]  /*11bb0*/  IMAD.MOV.U32 R199, RZ, RZ, R62 ;  /* 0x000000ffffc77224 */ /* 0x000fe400078e003e */
[----:B------:R1:W5:Y:S04]  /*11bc0*/  LDL.LU R62, [R1+0x198] ;  /* 0x00019800013e7983 */ /* 0x0003680000300800 */
[----:B------:R1:W5:Y:S04]  /*11bd0*/  LDL.LU R61, [R1+0x194] ;  /* 0x00019400013d7983 */ /* 0x0003680000300800 */
[----:B------:R1:W5:Y:S04]  /*11be0*/  LDL.LU R60, [R1+0x190] ;  /* 0x00019000013c7983 */ /* 0x0003680000300800 */
[----:B------:R1:W5:Y:S04]  /*11bf0*/  LDL.LU R194, [R1+0x18c] ;  /* 0x00018c0001c27983 */ /* 0x0003680000300800 */
[----:B------:R1:W5:Y:S04]  /*11c00*/  LDL.LU R193, [R1+0x188] ;  /* 0x0001880001c17983 */ /* 0x0003680000300800 */
[----:B------:R1:W5:Y:S04]  /*11c10*/  LDL.LU R192, [R1+0x184] ;  /* 0x0001840001c07983 */ /* 0x0003680000300800 */
[----:B------:R1:W5:Y:S04]  /*11c20*/  LDL.LU R191, [R1+0x180] ;  /* 0x0001800001bf7983 */ /* 0x0003680000300800 */
[----:B------:R1:W5:Y:S01]  /*11c30*/  LDL.LU R189, [R1+0x178] ;  /* 0x0001780001bd7983 */ /* 0x0003620000300800 */
[-C--:B--2---:R-:W-:Y:S08]  /*11c40*/  HMMA.16816.F32 R120, R16, R8.reuse, R84 ;  /* 0x000000081078723c */ /* 0x084ff00000001854 */
[C---:B------:R-:W-:Y:S08]  /*11c50*/  HMMA.16816.F32 R80, R4.reuse, R8, R80 ;  /* 0x000000080450723c */ /* 0x040ff00000001850 */
[-C--:B------:R-:W-:Y:S08]  /*11c60*/  HMMA.16816.F32 R76, R4, R10.reuse, R76 ;  /* 0x0000000a044c723c */ /* 0x080ff0000000184c */
[----:B------:R-:W-:Y:S01]  /*11c70*/  HMMA.16816.F32 R128, R16, R10, R68 ;  /* 0x0000000a1080723c */ /* 0x000fe20000001844 */
[----:B------:R-:W2:Y:S07]  /*11c80*/  LDSM.16.MT88.4 R8, [R190+0xb000] ;  /* 0x00b00000be08783b */ /* 0x000eae0000004200 */
[C---:B------:R-:W-:Y:S08]  /*11c90*/  HMMA.16816.F32 R68, R4.reuse, R12, R132 ;  /* 0x0000000c0444723c */ /* 0x040ff00000001884 */
[----:B------:R-:W-:Y:S08]  /*11ca0*/  HMMA.16816.F32 R64, R4, R14, R156 ;  /* 0x0000000e0440723c */ /* 0x000ff0000000189c */
[----:B------:R-:W-:Y:S01]  /*11cb0*/  HMMA.16816.F32 R132, R16, R12, R160 ;  /* 0x0000000c1084723c */ /* 0x000fe200000018a0 */
[----:B------:R-:W3:Y:S07]  /*11cc0*/  LDSM.16.MT88.4 R12, [R188+0x9400] ;  /* 0x00940000bc0c783b */ /* 0x000eee0000004200 */
[----:B--2---:R-:W-:Y:S08]  /*11cd0*/  HMMA.16816.F32 R84, R4, R8, R172 ;  /* 0x000000080454723c */ /* 0x004ff000000018ac */
[----:B------:R-:W-:Y:S07]  /*11ce0*/  HMMA.16816.F32 R172, R16, R10, R164 ;  /* 0x0000000a10ac723c */ /* 0x000fee00000018a4 */
[----:B------:R-:W-:-:S02]  /*11cf0*/  IMAD.MOV.U32 R167, RZ, RZ, R2 ;  /* 0x000000ffffa77224 */ /* 0x000fc400078e0002 */
[----:B------:R-:W-:Y:S01]  /*11d00*/  IMAD.WIDE.U32 R2, R21, -0x2daee0ad, RZ ;  /* 0xd2511f5315027825 */ /* 0x000fe200078e00ff */
[----:B------:R-:W-:Y:S04]  /*11d10*/  HMMA.16816.F32 R56, R4, R10, R176 ;  /* 0x0000000a0438723c */ /* 0x000fe800000018b0 */
[----:B------:R-:W-:Y:S02]  /*11d20*/  LOP3.LUT R0, R3, UR7, R20, 0x96, !PT ;  /* 0x0000000703007c12 */ /* 0x000fe4000f8e9614 */
[C---:B------:R-:W-:Y:S02]  /*11d30*/  LOP3.LUT R3, R2.reuse, 0xffff, RZ, 0xc0, !PT ;  /* 0x0000ffff02037812 */ /* 0x040fe400078ec0ff */
[----:B------:R-:W-:Y:S01]  /*11d40*/  HMMA.16816.F32 R148, R16, R8, R148 ;  /* 0x000000081094723c */ /* 0x000fe20000001894 */
[----:B------:R-:W-:Y:S01]  /*11d50*/  SHF.R.U32.HI R5, RZ, 0x10, R2 ;  /* 0x00000010ff057819 */ /* 0x000fe20000011602 */
[----:B------:R-:W2:Y:S01]  /*11d60*/  LDSM.16.MT88.4 R16, [R190+0xa400] ;  /* 0x00a40000be10783b */ /* 0x000ea20000004200 */
[----:B------:R-:W-:-:S02]  /*11d70*/  LOP3.LUT R6, R2, 0xff, RZ, 0xc0, !PT ;  /* 0x000000ff02067812 */ /* 0x000fc400078ec0ff */
[----:B------:R-:W-:Y:S02]  /*11d80*/  SHF.R.U32.HI R4, RZ, 0x18, R2 ;  /* 0x00000018ff047819 */ /* 0x000fe40000011602 */
[----:B------:R-:W-:Y:S02]  /*11d90*/  LOP3.LUT R2, R5, 0xff, RZ, 0xc0, !PT ;  /* 0x000000ff05027812 */ /* 0x000fe400078ec0ff */
[----:B------:R-:W-:Y:S02]  /*11da0*/  SHF.R.U32.HI R3, RZ, 0x8, R3 ;  /* 0x00000008ff037819 */ /* 0x000fe40000011603 */
[----:B------:R-:W-:Y:S02]  /*11db0*/  PRMT R8, R2, 0x5410, R4 ;  /* 0x0000541002087816 */ /* 0x000fe40000000004 */
[----:B------:R-:W-:Y:S02]  /*11dc0*/  PRMT R7, R6, 0x5410, R3 ;  /* 0x0000541006077816 */ /* 0x000fe40000000003 */
[----:B------:R-:W-:-:S02]  /*11dd0*/  LOP3.LUT R2, R0, 0xffff, RZ, 0xc0, !PT ;  /* 0x0000ffff00027812 */ /* 0x000fc400078ec0ff */
[----:B------:R-:W-:Y:S02]  /*11de0*/  SHF.R.U32.HI R3, RZ, 0x10, R0 ;  /* 0x00000010ff037819 */ /* 0x000fe40000011600 */
[----:B------:R-:W-:Y:S02]  /*11df0*/  SHF.R.U32.HI R4, RZ, 0x8, R2 ;  /* 0x00000008ff047819 */ /* 0x000fe40000011602 */
[----:B------:R-:W-:Y:S02]  /*11e00*/  LOP3.LUT R6, R0, 0xff, RZ, 0xc0, !PT ;  /* 0x000000ff00067812 */ /* 0x000fe400078ec0ff */
[----:B------:R-:W-:Y:S02]  /*11e10*/  SHF.R.U32.HI R5, RZ, 0x18, R0 ;  /* 0x00000018ff057819 */ /* 0x000fe40000011600 */
[----:B------:R-:W-:Y:S01]  /*11e20*/  LOP3.LUT R2, R3, 0xff, RZ, 0xc0, !PT ;  /* 0x000000ff03027812 */ /* 0x000fe200078ec0ff */
[----:B------:R-:W-:Y:S01]  /*11e30*/  HSET2.LE.AND R0, R7, R220, PT ;  /* 0x000000dc07007233 */ /* 0x000fe20003803000 */
[----:B------:R-:W-:-:S02]  /*11e40*/  PRMT R4, R6, 0x5410, R4 ;  /* 0x0000541006047816 */ /* 0x000fc40000000004 */
[----:B------:R-:W-:Y:S02]  /*11e50*/  PRMT R3, R2, 0x5410, R5 ;  /* 0x0000541002037816 */ /* 0x000fe40000000005 */
[----:B------:R-:W-:Y:S01]  /*11e60*/  LOP3.LUT R6, R0, R140, RZ, 0xc0, !PT ;  /* 0x0000008c00067212 */ /* 0x000fe200078ec0ff */
[--C-:B------:R-:W-:Y:S02]  /*11e70*/  HSET2.LE.AND R0, R8, R220.reuse, PT ;  /* 0x000000dc08007233 */ /* 0x100fe40003803000 */
[--C-:B------:R-:W-:Y:S02]  /*11e80*/  HSET2.LE.AND R2, R4, R220.reuse, PT ;  /* 0x000000dc04027233 */ /* 0x100fe40003803000 */
[----:B------:R-:W-:Y:S01]  /*11e90*/  HSET2.LE.AND R3, R3, R220, PT ;  /* 0x000000dc03037233 */ /* 0x000fe20003803000 */
[----:B------:R-:W-:Y:S01]  /*11ea0*/  LOP3.LUT R7, R0, R23, RZ, 0xc0, !PT ;  /* 0x0000001700077212 */ /* 0x000fe200078ec0ff */
[----:B------:R-:W-:Y:S01]  /*11eb0*/  IMAD.MOV.U32 R140, RZ, RZ, R196 ;  /* 0x000000ffff8c7224 */ /* 0x000fe200078e00c4 */
[----:B------:R-:W-:Y:S01]  /*11ec0*/  LOP3.LUT R4, R2, R142, RZ, 0xc0, !PT ;  /* 0x0000008e02047212 */ /* 0x000fe200078ec0ff */
[----:B------:R-:W4:Y:S01]  /*11ed0*/  LDSM.16.MT88.4 R8, [R188+0xa400] ;  /* 0x00a40000bc08783b */ /* 0x000f220000004200 */
[----:B------:R-:W-:Y:S01]  /*11ee0*/  LOP3.LUT R5, R3, R141, RZ, 0xc0, !PT ;  /* 0x0000008d03057212 */ /* 0x000fe200078ec0ff */
[----:B------:R-:W-:-:S02]  /*11ef0*/  IMAD.MOV.U32 R0, RZ, RZ, R221 ;  /* 0x000000ffff007224 */ /* 0x000fc400078e00dd */
[----:B------:R-:W-:Y:S02]  /*11f00*/  IMAD.MOV.U32 R2, RZ, RZ, R222 ;  /* 0x000000ffff027224 */ /* 0x000fe400078e00de */
[----:B------:R-:W-:Y:S02]  /*11f10*/  IMAD.MOV.U32 R3, RZ, RZ, R223 ;  /* 0x000000ffff037224 */ /* 0x000fe400078e00df */
[----:B---3--:R-:W-:Y:S01]  /*11f20*/  HMMA.16816.F32 R220, R24, R12, R72 ;  /* 0x0000000c18dc723c */ /* 0x008fe20000001848 */
[----:B------:R-:W-:Y:S02]  /*11f30*/  IMAD.MOV.U32 R196, RZ, RZ, R197 ;  /* 0x000000ffffc47224 */ /* 0x000fe400078e00c5 */
[----:B------:R-:W-:Y:S02]  /*11f40*/  IMAD.MOV.U32 R141, RZ, RZ, R170 ;  /* 0x000000ffff8d7224 */ /* 0x000fe400078e00aa */
[----:B------:R-:W-:Y:S02]  /*11f50*/  IMAD.MOV.U32 R142, RZ, RZ, R171 ;  /* 0x000000ffff8e7224 */ /* 0x000fe400078e00ab */
[----:B------:R-:W-:-:S02]  /*11f60*/  IMAD.MOV.U32 R74, RZ, RZ, R168 ;  /* 0x000000ffff4a7224 */ /* 0x000fc400078e00a8 */
[----:B------:R-:W-:Y:S02]  /*11f70*/  IMAD.MOV.U32 R73, RZ, RZ, R169 ;  /* 0x000000ffff497224 */ /* 0x000fe400078e00a9 */
[----:B------:R-:W-:Y:S01]  /*11f80*/  IMAD.MOV.U32 R197, RZ, RZ, R199 ;  /* 0x000000ffffc57224 */ /* 0x000fe200078e00c7 */
[----:B------:R-:W-:Y:S01]  /*11f90*/  HMMA.16816.F32 R168, R4, R12, R52 ;  /* 0x0000000c04a8723c */ /* 0x000fe20000001834 */
[----:B------:R-:W-:Y:S02]  /*11fa0*/  IMAD.MOV.U32 R199, RZ, RZ, R198 ;  /* 0x000000ffffc77224 */ /* 0x000fe400078e00c6 */
[----:B------:R-:W-:Y:S02]  /*11fb0*/  IMAD.MOV.U32 R198, RZ, RZ, R184 ;  /* 0x000000ffffc67224 */ /* 0x000fe400078e00b8 */
[----:B------:R-:W-:Y:S02]  /*11fc0*/  IMAD.MOV.U32 R75, RZ, RZ, R167 ;  /* 0x000000ffff4b7224 */ /* 0x000fe400078e00a7 */
[----:B------:R-:W-:-:S02]  /*11fd0*/  IMAD.MOV.U32 R55, RZ, RZ, R185 ;  /* 0x000000ffff377224 */ /* 0x000fc400078e00b9 */
[----:B------:R-:W-:Y:S02]  /*11fe0*/  IMAD.MOV.U32 R54, RZ, RZ, R186 ;  /* 0x000000ffff367224 */ /* 0x000fe400078e00ba */
[----:B------:R-:W-:Y:S01]  /*11ff0*/  IMAD.MOV.U32 R53, RZ, RZ, R187 ;  /* 0x000000ffff357224 */ /* 0x000fe200078e00bb */
[-C--:B------:R-:W-:Y:S08]  /*12000*/  HMMA.16816.F32 R164, R4, R14.reuse, R48 ;  /* 0x0000000e04a4723c */ /* 0x080ff00000001830 */
[----:B------:R-:W-:Y:S01]  /*12010*/  HMMA.16816.F32 R184, R24, R14, R28 ;  /* 0x0000000e18b8723c */ /* 0x000fe2000000181c */
[----:B------:R-:W-:Y:S01]  /*12020*/  IMAD.MOV.U32 R51, RZ, RZ, R147 ;  /* 0x000000ffff337224 */ /* 0x000fe200078e0093 */
[----:B------:R-:W3:Y:S05]  /*12030*/  LDSM.16.MT88.4 R12, [R190+0x9400] ;  /* 0x00940000be0c783b */ /* 0x000eea0000004200 */
[----:B------:R-:W-:-:S02]  /*12040*/  IMAD.MOV.U32 R29, RZ, RZ, R146 ;  /* 0x000000ffff1d7224 */ /* 0x000fc400078e0092 */
[----:B------:R-:W-:Y:S02]  /*12050*/  IMAD.MOV.U32 R30, RZ, RZ, R145 ;  /* 0x000000ffff1e7224 */ /* 0x000fe400078e0091 */
[----:B------:R-:W-:Y:S02]  /*12060*/  IMAD.MOV.U32 R31, RZ, RZ, R144 ;  /* 0x000000ffff1f7224 */ /* 0x000fe400078e0090 */
[----:B--2---:R-:W-:Y:S07]  /*12070*/  HMMA.16816.F32 R144, R4, R16, R80 ;  /* 0x000000100490723c */ /* 0x004fee0000001850 */
[----:B------:R-:W-:-:S02]  /*12080*/  IMAD.MOV.U32 R80, RZ, RZ, R141 ;  /* 0x000000ffff507224 */ /* 0x000fc400078e008d */
[----:B------:R-:W-:Y:S02]  /*12090*/  IMAD.MOV.U32 R81, RZ, RZ, R142 ;  /* 0x000000ffff517224 */ /* 0x000fe400078e008e */
[----:B------:R-:W-:Y:S02]  /*120a0*/  IMAD.MOV.U32 R82, RZ, RZ, R140 ;  /* 0x000000ffff527224 */ /* 0x000fe400078e008c */
[----:B------:R-:W-:Y:S02]  /*120b0*/  IMAD.MOV.U32 R83, RZ, RZ, R143 ;  /* 0x000000ffff537224 */ /* 0x000fe400078e008f */
[----:B------:R-:W-:Y:S07]  /*120c0*/  HMMA.16816.F32 R140, R4, R18, R76 ;  /* 0x00000012048c723c */ /* 0x000fee000000184c */
[----:B------:R-:W-:-:S02]  /*120d0*/  IMAD.MOV.U32 R76, RZ, RZ, R29 ;  /* 0x000000ffff4c7224 */ /* 0x000fc400078e001d */
[----:B------:R-:W-:Y:S02]  /*120e0*/  IMAD.MOV.U32 R77, RZ, RZ, R30 ;  /* 0x000000ffff4d7224 */ /* 0x000fe400078e001e */
[----:B------:R-:W-:Y:S02]  /*120f0*/  IMAD.MOV.U32 R78, RZ, RZ, R31 ;  /* 0x000000ffff4e7224 */ /* 0x000fe400078e001f */
[----:B------:R-:W2:Y:S01]  /*12100*/  LDSM.16.MT88.4 R28, [R190+0xb400] ;  /* 0x00b40000be1c783b */ /* 0x000ea20000004200 */
[----:B------:R-:W-:-:S03]  /*12110*/  IMAD.MOV.U32 R49, RZ, RZ, R22 ;  /* 0x000000ffff317224 */ /* 0x000fc600078e0016 */
[----:B------:R-:W1:Y:S01]  /*12120*/  LDSM.16.MT88.4 R20, [R188+0xb400] ;  /* 0x00b40000bc14783b */ /* 0x000e620000004200 */
[----:B----4-:R-:W-:Y:S01]  /*12130*/  HMMA.16816.F32 R156, R4, R8, R92 ;  /* 0x00000008049c723c */ /* 0x010fe2000000185c */
[----:B------:R-:W-:Y:S02]  /*12140*/  IMAD.MOV.U32 R79, RZ, RZ, R196 ;  /* 0x000000ffff4f7224 */ /* 0x000fe400078e00c4 */
[----:B------:R-:W-:Y:S02]  /*12150*/  IMAD.MOV.U32 R72, RZ, RZ, R152 ;  /* 0x000000ffff487224 */ /* 0x000fe400078e0098 */
[----:B------:R-:W-:-:S03]  /*12160*/  IMAD.MOV.U32 R52, RZ, RZ, R153 ;  /* 0x000000ffff347224 */ /* 0x000fc600078e0099 */
[----:B---3--:R-:W-:Y:S01]  /*12170*/  HMMA.16816.F32 R176, R4, R14, R96 ;  /* 0x0000000e04b0723c */ /* 0x008fe20000001860 */
[----:B------:R-:W-:Y:S02]  /*12180*/  IMAD.MOV.U32 R50, RZ, RZ, R154 ;  /* 0x000000ffff327224 */ /* 0x000fe400078e009a */
[----:B------:R-:W-:-:S05]  /*12190*/  IMAD.MOV.U32 R48, RZ, RZ, R155 ;  /* 0x000000ffff307224 */ /* 0x000fca00078e009b */
[C---:B------:R-:W-:Y:S08]  /*121a0*/  HMMA.16816.F32 R152, R4.reuse, R10, R88 ;  /* 0x0000000a0498723c */ /* 0x040ff00000001858 */
[C---:B------:R-:W-:Y:S08]  /*121b0*/  HMMA.16816.F32 R160, R4.reuse, R12, R100 ;  /* 0x0000000c04a0723c */ /* 0x040ff00000001864 */
[----:B--2---:R-:W-:Y:S08]  /*121c0*/  HMMA.16816.F32 R92, R4, R28, R84 ;  /* 0x0000001c045c723c */ /* 0x004ff00000001854 */
[----:B------:R-:W-:Y:S07]  /*121d0*/  HMMA.16816.F32 R84, R24, R14, R104 ;  /* 0x0000000e1854723c */ /* 0x000fee0000001868 */
[----:B------:R-:W-:-:S02]  /*121e0*/  IMAD.MOV.U32 R105, RZ, RZ, R80 ;  /* 0x000000ffff697224 */ /* 0x000fc400078e0050 */
[----:B------:R-:W-:Y:S02]  /*121f0*/  IMAD.MOV.U32 R104, RZ, RZ, R81 ;  /* 0x000000ffff687224 */ /* 0x000fe400078e0051 */
[----:B------:R-:W-:Y:S02]  /*12200*/  IMAD.MOV.U32 R15, RZ, RZ, R82 ;  /* 0x000000ffff0f7224 */ /* 0x000fe400078e0052 */
[----:B------:R-:W-:Y:S02]  /*12210*/  IMAD.MOV.U32 R14, RZ, RZ, R83 ;  /* 0x000000ffff0e7224 */ /* 0x000fe400078e0053 */
[----:B------:R-:W-:Y:S01]  /*12220*/  HMMA.16816.F32 R80, R24, R8, R112 ;  /* 0x000000081850723c */ /* 0x000fe20000001870 */
[----:B------:R-:W-:Y:S02]  /*12230*/  IMAD.MOV.U32 R107, RZ, RZ, R76 ;  /* 0x000000ffff6b7224 */ /* 0x000fe400078e004c */
[----:B------:R-:W-:-:S04]  /*12240*/  IMAD.MOV.U32 R106, RZ, RZ, R77 ;  /* 0x000000ffff6a7224 */ /* 0x000fc800078e004d */
[----:B------:R-:W-:Y:S02]  /*12250*/  IMAD.MOV.U32 R115, RZ, RZ, R78 ;  /* 0x000000ffff737224 */ /* 0x000fe400078e004e */
[----:B------:R-:W-:Y:S02]  /*12260*/  IMAD.MOV.U32 R114, RZ, RZ, R79 ;  /* 0x000000ffff727224 */ /* 0x000fe400078e004f */
[----:B------:R-:W-:Y:S07]  /*12270*/  HMMA.16816.F32 R76, R24, R10, R108 ;  /* 0x0000000a184c723c */ /* 0x000fee000000186c */
[----:B------:R-:W-:Y:S01]  /*12280*/  IMAD.MOV.U32 R11, RZ, RZ, R0 ;  /* 0x000000ffff0b7224 */ /* 0x000fe200078e0000 */
[----:B------:R-:W-:Y:S01]  /*12290*/  LOP3.LUT R0, R37, UR11, R38, 0x96, !PT ;  /* 0x0000000b25007c12 */ /* 0x000fe2000f8e9626 */
[----:B-1----:R-:W-:Y:S01]  /*122a0*/  HMMA.16816.F32 R100, R4, R20, R68 ;  /* 0x000000140464723c */ /* 0x002fe20000001844 */
[----:B------:R-:W-:-:S02]  /*122b0*/  IMAD.MOV.U32 R109, RZ, RZ, R3 ;  /* 0x000000ffff6d7224 */ /* 0x000fc400078e0003 */
[----:B------:R-:W-:Y:S02]  /*122c0*/  IMAD.MOV.U32 R108, RZ, RZ, R2 ;  /* 0x000000ffff6c7224 */ /* 0x000fe400078e0002 */
[----:B------:R-:W-:-:S03]  /*122d0*/  IMAD.WIDE.U32 R2, R39, -0x2daee0ad, RZ ;  /* 0xd2511f5327027825 */ /* 0x000fc600078e00ff */
[----:B------:R-:W-:Y:S02]  /*122e0*/  HMMA.16816.F32 R96, R4, R22, R64 ;  /* 0x000000160460723c */ /* 0x000fe40000001840 */
[----:B------:R-:W-:-:S06]  /*122f0*/  LOP3.LUT R3, R3, UR26, R40, 0x96, !PT ;  /* 0x0000001a03037c12 */ /* 0x000fcc000f8e9628 */
[----:B------:R-:W-:Y:S07]  /*12300*/  HMMA.16816.F32 R88, R4, R30, R56 ;  /* 0x0000001e0458723c */ /* 0x000fee0000001838 */
[----:B------:R-:W-:-:S05]  /*12310*/  IMAD.WIDE.U32 R4, R0, -0x2daee0ad, RZ ;  /* 0xd2511f5300047825 */ /* 0x000fca00078e00ff */
        /* <DEDUP_REMOVED lines=15> */
[--C-:B------:R-:W-:Y:S02]  /*12410*/  SHF.R.U32.HI R3, RZ, 0x10, R2.reuse ;  /* 0x00000010ff037819 */ /* 0x100fe40000011602 */
[----:B------:R-:W-:-:S02]  /*12420*/  SHF.R.U32.HI R7, RZ, 0x18, R2 ;  /* 0x00000018ff077819 */ /* 0x000fc40000011602 */
[----:B------:R-:W-:Y:S02]  /*12430*/  LOP3.LUT R2, R0, 0xffff, RZ, 0xc0, !PT ;  /* 0x0000ffff00027812 */ /* 0x000fe400078ec0ff */
[----:B------:R-:W-:Y:S02]  /*12440*/  PRMT R8, R4, 0x5410, R5 ;  /* 0x0000541004087816 */ /* 0x000fe40000000005 */
[----:B------:R-:W-:Y:S02]  /*12450*/  LOP3.LUT R6, R0, 0xff, RZ, 0xc0, !PT ;  /* 0x000000ff00067812 */ /* 0x000fe400078ec0ff */
[--C-:B------:R-:W-:Y:S02]  /*12460*/  SHF.R.U32.HI R4, RZ, 0x10, R0.reuse ;  /* 0x00000010ff047819 */ /* 0x100fe40000011600 */
[----:B------:R-:W-:Y:S01]  /*12470*/  SHF.R.U32.HI R5, RZ, 0x18, R0 ;  /* 0x00000018ff057819 */ /* 0x000fe20000011600 */
[----:B------:R-:W-:Y:S01]  /*12480*/  IMAD.MOV.U32 R113, RZ, RZ, R48 ;  /* 0x000000ffff717224 */ /* 0x000fe200078e0030 */
[----:B------:R-:W-:Y:S01]  /*12490*/  SHF.R.U32.HI R0, RZ, 0x8, R2 ;  /* 0x00000008ff007819 */ /* 0x000fe20000011602 */
[----:B------:R-:W-:-:S02]  /*124a0*/  IMAD.MOV.U32 R112, RZ, RZ, R49 ;  /* 0x000000ffff707224 */ /* 0x000fc400078e0031 */
[----:B------:R-:W-:Y:S02]  /*124b0*/  IMAD.MOV.U32 R9, RZ, RZ, R50 ;  /* 0x000000ffff097224 */ /* 0x000fe400078e0032 */
[----:B------:R-:W-:Y:S02]  /*124c0*/  IMAD.MOV.U32 R111, RZ, RZ, R51 ;  /* 0x000000ffff6f7224 */ /* 0x000fe400078e0033 */
[----:B------:R-:W-:Y:S02]  /*124d0*/  IMAD.MOV.U32 R51, RZ, RZ, R72 ;  /* 0x000000ffff337224 */ /* 0x000fe400078e0048 */
[----:B------:R-:W-:Y:S02]  /*124e0*/  IMAD.MOV.U32 R50, RZ, RZ, R73 ;  /* 0x000000ffff327224 */ /* 0x000fe400078e0049 */
[----:B------:R-:W-:Y:S02]  /*124f0*/  IMAD.MOV.U32 R49, RZ, RZ, R74 ;  /* 0x000000ffff317224 */ /* 0x000fe400078e004a */
[----:B------:R-:W-:Y:S01]  /*12500*/  IMAD.MOV.U32 R48, RZ, RZ, R75 ;  /* 0x000000ffff307224 */ /* 0x000fe200078e004b */
[----:B------:R-:W-:Y:S01]  /*12510*/  PRMT R0, R6, 0x5410, R0 ;  /* 0x0000541006007816 */ /* 0x000fe20000000000 */
[----:B------:R-:W-:Y:S01]  /*12520*/  HMMA.16816.F32 R72, R24, R16, R120 ;  /* 0x000000101848723c */ /* 0x000fe20000001878 */
[----:B------:R-:W-:-:S06]  /*12530*/  LOP3.LUT R2, R4, 0xff, RZ, 0xc0, !PT ;  /* 0x000000ff04027812 */ /* 0x000fcc00078ec0ff */
[----:B------:R-:W-:Y:S02]  /*12540*/  PRMT R123, R233, 0x7054, R233 ;  /* 0x00007054e97b7816 */ /* 0x000fe400000000e9 */
[----:B------:R-:W-:-:S03]  /*12550*/  PRMT R2, R2, 0x5410, R5 ;  /* 0x0000541002027816 */ /* 0x000fc60000000005 */
[--C-:B------:R-:W-:Y:S01]  /*12560*/  HSET2.LE.AND R0, R0, R123.reuse, PT ;  /* 0x0000007b00007233 */ /* 0x100fe20003803000 */
[----:B------:R-:W-:Y:S02]  /*12570*/  IMAD.MOV.U32 R70, RZ, RZ, R199 ;  /* 0x000000ffff467224 */ /* 0x000fe400078e00c7 */
[----:B------:R-:W-:Y:S02]  /*12580*/  IMAD.MOV.U32 R71, RZ, RZ, R198 ;  /* 0x000000ffff477224 */ /* 0x000fe400078e00c6 */
[----:B------:R-:W-:Y:S01]  /*12590*/  LOP3.LUT R4, R0, R11, RZ, 0xc0, !PT ;  /* 0x0000000b00047212 */ /* 0x000fe200078ec0ff */
[----:B------:R-:W-:Y:S01]  /*125a0*/  IMAD.MOV.U32 R110, RZ, RZ, R55 ;  /* 0x000000ffff6e7224 */ /* 0x000fe200078e0037 */
[--C-:B------:R-:W-:Y:S01]  /*125b0*/  HSET2.LE.AND R0, R8, R123.reuse, PT ;  /* 0x0000007b08007233 */ /* 0x100fe20003803000 */
[----:B------:R-:W-:Y:S01]  /*125c0*/  IMAD.MOV.U32 R69, RZ, RZ, R197 ;  /* 0x000000ffff457224 */ /* 0x000fe200078e00c5 */
[----:B------:R-:W-:Y:S01]  /*125d0*/  HSET2.LE.AND R2, R2, R123, PT ;  /* 0x0000007b02027233 */ /* 0x000fe20003803000 */
[----:B------:R-:W-:Y:S01]  /*125e0*/  HMMA.16816.F32 R196, R24, R12, R116 ;  /* 0x0000000c18c4723c */ /* 0x000fe20000001874 */
[----:B------:R-:W-:Y:S01]  /*125f0*/  IMAD.MOV.U32 R121, RZ, RZ, R111 ;  /* 0x000000ffff797224 */ /* 0x000fe200078e006f */
[----:B------:R-:W-:Y:S01]  /*12600*/  LOP3.LUT R6, R0, R110, RZ, 0xc0, !PT ;  /* 0x0000006e00067212 */ /* 0x000fe200078ec0ff */
[----:B------:R-:W-:Y:S01]  /*12610*/  IMAD.MOV.U32 R110, RZ, RZ, R114 ;  /* 0x000000ffff6e7224 */ /* 0x000fe200078e0072 */
[----:B------:R-:W-:Y:S01]  /*12620*/  LOP3.LUT R5, R2, R108, RZ, 0xc0, !PT ;  /* 0x0000006c02057212 */ /* 0x000fe200078ec0ff */
        /* <DEDUP_REMOVED lines=14> */
[----:B------:R-:W-:Y:S01]  /*12710*/  IMAD.MOV.U32 R116, RZ, RZ, R69 ;  /* 0x000000ffff747224 */ /* 0x000fe200078e0045 */
[----:B------:R-:W1:Y:S01]  /*12720*/  LDSM.16.MT88.4 R12, [R188+0xa800] ;  /* 0x00a80000bc0c783b */ /* 0x000e620000004200 */
[C---:B------:R-:W-:Y:S01]  /*12730*/  HMMA.16816.F32 R68, R24.reuse, R18, R128 ;  /* 0x000000121844723c */ /* 0x040fe20000001880 */
[----:B------:R-:W-:Y:S02]  /*12740*/  IMAD.MOV.U32 R117, RZ, RZ, R52 ;  /* 0x000000ffff757224 */ /* 0x000fe400078e0034 */
[----:B------:R-:W-:Y:S01]  /*12750*/  IMAD.MOV.U32 R118, RZ, RZ, R53 ;  /* 0x000000ffff767224 */ /* 0x000fe200078e0035 */
[----:B------:R-:W-:Y:S01]  /*12760*/  LDSM.16.MT88.4 R16, [R190+0x9800] ;  /* 0x00980000be10783b */ /* 0x000fe20000004200 */
[----:B------:R-:W-:Y:S02]  /*12770*/  IMAD.MOV.U32 R119, RZ, RZ, R54 ;  /* 0x000000ffff777224 */ /* 0x000fe400078e0036 */
[----:B------:R-:W-:Y:S01]  /*12780*/  IMAD.MOV.U32 R128, RZ, RZ, R48 ;  /* 0x000000ffff807224 */ /* 0x000fe200078e0030 */
[----:B------:R-:W-:Y:S01]  /*12790*/  HMMA.16816.F32 R64, R24, R20, R132 ;  /* 0x000000141840723c */ /* 0x000fe20000001884 */
[----:B------:R-:W-:-:S02]  /*127a0*/  IMAD.MOV.U32 R129, RZ, RZ, R49 ;  /* 0x000000ffff817224 */ /* 0x000fc400078e0031 */
[----:B------:R-:W-:Y:S02]  /*127b0*/  IMAD.MOV.U32 R130, RZ, RZ, R50 ;  /* 0x000000ffff827224 */ /* 0x000fe400078e0032 */
[----:B------:R-:W-:-:S03]  /*127c0*/  IMAD.MOV.U32 R131, RZ, RZ, R51 ;  /* 0x000000ffff837224 */ /* 0x000fc600078e0033 */
[----:B------:R-:W-:Y:S01]  /*127d0*/  HMMA.16816.F32 R56, R24, R22, R136 ;  /* 0x000000161838723c */ /* 0x000fe20000001888 */
[----:B------:R-:W2:Y:S01]  /*127e0*/  LDSM.16.MT88.4 R20, [R188+0xb800] ;  /* 0x00b80000bc14783b */ /* 0x000ea20000004200 */
[----:B------:R-:W-:-:S03]  /*127f0*/  IMAD.MOV.U32 R122, RZ, RZ, R9 ;  /* 0x000000ffff7a7224 */ /* 0x000fc600078e0009 */
[----:B------:R-:W-:Y:S03]  /*12800*/  LDSM.16.MT88.4 R8, [R190+0xa800] ;  /* 0x00a80000be08783b */ /* 0x000fe60000004200 */
[C---:B------:R-:W-:Y:S08]  /*12810*/  HMMA.16816.F32 R52, R24.reuse, R28, R148 ;  /* 0x0000001c1834723c */ /* 0x040ff00000001894 */
[----:B------:R-:W-:Y:S01]  /*12820*/  HMMA.16816.F32 R48, R24, R30, R172 ;  /* 0x0000001e1830723c */ /* 0x000fe200000018ac */
[----:B------:R-:W3:Y:S04]  /*12830*/  LDSM.16.MT88.4 R28, [R190+0xb800] ;  /* 0x00b80000be1c783b */ /* 0x000ee80000004200 */
[----:B------:R-:W4:Y:S01]  /*12840*/  LDSM.16.MT88.4 R24, [R188+0x9800] ;  /* 0x00980000bc18783b */ /* 0x000f220000004200 */
[----:B------:R-:W-:-:S04]  /*12850*/  LOP3.LUT R3, R3, 0xff, RZ, 0xc0, !PT ;  /* 0x000000ff03037812 */ /* 0x000fc800078ec0ff */
[----:B------:R-:W-:-:S05]  /*12860*/  PRMT R3, R3, 0x5410, R7 ;  /* 0x0000541003037816 */ /* 0x000fca0000000007 */
[----:B------:R-:W-:-:S05]  /*12870*/  HSET2.LE.AND R0, R3, R123, PT ;  /* 0x0000007b03007233 */ /* 0x000fca0003803000 */
[----:B------:R-:W-:Y:S01]  /*12880*/  LOP3.LUT R7, R0, R128, RZ, 0xc0, !PT ;  /* 0x0000008000077212 */ /* 0x000fe200078ec0ff */
[----:B------:R-:W-:Y:S02]  /*12890*/  IMAD.MOV.U32 R175, RZ, RZ, R131 ;  /* 0x000000ffffaf7224 */ /* 0x000fe400078e0083 */
[----:B------:R-:W-:Y:S02]  /*128a0*/  IMAD.MOV.U32 R174, RZ, RZ, R120 ;  /* 0x000000ffffae7224 */ /* 0x000fe400078e0078 */
[----:B------:R-:W-:Y:S02]  /*128b0*/  IMAD.MOV.U32 R2, RZ, RZ, R130 ;  /* 0x000000ffff027224 */ /* 0x000fe400078e0082 */
[----:B-1----:R-:W-:Y:S01]  /*128c0*/  HMMA.16816.F32 R132, R4, R12, R156 ;  /* 0x0000000c0484723c */ /* 0x002fe2000000189c */
[----:B------:R-:W-:Y:S02]  /*128d0*/  IMAD.MOV.U32 R150, RZ, RZ, R104 ;  /* 0x000000ffff967224 */ /* 0x000fe400078e0068 */
[----:B------:R-:W-:-:S02]  /*128e0*/  IMAD.MOV.U32 R151, RZ, RZ, R105 ;  /* 0x000000ffff977224 */ /* 0x000fc400078e0069 */
[----:B------:R-:W-:Y:S02]  /*128f0*/  IMAD.MOV.U32 R120, RZ, RZ, R106 ;  /* 0x000000ffff787224 */ /* 0x000fe400078e006a */
[----:B------:R-:W-:Y:S02]  /*12900*/  IMAD.MOV.U32 R159, RZ, RZ, R121 ;  /* 0x000000ffff9f7224 */ /* 0x000fe400078e0079 */
[----:B------:R-:W-:Y:S02]  /*12910*/  IMAD.MOV.U32 R121, RZ, RZ, R107 ;  /* 0x000000ffff797224 */ /* 0x000fe400078e006b */
[----:B------:R-:W-:Y:S01]  /*12920*/  IMAD.MOV.U32 R136, RZ, RZ, R108 ;  /* 0x000000ffff887224 */ /* 0x000fe200078e006c */
[----:B--2---:R-:W-:Y:S01]  /*12930*/  HMMA.16816.F32 R104, R4, R22, R96 ;  /* 0x000000160468723c */ /* 0x004fe20000001860 */
[----:B------:R-:W-:Y:S02]  /*12940*/  IMAD.MOV.U32 R137, RZ, RZ, R109 ;  /* 0x000000ffff897224 */ /* 0x000fe400078e006d */
[----:B------:R-:W-:-:S02]  /*12950*/  IMAD.MOV.U32 R138, RZ, RZ, R110 ;  /* 0x000000ffff8a7224 */ /* 0x000fc400078e006e */
[----:B------:R-:W-:Y:S02]  /*12960*/  IMAD.MOV.U32 R139, RZ, RZ, R111 ;  /* 0x000000ffff8b7224 */ /* 0x000fe400078e006f */
[----:B------:R-:W-:Y:S01]  /*12970*/  IMAD.MOV.U32 R158, RZ, RZ, R122 ;  /* 0x000000ffff9e7224 */ /* 0x000fe200078e007a */
        /* <DEDUP_REMOVED lines=11> */
[----:B------:R-:W-:Y:S01]  /*12a30*/  IMAD.MOV.U32 R89, RZ, RZ, R2 ;  /* 0x000000ffff597224 */ /* 0x000fe200078e0002 */
[----:B------:R-:W-:Y:S01]  /*12a40*/  LOP3.LUT R2, R37, UR5, R40, 0x96, !PT ;  /* 0x0000000525027c12 */ /* 0x000fe2000f8e9628 */
[----:B------:R-:W-:Y:S01]  /*12a50*/  IMAD.MOV.U32 R87, RZ, RZ, R136 ;  /* 0x000000ffff577224 */ /* 0x000fe200078e0088 */
[----:B------:R-:W-:Y:S01]  /*12a60*/  HMMA.16816.F32 R128, R4, R14, R152 ;  /* 0x0000000e0480723c */ /* 0x000fe20000001898 */
[----:B------:R-:W-:-:S02]  /*12a70*/  IMAD.MOV.U32 R86, RZ, RZ, R137 ;  /* 0x000000ffff567224 */ /* 0x000fc400078e0089 */
[----:B------:R-:W-:Y:S02]  /*12a80*/  IMAD.MOV.U32 R85, RZ, RZ, R138 ;  /* 0x000000ffff557224 */ /* 0x000fe400078e008a */
[----:B------:R-:W-:-:S03]  /*12a90*/  IMAD.MOV.U32 R84, RZ, RZ, R139 ;  /* 0x000000ffff547224 */ /* 0x000fc600078e008b */
[----:B------:R-:W-:Y:S01]  /*12aa0*/  HMMA.16816.F32 R136, R32, R12, R80 ;  /* 0x0000000c2088723c */ /* 0x000fe20000001850 */
[----:B------:R-:W-:Y:S02]  /*12ab0*/  IMAD.MOV.U32 R157, RZ, RZ, R112 ;  /* 0x000000ffff9d7224 */ /* 0x000fe400078e0070 */
[----:B------:R-:W-:Y:S02]  /*12ac0*/  IMAD.MOV.U32 R156, RZ, RZ, R113 ;  /* 0x000000ffff9c7224 */ /* 0x000fe400078e0071 */
[----:B------:R-:W-:-:S03]  /*12ad0*/  IMAD.MOV.U32 R88, RZ, RZ, R148 ;  /* 0x000000ffff587224 */ /* 0x000fc600078e0094 */
[----:B----4-:R-:W-:Y:S01]  /*12ae0*/  HMMA.16816.F32 R152, R32, R24, R220 ;  /* 0x000000182098723c */ /* 0x010fe200000018dc */
[----:B------:R-:W-:-:S06]  /*12af0*/  IMAD.WIDE.U32 R2, R2, -0x2daee0ad, RZ ;  /* 0xd2511f5302027825 */ /* 0x000fcc00078e00ff */
[----:B------:R-:W-:Y:S01]  /*12b00*/  IMAD.MOV.U32 R222, RZ, RZ, R120 ;  /* 0x000000ffffde7224 */ /* 0x000fe200078e0078 */
[----:B------:R-:W-:Y:S01]  /*12b10*/  HMMA.16816.F32 R80, R32, R8, R72 ;  /* 0x000000082050723c */ /* 0x000fe20000001848 */
[----:B------:R-:W-:Y:S02]  /*12b20*/  IMAD.MOV.U32 R221, RZ, RZ, R121 ;  /* 0x000000ffffdd7224 */ /* 0x000fe400078e0079 */
[----:B------:R-:W-:Y:S02]  /*12b30*/  IMAD.MOV.U32 R220, RZ, RZ, R150 ;  /* 0x000000ffffdc7224 */ /* 0x000fe400078e0096 */
[----:B------:R-:W-:Y:S02]  /*12b40*/  IMAD.MOV.U32 R223, RZ, RZ, R151 ;  /* 0x000000ffffdf7224 */ /* 0x000fe400078e0097 */
[----:B------:R-:W-:Y:S01]  /*12b50*/  IMAD.MOV.U32 R74, RZ, RZ, R122 ;  /* 0x000000ffff4a7224 */ /* 0x000fe200078e007a */
[----:B------:R-:W-:Y:S01]  /*12b60*/  HMMA.16816.F32 R168, R4, R24, R168 ;  /* 0x0000001804a8723c */ /* 0x000fe200000018a8 */
[----:B------:R-:W-:-:S02]  /*12b70*/  IMAD.MOV.U32 R75, RZ, RZ, R149 ;  /* 0x000000ffff4b7224 */ /* 0x000fc400078e0095 */
[----:B------:R-:W-:Y:S01]  /*12b80*/  IMAD.MOV.U32 R73, RZ, RZ, R108 ;  /* 0x000000ffff497224 */ /* 0x000fe200078e006c */
[----:B------:R-:W1:Y:S01]  /*12b90*/  LDSM.16.MT88.4 R148, [R188+0x9c00] ;  /* 0x009c0000bc94783b */ /* 0x000e620000004200 */
[----:B------:R-:W-:Y:S02]  /*12ba0*/  IMAD.MOV.U32 R122, RZ, RZ, R109 ;  /* 0x000000ffff7a7224 */ /* 0x000fe400078e006d */
[----:B------:R-:W-:Y:S01]  /*12bb0*/  IMAD.MOV.U32 R121, RZ, RZ, R110 ;  /* 0x000000ffff797224 */ /* 0x000fe200078e006e */
[-C--:B------:R-:W-:Y:S01]  /*12bc0*/  HMMA.16816.F32 R164, R4, R26.reuse, R164 ;  /* 0x0000001a04a4723c */ /* 0x080fe200000018a4 */
[----:B------:R-:W-:Y:S02]  /*12bd0*/  IMAD.MOV.U32 R120, RZ, RZ, R111 ;  /* 0x000000ffff787224 */ /* 0x000fe400078e006f */
[----:B------:R-:W-:Y:S05]  /*12be0*/  LDSM.16.MT88.4 R108, [R188+0xbc00] ;  /* 0x00bc0000bc6c783b */ /* 0x000fea0000004200 */
[----:B------:R-:W-:Y:S01]  /*12bf0*/  HMMA.16816.F32 R184, R32, R26, R184 ;  /* 0x0000001a20b8723c */ /* 0x000fe200000018b8 */
[----:B------:R-:W-:Y:S01]  /*12c00*/  STG.E.U16 [R180.64+-0x60], R250 ;  /* 0xffffa0fab4007986 */ /* 0x000fe2000c101526 */
[----:B------:R-:W-:-:S06]  /*12c10*/  LOP3.LUT R0, R2, 0xffff, RZ, 0xc0, !PT ;  /* 0x0000ffff02007812 */ /* 0x000fcc00078ec0ff */
[C---:B------:R-:W-:Y:S01]  /*12c20*/  HMMA.16816.F32 R112, R4.reuse, R10, R140 ;  /* 0x0000000a0470723c */ /* 0x040fe2000000188c */
[----:B------:R-:W2:Y:S07]  /*12c30*/  LDSM.16.MT88.4 R140, [R190+0x9c00] ;  /* 0x009c0000be8c783b */ /* 0x000eae0000004200 */
[----:B------:R-:W-:Y:S01]  /*12c40*/  HMMA.16816.F32 R116, R4, R28, R92 ;  /* 0x0000001c0474723c */ /* 0x000fe2000000185c */
[----:B------:R-:W-:Y:S07]  /*12c50*/  LDSM.16.MT88.4 R92, [R190+0xac00] ;  /* 0x00ac0000be5c783b */ /* 0x000fee0000004200 */
[----:B------:R-:W-:Y:S01]  /*12c60*/  HMMA.16816.F32 R24, R32, R14, R76 ;  /* 0x0000000e2018723c */ /* 0x000fe2000000184c */
[----:B------:R-:W3:Y:S04]  /*12c70*/  LDSM.16.MT88.4 R76, [R188+0xac00] ;  /* 0x00ac0000bc4c783b */ /* 0x000ee80000004200 */
[----:B------:R-:W4:Y:S04]  /*12c80*/  LDSM.16.MT88.4 R12, [R190+0xbc00] ;  /* 0x00bc0000be0c783b */ /* 0x000f280000004200 */
[----:B------:R-:W-:Y:S01]  /*12c90*/  STG.E.U16 [R180.64+-0x5e], R249 ;  /* 0xffffa2f9b4007986 */ /* 0x000fe2000c101526 */
[C---:B------:R-:W-:Y:S03]  /*12ca0*/  HMMA.16816.F32 R160, R4.reuse, R16, R160 ;  /* 0x0000001004a0723c */ /* 0x040fe600000018a0 */
[----:B------:R-:W-:Y:S04]  /*12cb0*/  STG.E.U16 [R46.64+-0x60], R247 ;  /* 0xffffa0f72e007986 */ /* 0x000fe8000c101526 */
[----:B------:R-:W-:Y:S01]  /*12cc0*/  STG.E.U16 [R46.64+-0x5e], R248 ;  /* 0xffffa2f82e007986 */ /* 0x000fe2000c101526 */
[C---:B------:R-:W-:Y:S03]  /*12cd0*/  HMMA.16816.F32 R176, R4.reuse, R18, R176 ;  /* 0x0000001204b0723c */ /* 0x040fe600000018b0 */
[----:B------:R-:W-:Y:S04]  /*12ce0*/  STG.E.U16 [R44.64+-0x60], R219 ;  /* 0xffffa0db2c007986 */ /* 0x000fe8000c101526 */
[----:B------:R-:W-:Y:S01]  /*12cf0*/  STG.E.U16 [R44.64+-0x5e], R218 ;  /* 0xffffa2da2c007986 */ /* 0x000fe2000c101526 */
[C---:B------:R-:W-:Y:S03]  /*12d00*/  HMMA.16816.F32 R144, R4.reuse, R8, R144 ;  /* 0x000000080490723c */ /* 0x040fe60000001890 */
[----:B------:R-:W-:Y:S04]  /*12d10*/  STG.E.U16 [R42.64+-0x60], R216 ;  /* 0xffffa0d82a007986 */ /* 0x000fe8000c101526 */
[----:B------:R-:W-:Y:S01]  /*12d20*/  STG.E.U16 [R42.64+-0x5e], R215 ;  /* 0xffffa2d72a007986 */ /* 0x000fe2000c101526 */
[----:B------:R-:W-:Y:S03]  /*12d30*/  HMMA.16816.F32 R100, R4, R20, R100 ;  /* 0x000000140464723c */ /* 0x000fe60000001864 */
[----:B------:R-:W-:Y:S04]  /*12d40*/  STG.E.U16 [R180.64+-0x50], R246 ;  /* 0xffffb0f6b4007986 */ /* 0x000fe8000c101526 */
[----:B------:R-:W-:Y:S01]  /*12d50*/  STG.E.U16 [R180.64+-0x4e], R245 ;  /* 0xffffb2f5b4007986 */ /* 0x000fe2000c101526 */
[----:B------:R-:W-:-:S02]  /*12d60*/  SHF.R.U32.HI R4, RZ, 0x8, R0 ;  /* 0x00000008ff047819 */ /* 0x000fc40000011600 */
[----:B------:R-:W-:Y:S01]  /*12d70*/  LOP3.LUT R5, R2, 0xff, RZ, 0xc0, !PT ;  /* 0x000000ff02057812 */ /* 0x000fe200078ec0ff */
[----:B------:R-:W-:Y:S01]  /*12d80*/  STG.E.U16 [R46.64+-0x50], R244 ;  /* 0xffffb0f42e007986 */ /* 0x000fe2000c101526 */
[----:B------:R-:W-:-:S03]  /*12d90*/  LOP3.LUT R0, R3, UR7, R38, 0x96, !PT ;  /* 0x0000000703007c12 */ /* 0x000fc6000f8e9626 */
[----:B------:R-:W-:Y:S01]  /*12da0*/  STG.E.U16 [R46.64+-0x4e], R243 ;  /* 0xffffb2f32e007986 */ /* 0x000fe2000c101526 */
[----:B------:R-:W-:-:S03]  /*12db0*/  SHF.R.U32.HI R6, RZ, 0x10, R2 ;  /* 0x00000010ff067819 */ /* 0x000fc60000011602 */
[----:B------:R-:W-:Y:S01]  /*12dc0*/  STG.E.U16 [R44.64+-0x50], R214 ;  /* 0xffffb0d62c007986 */ /* 0x000fe2000c101526 */
[----:B------:R-:W-:-:S03]  /*12dd0*/  SHF.R.U32.HI R8, RZ, 0x18, R2 ;  /* 0x00000018ff087819 */ /* 0x000fc60000011602 */
[----:B------:R-:W-:Y:S01]  /*12de0*/  STG.E.U16 [R44.64+-0x4e], R213 ;  /* 0xffffb2d52c007986 */ /* 0x000fe2000c101526 */
[----:B------:R-:W-:-:S03]  /*12df0*/  PRMT R9, R5, 0x5410, R4 ;  /* 0x0000541005097816 */ /* 0x000fc60000000004 */
[----:B------:R-:W-:Y:S01]  /*12e00*/  STG.E.U16 [R42.64+-0x50], R212 ;  /* 0xffffb0d42a007986 */ /* 0x000fe2000c101526 */
[----:B------:R-:W-:-:S03]  /*12e10*/  LOP3.LUT R2, R0, 0xffff, RZ, 0xc0, !PT ;  /* 0x0000ffff00027812 */ /* 0x000fc600078ec0ff */
[----:B------:R-:W-:Y:S01]  /*12e20*/  STG.E.U16 [R42.64+-0x4e], R211 ;  /* 0xffffb2d32a007986 */ /* 0x000fe2000c101526 */
[----:B------:R-:W-:-:S03]  /*12e30*/  LOP3.LUT R7, R0, 0xff, RZ, 0xc0, !PT ;  /* 0x000000ff00077812 */ /* 0x000fc600078ec0ff */
[----:B------:R-:W-:Y:S01]  /*12e40*/  STG.E.U16 [R180.64+-0x40], R242 ;  /* 0xffffc0f2b4007986 */ /* 0x000fe2000c101526 */
[----:B------:R-:W-:-:S03]  /*12e50*/  SHF.R.U32.HI R3, RZ, 0x10, R0 ;  /* 0x00000010ff037819 */ /* 0x000fc60000011600 */
[----:B------:R-:W-:Y:S01]  /*12e60*/  STG.E.U16 [R180.64+-0x3e], R241 ;  /* 0xffffc2f1b4007986 */ /* 0x000fe2000c101526 */
[----:B------:R-:W-:-:S03]  /*12e70*/  SHF.R.U32.HI R5, RZ, 0x18, R0 ;  /* 0x00000018ff057819 */ /* 0x000fc60000011600 */
[----:B------:R-:W-:Y:S01]  /*12e80*/  STG.E.U16 [R46.64+-0x40], R239 ;  /* 0xffffc0ef2e007986 */ /* 0x000fe2000c101526 */
[----:B------:R-:W-:-:S03]  /*12e90*/  LOP3.LUT R0, R6, 0xff, RZ, 0xc0, !PT ;  /* 0x000000ff06007812 */ /* 0x000fc600078ec0ff */
[----:B------:R-:W-:Y:S04]  /*12ea0*/  STG.E.U16 [R46.64+-0x3e], R240 ;  /* 0xffffc2f02e007986 */ /* 0x000fe8000c101526 */
[----:B------:R-:W-:Y:S04]  /*12eb0*/  STG.E.U16 [R44.64+-0x40], R210 ;  /* 0xffffc0d22c007986 */ /* 0x000fe8000c101526 */
[----:B------:R-:W-:Y:S01]  /*12ec0*/  STG.E.U16 [R44.64+-0x3e], R209 ;  /* 0xffffc2d12c007986 */ /* 0x000fe2000c101526 */
[----:B------:R-:W-:Y:S03]  /*12ed0*/  HMMA.16816.F32 R196, R32, R16, R196 ;  /* 0x0000001020c4723c */ /* 0x000fe600000018c4 */
[----:B------:R-:W-:Y:S01]  /*12ee0*/  STG.E.U16 [R42.64+-0x40], R200 ;  /* 0xffffc0c82a007986 */ /* 0x000fe2000c101526 */
[----:B------:R-:W-:-:S03]  /*12ef0*/  SHF.R.U32.HI R4, RZ, 0x8, R2 ;  /* 0x00000008ff047819 */ /* 0x000fc60000011602 */
[----:B------:R-:W-:Y:S01]  /*12f00*/  STG.E.U16 [R42.64+-0x3e], R195 ;  /* 0xffffc2c32a007986 */ /* 0x000fe2000c101526 */
[----:B------:R-:W-:Y:S03]  /*12f10*/  HMMA.16816.F32 R64, R32, R20, R64 ;  /* 0x000000142040723c */ /* 0x000fe60000001840 */
[----:B------:R-:W-:Y:S01]  /*12f20*/  STG.E.U16 [R180.64+-0x30], R238 ;  /* 0xffffd0eeb4007986 */ /* 0x000fe2000c101526 */
[----:B------:R-:W-:-:S03]  /*12f30*/  LOP3.LUT R2, R3, 0xff, RZ, 0xc0, !PT ;  /* 0x000000ff03027812 */ /* 0x000fc600078ec0ff */
[----:B------:R-:W-:Y:S01]  /*12f40*/  STG.E.U16 [R180.64+-0x2e], R237 ;  /* 0xffffd2edb4007986 */ /* 0x000fe2000c101526 */
[----:B------:R-:W-:Y:S03]  /*12f50*/  HMMA.16816.F32 R16, R32, R10, R68 ;  /* 0x0000000a2010723c */ /* 0x000fe60000001844 */
[----:B------:R-:W-:Y:S01]  /*12f60*/  STG.E.U16 [R46.64+-0x30], R235 ;  /* 0xffffd0eb2e007986 */ /* 0x000fe2000c101526 */
[----:B------:R-:W-:-:S03]  /*12f70*/  PRMT R0, R0, 0x5410, R8 ;  /* 0x0000541000007816 */ /* 0x000fc60000000008 */
[----:B------:R1:W-:Y:S01]  /*12f80*/  STG.E.U16 [R46.64+-0x2e], R234 ;  /* 0xffffd2ea2e007986 */ /* 0x0003e2000c101526 */
[C---:B------:R-:W-:Y:S03]  /*12f90*/  HMMA.16816.F32 R56, R32.reuse, R22, R56 ;  /* 0x000000162038723c */ /* 0x040fe60000001838 */
[----:B------:R-:W-:Y:S04]  /*12fa0*/  STG.E.U16 [R44.64+-0x30], R208 ;  /* 0xffffd0d02c007986 */ /* 0x000fe8000c101526 */
[----:B------:R-:W-:Y:S01]  /*12fb0*/  STG.E.U16 [R44.64+-0x2e], R207 ;  /* 0xffffd2cf2c007986 */ /* 0x000fe2000c101526 */
[----:B------:R-:W-:Y:S03]  /*12fc0*/  HMMA.16816.F32 R52, R32, R28, R52 ;  /* 0x0000001c2034723c */ /* 0x000fe60000001834 */
[----:B------:R-:W-:Y:S01]  /*12fd0*/  STG.E.U16 [R42.64+-0x30], R206 ;  /* 0xffffd0ce2a007986 */ /* 0x000fe2000c101526 */
[----:B------:R-:W-:-:S03]  /*12fe0*/  IMAD.MOV.U32 R37, RZ, RZ, R73 ;  /* 0x000000ffff257224 */ /* 0x000fc600078e0049 */
[----:B------:R-:W-:Y:S01]  /*12ff0*/  STG.E.U16 [R42.64+-0x2e], R205 ;  /* 0xffffd2cd2a007986 */ /* 0x000fe2000c101526 */
[----:B------:R-:W-:Y:S01]  /*13000*/  HMMA.16816.F32 R48, R32, R30, R48 ;  /* 0x0000001e2030723c */ /* 0x000fe20000001830 */
[----:B------:R-:W-:Y:S02]  /*13010*/  IMAD.MOV.U32 R40, RZ, RZ, R74 ;  /* 0x000000ffff287224 */ /* 0x000fe400078e004a */
[----:B------:R1:W-:Y:S01]  /*13020*/  STG.E.U16 [R180.64+-0x20], R232 ;  /* 0xffffe0e8b4007986 */ /* 0x0003e2000c101526 */
[----:B------:R-:W-:-:S03]  /*13030*/  PRMT R3, R7, 0x5410, R4 ;  /* 0x0000541007037816 */ /* 0x000fc60000000004 */
[----:B------:R1:W-:Y:S01]  /*13040*/  STG.E.U16 [R180.64+-0x1e], R231 ;  /* 0xffffe2e7b4007986 */ /* 0x0003e2000c101526 */
[----:B------:R-:W-:-:S03]  /*13050*/  PRMT R2, R2, 0x5410, R5 ;  /* 0x0000541002027816 */ /* 0x000fc60000000005 */
[----:B------:R1:W-:Y:S04]  /*13060*/  STG.E.U16 [R46.64+-0x20], R229 ;  /* 0xffffe0e52e007986 */ /* 0x0003e8000c101526 */
[----:B------:R1:W-:Y:S01]  /*13070*/  STG.E.U16 [R46.64+-0x1e], R228 ;  /* 0xffffe2e42e007986 */ /* 0x0003e2000c101526 */
[----:B------:R-:W-:-:S03]  /*13080*/  HSET2.LE.AND R0, R0, R123, PT ;  /* 0x0000007b00007233 */ /* 0x000fc60003803000 */
[----:B------:R1:W-:Y:S01]  /*13090*/  STG.E.U16 [R44.64+-0x20], R204 ;  /* 0xffffe0cc2c007986 */ /* 0x0003e2000c101526 */
[----:B------:R-:W-:-:S03]  /*130a0*/  IMAD.MOV.U32 R5, RZ, RZ, R217 ;  /* 0x000000ffff057224 */ /* 0x000fc600078e00d9 */
[----:B------:R1:W-:Y:S04]  /*130b0*/  STG.E.U16 [R44.64+-0x1e], R203 ;  /* 0xffffe2cb2c007986 */ /* 0x0003e8000c101526 */
[----:B------:R1:W-:Y:S04]  /*130c0*/  STG.E.U16 [R42.64+-0x20], R183 ;  /* 0xffffe0b72a007986 */ /* 0x0003e8000c101526 */
[----:B------:R1:W-:Y:S01]  /*130d0*/  STG.E.U16 [R42.64+-0x1e], R182 ;  /* 0xffffe2b62a007986 */ /* 0x0003e2000c101526 */
[----:B------:R-:W-:-:S03]  /*130e0*/  IMAD.MOV.U32 R31, RZ, RZ, R89 ;  /* 0x000000ffff1f7224 */ /* 0x000fc600078e0059 */
[----:B------:R1:W-:Y:S04]  /*130f0*/  STG.E.U16 [R180.64+-0x10], R227 ;  /* 0xfffff0e3b4007986 */ /* 0x0003e8000c101526 */
[----:B------:R1:W-:Y:S01]  /*13100*/  STG.E.U16 [R180.64+-0xe], R226 ;  /* 0xfffff2e2b4007986 */ /* 0x0003e2000c101526 */
[----:B------:R-:W-:-:S03]  /*13110*/  HSET2.LE.AND R3, R3, R123, PT ;  /* 0x0000007b03037233 */ /* 0x000fc60003803000 */
[----:B------:R1:W-:Y:S01]  /*13120*/  STG.E.U16 [R46.64+-0x10], R225 ;  /* 0xfffff0e12e007986 */ /* 0x0003e2000c101526 */
[----:B------:R-:W-:-:S03]  /*13130*/  HSET2.LE.AND R2, R2, R123, PT ;  /* 0x0000007b02027233 */ /* 0x000fc60003803000 */
[----:B------:R1:W-:Y:S01]  /*13140*/  STG.E.U16 [R46.64+-0xe], R224 ;  /* 0xfffff2e02e007986 */ /* 0x0003e2000c101526 */
[----:B------:R-:W-:-:S03]  /*13150*/  HSET2.LE.AND R4, R9, R123, PT ;  /* 0x0000007b09047233 */ /* 0x000fc60003803000 */
[----:B------:R1:W-:Y:S04]  /*13160*/  STG.E.U16 [R44.64+-0x10], R202 ;  /* 0xfffff0ca2c007986 */ /* 0x0003e8000c101526 */
[----:B------:R1:W-:Y:S01]  /*13170*/  STG.E.U16 [R44.64+-0xe], R201 ;  /* 0xfffff2c92c007986 */ /* 0x0003e2000c101526 */
[----:B------:R-:W-:-:S03]  /*13180*/  LOP3.LUT R123, R0, R5, RZ, 0xc0, !PT ;  /* 0x00000005007b7212 */ /* 0x000fc600078ec0ff */
[----:B------:R1:W-:Y:S04]  /*13190*/  STG.E.U16 [R42.64+-0x10], R37 ;  /* 0xfffff0252a007986 */ /* 0x0003e8000c101526 */
[----:B------:R2:W-:Y:S01]  /*131a0*/  STG.E.U16 [R42.64+-0xe], R40 ;  /* 0xfffff2282a007986 */ /* 0x0005e2000c101526 */
[----:B------:R-:W-:Y:S01]  /*131b0*/  IMAD.MOV.U32 R29, RZ, RZ, R90 ;  /* 0x000000ffff1d7224 */ /* 0x000fe200078e005a */
[----:B------:R-:W-:Y:S01]  /*131c0*/  PLOP3.LUT P0, PT, PT, PT, UP0, 0x40, 0x0 ;  /* 0x000000000000781c */ /* 0x000fe20003f0e808 */
[----:B------:R-:W-:Y:S02]  /*131d0*/  IMAD.MOV.U32 R39, RZ, RZ, R91 ;  /* 0x000000ffff277224 */ /* 0x000fe400078e005b */
[----:B------:R-:W-:Y:S02]  /*131e0*/  IMAD.MOV.U32 R38, RZ, RZ, R156 ;  /* 0x000000ffff267224 */ /* 0x000fe400078e009c */
[----:B------:R-:W-:-:S02]  /*131f0*/  IMAD.MOV.U32 R28, RZ, RZ, R157 ;  /* 0x000000ffff1c7224 */ /* 0x000fc400078e009d */
[----:B------:R-:W-:Y:S01]  /*13200*/  FADD.FTZ R0, R236, R31 ;  /* 0x0000001fec007221 */ /* 0x000fe20000010000 */
[----:B------:R-:W-:Y:S02]  /*13210*/  LOP3.LUT R120, R3, R120, RZ, 0xc0, !PT ;  /* 0x0000007803787212 */ /* 0x000fe400078ec0ff */
[----:B------:R-:W-:Y:S02]  /*13220*/  LOP3.LUT R121, R2, R121, RZ, 0xc0, !PT ;  /* 0x0000007902797212 */ /* 0x000fe400078ec0ff */
[----:B------:R-:W-:Y:S01]  /*13230*/  LOP3.LUT R122, R4, R122, RZ, 0xc0, !PT ;  /* 0x0000007a047a7212 */ /* 0x000fe200078ec0ff */
[----:B------:R-:W-:Y:S02]  /*13240*/  IMAD.MOV.U32 R23, RZ, RZ, R158 ;  /* 0x000000ffff177224 */ /* 0x000fe400078e009e */
[----:B------:R-:W-:Y:S02]  /*13250*/  IMAD.MOV.U32 R22, RZ, RZ, R159 ;  /* 0x000000ffff167224 */ /* 0x000fe400078e009f */
[----:B------:R-:W-:-:S02]  /*13260*/  FADD.FTZ R2, R39, R38 ;  /* 0x0000002627027221 */ /* 0x000fc40000010000 */
[----:B------:R-:W-:Y:S02]  /*13270*/  FADD.FTZ R236, R29, R28 ;  /* 0x0000001c1dec7221 */ /* 0x000fe40000010000 */
[----:B------:R-:W-:Y:S01]  /*13280*/  FADD.FTZ R0, R252, R0 ;  /* 0x00000000fc007221 */ /* 0x000fe20000010000 */
[C---:B-1----:R-:W-:Y:S01]  /*13290*/  HMMA.16816.F32 R168, R120.reuse, R148, R168 ;  /* 0x0000009478a8723c */ /* 0x042fe200000018a8 */
[----:B------:R-:W-:Y:S02]  /*132a0*/  IMAD.MOV.U32 R36, RZ, RZ, R75 ;  /* 0x000000ffff247224 */ /* 0x000fe400078e004b */
[----:B------:R-:W-:Y:S02]  /*132b0*/  IMAD.MOV.U32 R41, RZ, RZ, R84 ;  /* 0x000000ffff297224 */ /* 0x000fe400078e0054 */
[----:B------:R-:W-:Y:S02]  /*132c0*/  IMAD.MOV.U32 R20, RZ, RZ, R85 ;  /* 0x000000ffff147224 */ /* 0x000fe400078e0055 */
[----:B------:R-:W-:Y:S01]  /*132d0*/  IMAD.MOV.U32 R21, RZ, RZ, R86 ;  /* 0x000000ffff157224 */ /* 0x000fe200078e0056 */
[----:B------:R-:W-:Y:S01]  /*132e0*/  HMMA.16816.F32 R164, R120, R150, R164 ;  /* 0x0000009678a4723c */ /* 0x000fe200000018a4 */
[----:B------:R-:W-:-:S02]  /*132f0*/  IMAD.MOV.U32 R10, RZ, RZ, R87 ;  /* 0x000000ffff0a7224 */ /* 0x000fc400078e0057 */
[----:B------:R-:W-:Y:S02]  /*13300*/  IMAD.MOV.U32 R11, RZ, RZ, R88 ;  /* 0x000000ffff0b7224 */ /* 0x000fe400078e0058 */
[----:B------:R-:W-:Y:S02]  /*13310*/  FADD.FTZ R2, R22, R2 ;  /* 0x0000000216027221 */ /* 0x000fe40000010000 */
[----:B------:R-:W-:Y:S01]  /*13320*/  FADD.FTZ R236, R23, R236 ;  /* 0x000000ec17ec7221 */ /* 0x000fe20000010000 */
[----:B--2---:R-:W-:Y:S01]  /*13330*/  HMMA.16816.F32 R160, R120, R140, R160 ;  /* 0x0000008c78a0723c */ /* 0x004fe200000018a0 */
[----:B------:R-:W-:Y:S01]  /*13340*/  FADD.FTZ R0, R251, R0 ;  /* 0x00000000fb007221 */ /* 0x000fe20000010000 */
[----:B------:R-:W-:Y:S01]  /*13350*/  UIADD3 UR4, UR24, -0x2, URZ ;  /* 0xfffffffe18047890 */ /* 0x000fe2000fffe03f */
[----:B------:R-:W-:Y:S02]  /*13360*/  IMAD.MOV.U32 R234, RZ, RZ, R36 ;  /* 0x000000ffffea7224 */ /* 0x000fe400078e0024 */
[----:B------:R-:W-:-:S03]  /*13370*/  FADD.FTZ R232, R41, R2 ;  /* 0x0000000229e87221 */ /* 0x000fc60000010000 */
[----:B------:R-:W-:Y:S01]  /*13380*/  HMMA.16816.F32 R156, R120, R142, R176 ;  /* 0x0000008e789c723c */ /* 0x000fe200000018b0 */
[----:B------:R-:W-:Y:S02]  /*13390*/  FADD.FTZ R236, R20, R236 ;  /* 0x000000ec14ec7221 */ /* 0x000fe40000010000 */
[----:B------:R-:W-:-:S05]  /*133a0*/  FADD.FTZ R0, R21, R0 ;  /* 0x0000000015007221 */ /* 0x000fca0000010000 */
[----:B---3--:R-:W-:Y:S01]  /*133b0*/  HMMA.16816.F32 R68, R120, R76, R132 ;  /* 0x0000004c7844723c */ /* 0x008fe20000001884 */
[----:B------:R-:W-:-:S07]  /*133c0*/  FADD.FTZ R232, R10, R232 ;  /* 0x000000e80ae87221 */ /* 0x000fce0000010000 */
[----:B------:R-:W-:Y:S01]  /*133d0*/  HMMA.16816.F32 R72, R120, R78, R128 ;  /* 0x0000004e7848723c */ /* 0x000fe20000001880 */
[----:B------:R-:W-:-:S07]  /*133e0*/  IADD3 R135, P1, R180, -0x100, RZ ;  /* 0xffffff00b4877810 */ /* 0x000fce0007f3e0ff */
[----:B------:R-:W-:Y:S01]  /*133f0*/  HMMA.16816.F32 R84, R120, R92, R144 ;  /* 0x0000005c7854723c */ /* 0x000fe20000001890 */
[----:B------:R-:W-:-:S07]  /*13400*/  FADD.FTZ R236, R11, R236 ;  /* 0x000000ec0bec7221 */ /* 0x000fce0000010000 */
[----:B------:R-:W-:Y:S01]  /*13410*/  HMMA.16816.F32 R88, R120, R94, R112 ;  /* 0x0000005e7858723c */ /* 0x000fe20000001870 */
[----:B------:R-:W-:-:S07]  /*13420*/  FADD.FTZ R237, R220, R0 ;  /* 0x00000000dced7221 */ /* 0x000fce0000010000 */
[----:B------:R-:W-:Y:S01]  /*13430*/  HMMA.16816.F32 R100, R120, R108, R100 ;  /* 0x0000006c7864723c */ /* 0x000fe20000001864 */
[----:B------:R-:W-:-:S07]  /*13440*/  IADD3.X R134, R181, -0x1, RZ, P1, !PT ;  /* 0xffffffffb5867810 */ /* 0x000fce0000ffe4ff */
[----:B------:R-:W-:Y:S01]  /*13450*/  HMMA.16816.F32 R104, R120, R110, R104 ;  /* 0x0000006e7868723c */ /* 0x000fe20000001868 */
[----:B------:R-:W-:-:S07]  /*13460*/  IMAD.MOV.U32 R131, RZ, RZ, R221 ;  /* 0x000000ffff837224 */ /* 0x000fce00078e00dd */
[----:B----4-:R-:W-:Y:S01]  /*13470*/  HMMA.16816.F32 R116, R120, R12, R116 ;  /* 0x0000000c7874723c */ /* 0x010fe20000001874 */
[----:B------:R-:W-:-:S07]  /*13480*/  IMAD.MOV.U32 R128, RZ, RZ, R222 ;  /* 0x000000ffff807224 */ /* 0x000fce00078e00de */
        /* <DEDUP_REMOVED lines=16> */
[----:B------:R-:W2:Y:S04]  /*13590*/  LDL.64 R220, [R1+0x170] ;  /* 0x0001700001dc7983 */ /* 0x000ea80000100a00 */
[----:B------:R-:W3:Y:S01]  /*135a0*/  LDL.64 R222, [R1+0x128] ;  /* 0x0001280001de7983 */ /* 0x000ee20000100a00 */
        /* <DEDUP_REMOVED lines=13> */
[----:B-----5:R-:W-:Y:S04]  /*13680*/  @P4 STS [R194+0x9000], RZ ;  /* 0x009000ffc2004388 */ /* 0x020fe80000000800 */
[----:B------:R-:W-:Y:S04]  /*13690*/  @P4 STS [R194+0x9004], RZ ;  /* 0x009004ffc2004388 */ /* 0x000fe80000000800 */
[----:B------:R-:W-:Y:S01]  /*136a0*/  @P4 STS.64 [R194+0x9008], RZ ;  /* 0x009008ffc2004388 */ /* 0x000fe20000000a00 */
[----:B--2---:R-:W-:-:S04]  /*136b0*/  LEA R0, P0, R2, R220, 0x6 ;  /* 0x000000dc02007211 */ /* 0x004fc800078030ff */
[----:B------:R-:W-:Y:S02]  /*136c0*/  @!P4 LEA R14, P5, R0, c[0x0][0x170], 0x1 ;  /* 0x00005c00000eca11 */ /* 0x000fe400078a08ff */
[----:B---3--:R-:W-:Y:S02]  /*136d0*/  LEA.HI.X R3, R2, R223, R3, 0x6, P0 ;  /* 0x000000df02037211 */ /* 0x008fe400000f3403 */
        /* <DEDUP_REMOVED lines=43> */
[----:B--2---:R-:W-:Y:S04]  /*13990*/  LDSM.16.M88.4 R8, [R192] ;  /* 0x00000000c008783b */ /* 0x004fe80000000200 */
[----:B------:R-:W2:Y:S04]  /*139a0*/  LDSM.16.M88.4 R28, [R189+0x6000] ;  /* 0x00600000bd1c783b */ /* 0x000ea80000000200 */
[----:B------:R-:W-:Y:S04]  /*139b0*/  LDSM.16.M88.4 R24, [R189+0x6400] ;  /* 0x00640000bd18783b */ /* 0x000fe80000000200 */
[----:B------:R-:W-:Y:S04]  /*139c0*/  LDSM.16.M88.4 R20, [R189+0x6800] ;  /* 0x00680000bd14783b */ /* 0x000fe80000000200 */
[----:B------:R-:W4:Y:S04]  /*139d0*/  LDSM.16.M88.4 R16, [R189+0x6c00] ;  /* 0x006c0000bd10783b */ /* 0x000f280000000200 */
[----:B------:R-:W-:Y:S04]  /*139e0*/  LDSM.16.M88.4 R48, [R191+0x6000] ;  /* 0x00600000bf30783b */ /* 0x000fe80000000200 */
[----:B---3--:R-:W3:Y:S04]  /*139f0*/  LDSM.16.M88.4 R4, [R192+0x1000] ;  /* 0x00100000c004783b */ /* 0x008ee80000000200 */
[----:B-1----:R-:W-:Y:S04]  /*13a00*/  LDSM.16.M88.4 R12, [R193+0x1000] ;  /* 0x00100000c10c783b */ /* 0x002fe80000000200 */
[----:B------:R-:W-:Y:S04]  /*13a10*/  LDSM.16.M88.4 R36, [R191+0x6800] ;  /* 0x00680000bf24783b */ /* 0x000fe80000000200 */
[----:B------:R-:W-:Y:S04]  /*13a20*/  LDSM.16.M88.4 R32, [R191+0x6c00] ;  /* 0x006c0000bf20783b */ /* 0x000fe80000000200 */
[----:B------:R-:W-:Y:S01]  /*13a30*/  LDSM.16.M88.4 R40, [R191+0x6400] ;  /* 0x00640000bf28783b */ /* 0x000fe20000000200 */
[C---:B--2---:R-:W-:Y:S03]  /*13a40*/  HMMA.16816.F32 R248, R8.reuse, R28, RZ ;  /* 0x0000001c08f8723c */ /* 0x044fe600000018ff */
[----:B------:R-:W0:Y:S05]  /*13a50*/  LDGDEPBAR ;  /* 0x00000000000079af */ /* 0x000e2a0000000000 */
[C---:B------:R-:W-:Y:S08]  /*13a60*/  HMMA.16816.F32 R244, R8.reuse, R30, RZ ;  /* 0x0000001e08f4723c */ /* 0x040ff000000018ff */
[----:B----4-:R-:W-:Y:S08]  /*13a70*/  HMMA.16816.F32 R184, R8, R16, RZ ;  /* 0x0000001008b8723c */ /* 0x010ff000000018ff */
        /* <DEDUP_REMOVED lines=9> */
[C---:B------:R-:W-:Y:S08]  /*13b10*/  HMMA.16816.F32 R204, R8.reuse, R24, RZ ;  /* 0x0000001808cc723c */ /* 0x040ff000000018ff */
[C---:B------:R-:W-:Y:S01]  /*13b20*/  HMMA.16816.F32 R224, R8.reuse, R26, RZ ;  /* 0x0000001a08e0723c */ /* 0x040fe200000018ff */
[----:B------:R-:W-:Y:S07]  /*13b30*/  LDSM.16.M88.4 R24, [R189+0x7400] ;  /* 0x00740000bd18783b */ /* 0x000fee0000000200 */
[C---:B------:R-:W-:Y:S08]  /*13b40*/  HMMA.16816.F32 R196, R8.reuse, R20, RZ ;  /* 0x0000001408c4723c */ /* 0x040ff000000018ff */
[C---:B------:R-:W-:Y:S01]  /*13b50*/  HMMA.16816.F32 R220, R8.reuse, R22, RZ ;  /* 0x0000001608dc723c */ /* 0x040fe200000018ff */
[----:B------:R-:W-:Y:S07]  /*13b60*/  LDSM.16.M88.4 R20, [R189+0x7800] ;  /* 0x00780000bd14783b */ /* 0x000fee0000000200 */
[----:B------:R-:W-:Y:S01]  /*13b70*/  HMMA.16816.F32 R200, R8, R18, RZ ;  /* 0x0000001208c8723c */ /* 0x000fe200000018ff */
[----:B------:R-:W-:Y:S04]  /*13b80*/  LDSM.16.M88.4 R8, [R192+0x3000] ;  /* 0x00300000c008783b */ /* 0x000fe80000000200 */
[----:B------:R-:W2:Y:S03]  /*13b90*/  LDSM.16.M88.4 R16, [R189+0x7c00] ;  /* 0x007c0000bd10783b */ /* 0x000ea60000000200 */
[----:B-1----:R-:W-:Y:S08]  /*13ba0*/  HMMA.16816.F32 R248, R4, R48, R248 ;  /* 0x0000003004f8723c */ /* 0x002ff000000018f8 */
[C---:B------:R-:W-:Y:S08]  /*13bb0*/  HMMA.16816.F32 R216, R12.reuse, R36, R64 ;  /* 0x000000240cd8723c */ /* 0x040ff00000001840 */
[C---:B------:R-:W-:Y:S08]  /*13bc0*/  HMMA.16816.F32 R64, R12.reuse, R32, R52 ;  /* 0x000000200c40723c */ /* 0x040ff00000001834 */
        /* <DEDUP_REMOVED lines=8> */
[----:B------:R-:W-:Y:S01]  /*13c50*/  HMMA.16816.F32 R240, R12, R34, R28 ;  /* 0x000000220cf0723c */ /* 0x000fe2000000181c */
[----:B------:R-:W1:Y:S06]  /*13c60*/  LDSM.16.M88.4 R28, [R189+0x7000] ;  /* 0x00700000bd1c783b */ /* 0x000e6c0000000200 */
[----:B------:R-:W-:Y:S01]  /*13c70*/  MOV R12, R248 ;  /* 0x000000f8000c7202 */ /* 0x000fe20000000f00 */
[C---:B------:R-:W-:Y:S08]  /*13c80*/  HMMA.16816.F32 R184, R4.reuse, R32, R184 ;  /* 0x0000002004b8723c */ /* 0x040ff000000018b8 */
[C---:B------:R-:W-:Y:S08]  /*13c90*/  HMMA.16816.F32 R248, R4.reuse, R40, R204 ;  /* 0x0000002804f8723c */ /* 0x040ff000000018cc */
[C---:B------:R-:W-:Y:S08]  /*13ca0*/  HMMA.16816.F32 R196, R4.reuse, R36, R196 ;  /* 0x0000002404c4723c */ /* 0x040ff000000018c4 */
[C---:B------:R-:W-:Y:S01]  /*13cb0*/  HMMA.16816.F32 R176, R4.reuse, R50, R244 ;  /* 0x0000003204b0723c */ /* 0x040fe200000018f4 */
[----:B------:R-:W-:Y:S06]  /*13cc0*/  LDSM.16.M88.4 R48, [R191+0x7c00] ;  /* 0x007c0000bf30783b */ /* 0x000fec0000000200 */
[----:B------:R-:W-:Y:S01]  /*13cd0*/  MOV R244, R12 ;  /* 0x0000000c00f47202 */ /* 0x000fe20000000f00 */
[----:B------:R-:W-:Y:S01]  /*13ce0*/  HMMA.16816.F32 R132, R4, R42, R224 ;  /* 0x0000002a0484723c */ /* 0x000fe200000018e0 */
[----:B------:R-:W-:Y:S01]  /*13cf0*/  IMAD.MOV.U32 R245, RZ, RZ, R3 ;  /* 0x000000fffff57224 */ /* 0x000fe200078e0003 */
[----:B------:R-:W-:Y:S01]  /*13d00*/  LDSM.16.M88.4 R12, [R193+0x3000] ;  /* 0x00300000c10c783b */ /* 0x000fe20000000200 */
[----:B------:R-:W-:-:S02]  /*13d10*/  IMAD.MOV.U32 R246, RZ, RZ, R2 ;  /* 0x000000fffff67224 */ /* 0x000fc400078e0002 */
[----:B------:R-:W-:-:S03]  /*13d20*/  IMAD.MOV.U32 R247, RZ, RZ, R0 ;  /* 0x000000fffff77224 */ /* 0x000fc600078e0000 */
[C---:B------:R-:W-:Y:S08]  /*13d30*/  HMMA.16816.F32 R128, R4.reuse, R38, R220 ;  /* 0x000000260480723c */ /* 0x040ff000000018dc */
[----:B------:R-:W-:Y:S01]  /*13d40*/  HMMA.16816.F32 R32, R4, R34, R200 ;  /* 0x000000220420723c */ /* 0x000fe200000018c8 */
[----:B------:R-:W3:Y:S07]  /*13d50*/  LDSM.16.M88.4 R4, [R192+0x2000] ;  /* 0x00200000c004783b */ /* 0x000eee0000000200 */
[C---:B--2---:R-:W-:Y:S01]  /*13d60*/  HMMA.16816.F32 R224, R8.reuse, R16, R64 ;  /* 0x0000001008e0723c */ /* 0x044fe20000001840 */
[----:B------:R-:W2:Y:S07]  /*13d70*/  LDSM.16.M88.4 R64, [R191+0x7000] ;  /* 0x00700000bf40783b */ /* 0x000eae0000000200 */
[C---:B-1----:R-:W-:Y:S01]  /*13d80*/  HMMA.16816.F32 R36, R8.reuse, R30, R52 ;  /* 0x0000001e0824723c */ /* 0x042fe20000001834 */
[----:B------:R-:W-:Y:S07]  /*13d90*/  LDSM.16.M88.4 R52, [R191+0x7800] ;  /* 0x00780000bf34783b */ /* 0x000fee0000000200 */
[C---:B------:R-:W-:Y:S01]  /*13da0*/  HMMA.16816.F32 R200, R8.reuse, R22, R56 ;  /* 0x0000001608c8723c */ /* 0x040fe20000001838 */
[----:B------:R-:W1:Y:S07]  /*13db0*/  LDSM.16.M88.4 R56, [R191+0x7400] ;  /* 0x00740000bf38783b */ /* 0x000e6e0000000200 */
[C---:B------:R-:W-:Y:S08]  /*13dc0*/  HMMA.16816.F32 R40, R8.reuse, R28, R212 ;  /* 0x0000001c0828723c */ /* 0x040ff000000018d4 */
[----:B------:R-:W-:Y:S08]  /*13dd0*/  HMMA.16816.F32 R204, R8, R24, R208 ;  /* 0x0000001808cc723c */ /* 0x000ff000000018d0 */
[C---:B---3--:R-:W-:Y:S08]  /*13de0*/  HMMA.16816.F32 R176, R4.reuse, R30, R176 ;  /* 0x0000001e04b0723c */ /* 0x048ff000000018b0 */
[----:B------:R-:W-:Y:S08]  /*13df0*/  HMMA.16816.F32 R244, R4, R28, R244 ;  /* 0x0000001c04f4723c */ /* 0x000ff000000018f4 */
[C---:B------:R-:W-:Y:S08]  /*13e00*/  HMMA.16816.F32 R216, R8.reuse, R20, R216 ;  /* 0x0000001408d8723c */ /* 0x040ff000000018d8 */
[----:B------:R-:W-:Y:S01]  /*13e10*/  HMMA.16816.F32 R172, R8, R26, R172 ;  /* 0x0000001a08ac723c */ /* 0x000fe200000018ac */
[----:B------:R-:W-:Y:S01]  /*13e20*/  MOV R28, R176 ;  /* 0x000000b0001c7202 */ /* 0x000fe20000000f00 */
[----:B------:R-:W-:Y:S01]  /*13e30*/  IMAD.MOV.U32 R3, RZ, RZ, R177 ;  /* 0x000000ffff037224 */ /* 0x000fe200078e00b1 */
[----:B------:R-:W-:Y:S01]  /*13e40*/  MOV R0, R179 ;  /* 0x000000b300007202 */ /* 0x000fe20000000f00 */
[----:B------:R-:W-:-:S04]  /*13e50*/  IMAD.MOV.U32 R2, RZ, RZ, R178 ;  /* 0x000000ffff027224 */ /* 0x000fc800078e00b2 */
[----:B------:R-:W-:Y:S07]  /*13e60*/  HMMA.16816.F32 R212, R8, R18, R240 ;  /* 0x0000001208d4723c */ /* 0x000fee00000018f0 */
[----:B------:R-:W-:Y:S01]  /*13e70*/  MOV R11, R244 ;  /* 0x000000f4000b7202 */ /* 0x000fe20000000f00 */
[----:B------:R-:W-:Y:S01]  /*13e80*/  IMAD.MOV.U32 R10, RZ, RZ, R245 ;  /* 0x000000ffff0a7224 */ /* 0x000fe200078e00f5 */
[----:B------:R-:W-:Y:S01]  /*13e90*/  HMMA.16816.F32 R176, R4, R24, R248 ;  /* 0x0000001804b0723c */ /* 0x000fe200000018f8 */
[----:B------:R-:W-:-:S02]  /*13ea0*/  IMAD.MOV.U32 R9, RZ, RZ, R246 ;  /* 0x000000ffff097224 */ /* 0x000fc400078e00f6 */
[----:B------:R-:W-:-:S05]  /*13eb0*/  IMAD.MOV.U32 R8, RZ, RZ, R247 ;  /* 0x000000ffff087224 */ /* 0x000fca00078e00f7 */
[C---:B------:R-:W-:Y:S07]  /*13ec0*/  HMMA.16816.F32 R244, R4.reuse, R20, R196 ;  /* 0x0000001404f4723c */ /* 0x040fee00000018c4 */
[----:B------:R-:W-:Y:S01]  /*13ed0*/  IMAD.MOV.U32 R20, RZ, RZ, R11 ;  /* 0x000000ffff147224 */ /* 0x000fe200078e000b */
[----:B------:R-:W-:Y:S01]  /*13ee0*/  HMMA.16816.F32 R240, R4, R22, R128 ;  /* 0x0000001604f0723c */ /* 0x000fe20000001880 */
[----:B------:R-:W-:-:S06]  /*13ef0*/  MOV R21, R10 ;  /* 0x0000000a00157202 */ /* 0x000fcc0000000f00 */
[----:B------:R-:W-:Y:S01]  /*13f00*/  IMAD.MOV.U32 R22, RZ, RZ, R9 ;  /* 0x000000ffff167224 */ /* 0x000fe200078e0009 */
[----:B------:R-:W-:Y:S01]  /*13f10*/  MOV R25, R178 ;  /* 0x000000b200197202 */ /* 0x000fe20000000f00 */
[----:B------:R-:W-:Y:S01]  /*13f20*/  IMAD.MOV.U32 R23, RZ, RZ, R8 ;  /* 0x000000ffff177224 */ /* 0x000fe200078e0008 */
[C---:B------:R-:W-:Y:S01]  /*13f30*/  HMMA.16816.F32 R248, R4.reuse, R26, R132 ;  /* 0x0000001a04f8723c */ /* 0x040fe20000001884 */
[----:B------:R-:W3:Y:S01]  /*13f40*/  LDSM.16.M88.4 R8, [R193+0x2000] ;  /* 0x00200000c108783b */ /* 0x000ee20000000200 */
[----:B------:R-:W-:Y:S02]  /*13f50*/  IMAD.MOV.U32 R30, RZ, RZ, R176 ;  /* 0x000000ffff1e7224 */ /* 0x000fe400078e00b0 */
[----:B------:R-:W-:Y:S02]  /*13f60*/  IMAD.MOV.U32 R24, RZ, RZ, R179 ;  /* 0x000000ffff187224 */ /* 0x000fe400078e00b3 */
[----:B------:R-:W-:Y:S02]  /*13f70*/  IMAD.MOV.U32 R29, RZ, RZ, R177 ;  /* 0x000000ffff1d7224 */ /* 0x000fe400078e00b1 */
[C---:B------:R-:W-:Y:S08]  /*13f80*/  HMMA.16816.F32 R220, R4.reuse, R16, R184 ;  /* 0x0000001004dc723c */ /* 0x040ff000000018b8 */
[----:B------:R-:W-:Y:S01]  /*13f90*/  HMMA.16816.F32 R208, R4, R18, R32 ;  /* 0x0000001204d0723c */ /* 0x000fe20000001820 */
[----:B------:R-:W-:Y:S04]  /*13fa0*/  LDSM.16.M88.4 R4, [R192+0x5000] ;  /* 0x00500000c004783b */ /* 0x000fe80000000200 */
[----:B------:R-:W4:Y:S03]  /*13fb0*/  LDSM.16.M88.4 R16, [R189+0x8000] ;  /* 0x00800000bd10783b */ /* 0x000f260000000200 */
[C---:B--2---:R-:W-:Y:S01]  /*13fc0*/  HMMA.16816.F32 R196, R12.reuse, R64, R40 ;  /* 0x000000400cc4723c */ /* 0x044fe20000001828 */
[----:B------:R-:W2:Y:S04]  /*13fd0*/  LDSM.16.M88.4 R32, [R189+0x8400] ;  /* 0x00840000bd20783b */ /* 0x000ea80000000200 */
[----:B------:R-:W2:Y:S03]  /*13fe0*/  LDSM.16.M88.4 R40, [R189+0x8800] ;  /* 0x00880000bd28783b */ /* 0x000ea60000000200 */
[C---:B------:R-:W-:Y:S01]  /*13ff0*/  HMMA.16816.F32 R184, R12.reuse, R66, R36 ;  /* 0x000000420cb8723c */ /* 0x040fe20000001824 */
[----:B------:R-:W2:Y:S07]  /*14000*/  LDSM.16.M88.4 R36, [R189+0x8c00] ;  /* 0x008c0000bd24783b */ /* 0x000eae0000000200 */
[C---:B-1----:R-:W-:Y:S07]  /*14010*/  HMMA.16816.F32 R176, R12.reuse, R56, R204 ;  /* 0x000000380cb0723c */ /* 0x042fee00000018cc */
[----:B------:R-:W-:Y:S01]  /*14020*/  MOV R204, R30 ;  /* 0x0000001e00cc7202 */ /* 0x000fe20000000f00 */
[----:B------:R-:W-:Y:S01]  /*14030*/  HMMA.16816.F32 R132, R12, R52, R216 ;  /* 0x000000340c84723c */ /* 0x000fe200000018d8 */
[----:B------:R-:W-:Y:S01]  /*14040*/  IMAD.MOV.U32 R205, RZ, RZ, R29 ;  /* 0x000000ffffcd7224 */ /* 0x000fe200078e001d */
[----:B------:R-:W-:Y:S01]  /*14050*/  MOV R207, R24 ;  /* 0x0000001800cf7202 */ /* 0x000fe20000000f00 */
[----:B------:R-:W-:-:S04]  /*14060*/  IMAD.MOV.U32 R206, RZ, RZ, R25 ;  /* 0x000000ffffce7224 */ /* 0x000fc800078e0019 */
[----:B------:R-:W-:Y:S01]  /*14070*/  IMAD.MOV.U32 R216, RZ, RZ, R28 ;  /* 0x000000ffffd87224 */ /* 0x000fe200078e001c */
[----:B------:R-:W-:Y:S01]  /*14080*/  HMMA.16816.F32 R172, R12, R58, R172 ;  /* 0x0000003a0cac723c */ /* 0x000fe200000018ac */
[----:B------:R-:W-:Y:S01]  /*14090*/  IMAD.MOV.U32 R217, RZ, RZ, R3 ;  /* 0x000000ffffd97224 */ /* 0x000fe200078e0003 */
[----:B------:R-:W-:Y:S01]  /*140a0*/  MOV R218, R2 ;  /* 0x0000000200da7202 */ /* 0x000fe20000000f00 */
[----:B------:R-:W-:-:S05]  /*140b0*/  IMAD.MOV.U32 R219, RZ, RZ, R0 ;  /* 0x000000ffffdb7224 */ /* 0x000fca00078e0000 */
[C---:B------:R-:W-:Y:S08]  /*140c0*/  HMMA.16816.F32 R128, R12.reuse, R54, R200 ;  /* 0x000000360c80723c */ /* 0x040ff000000018c8 */
[C---:B------:R-:W-:Y:S08]  /*140d0*/  HMMA.16816.F32 R28, R12.reuse, R48, R224 ;  /* 0x000000300c1c723c */ /* 0x040ff000000018e0 */
[----:B------:R-:W-:Y:S01]  /*140e0*/  HMMA.16816.F32 R24, R12, R50, R212 ;  /* 0x000000320c18723c */ /* 0x000fe200000018d4 */
[----:B------:R-:W1:Y:S07]  /*140f0*/  LDSM.16.M88.4 R12, [R192+0x4000] ;  /* 0x00400000c00c783b */ /* 0x000e6e0000000200 */
[C---:B---3--:R-:W-:Y:S08]  /*14100*/  HMMA.16816.F32 R20, R8.reuse, R64, R20 ;  /* 0x000000400814723c */ /* 0x048ff00000001814 */
        /* <DEDUP_REMOVED lines=8> */
[C---:B----4-:R-:W-:Y:S08]  /*14190*/  HMMA.16816.F32 R208, R4.reuse, R16, R196 ;  /* 0x0000001004d0723c */ /* 0x050ff000000018c4 */
[C---:B------:R-:W-:Y:S08]  /*141a0*/  HMMA.16816.F32 R204, R4.reuse, R18, R184 ;  /* 0x0000001204cc723c */ /* 0x040ff000000018b8 */
[C---:B--2---:R-:W-:Y:S08]  /*141b0*/  HMMA.16816.F32 R200, R4.reuse, R32, R176 ;  /* 0x0000002004c8723c */ /* 0x044ff000000018b0 */
[C---:B------:R-:W-:Y:S08]  /*141c0*/  HMMA.16816.F32 R196, R4.reuse, R34, R172 ;  /* 0x0000002204c4723c */ /* 0x040ff000000018ac */
[C---:B------:R-:W-:Y:S08]  /*141d0*/  HMMA.16816.F32 R184, R4.reuse, R40, R132 ;  /* 0x0000002804b8723c */ /* 0x040ff00000001884 */
[C---:B------:R-:W-:Y:S08]  /*141e0*/  HMMA.16816.F32 R176, R4.reuse, R42, R128 ;  /* 0x0000002a04b0723c */ /* 0x040ff00000001880 */
[C---:B------:R-:W-:Y:S01]  /*141f0*/  HMMA.16816.F32 R172, R4.reuse, R36, R28 ;  /* 0x0000002404ac723c */ /* 0x040fe2000000181c */
[----:B------:R-:W-:Y:S07]  /*14200*/  LDSM.16.M88.4 R28, [R191+0x8000] ;  /* 0x00800000bf1c783b */ /* 0x000fee0000000200 */
[----:B------:R-:W-:Y:S01]  /*14210*/  HMMA.16816.F32 R132, R4, R38, R24 ;  /* 0x000000260484723c */ /* 0x000fe20000001818 */
[----:B------:R-:W2:Y:S04]  /*14220*/  LDSM.16.M88.4 R4, [R193+0x5000] ;  /* 0x00500000c104783b */ /* 0x000ea80000000200 */
[----:B------:R-:W3:Y:S03]  /*14230*/  LDSM.16.M88.4 R24, [R191+0x8400] ;  /* 0x00840000bf18783b */ /* 0x000ee60000000200 */
[C---:B-1----:R-:W-:Y:S01]  /*14240*/  HMMA.16816.F32 R128, R12.reuse, R16, R20 ;  /* 0x000000100c80723c */ /* 0x042fe20000001814 */
[----:B------:R-:W1:Y:S07]  /*14250*/  LDSM.16.M88.4 R20, [R191+0x8800] ;  /* 0x00880000bf14783b */ /* 0x000e6e0000000200 */
[----:B------:R-:W-:Y:S01]  /*14260*/  HMMA.16816.F32 R64, R12, R18, R64 ;  /* 0x000000120c40723c */ /* 0x000fe20000001840 */
[----:B------:R-:W4:Y:S01]  /*14270*/  LDSM.16.M88.4 R16, [R191+0x8c00] ;  /* 0x008c0000bf10783b */ /* 0x000f220000000200 */
[----:B------:R-:W-:-:S06]  /*14280*/  DEPBAR.LE SB0, 0x0 ;  /* 0x000080000000791a */ /* 0x000fcc0000000000 */
[C---:B------:R-:W-:Y:S08]  /*14290*/  HMMA.16816.F32 R56, R12.reuse, R32, R216 ;  /* 0x000000200c38723c */ /* 0x040ff000000018d8 */
[C---:B------:R-:W-:Y:S08]  /*142a0*/  HMMA.16816.F32 R52, R12.reuse, R34, R248 ;  /* 0x000000220c34723c */ /* 0x040ff000000018f8 */
[C---:B------:R-:W-:Y:S08]  /*142b0*/  HMMA.16816.F32 R48, R12.reuse, R40, R244 ;  /* 0x000000280c30723c */ /* 0x040ff000000018f4 */
[C---:B------:R-:W-:Y:S08]  /*142c0*/  HMMA.16816.F32 R40, R12.reuse, R42, R240 ;  /* 0x0000002a0c28723c */ /* 0x040ff000000018f0 */
[C---:B------:R-:W-:Y:S08]  /*142d0*/  HMMA.16816.F32 R32, R12.reuse, R36, R220 ;  /* 0x000000240c20723c */ /* 0x040ff000000018dc */
[----:B------:R-:W-:Y:S08]  /*142e0*/  HMMA.16816.F32 R12, R12, R38, R212 ;  /* 0x000000260c0c723c */ /* 0x000ff000000018d4 */
[C---:B--2---:R-:W-:Y:S08]  /*142f0*/  HMMA.16816.F32 R208, R4.reuse, R28, R208 ;  /* 0x0000001c04d0723c */ /* 0x044ff000000018d0 */
[----:B------:R-:W-:Y:S08]  /*14300*/  HMMA.16816.F32 R204, R4, R30, R204 ;  /* 0x0000001e04cc723c */ /* 0x000ff000000018cc */
[C---:B------:R-:W-:Y:S08]  /*14310*/  HMMA.16816.F32 R128, R8.reuse, R28, R128 ;  /* 0x0000001c0880723c */ /* 0x040ff00000001880 */
[----:B------:R-:W-:Y:S08]  /*14320*/  HMMA.16816.F32 R64, R8, R30, R64 ;  /* 0x0000001e0840723c */ /* 0x000ff00000001840 */
[C---:B---3--:R-:W-:Y:S08]  /*14330*/  HMMA.16816.F32 R200, R4.reuse, R24, R200 ;  /* 0x0000001804c8723c */ /* 0x048ff000000018c8 */
[----:B------:R-:W-:Y:S08]  /*14340*/  HMMA.16816.F32 R196, R4, R26, R196 ;  /* 0x0000001a04c4723c */ /* 0x000ff000000018c4 */
[C---:B------:R-:W-:Y:S08]  /*14350*/  HMMA.16816.F32 R56, R8.reuse, R24, R56 ;  /* 0x000000180838723c */ /* 0x040ff00000001838 */
[----:B------:R-:W-:Y:S08]  /*14360*/  HMMA.16816.F32 R28, R8, R26, R52 ;  /* 0x0000001a081c723c */ /* 0x000ff00000001834 */
[C---:B-1----:R-:W-:Y:S08]  /*14370*/  HMMA.16816.F32 R184, R4.reuse, R20, R184 ;  /* 0x0000001404b8723c */ /* 0x042ff000000018b8 */
[C---:B------:R-:W-:Y:S08]  /*14380*/  HMMA.16816.F32 R212, R4.reuse, R22, R176 ;  /* 0x0000001604d4723c */ /* 0x040ff000000018b0 */
[----:B----4-:R-:W-:Y:S08]  /*14390*/  HMMA.16816.F32 R216, R4, R18, R132 ;  /* 0x0000001204d8723c */ /* 0x010ff00000001884 */
[----:B------:R-:W-:Y:S08]  /*143a0*/  HMMA.16816.F32 R24, R8, R20, R48 ;  /* 0x000000140818723c */ /* 0x000ff00000001830 */
[----:B------:R-:W-:Y:S08]  /*143b0*/  HMMA.16816.F32 R220, R4, R16, R172 ;  /* 0x0000001004dc723c */ /* 0x000ff000000018ac */
[C---:B------:R-:W-:Y:S08]  /*143c0*/  HMMA.16816.F32 R20, R8.reuse, R22, R40 ;  /* 0x000000160814723c */ /* 0x040ff00000001828 */
[C---:B------:R-:W-:Y:S08]  /*143d0*/  HMMA.16816.F32 R132, R8.reuse, R16, R32 ;  /* 0x000000100884723c */ /* 0x040ff00000001820 */
[----:B------:R-:W-:Y:S01]  /*143e0*/  HMMA.16816.F32 R52, R8, R18, R12 ;  /* 0x000000120834723c */ /* 0x000fe2000000180c */
[----:B------:R-:W-:Y:S06]  /*143f0*/  BAR.SYNC.DEFER_BLOCKING 0x0 ;  /* 0x0000000000007b1d */ /* 0x000fec0000010000 */
[----:B------:R-:W-:Y:S05]  /*14400*/  @!P0 BRA `(.L_x_476) ;  /* 0x0000040000008947 */ /* 0x000fea0003800000 */
[----:B------:R-:W2:Y:S04]  /*14410*/  LDL.64 R228, [R1+0x118] ;  /* 0x0001180001e47983 */ /* 0x000ea80000100a00 */
[----:B------:R-:W3:Y:S01]  /*14420*/  LDL.64 R238, [R1+0x110] ;  /* 0x0001100001ee7983 */ /* 0x000ee20000100a00 */
[----:B------:R-:W-:-:S02]  /*14430*/  UIADD3 UR14, UR24, -0x4, URZ ;  /* 0xfffffffc180e7890 */ /* 0x000fc4000fffe03f */
[----:B------:R-:W-:Y:S02]  /*14440*/  ULDC.64 UR4, c[0x0][0x198] ;  /* 0x0000660000047ab9 */ /* 0x000fe40000000a00 */
[----:B------:R-:W-:-:S04]  /*14450*/  USHF.R.S32.HI UR13, URZ, 0x1f, UR14 ;  /* 0x0000001f3f0d7899 */ /* 0x000fc8000801140e */
[----:B------:R-:W-:Y:S02]  /*14460*/  UIMAD UR13, UR13, UR4, URZ ;  /* 0x000000040d0d72a4 */ /* 0x000fe4000f8e023f */
[----:B------:R-:W-:Y:S02]  /*14470*/  UIMAD.WIDE.U32 UR26, UR14, UR4, URZ ;  /* 0x000000040e1a72a5 */ /* 0x000fe4000f8e003f */
[----:B------:R-:W-:-:S04]  /*14480*/  UIMAD UR5, UR14, UR5, UR13 ;  /* 0x000000050e0572a4 */ /* 0x000fc8000f8e020d */
[----:B------:R-:W-:Y:S01]  /*14490*/  UIADD3 UR5, UR27, UR5, URZ ;  /* 0x000000051b057290 */ /* 0x000fe2000fffe03f */
[----:B------:R-:W-:Y:S02]  /*144a0*/  IMAD.U32 R0, RZ, RZ, UR26 ;  /* 0x0000001aff007e24 */ /* 0x000fe4000f8e00ff */
[----:B------:R-:W-:-:S03]  /*144b0*/  IMAD.U32 R2, RZ, RZ, UR26 ;  /* 0x0000001aff027e24 */ /* 0x000fc6000f8e00ff */
[----:B------:R-:W-:Y:S01]  /*144c0*/  IMAD.U32 R3, RZ, RZ, UR5 ;  /* 0x00000005ff037e24 */ /* 0x000fe2000f8e00ff */
[----:B------:R1:W-:Y:S04]  /*144d0*/  @P4 STS [R194+0x6000], RZ ;  /* 0x006000ffc2004388 */ /* 0x0003e80000000800 */
[----:B------:R1:W-:Y:S04]  /*144e0*/  @P4 STS [R194+0x6004], RZ ;  /* 0x006004ffc2004388 */ /* 0x0003e80000000800 */
[----:B------:R1:W-:Y:S01]  /*144f0*/  @P4 STS.64 [R194+0x6008], RZ ;  /* 0x006008ffc2004388 */ /* 0x0003e20000000a00 */
[----:B------:R-:W-:Y:S01]  /*14500*/  BSSY B0, `(.L_x_477) ;  /* 0x000002f000007945 */ /* 0x000fe20003800000 */
        /* <DEDUP_REMOVED lines=12> */
[----:B------:R-:W-:Y:S02]  /*145d0*/  @!P2 LEA.HI.X R7, R0, c[0x0][0x16c], R3, 0x1, P1 ;  /* 0x00005b000007aa11 */ /* 0x000fe400008f0c03 */
[C---:B------:R-:W-:Y:S02]  /*145e0*/  @!P4 LEA R10, P5, R2.reuse, c[0x0][0x168], 0x1 ;  /* 0x00005a00020aca11 */ /* 0x040fe400078a08ff */
[----:B------:R-:W-:Y:S02]  /*145f0*/  IADD3.X R3, R3, UR18, RZ, P6, !PT ;  /* 0x0000001203037c10 */ /* 0x000fe4000b7fe4ff */
[C---:B------:R-:W-:Y:S01]  /*14600*/  @!P3 LEA R4, P1, R2.reuse, c[0x0][0x168], 0x1 ;  /* 0x00005a000204ba11 */ /* 0x040fe200078208ff */
        /* <DEDUP_REMOVED lines=30> */
.L_x_478:
[----:B------:R-:W-:Y:S05]  /*147f0*/  BSYNC B0 ;  /* 0x0000000000007941 */ /* 0x000fea0003800000 */
.L_x_477:
[----:B------:R-:W0:Y:S02]  /*14800*/  LDGDEPBAR ;  /* 0x00000000000079af */ /* 0x000e240000000000 */
.L_x_476:
[----:B------:R-:W-:Y:S04]  /*14810*/  STL.64 [R1+0x1e8], R118 ;  /* 0x0001e87601007387 */ /* 0x000fe80000100a00 */
[----:B------:R-:W-:Y:S04]  /*14820*/  STL [R1+0x1e0], R123 ;  /* 0x0001e07b01007387 */ /* 0x000fe80000100800 */
[----:B------:R-:W-:Y:S04]  /*14830*/  STL [R1+0x1c4], R180 ;  /* 0x0001c4b401007387 */ /* 0x000fe80000100800 */
[----:B------:R-:W-:Y:S04]  /*14840*/  STL [R1+0x1c0], R181 ;  /* 0x0001c0b501007387 */ /* 0x000fe80000100800 */
[----:B------:R-:W-:Y:S04]  /*14850*/  STL [R1+0x1bc], R44 ;  /* 0x0001bc2c01007387 */ /* 0x000fe80000100800 */
[----:B------:R-:W-:Y:S04]  /*14860*/  STL [R1+0x1b8], R45 ;  /* 0x0001b82d01007387 */ /* 0x000fe80000100800 */
[----:B------:R2:W-:Y:S04]  /*14870*/  STL [R1+0x1b0], R188 ;  /* 0x0001b0bc01007387 */ /* 0x0005e80000100800 */
[----:B--2---:R-:W2:Y:S04]  /*14880*/  LDL R188, [R1+0x78] ;  /* 0x0000780001bc7983 */ /* 0x004ea80000100800 */
[----:B------:R3:W-:Y:S04]  /*14890*/  STL [R1+0x1ac], R190 ;  /* 0x0001acbe01007387 */ /* 0x0007e80000100800 */
[----:B------:R-:W4:Y:S04]  /*148a0*/  LDL R44, [R1+0x104] ;  /* 0x00010400012c7983 */ /* 0x000f280000100800 */
[----:B------:R-:W2:Y:S04]  /*148b0*/  LDL.LU R181, [R1+0x34] ;  /* 0x0000340001b57983 */ /* 0x000ea80000300800 */
[----:B------:R-:W4:Y:S04]  /*148c0*/  LDL.LU R180, [R1+0x30] ;  /* 0x0000300001b47983 */ /* 0x000f280000300800 */
[----:B------:R-:W4:Y:S04]  /*148d0*/  LDL.64 R118, [R1+0x50] ;  /* 0x0000500001767983 */ /* 0x000f280000100a00 */
[----:B------:R-:W4:Y:S04]  /*148e0*/  LDL.LU R123, [R1+0x38] ;  /* 0x00003800017b7983 */ /* 0x000f280000300800 */
[----:B------:R-:W1:Y:S01]  /*148f0*/  S2R R2, SR_TID.X ;  /* 0x0000000000027919 */ /* 0x000e620000002100 */
[----:B------:R-:W-:Y:S01]  /*14900*/  UIADD3 UR4, UR24, -0x3, URZ ;  /* 0xfffffffd18047890 */ /* 0x000fe2000fffe03f */
[----:B---3--:R-:W-:-:S05]  /*14910*/  IMAD.MOV.U32 R190, RZ, RZ, R234 ;  /* 0x000000ffffbe7224 */ /* 0x008fca00078e00ea */
[----:B------:R-:W-:Y:S02]  /*14920*/  IMAD.U32 R0, RZ, RZ, UR4 ;  /* 0x00000004ff007e24 */ /* 0x000fe4000f8e00ff */
[----:B-1----:R-:W-:-:S05]  /*14930*/  IMAD.SHL.U32 R2, R2, 0x2, RZ ;  /* 0x0000000202027824 */ /* 0x002fca00078e00ff */
[----:B------:R-:W-:-:S05]  /*14940*/  LOP3.LUT R2, R2, 0x6, RZ, 0xc0, !PT ;  /* 0x0000000602027812 */ /* 0x000fca00078ec0ff */
[----:B------:R-:W-:-:S05]  /*14950*/  IMAD R0, R0, 0x40, R2 ;  /* 0x0000004000007824 */ /* 0x000fca00078e0202 */
[C---:B------:R-:W-:Y:S02]  /*14960*/  IADD3 R15, R0.reuse, 0x1, RZ ;  /* 0x00000001000f7810 */ /* 0x040fe40007ffe0ff */
[-C--:B------:R-:W-:Y:S02]  /*14970*/  ISETP.GE.AND P1, PT, R0, R61.reuse, PT ;  /* 0x0000003d0000720c */ /* 0x080fe40003f26270 */
[C---:B------:R-:W-:Y:S02]  /*14980*/  ISETP.GE.AND P2, PT, R15.reuse, R60, PT ;  /* 0x0000003c0f00720c */ /* 0x040fe40003f46270 */
[----:B------:R-:W-:Y:S02]  /*14990*/  FSEL R17, R130, -INF , !P1 ;  /* 0xff80000082117808 */ /* 0x000fe40004800000 */
[----:B------:R-:W-:Y:S02]  /*149a0*/  IADD3 R14, R0, 0x8, RZ ;  /* 0x00000008000e7810 */ /* 0x000fe40007ffe0ff */
[----:B------:R-:W-:-:S02]  /*149b0*/  ISETP.GE.AND P1, PT, R15, R61, PT ;  /* 0x0000003d0f00720c */ /* 0x000fc40003f26270 */
[C---:B------:R-:W-:Y:S02]  /*149c0*/  IADD3 R13, R0.reuse, 0x9, RZ ;  /* 0x00000009000d7810 */ /* 0x040fe40007ffe0ff */
[----:B------:R-:W-:Y:S02]  /*149d0*/  FSEL R48, R129, -INF , !P2 ;  /* 0xff80000081307808 */ /* 0x000fe40005000000 */
[----:B------:R-:W-:Y:S02]  /*149e0*/  ISETP.GE.AND P3, PT, R0, R60, PT ;  /* 0x0000003c0000720c */ /* 0x000fe40003f66270 */
[----:B------:R-:W-:Y:S02]  /*149f0*/  ISETP.GE.AND P2, PT, R14, R61, PT ;  /* 0x0000003d0e00720c */ /* 0x000fe40003f46270 */
[----:B------:R-:W-:Y:S02]  /*14a00*/  FSEL R37, R131, -INF , !P1 ;  /* 0xff80000083257808 */ /* 0x000fe40004800000 */
[----:B------:R-:W-:-:S02]  /*14a10*/  IADD3 R12, R0, 0x10, RZ ;  /* 0x00000010000c7810 */ /* 0x000fc40007ffe0ff */
[CC--:B------:R-:W-:Y:S02]  /*14a20*/  ISETP.GE.AND P1, PT, R13.reuse, R61.reuse, PT ;  /* 0x0000003d0d00720c */ /* 0x0c0fe40003f26270 */
[----:B------:R-:W-:Y:S02]  /*14a30*/  IADD3 R11, R0, 0x11, RZ ;  /* 0x00000011000b7810 */ /* 0x000fe40007ffe0ff */
[----:B------:R-:W-:Y:S02]  /*14a40*/  FSEL R18, R128, -INF , !P3 ;  /* 0xff80000080127808 */ /* 0x000fe40005800000 */
[----:B------:R-:W-:Y:S02]  /*14a50*/  FSEL R36, R66, -INF , !P2 ;  /* 0xff80000042247808 */ /* 0x000fe40005000000 */
[----:B------:R-:W-:Y:S02]  /*14a60*/  ISETP.GE.AND P3, PT, R13, R60, PT ;  /* 0x0000003c0d00720c */ /* 0x000fe40003f66270 */
[----:B------:R-:W-:-:S02]  /*14a70*/  ISETP.GE.AND P2, PT, R12, R61, PT ;  /* 0x0000003d0c00720c */ /* 0x000fc40003f46270 */
[----:B------:R-:W-:Y:S02]  /*14a80*/  FSEL R35, R67, -INF , !P1 ;  /* 0xff80000043237808 */ /* 0x000fe40004800000 */
        /* <DEDUP_REMOVED lines=8> */
[----:B------:R-:W-:Y:S02]  /*14b10*/  FSEL R47, R64, -INF , !P4 ;  /* 0xff800000402f7808 */ /* 0x000fe40006000000 */
[----:B------:R-:W-:Y:S02]  /*14b20*/  FSEL R33, R59, -INF , !P1 ;  /* 0xff8000003b217808 */ /* 0x000fe40004800000 */
[----:B------:R-:W-:-:S02]  /*14b30*/  IADD3 R8, R0, 0x20, RZ ;  /* 0x0000002000087810 */ /* 0x000fc40007ffe0ff */
[-C--:B------:R-:W-:Y:S02]  /*14b40*/  ISETP.GE.AND P4, PT, R12, R60.reuse, PT ;  /* 0x0000003c0c00720c */ /* 0x080fe40003f86270 */
[----:B------:R-:W-:Y:S02]  /*14b50*/  ISETP.GE.AND P1, PT, R9, R61, PT ;  /* 0x0000003d0900720c */ /* 0x000fe40003f26270 */
[----:B------:R-:W-:Y:S02]  /*14b60*/  IADD3 R7, R0, 0x21, RZ ;  /* 0x0000002100077810 */ /* 0x000fe40007ffe0ff */
[----:B------:R-:W-:Y:S02]  /*14b70*/  FSEL R42, R57, -INF , !P3 ;  /* 0xff800000392a7808 */ /* 0x000fe40005800000 */
[----:B------:R-:W-:Y:S02]  /*14b80*/  FSEL R32, R30, -INF , !P2 ;  /* 0xff8000001e207808 */ /* 0x000fe40005000000 */
[----:B------:R-:W-:-:S02]  /*14b90*/  ISETP.GE.AND P3, PT, R9, R60, PT ;  /* 0x0000003c0900720c */ /* 0x000fc40003f66270 */
[-C--:B------:R-:W-:Y:S02]  /*14ba0*/  ISETP.GE.AND P2, PT, R8, R61.reuse, PT ;  /* 0x0000003d0800720c */ /* 0x080fe40003f46270 */
[----:B------:R-:W-:Y:S02]  /*14bb0*/  FSEL R43, R56, -INF , !P4 ;  /* 0xff800000382b7808 */ /* 0x000fe40006000000 */
[----:B------:R-:W-:Y:S02]  /*14bc0*/  FSEL R31, R31, -INF , !P1 ;  /* 0xff8000001f1f7808 */ /* 0x000fe40004800000 */
[----:B------:R-:W-:Y:S02]  /*14bd0*/  IADD3 R5, R0, 0x29, RZ ;  /* 0x0000002900057810 */ /* 0x000fe40007ffe0ff */
[----:B------:R-:W-:Y:S02]  /*14be0*/  ISETP.GE.AND P4, PT, R10, R60, PT ;  /* 0x0000003c0a00720c */ /* 0x000fe40003f86270 */
[----:B------:R-:W-:-:S02]  /*14bf0*/  ISETP.GE.AND P1, PT, R7, R61, PT ;  /* 0x0000003d0700720c */ /* 0x000fc40003f26270 */
[----:B------:R-:W-:Y:S02]  /*14c00*/  IADD3 R4, R0, 0x30, RZ ;  /* 0x0000003000047810 */ /* 0x000fe40007ffe0ff */
[----:B------:R-:W-:Y:S02]  /*14c10*/  FSEL R40, R29, -INF , !P3 ;  /* 0xff8000001d287808 */ /* 0x000fe40005800000 */
[----:B------:R-:W-:Y:S02]  /*14c20*/  FSEL R30, R26, -INF , !P2 ;  /* 0xff8000001a1e7808 */ /* 0x000fe40005000000 */
[-C--:B------:R-:W-:Y:S02]  /*14c30*/  ISETP.GE.AND P3, PT, R7, R60.reuse, PT ;  /* 0x0000003c0700720c */ /* 0x080fe40003f66270 */
[----:B------:R-:W-:Y:S02]  /*14c40*/  IADD3 R6, R0, 0x28, RZ ;  /* 0x0000002800067810 */ /* 0x000fe40007ffe0ff */
[----:B------:R-:W-:-:S02]  /*14c50*/  ISETP.GE.AND P2, PT, R5, R60, PT ;  /* 0x0000003c0500720c */ /* 0x000fc40003f46270 */
[----:B------:R-:W-:Y:S02]  /*14c60*/  FSEL R41, R28, -INF , !P4 ;  /* 0xff8000001c297808 */ /* 0x000fe40006000000 */
[----:B------:R-:W-:Y:S02]  /*14c70*/  FSEL R29, R27, -INF , !P1 ;  /* 0xff8000001b1d7808 */ /* 0x000fe40004800000 */
[-C--:B------:R-:W-:Y:S02]  /*14c80*/  ISETP.GE.AND P4, PT, R8, R60.reuse, PT ;  /* 0x0000003c0800720c */ /* 0x080fe40003f86270 */
[----:B------:R-:W-:Y:S02]  /*14c90*/  ISETP.GE.AND P1, PT, R4, R60, PT ;  /* 0x0000003c0400720c */ /* 0x000fe40003f26270 */
[----:B------:R-:W-:Y:S02]  /*14ca0*/  IADD3 R2, R0, 0x38, RZ ;  /* 0x0000003800027810 */ /* 0x000fe40007ffe0ff */
[----:B------:R-:W-:-:S02]  /*14cb0*/  FSEL R38, R25, -INF , !P3 ;  /* 0xff80000019267808 */ /* 0x000fc40005800000 */
[----:B------:R-:W-:Y:S02]  /*14cc0*/  FSEL R27, R21, -INF , !P2 ;  /* 0xff800000151b7808 */ /* 0x000fe40005000000 */
[CC--:B------:R-:W-:Y:S02]  /*14cd0*/  ISETP.GE.AND P5, PT, R6.reuse, R61.reuse, PT ;  /* 0x0000003d0600720c */ /* 0x0c0fe40003fa6270 */
[----:B------:R-:W-:Y:S02]  /*14ce0*/  ISETP.GE.AND P3, PT, R6, R60, PT ;  /* 0x0000003c0600720c */ /* 0x000fe40003f66270 */
[----:B------:R-:W-:Y:S02]  /*14cf0*/  ISETP.GE.AND P2, PT, R5, R61, PT ;  /* 0x0000003d0500720c */ /* 0x000fe40003f46270 */
[----:B------:R-:W-:Y:S02]  /*14d00*/  FSEL R39, R24, -INF , !P4 ;  /* 0xff80000018277808 */ /* 0x000fe40006000000 */
[----:B------:R-:W-:-:S02]  /*14d10*/  IADD3 R3, R0, 0x31, RZ ;  /* 0x0000003100037810 */ /* 0x000fc40007ffe0ff */
[----:B------:R-:W-:Y:S02]  /*14d20*/  FSEL R26, R132, -INF , !P1 ;  /* 0xff800000841a7808 */ /* 0x000fe40004800000 */
[C---:B------:R-:W-:Y:S02]  /*14d30*/  ISETP.GE.AND P6, PT, R0.reuse, R62, PT ;  /* 0x0000003e0000720c */ /* 0x040fe40003fc6270 */
[----:B------:R-:W-:Y:S02]  /*14d40*/  ISETP.GE.AND P4, PT, R0, R63, PT ;  /* 0x0000003f0000720c */ /* 0x000fe40003f86270 */
[----:B------:R-:W-:Y:S02]  /*14d50*/  ISETP.GE.AND P1, PT, R2, R60, PT ;  /* 0x0000003c0200720c */ /* 0x000fe40003f26270 */
[----:B------:R-:W-:Y:S02]  /*14d60*/  IADD3 R0, R0, 0x39, RZ ;  /* 0x0000003900007810 */ /* 0x000fe40007ffe0ff */
[----:B------:R-:W-:-:S02]  /*14d70*/  FSEL R25, R22, -INF , !P5 ;  /* 0xff80000016197808 */ /* 0x000fc40006800000 */
[----:B------:R-:W-:Y:S02]  /*14d80*/  FSEL R28, R20, -INF , !P3 ;  /* 0xff800000141c7808 */ /* 0x000fe40005800000 */
        /* <DEDUP_REMOVED lines=11> */
[----:B------:R-:W-:Y:S02]  /*14e40*/  FSEL R20, R53, -INF , !P5 ;  /* 0xff80000035147808 */ /* 0x000fe40006800000 */
[CC--:B------:R-:W-:Y:S02]  /*14e50*/  ISETP.GE.AND P5, PT, R15.reuse, R62.reuse, PT ;  /* 0x0000003e0f00720c */ /* 0x0c0fe40003fa6270 */
[----:B------:R-:W-:Y:S02]  /*14e60*/  ISETP.GE.AND P1, PT, R15, R63, PT ;  /* 0x0000003f0f00720c */ /* 0x000fe40003f26270 */
[----:B------:R-:W-:Y:S02]  /*14e70*/  FSEL R16, R54, -INF , !P3 ;  /* 0xff80000036107808 */ /* 0x000fe40005800000 */
[----:B------:R-:W-:Y:S02]  /*14e80*/  FSEL R15, R55, -INF , !P2 ;  /* 0xff800000370f7808 */ /* 0x000fe40005000000 */
[----:B------:R-:W-:-:S02]  /*14e90*/  ISETP.GE.AND P3, PT, R14, R62, PT ;  /* 0x0000003e0e00720c */ /* 0x000fc40003f66270 */
[-C--:B------:R-:W-:Y:S02]  /*14ea0*/  ISETP.GE.AND P2, PT, R14, R63.reuse, PT ;  /* 0x0000003f0e00720c */ /* 0x080fe40003f46270 */
[----:B------:R-:W-:Y:S02]  /*14eb0*/  FSEL R174, R209, -INF , !P5 ;  /* 0xff800000d1ae7808 */ /* 0x000fe40006800000 */
[----:B------:R-:W-:Y:S02]  /*14ec0*/  FSEL R177, R211, -INF , !P1 ;  /* 0xff800000d3b17808 */ /* 0x000fe40004800000 */
[C---:B------:R-:W-:Y:S02]  /*14ed0*/  ISETP.GE.AND P5, PT, R12.reuse, R62, PT ;  /* 0x0000003e0c00720c */ /* 0x040fe40003fa6270 */
        /* <DEDUP_REMOVED lines=9> */
[----:B--2---:R-:W-:Y:S02]  /*14f70*/  FMNMX.FTZ R12, R181, R18, !PT ;  /* 0x00000012b50c7209 */ /* 0x004fe40007810000 */
[----:B----4-:R-:W-:Y:S02]  /*14f80*/  FMNMX.FTZ R11, R180, R17, !PT ;  /* 0x00000011b40b7209 */ /* 0x010fe40007810000 */
        /* <DEDUP_REMOVED lines=29> */
[----:B------:R-:W-:Y:S02]  /*15160*/  FSEL R65, R205, -INF , !P6 ;  /* 0xff800000cd417808 */ /* 0x000fe40007000000 */
[----:B------:R-:W-:Y:S02]  /*15170*/  FMNMX.FTZ R12, R15, R12, !PT ;  /* 0x0000000c0f0c7209 */ /* 0x000fe40007810000 */
[----:B------:R-:W-:Y:S02]  /*15180*/  FSEL R135, R207, -INF , !P4 ;  /* 0xff800000cf877808 */ /* 0x000fe40006000000 */
[----:B------:R-:W-:-:S02]  /*15190*/  ISETP.GE.AND P6, PT, R10, R62, PT ;  /* 0x0000003e0a00720c */ /* 0x000fc40003fc6270 */
[----:B------:R-:W-:Y:S02]  /*151a0*/  ISETP.GE.AND P4, PT, R10, R63, PT ;  /* 0x0000003f0a00720c */ /* 0x000fe40003f86270 */
[----:B------:R-:W1:Y:S04]  /*151b0*/  SHFL.BFLY PT, R10, R11, 0x2, 0x1f ;  /* 0x0c401f000b0a7f89 */ /* 0x000e6800000e0000 */
[----:B------:R-:W2:Y:S01]  /*151c0*/  SHFL.BFLY PT, R13, R12, 0x2, 0x1f ;  /* 0x0c401f000c0d7f89 */ /* 0x000ea200000e0000 */
        /* <DEDUP_REMOVED lines=10> */
[----:B------:R-:W-:Y:S02]  /*15270*/  FSEL R55, R184, -INF , !P3 ;  /* 0xff800000b8377808 */ /* 0x000fe40005800000 */
[----:B------:R-:W-:Y:S02]  /*15280*/  FSEL R66, R186, -INF , !P2 ;  /* 0xff800000ba427808 */ /* 0x000fe40005000000 */
[CC--:B------:R-:W-:Y:S02]  /*15290*/  ISETP.GE.AND P6, PT, R7.reuse, R62.reuse, PT ;  /* 0x0000003e0700720c */ /* 0x0c0fe40003fc6270 */
[----:B------:R-:W-:Y:S02]  /*152a0*/  ISETP.GE.AND P4, PT, R7, R63, PT ;  /* 0x0000003f0700720c */ /* 0x000fe40003f86270 */
[----:B------:R-:W-:-:S02]  /*152b0*/  ISETP.GE.AND P3, PT, R5, R62, PT ;  /* 0x0000003e0500720c */ /* 0x000fc40003f66270 */
[-C--:B------:R-:W-:Y:S02]  /*152c0*/  ISETP.GE.AND P2, PT, R5, R63.reuse, PT ;  /* 0x0000003f0500720c */ /* 0x080fe40003f46270 */
[----:B-1----:R-:W-:Y:S02]  /*152d0*/  FMNMX.FTZ R5, R11, R10, !PT ;  /* 0x0000000a0b057209 */ /* 0x002fe40007810000 */
[----:B------:R-:W-:Y:S02]  /*152e0*/  FSEL R56, R197, -INF , !P5 ;  /* 0xff800000c5387808 */ /* 0x000fe40006800000 */
[----:B------:R-:W-:Y:S02]  /*152f0*/  FSEL R67, R199, -INF , !P1 ;  /* 0xff800000c7437808 */ /* 0x000fe40004800000 */
[C---:B------:R-:W-:Y:S02]  /*15300*/  ISETP.GE.AND P1, PT, R6.reuse, R62, PT ;  /* 0x0000003e0600720c */ /* 0x040fe40003f26270 */
[----:B------:R-:W-:-:S02]  /*15310*/  ISETP.GE.AND P5, PT, R6, R63, PT ;  /* 0x0000003f0600720c */ /* 0x000fc40003fa6270 */
[----:B--2---:R-:W-:Y:S02]  /*15320*/  FMNMX.FTZ R6, R12, R13, !PT ;  /* 0x0000000d0c067209 */ /* 0x004fe40007810000 */
[----:B------:R-:W-:Y:S02]  /*15330*/  FSEL R54, R185, -INF , !P6 ;  /* 0xff800000b9367808 */ /* 0x000fe40007000000 */
[----:B------:R-:W-:Y:S02]  /*15340*/  FSEL R64, R187, -INF , !P4 ;  /* 0xff800000bb407808 */ /* 0x000fe40006000000 */
[C---:B------:R-:W-:Y:S02]  /*15350*/  ISETP.GE.AND P4, PT, R4.reuse, R62, PT ;  /* 0x0000003e0400720c */ /* 0x040fe40003f86270 */
[----:B------:R-:W-:Y:S02]  /*15360*/  ISETP.GE.AND P6, PT, R4, R63, PT ;  /* 0x0000003f0400720c */ /* 0x000fe40003fc6270 */
[----:B------:R-:W1:Y:S04]  /*15370*/  SHFL.BFLY PT, R4, R5, 0x1, 0x1f ;  /* 0x0c201f0005047f89 */ /* 0x000e6800000e0000 */
[----:B------:R-:W2:Y:S01]  /*15380*/  SHFL.BFLY PT, R7, R6, 0x1, 0x1f ;  /* 0x0c201f0006077f89 */ /* 0x000ea200000e0000 */
[----:B------:R-:W-:-:S02]  /*15390*/  FSEL R52, R213, -INF , !P3 ;  /* 0xff800000d5347808 */ /* 0x000fc40005800000 */
[----:B------:R-:W-:Y:S02]  /*153a0*/  FSEL R51, R220, -INF , !P4 ;  /* 0xff800000dc337808 */ /* 0x000fe40006000000 */
[C---:B------:R-:W-:Y:S02]  /*153b0*/  ISETP.GE.AND P3, PT, R2.reuse, R62, PT ;  /* 0x0000003e0200720c */ /* 0x040fe40003f66270 */
[----:B------:R-:W-:Y:S02]  /*153c0*/  ISETP.GE.AND P4, PT, R2, R63, PT ;  /* 0x0000003f0200720c */ /* 0x000fe40003f86270 */
[----:B------:R-:W-:Y:S02]  /*153d0*/  FMNMX.FTZ R2, R123, R172, !PT ;  /* 0x000000ac7b027209 */ /* 0x000fe40007810000 */
[----:B------:R-:W-:Y:S02]  /*153e0*/  FSEL R53, R212, -INF , !P1 ;  /* 0xff800000d4357808 */ /* 0x000fe40004800000 */
[----:B------:R-:W-:-:S02]  /*153f0*/  ISETP.GE.AND P1, PT, R3, R62, PT ;  /* 0x0000003e0300720c */ /* 0x000fc40003f26270 */
[----:B------:R-:W-:Y:S02]  /*15400*/  FMNMX.FTZ R2, R174, R2, !PT ;  /* 0x00000002ae027209 */ /* 0x000fe40007810000 */
[----:B------:R-:W-:Y:S02]  /*15410*/  FSEL R60, R215, -INF , !P2 ;  /* 0xff800000d73c7808 */ /* 0x000fe40005000000 */
[----:B------:R-:W-:Y:S02]  /*15420*/  FSEL R50, R221, -INF , !P1 ;  /* 0xff800000dd327808 */ /* 0x000fe40004800000 */
[C---:B------:R-:W-:Y:S02]  /*15430*/  ISETP.GE.AND P2, PT, R0.reuse, R62, PT ;  /* 0x0000003e0000720c */ /* 0x040fe40003f46270 */
[----:B------:R-:W-:Y:S02]  /*15440*/  ISETP.GE.AND P1, PT, R0, R63, PT ;  /* 0x0000003f0000720c */ /* 0x000fe40003f26270 */
[----:B-1----:R-:W-:-:S02]  /*15450*/  FMNMX.FTZ R128, R5, R4, !PT ;  /* 0x0000000405807209 */ /* 0x002fc40007810000 */
[----:B------:R-:W-:Y:S02]  /*15460*/  FMNMX.FTZ R0, R173, R2, !PT ;  /* 0x00000002ad007209 */ /* 0x000fe40007810000 */
[----:B--2---:R-:W-:Y:S01]  /*15470*/  FMNMX.FTZ R131, R6, R7, !PT ;  /* 0x0000000706837209 */ /* 0x004fe20007810000 */
[----:B------:R-:W-:Y:S01]  /*15480*/  FMUL.FTZ R2, R128, c[0x0][0x23c] ;  /* 0x00008f0080027a20 */ /* 0x000fe20000410000 */
[----:B------:R-:W-:Y:S02]  /*15490*/  FMNMX.FTZ R0, R65, R0, !PT ;  /* 0x0000000041007209 */ /* 0x000fe40007810000 */
[----:B------:R-:W-:Y:S02]  /*154a0*/  FSEL R49, R216, -INF , !P3 ;  /* 0xff800000d8317808 */ /* 0x000fe40005800000 */
[----:B------:R-:W-:Y:S01]  /*154b0*/  FSETP.NEU.FTZ.AND P3, PT, R128, -INF , PT ;  /* 0xff8000008000780b */ /* 0x000fe20003f7d000 */
[----:B------:R-:W-:Y:S01]  /*154c0*/  FMUL.FTZ R4, R131, c[0x0][0x23c] ;  /* 0x00008f0083047a20 */ /* 0x000fe20000410000 */
[----:B------:R-:W-:-:S02]  /*154d0*/  FSEL R11, R217, -INF , !P2 ;  /* 0xff800000d90b7808 */ /* 0x000fc40005000000 */
[----:B------:R-:W-:Y:S02]  /*154e0*/  FMNMX.FTZ R0, R59, R0, !PT ;  /* 0x000000003b007209 */ /* 0x000fe40007810000 */
[----:B------:R-:W-:Y:S02]  /*154f0*/  FSETP.NEU.FTZ.AND P2, PT, R131, -INF , PT ;  /* 0xff8000008300780b */ /* 0x000fe40003f5d000 */
[----:B------:R-:W-:Y:S02]  /*15500*/  FSEL R61, R214, -INF , !P5 ;  /* 0xff800000d63d7808 */ /* 0x000fe40006800000 */
[----:B------:R-:W-:Y:S02]  /*15510*/  FSEL R2, R2, RZ, P3 ;  /* 0x000000ff02027208 */ /* 0x000fe40001800000 */
[----:B------:R-:W-:Y:S02]  /*15520*/  ISETP.GE.AND P5, PT, R3, R63, PT ;  /* 0x0000003f0300720c */ /* 0x000fe40003fa6270 */
[----:B------:R-:W-:-:S02]  /*15530*/  FMNMX.FTZ R3, R58, R0, !PT ;  /* 0x000000003a037209 */ /* 0x000fc40007810000 */
[----:B------:R-:W-:Y:S01]  /*15540*/  FSEL R0, R4, RZ, P2 ;  /* 0x000000ff04007208 */ /* 0x000fe20001000000 */
        /* <DEDUP_REMOVED lines=16> */
[----:B------:R-:W-:Y:S01]  /*15650*/  FMNMX.FTZ R2, R57, R3, !PT ;  /* 0x0000000339027209 */ /* 0x000fe20007810000 */
[----:B------:R-:W-:Y:S01]  /*15660*/  USHF.L.U32 UR13, UR4, 0x1, URZ ;  /* 0x00000001040d7899 */ /* 0x000fe2000800063f */
        /* <DEDUP_REMOVED lines=15> */
[----:B------:R-:W-:Y:S01]  /*15760*/  FFMA.FTZ R221, R15, c[0x0][0x23c], -R0 ;  /* 0x00008f000fdd7a23 */ /* 0x000fe20000010800 */
[----:B------:R-:W-:Y:S01]  /*15770*/  FMNMX.FTZ R0, R190, R175, !PT ;  /* 0x000000afbe007209 */ /* 0x000fe20007810000 */
[----:B------:R-:W-:Y:S01]  /*15780*/  ULOP3.LUT UR13, UR13, UR41, URZ, 0x3c, !UPT ;  /* 0x000000290d0d7292 */ /* 0x000fe2000f8e3c3f */
[----:B------:R-:W-:Y:S01]  /*15790*/  FMNMX.FTZ R2, R56, R2, !PT ;  /* 0x0000000238027209 */ /* 0x000fe20007810000 */
[----:B------:R-:W-:Y:S01]  /*157a0*/  IMAD.WIDE.U32 R44, R44, -0x2daee0ad, RZ ;  /* 0xd2511f532c2c7825 */ /* 0x000fe200078e00ff */
[----:B------:R-:W-:Y:S02]  /*157b0*/  FMNMX.FTZ R0, R177, R0, !PT ;  /* 0x00000000b1007209 */ /* 0x000fe40007810000 */
[----:B------:R-:W-:Y:S02]  /*157c0*/  FMNMX.FTZ R2, R55, R2, !PT ;  /* 0x0000000237027209 */ /* 0x000fe40007810000 */
[----:B------:R-:W-:-:S02]  /*157d0*/  FMNMX.FTZ R3, R176, R0, !PT ;  /* 0x00000000b0037209 */ /* 0x000fc40007810000 */
[----:B------:R-:W-:Y:S02]  /*157e0*/  LOP3.LUT R20, R45, UR13, RZ, 0x3c, !PT ;  /* 0x0000000d2d147c12 */ /* 0x000fe4000f8e3cff */
[----:B------:R-:W-:Y:S01]  /*157f0*/  FMNMX.FTZ R0, R54, R2, !PT ;  /* 0x0000000236007209 */ /* 0x000fe20007810000 */
[----:B------:R-:W-:Y:S01]  /*15800*/  UIADD3 UR5, UR41, -0x4498517b, URZ ;  /* 0xbb67ae8529057890 */ /* 0x000fe2000fffe03f */
[----:B------:R-:W-:Y:S02]  /*15810*/  IMAD R4, R188, -0x326172a9, RZ ;  /* 0xcd9e8d57bc047824 */ /* 0x000fe400078e02ff */
[----:B------:R-:W-:Y:S01]  /*15820*/  FMNMX.FTZ R0, R53, R0, !PT ;  /* 0x0000000035007209 */ /* 0x000fe20007810000 */
[----:B------:R-:W-:Y:S01]  /*15830*/  IMAD.WIDE.U32 R20, R20, -0x326172a9, RZ ;  /* 0xcd9e8d5714147825 */ /* 0x000fe200078e00ff */
[----:B------:R-:W-:Y:S02]  /*15840*/  FMNMX.FTZ R3, R135, R3, !PT ;  /* 0x0000000387037209 */ /* 0x000fe40007810000 */
[----:B------:R-:W-:-:S02]  /*15850*/  LOP3.LUT R8, R119, UR5, R44, 0x96, !PT ;  /* 0x0000000577087c12 */ /* 0x000fc4000f8e962c */
[----:B------:R-:W-:Y:S02]  /*15860*/  FMNMX.FTZ R2, R52, R0, !PT ;  /* 0x0000000034027209 */ /* 0x000fe40007810000 */
[----:B------:R-:W-:Y:S01]  /*15870*/  LOP3.LUT R0, R21, UR9, R4, 0x96, !PT ;  /* 0x0000000915007c12 */ /* 0x000fe2000f8e9604 */
[----:B------:R-:W-:Y:S01]  /*15880*/  STL [R1+0x18c], R194 ;  /* 0x00018cc201007387 */ /* 0x000fe20000100800 */
[----:B------:R-:W-:Y:S01]  /*15890*/  FMNMX.FTZ R3, R134, R3, !PT ;  /* 0x0000000386037209 */ /* 0x000fe20007810000 */
[----:B------:R-:W-:Y:S01]  /*158a0*/  IMAD.WIDE.U32 R8, R8, -0x326172a9, RZ ;  /* 0xcd9e8d5708087825 */ /* 0x000fe200078e00ff */
[----:B------:R-:W-:Y:S01]  /*158b0*/  FMNMX.FTZ R2, R51, R2, !PT ;  /* 0x0000000233027209 */ /* 0x000fe20007810000 */
[----:B------:R-:W-:Y:S02]  /*158c0*/  STL [R1+0x188], R193 ;  /* 0x000188c101007387 */ /* 0x000fe40000100800 */
[----:B------:R-:W-:Y:S02]  /*158d0*/  IMAD.WIDE.U32 R38, R0, -0x2daee0ad, RZ ;  /* 0xd2511f5300267825 */ /* 0x000fe400078e00ff */
[----:B------:R-:W-:Y:S01]  /*158e0*/  STL [R1+0x184], R192 ;  /* 0x000184c001007387 */ /* 0x000fe20000100800 */
[----:B------:R-:W-:-:S03]  /*158f0*/  FMNMX.FTZ R0, R133, R3, !PT ;  /* 0x0000000385007209 */ /* 0x000fc60007810000 */
[----:B------:R-:W-:Y:S01]  /*15900*/  STL [R1+0x180], R191 ;  /* 0x000180bf01007387 */ /* 0x000fe20000100800 */
[----:B------:R-:W-:-:S03]  /*15910*/  FMNMX.FTZ R3, R50, R2, !PT ;  /* 0x0000000232037209 */ /* 0x000fc60007810000 */
[----:B------:R-:W-:Y:S04]  /*15920*/  STL [R1+0x178], R189 ;  /* 0x000178bd01007387 */ /* 0x000fe80000100800 */
[----:B------:R-:W-:Y:S01]  /*15930*/  STL.64 [R1+0xc8], R44 ;  /* 0x0000c82c01007387 */ /* 0x000fe20000100a00 */
[----:B------:R-:W-:-:S03]  /*15940*/  FMNMX.FTZ R130, R49, R3, !PT ;  /* 0x0000000331827209 */ /* 0x000fc60007810000 */
[----:B------:R1:W-:Y:S01]  /*15950*/  STL [R1+0xec], R4 ;  /* 0x0000ec0401007387 */ /* 0x0003e20000100800 */
[----:B------:R-:W-:Y:S01]  /*15960*/  FMNMX.FTZ R0, R132, R0, !PT ;  /* 0x0000000084007209 */ /* 0x000fe20007810000 */
[----:B------:R-:W-:Y:S01]  /*15970*/  UIADD3 UR26, UR41, 0x76cf5d0a, URZ ;  /* 0x76cf5d0a291a7890 */ /* 0x000fe2000fffe03f */
[----:B------:R-:W-:Y:S02]  /*15980*/  FMNMX.FTZ R130, R11, R130, !PT ;  /* 0x000000820b827209 */ /* 0x000fe40007810000 */
[----:B------:R-:W-:-:S03]  /*15990*/  FMNMX.FTZ R0, R67, R0, !PT ;  /* 0x0000000043007209 */ /* 0x000fc60007810000 */
[----:B------:R-:W-:Y:S02]  /*159a0*/  LOP3.LUT R2, R39, UR26, R118, 0x96, !PT ;  /* 0x0000001a27027c12 */ /* 0x000fe4000f8e9676 */
[----:B------:R-:W-:Y:S02]  /*159b0*/  FMNMX.FTZ R0, R66, R0, !PT ;  /* 0x0000000042007209 */ /* 0x000fe40007810000 */
[----:B-1----:R-:W-:-:S05]  /*159c0*/  LOP3.LUT R4, R9, UR11, R20, 0x96, !PT ;  /* 0x0000000b09047c12 */ /* 0x002fca000f8e9614 */
[----:B------:R-:W-:-:S05]  /*159d0*/  IMAD.WIDE.U32 R4, R4, -0x2daee0ad, RZ ;  /* 0xd2511f5304047825 */ /* 0x000fca00078e00ff */
[----:B------:R-:W-:Y:S02]  /*159e0*/  LOP3.LUT R6, R5, UR10, R38, 0x96, !PT ;  /* 0x0000000a05067c12 */ /* 0x000fe4000f8e9626 */
[----:B------:R-:W1:Y:S01]  /*159f0*/  SHFL.BFLY PT, R5, R130, 0x2, 0x1f ;  /* 0x0c401f0082057f89 */ /* 0x000e6200000e0000 */
[----:B------:R-:W-:Y:S01]  /*15a00*/  FMNMX.FTZ R0, R64, R0, !PT ;  /* 0x0000000040007209 */ /* 0x000fe20007810000 */
[----:B------:R-:W-:Y:S01]  /*15a10*/  UIADD3 UR28, UR40, 0x78dde6e4, URZ ;  /* 0x78dde6e4281c7890 */ /* 0x000fe2000fffe03f */
[----:B------:R-:W-:Y:S01]  /*15a20*/  IMAD.WIDE.U32 R2, R2, -0x326172a9, RZ ;  /* 0xcd9e8d5702027825 */ /* 0x000fe200078e00ff */
[----:B------:R-:W-:Y:S01]  /*15a30*/  UIADD3 UR14, UR40, -0x255992d5, URZ ;  /* 0xdaa66d2b280e7890 */ /* 0x000fe2000fffe03f */
[----:B------:R-:W-:Y:S02]  /*15a40*/  FMNMX.FTZ R0, R61, R0, !PT ;  /* 0x000000003d007209 */ /* 0x000fe40007810000 */
[----:B------:R-:W-:Y:S02]  /*15a50*/  IMAD.WIDE.U32 R6, R6, -0x326172a9, RZ ;  /* 0xcd9e8d5706067825 */ /* 0x000fe400078e00ff */
[----:B------:R-:W-:-:S02]  /*15a60*/  FMNMX.FTZ R0, R60, R0, !PT ;  /* 0x000000003c007209 */ /* 0x000fc40007810000 */
[----:B------:R-:W-:Y:S02]  /*15a70*/  LOP3.LUT R3, R3, UR14, R8, 0x96, !PT ;  /* 0x0000000e03037c12 */ /* 0x000fe4000f8e9608 */
[----:B------:R-:W-:Y:S02]  /*15a80*/  LOP3.LUT R12, R7, UR28, R2, 0x96, !PT ;  /* 0x0000001c070c7c12 */ /* 0x000fe4000f8e9602 */
[----:B------:R-:W-:Y:S01]  /*15a90*/  FSEL R7, R222, -INF , !P6 ;  /* 0xff800000de077808 */ /* 0x000fe20007000000 */
[----:B------:R-:W-:Y:S01]  /*15aa0*/  UIADD3 UR27, UR41, -0x126145ec, URZ ;  /* 0xed9eba14291b7890 */ /* 0x000fe2000fffe03f */
[----:B------:R-:W-:Y:S01]  /*15ab0*/  FSEL R15, R223, -INF , !P5 ;  /* 0xff800000df0f7808 */ /* 0x000fe20006800000 */
[----:B------:R-:W-:Y:S01]  /*15ac0*/  IMAD.WIDE.U32 R2, R3, -0x2daee0ad, RZ ;  /* 0xd2511f5303027825 */ /* 0x000fe200078e00ff */
[----:B------:R-:W-:Y:S01]  /*15ad0*/  FMNMX.FTZ R0, R7, R0, !PT ;  /* 0x0000000007007209 */ /* 0x000fe20007810000 */
[----:B------:R-:W-:Y:S02]  /*15ae0*/  UIADD3 UR13, UR41, -0x56f99767, URZ ;  /* 0xa9066899290d7890 */ /* 0x000fe4000fffe03f */
[----:B------:R-:W-:Y:S01]  /*15af0*/  IMAD.WIDE.U32 R12, R12, -0x2daee0ad, RZ ;  /* 0xd2511f530c0c7825 */ /* 0x000fe200078e00ff */
[----:B------:R-:W-:-:S02]  /*15b00*/  FSEL R14, R218, -INF , !P4 ;  /* 0xff800000da0e7808 */ /* 0x000fc40006000000 */
[----:B------:R-:W-:Y:S02]  /*15b10*/  FMNMX.FTZ R0, R15, R0, !PT ;  /* 0x000000000f007209 */ /* 0x000fe40007810000 */
[----:B------:R-:W-:Y:S02]  /*15b20*/  LOP3.LUT R4, R3, UR27, R4, 0x96, !PT ;  /* 0x0000001b03047c12 */ /* 0x000fe4000f8e9604 */
[----:B------:R-:W-:Y:S02]  /*15b30*/  LOP3.LUT R2, R13, UR13, R2, 0x96, !PT ;  /* 0x0000000d0d027c12 */ /* 0x000fe4000f8e9602 */
[----:B------:R-:W-:Y:S02]  /*15b40*/  FSEL R13, R219, -INF , !P1 ;  /* 0xff800000db0d7808 */ /* 0x000fe40004800000 */
[----:B------:R-:W-:Y:S02]  /*15b50*/  FMNMX.FTZ R129, R14, R0, !PT ;  /* 0x000000000e817209 */ /* 0x000fe40007810000 */
[----:B-1----:R-:W-:Y:S01]  /*15b60*/  FMNMX.FTZ R130, R130, R5, !PT ;  /* 0x0000000582827209 */ /* 0x002fe20007810000 */
[----:B------:R-:W-:Y:S01]  /*15b70*/  UIADD3 UR15, UR40, 0x1715609d, URZ ;  /* 0x1715609d280f7890 */ /* 0x000fe2000fffe03f */
[----:B------:R-:W-:Y:S01]  /*15b80*/  IMAD.WIDE.U32 R4, R4, -0x326172a9, RZ ;  /* 0xcd9e8d5704047825 */ /* 0x000fe200078e00ff */
[----:B------:R-:W-:-:S02]  /*15b90*/  FMNMX.FTZ R129, R13, R129, !PT ;  /* 0x000000810d817209 */ /* 0x000fc40007810000 */
[----:B------:R-:W1:Y:S01]  /*15ba0*/  SHFL.BFLY PT, R10, R130, 0x1, 0x1f ;  /* 0x0c201f00820a7f89 */ /* 0x000e6200000e0000 */
[----:B------:R-:W-:Y:S01]  /*15bb0*/  IMAD.WIDE.U32 R2, R2, -0x326172a9, RZ ;  /* 0xcd9e8d5702027825 */ /* 0x000fe200078e00ff */
[----:B------:R-:W-:Y:S02]  /*15bc0*/  LOP3.LUT R16, R5, UR15, R6, 0x96, !PT ;  /* 0x0000000f05107c12 */ /* 0x000fe4000f8e9606 */
[----:B------:R-:W2:Y:S02]  /*15bd0*/  SHFL.BFLY PT, R5, R129, 0x2, 0x1f ;  /* 0x0c401f0081057f89 */ /* 0x000ea400000e0000 */
[----:B------:R-:W-:-:S04]  /*15be0*/  LOP3.LUT R4, R3, UR6, R4, 0x96, !PT ;  /* 0x0000000603047c12 */ /* 0x000fc8000f8e9604 */
[----:B------:R-:W-:-:S04]  /*15bf0*/  LOP3.LUT R0, R4, 0xffff, RZ, 0xc0, !PT ;  /* 0x0000ffff04007812 */ /* 0x000fc800078ec0ff */
[----:B------:R-:W-:-:S04]  /*15c00*/  SHF.R.U32.HI R0, RZ, 0x8, R0 ;  /* 0x00000008ff007819 */ /* 0x000fc80000011600 */
[----:B------:R-:W-:-:S04]  /*15c10*/  LOP3.LUT R0, R0, 0xffff, RZ, 0xc0, !PT ;  /* 0x0000ffff00007812 */ /* 0x000fc800078ec0ff */
[----:B------:R-:W-:Y:S02]  /*15c20*/  ISETP.GE.U32.AND P4, PT, R233, R0, PT ;  /* 0x00000000e900720c */ /* 0x000fe40003f86070 */
[----:B-1----:R-:W-:Y:S02]  /*15c30*/  FMNMX.FTZ R130, R130, R10, !PT ;  /* 0x0000000a82827209 */ /* 0x002fe40007810000 */
[----:B------:R-:W-:Y:S02]  /*15c40*/  LOP3.LUT R0, R4, 0xff, RZ, 0xc0, !PT ;  /* 0x000000ff04007812 */ /* 0x000fe400078ec0ff */
[----:B--2---:R-:W-:Y:S01]  /*15c50*/  FMNMX.FTZ R129, R129, R5, !PT ;  /* 0x0000000581817209 */ /* 0x004fe20007810000 */
[----:B------:R-:W-:Y:S01]  /*15c60*/  FMUL.FTZ R5, R130, c[0x0][0x23c] ;  /* 0x00008f0082057a20 */ /* 0x000fe20000410000 */
[----:B------:R-:W-:Y:S02]  /*15c70*/  ISETP.GE.U32.AND P5, PT, R233, R0, PT ;  /* 0x00000000e900720c */ /* 0x000fe40003fa6070 */
[----:B------:R-:W-:-:S02]  /*15c80*/  SHF.R.U32.HI R0, RZ, 0x18, R4 ;  /* 0x00000018ff007819 */ /* 0x000fc40000011604 */
[----:B------:R-:W-:Y:S02]  /*15c90*/  FSETP.NEU.FTZ.AND P6, PT, R130, -INF , PT ;  /* 0xff8000008200780b */ /* 0x000fe40003fdd000 */
[----:B------:R-:W-:Y:S02]  /*15ca0*/  ISETP.GE.U32.AND P1, PT, R233, R0, PT ;  /* 0x00000000e900720c */ /* 0x000fe40003f26070 */
[----:B------:R-:W-:Y:S02]  /*15cb0*/  FSEL R0, R5, RZ, P6 ;  /* 0x000000ff05007208 */ /* 0x000fe40003000000 */
[----:B------:R-:W1:Y:S01]  /*15cc0*/  SHFL.BFLY PT, R5, R129, 0x1, 0x1f ;  /* 0x0c201f0081057f89 */ /* 0x000e6200000e0000 */
[----:B------:R-:W-:Y:S02]  /*15cd0*/  SHF.R.U32.HI R4, RZ, 0x10, R4 ;  /* 0x00000010ff047819 */ /* 0x000fe40000011604 */
[--C-:B------:R-:W-:Y:S01]  /*15ce0*/  FFMA.FTZ R172, R172, c[0x0][0x23c], -R0.reuse ;  /* 0x00008f00acac7a23 */ /* 0x100fe20000010800 */
[----:B------:R2:W-:Y:S01]  /*15cf0*/  STL [R1+0x1cc], R38 ;  /* 0x0001cc2601007387 */ /* 0x0005e20000100800 */
        /* <DEDUP_REMOVED lines=12> */
[----:B--2---:R-:W-:-:S02]  /*15dc0*/  FFMA.FTZ R38, R51, c[0x0][0x23c], -R0 ;  /* 0x00008f0033267a23 */ /* 0x004fc40000010800 */
[--C-:B------:R-:W-:Y:S02]  /*15dd0*/  FFMA.FTZ R194, R49, c[0x0][0x23c], -R0.reuse ;  /* 0x00008f0031c27a23 */ /* 0x100fe40000010800 */
[----:B------:R-:W-:Y:S01]  /*15de0*/  FFMA.FTZ R19, R11, c[0x0][0x23c], -R0 ;  /* 0x00008f000b137a23 */ /* 0x000fe20000010800 */
[----:B------:R-:W-:Y:S02]  /*15df0*/  LOP3.LUT R0, R4, 0xff, RZ, 0xc0, !PT ;  /* 0x000000ff04007812 */ /* 0x000fe400078ec0ff */
[----:B------:R-:W-:Y:S01]  /*15e00*/  FSEL R4, R128, RZ, P3 ;  /* 0x000000ff80047208 */ /* 0x000fe20001800000 */
[----:B------:R-:W-:Y:S01]  /*15e10*/  STL [R1+0x1c8], R39 ;  /* 0x0001c82701007387 */ /* 0x000fe20000100800 */
[----:B-1----:R-:W-:-:S03]  /*15e20*/  FMNMX.FTZ R129, R129, R5, !PT ;  /* 0x0000000581817209 */ /* 0x002fc60007810000 */
[----:B------:R1:W-:Y:S01]  /*15e30*/  STL [R1+0x58], R6 ;  /* 0x0000580601007387 */ /* 0x0003e20000100800 */
[----:B------:R-:W-:Y:S01]  /*15e40*/  ISETP.GE.U32.AND P3, PT, R233, R0, PT ;  /* 0x00000000e900720c */ /* 0x000fe20003f66070 */
[----:B------:R-:W-:Y:S01]  /*15e50*/  FMUL.FTZ R0, R129, c[0x0][0x23c] ;  /* 0x00008f0081007a20 */ /* 0x000fe20000410000 */
[----:B------:R-:W-:Y:S02]  /*15e60*/  FSEL R5, R131, RZ, P2 ;  /* 0x000000ff83057208 */ /* 0x000fe40001000000 */
[----:B------:R-:W-:Y:S01]  /*15e70*/  FSETP.NEU.FTZ.AND P2, PT, R129, -INF , PT ;  /* 0xff8000008100780b */ /* 0x000fe20003f5d000 */
[----:B------:R-:W-:Y:S03]  /*15e80*/  MUFU.EX2 R11, R48 ;  /* 0x00000030000b7308 */ /* 0x000fe60000000800 */
[----:B------:R-:W-:Y:S01]  /*15e90*/  FSEL R0, R0, RZ, P2 ;  /* 0x000000ff00007208 */ /* 0x000fe20001000000 */
[----:B-1----:R-:W-:-:S04]  /*15ea0*/  FADD.FTZ R6, R181, -R4 ;  /* 0x80000004b5067221 */ /* 0x002fc80000010000 */
[----:B------:R-:W-:Y:S01]  /*15eb0*/  FMUL.FTZ R6, R6, c[0x0][0x23c] ;  /* 0x00008f0006067a20 */ /* 0x000fe20000410000 */
[----:B------:R-:W-:Y:S01]  /*15ec0*/  MUFU.EX2 R4, R18 ;  /* 0x0000001200047308 */ /* 0x000fe20000000800 */
[----:B------:R-:W-:-:S07]  /*15ed0*/  FFMA.FTZ R44, R7, c[0x0][0x23c], -R0 ;  /* 0x00008f00072c7a23 */ /* 0x000fce0000010800 */
[----:B------:R-:W1:Y:S08]  /*15ee0*/  MUFU.EX2 R6, R6 ;  /* 0x0000000600067308 */ /* 0x000e700000000800 */
[----:B------:R-:W-:Y:S08]  /*15ef0*/  MUFU.EX2 R10, R17 ;  /* 0x00000011000a7308 */ /* 0x000ff00000000800 */
[----:B------:R-:W2:Y:S01]  /*15f00*/  MUFU.EX2 R7, R37 ;  /* 0x0000002500077308 */ /* 0x000ea20000000800 */
        /* <DEDUP_REMOVED lines=12> */
[----:B---3--:R-:W-:Y:S02]  /*15fd0*/  FFMA.FTZ R38, R15, c[0x0][0x23c], -R0 ;  /* 0x00008f000f267a23 */ /* 0x008fe40000010800 */
[----:B-1----:R-:W-:Y:S01]  /*15fe0*/  FFMA.FTZ R15, R230, R6, R4 ;  /* 0x00000006e60f7223 */ /* 0x002fe20000010004 */
[----:B------:R-:W-:Y:S01]  /*15ff0*/  F2FP.PACK_AB R4, R11, R4 ;  /* 0x000000040b04723e */ /* 0x000fe200000000ff */
[----:B------:R-:W-:-:S02]  /*16000*/  FFMA.FTZ R60, R60, c[0x0][0x23c], -R0 ;  /* 0x00008f003c3c7a23 */ /* 0x000fc40000010800 */
[--C-:B------:R-:W-:Y:S02]  /*16010*/  FFMA.FTZ R181, R14, c[0x0][0x23c], -R0.reuse ;  /* 0x00008f000eb57a23 */ /* 0x100fe40000010800 */
[----:B------:R-:W-:Y:S01]  /*16020*/  FFMA.FTZ R39, R13, c[0x0][0x23c], -R0 ;  /* 0x00008f000d277a23 */ /* 0x000fe20000010800 */
[----:B--2---:R-:W-:Y:S02]  /*16030*/  F2FP.PACK_AB R0, R7, R10 ;  /* 0x0000000a0700723e */ /* 0x004fe400000000ff */
[C---:B------:R-:W-:Y:S02]  /*16040*/  PRMT R31, R4.reuse, 0x7610, R31 ;  /* 0x00007610041f7816 */ /* 0x040fe4000000001f */
[----:B------:R-:W-:Y:S02]  /*16050*/  PRMT R29, R4, 0x7632, R29 ;  /* 0x00007632041d7816 */ /* 0x000fe4000000001d */
[C---:B------:R-:W-:Y:S02]  /*16060*/  PRMT R32, R0.reuse, 0x7632, R32 ;  /* 0x0000763200207816 */ /* 0x040fe40000000020 */
[----:B------:R-:W-:Y:S01]  /*16070*/  PRMT R30, R0, 0x7610, R30 ;  /* 0x00007610001e7816 */ /* 0x000fe2000000001e */
[----:B------:R1:W-:Y:S01]  /*16080*/  STL [R1+0x190], R128 ;  /* 0x0001908001007387 */ /* 0x0003e20000100800 */
[----:B------:R-:W-:Y:S01]  /*16090*/  PRMT R0, R31, 0x5410, R29 ;  /* 0x000054101f007816 */ /* 0x000fe2000000001d */
[----:B------:R-:W-:-:S02]  /*160a0*/  @!P5 HADD2 R178, -R31.H0_H0, -RZ.H0_H0 ;  /* 0xa00000ff1fb2d230 */ /* 0x000fc40000000900 */
[----:B------:R-:W-:Y:S01]  /*160b0*/  @!P4 HADD2 R179, -R29.H0_H0, -RZ.H0_H0 ;  /* 0xa00000ff1db3c230 */ /* 0x000fe20000000900 */
[----:B------:R-:W-:Y:S02]  /*160c0*/  STL [R1+0x194], R131 ;  /* 0x0001948301007387 */ /* 0x000fe40000100800 */
[----:B------:R-:W-:Y:S02]  /*160d0*/  @!P5 PRMT R31, R178, 0x5410, RZ ;  /* 0x00005410b21fd816 */ /* 0x000fe400000000ff */
[----:B------:R-:W-:Y:S01]  /*160e0*/  @!P4 PRMT R29, R179, 0x5410, RZ ;  /* 0x00005410b31dc816 */ /* 0x000fe200000000ff */
[----:B-1----:R-:W2:Y:S04]  /*160f0*/  LDL.LU R128, [R1+0xec] ;  /* 0x0000ec0001807983 */ /* 0x002ea80000300800 */
[----:B------:R-:W-:Y:S04]  /*16100*/  STL [R1+0x1dc], R44 ;  /* 0x0001dc2c01007387 */ /* 0x000fe80000100800 */
[----:B------:R-:W-:Y:S04]  /*16110*/  STL [R1+0x9c], R0 ;  /* 0x00009c0001007387 */ /* 0x000fe80000100800 */
[----:B------:R1:W-:Y:S04]  /*16120*/  STL.64 [R1+0x1d0], R178 ;  /* 0x0001d0b201007387 */ /* 0x0003e80000100a00 */
[----:B-1----:R-:W3:Y:S01]  /*16130*/  LDL.LU.64 R178, [R1+0xc8] ;  /* 0x0000c80001b27983 */ /* 0x002ee20000300a00 */
[----:B------:R-:W-:-:S04]  /*16140*/  FADD.FTZ R5, R180, -R5 ;  /* 0x80000005b4057221 */ /* 0x000fc80000010000 */
[----:B------:R-:W-:-:S06]  /*16150*/  FMUL.FTZ R5, R5, c[0x0][0x23c] ;  /* 0x00008f0005057a20 */ /* 0x000fcc0000410000 */
[----:B------:R-:W1:Y:S01]  /*16160*/  MUFU.EX2 R5, R5 ;  /* 0x0000000500057308 */ /* 0x000e620000000800 */
[----:B------:R-:W-:-:S05]  /*16170*/  PRMT R0, R30, 0x5410, R32 ;  /* 0x000054101e007816 */ /* 0x000fca0000000020 */
[----:B------:R4:W-:Y:S01]  /*16180*/  STL [R1+0x98], R0 ;  /* 0x0000980001007387 */ /* 0x0009e20000100800 */
[----:B------:R-:W-:Y:S01]  /*16190*/  SHF.R.U32.HI R4, RZ, 0x18, R2 ;  /* 0x00000018ff047819 */ /* 0x000fe20000011602 */
[----:B------:R-:W-:Y:S01]  /*161a0*/  MUFU.EX2 R14, R46 ;  /* 0x0000002e000e7308 */ /* 0x000fe20000000800 */
[----:B------:R-:W-:Y:S01]  /*161b0*/  @!P3 HADD2 R63, -R30.H0_H0, -RZ.H0_H0 ;  /* 0xa00000ff1e3fb230 */ /* 0x000fe20000000900 */
[----:B-1----:R-:W-:-:S06]  /*161c0*/  FFMA.FTZ R232, R232, R5, R10 ;  /* 0x00000005e8e87223 */ /* 0x002fcc000001000a */
[----:B------:R-:W1:Y:S01]  /*161d0*/  MUFU.EX2 R10, R47 ;  /* 0x0000002f000a7308 */ /* 0x000e620000000800 */
[----:B----4-:R-:W-:-:S04]  /*161e0*/  LOP3.LUT R0, R2, 0xff, RZ, 0xc0, !PT ;  /* 0x000000ff02007812 */ /* 0x010fc800078ec0ff */
[----:B------:R-:W-:Y:S02]  /*161f0*/  ISETP.GE.U32.AND P4, PT, R233, R0, PT ;  /* 0x00000000e900720c */ /* 0x000fe40003f86070 */
[----:B------:R-:W-:Y:S02]  /*16200*/  LOP3.LUT R0, R2, 0xffff, RZ, 0xc0, !PT ;  /* 0x0000ffff02007812 */ /* 0x000fe400078ec0ff */
[----:B------:R-:W-:Y:S02]  /*16210*/  SHF.R.U32.HI R2, RZ, 0x10, R2 ;  /* 0x00000010ff027819 */ /* 0x000fe40000011602 */
[----:B------:R-:W-:Y:S02]  /*16220*/  SHF.R.U32.HI R0, RZ, 0x8, R0 ;  /* 0x00000008ff007819 */ /* 0x000fe40000011600 */
[----:B------:R-:W-:Y:S01]  /*16230*/  LOP3.LUT R2, R2, 0xff, RZ, 0xc0, !PT ;  /* 0x000000ff02027812 */ /* 0x000fe200078ec0ff */
[----:B------:R-:W-:Y:S01]  /*16240*/  @!P1 HADD2 R62, -R32.H0_H0, -RZ.H0_H0 ;  /* 0xa00000ff203e9230 */ /* 0x000fe20000000900 */
[----:B------:R-:W-:-:S02]  /*16250*/  @!P3 PRMT R30, R63, 0x5410, RZ ;  /* 0x000054103f1eb816 */ /* 0x000fc400000000ff */
[----:B------:R-:W-:Y:S01]  /*16260*/  ISETP.GE.U32.AND P3, PT, R233, R2, PT ;  /* 0x00000002e900720c */ /* 0x000fe20003f66070 */
[----:B------:R-:W-:Y:S01]  /*16270*/  IMAD.WIDE.U32 R2, R16, -0x2daee0ad, RZ ;  /* 0xd2511f5310027825 */ /* 0x000fe200078e00ff */
[----:B------:R-:W-:Y:S02]  /*16280*/  LOP3.LUT R0, R0, 0xffff, RZ, 0xc0, !PT ;  /* 0x0000ffff00007812 */ /* 0x000fe400078ec0ff */
[----:B------:R-:W-:Y:S01]  /*16290*/  @!P1 PRMT R32, R62, 0x5410, RZ ;  /* 0x000054103e209816 */ /* 0x000fe200000000ff */
[----:B------:R-:W-:Y:S01]  /*162a0*/  FADD.FTZ R15, R11, R15 ;  /* 0x0000000f0b0f7221 */ /* 0x000fe20000010000 */
[C---:B------:R-:W-:Y:S02]  /*162b0*/  ISETP.GE.U32.AND P5, PT, R233.reuse, R0, PT ;  /* 0x00000000e900720c */ /* 0x040fe40003fa6070 */
[----:B------:R-:W-:Y:S02]  /*162c0*/  ISETP.GE.U32.AND P1, PT, R233, R4, PT ;  /* 0x00000004e900720c */ /* 0x000fe40003f26070 */
[----:B------:R-:W-:Y:S01]  /*162d0*/  LOP3.LUT R0, R3, UR7, R12, 0x96, !PT ;  /* 0x0000000703007c12 */ /* 0x000fe2000f8e960c */
[----:B------:R-:W-:Y:S01]  /*162e0*/  MUFU.EX2 R4, R36 ;  /* 0x0000002400047308 */ /* 0x000fe20000000800 */
[----:B-1----:R-:W-:Y:S01]  /*162f0*/  F2FP.PACK_AB R11, R14, R10 ;  /* 0x0000000a0e0b723e */ /* 0x002fe200000000ff */
[----:B------:R-:W-:Y:S01]  /*16300*/  FADD.FTZ R232, R7, R232 ;  /* 0x000000e807e87221 */ /* 0x000fe20000010000 */
[----:B------:R-:W-:-:S05]  /*16310*/  LOP3.LUT R7, R0, 0xffff, RZ, 0xc0, !PT ;  /* 0x0000ffff00077812 */ /* 0x000fca00078ec0ff */
[----:B------:R-:W1:Y:S01]  /*16320*/  MUFU.EX2 R12, R35 ;  /* 0x00000023000c7308 */ /* 0x000e620000000800 */
[C---:B------:R-:W-:Y:S02]  /*16330*/  PRMT R28, R11.reuse, 0x7610, R28 ;  /* 0x000076100b1c7816 */ /* 0x040fe4000000001c */
[----:B------:R-:W-:Y:S02]  /*16340*/  SHF.R.U32.HI R7, RZ, 0x8, R7 ;  /* 0x00000008ff077819 */ /* 0x000fe40000011607 */
[----:B------:R-:W-:Y:S01]  /*16350*/  PRMT R27, R11, 0x7632, R27 ;  /* 0x000076320b1b7816 */ /* 0x000fe2000000001b */
[----:B------:R-:W-:Y:S01]  /*16360*/  @!P4 HADD2 R182, -R28.H0_H0, -RZ.H0_H0 ;  /* 0xa00000ff1cb6c230 */ /* 0x000fe20000000900 */
[----:B------:R-:W-:Y:S02]  /*16370*/  LOP3.LUT R7, R7, 0xffff, RZ, 0xc0, !PT ;  /* 0x0000ffff07077812 */ /* 0x000fe400078ec0ff */
[----:B------:R-:W-:Y:S02]  /*16380*/  PRMT R45, R28, 0x5410, R27 ;  /* 0x000054101c2d7816 */ /* 0x000fe4000000001b */
[----:B------:R-:W-:Y:S01]  /*16390*/  @!P4 PRMT R28, R182, 0x5410, RZ ;  /* 0x00005410b61cc816 */ /* 0x000fe200000000ff */
[----:B------:R-:W-:Y:S01]  /*163a0*/  MUFU.EX2 R13, R43 ;  /* 0x0000002b000d7308 */ /* 0x000fe20000000800 */
[----:B------:R-:W-:-:S02]  /*163b0*/  ISETP.GE.U32.AND P4, PT, R233, R7, PT ;  /* 0x00000007e900720c */ /* 0x000fc40003f86070 */
[----:B-1----:R-:W-:-:S05]  /*163c0*/  F2FP.PACK_AB R7, R12, R4 ;  /* 0x000000040c07723e */ /* 0x002fca00000000ff */
[----:B------:R-:W1:Y:S01]  /*163d0*/  MUFU.EX2 R11, R42 ;  /* 0x0000002a000b7308 */ /* 0x000e620000000800 */
[----:B------:R-:W-:Y:S01]  /*163e0*/  @!P5 HADD2 R183, -R27.H0_H0, -RZ.H0_H0 ;  /* 0xa00000ff1bb7d230 */ /* 0x000fe20000000900 */
[----:B------:R-:W-:Y:S01]  /*163f0*/  PRMT R244, R7, 0x7632, R244 ;  /* 0x0000763207f47816 */ /* 0x000fe200000000f4 */
[----:B------:R-:W-:Y:S01]  /*16400*/  FADD.FTZ R232, R4, R232 ;  /* 0x000000e804e87221 */ /* 0x000fe20000010000 */
[----:B------:R-:W-:Y:S02]  /*16410*/  LOP3.LUT R4, R0, 0xff, RZ, 0xc0, !PT ;  /* 0x000000ff00047812 */ /* 0x000fe400078ec0ff */
[----:B------:R-:W-:Y:S01]  /*16420*/  @!P5 PRMT R27, R183, 0x5410, RZ ;  /* 0x00005410b71bd816 */ /* 0x000fe200000000ff */
[----:B------:R-:W-:Y:S01]  /*16430*/  @!P1 HADD2 R184, -R244.H0_H0, -RZ.H0_H0 ;  /* 0xa00000fff4b89230 */ /* 0x000fe20000000900 */
[----:B------:R-:W-:Y:S02]  /*16440*/  PRMT R34, R7, 0x7610, R34 ;  /* 0x0000761007227816 */ /* 0x000fe40000000022 */
[----:B------:R-:W-:-:S02]  /*16450*/  ISETP.GE.U32.AND P5, PT, R233, R4, PT ;  /* 0x00000004e900720c */ /* 0x000fc40003fa6070 */
[----:B------:R-:W-:Y:S02]  /*16460*/  SHF.R.U32.HI R4, RZ, 0x18, R0 ;  /* 0x00000018ff047819 */ /* 0x000fe40000011600 */
[----:B------:R-:W-:Y:S02]  /*16470*/  PRMT R180, R34, 0x5410, R244 ;  /* 0x0000541022b47816 */ /* 0x000fe400000000f4 */
[----:B------:R-:W-:Y:S02]  /*16480*/  @!P1 PRMT R244, R184, 0x5410, RZ ;  /* 0x00005410b8f49816 */ /* 0x000fe400000000ff */
[----:B------:R-:W-:Y:S02]  /*16490*/  ISETP.GE.U32.AND P1, PT, R233, R4, PT ;  /* 0x00000004e900720c */ /* 0x000fe40003f26070 */
[----:B-1----:R-:W-:Y:S01]  /*164a0*/  F2FP.PACK_AB R4, R11, R13 ;  /* 0x0000000d0b04723e */ /* 0x002fe200000000ff */
[----:B------:R-:W-:Y:S02]  /*164b0*/  FADD.FTZ R15, R10, R15 ;  /* 0x0000000f0a0f7221 */ /* 0x000fe40000010000 */
[----:B------:R-:W-:Y:S01]  /*164c0*/  MUFU.EX2 R10, R23 ;  /* 0x00000017000a7308 */ /* 0x000fe20000000800 */
[----:B------:R-:W-:-:S02]  /*164d0*/  PRMT R243, R4, 0x7610, R243 ;  /* 0x0000761004f37816 */ /* 0x000fc400000000f3 */
[----:B------:R-:W-:Y:S02]  /*164e0*/  PRMT R242, R4, 0x7632, R242 ;  /* 0x0000763204f27816 */ /* 0x000fe400000000f2 */
[----:B------:R-:W-:-:S03]  /*164f0*/  SHF.R.U32.HI R0, RZ, 0x10, R0 ;  /* 0x00000010ff007819 */ /* 0x000fc60000011600 */
[----:B------:R-:W1:Y:S01]  /*16500*/  MUFU.EX2 R4, R33 ;  /* 0x0000002100047308 */ /* 0x000e620000000800 */
[----:B------:R-:W-:Y:S01]  /*16510*/  @!P3 HADD2 R187, -R34.H0_H0, -RZ.H0_H0 ;  /* 0xa00000ff22bbb230 */ /* 0x000fe20000000900 */
[----:B------:R-:W-:Y:S01]  /*16520*/  LOP3.LUT R0, R0, 0xff, RZ, 0xc0, !PT ;  /* 0x000000ff00007812 */ /* 0x000fe200078ec0ff */
[----:B------:R-:W-:-:S03]  /*16530*/  @!P5 HADD2 R186, -R243.H0_H0, -RZ.H0_H0 ;  /* 0xa00000fff3bad230 */ /* 0x000fc60000000900 */
[----:B------:R-:W-:Y:S02]  /*16540*/  @!P3 PRMT R34, R187, 0x5410, RZ ;  /* 0x00005410bb22b816 */ /* 0x000fe400000000ff */
[----:B------:R-:W-:Y:S02]  /*16550*/  ISETP.GE.U32.AND P3, PT, R233, R0, PT ;  /* 0x00000000e900720c */ /* 0x000fe40003f66070 */
[----:B------:R-:W-:Y:S01]  /*16560*/  LOP3.LUT R0, R2, 0xff, RZ, 0xc0, !PT ;  /* 0x000000ff02007812 */ /* 0x000fe200078ec0ff */
[----:B------:R-:W-:Y:S01]  /*16570*/  FADD.FTZ R17, R14, R15 ;  /* 0x0000000f0e117221 */ /* 0x000fe20000010000 */
[----:B------:R-:W-:Y:S01]  /*16580*/  PRMT R189, R243, 0x5410, R242 ;  /* 0x00005410f3bd7816 */ /* 0x000fe200000000f2 */
[----:B------:R-:W-:Y:S01]  /*16590*/  MUFU.EX2 R7, R41 ;  /* 0x0000002900077308 */ /* 0x000fe20000000800 */
[----:B------:R-:W-:Y:S02]  /*165a0*/  @!P5 PRMT R243, R186, 0x5410, RZ ;  /* 0x00005410baf3d816 */ /* 0x000fe400000000ff */
[----:B------:R-:W-:-:S02]  /*165b0*/  ISETP.GE.U32.AND P5, PT, R233, R0, PT ;  /* 0x00000000e900720c */ /* 0x000fc40003fa6070 */
[----:B-1----:R-:W-:-:S03]  /*165c0*/  F2FP.PACK_AB R0, R4, R10 ;  /* 0x0000000a0400723e */ /* 0x002fc600000000ff */
[----:B------:R-:W1:Y:S01]  /*165d0*/  MUFU.EX2 R15, R40 ;  /* 0x00000028000f7308 */ /* 0x000e620000000800 */
[C---:B------:R-:W-:Y:S02]  /*165e0*/  PRMT R240, R0.reuse, 0x7632, R240 ;  /* 0x0000763200f07816 */ /* 0x040fe400000000f0 */
[----:B------:R-:W-:Y:S02]  /*165f0*/  PRMT R239, R0, 0x7610, R239 ;  /* 0x0000761000ef7816 */ /* 0x000fe400000000ef */
[----:B------:R-:W-:Y:S01]  /*16600*/  LOP3.LUT R0, R2, 0xffff, RZ, 0xc0, !PT ;  /* 0x0000ffff02007812 */ /* 0x000fe200078ec0ff */
[----:B------:R-:W-:-:S03]  /*16610*/  UIADD3 UR12, UR12, -0x1, URZ ;  /* 0xffffffff0c0c7890 */ /* 0x000fc6000fffe03f */
[----:B------:R-:W-:Y:S01]  /*16620*/  SHF.R.U32.HI R0, RZ, 0x8, R0 ;  /* 0x00000008ff007819 */ /* 0x000fe20000011600 */
[----:B------:R-:W-:Y:S01]  /*16630*/  @!P4 HADD2 R185, -R242.H0_H0, -RZ.H0_H0 ;  /* 0xa00000fff2b9c230 */ /* 0x000fe20000000900 */
[--C-:B------:R-:W-:Y:S01]  /*16640*/  SHF.R.U32.HI R16, RZ, 0x10, R2.reuse ;  /* 0x00000010ff107819 */ /* 0x100fe20000011602 */
[----:B------:R-:W-:Y:S01]  /*16650*/  ULOP3.LUT UR12, UR12, UR41, URZ, 0x3c, !UPT ;  /* 0x000000290c0c7292 */ /* 0x000fe2000f8e3c3f */
[----:B------:R-:W-:Y:S02]  /*16660*/  LOP3.LUT R0, R0, 0xffff, RZ, 0xc0, !PT ;  /* 0x0000ffff00007812 */ /* 0x000fe400078ec0ff */
[----:B------:R-:W-:Y:S02]  /*16670*/  SHF.R.U32.HI R3, RZ, 0x18, R2 ;  /* 0x00000018ff037819 */ /* 0x000fe40000011602 */
[----:B-1----:R-:W-:Y:S02]  /*16680*/  F2FP.PACK_AB R2, R15, R7 ;  /* 0x000000070f02723e */ /* 0x002fe400000000ff */
[----:B------:R-:W-:Y:S01]  /*16690*/  @!P4 PRMT R242, R185, 0x5410, RZ ;  /* 0x00005410b9f2c816 */ /* 0x000fe200000000ff */
[----:B------:R-:W-:Y:S01]  /*166a0*/  MUFU.EX2 R14, R26 ;  /* 0x0000001a000e7308 */ /* 0x000fe20000000800 */
[----:B------:R-:W-:-:S02]  /*166b0*/  ISETP.GE.U32.AND P4, PT, R233, R0, PT ;  /* 0x00000000e900720c */ /* 0x000fc40003f86070 */
[C---:B------:R-:W-:Y:S02]  /*166c0*/  PRMT R238, R2.reuse, 0x7610, R238 ;  /* 0x0000761002ee7816 */ /* 0x040fe400000000ee */
[----:B------:R-:W-:Y:S02]  /*166d0*/  PRMT R235, R2, 0x7632, R235 ;  /* 0x0000763202eb7816 */ /* 0x000fe400000000eb */
[----:B------:R-:W-:Y:S01]  /*166e0*/  LOP3.LUT R2, R16, 0xff, RZ, 0xc0, !PT ;  /* 0x000000ff10027812 */ /* 0x000fe200078ec0ff */
[----:B------:R-:W1:Y:S01]  /*166f0*/  MUFU.EX2 R0, R24 ;  /* 0x0000001800007308 */ /* 0x000e620000000800 */
[----:B------:R-:W-:Y:S02]  /*16700*/  FADD.FTZ R12, R12, R232 ;  /* 0x000000e80c0c7221 */ /* 0x000fe40000010000 */
[----:B------:R-:W-:Y:S02]  /*16710*/  FADD.FTZ R13, R13, R17 ;  /* 0x000000110d0d7221 */ /* 0x000fe40000010000 */
[----:B------:R-:W-:Y:S01]  /*16720*/  FADD.FTZ R10, R10, R12 ;  /* 0x0000000c0a0a7221 */ /* 0x000fe20000010000 */
[----:B------:R-:W-:Y:S01]  /*16730*/  @!P3 HADD2 R196, -R239.H0_H0, -RZ.H0_H0 ;  /* 0xa00000ffefc4b230 */ /* 0x000fe20000000900 */
[----:B------:R-:W-:Y:S01]  /*16740*/  FADD.FTZ R11, R11, R13 ;  /* 0x0000000d0b0b7221 */ /* 0x000fe20000010000 */
[----:B------:R-:W-:Y:S01]  /*16750*/  @!P1 HADD2 R195, -R240.H0_H0, -RZ.H0_H0 ;  /* 0xa00000fff0c39230 */ /* 0x000fe20000000900 */
[----:B------:R-:W-:Y:S01]  /*16760*/  FADD.FTZ R4, R4, R10 ;  /* 0x0000000a04047221 */ /* 0x000fe20000010000 */
[----:B------:R4:W-:Y:S01]  /*16770*/  STL [R1+0x198], R244 ;  /* 0x000198f401007387 */ /* 0x0009e20000100800 */
[----:B------:R-:W-:-:S03]  /*16780*/  FADD.FTZ R23, R7, R11 ;  /* 0x0000000b07177221 */ /* 0x000fc60000010000 */
[----:B------:R-:W-:Y:S01]  /*16790*/  STL [R1+0x19c], R189 ;  /* 0x00019cbd01007387 */ /* 0x000fe20000100800 */
[----:B-1----:R-:W-:-:S03]  /*167a0*/  FADD.FTZ R24, R0, R4 ;  /* 0x0000000400187221 */ /* 0x002fc60000010000 */
[----:B------:R1:W-:Y:S04]  /*167b0*/  STL [R1+0x1a0], R243 ;  /* 0x0001a0f301007387 */ /* 0x0003e80000100800 */
[----:B------:R-:W-:Y:S01]  /*167c0*/  STL [R1+0x1a4], R242 ;  /* 0x0001a4f201007387 */ /* 0x000fe20000100800 */
[----:B----4-:R-:W-:Y:S02]  /*167d0*/  PRMT R244, R239, 0x5410, R240 ;  /* 0x00005410eff47816 */ /* 0x010fe400000000f0 */
[----:B------:R-:W-:Y:S02]  /*167e0*/  @!P3 PRMT R239, R196, 0x5410, RZ ;  /* 0x00005410c4efb816 */ /* 0x000fe400000000ff */
[----:B------:R-:W-:Y:S02]  /*167f0*/  @!P1 PRMT R240, R195, 0x5410, RZ ;  /* 0x00005410c3f09816 */ /* 0x000fe400000000ff */
[----:B------:R-:W-:-:S02]  /*16800*/  ISETP.GE.U32.AND P3, PT, R233, R2, PT ;  /* 0x00000002e900720c */ /* 0x000fc40003f66070 */
[----:B------:R-:W-:Y:S02]  /*16810*/  F2FP.PACK_AB R2, R14, R0 ;  /* 0x000000000e02723e */ /* 0x000fe400000000ff */
[----:B------:R-:W-:Y:S01]  /*16820*/  FSEL R0, R130, RZ, P6 ;  /* 0x000000ff82007208 */ /* 0x000fe20003000000 */
[----:B------:R4:W-:Y:S04]  /*16830*/  STL [R1+0x1a8], R240 ;  /* 0x0001a8f001007387 */ /* 0x0009e80000100800 */
[----:B------:R2:W-:Y:S01]  /*16840*/  STL [R1+0x1b4], R239 ;  /* 0x0001b4ef01007387 */ /* 0x0005e20000100800 */
[----:B------:R-:W-:Y:S02]  /*16850*/  FADD.FTZ R18, R123, -R0 ;  /* 0x800000007b127221 */ /* 0x000fe40000010000 */
[----:B-1----:R-:W-:Y:S01]  /*16860*/  IMAD.MOV.U32 R243, RZ, RZ, R38 ;  /* 0x000000fffff37224 */ /* 0x002fe200078e0026 */
[----:B------:R-:W-:-:S02]  /*16870*/  PRMT R232, R2, 0x7632, R232 ;  /* 0x0000763202e87816 */ /* 0x000fc400000000e8 */
[----:B------:R-:W-:Y:S02]  /*16880*/  PRMT R231, R2, 0x7610, R231 ;  /* 0x0000761002e77816 */ /* 0x000fe400000000e7 */
[----:B---3--:R-:W-:-:S05]  /*16890*/  LOP3.LUT R16, R179, UR12, RZ, 0x3c, !PT ;  /* 0x0000000cb3107c12 */ /* 0x008fca000f8e3cff */
[----:B------:R-:W-:-:S05]  /*168a0*/  IMAD.WIDE.U32 R16, R16, -0x326172a9, RZ ;  /* 0xcd9e8d5710107825 */ /* 0x000fca00078e00ff */
[----:B--2---:R-:W-:-:S05]  /*168b0*/  LOP3.LUT R10, R17, UR9, R128, 0x96, !PT ;  /* 0x00000009110a7c12 */ /* 0x004fca000f8e9680 */
[----:B------:R-:W-:-:S05]  /*168c0*/  IMAD.WIDE.U32 R10, R10, -0x2daee0ad, RZ ;  /* 0xd2511f530a0a7825 */ /* 0x000fca00078e00ff */
[----:B------:R-:W-:Y:S02]  /*168d0*/  LOP3.LUT R12, R11, UR26, R118, 0x96, !PT ;  /* 0x0000001a0b0c7c12 */ /* 0x000fe4000f8e9676 */
[----:B------:R-:W2:Y:S04]  /*168e0*/  LDL.LU.64 R118, [R1+0x1e8] ;  /* 0x0001e80001767983 */ /* 0x000ea80000300a00 */
[----:B------:R-:W3:Y:S04]  /*168f0*/  LDL.LU R123, [R1+0x1e0] ;  /* 0x0001e000017b7983 */ /* 0x000ee80000300800 */
[----:B------:R-:W2:Y:S01]  /*16900*/  LDL R38, [R1+0x100] ;  /* 0x0001000001267983 */ /* 0x000ea20000100800 */
[----:B------:R-:W-:Y:S01]  /*16910*/  IMAD.WIDE.U32 R12, R12, -0x326172a9, RZ ;  /* 0xcd9e8d570c0c7825 */ /* 0x000fe200078e00ff */
[----:B------:R-:W-:-:S02]  /*16920*/  LOP3.LUT R2, R9, UR11, R16, 0x96, !PT ;  /* 0x0000000b09027c12 */ /* 0x000fc4000f8e9610 */
[----:B------:R-:W-:Y:S02]  /*16930*/  ISETP.GE.U32.AND P1, PT, R233, R3, PT ;  /* 0x00000003e900720c */ /* 0x000fe40003f26070 */
[----:B------:R-:W-:Y:S01]  /*16940*/  LOP3.LUT R8, R13, UR14, R8, 0x96, !PT ;  /* 0x0000000e0d087c12 */ /* 0x000fe2000f8e9608 */
[----:B------:R-:W-:-:S04]  /*16950*/  IMAD.WIDE.U32 R2, R2, -0x2daee0ad, RZ ;  /* 0xd2511f5302027825 */ /* 0x000fc800078e00ff */
[----:B------:R-:W-:Y:S01]  /*16960*/  IMAD.WIDE.U32 R8, R8, -0x2daee0ad, RZ ;  /* 0xd2511f5308087825 */ /* 0x000fe200078e00ff */
[----:B------:R-:W-:-:S04]  /*16970*/  LOP3.LUT R3, R3, UR10, R10, 0x96, !PT ;  /* 0x0000000a03037c12 */ /* 0x000fc8000f8e960a */
[----:B------:R-:W-:Y:S01]  /*16980*/  LOP3.LUT R9, R9, UR27, R2, 0x96, !PT ;  /* 0x0000001b09097c12 */ /* 0x000fe2000f8e9602 */
[----:B------:R-:W-:-:S05]  /*16990*/  IMAD.WIDE.U32 R2, R3, -0x326172a9, RZ ;  /* 0xcd9e8d5703027825 */ /* 0x000fca00078e00ff */
[----:B------:R-:W-:-:S05]  /*169a0*/  LOP3.LUT R10, R3, UR28, R12, 0x96, !PT ;  /* 0x0000001c030a7c12 */ /* 0x000fca000f8e960c */
[----:B------:R-:W-:-:S05]  /*169b0*/  IMAD.WIDE.U32 R10, R10, -0x2daee0ad, RZ ;  /* 0xd2511f530a0a7825 */ /* 0x000fca00078e00ff */
[----:B------:R-:W-:Y:S01]  /*169c0*/  LOP3.LUT R3, R11, UR13, R8, 0x96, !PT ;  /* 0x0000000d0b037c12 */ /* 0x000fe2000f8e9608 */
[----:B------:R-:W-:-:S05]  /*169d0*/  IMAD.WIDE.U32 R8, R9, -0x326172a9, RZ ;  /* 0xcd9e8d5709087825 */ /* 0x000fca00078e00ff */
[----:B------:R-:W-:Y:S01]  /*169e0*/  LOP3.LUT R13, R9, UR15, R2, 0x96, !PT ;  /* 0x0000000f090d7c12 */ /* 0x000fe2000f8e9602 */
[----:B------:R-:W-:Y:S01]  /*169f0*/  IMAD.WIDE.U32 R2, R3, -0x326172a9, RZ ;  /* 0xcd9e8d5703027825 */ /* 0x000fe200078e00ff */
[----:B------:R-:W-:-:S04]  /*16a00*/  @!P5 HADD2 R200, -R238.H0_H0, -RZ.H0_H0 ;  /* 0xa00000ffeec8d230 */ /* 0x000fc80000000900 */
[----:B------:R-:W-:Y:S02]  /*16a10*/  LOP3.LUT R0, R3, UR6, R8, 0x96, !PT ;  /* 0x0000000603007c12 */ /* 0x000fe4000f8e9608 */
[----:B------:R-:W-:Y:S02]  /*16a20*/  PRMT R192, R238, 0x5410, R235 ;  /* 0x00005410eec07816 */ /* 0x000fe400000000eb */
[----:B------:R-:W-:Y:S02]  /*16a30*/  LOP3.LUT R4, R0, 0xff, RZ, 0xc0, !PT ;  /* 0x000000ff00047812 */ /* 0x000fe400078ec0ff */
[----:B------:R-:W-:Y:S02]  /*16a40*/  @!P5 PRMT R238, R200, 0x5410, RZ ;  /* 0x00005410c8eed816 */ /* 0x000fe400000000ff */
[----:B------:R-:W-:Y:S02]  /*16a50*/  ISETP.GE.U32.AND P5, PT, R233, R4, PT ;  /* 0x00000004e900720c */ /* 0x000fe40003fa6070 */
[----:B------:R-:W-:-:S04]  /*16a60*/  LOP3.LUT R4, R0, 0xffff, RZ, 0xc0, !PT ;  /* 0x0000ffff00047812 */ /* 0x000fc800078ec0ff */
[----:B------:R-:W-:Y:S01]  /*16a70*/  SHF.R.U32.HI R4, RZ, 0x8, R4 ;  /* 0x00000008ff047819 */ /* 0x000fe20000011604 */
[----:B------:R-:W-:-:S03]  /*16a80*/  IMAD.MOV.U32 R131, RZ, RZ, R22 ;  /* 0x000000ffff837224 */ /* 0x000fc600078e0016 */
[----:B------:R-:W-:Y:S01]  /*16a90*/  LOP3.LUT R4, R4, 0xffff, RZ, 0xc0, !PT ;  /* 0x0000ffff04047812 */ /* 0x000fe200078ec0ff */
[----:B------:R-:W-:Y:S01]  /*16aa0*/  IMAD.MOV.U32 R44, RZ, RZ, R19 ;  /* 0x000000ffff2c7224 */ /* 0x000fe200078e0013 */
[----:B------:R-:W-:Y:S02]  /*16ab0*/  MUFU.EX2 R22, R201 ;  /* 0x000000c900167308 */ /* 0x000fe40000000800 */
[----:B------:R-:W-:Y:S02]  /*16ac0*/  ISETP.GE.U32.AND P6, PT, R233, R4, PT ;  /* 0x00000004e900720c */ /* 0x000fe40003fc6070 */
[----:B------:R-:W-:Y:S01]  /*16ad0*/  SHF.R.U32.HI R4, RZ, 0x10, R0 ;  /* 0x00000010ff047819 */ /* 0x000fe20000011600 */
[----:B------:R-:W-:-:S03]  /*16ae0*/  @!P1 HADD2 R197, -R232.H0_H0, -RZ.H0_H0 ;  /* 0xa00000ffe8c59230 */ /* 0x000fc60000000900 */
[----:B------:R-:W1:Y:S01]  /*16af0*/  MUFU.EX2 R19, R202 ;  /* 0x000000ca00137308 */ /* 0x000e620000000800 */
[----:B------:R-:W-:Y:S02]  /*16b00*/  SHF.R.U32.HI R9, RZ, 0x18, R0 ;  /* 0x00000018ff097819 */ /* 0x000fe40000011600 */
[----:B------:R-:W-:Y:S01]  /*16b10*/  LOP3.LUT R0, R4, 0xff, RZ, 0xc0, !PT ;  /* 0x000000ff04007812 */ /* 0x000fe200078ec0ff */
[----:B------:R-:W-:Y:S01]  /*16b20*/  @!P3 HADD2 R199, -R231.H0_H0, -RZ.H0_H0 ;  /* 0xa00000ffe7c7b230 */ /* 0x000fe20000000900 */
[----:B------:R-:W-:Y:S02]  /*16b30*/  PRMT R193, R231, 0x5410, R232 ;  /* 0x00005410e7c17816 */ /* 0x000fe400000000e8 */
[----:B------:R-:W-:Y:S02]  /*16b40*/  @!P1 PRMT R232, R197, 0x5410, RZ ;  /* 0x00005410c5e89816 */ /* 0x000fe400000000ff */
[----:B------:R-:W-:Y:S02]  /*16b50*/  ISETP.GE.U32.AND P1, PT, R233, R0, PT ;  /* 0x00000000e900720c */ /* 0x000fe40003f26070 */
[----:B------:R-:W-:Y:S01]  /*16b60*/  LOP3.LUT R0, R2, 0xff, RZ, 0xc0, !PT ;  /* 0x000000ff02007812 */ /* 0x000fe200078ec0ff */
[----:B------:R-:W-:Y:S01]  /*16b70*/  FMUL.FTZ R18, R18, c[0x0][0x23c] ;  /* 0x00008f0012127a20 */ /* 0x000fe20000410000 */
[----:B------:R-:W-:Y:S01]  /*16b80*/  @!P4 HADD2 R198, -R235.H0_H0, -RZ.H0_H0 ;  /* 0xa00000ffebc6c230 */ /* 0x000fe20000000900 */
[----:B------:R-:W-:Y:S01]  /*16b90*/  @!P3 PRMT R231, R199, 0x5410, RZ ;  /* 0x00005410c7e7b816 */ /* 0x000fe200000000ff */
[----:B------:R-:W-:Y:S01]  /*16ba0*/  FADD.FTZ R36, R15, R23 ;  /* 0x000000170f247221 */ /* 0x000fe20000010000 */
[----:B------:R-:W-:-:S02]  /*16bb0*/  ISETP.GE.U32.AND P3, PT, R233, R0, PT ;  /* 0x00000000e900720c */ /* 0x000fc40003f66070 */
[----:B------:R-:W-:Y:S01]  /*16bc0*/  LOP3.LUT R15, R2, 0xffff, RZ, 0xc0, !PT ;  /* 0x0000ffff020f7812 */ /* 0x000fe200078ec0ff */
[----:B------:R-:W-:Y:S01]  /*16bd0*/  MUFU.EX2 R8, R172 ;  /* 0x000000ac00087308 */ /* 0x000fe20000000800 */
[--C-:B------:R-:W-:Y:S02]  /*16be0*/  SHF.R.U32.HI R0, RZ, 0x18, R2.reuse ;  /* 0x00000018ff007819 */ /* 0x100fe40000011602 */
[----:B------:R-:W-:Y:S02]  /*16bf0*/  SHF.R.U32.HI R3, RZ, 0x10, R2 ;  /* 0x00000010ff037819 */ /* 0x000fe40000011602 */
[----:B-1----:R-:W-:-:S03]  /*16c00*/  F2FP.PACK_AB R2, R19, R22 ;  /* 0x000000161302723e */ /* 0x002fc600000000ff */
[----:B------:R-:W1:Y:S01]  /*16c10*/  MUFU.EX2 R4, R18 ;  /* 0x0000001200047308 */ /* 0x000e620000000800 */
[----:B------:R-:W-:Y:S02]  /*16c20*/  @!P4 PRMT R235, R198, 0x5410, RZ ;  /* 0x00005410c6ebc816 */ /* 0x000fe400000000ff */
[----:B------:R-:W-:Y:S02]  /*16c30*/  ISETP.GE.U32.AND P4, PT, R233, R9, PT ;  /* 0x00000009e900720c */ /* 0x000fe40003f86070 */
[----:B------:R-:W-:-:S03]  /*16c40*/  FSEL R9, R129, RZ, P2 ;  /* 0x000000ff81097208 */ /* 0x000fc60001000000 */
[----:B------:R-:W1:Y:S01]  /*16c50*/  MUFU.EX2 R7, R174 ;  /* 0x000000ae00077308 */ /* 0x000e620000000800 */
[C---:B------:R-:W-:Y:S02]  /*16c60*/  PRMT R230, R2.reuse, 0x7610, R230 ;  /* 0x0000761002e67816 */ /* 0x040fe400000000e6 */
[----:B------:R-:W-:Y:S02]  /*16c70*/  ISETP.GE.U32.AND P2, PT, R233, R0, PT ;  /* 0x00000000e900720c */ /* 0x000fe40003f46070 */
[----:B------:R-:W-:-:S03]  /*16c80*/  PRMT R229, R2, 0x7632, R229 ;  /* 0x0000763202e57816 */ /* 0x000fc600000000e5 */
[----:B------:R-:W4:Y:S01]  /*16c90*/  MUFU.EX2 R0, R208 ;  /* 0x000000d000007308 */ /* 0x000f220000000800 */
[----:B------:R-:W-:Y:S01]  /*16ca0*/  @!P5 HADD2 R212, -R230.H0_H0, -RZ.H0_H0 ;  /* 0xa00000ffe6d4d230 */ /* 0x000fe20000000900 */
[----:B------:R-:W-:-:S06]  /*16cb0*/  LOP3.LUT R2, R3, 0xff, RZ, 0xc0, !PT ;  /* 0x000000ff03027812 */ /* 0x000fcc00078ec0ff */
[----:B------:R-:W4:Y:S01]  /*16cc0*/  MUFU.EX2 R12, R209 ;  /* 0x000000d1000c7308 */ /* 0x000f220000000800 */
[----:B------:R-:W-:Y:S01]  /*16cd0*/  IMAD.MOV.U32 R63, RZ, RZ, R39 ;  /* 0x000000ffff3f7224 */ /* 0x000fe200078e0027 */
[----:B------:R-:W-:Y:S01]  /*16ce0*/  PRMT R39, R230, 0x5410, R229 ;  /* 0x00005410e6277816 */ /* 0x000fe200000000e5 */
[----:B------:R-:W-:Y:S01]  /*16cf0*/  IMAD.MOV.U32 R37, RZ, RZ, R190 ;  /* 0x000000ffff257224 */ /* 0x000fe200078e00be */
[----:B------:R-:W-:Y:S01]  /*16d00*/  @!P5 PRMT R230, R212, 0x5410, RZ ;  /* 0x00005410d4e6d816 */ /* 0x000fe200000000ff */
[----:B-1----:R-:W-:Y:S01]  /*16d10*/  FFMA.FTZ R236, R236, R4, R8 ;  /* 0x00000004ecec7223 */ /* 0x002fe20000010008 */
[----:B------:R-:W-:Y:S01]  /*16d20*/  ISETP.GE.U32.AND P5, PT, R233, R2, PT ;  /* 0x00000002e900720c */ /* 0x000fe20003fa6070 */
[----:B------:R-:W-:Y:S01]  /*16d30*/  IMAD.WIDE.U32 R2, R13, -0x2daee0ad, RZ ;  /* 0xd2511f530d027825 */ /* 0x000fe200078e00ff */
[----:B------:R-:W-:-:S03]  /*16d40*/  F2FP.PACK_AB R40, R7, R8 ;  /* 0x000000080728723e */ /* 0x000fc600000000ff */
[----:B------:R-:W-:Y:S02]  /*16d50*/  FADD.FTZ R14, R14, R24 ;  /* 0x000000180e0e7221 */ /* 0x000fe40000010000 */
[----:B------:R-:W-:Y:S01]  /*16d60*/  FADD.FTZ R8, R37, -R9 ;  /* 0x8000000925087221 */ /* 0x000fe20000010000 */
[----:B------:R-:W-:Y:S01]  /*16d70*/  LOP3.LUT R23, R2, 0xffff, RZ, 0xc0, !PT ;  /* 0x0000ffff02177812 */ /* 0x000fe200078ec0ff */
[----:B------:R-:W-:Y:S01]  /*16d80*/  FADD.FTZ R236, R7, R236 ;  /* 0x000000ec07ec7221 */ /* 0x000fe20000010000 */
[----:B------:R-:W-:Y:S01]  /*16d90*/  LOP3.LUT R7, R3, UR7, R10, 0x96, !PT ;  /* 0x0000000703077c12 */ /* 0x000fe2000f8e960a */
[----:B----4-:R-:W-:Y:S01]  /*16da0*/  FADD.FTZ R14, R0, R14 ;  /* 0x0000000e000e7221 */ /* 0x010fe20000010000 */
[----:B------:R-:W-:Y:S01]  /*16db0*/  F2FP.PACK_AB R3, R12, R0 ;  /* 0x000000000c03723e */ /* 0x000fe200000000ff */
[----:B------:R-:W-:Y:S01]  /*16dc0*/  FMUL.FTZ R0, R8, c[0x0][0x23c] ;  /* 0x00008f0008007a20 */ /* 0x000fe20000410000 */
[----:B------:R-:W-:Y:S01]  /*16dd0*/  MUFU.EX2 R9, R175 ;  /* 0x000000af00097308 */ /* 0x000fe20000000800 */
[----:B------:R-:W-:-:S02]  /*16de0*/  LOP3.LUT R13, R2, 0xff, RZ, 0xc0, !PT ;  /* 0x000000ff020d7812 */ /* 0x000fc400078ec0ff */
[--C-:B------:R-:W-:Y:S02]  /*16df0*/  SHF.R.U32.HI R18, RZ, 0x10, R2.reuse ;  /* 0x00000010ff127819 */ /* 0x100fe40000011602 */
[----:B------:R-:W-:-:S03]  /*16e00*/  SHF.R.U32.HI R10, RZ, 0x18, R2 ;  /* 0x00000018ff0a7819 */ /* 0x000fc60000011602 */
[----:B------:R-:W1:Y:S01]  /*16e10*/  MUFU.EX2 R0, R0 ;  /* 0x0000000000007308 */ /* 0x000e620000000800 */
[----:B------:R-:W-:Y:S02]  /*16e20*/  SHF.R.U32.HI R8, RZ, 0x8, R15 ;  /* 0x00000008ff087819 */ /* 0x000fe4000001160f */
[C---:B------:R-:W-:Y:S02]  /*16e30*/  PRMT R228, R3.reuse, 0x7632, R228 ;  /* 0x0000763203e47816 */ /* 0x040fe400000000e4 */
[----:B------:R-:W-:-:S03]  /*16e40*/  PRMT R227, R3, 0x7610, R227 ;  /* 0x0000761003e37816 */ /* 0x000fc600000000e3 */
[----:B------:R-:W4:Y:S01]  /*16e50*/  MUFU.EX2 R2, R177 ;  /* 0x000000b100027308 */ /* 0x000f220000000800 */
[----:B------:R-:W-:-:S07]  /*16e60*/  LOP3.LUT R3, R8, 0xffff, RZ, 0xc0, !PT ;  /* 0x0000ffff08037812 */ /* 0x000fce00078ec0ff */
[----:B------:R-:W1:Y:S08]  /*16e70*/  MUFU.EX2 R11, R173 ;  /* 0x000000ad000b7308 */ /* 0x000e700000000800 */
[----:B------:R-:W-:Y:S08]  /*16e80*/  MUFU.EX2 R25, R203 ;  /* 0x000000cb00197308 */ /* 0x000ff00000000800 */
[----:B------:R-:W4:Y:S01]  /*16e90*/  MUFU.EX2 R35, R204 ;  /* 0x000000cc00237308 */ /* 0x000f220000000800 */
[----:B------:R-:W-:-:S07]  /*16ea0*/  @!P6 HADD2 R215, -R229.H0_H0, -RZ.H0_H0 ;  /* 0xa00000ffe5d7e230 */ /* 0x000fce0000000900 */
[----:B------:R-:W4:Y:S01]  /*16eb0*/  MUFU.EX2 R8, R65 ;  /* 0x0000004100087308 */ /* 0x000f220000000800 */
[----:B-1----:R-:W-:Y:S01]  /*16ec0*/  FFMA.FTZ R237, R237, R0, R9 ;  /* 0x00000000eded7223 */ /* 0x002fe20000010009 */
[----:B------:R-:W-:Y:S01]  /*16ed0*/  @!P1 HADD2 R217, -R227.H0_H0, -RZ.H0_H0 ;  /* 0xa00000ffe3d99230 */ /* 0x000fe20000000900 */
[C---:B----4-:R-:W-:Y:S02]  /*16ee0*/  F2FP.PACK_AB R50, R2.reuse, R9 ;  /* 0x000000090232723e */ /* 0x050fe400000000ff */
[----:B------:R-:W-:Y:S01]  /*16ef0*/  FADD.FTZ R237, R2, R237 ;  /* 0x000000ed02ed7221 */ /* 0x000fe20000010000 */
[----:B------:R-:W-:Y:S01]  /*16f00*/  @!P6 PRMT R229, R215, 0x5410, RZ ;  /* 0x00005410d7e5e816 */ /* 0x000fe200000000ff */
[----:B------:R-:W-:Y:S01]  /*16f10*/  FADD.FTZ R2, R11, R236 ;  /* 0x000000ec0b027221 */ /* 0x000fe20000010000 */
[----:B------:R-:W-:Y:S02]  /*16f20*/  ISETP.GE.U32.AND P6, PT, R233, R3, PT ;  /* 0x00000003e900720c */ /* 0x000fe40003fc6070 */
[----:B------:R-:W-:Y:S01]  /*16f30*/  PRMT R208, R227, 0x5410, R228 ;  /* 0x00005410e3d07816 */ /* 0x000fe200000000e4 */
[----:B------:R-:W1:Y:S01]  /*16f40*/  MUFU.EX2 R3, R176 ;  /* 0x000000b000037308 */ /* 0x000e620000000800 */
[----:B------:R-:W-:-:S02]  /*16f50*/  @!P1 PRMT R227, R217, 0x5410, RZ ;  /* 0x00005410d9e39816 */ /* 0x000fc400000000ff */
[----:B------:R-:W-:Y:S02]  /*16f60*/  ISETP.GE.U32.AND P1, PT, R233, R10, PT ;  /* 0x0000000ae900720c */ /* 0x000fe40003f26070 */
[----:B------:R-:W-:Y:S01]  /*16f70*/  F2FP.PACK_AB R9, R35, R25 ;  /* 0x000000192309723e */ /* 0x000fe200000000ff */
[C---:B------:R-:W-:Y:S01]  /*16f80*/  FADD.FTZ R10, R8.reuse, R2 ;  /* 0x00000002080a7221 */ /* 0x040fe20000010000 */
[----:B------:R-:W-:Y:S01]  /*16f90*/  F2FP.PACK_AB R51, R8, R11 ;  /* 0x0000000b0833723e */ /* 0x000fe200000000ff */
[----:B------:R-:W4:Y:S01]  /*16fa0*/  MUFU.EX2 R2, R135 ;  /* 0x0000008700027308 */ /* 0x000f220000000800 */
[----:B------:R-:W-:Y:S02]  /*16fb0*/  LOP3.LUT R8, R7, 0xffff, RZ, 0xc0, !PT ;  /* 0x0000ffff07087812 */ /* 0x000fe400078ec0ff */
[----:B------:R-:W-:Y:S02]  /*16fc0*/  PRMT R226, R9, 0x7610, R226 ;  /* 0x0000761009e27816 */ /* 0x000fe400000000e2 */
[----:B------:R-:W-:-:S02]  /*16fd0*/  SHF.R.U32.HI R8, RZ, 0x8, R8 ;  /* 0x00000008ff087819 */ /* 0x000fc40000011608 */
[----:B------:R-:W-:Y:S01]  /*16fe0*/  PRMT R225, R9, 0x7632, R225 ;  /* 0x0000763209e17816 */ /* 0x000fe200000000e1 */
[----:B------:R-:W-:Y:S01]  /*16ff0*/  @!P3 HADD2 R218, -R226.H0_H0, -RZ.H0_H0 ;  /* 0xa00000ffe2dab230 */ /* 0x000fe20000000900 */
[----:B------:R-:W-:Y:S01]  /*17000*/  MUFU.EX2 R26, R211 ;  /* 0x000000d3001a7308 */ /* 0x000fe20000000800 */
[----:B------:R-:W-:Y:S01]  /*17010*/  LOP3.LUT R8, R8, 0xffff, RZ, 0xc0, !PT ;  /* 0x0000ffff08087812 */ /* 0x000fe200078ec0ff */
[----:B------:R-:W-:Y:S01]  /*17020*/  IMAD.MOV.U32 R62, RZ, RZ, R191 ;  /* 0x000000ffff3e7224 */ /* 0x000fe200078e00bf */
[----:B------:R-:W-:-:S05]  /*17030*/  PRMT R191, R226, 0x5410, R225 ;  /* 0x00005410e2bf7816 */ /* 0x000fca00000000e1 */
[----:B------:R-:W4:Y:S01]  /*17040*/  MUFU.EX2 R33, R213 ;  /* 0x000000d500217308 */ /* 0x000f220000000800 */
[----:B------:R-:W-:Y:S01]  /*17050*/  @!P3 PRMT R226, R218, 0x5410, RZ ;  /* 0x00005410dae2b816 */ /* 0x000fe200000000ff */
[----:B-1----:R-:W-:Y:S01]  /*17060*/  FADD.FTZ R9, R3, R237 ;  /* 0x000000ed03097221 */ /* 0x002fe20000010000 */
[----:B------:R-:W-:Y:S02]  /*17070*/  ISETP.GE.U32.AND P3, PT, R233, R8, PT ;  /* 0x00000008e900720c */ /* 0x000fe40003f66070 */
[----:B----4-:R-:W-:-:S03]  /*17080*/  F2FP.PACK_AB R49, R2, R3 ;  /* 0x000000030231723e */ /* 0x010fc600000000ff */
[----:B------:R-:W1:Y:S01]  /*17090*/  MUFU.EX2 R8, R59 ;  /* 0x0000003b00087308 */ /* 0x000e620000000800 */
[----:B------:R-:W-:-:S07]  /*170a0*/  FADD.FTZ R11, R2, R9 ;  /* 0x00000009020b7221 */ /* 0x000fce0000010000 */
[----:B------:R-:W4:Y:S01]  /*170b0*/  MUFU.EX2 R2, R58 ;  /* 0x0000003a00027308 */ /* 0x000f220000000800 */
[----:B------:R-:W-:Y:S01]  /*170c0*/  F2FP.PACK_AB R3, R33, R26 ;  /* 0x0000001a2103723e */ /* 0x000fe200000000ff */
[----:B------:R-:W-:-:S03]  /*170d0*/  @!P4 HADD2 R216, -R228.H0_H0, -RZ.H0_H0 ;  /* 0xa00000ffe4d8c230 */ /* 0x000fc60000000900 */
[C---:B------:R-:W-:Y:S02]  /*170e0*/  PRMT R219, R3.reuse, 0x7632, R219 ;  /* 0x0000763203db7816 */ /* 0x040fe400000000db */
[----:B------:R-:W-:Y:S01]  /*170f0*/  PRMT R224, R3, 0x7610, R224 ;  /* 0x0000761003e07816 */ /* 0x000fe200000000e0 */
[----:B------:R-:W-:Y:S01]  /*17100*/  MUFU.EX2 R41, R205 ;  /* 0x000000cd00297308 */ /* 0x000fe20000000800 */
[----:B-1----:R-:W-:Y:S01]  /*17110*/  FADD.FTZ R3, R8, R10 ;  /* 0x0000000a08037221 */ /* 0x002fe20000010000 */
[----:B------:R-:W-:Y:S01]  /*17120*/  @!P4 PRMT R228, R216, 0x5410, RZ ;  /* 0x00005410d8e4c816 */ /* 0x000fe200000000ff */
[----:B------:R-:W-:Y:S01]  /*17130*/  @!P2 HADD2 R222, -R219.H0_H0, -RZ.H0_H0 ;  /* 0xa00000ffdbdea230 */ /* 0x000fe20000000900 */
[----:B------:R-:W-:-:S04]  /*17140*/  ISETP.GE.U32.AND P4, PT, R233, R13, PT ;  /* 0x0000000de900720c */ /* 0x000fc80003f86070 */
[----:B------:R-:W1:Y:S01]  /*17150*/  MUFU.EX2 R240, R207 ;  /* 0x000000cf00f07308 */ /* 0x000e620000000800 */
[C---:B----4-:R-:W-:Y:S01]  /*17160*/  FADD.FTZ R13, R2.reuse, R3 ;  /* 0x00000003020d7221 */ /* 0x050fe20000010000 */
[----:B------:R-:W-:Y:S02]  /*17170*/  F2FP.PACK_AB R48, R2, R8 ;  /* 0x000000080230723e */ /* 0x000fe400000000ff */
[----:B------:R-:W-:Y:S01]  /*17180*/  LOP3.LUT R2, R7, 0xff, RZ, 0xc0, !PT ;  /* 0x000000ff07027812 */ /* 0x000fe200078ec0ff */
[----:B------:R-:W-:Y:S01]  /*17190*/  @!P5 HADD2 R223, -R224.H0_H0, -RZ.H0_H0 ;  /* 0xa00000ffe0dfd230 */ /* 0x000fe20000000900 */
[----:B------:R-:W-:Y:S02]  /*171a0*/  PRMT R189, R224, 0x5410, R219 ;  /* 0x00005410e0bd7816 */ /* 0x000fe400000000db */
[----:B------:R-:W-:Y:S02]  /*171b0*/  @!P2 PRMT R219, R222, 0x5410, RZ ;  /* 0x00005410dedba816 */ /* 0x000fe400000000ff */
[----:B------:R-:W-:-:S02]  /*171c0*/  ISETP.GE.U32.AND P2, PT, R233, R2, PT ;  /* 0x00000002e900720c */ /* 0x000fc40003f46070 */
[----:B------:R-:W-:Y:S02]  /*171d0*/  SHF.R.U32.HI R2, RZ, 0x18, R7 ;  /* 0x00000018ff027819 */ /* 0x000fe40000011607 */
[----:B------:R-:W-:Y:S02]  /*171e0*/  @!P5 PRMT R224, R223, 0x5410, RZ ;  /* 0x00005410dfe0d816 */ /* 0x000fe400000000ff */
[----:B------:R-:W-:Y:S02]  /*171f0*/  ISETP.GE.U32.AND P5, PT, R233, R2, PT ;  /* 0x00000002e900720c */ /* 0x000fe40003fa6070 */
[----:B-1----:R-:W-:Y:S01]  /*17200*/  F2FP.PACK_AB R2, R240, R41 ;  /* 0x00000029f002723e */ /* 0x002fe200000000ff */
[----:B------:R-:W1:Y:S03]  /*17210*/  MUFU.EX2 R3, R134 ;  /* 0x0000008600037308 */ /* 0x000e660000000800 */
[----:B------:R-:W-:-:S02]  /*17220*/  PRMT R218, R2, 0x7610, R218 ;  /* 0x0000761002da7816 */ /* 0x000fc400000000da */
[----:B------:R-:W-:Y:S01]  /*17230*/  PRMT R217, R2, 0x7632, R217 ;  /* 0x0000763202d97816 */ /* 0x000fe200000000d9 */
[----:B------:R-:W-:Y:S02]  /*17240*/  @!P6 HADD2 R241, -R225.H0_H0, -RZ.H0_H0 ;  /* 0xa00000ffe1f1e230 */ /* 0x000fe40000000900 */
[----:B------:R-:W4:Y:S01]  /*17250*/  MUFU.EX2 R2, R133 ;  /* 0x0000008500027308 */ /* 0x000f220000000800 */
[----:B------:R-:W-:Y:S01]  /*17260*/  SHF.R.U32.HI R7, RZ, 0x10, R7 ;  /* 0x00000010ff077819 */ /* 0x000fe20000011607 */
[----:B------:R-:W-:-:S06]  /*17270*/  @!P2 HADD2 R246, -R218.H0_H0, -RZ.H0_H0 ;  /* 0xa00000ffdaf6a230 */ /* 0x000fcc0000000900 */
[----:B------:R-:W-:Y:S01]  /*17280*/  MUFU.EX2 R37, R214 ;  /* 0x000000d600257308 */ /* 0x000fe20000000800 */
[----:B------:R-:W-:-:S07]  /*17290*/  @!P6 PRMT R225, R241, 0x5410, RZ ;  /* 0x00005410f1e1e816 */ /* 0x000fce00000000ff */
[----:B------:R-:W2:Y:S01]  /*172a0*/  MUFU.EX2 R242, R220 ;  /* 0x000000dc00f27308 */ /* 0x000ea20000000800 */
[----:B------:R-:W-:Y:S01]  /*172b0*/  IMAD.MOV.U32 R241, RZ, RZ, R63 ;  /* 0x000000fffff17224 */ /* 0x000fe200078e003f */
[----:B------:R-:W-:Y:S01]  /*172c0*/  LOP3.LUT R8, R18, 0xff, RZ, 0xc0, !PT ;  /* 0x000000ff12087812 */ /* 0x000fe200078ec0ff */
[----:B------:R-:W-:Y:S01]  /*172d0*/  IMAD.MOV.U32 R63, RZ, RZ, R194 ;  /* 0x000000ffff3f7224 */ /* 0x000fe200078e00c2 */
[----:B------:R-:W-:Y:S02]  /*172e0*/  LOP3.LUT R7, R7, 0xff, RZ, 0xc0, !PT ;  /* 0x000000ff07077812 */ /* 0x000fe400078ec0ff */
[----:B------:R-:W-:Y:S02]  /*172f0*/  PRMT R194, R218, 0x5410, R217 ;  /* 0x00005410dac27816 */ /* 0x000fe400000000d9 */
[----:B------:R-:W3:Y:S01]  /*17300*/  MUFU.EX2 R9, R57 ;  /* 0x0000003900097308 */ /* 0x000ee20000000800 */
[----:B------:R-:W-:Y:S02]  /*17310*/  @!P2 PRMT R218, R246, 0x5410, RZ ;  /* 0x00005410f6daa816 */ /* 0x000fe400000000ff */
[----:B------:R-:W-:Y:S01]  /*17320*/  ISETP.GE.U32.AND P2, PT, R233, R8, PT ;  /* 0x00000008e900720c */ /* 0x000fe20003f46070 */
[----:B-1----:R-:W-:Y:S01]  /*17330*/  FADD.FTZ R8, R3, R11 ;  /* 0x0000000b03087221 */ /* 0x002fe20000010000 */
[----:B------:R-:W-:-:S02]  /*17340*/  ISETP.GE.U32.AND P6, PT, R233, R7, PT ;  /* 0x00000007e900720c */ /* 0x000fc40003fc6070 */
[C---:B----4-:R-:W-:Y:S01]  /*17350*/  F2FP.PACK_AB R47, R2.reuse, R3 ;  /* 0x00000003022f723e */ /* 0x050fe200000000ff */
[----:B------:R-:W1:Y:S01]  /*17360*/  MUFU.EX2 R7, R56 ;  /* 0x0000003800077308 */ /* 0x000e620000000800 */
[----:B------:R-:W-:Y:S01]  /*17370*/  FADD.FTZ R11, R2, R8 ;  /* 0x00000008020b7221 */ /* 0x000fe20000010000 */
[----:B--2---:R-:W-:Y:S02]  /*17380*/  F2FP.PACK_AB R3, R242, R37 ;  /* 0x00000025f203723e */ /* 0x004fe400000000ff */
[----:B------:R-:W-:-:S04]  /*17390*/  SHF.R.U32.HI R8, RZ, 0x8, R23 ;  /* 0x00000008ff087819 */ /* 0x000fc80000011617 */
[----:B------:R-:W-:Y:S01]  /*173a0*/  MUFU.EX2 R53, R206 ;  /* 0x000000ce00357308 */ /* 0x000fe20000000800 */
[----:B------:R-:W-:Y:S01]  /*173b0*/  @!P3 HADD2 R245, -R217.H0_H0, -RZ.H0_H0 ;  /* 0xa00000ffd9f5b230 */ /* 0x000fe20000000900 */
[----:B------:R-:W-:-:S06]  /*173c0*/  PRMT R216, R3, 0x7610, R216 ;  /* 0x0000761003d87816 */ /* 0x000fcc00000000d8 */
[----:B------:R-:W2:Y:S01]  /*173d0*/  MUFU.EX2 R190, R210 ;  /* 0x000000d200be7308 */ /* 0x000ea20000000800 */
[----:B------:R-:W-:Y:S02]  /*173e0*/  PRMT R215, R3, 0x7632, R215 ;  /* 0x0000763203d77816 */ /* 0x000fe400000000d7 */
[----:B------:R-:W-:-:S05]  /*173f0*/  LOP3.LUT R3, R8, 0xffff, RZ, 0xc0, !PT ;  /* 0x0000ffff08037812 */ /* 0x000fca00078ec0ff */
[----:B------:R-:W4:Y:S01]  /*17400*/  MUFU.EX2 R10, R132 ;  /* 0x00000084000a7308 */ /* 0x000f220000000800 */
[----:B------:R-:W-:Y:S01]  /*17410*/  @!P3 PRMT R217, R245, 0x5410, RZ ;  /* 0x00005410f5d9b816 */ /* 0x000fe200000000ff */
[----:B------:R-:W-:Y:S01]  /*17420*/  IMAD.MOV.U32 R15, RZ, RZ, R62 ;  /* 0x000000ffff0f7224 */ /* 0x000fe200078e003e */
[----:B------:R-:W-:Y:S01]  /*17430*/  ISETP.GE.U32.AND P3, PT, R233, R3, PT ;  /* 0x00000003e900720c */ /* 0x000fe20003f66070 */
[----:B------:R-:W-:-:S04]  /*17440*/  IMAD.MOV.U32 R239, RZ, RZ, R44 ;  /* 0x000000ffffef7224 */ /* 0x000fc800078e002c */
[----:B------:R-:W4:Y:S01]  /*17450*/  MUFU.EX2 R2, R67 ;  /* 0x0000004300027308 */ /* 0x000f220000000800 */
[----:B---3--:R-:W-:Y:S01]  /*17460*/  FADD.FTZ R3, R9, R13 ;  /* 0x0000000d09037221 */ /* 0x008fe20000010000 */
[----:B-1----:R-:W-:-:S03]  /*17470*/  F2FP.PACK_AB R46, R7, R9 ;  /* 0x00000009072e723e */ /* 0x002fc600000000ff */
[----:B------:R-:W-:-:S03]  /*17480*/  FADD.FTZ R13, R7, R3 ;  /* 0x00000003070d7221 */ /* 0x000fc60000010000 */
[----:B------:R-:W-:Y:S01]  /*17490*/  MUFU.EX2 R62, R234 ;  /* 0x000000ea003e7308 */ /* 0x000fe20000000800 */
[----:B--2---:R-:W-:-:S07]  /*174a0*/  F2FP.PACK_AB R3, R190, R53 ;  /* 0x00000035be03723e */ /* 0x004fce00000000ff */
[----:B------:R-:W1:Y:S01]  /*174b0*/  MUFU.EX2 R44, R221 ;  /* 0x000000dd002c7308 */ /* 0x000e620000000800 */
[----:B----4-:R-:W-:-:S07]  /*174c0*/  FADD.FTZ R9, R10, R11 ;  /* 0x0000000b0a097221 */ /* 0x010fce0000010000 */
[----:B------:R-:W2:Y:S01]  /*174d0*/  MUFU.EX2 R8, R66 ;  /* 0x0000004200087308 */ /* 0x000ea20000000800 */
[C---:B------:R-:W-:Y:S02]  /*174e0*/  PRMT R214, R3.reuse, 0x7610, R214 ;  /* 0x0000761003d67816 */ /* 0x040fe400000000d6 */
[----:B------:R-:W-:-:S05]  /*174f0*/  PRMT R213, R3, 0x7632, R213 ;  /* 0x0000763203d57816 */ /* 0x000fca00000000d5 */
[----:B------:R-:W3:Y:S01]  /*17500*/  MUFU.EX2 R7, R64 ;  /* 0x0000004000077308 */ /* 0x000ee20000000800 */
[C---:B------:R-:W-:Y:S01]  /*17510*/  FADD.FTZ R11, R2.reuse, R9 ;  /* 0x00000009020b7221 */ /* 0x040fe20000010000 */
[----:B------:R-:W-:-:S06]  /*17520*/  F2FP.PACK_AB R42, R2, R10 ;  /* 0x0000000a022a723e */ /* 0x000fcc00000000ff */
[----:B------:R-:W4:Y:S01]  /*17530*/  MUFU.EX2 R3, R61 ;  /* 0x0000003d00037308 */ /* 0x000f220000000800 */
[----:B-1----:R-:W-:Y:S01]  /*17540*/  F2FP.PACK_AB R9, R44, R62 ;  /* 0x0000003e2c09723e */ /* 0x002fe200000000ff */
[----:B--2---:R-:W-:-:S06]  /*17550*/  FADD.FTZ R10, R8, R11 ;  /* 0x0000000b080a7221 */ /* 0x004fcc0000010000 */
[----:B------:R-:W1:Y:S01]  /*17560*/  MUFU.EX2 R2, R60 ;  /* 0x0000003c00027308 */ /* 0x000e620000000800 */
[C---:B------:R-:W-:Y:S02]  /*17570*/  PRMT R212, R9.reuse, 0x7610, R212 ;  /* 0x0000761009d47816 */ /* 0x040fe400000000d4 */
[----:B------:R-:W-:Y:S01]  /*17580*/  PRMT R207, R9, 0x7632, R207 ;  /* 0x0000763209cf7816 */ /* 0x000fe200000000cf */
[C---:B---3--:R-:W-:Y:S01]  /*17590*/  FADD.FTZ R9, R7.reuse, R10 ;  /* 0x0000000a07097221 */ /* 0x048fe20000010000 */
[----:B------:R-:W-:Y:S02]  /*175a0*/  @!P6 HADD2 R248, -R216.H0_H0, -RZ.H0_H0 ;  /* 0xa00000ffd8f8e230 */ /* 0x000fe40000000900 */
[----:B------:R-:W-:Y:S02]  /*175b0*/  @!P5 HADD2 R247, -R215.H0_H0, -RZ.H0_H0 ;  /* 0xa00000ffd7f7d230 */ /* 0x000fe40000000900 */
[----:B------:R-:W-:Y:S01]  /*175c0*/  @!P3 HADD2 R249, -R213.H0_H0, -RZ.H0_H0 ;  /* 0xa00000ffd5f9b230 */ /* 0x000fe20000000900 */
[----:B------:R-:W-:Y:S01]  /*175d0*/  F2FP.PACK_AB R52, R7, R8 ;  /* 0x000000080734723e */ /* 0x000fe200000000ff */
[----:B------:R-:W-:Y:S01]  /*175e0*/  @!P4 HADD2 R250, -R214.H0_H0, -RZ.H0_H0 ;  /* 0xa00000ffd6fac230 */ /* 0x000fe20000000900 */
[----:B------:R-:W-:Y:S01]  /*175f0*/  IMAD.MOV.U32 R234, RZ, RZ, R243 ;  /* 0x000000ffffea7224 */ /* 0x000fe200078e00f3 */
[----:B------:R-:W-:Y:S01]  /*17600*/  @!P2 HADD2 R252, -R212.H0_H0, -RZ.H0_H0 ;  /* 0xa00000ffd4fca230 */ /* 0x000fe20000000900 */
[----:B------:R-:W-:Y:S01]  /*17610*/  IMAD.MOV.U32 R237, RZ, RZ, R131 ;  /* 0x000000ffffed7224 */ /* 0x000fe200078e0083 */
[----:B------:R-:W-:Y:S01]  /*17620*/  @!P1 HADD2 R251, -R207.H0_H0, -RZ.H0_H0 ;  /* 0xa00000ffcffb9230 */ /* 0x000fe20000000900 */
[----:B----4-:R-:W-:Y:S01]  /*17630*/  FADD.FTZ R7, R3, R9 ;  /* 0x0000000903077221 */ /* 0x010fe20000010000 */
[----:B------:R-:W-:Y:S01]  /*17640*/  PRMT R243, R216, 0x5410, R215 ;  /* 0x00005410d8f37816 */ /* 0x000fe200000000d7 */
[-C--:B------:R-:W-:Y:S01]  /*17650*/  FMUL.FTZ R18, R92, R6.reuse ;  /* 0x000000065c127220 */ /* 0x080fe20000410000 */
[----:B------:R-:W-:Y:S01]  /*17660*/  PRMT R131, R214, 0x5410, R213 ;  /* 0x00005410d6837816 */ /* 0x000fe200000000d5 */
[-C--:B------:R-:W-:Y:S01]  /*17670*/  FMUL.FTZ R56, R124, R6.reuse ;  /* 0x000000067c387220 */ /* 0x080fe20000410000 */
[----:B------:R-:W-:Y:S01]  /*17680*/  @!P6 PRMT R216, R248, 0x5410, RZ ;  /* 0x00005410f8d8e816 */ /* 0x000fe200000000ff */
[----:B------:R-:W-:Y:S01]  /*17690*/  IMAD.MOV.U32 R246, RZ, RZ, R239 ;  /* 0x000000fffff67224 */ /* 0x000fe200078e00ef */
[----:B------:R-:W-:Y:S01]  /*176a0*/  @!P5 PRMT R215, R247, 0x5410, RZ ;  /* 0x00005410f7d7d816 */ /* 0x000fe200000000ff */
[----:B------:R-:W-:Y:S01]  /*176b0*/  IMAD.MOV.U32 R245, RZ, RZ, R63 ;  /* 0x000000fffff57224 */ /* 0x000fe200078e003f */
[----:B------:R-:W-:Y:S01]  /*176c0*/  @!P3 PRMT R213, R249, 0x5410, RZ ;  /* 0x00005410f9d5b816 */ /* 0x000fe200000000ff */
[----:B------:R-:W-:Y:S01]  /*176d0*/  IMAD.MOV.U32 R11, RZ, RZ, R62 ;  /* 0x000000ffff0b7224 */ /* 0x000fe200078e003e */
[----:B------:R-:W-:Y:S01]  /*176e0*/  PRMT R63, R212, 0x5410, R207 ;  /* 0x00005410d43f7816 */ /* 0x000fe200000000cf */
[-C--:B------:R-:W-:Y:S01]  /*176f0*/  FMUL.FTZ R132, R140, R6.reuse ;  /* 0x000000068c847220 */ /* 0x080fe20000410000 */
[----:B-1----:R-:W-:Y:S01]  /*17700*/  F2FP.PACK_AB R43, R2, R3 ;  /* 0x00000003022b723e */ /* 0x002fe200000000ff */
[----:B------:R-:W-:Y:S01]  /*17710*/  IMAD.MOV.U32 R10, RZ, RZ, R53 ;  /* 0x000000ffff0a7224 */ /* 0x000fe200078e0035 */
[----:B------:R-:W-:Y:S01]  /*17720*/  @!P4 PRMT R214, R250, 0x5410, RZ ;  /* 0x00005410fad6c816 */ /* 0x000fe200000000ff */
[-C--:B------:R-:W-:Y:S01]  /*17730*/  FMUL.FTZ R152, R152, R6.reuse ;  /* 0x0000000698987220 */ /* 0x080fe20000410000 */
[----:B------:R-:W-:Y:S01]  /*17740*/  @!P2 PRMT R212, R252, 0x5410, RZ ;  /* 0x00005410fcd4a816 */ /* 0x000fe200000000ff */
[-C--:B------:R-:W-:Y:S01]  /*17750*/  FMUL.FTZ R153, R153, R6.reuse ;  /* 0x0000000699997220 */ /* 0x080fe20000410000 */
[----:B------:R-:W-:Y:S01]  /*17760*/  @!P1 PRMT R207, R251, 0x5410, RZ ;  /* 0x00005410fbcf9816 */ /* 0x000fe200000000ff */
        /* <DEDUP_REMOVED lines=20> */
[----:B------:R-:W-:Y:S02]  /*178b0*/  FADD.FTZ R53, R2, R7 ;  /* 0x0000000702357221 */ /* 0x000fe40000010000 */
[----:B------:R-:W-:Y:S02]  /*178c0*/  IMAD.MOV.U32 R6, RZ, RZ, R56 ;  /* 0x000000ffff067224 */ /* 0x000fe400078e0038 */
[----:B------:R-:W-:Y:S02]  /*178d0*/  IMAD.MOV.U32 R236, RZ, RZ, R181 ;  /* 0x000000ffffec7224 */ /* 0x000fe400078e00b5 */
[----:B------:R-:W-:Y:S02]  /*178e0*/  IMAD.MOV.U32 R142, RZ, RZ, R18 ;  /* 0x000000ffff8e7224 */ /* 0x000fe400078e0012 */
        /* <DEDUP_REMOVED lines=22> */
[----:B------:R-:W-:Y:S02]  /*17a50*/  FMUL.FTZ R56, R127, R5 ;  /* 0x000000057f387220 */ /* 0x000fe40000410000 */
[----:B------:R-:W1:Y:S01]  /*17a60*/  MUFU.EX2 R5, R55 ;  /* 0x0000003700057308 */ /* 0x000e620000000800 */
[----:B------:R-:W-:-:S07]  /*17a70*/  IMAD.MOV.U32 R126, RZ, RZ, R3 ;  /* 0x000000ffff7e7224 */ /* 0x000fce00078e0003 */
[----:B------:R2:W3:Y:S01]  /*17a80*/  MUFU.EX2 R3, R54 ;  /* 0x0000003600037308 */ /* 0x0004e20000000800 */
[----:B------:R-:W-:Y:S02]  /*17a90*/  IMAD.MOV.U32 R127, RZ, RZ, R2 ;  /* 0x000000ffff7f7224 */ /* 0x000fe400078e0002 */
[----:B------:R-:W-:Y:S02]  /*17aa0*/  FADD.FTZ R2, R22, R36 ;  /* 0x0000002416027221 */ /* 0x000fe40000010000 */
[----:B------:R-:W-:Y:S02]  /*17ab0*/  IMAD.MOV.U32 R36, RZ, RZ, R63 ;  /* 0x000000ffff247224 */ /* 0x000fe400078e003f */
[----:B------:R-:W-:Y:S02]  /*17ac0*/  IMAD.MOV.U32 R124, RZ, RZ, R62 ;  /* 0x000000ffff7c7224 */ /* 0x000fe400078e003e */
        /* <DEDUP_REMOVED lines=24> */
[----:B-1----:R-:W-:Y:S02]  /*17c50*/  FADD.FTZ R0, R5, R13 ;  /* 0x0000000d05007221 */ /* 0x002fe40000010000 */
[----:B--2---:R-:W-:-:S02]  /*17c60*/  IMAD.MOV.U32 R54, RZ, RZ, R23 ;  /* 0x000000ffff367224 */ /* 0x004fc400078e0017 */
[----:B------:R-:W-:Y:S02]  /*17c70*/  FADD.FTZ R2, R19, R2 ;  /* 0x0000000213027221 */ /* 0x000fe40000010000 */
[----:B------:R-:W-:Y:S02]  /*17c80*/  IMAD.MOV.U32 R22, RZ, RZ, R18 ;  /* 0x000000ffff167224 */ /* 0x000fe400078e0012 */
[----:B---3--:R-:W-:Y:S01]  /*17c90*/  FADD.FTZ R23, R3, R0 ;  /* 0x0000000003177221 */ /* 0x008fe20000010000 */
[----:B------:R-:W-:Y:S01]  /*17ca0*/  IADD3 R0, R188, 0x4, RZ ;  /* 0x00000004bc007810 */ /* 0x000fe20007ffe0ff */
[----:B------:R-:W-:Y:S02]  /*17cb0*/  FADD.FTZ R18, R25, R2 ;  /* 0x0000000219127221 */ /* 0x000fe40000010000 */
[----:B------:R-:W-:Y:S02]  /*17cc0*/  FMUL.FTZ R209, R121, R4 ;  /* 0x0000000479d17220 */ /* 0x000fe40000410000 */
[----:B------:R-:W-:-:S02]  /*17cd0*/  IMAD.MOV.U32 R25, RZ, RZ, R22 ;  /* 0x000000ffff197224 */ /* 0x000fc400078e0016 */
[----:B------:R-:W-:Y:S02]  /*17ce0*/  IMAD.MOV.U32 R121, RZ, RZ, R9 ;  /* 0x000000ffff797224 */ /* 0x000fe400078e0009 */
[----:B------:R-:W-:Y:S02]  /*17cf0*/  IMAD.MOV.U32 R22, RZ, RZ, R8 ;  /* 0x000000ffff167224 */ /* 0x000fe400078e0008 */
[----:B------:R-:W-:-:S05]  /*17d00*/  IMAD.WIDE.U32 R8, R0, -0x326172a9, RZ ;  /* 0xcd9e8d5700087825 */ /* 0x000fca00078e00ff */
[----:B------:R-:W-:Y:S01]  /*17d10*/  LOP3.LUT R0, R9, R38, RZ, 0x3c, !PT ;  /* 0x0000002609007212 */ /* 0x000fe200078e3cff */
[----:B------:R-:W-:Y:S02]  /*17d20*/  IMAD.MOV.U32 R57, RZ, RZ, R208 ;  /* 0x000000ffff397224 */ /* 0x000fe400078e00d0 */
[----:B------:R-:W-:Y:S02]  /*17d30*/  FMUL.FTZ R208, R120, R4 ;  /* 0x0000000478d07220 */ /* 0x000fe40000410000 */
[----:B------:R-:W-:Y:S02]  /*17d40*/  IMAD.MOV.U32 R123, RZ, RZ, R6 ;  /* 0x000000ffff7b7224 */ /* 0x000fe400078e0006 */
[----:B------:R-:W-:Y:S02]  /*17d50*/  IMAD.MOV.U32 R120, RZ, RZ, R7 ;  /* 0x000000ffff787224 */ /* 0x000fe400078e0007 */
[----:B------:R-:W-:Y:S01]  /*17d60*/  IMAD.WIDE.U32 R6, R0, -0x2daee0ad, RZ ;  /* 0xd2511f5300067825 */ /* 0x000fe200078e00ff */
[----:B------:R-:W-:-:S04]  /*17d70*/  LOP3.LUT R2, R21, UR9, R8, 0x96, !PT ;  /* 0x0000000915027c12 */ /* 0x000fc8000f8e9608 */
[----:B------:R-:W-:Y:S01]  /*17d80*/  LOP3.LUT R0, R7, UR5, R178, 0x96, !PT ;  /* 0x0000000507007c12 */ /* 0x000fe2000f8e96b2 */
[----:B------:R-:W-:Y:S01]  /*17d90*/  IMAD.MOV.U32 R125, RZ, RZ, R61 ;  /* 0x000000ffff7d7224 */ /* 0x000fe200078e003d */
[----:B------:R-:W-:Y:S01]  /*17da0*/  F2FP.PACK_AB R24, R3, R5 ;  /* 0x000000050318723e */ /* 0x000fe200000000ff */
[----:B------:R-:W-:Y:S02]  /*17db0*/  IMAD.MOV.U32 R55, RZ, RZ, R60 ;  /* 0x000000ffff377224 */ /* 0x000fe400078e003c */
        /* <DEDUP_REMOVED lines=22> */
[----:B------:R-:W-:-:S04]  /*17f20*/  IMAD.WIDE.U32 R2, R2, -0x2daee0ad, RZ ;  /* 0xd2511f5302027825 */ /* 0x000fc800078e00ff */
[----:B------:R-:W-:Y:S01]  /*17f30*/  IMAD.WIDE.U32 R4, R0, -0x326172a9, RZ ;  /* 0xcd9e8d5700047825 */ /* 0x000fe200078e00ff */
[----:B------:R-:W-:-:S03]  /*17f40*/  LOP3.LUT R0, R3, UR26, R6, 0x96, !PT ;  /* 0x0000001a03007c12 */ /* 0x000fc6000f8e9606 */
[----:B------:R-:W-:Y:S01]  /*17f50*/  FADD.FTZ R19, R12, R14 ;  /* 0x0000000e0c137221 */ /* 0x000fe20000010000 */
[----:B------:R-:W-:Y:S01]  /*17f60*/  LOP3.LUT R3, R5, UR11, R20, 0x96, !PT ;  /* 0x0000000b05037c12 */ /* 0x000fe2000f8e9614 */
[----:B------:R-:W-:Y:S02]  /*17f70*/  IMAD.MOV.U32 R12, RZ, RZ, R127 ;  /* 0x000000ffff0c7224 */ /* 0x000fe400078e007f */
[----:B------:R-:W-:Y:S02]  /*17f80*/  IMAD.MOV.U32 R122, RZ, RZ, R141 ;  /* 0x000000ffff7a7224 */ /* 0x000fe400078e008d */
[----:B------:R-:W-:Y:S02]  /*17f90*/  IMAD.MOV.U32 R127, RZ, RZ, R140 ;  /* 0x000000ffff7f7224 */ /* 0x000fe400078e008c */
[----:B------:R-:W-:Y:S02]  /*17fa0*/  IMAD.MOV.U32 R140, RZ, RZ, R10 ;  /* 0x000000ffff8c7224 */ /* 0x000fe400078e000a */
[----:B------:R-:W-:-:S02]  /*17fb0*/  IMAD.MOV.U32 R141, RZ, RZ, R11 ;  /* 0x000000ffff8d7224 */ /* 0x000fc400078e000b */
[----:B------:R-:W-:-:S04]  /*17fc0*/  IMAD.WIDE.U32 R10, R3, -0x2daee0ad, RZ ;  /* 0xd2511f53030a7825 */ /* 0x000fc800078e00ff */
[----:B------:R-:W-:Y:S02]  /*17fd0*/  IMAD.MOV.U32 R7, RZ, RZ, R15 ;  /* 0x000000ffff077224 */ /* 0x000fe400078e000f */
[----:B------:R-:W-:Y:S01]  /*17fe0*/  IMAD.WIDE.U32 R14, R0, -0x326172a9, RZ ;  /* 0xcd9e8d57000e7825 */ /* 0x000fe200078e00ff */
[----:B------:R-:W-:-:S03]  /*17ff0*/  LOP3.LUT R0, R11, UR10, R2, 0x96, !PT ;  /* 0x0000000a0b007c12 */ /* 0x000fc6000f8e9602 */
[----:B------:R-:W-:Y:S02]  /*18000*/  IMAD.MOV.U32 R11, RZ, RZ, R12 ;  /* 0x000000ffff0b7224 */ /* 0x000fe400078e000c */
        /* <DEDUP_REMOVED lines=8> */
[----:B------:R-:W-:Y:S01]  /*18090*/  IMAD.WIDE.U32 R10, R3, -0x326172a9, RZ ;  /* 0xcd9e8d57030a7825 */ /* 0x000fe200078e00ff */
[----:B------:R-:W-:-:S03]  /*180a0*/  LOP3.LUT R8, R17, UR9, R8, 0x96, !PT ;  /* 0x0000000911087c12 */ /* 0x000fc6000f8e9608 */
[----:B------:R-:W-:Y:S01]  /*180b0*/  IMAD.WIDE.U32 R2, R2, -0x326172a9, RZ ;  /* 0xcd9e8d5702027825 */ /* 0x000fe200078e00ff */
[----:B------:R-:W-:-:S03]  /*180c0*/  LOP3.LUT R9, R5, UR11, R16, 0x96, !PT ;  /* 0x0000000b05097c12 */ /* 0x000fc6000f8e9610 */
[----:B------:R-:W-:Y:S01]  /*180d0*/  IMAD.MOV.U32 R16, RZ, RZ, R44 ;  /* 0x000000ffff107224 */ /* 0x000fe200078e002c */
[----:B------:R-:W-:Y:S01]  /*180e0*/  LOP3.LUT R0, R3, UR6, R10, 0x96, !PT ;  /* 0x0000000603007c12 */ /* 0x000fe2000f8e960a */
[----:B------:R-:W-:Y:S01]  /*180f0*/  IMAD.MOV.U32 R17, RZ, RZ, R15 ;  /* 0x000000ffff117224 */ /* 0x000fe200078e000f */
[----:B------:R-:W2:Y:S01]  /*18100*/  LDL.LU R44, [R1+0x1dc] ;  /* 0x0001dc00012c7983 */ /* 0x000ea20000300800 */
[----:B------:R-:W-:-:S03]  /*18110*/  LOP3.LUT R15, R2, 0xffff, RZ, 0xc0, !PT ;  /* 0x0000ffff020f7812 */ /* 0x000fc600078ec0ff */
[----:B------:R-:W3:Y:S01]  /*18120*/  LDL.LU R3, [R1+0x58] ;  /* 0x0000580001037983 */ /* 0x000ee20000300800 */
[----:B------:R-:W-:Y:S01]  /*18130*/  IMAD.MOV.U32 R10, RZ, RZ, R7 ;  /* 0x000000ffff0a7224 */ /* 0x000fe200078e0007 */
[----:B------:R-:W-:-:S04]  /*18140*/  LOP3.LUT R7, R0, 0xff, RZ, 0xc0, !PT ;  /* 0x000000ff00077812 */ /* 0x000fc800078ec0ff */
[----:B------:R-:W-:Y:S02]  /*18150*/  ISETP.GE.U32.AND P3, PT, R233, R7, PT ;  /* 0x00000007e900720c */ /* 0x000fe40003f66070 */
[----:B------:R-:W-:Y:S02]  /*18160*/  LOP3.LUT R7, R0, 0xffff, RZ, 0xc0, !PT ;  /* 0x0000ffff00077812 */ /* 0x000fe400078ec0ff */
[--C-:B------:R-:W-:Y:S02]  /*18170*/  SHF.R.U32.HI R5, RZ, 0x10, R0.reuse ;  /* 0x00000010ff057819 */ /* 0x100fe40000011600 */
[----:B------:R-:W-:Y:S02]  /*18180*/  PRMT R13, R40, 0x7610, R13 ;  /* 0x00007610280d7816 */ /* 0x000fe4000000000d */
[----:B------:R-:W-:Y:S02]  /*18190*/  SHF.R.U32.HI R0, RZ, 0x18, R0 ;  /* 0x00000018ff007819 */ /* 0x000fe40000011600 */
[----:B------:R-:W-:-:S02]  /*181a0*/  LOP3.LUT R11, R11, UR15, R12, 0x96, !PT ;  /* 0x0000000f0b0b7c12 */ /* 0x000fc4000f8e960c */
[----:B------:R-:W-:Y:S01]  /*181b0*/  ISETP.GE.U32.AND P1, PT, R233, R0, PT ;  /* 0x00000000e900720c */ /* 0x000fe20003f26070 */
[----:B------:R-:W-:Y:S01]  /*181c0*/  @!P3 HADD2 R68, -R13.H0_H0, -RZ.H0_H0 ;  /* 0xa00000ff0d44b230 */ /* 0x000fe20000000900 */
[----:B------:R-:W-:Y:S02]  /*181d0*/  PRMT R12, R40, 0x7632, R12 ;  /* 0x00007632280c7816 */ /* 0x000fe4000000000c */
[----:B------:R-:W-:Y:S02]  /*181e0*/  LOP3.LUT R5, R5, 0xff, RZ, 0xc0, !PT ;  /* 0x000000ff05057812 */ /* 0x000fe400078ec0ff */
[----:B------:R-:W-:Y:S02]  /*181f0*/  LOP3.LUT R0, R2, 0xff, RZ, 0xc0, !PT ;  /* 0x000000ff02007812 */ /* 0x000fe400078ec0ff */
[----:B------:R-:W-:Y:S02]  /*18200*/  SHF.R.U32.HI R7, RZ, 0x8, R7 ;  /* 0x00000008ff077819 */ /* 0x000fe40000011607 */
[----:B------:R-:W-:-:S02]  /*18210*/  PRMT R40, R13, 0x5410, R12 ;  /* 0x000054100d287816 */ /* 0x000fc4000000000c */
[C---:B------:R-:W-:Y:S02]  /*18220*/  ISETP.GE.U32.AND P5, PT, R233.reuse, R5, PT ;  /* 0x00000005e900720c */ /* 0x040fe40003fa6070 */
[----:B------:R-:W-:Y:S02]  /*18230*/  ISETP.GE.U32.AND P6, PT, R233, R0, PT ;  /* 0x00000000e900720c */ /* 0x000fe40003fc6070 */
[----:B------:R-:W-:Y:S02]  /*18240*/  @!P3 PRMT R13, R68, 0x5410, RZ ;  /* 0x00005410440db816 */ /* 0x000fe400000000ff */
[--C-:B------:R-:W-:Y:S02]  /*18250*/  SHF.R.U32.HI R5, RZ, 0x18, R2.reuse ;  /* 0x00000018ff057819 */ /* 0x100fe40000011602 */
[----:B------:R-:W-:Y:S02]  /*18260*/  SHF.R.U32.HI R0, RZ, 0x10, R2 ;  /* 0x00000010ff007819 */ /* 0x000fe40000011602 */
[----:B------:R-:W-:-:S02]  /*18270*/  LOP3.LUT R7, R7, 0xffff, RZ, 0xc0, !PT ;  /* 0x0000ffff07077812 */ /* 0x000fc400078ec0ff */
[----:B------:R-:W-:Y:S02]  /*18280*/  LOP3.LUT R0, R0, 0xff, RZ, 0xc0, !PT ;  /* 0x000000ff00007812 */ /* 0x000fe400078ec0ff */
[C---:B------:R-:W-:Y:S02]  /*18290*/  ISETP.GE.U32.AND P4, PT, R233.reuse, R7, PT ;  /* 0x00000007e900720c */ /* 0x040fe40003f86070 */
[C---:B------:R-:W-:Y:S02]  /*182a0*/  ISETP.GE.U32.AND P3, PT, R233.reuse, R0, PT ;  /* 0x00000000e900720c */ /* 0x040fe40003f66070 */
[----:B------:R-:W-:Y:S01]  /*182b0*/  ISETP.GE.U32.AND P2, PT, R233, R5, PT ;  /* 0x00000005e900720c */ /* 0x000fe20003f46070 */
[----:B------:R-:W-:Y:S02]  /*182c0*/  FADD.FTZ R19, R26, R19 ;  /* 0x000000131a137221 */ /* 0x000fe40000010000 */
[----:B------:R-:W-:Y:S02]  /*182d0*/  IMAD.MOV.U32 R26, RZ, RZ, R10 ;  /* 0x000000ffff1a7224 */ /* 0x000fe400078e000a */
[----:B------:R-:W-:-:S02]  /*182e0*/  IMAD.MOV.U32 R10, RZ, RZ, R22 ;  /* 0x000000ffff0a7224 */ /* 0x000fc400078e0016 */
[----:B------:R-:W-:Y:S02]  /*182f0*/  FADD.FTZ R22, R35, R18 ;  /* 0x0000001223167221 */ /* 0x000fe40000010000 */
[----:B------:R-:W-:Y:S01]  /*18300*/  @!P4 HADD2 R69, -R12.H0_H0, -RZ.H0_H0 ;  /* 0xa00000ff0c45c230 */ /* 0x000fe20000000900 */
[----:B------:R-:W-:-:S04]  /*18310*/  IMAD.MOV.U32 R35, RZ, RZ, R16 ;  /* 0x000000ffff237224 */ /* 0x000fc800078e0010 */
[----:B------:R-:W-:Y:S02]  /*18320*/  @!P4 PRMT R12, R69, 0x5410, RZ ;  /* 0x00005410450cc816 */ /* 0x000fe400000000ff */
[----:B------:R-:W-:Y:S01]  /*18330*/  PRMT R206, R51, 0x7610, R206 ;  /* 0x0000761033ce7816 */ /* 0x000fe200000000ce */
[----:B---3--:R-:W-:Y:S02]  /*18340*/  IMAD.MOV.U32 R68, RZ, RZ, R3 ;  /* 0x000000ffff447224 */ /* 0x008fe400078e0003 */
[----:B------:R-:W-:-:S05]  /*18350*/  IMAD.WIDE.U32 R2, R8, -0x2daee0ad, RZ ;  /* 0xd2511f5308027825 */ /* 0x000fca00078e00ff */
[----:B------:R-:W-:Y:S01]  /*18360*/  LOP3.LUT R3, R3, UR26, R6, 0x96, !PT ;  /* 0x0000001a03037c12 */ /* 0x000fe2000f8e9606 */
[----:B------:R-:W-:-:S05]  /*18370*/  IMAD.WIDE.U32 R6, R9, -0x2daee0ad, RZ ;  /* 0xd2511f5309067825 */ /* 0x000fca00078e00ff */
[----:B------:R-:W-:Y:S01]  /*18380*/  LOP3.LUT R0, R7, UR10, R2, 0x96, !PT ;  /* 0x0000000a07007c12 */ /* 0x000fe2000f8e9602 */
[----:B------:R-:W-:-:S04]  /*18390*/  IMAD.WIDE.U32 R2, R3, -0x326172a9, RZ ;  /* 0xcd9e8d5703027825 */ /* 0x000fc800078e00ff */
[----:B------:R-:W-:Y:S01]  /*183a0*/  IMAD.WIDE.U32 R8, R0, -0x326172a9, RZ ;  /* 0xcd9e8d5700087825 */ /* 0x000fe200078e00ff */
[----:B------:R-:W-:-:S04]  /*183b0*/  LOP3.LUT R3, R3, UR14, R4, 0x96, !PT ;  /* 0x0000000e03037c12 */ /* 0x000fc8000f8e9604 */
[----:B------:R-:W-:Y:S01]  /*183c0*/  LOP3.LUT R2, R9, UR28, R2, 0x96, !PT ;  /* 0x0000001c09027c12 */ /* 0x000fe2000f8e9602 */
[----:B------:R-:W-:-:S05]  /*183d0*/  IMAD.WIDE.U32 R4, R3, -0x2daee0ad, RZ ;  /* 0xd2511f5303047825 */ /* 0x000fca00078e00ff */
[----:B------:R-:W-:Y:S01]  /*183e0*/  LOP3.LUT R5, R5, UR27, R6, 0x96, !PT ;  /* 0x0000001b05057c12 */ /* 0x000fe2000f8e9606 */
[----:B------:R-:W-:-:S04]  /*183f0*/  IMAD.WIDE.U32 R6, R2, -0x2daee0ad, RZ ;  /* 0xd2511f5302067825 */ /* 0x000fc800078e00ff */
[----:B------:R-:W-:Y:S01]  /*18400*/  IMAD.WIDE.U32 R2, R11, -0x2daee0ad, RZ ;  /* 0xd2511f530b027825 */ /* 0x000fe200078e00ff */
[----:B------:R-:W-:-:S03]  /*18410*/  LOP3.LUT R7, R7, UR13, R4, 0x96, !PT ;  /* 0x0000000d07077c12 */ /* 0x000fc6000f8e9604 */
[----:B------:R-:W-:Y:S01]  /*18420*/  IMAD.MOV.U32 R11, RZ, RZ, R10 ;  /* 0x000000ffff0b7224 */ /* 0x000fe200078e000a */
[----:B------:R-:W-:Y:S01]  /*18430*/  LOP3.LUT R0, R3, UR7, R14, 0x96, !PT ;  /* 0x0000000703007c12 */ /* 0x000fe2000f8e960e */
[----:B------:R-:W-:Y:S01]  /*18440*/  IMAD.WIDE.U32 R4, R5, -0x326172a9, RZ ;  /* 0xcd9e8d5705047825 */ /* 0x000fe200078e00ff */
[C---:B------:R-:W-:Y:S02]  /*18450*/  LOP3.LUT R10, R2.reuse, 0xff, RZ, 0xc0, !PT ;  /* 0x000000ff020a7812 */ /* 0x040fe400078ec0ff */
[----:B------:R-:W-:Y:S02]  /*18460*/  LOP3.LUT R14, R2, 0xffff, RZ, 0xc0, !PT ;  /* 0x0000ffff020e7812 */ /* 0x000fe400078ec0ff */
[--C-:B------:R-:W-:Y:S02]  /*18470*/  SHF.R.U32.HI R16, RZ, 0x10, R2.reuse ;  /* 0x00000010ff107819 */ /* 0x100fe40000011602 */
[----:B------:R-:W-:Y:S01]  /*18480*/  SHF.R.U32.HI R18, RZ, 0x18, R2 ;  /* 0x00000018ff127819 */ /* 0x000fe20000011602 */
[----:B------:R-:W-:Y:S01]  /*18490*/  IMAD.WIDE.U32 R2, R7, -0x326172a9, RZ ;  /* 0xcd9e8d5707027825 */ /* 0x000fe200078e00ff */
[----:B------:R-:W-:-:S03]  /*184a0*/  PRMT R9, R50, 0x7610, R9 ;  /* 0x0000761032097816 */ /* 0x000fc60000000009 */
[----:B------:R-:W-:Y:S01]  /*184b0*/  IMAD.MOV.U32 R69, RZ, RZ, R11 ;  /* 0x000000ffff457224 */ /* 0x000fe200078e000b */
[--C-:B------:R-:W-:Y:S02]  /*184c0*/  LOP3.LUT R11, R5, UR15, R8.reuse, 0x96, !PT ;  /* 0x0000000f050b7c12 */ /* 0x100fe4000f8e9608 */
[----:B------:R-:W-:Y:S01]  /*184d0*/  PRMT R8, R50, 0x7632, R8 ;  /* 0x0000763232087816 */ /* 0x000fe20000000008 */
[----:B------:R-:W-:Y:S01]  /*184e0*/  IMAD.MOV.U32 R50, RZ, RZ, R17 ;  /* 0x000000ffff327224 */ /* 0x000fe200078e0011 */
[----:B------:R-:W-:Y:S02]  /*184f0*/  LOP3.LUT R7, R3, UR6, R4, 0x96, !PT ;  /* 0x0000000603077c12 */ /* 0x000fe4000f8e9604 */
[----:B------:R-:W-:Y:S02]  /*18500*/  SHF.R.U32.HI R4, RZ, 0x8, R15 ;  /* 0x00000008ff047819 */ /* 0x000fe4000001160f */
[C---:B------:R-:W-:Y:S02]  /*18510*/  LOP3.LUT R17, R2.reuse, 0xffff, RZ, 0xc0, !PT ;  /* 0x0000ffff02117812 */ /* 0x040fe400078ec0ff */
[----:B------:R-:W-:-:S02]  /*18520*/  LOP3.LUT R5, R2, 0xff, RZ, 0xc0, !PT ;  /* 0x000000ff02057812 */ /* 0x000fc400078ec0ff */
[--C-:B------:R-:W-:Y:S02]  /*18530*/  SHF.R.U32.HI R15, RZ, 0x10, R2.reuse ;  /* 0x00000010ff0f7819 */ /* 0x100fe40000011602 */
[----:B------:R-:W-:Y:S01]  /*18540*/  SHF.R.U32.HI R3, RZ, 0x18, R2 ;  /* 0x00000018ff037819 */ /* 0x000fe20000011602 */
[----:B------:R-:W-:Y:S02]  /*18550*/  IMAD.MOV.U32 R2, RZ, RZ, R38 ;  /* 0x000000ffff027224 */ /* 0x000fe400078e0026 */
[----:B------:R-:W3:Y:S01]  /*18560*/  LDL.LU R38, [R1+0x1d8] ;  /* 0x0001d80001267983 */ /* 0x000ee20000300800 */
[----:B------:R-:W-:Y:S01]  /*18570*/  LOP3.LUT R4, R4, 0xffff, RZ, 0xc0, !PT ;  /* 0x0000ffff04047812 */ /* 0x000fe200078ec0ff */
[----:B------:R-:W-:-:S03]  /*18580*/  @!P1 HADD2 R70, -R8.H0_H0, -RZ.H0_H0 ;  /* 0xa00000ff08469230 */ /* 0x000fc60000000900 */
[----:B------:R-:W-:Y:S01]  /*18590*/  ISETP.GE.U32.AND P4, PT, R233, R4, PT ;  /* 0x00000004e900720c */ /* 0x000fe20003f86070 */
[----:B------:R-:W-:Y:S01]  /*185a0*/  IMAD.MOV.U32 R4, RZ, RZ, R36 ;  /* 0x000000ffff047224 */ /* 0x000fe200078e0024 */
[----:B------:R-:W-:Y:S01]  /*185b0*/  PRMT R36, R9, 0x5410, R8 ;  /* 0x0000541009247816 */ /* 0x000fe20000000008 */
[----:B------:R-:W-:Y:S01]  /*185c0*/  @!P5 HADD2 R71, -R9.H0_H0, -RZ.H0_H0 ;  /* 0xa00000ff0947d230 */ /* 0x000fe20000000900 */
[----:B------:R-:W-:Y:S01]  /*185d0*/  @!P1 PRMT R8, R70, 0x5410, RZ ;  /* 0x0000541046089816 */ /* 0x000fe200000000ff */
[----:B------:R-:W-:Y:S01]  /*185e0*/  IMAD.MOV.U32 R70, RZ, RZ, R2 ;  /* 0x000000ffff467224 */ /* 0x000fe200078e0002 */
[----:B------:R-:W-:Y:S01]  /*185f0*/  ISETP.GE.U32.AND P1, PT, R233, R10, PT ;  /* 0x0000000ae900720c */ /* 0x000fe20003f26070 */
[----:B------:R-:W-:Y:S01]  /*18600*/  IMAD.MOV.U32 R10, RZ, RZ, R50 ;  /* 0x000000ffff0a7224 */ /* 0x000fe200078e0032 */
[----:B------:R-:W-:Y:S02]  /*18610*/  SHF.R.U32.HI R2, RZ, 0x10, R0 ;  /* 0x00000010ff027819 */ /* 0x000fe40000011600 */
[----:B------:R-:W-:Y:S01]  /*18620*/  @!P5 PRMT R9, R71, 0x5410, RZ ;  /* 0x000054104709d816 */ /* 0x000fe200000000ff */
[----:B------:R-:W-:Y:S01]  /*18630*/  IMAD.MOV.U32 R71, RZ, RZ, R10 ;  /* 0x000000ffff477224 */ /* 0x000fe200078e000a */
[----:B------:R-:W-:Y:S01]  /*18640*/  LOP3.LUT R2, R2, 0xff, RZ, 0xc0, !PT ;  /* 0x000000ff02027812 */ /* 0x000fe200078ec0ff */
[----:B------:R-:W-:Y:S01]  /*18650*/  IMAD.MOV.U32 R10, RZ, RZ, R70 ;  /* 0x000000ffff0a7224 */ /* 0x000fe200078e0046 */
[----:B------:R-:W-:Y:S01]  /*18660*/  @!P6 HADD2 R72, -R206.H0_H0, -RZ.H0_H0 ;  /* 0xa00000ffce48e230 */ /* 0x000fe20000000900 */
[----:B------:R-:W-:Y:S01]  /*18670*/  PRMT R205, R51, 0x7632, R205 ;  /* 0x0000763233cd7816 */ /* 0x000fe200000000cd */
[----:B------:R-:W-:Y:S01]  /*18680*/  IMAD.MOV.U32 R70, RZ, RZ, R4 ;  /* 0x000000ffff467224 */ /* 0x000fe200078e0004 */
[----:B------:R-:W-:Y:S01]  /*18690*/  ISETP.GE.U32.AND P5, PT, R233, R2, PT ;  /* 0x00000002e900720c */ /* 0x000fe20003fa6070 */
[----:B------:R-:W-:Y:S01]  /*186a0*/  IMAD.MOV.U32 R4, RZ, RZ, R68 ;  /* 0x000000ffff047224 */ /* 0x000fe200078e0044 */
[----:B------:R-:W-:Y:S01]  /*186b0*/  LOP3.LUT R2, R0, 0xff, RZ, 0xc0, !PT ;  /* 0x000000ff00027812 */ /* 0x000fe200078ec0ff */
[----:B------:R-:W-:Y:S01]  /*186c0*/  IMAD.MOV.U32 R68, RZ, RZ, R26 ;  /* 0x000000ffff447224 */ /* 0x000fe200078e001a */
[----:B------:R-:W-:Y:S01]  /*186d0*/  PRMT R203, R49, 0x7610, R203 ;  /* 0x0000761031cb7816 */ /* 0x000fe200000000cb */
[----:B------:R-:W-:Y:S01]  /*186e0*/  IMAD.MOV.U32 R26, RZ, RZ, R25 ;  /* 0x000000ffff1a7224 */ /* 0x000fe200078e0019 */
[----:B------:R-:W-:-:S02]  /*186f0*/  PRMT R25, R206, 0x5410, R205 ;  /* 0x00005410ce197816 */ /* 0x000fc400000000cd */
[----:B------:R-:W-:Y:S02]  /*18700*/  PRMT R204, R49, 0x7632, R204 ;  /* 0x0000763231cc7816 */ /* 0x000fe400000000cc */
[C---:B------:R-:W-:Y:S02]  /*18710*/  PRMT R202, R48.reuse, 0x7610, R202 ;  /* 0x0000761030ca7816 */ /* 0x040fe400000000ca */
[----:B------:R-:W-:Y:S01]  /*18720*/  PRMT R201, R48, 0x7632, R201 ;  /* 0x0000763230c97816 */ /* 0x000fe200000000c9 */
[----:B------:R-:W-:Y:S01]  /*18730*/  FADD.FTZ R19, R33, R19 ;  /* 0x0000001321137221 */ /* 0x000fe20000010000 */
[----:B------:R-:W-:Y:S01]  /*18740*/  @!P6 PRMT R206, R72, 0x5410, RZ ;  /* 0x0000541048cee816 */ /* 0x000fe200000000ff */
[----:B------:R-:W4:Y:S01]  /*18750*/  LDL.LU.64 R50, [R1+0x50] ;  /* 0x0000500001327983 */ /* 0x000f220000300a00 */
[----:B------:R-:W-:Y:S02]  /*18760*/  ISETP.GE.U32.AND P6, PT, R233, R2, PT ;  /* 0x00000002e900720c */ /* 0x000fe40003fc6070 */
[----:B------:R-:W-:-:S02]  /*18770*/  SHF.R.U32.HI R2, RZ, 0x18, R0 ;  /* 0x00000018ff027819 */ /* 0x000fc40000011600 */
[----:B------:R-:W-:Y:S01]  /*18780*/  LOP3.LUT R0, R0, 0xffff, RZ, 0xc0, !PT ;  /* 0x0000ffff00007812 */ /* 0x000fe200078ec0ff */
[----:B------:R-:W-:Y:S01]  /*18790*/  IMAD.MOV.U32 R72, RZ, RZ, R71 ;  /* 0x000000ffff487224 */ /* 0x000fe200078e0047 */
[----:B------:R-:W-:Y:S02]  /*187a0*/  @!P3 HADD2 R75, -R203.H0_H0, -RZ.H0_H0 ;  /* 0xa00000ffcb4bb230 */ /* 0x000fe40000000900 */
[----:B------:R-:W-:Y:S01]  /*187b0*/  SHF.R.U32.HI R0, RZ, 0x8, R0 ;  /* 0x00000008ff007819 */ /* 0x000fe20000011600 */
[----:B------:R-:W-:Y:S02]  /*187c0*/  IMAD.MOV.U32 R71, RZ, RZ, R70 ;  /* 0x000000ffff477224 */ /* 0x000fe400078e0046 */
[----:B------:R-:W-:Y:S01]  /*187d0*/  IMAD.MOV.U32 R70, RZ, RZ, R4 ;  /* 0x000000ffff467224 */ /* 0x000fe200078e0004 */
[----:B------:R-:W-:Y:S01]  /*187e0*/  LOP3.LUT R0, R0, 0xffff, RZ, 0xc0, !PT ;  /* 0x0000ffff00007812 */ /* 0x000fe200078ec0ff */
[----:B------:R-:W-:Y:S02]  /*187f0*/  IMAD.MOV.U32 R4, RZ, RZ, R68 ;  /* 0x000000ffff047224 */ /* 0x000fe400078e0044 */
[----:B------:R-:W-:Y:S01]  /*18800*/  IMAD.MOV.U32 R68, RZ, RZ, R26 ;  /* 0x000000ffff447224 */ /* 0x000fe200078e001a */
[----:B------:R-:W-:-:S02]  /*18810*/  PRMT R26, R203, 0x5410, R204 ;  /* 0x00005410cb1a7816 */ /* 0x000fc400000000cc */
[----:B------:R-:W-:Y:S02]  /*18820*/  @!P3 PRMT R203, R75, 0x5410, RZ ;  /* 0x000054104bcbb816 */ /* 0x000fe400000000ff */
[----:B------:R-:W-:Y:S01]  /*18830*/  ISETP.GE.U32.AND P3, PT, R233, R0, PT ;  /* 0x00000000e900720c */ /* 0x000fe20003f66070 */
[----:B------:R-:W-:Y:S02]  /*18840*/  @!P4 HADD2 R73, -R205.H0_H0, -RZ.H0_H0 ;  /* 0xa00000ffcd49c230 */ /* 0x000fe40000000900 */
[----:B------:R-:W-:Y:S01]  /*18850*/  @!P6 HADD2 R76, -R202.H0_H0, -RZ.H0_H0 ;  /* 0xa00000ffca4ce230 */ /* 0x000fe20000000900 */
[----:B------:R-:W-:Y:S02]  /*18860*/  IMAD.MOV.U32 R49, RZ, RZ, R70 ;  /* 0x000000ffff317224 */ /* 0x000fe400078e0046 */
[----:B------:R-:W-:Y:S01]  /*18870*/  IMAD.MOV.U32 R70, RZ, RZ, R143 ;  /* 0x000000ffff467224 */ /* 0x000fe200078e008f */
[----:B------:R-:W-:Y:S01]  /*18880*/  PRMT R143, R202, 0x5410, R201 ;  /* 0x00005410ca8f7816 */ /* 0x000fe200000000c9 */
[----:B------:R-:W-:Y:S01]  /*18890*/  @!P2 HADD2 R74, -R204.H0_H0, -RZ.H0_H0 ;  /* 0xa00000ffcc4aa230 */ /* 0x000fe20000000900 */
[----:B------:R-:W-:-:S02]  /*188a0*/  @!P4 PRMT R205, R73, 0x5410, RZ ;  /* 0x0000541049cdc816 */ /* 0x000fc400000000ff */
[----:B------:R-:W-:Y:S02]  /*188b0*/  @!P6 PRMT R202, R76, 0x5410, RZ ;  /* 0x000054104ccae816 */ /* 0x000fe400000000ff */
[C---:B------:R-:W-:Y:S02]  /*188c0*/  ISETP.GE.U32.AND P4, PT, R233.reuse, R2, PT ;  /* 0x00000002e900720c */ /* 0x040fe40003f86070 */
[----:B------:R-:W-:Y:S01]  /*188d0*/  ISETP.GE.U32.AND P6, PT, R233, R3, PT ;  /* 0x00000003e900720c */ /* 0x000fe20003fc6070 */
[----:B------:R-:W-:Y:S01]  /*188e0*/  IMAD.WIDE.U32 R2, R11, -0x2daee0ad, RZ ;  /* 0xd2511f530b027825 */ /* 0x000fe200078e00ff */
[----:B------:R-:W-:Y:S01]  /*188f0*/  SHF.R.U32.HI R0, RZ, 0x8, R14 ;  /* 0x00000008ff007819 */ /* 0x000fe2000001160e */
[----:B------:R-:W-:Y:S01]  /*18900*/  @!P3 HADD2 R77, -R201.H0_H0, -RZ.H0_H0 ;  /* 0xa00000ffc94db230 */ /* 0x000fe20000000900 */
[----:B------:R-:W-:Y:S01]  /*18910*/  PRMT R199, R47, 0x7610, R199 ;  /* 0x000076102fc77816 */ /* 0x000fe200000000c7 */
[----:B------:R-:W-:Y:S01]  /*18920*/  IMAD.MOV.U32 R73, RZ, RZ, R4 ;  /* 0x000000ffff497224 */ /* 0x000fe200078e0004 */
[----:B------:R-:W-:Y:S01]  /*18930*/  @!P2 PRMT R204, R74, 0x5410, RZ ;  /* 0x000054104acca816 */ /* 0x000fe200000000ff */
[----:B------:R-:W-:Y:S01]  /*18940*/  IMAD.MOV.U32 R33, RZ, RZ, R10 ;  /* 0x000000ffff217224 */ /* 0x000fe200078e000a */
[----:B------:R-:W-:-:S02]  /*18950*/  LOP3.LUT R0, R0, 0xffff, RZ, 0xc0, !PT ;  /* 0x0000ffff00007812 */ /* 0x000fc400078ec0ff */
[----:B------:R-:W-:Y:S02]  /*18960*/  ISETP.GE.U32.AND P2, PT, R233, R5, PT ;  /* 0x00000005e900720c */ /* 0x000fe40003f46070 */
[C---:B------:R-:W-:Y:S02]  /*18970*/  LOP3.LUT R4, R2.reuse, 0xff, RZ, 0xc0, !PT ;  /* 0x000000ff02047812 */ /* 0x040fe400078ec0ff */
[----:B------:R-:W-:Y:S02]  /*18980*/  LOP3.LUT R11, R2, 0xffff, RZ, 0xc0, !PT ;  /* 0x0000ffff020b7812 */ /* 0x000fe400078ec0ff */
[--C-:B------:R-:W-:Y:S02]  /*18990*/  SHF.R.U32.HI R10, RZ, 0x10, R2.reuse ;  /* 0x00000010ff0a7819 */ /* 0x100fe40000011602 */
[----:B------:R-:W-:Y:S01]  /*189a0*/  SHF.R.U32.HI R5, RZ, 0x18, R2 ;  /* 0x00000018ff057819 */ /* 0x000fe20000011602 */
[----:B------:R-:W-:Y:S01]  /*189b0*/  @!P5 HADD2 R79, -R199.H0_H0, -RZ.H0_H0 ;  /* 0xa00000ffc74fd230 */ /* 0x000fe20000000900 */
[----:B------:R-:W-:Y:S01]  /*189c0*/  @!P3 PRMT R201, R77, 0x5410, RZ ;  /* 0x000054104dc9b816 */ /* 0x000fe200000000ff */
[----:B------:R1:W1:Y:S01]  /*189d0*/  MUFU.EX2 R2, R49 ;  /* 0x0000003100027308 */ /* 0x0002620000000800 */
[----:B------:R-:W-:-:S02]  /*189e0*/  PRMT R200, R47, 0x7632, R200 ;  /* 0x000076322fc87816 */ /* 0x000fc400000000c8 */
[----:B------:R-:W-:Y:S02]  /*189f0*/  ISETP.GE.U32.AND P3, PT, R233, R0, PT ;  /* 0x00000000e900720c */ /* 0x000fe40003f66070 */
[----:B------:R-:W-:Y:S02]  /*18a00*/  LOP3.LUT R6, R3, UR7, R6, 0x96, !PT ;  /* 0x0000000703067c12 */ /* 0x000fe4000f8e9606 */
[----:B------:R-:W-:Y:S01]  /*18a10*/  LOP3.LUT R3, R16, 0xff, RZ, 0xc0, !PT ;  /* 0x000000ff10037812 */ /* 0x000fe200078ec0ff */
[----:B-1----:R-:W-:Y:S02]  /*18a20*/  IMAD.MOV.U32 R49, RZ, RZ, R73 ;  /* 0x000000ffff317224 */ /* 0x002fe400078e0049 */
[----:B------:R-:W-:Y:S02]  /*18a30*/  IMAD.MOV.U32 R73, RZ, RZ, R72 ;  /* 0x000000ffff497224 */ /* 0x000fe400078e0048 */
[----:B------:R-:W-:Y:S01]  /*18a40*/  IMAD.MOV.U32 R72, RZ, RZ, R142 ;  /* 0x000000ffff487224 */ /* 0x000fe200078e008e */
[----:B------:R-:W-:Y:S01]  /*18a50*/  PRMT R142, R199, 0x5410, R200 ;  /* 0x00005410c78e7816 */ /* 0x000fe200000000c8 */
[----:B------:R1:W1:Y:S01]  /*18a60*/  MUFU.EX2 R0, R49 ;  /* 0x0000003100007308 */ /* 0x0002620000000800 */
[----:B------:R-:W-:-:S02]  /*18a70*/  @!P5 PRMT R199, R79, 0x5410, RZ ;  /* 0x000054104fc7d816 */ /* 0x000fc400000000ff */
[----:B------:R-:W-:Y:S02]  /*18a80*/  ISETP.GE.U32.AND P5, PT, R233, R3, PT ;  /* 0x00000003e900720c */ /* 0x000fe40003fa6070 */
[C---:B------:R-:W-:Y:S01]  /*18a90*/  PRMT R197, R46.reuse, 0x7632, R197 ;  /* 0x000076322ec57816 */ /* 0x040fe200000000c5 */
[----:B------:R-:W-:Y:S01]  /*18aa0*/  IMAD.MOV.U32 R75, RZ, RZ, R179 ;  /* 0x000000ffff4b7224 */ /* 0x000fe200078e00b3 */
[----:B------:R-:W-:Y:S02]  /*18ab0*/  PRMT R198, R46, 0x7610, R198 ;  /* 0x000076102ec67816 */ /* 0x000fe400000000c6 */
[----:B------:R-:W-:Y:S01]  /*18ac0*/  PRMT R196, R42, 0x7610, R196 ;  /* 0x000076102ac47816 */ /* 0x000fe200000000c4 */
[----:B------:R-:W-:Y:S01]  /*18ad0*/  @!P3 HADD2 R88, -R197.H0_H0, -RZ.H0_H0 ;  /* 0xa00000ffc558b230 */ /* 0x000fe20000000900 */
[----:B------:R-:W-:Y:S01]  /*18ae0*/  FADD.FTZ R3, R2, R23 ;  /* 0x0000001702037221 */ /* 0x000fe20000010000 */
[----:B------:R-:W-:Y:S01]  /*18af0*/  PRMT R195, R42, 0x7632, R195 ;  /* 0x000076322ac37816 */ /* 0x000fe200000000c3 */
[----:B-1----:R-:W-:-:S02]  /*18b00*/  IMAD.MOV.U32 R49, RZ, RZ, R75 ;  /* 0x000000ffff317224 */ /* 0x002fc400078e004b */
[----:B------:R-:W-:Y:S01]  /*18b10*/  IMAD.MOV.U32 R75, RZ, RZ, R141 ;  /* 0x000000ffff4b7224 */ /* 0x000fe200078e008d */
[----:B------:R-:W-:Y:S01]  /*18b20*/  PRMT R141, R198, 0x5410, R197 ;  /* 0x00005410c68d7816 */ /* 0x000fe200000000c5 */
[----:B------:R-:W-:Y:S01]  /*18b30*/  @!P5 HADD2 R90, -R196.H0_H0, -RZ.H0_H0 ;  /* 0xa00000ffc45ad230 */ /* 0x000fe20000000900 */
[----:B------:R-:W-:Y:S01]  /*18b40*/  @!P3 PRMT R197, R88, 0x5410, RZ ;  /* 0x0000541058c5b816 */ /* 0x000fe200000000ff */
[C---:B------:R-:W-:Y:S01]  /*18b50*/  FADD.FTZ R3, R0.reuse, R3 ;  /* 0x0000000300037221 */ /* 0x040fe20000010000 */
[----:B------:R-:W-:Y:S02]  /*18b60*/  ISETP.GE.U32.AND P3, PT, R233, R18, PT ;  /* 0x00000012e900720c */ /* 0x000fe40003f66070 */
[----:B------:R-:W-:Y:S01]  /*18b70*/  F2FP.PACK_AB R2, R0, R2 ;  /* 0x000000020002723e */ /* 0x000fe200000000ff */
[----:B------:R-:W-:Y:S01]  /*18b80*/  IMAD.MOV.U32 R76, RZ, RZ, R140 ;  /* 0x000000ffff4c7224 */ /* 0x000fe200078e008c */
[----:B------:R-:W-:Y:S02]  /*18b90*/  LOP3.LUT R0, R7, 0xff, RZ, 0xc0, !PT ;  /* 0x000000ff07007812 */ /* 0x000fe400078ec0ff */
[----:B------:R-:W-:-:S02]  /*18ba0*/  PRMT R140, R196, 0x5410, R195 ;  /* 0x00005410c48c7816 */ /* 0x000fc400000000c3 */
[----:B------:R-:W-:Y:S02]  /*18bb0*/  @!P5 PRMT R196, R90, 0x5410, RZ ;  /* 0x000054105ac4d816 */ /* 0x000fe400000000ff */
[----:B------:R-:W-:Y:S02]  /*18bc0*/  ISETP.GE.U32.AND P5, PT, R233, R0, PT ;  /* 0x00000000e900720c */ /* 0x000fe40003fa6070 */
[----:B------:R-:W-:Y:S01]  /*18bd0*/  LOP3.LUT R0, R7, 0xffff, RZ, 0xc0, !PT ;  /* 0x0000ffff07007812 */ /* 0x000fe200078ec0ff */
[----:B------:R-:W-:-:S03]  /*18be0*/  @!P3 HADD2 R91, -R195.H0_H0, -RZ.H0_H0 ;  /* 0xa00000ffc35bb230 */ /* 0x000fc60000000900 */
[----:B------:R-:W-:-:S04]  /*18bf0*/  SHF.R.U32.HI R0, RZ, 0x8, R0 ;  /* 0x00000008ff007819 */ /* 0x000fc80000011600 */
[----:B------:R-:W-:Y:S02]  /*18c00*/  LOP3.LUT R0, R0, 0xffff, RZ, 0xc0, !PT ;  /* 0x0000ffff00007812 */ /* 0x000fe400078ec0ff */
[----:B------:R-:W-:Y:S02]  /*18c10*/  @!P3 PRMT R195, R91, 0x5410, RZ ;  /* 0x000054105bc3b816 */ /* 0x000fe400000000ff */
[C---:B------:R-:W-:Y:S02]  /*18c20*/  PRMT R187, R24.reuse, 0x7610, R187 ;  /* 0x0000761018bb7816 */ /* 0x040fe400000000bb */
[----:B------:R-:W-:Y:S02]  /*18c30*/  ISETP.GE.U32.AND P3, PT, R233, R0, PT ;  /* 0x00000000e900720c */ /* 0x000fe40003f66070 */
[----:B------:R-:W-:Y:S01]  /*18c40*/  PRMT R186, R24, 0x7632, R186 ;  /* 0x0000763218ba7816 */ /* 0x000fe200000000ba */
[----:B------:R-:W-:Y:S01]  /*18c50*/  @!P5 HADD2 R100, -R187.H0_H0, -RZ.H0_H0 ;  /* 0xa00000ffbb64d230 */ /* 0x000fe20000000900 */
[----:B------:R-:W-:-:S02]  /*18c60*/  LOP3.LUT R0, R15, 0xff, RZ, 0xc0, !PT ;  /* 0x000000ff0f007812 */ /* 0x000fc400078ec0ff */
[----:B------:R-:W-:Y:S02]  /*18c70*/  PRMT R42, R187, 0x5410, R186 ;  /* 0x00005410bb2a7816 */ /* 0x000fe400000000ba */
[----:B------:R-:W-:Y:S02]  /*18c80*/  @!P5 PRMT R187, R100, 0x5410, RZ ;  /* 0x0000541064bbd816 */ /* 0x000fe400000000ff */
[----:B------:R-:W-:Y:S02]  /*18c90*/  ISETP.GE.U32.AND P5, PT, R233, R0, PT ;  /* 0x00000000e900720c */ /* 0x000fe40003fa6070 */
[----:B------:R-:W-:Y:S01]  /*18ca0*/  SHF.R.U32.HI R0, RZ, 0x8, R17 ;  /* 0x00000008ff007819 */ /* 0x000fe20000011611 */
[----:B------:R-:W-:Y:S01]  /*18cb0*/  @!P3 HADD2 R101, -R186.H0_H0, -RZ.H0_H0 ;  /* 0xa00000ffba65b230 */ /* 0x000fe20000000900 */
[----:B------:R-:W-:Y:S02]  /*18cc0*/  PRMT R185, R2, 0x7610, R185 ;  /* 0x0000761002b97816 */ /* 0x000fe400000000b9 */
[----:B------:R-:W-:-:S02]  /*18cd0*/  LOP3.LUT R0, R0, 0xffff, RZ, 0xc0, !PT ;  /* 0x0000ffff00007812 */ /* 0x000fc400078ec0ff */
[----:B------:R-:W-:Y:S01]  /*18ce0*/  @!P3 PRMT R186, R101, 0x5410, RZ ;  /* 0x0000541065bab816 */ /* 0x000fe200000000ff */
[----:B------:R-:W-:Y:S01]  /*18cf0*/  IMAD.MOV.U32 R74, RZ, RZ, R178 ;  /* 0x000000ffff4a7224 */ /* 0x000fe200078e00b2 */
[----:B------:R-:W-:Y:S01]  /*18d00*/  ISETP.GE.U32.AND P3, PT, R233, R0, PT ;  /* 0x00000000e900720c */ /* 0x000fe20003f66070 */
[----:B------:R-:W-:Y:S01]  /*18d10*/  @!P2 HADD2 R102, -R185.H0_H0, -RZ.H0_H0 ;  /* 0xa00000ffb966a230 */ /* 0x000fe20000000900 */
[----:B------:R-:W-:Y:S01]  /*18d20*/  PRMT R184, R2, 0x7632, R184 ;  /* 0x0000763202b87816 */ /* 0x000fe200000000b8 */
[----:B------:R-:W-:Y:S01]  /*18d30*/  IMAD.MOV.U32 R48, RZ, RZ, R74 ;  /* 0x000000ffff307224 */ /* 0x000fe200078e004a */
[----:B------:R-:W-:Y:S01]  /*18d40*/  LOP3.LUT R0, R10, 0xff, RZ, 0xc0, !PT ;  /* 0x000000ff0a007812 */ /* 0x000fe200078ec0ff */
[----:B------:R-:W-:Y:S01]  /*18d50*/  IMAD.MOV.U32 R74, RZ, RZ, R244 ;  /* 0x000000ffff4a7224 */ /* 0x000fe200078e00f4 */
[----:B------:R-:W-:Y:S01]  /*18d60*/  PRMT R244, R185, 0x5410, R184 ;  /* 0x00005410b9f47816 */ /* 0x000fe200000000b8 */
[----:B------:R-:W-:Y:S01]  /*18d70*/  @!P4 HADD2 R78, -R200.H0_H0, -RZ.H0_H0 ;  /* 0xa00000ffc84ec230 */ /* 0x000fe20000000900 */
[----:B------:R-:W-:Y:S01]  /*18d80*/  @!P2 PRMT R185, R102, 0x5410, RZ ;  /* 0x0000541066b9a816 */ /* 0x000fe200000000ff */
[----:B------:R-:W4:Y:S01]  /*18d90*/  LDL.LU.64 R178, [R1+0x1d0] ;  /* 0x0001d00001b27983 */ /* 0x000f220000300a00 */
[----:B------:R-:W-:-:S02]  /*18da0*/  ISETP.GE.U32.AND P2, PT, R233, R0, PT ;  /* 0x00000000e900720c */ /* 0x000fc40003f46070 */
[----:B------:R-:W-:Y:S01]  /*18db0*/  SHF.R.U32.HI R0, RZ, 0x8, R11 ;  /* 0x00000008ff007819 */ /* 0x000fe2000001160b */
[----:B------:R-:W-:-:S03]  /*18dc0*/  @!P3 HADD2 R103, -R184.H0_H0, -RZ.H0_H0 ;  /* 0xa00000ffb867b230 */ /* 0x000fc60000000900 */
[----:B------:R-:W-:Y:S02]  /*18dd0*/  LOP3.LUT R0, R0, 0xffff, RZ, 0xc0, !PT ;  /* 0x0000ffff00007812 */ /* 0x000fe400078ec0ff */
[----:B------:R-:W-:Y:S02]  /*18de0*/  @!P3 PRMT R184, R103, 0x5410, RZ ;  /* 0x0000541067b8b816 */ /* 0x000fe400000000ff */
[----:B------:R-:W-:Y:S02]  /*18df0*/  ISETP.GE.U32.AND P3, PT, R233, R0, PT ;  /* 0x00000000e900720c */ /* 0x000fe40003f66070 */
[----:B------:R-:W-:Y:S01]  /*18e00*/  @!P4 PRMT R200, R78, 0x5410, RZ ;  /* 0x000054104ec8c816 */ /* 0x000fe200000000ff */
[----:B---3--:R-:W-:Y:S02]  /*18e10*/  IMAD.MOV.U32 R14, RZ, RZ, R38 ;  /* 0x000000ffff0e7224 */ /* 0x008fe400078e0026 */
[----:B------:R-:W3:Y:S02]  /*18e20*/  LDL.LU R38, [R1+0x1cc] ;  /* 0x0001cc0001267983 */ /* 0x000ee40000300800 */
[----:B------:R1:W-:Y:S02]  /*18e30*/  MUFU.EX2 R0, R14 ;  /* 0x0000000e00007308 */ /* 0x0003e40000000800 */
[----:B-1----:R-:W-:-:S04]  /*18e40*/  IMAD.MOV.U32 R14, RZ, RZ, R75 ;  /* 0x000000ffff0e7224 */ /* 0x002fc800078e004b */
        /* <DEDUP_REMOVED lines=22> */
[----:B------:R-:W-:Y:S01]  /*18fb0*/  LOP3.LUT R2, R6, 0xffff, RZ, 0xc0, !PT ;  /* 0x0000ffff06027812 */ /* 0x000fe200078ec0ff */
[----:B------:R-:W1:Y:S01]  /*18fc0*/  MUFU.EX2 R237, R237 ;  /* 0x000000ed00ed7308 */ /* 0x000e620000000800 */
[----:B------:R-:W-:Y:S02]  /*18fd0*/  PRMT R183, R43, 0x7610, R183 ;  /* 0x000076102bb77816 */ /* 0x000fe400000000b7 */
[----:B------:R-:W-:-:S02]  /*18fe0*/  SHF.R.U32.HI R2, RZ, 0x8, R2 ;  /* 0x00000008ff027819 */ /* 0x000fc40000011602 */
[----:B------:R-:W-:-:S03]  /*18ff0*/  PRMT R182, R43, 0x7632, R182 ;  /* 0x000076322bb67816 */ /* 0x000fc600000000b6 */
[----:B------:R-:W-:Y:S01]  /*19000*/  MUFU.EX2 R236, R236 ;  /* 0x000000ec00ec7308 */ /* 0x000fe20000000800 */
[----:B------:R-:W-:Y:S01]  /*19010*/  @!P5 HADD2 R104, -R183.H0_H0, -RZ.H0_H0 ;  /* 0xa00000ffb768d230 */ /* 0x000fe20000000900 */
[----:B------:R-:W-:-:S06]  /*19020*/  LOP3.LUT R2, R2, 0xffff, RZ, 0xc0, !PT ;  /* 0x0000ffff02027812 */ /* 0x000fcc00078ec0ff */
[----:B------:R-:W2:Y:S01]  /*19030*/  MUFU.EX2 R241, R241 ;  /* 0x000000f100f17308 */ /* 0x000ea20000000800 */
[----:B------:R-:W-:Y:S01]  /*19040*/  PRMT R252, R183, 0x5410, R182 ;  /* 0x00005410b7fc7816 */ /* 0x000fe200000000b6 */
[----:B------:R-:W-:Y:S01]  /*19050*/  @!P6 HADD2 R105, -R182.H0_H0, -RZ.H0_H0 ;  /* 0xa00000ffb669e230 */ /* 0x000fe20000000900 */
[----:B------:R-:W-:Y:S02]  /*19060*/  @!P5 PRMT R183, R104, 0x5410, RZ ;  /* 0x0000541068b7d816 */ /* 0x000fe400000000ff */
[----:B------:R-:W-:Y:S01]  /*19070*/  ISETP.GE.U32.AND P5, PT, R233, R2, PT ;  /* 0x00000002e900720c */ /* 0x000fe20003fa6070 */
[----:B------:R-:W-:Y:S01]  /*19080*/  @!P1 HADD2 R89, -R198.H0_H0, -RZ.H0_H0 ;  /* 0xa00000ffc6599230 */ /* 0x000fe20000000900 */
[----:B------:R-:W-:Y:S01]  /*19090*/  LOP3.LUT R2, R6, 0xff, RZ, 0xc0, !PT ;  /* 0x000000ff06027812 */ /* 0x000fe200078ec0ff */
[----:B------:R-:W-:Y:S01]  /*190a0*/  IMAD.MOV.U32 R16, RZ, RZ, R78 ;  /* 0x000000ffff107224 */ /* 0x000fe200078e004e */
[----:B------:R-:W-:Y:S01]  /*190b0*/  @!P6 PRMT R182, R105, 0x5410, RZ ;  /* 0x0000541069b6e816 */ /* 0x000fe200000000ff */
[----:B------:R-:W-:Y:S01]  /*190c0*/  IMAD.MOV.U32 R78, RZ, RZ, R123 ;  /* 0x000000ffff4e7224 */ /* 0x000fe200078e007b */
[----:B------:R-:W-:Y:S01]  /*190d0*/  ISETP.GE.U32.AND P6, PT, R233, R2, PT ;  /* 0x00000002e900720c */ /* 0x000fe20003fc6070 */
[----:B------:R-:W-:Y:S01]  /*190e0*/  IMAD.MOV.U32 R123, RZ, RZ, R240 ;  /* 0x000000ffff7b7224 */ /* 0x000fe200078e00f0 */
[----:B-1----:R-:W-:Y:S01]  /*190f0*/  F2FP.PACK_AB R2, R237, R0 ;  /* 0x00000000ed02723e */ /* 0x002fe200000000ff */
[----:B------:R-:W-:Y:S01]  /*19100*/  FADD.FTZ R240, R0, R3 ;  /* 0x0000000300f07221 */ /* 0x000fe20000010000 */
[----:B------:R-:W-:-:S02]  /*19110*/  @!P1 PRMT R198, R89, 0x5410, RZ ;  /* 0x0000541059c69816 */ /* 0x000fc400000000ff */
[----:B--2---:R-:W-:Y:S02]  /*19120*/  F2FP.PACK_AB R0, R241, R236 ;  /* 0x000000ecf100723e */ /* 0x004fe400000000ff */
[----:B------:R-:W-:Y:S02]  /*19130*/  ISETP.GE.U32.AND P1, PT, R233, R5, PT ;  /* 0x00000005e900720c */ /* 0x000fe40003f26070 */
[C---:B------:R-:W-:Y:S02]  /*19140*/  PRMT R175, R0.reuse, 0x7610, R175 ;  /* 0x0000761000af7816 */ /* 0x040fe400000000af */
[----:B------:R-:W-:Y:S02]  /*19150*/  PRMT R174, R0, 0x7632, R174 ;  /* 0x0000763200ae7816 */ /* 0x000fe400000000ae */
[----:B------:R-:W-:Y:S01]  /*19160*/  SHF.R.U32.HI R0, RZ, 0x10, R7 ;  /* 0x00000010ff007819 */ /* 0x000fe20000011607 */
[----:B------:R-:W-:Y:S01]  /*19170*/  @!P2 HADD2 R110, -R175.H0_H0, -RZ.H0_H0 ;  /* 0xa00000ffaf6ea230 */ /* 0x000fe20000000900 */
[----:B------:R-:W-:-:S02]  /*19180*/  IMAD.MOV.U32 R89, RZ, RZ, R122 ;  /* 0x000000ffff597224 */ /* 0x000fc400078e007a */
[----:B------:R-:W-:Y:S01]  /*19190*/  LOP3.LUT R0, R0, 0xff, RZ, 0xc0, !PT ;  /* 0x000000ff00007812 */ /* 0x000fe200078ec0ff */
[----:B------:R-:W-:Y:S01]  /*191a0*/  IMAD.MOV.U32 R122, RZ, RZ, R243 ;  /* 0x000000ffff7a7224 */ /* 0x000fe200078e00f3 */
[----:B------:R-:W-:Y:S01]  /*191b0*/  PRMT R243, R175, 0x5410, R174 ;  /* 0x00005410aff37816 */ /* 0x000fe200000000ae */
[----:B------:R-:W-:Y:S01]  /*191c0*/  @!P1 HADD2 R109, -R174.H0_H0, -RZ.H0_H0 ;  /* 0xa00000ffae6d9230 */ /* 0x000fe20000000900 */
[----:B------:R-:W-:Y:S02]  /*191d0*/  @!P2 PRMT R175, R110, 0x5410, RZ ;  /* 0x000054106eafa816 */ /* 0x000fe400000000ff */
[C---:B------:R-:W-:Y:S02]  /*191e0*/  ISETP.GE.U32.AND P2, PT, R233.reuse, R0, PT ;  /* 0x00000000e900720c */ /* 0x040fe40003f46070 */
[----:B------:R-:W-:Y:S01]  /*191f0*/  SHF.R.U32.HI R0, RZ, 0x18, R7 ;  /* 0x00000018ff007819 */ /* 0x000fe20000011607 */
[----:B------:R-:W-:Y:S01]  /*19200*/  IMAD.MOV.U32 R5, RZ, RZ, R44 ;  /* 0x000000ffff057224 */ /* 0x000fe200078e002c */
[----:B------:R-:W-:Y:S01]  /*19210*/  ISETP.GE.U32.AND P4, PT, R233, R4, PT ;  /* 0x00000004e900720c */ /* 0x000fe20003f86070 */
[----:B------:R-:W-:Y:S01]  /*19220*/  IMAD.MOV.U32 R4, RZ, RZ, R77 ;  /* 0x000000ffff047224 */ /* 0x000fe200078e004d */
[----:B------:R-:W-:Y:S01]  /*19230*/  @!P1 PRMT R174, R109, 0x5410, RZ ;  /* 0x000054106dae9816 */ /* 0x000fe200000000ff */
[----:B------:R-:W-:Y:S01]  /*19240*/  MUFU.EX2 R245, R245 ;  /* 0x000000f500f57308 */ /* 0x000fe20000000800 */
[----:B------:R-:W-:Y:S01]  /*19250*/  IMAD.MOV.U32 R77, RZ, RZ, R14 ;  /* 0x000000ffff4d7224 */ /* 0x000fe200078e000e */
[----:B------:R-:W-:Y:S01]  /*19260*/  ISETP.GE.U32.AND P1, PT, R233, R0, PT ;  /* 0x00000000e900720c */ /* 0x000fe20003f26070 */
[----:B------:R-:W-:-:S05]  /*19270*/  IMAD.MOV.U32 R14, RZ, RZ, R75 ;  /* 0x000000ffff0e7224 */ /* 0x000fca00078e004b */
[----:B------:R-:W-:Y:S01]  /*19280*/  MUFU.EX2 R246, R246 ;  /* 0x000000f600f67308 */ /* 0x000fe20000000800 */
[----:B------:R-:W-:Y:S01]  /*19290*/  IMAD.MOV.U32 R23, RZ, RZ, R14 ;  /* 0x000000ffff177224 */ /* 0x000fe200078e000e */
[----:B------:R-:W-:-:S06]  /*192a0*/  PRMT R172, R52, 0x7632, R172 ;  /* 0x0000763234ac7816 */ /* 0x000fcc00000000ac */
[----:B------:R-:W-:Y:S01]  /*192b0*/  MUFU.EX2 R234, R234 ;  /* 0x000000ea00ea7308 */ /* 0x000fe20000000800 */
[----:B------:R-:W-:Y:S01]  /*192c0*/  PRMT R173, R52, 0x7610, R173 ;  /* 0x0000761034ad7816 */ /* 0x000fe200000000ad */
[----:B------:R-:W-:Y:S02]  /*192d0*/  IMAD.MOV.U32 R46, RZ, RZ, c[0x0][0x228] ;  /* 0x00008a00ff2e7624 */ /* 0x000fe400078e00ff */
[----:B------:R-:W-:Y:S01]  /*192e0*/  IMAD.MOV.U32 R79, RZ, RZ, R56 ;  /* 0x000000ffff4f7224 */ /* 0x000fe200078e0038 */
[----:B------:R-:W-:Y:S02]  /*192f0*/  UIADD3 UR15, UR41, 0x76cf5d0a, URZ ;  /* 0x76cf5d0a290f7890 */ /* 0x000fe4000fffe03f */
[----:B------:R-:W-:Y:S01]  /*19300*/  UIADD3 UR11, UR40, 0x3c6ef372, URZ ;  /* 0x3c6ef372280b7890 */ /* 0x000fe2000fffe03f */
[----:B------:R1:W2:Y:S01]  /*19310*/  MUFU.EX2 R0, R5 ;  /* 0x0000000500007308 */ /* 0x0002a20000000800 */
[----:B------:R-:W-:Y:S01]  /*19320*/  @!P1 HADD2 R117, -R172.H0_H0, -RZ.H0_H0 ;  /* 0xa00000ffac759230 */ /* 0x000fe20000000900 */
[----:B------:R-:W-:-:S02]  /*19330*/  IMAD.SHL.U32 R56, R46, 0x8, RZ ;  /* 0x000000082e387824 */ /* 0x000fc400078e00ff */
[----:B------:R-:W-:Y:S01]  /*19340*/  FADD.FTZ R41, R41, R22 ;  /* 0x0000001629297221 */ /* 0x000fe20000010000 */
[----:B------:R-:W-:Y:S01]  /*19350*/  PRMT R43, R233, 0x7054, R233 ;  /* 0x00007054e92b7816 */ /* 0x000fe200000000e9 */
[----:B------:R-:W-:Y:S01]  /*19360*/  IMAD.MOV.U32 R100, RZ, RZ, R45 ;  /* 0x000000ffff647224 */ /* 0x000fe200078e002d */
[----:B------:R-:W-:Y:S01]  /*19370*/  UIADD3 UR26, UR40, 0x1715609d, URZ ;  /* 0x1715609d281a7890 */ /* 0x000fe2000fffe03f */
[----:B------:R-:W3:Y:S01]  /*19380*/  LDL.LU R44, [R1+0x1bc] ;  /* 0x0001bc00012c7983 */ /* 0x000ee20000300800 */
[----:B------:R-:W-:Y:S02]  /*19390*/  IMAD.MOV.U32 R14, RZ, RZ, R33 ;  /* 0x000000ffff0e7224 */ /* 0x000fe400078e0021 */
[----:B-1----:R-:W-:Y:S01]  /*193a0*/  IMAD.MOV.U32 R5, RZ, RZ, R23 ;  /* 0x000000ffff057224 */ /* 0x002fe200078e0017 */
[----:B------:R-:W-:Y:S01]  /*193b0*/  @!P2 HADD2 R116, -R173.H0_H0, -RZ.H0_H0 ;  /* 0xa00000ffad74a230 */ /* 0x000fe20000000900 */
[----:B------:R-:W-:Y:S01]  /*193c0*/  IMAD.MOV.U32 R23, RZ, RZ, R16 ;  /* 0x000000ffff177224 */ /* 0x000fe200078e0010 */
[----:B------:R-:W3:Y:S01]  /*193d0*/  LDL.LU R45, [R1+0x1b8] ;  /* 0x0001b800012d7983 */ /* 0x000ee20000300800 */
[----:B------:R-:W-:-:S02]  /*193e0*/  IMAD.MOV.U32 R16, RZ, RZ, R4 ;  /* 0x000000ffff107224 */ /* 0x000fc400078e0004 */
[----:B------:R-:W-:Y:S02]  /*193f0*/  IMAD.MOV.U32 R4, RZ, RZ, R47 ;  /* 0x000000ffff047224 */ /* 0x000fe400078e002f */
[----:B------:R-:W-:Y:S02]  /*19400*/  IMAD.MOV.U32 R47, RZ, RZ, R71 ;  /* 0x000000ffff2f7224 */ /* 0x000fe400078e0047 */
[----:B------:R-:W-:Y:S02]  /*19410*/  IMAD.MOV.U32 R71, RZ, RZ, R70 ;  /* 0x000000ffff477224 */ /* 0x000fe400078e0046 */
[----:B------:R-:W-:Y:S02]  /*19420*/  IMAD.MOV.U32 R70, RZ, RZ, R68 ;  /* 0x000000ffff467224 */ /* 0x000fe400078e0044 */
[----:B------:R-:W-:Y:S01]  /*19430*/  IMAD.MOV.U32 R68, RZ, RZ, R247 ;  /* 0x000000ffff447224 */ /* 0x000fe200078e00f7 */
[----:B------:R-:W-:Y:S02]  /*19440*/  PRMT R247, R173, 0x5410, R172 ;  /* 0x00005410adf77816 */ /* 0x000fe400000000ac */
[----:B------:R-:W-:Y:S01]  /*19450*/  @!P1 PRMT R172, R117, 0x5410, RZ ;  /* 0x0000541075ac9816 */ /* 0x000fe200000000ff */
[----:B--2---:R-:W-:Y:S01]  /*19460*/  FADD.FTZ R117, R0, R53 ;  /* 0x0000003500757221 */ /* 0x004fe20000010000 */
[----:B------:R-:W-:Y:S01]  /*19470*/  F2FP.PACK_AB R0, R234, R0 ;  /* 0x00000000ea00723e */ /* 0x000fe200000000ff */
[----:B------:R-:W-:Y:S01]  /*19480*/  IMAD.MOV.U32 R33, RZ, RZ, R57 ;  /* 0x000000ffff217224 */ /* 0x000fe200078e0039 */
[----:B----4-:R-:W-:-:S02]  /*19490*/  PRMT R179, R2, 0x7610, R179 ;  /* 0x0000761002b37816 */ /* 0x010fc400000000b3 */
[----:B------:R-:W-:Y:S02]  /*194a0*/  PRMT R178, R2, 0x7632, R178 ;  /* 0x0000763202b27816 */ /* 0x000fe400000000b2 */
[----:B------:R-:W-:-:S04]  /*194b0*/  F2FP.PACK_AB R2, R246, R245 ;  /* 0x000000f5f602723e */ /* 0x000fc800000000ff */
[C---:B------:R-:W-:Y:S02]  /*194c0*/  PRMT R177, R2.reuse, 0x7610, R177 ;  /* 0x0000761002b17816 */ /* 0x040fe400000000b1 */
[----:B------:R-:W-:Y:S02]  /*194d0*/  PRMT R176, R2, 0x7632, R176 ;  /* 0x0000763202b07816 */ /* 0x000fe400000000b0 */
[----:B------:R-:W-:Y:S02]  /*194e0*/  SHF.R.U32.HI R2, RZ, 0x10, R6 ;  /* 0x00000010ff027819 */ /* 0x000fe40000011606 */
[C---:B------:R-:W-:Y:S02]  /*194f0*/  PRMT R59, R0.reuse, 0x7610, R59 ;  /* 0x00007610003b7816 */ /* 0x040fe4000000003b */
[----:B------:R-:W-:Y:S02]  /*19500*/  PRMT R58, R0, 0x7632, R58 ;  /* 0x00007632003a7816 */ /* 0x000fe4000000003a */
[----:B------:R-:W-:-:S02]  /*19510*/  LOP3.LUT R2, R2, 0xff, RZ, 0xc0, !PT ;  /* 0x000000ff02027812 */ /* 0x000fc400078ec0ff */
[----:B------:R-:W-:Y:S01]  /*19520*/  LOP3.LUT R0, R51, UR5, R48, 0x96, !PT ;  /* 0x0000000533007c12 */ /* 0x000fe2000f8e9630 */
[----:B------:R-:W-:Y:S01]  /*19530*/  IMAD.MOV.U32 R90, RZ, RZ, R16 ;  /* 0x000000ffff5a7224 */ /* 0x000fe200078e0010 */
[----:B------:R-:W-:Y:S01]  /*19540*/  @!P2 PRMT R173, R116, 0x5410, RZ ;  /* 0x0000541074ada816 */ /* 0x000fe200000000ff */
[----:B------:R-:W-:Y:S01]  /*19550*/  IMAD.MOV.U32 R16, RZ, RZ, R33 ;  /* 0x000000ffff107224 */ /* 0x000fe200078e0021 */
[C---:B------:R-:W-:Y:S02]  /*19560*/  ISETP.GE.U32.AND P2, PT, R233.reuse, R2, PT ;  /* 0x00000002e900720c */ /* 0x040fe40003f46070 */
[----:B------:R-:W-:Y:S01]  /*19570*/  SHF.R.U32.HI R2, RZ, 0x18, R6 ;  /* 0x00000018ff027819 */ /* 0x000fe20000011606 */
[----:B------:R-:W-:Y:S02]  /*19580*/  IMAD.MOV.U32 R91, RZ, RZ, R5 ;  /* 0x000000ffff5b7224 */ /* 0x000fe400078e0005 */
[----:B------:R-:W-:Y:S01]  /*19590*/  IMAD.MOV.U32 R18, RZ, RZ, R4 ;  /* 0x000000ffff127224 */ /* 0x000fe200078e0004 */
[----:B------:R-:W-:Y:S01]  /*195a0*/  ISETP.GE.U32.AND P1, PT, R233, R2, PT ;  /* 0x00000002e900720c */ /* 0x000fe20003f26070 */
[----:B------:R-:W-:-:S02]  /*195b0*/  IMAD.MOV.U32 R15, RZ, RZ, R23 ;  /* 0x000000ffff0f7224 */ /* 0x000fc400078e0017 */
[----:B---3--:R-:W-:Y:S01]  /*195c0*/  IMAD.WIDE R56, R56, 0x2, R180 ;  /* 0x0000000238387825 */ /* 0x008fe200078e02b4 */
[----:B------:R-:W-:Y:S04]  /*195d0*/  STG.E.U16 [R180.64+-0x100], R31 ;  /* 0xffff001fb4007986 */ /* 0x000fe8000c101526 */
[----:B------:R-:W-:Y:S04]  /*195e0*/  STG.E.U16 [R180.64+-0xfe], R29 ;  /* 0xffff021db4007986 */ /* 0x000fe8000c101526 */
[----:B------:R1:W-:Y:S02]  /*195f0*/  STG.E.U16 [R56.64+-0xfe], R32 ;  /* 0xffff022038007986 */ /* 0x0003e4000c101526 */
[----:B-1----:R-:W-:Y:S01]  /*19600*/  IMAD.WIDE.U32 R32, R0, -0x326172a9, RZ ;  /* 0xcd9e8d5700207825 */ /* 0x002fe200078e00ff */
[----:B------:R-:W-:-:S04]  /*19610*/  LOP3.LUT R0, R39, UR15, R50, 0x96, !PT ;  /* 0x0000000f27007c12 */ /* 0x000fc8000f8e9632 */
        /* <DEDUP_REMOVED lines=11> */
[----:B------:R-:W-:-:S04]  /*196d0*/  IMAD.WIDE.U32 R4, R3, -0x326172a9, RZ ;  /* 0xcd9e8d5703047825 */ /* 0x000fc800078e00ff */
[----:B------:R-:W-:-:S05]  /*196e0*/  IMAD.WIDE.U32 R2, R2, -0x326172a9, RZ ;  /* 0xcd9e8d5702027825 */ /* 0x000fca00078e00ff */
[----:B------:R-:W-:Y:S02]  /*196f0*/  LOP3.LUT R0, R3, UR6, R4, 0x96, !PT ;  /* 0x0000000603007c12 */ /* 0x000fe4000f8e9604 */
[----:B------:R-:W-:-:S04]  /*19700*/  LOP3.LUT R3, R2, 0xffff, RZ, 0xc0, !PT ;  /* 0x0000ffff02037812 */ /* 0x000fc800078ec0ff */
[----:B------:R-:W-:Y:S02]  /*19710*/  SHF.R.U32.HI R4, RZ, 0x8, R3 ;  /* 0x00000008ff047819 */ /* 0x000fe40000011603 */
[----:B------:R-:W-:-:S04]  /*19720*/  LOP3.LUT R3, R2, 0xff, RZ, 0xc0, !PT ;  /* 0x000000ff02037812 */ /* 0x000fc800078ec0ff */
[----:B------:R-:W-:Y:S02]  /*19730*/  PRMT R3, R3, 0x5410, R4 ;  /* 0x0000541003037816 */ /* 0x000fe40000000004 */
[----:B------:R-:W-:-:S03]  /*19740*/  SHF.R.U32.HI R4, RZ, 0x10, R2 ;  /* 0x00000010ff047819 */ /* 0x000fc60000011602 */
[----:B------:R-:W-:-:S05]  /*19750*/  HSET2.LE.AND R3, R3, R43, PT ;  /* 0x0000002b03037233 */ /* 0x000fca0003803000 */
[----:B------:R-:W-:Y:S02]  /*19760*/  LOP3.LUT R10, R3, R100, RZ, 0xc0, !PT ;  /* 0x00000064030a7212 */ /* 0x000fe400078ec0ff */
[----:B------:R-:W-:Y:S02]  /*19770*/  SHF.R.U32.HI R3, RZ, 0x18, R2 ;  /* 0x00000018ff037819 */ /* 0x000fe40000011602 */
[----:B------:R-:W-:Y:S02]  /*19780*/  LOP3.LUT R2, R4, 0xff, RZ, 0xc0, !PT ;  /* 0x000000ff04027812 */ /* 0x000fe400078ec0ff */
[----:B------:R-:W-:Y:S02]  /*19790*/  LOP3.LUT R23, R5, UR26, R6, 0x96, !PT ;  /* 0x0000001a05177c12 */ /* 0x000fe4000f8e9606 */
[----:B------:R-:W-:Y:S02]  /*197a0*/  PRMT R5, R2, 0x5410, R3 ;  /* 0x0000541002057816 */ /* 0x000fe40000000003 */
[----:B------:R-:W-:-:S04]  /*197b0*/  LOP3.LUT R2, R0, 0xffff, RZ, 0xc0, !PT ;  /* 0x0000ffff00027812 */ /* 0x000fc800078ec0ff */
[----:B------:R-:W-:Y:S02]  /*197c0*/  SHF.R.U32.HI R3, RZ, 0x8, R2 ;  /* 0x00000008ff037819 */ /* 0x000fe40000011602 */
[----:B------:R-:W-:-:S04]  /*197d0*/  LOP3.LUT R2, R0, 0xff, RZ, 0xc0, !PT ;  /* 0x000000ff00027812 */ /* 0x000fc800078ec0ff */
[----:B------:R-:W-:Y:S02]  /*197e0*/  PRMT R4, R2, 0x5410, R3 ;  /* 0x0000541002047816 */ /* 0x000fe40000000003 */
[--C-:B------:R-:W-:Y:S02]  /*197f0*/  SHF.R.U32.HI R3, RZ, 0x10, R0.reuse ;  /* 0x00000010ff037819 */ /* 0x100fe40000011600 */
[----:B------:R-:W-:Y:S02]  /*19800*/  SHF.R.U32.HI R2, RZ, 0x18, R0 ;  /* 0x00000018ff027819 */ /* 0x000fe40000011600 */
[----:B------:R-:W-:Y:S01]  /*19810*/  LOP3.LUT R0, R3, 0xff, RZ, 0xc0, !PT ;  /* 0x000000ff03007812 */ /* 0x000fe200078ec0ff */
[----:B------:R-:W-:-:S03]  /*19820*/  IMAD.MOV.U32 R100, RZ, RZ, R15 ;  /* 0x000000ffff647224 */ /* 0x000fc600078e000f */
[----:B------:R-:W-:Y:S01]  /*19830*/  PRMT R3, R0, 0x5410, R2 ;  /* 0x0000541000037816 */ /* 0x000fe20000000002 */
[----:B------:R-:W-:Y:S01]  /*19840*/  HSET2.LE.AND R0, R5, R43, PT ;  /* 0x0000002b05007233 */ /* 0x000fe20003803000 */
[----:B------:R-:W-:Y:S02]  /*19850*/  IMAD.MOV.U32 R15, RZ, RZ, R91 ;  /* 0x000000ffff0f7224 */ /* 0x000fe400078e005b */
[----:B------:R-:W-:Y:S02]  /*19860*/  IMAD.MOV.U32 R91, RZ, RZ, R239 ;  /* 0x000000ffff5b7224 */ /* 0x000fe400078e00ef */
[----:B------:R-:W2:Y:S01]  /*19870*/  LDL.LU R239, [R1+0x1b4] ;  /* 0x0001b40001ef7983 */ /* 0x000ea20000300800 */
[----:B------:R-:W-:-:S03]  /*19880*/  LOP3.LUT R11, R0, R100, RZ, 0xc0, !PT ;  /* 0x00000064000b7212 */ /* 0x000fc600078ec0ff */
[----:B------:R-:W3:Y:S01]  /*19890*/  LDL.LU R100, [R1+0x9c] ;  /* 0x00009c0001647983 */ /* 0x000ee20000300800 */
[----:B------:R-:W-:Y:S02]  /*198a0*/  IMAD R46, R46, 0x48, RZ ;  /* 0x000000482e2e7824 */ /* 0x000fe400078e02ff */
[----:B------:R-:W-:Y:S01]  /*198b0*/  IMAD.MOV.U32 R88, RZ, RZ, R47 ;  /* 0x000000ffff587224 */ /* 0x000fe200078e002f */
[----:B------:R-:W-:Y:S01]  /*198c0*/  HSET2.LE.AND R2, R4, R43, PT ;  /* 0x0000002b04027233 */ /* 0x000fe20003803000 */
[----:B------:R-:W-:Y:S01]  /*198d0*/  IMAD.WIDE R46, R46, 0x2, R180 ;  /* 0x000000022e2e7825 */ /* 0x000fe200078e02b4 */
[----:B------:R-:W-:Y:S04]  /*198e0*/  STG.E.U16 [R56.64+-0x100], R30 ;  /* 0xffff001e38007986 */ /* 0x000fe8000c101526 */
[----:B------:R-:W-:Y:S04]  /*198f0*/  STG.E.U16 [R44.64+-0x100], R13 ;  /* 0xffff000d2c007986 */ /* 0x000fe8000c101526 */
[----:B------:R-:W-:Y:S04]  /*19900*/  STG.E.U16 [R44.64+-0xfe], R12 ;  /* 0xffff020c2c007986 */ /* 0x000fe8000c101526 */
[----:B------:R3:W-:Y:S01]  /*19910*/  STG.E.U16 [R46.64+-0xfe], R8 ;  /* 0xffff02082e007986 */ /* 0x0007e2000c101526 */
[----:B------:R-:W-:-:S02]  /*19920*/  IADD3 R0, R188, 0x4, RZ ;  /* 0x00000004bc007810 */ /* 0x000fc40007ffe0ff */
[----:B---3--:R-:W-:Y:S02]  /*19930*/  LOP3.LUT R8, R2, R100, RZ, 0xc0, !PT ;  /* 0x0000006402087212 */ /* 0x008fe400078ec0ff */
[----:B------:R-:W3:Y:S04]  /*19940*/  LDL.LU R100, [R1+0x98] ;  /* 0x0000980001647983 */ /* 0x000ee80000300800 */
[----:B------:R-:W4:Y:S01]  /*19950*/  LDL.LU R188, [R1+0x1b0] ;  /* 0x0001b00001bc7983 */ /* 0x000f220000300800 */
[----:B------:R-:W-:-:S03]  /*19960*/  HSET2.LE.AND R3, R3, R43, PT ;  /* 0x0000002b03037233 */ /* 0x000fc60003803000 */
[----:B------:R3:W-:Y:S01]  /*19970*/  STG.E.U16 [R46.64+-0x100], R9 ;  /* 0xffff00092e007986 */ /* 0x0007e2000c101526 */
[----:B------:R-:W-:-:S03]  /*19980*/  IMAD.WIDE.U32 R30, R0, -0x326172a9, RZ ;  /* 0xcd9e8d57001e7825 */ /* 0x000fc600078e00ff */
[----:B------:R-:W-:Y:S01]  /*19990*/  STG.E.U16 [R180.64+-0xf0], R28 ;  /* 0xffff101cb4007986 */ /* 0x000fe2000c101526 */
[----:B------:R-:W-:-:S03]  /*199a0*/  IMAD.MOV.U32 R102, RZ, RZ, R35 ;  /* 0x000000ffff667224 */ /* 0x000fc600078e0023 */
[----:B------:R-:W-:Y:S04]  /*199b0*/  STG.E.U16 [R180.64+-0xee], R27 ;  /* 0xffff121bb4007986 */ /* 0x000fe8000c101526 */
[----:B------:R1:W-:Y:S01]  /*199c0*/  STG.E.U16 [R56.64+-0xf0], R34 ;  /* 0xffff102238007986 */ /* 0x0003e2000c101526 */
[----:B------:R-:W-:Y:S01]  /*199d0*/  LOP3.LUT R2, R21, UR9, R30, 0x96, !PT ;  /* 0x0000000915027c12 */ /* 0x000fe2000f8e961e */
[----:B------:R-:W-:Y:S02]  /*199e0*/  IMAD.MOV.U32 R75, RZ, RZ, R72 ;  /* 0x000000ffff4b7224 */ /* 0x000fe400078e0048 */
[----:B------:R-:W-:Y:S01]  /*199f0*/  FADD.FTZ R72, R37, R19 ;  /* 0x0000001325487221 */ /* 0x000fe20000010000 */
[----:B---3--:R-:W-:Y:S01]  /*19a00*/  LOP3.LUT R9, R3, R100, RZ, 0xc0, !PT ;  /* 0x0000006403097212 */ /* 0x008fe200078ec0ff */
[----:B------:R-:W-:-:S02]  /*19a10*/  IMAD.MOV.U32 R100, RZ, RZ, R15 ;  /* 0x000000ffff647224 */ /* 0x000fc400078e000f */
[----:B------:R-:W-:Y:S02]  /*19a20*/  IMAD.MOV.U32 R15, RZ, RZ, R90 ;  /* 0x000000ffff0f7224 */ /* 0x000fe400078e005a */
[----:B------:R-:W-:Y:S02]  /*19a30*/  IMAD.MOV.U32 R90, RZ, RZ, R18 ;  /* 0x000000ffff5a7224 */ /* 0x000fe400078e0012 */
[----:B------:R-:W-:Y:S02]  /*19a40*/  IMAD.MOV.U32 R18, RZ, RZ, R88 ;  /* 0x000000ffff127224 */ /* 0x000fe400078e0058 */
[----:B------:R-:W-:Y:S02]  /*19a50*/  IMAD.MOV.U32 R88, RZ, RZ, R16 ;  /* 0x000000ffff587224 */ /* 0x000fe400078e0010 */
[----:B------:R-:W-:Y:S02]  /*19a60*/  IMAD.MOV.U32 R16, RZ, RZ, R190 ;  /* 0x000000ffff107224 */ /* 0x000fe400078e00be */
[----:B------:R-:W3:Y:S01]  /*19a70*/  LDL.LU R190, [R1+0x1ac] ;  /* 0x0001ac0001be7983 */ /* 0x000ee20000300800 */
[----:B------:R-:W-:-:S05]  /*19a80*/  LOP3.LUT R0, R31, R100, RZ, 0x3c, !PT ;  /* 0x000000641f007212 */ /* 0x000fca00078e3cff */
[----:B-1----:R-:W-:-:S05]  /*19a90*/  IMAD.WIDE.U32 R34, R0, -0x2daee0ad, RZ ;  /* 0xd2511f5300227825 */ /* 0x002fca00078e00ff */
[----:B------:R-:W-:-:S05]  /*19aa0*/  LOP3.LUT R0, R35, UR5, R48, 0x96, !PT ;  /* 0x0000000523007c12 */ /* 0x000fca000f8e9630 */
[----:B------:R-:W-:-:S05]  /*19ab0*/  IMAD.WIDE.U32 R28, R0, -0x326172a9, RZ ;  /* 0xcd9e8d57001c7825 */ /* 0x000fca00078e00ff */
        /* <DEDUP_REMOVED lines=8> */
[----:B------:R-:W-:Y:S01]  /*19b40*/  IMAD.WIDE.U32 R18, R0, -0x326172a9, RZ ;  /* 0xcd9e8d5700127825 */ /* 0x000fe200078e00ff */
[----:B------:R-:W-:-:S04]  /*19b50*/  LOP3.LUT R2, R5, UR14, R28, 0x96, !PT ;  /* 0x0000000e05027c12 */ /* 0x000fc8000f8e961c */
[----:B------:R-:W-:Y:S01]  /*19b60*/  LOP3.LUT R0, R19, UR28, R4, 0x96, !PT ;  /* 0x0000001c13007c12 */ /* 0x000fe2000f8e9604 */
[----:B------:R-:W-:-:S04]  /*19b70*/  IMAD.WIDE.U32 R2, R2, -0x2daee0ad, RZ ;  /* 0xd2511f5302027825 */ /* 0x000fc800078e00ff */
[----:B------:R-:W-:Y:S01]  /*19b80*/  IMAD.WIDE.U32 R20, R0, -0x2daee0ad, RZ ;  /* 0xd2511f5300147825 */ /* 0x000fe200078e00ff */
[----:B------:R-:W-:-:S04]  /*19b90*/  LOP3.LUT R7, R3, UR27, R6, 0x96, !PT ;  /* 0x0000001b03077c12 */ /* 0x000fc8000f8e9606 */
[----:B------:R-:W-:-:S05]  /*19ba0*/  LOP3.LUT R2, R21, UR13, R2, 0x96, !PT ;  /* 0x0000000d15027c12 */ /* 0x000fca000f8e9602 */
[----:B------:R-:W-:-:S05]  /*19bb0*/  IMAD.WIDE.U32 R2, R2, -0x326172a9, RZ ;  /* 0xcd9e8d5702027825 */ /* 0x000fca00078e00ff */
[----:B------:R-:W-:-:S04]  /*19bc0*/  LOP3.LUT R0, R2, 0xffff, RZ, 0xc0, !PT ;  /* 0x0000ffff02007812 */ /* 0x000fc800078ec0ff */
[----:B------:R-:W-:Y:S02]  /*19bd0*/  SHF.R.U32.HI R4, RZ, 0x8, R0 ;  /* 0x00000008ff047819 */ /* 0x000fe40000011600 */
[----:B------:R-:W-:-:S04]  /*19be0*/  LOP3.LUT R0, R2, 0xff, RZ, 0xc0, !PT ;  /* 0x000000ff02007812 */ /* 0x000fc800078ec0ff */
[----:B------:R-:W-:Y:S01]  /*19bf0*/  PRMT R0, R0, 0x5410, R4 ;  /* 0x0000541000007816 */ /* 0x000fe20000000004 */
[----:B------:R-:W-:Y:S02]  /*19c00*/  IMAD.MOV.U32 R101, RZ, RZ, R16 ;  /* 0x000000ffff657224 */ /* 0x000fe400078e0010 */
[----:B------:R-:W-:Y:S02]  /*19c10*/  IMAD.WIDE.U32 R16, R7, -0x326172a9, RZ ;  /* 0xcd9e8d5707107825 */ /* 0x000fe400078e00ff */
[----:B------:R-:W-:Y:S01]  /*19c20*/  HSET2.LE.AND R0, R0, R43, PT ;  /* 0x0000002b00007233 */ /* 0x000fe20003803000 */
[----:B------:R-:W-:-:S04]  /*19c30*/  SHF.R.U32.HI R4, RZ, 0x10, R2 ;  /* 0x00000010ff047819 */ /* 0x000fc80000011602 */
[----:B------:R-:W-:Y:S02]  /*19c40*/  LOP3.LUT R6, R0, R25, RZ, 0xc0, !PT ;  /* 0x0000001900067212 */ /* 0x000fe400078ec0ff */
[----:B------:R-:W-:Y:S02]  /*19c50*/  LOP3.LUT R0, R3, UR6, R16, 0x96, !PT ;  /* 0x0000000603007c12 */ /* 0x000fe4000f8e9610 */
[----:B------:R-:W-:Y:S02]  /*19c60*/  SHF.R.U32.HI R3, RZ, 0x18, R2 ;  /* 0x00000018ff037819 */ /* 0x000fe40000011602 */
[----:B------:R-:W-:-:S04]  /*19c70*/  LOP3.LUT R2, R4, 0xff, RZ, 0xc0, !PT ;  /* 0x000000ff04027812 */ /* 0x000fc800078ec0ff */
[----:B------:R-:W-:-:S05]  /*19c80*/  PRMT R2, R2, 0x5410, R3 ;  /* 0x0000541002027816 */ /* 0x000fca0000000003 */
[----:B------:R-:W-:-:S05]  /*19c90*/  HSET2.LE.AND R2, R2, R43, PT ;  /* 0x0000002b02027233 */ /* 0x000fca0003803000 */
[----:B------:R-:W-:Y:S02]  /*19ca0*/  LOP3.LUT R7, R2, R26, RZ, 0xc0, !PT ;  /* 0x0000001a02077212 */ /* 0x000fe400078ec0ff */
        /* <DEDUP_REMOVED lines=8> */
[----:B------:R-:W-:-:S04]  /*19d30*/  LOP3.LUT R0, R3, 0xff, RZ, 0xc0, !PT ;  /* 0x000000ff03007812 */ /* 0x000fc800078ec0ff */
[----:B------:R-:W-:Y:S01]  /*19d40*/  PRMT R0, R0, 0x5410, R2 ;  /* 0x0000541000007816 */ /* 0x000fe20000000002 */
[----:B------:R-:W-:-:S04]  /*19d50*/  IMAD.MOV.U32 R104, RZ, RZ, R15 ;  /* 0x000000ffff687224 */ /* 0x000fc800078e000f */
[----:B------:R-:W-:Y:S01]  /*19d60*/  HSET2.LE.AND R0, R0, R43, PT ;  /* 0x0000002b00007233 */ /* 0x000fe20003803000 */
[----:B------:R-:W-:Y:S02]  /*19d70*/  IMAD.MOV.U32 R43, RZ, RZ, R91 ;  /* 0x000000ffff2b7224 */ /* 0x000fe400078e005b */
[----:B------:R-:W-:Y:S02]  /*19d80*/  IMAD.MOV.U32 R91, RZ, RZ, R14 ;  /* 0x000000ffff5b7224 */ /* 0x000fe400078e000e */
[----:B----4-:R-:W1:Y:S01]  /*19d90*/  LDSM.16.MT88.4 R12, [R188+0x9000] ;  /* 0x00900000bc0c783b */ /* 0x010e620000004200 */
[----:B------:R-:W-:Y:S02]  /*19da0*/  @!P2 HADD2 R119, -R59.H0_H0, -RZ.H0_H0 ;  /* 0xa00000ff3b77a230 */ /* 0x000fe40000000900 */
[----:B------:R-:W-:Y:S01]  /*19db0*/  @!P1 HADD2 R118, -R58.H0_H0, -RZ.H0_H0 ;  /* 0xa00000ff3a769230 */ /* 0x000fe20000000900 */
[----:B------:R-:W-:Y:S02]  /*19dc0*/  LOP3.LUT R5, R0, R36, RZ, 0xc0, !PT ;  /* 0x0000002400057212 */ /* 0x000fe400078ec0ff */
[----:B------:R-:W-:-:S02]  /*19dd0*/  PRMT R24, R177, 0x5410, R176 ;  /* 0x00005410b1187816 */ /* 0x000fc400000000b0 */
[----:B------:R-:W-:Y:S01]  /*19de0*/  PRMT R116, R59, 0x5410, R58 ;  /* 0x000054103b747816 */ /* 0x000fe2000000003a */
[----:B------:R-:W-:Y:S01]  /*19df0*/  IMAD.MOV.U32 R105, RZ, RZ, R100 ;  /* 0x000000ffff697224 */ /* 0x000fe200078e0064 */
[----:B------:R-:W-:Y:S01]  /*19e00*/  @!P2 PRMT R59, R119, 0x5410, RZ ;  /* 0x00005410773ba816 */ /* 0x000fe200000000ff */
[----:B------:R-:W-:Y:S01]  /*19e10*/  IMAD.MOV.U32 R119, RZ, RZ, R102 ;  /* 0x000000ffff777224 */ /* 0x000fe200078e0066 */
[----:B------:R-:W-:Y:S01]  /*19e20*/  @!P1 PRMT R58, R118, 0x5410, RZ ;  /* 0x00005410763a9816 */ /* 0x000fe200000000ff */
[----:B------:R-:W-:Y:S01]  /*19e30*/  IMAD.MOV.U32 R118, RZ, RZ, R101 ;  /* 0x000000ffff767224 */ /* 0x000fe200078e0065 */
[----:B------:R-:W-:Y:S01]  /*19e40*/  PRMT R37, R179, 0x5410, R178 ;  /* 0x00005410b3257816 */ /* 0x000fe200000000b2 */
[----:B------:R-:W-:Y:S01]  /*19e50*/  IMAD.MOV.U32 R103, RZ, RZ, R89 ;  /* 0x000000ffff677224 */ /* 0x000fe200078e0059 */
[----:B------:R-:W-:Y:S01]  /*19e60*/  @!P5 HADD2 R108, -R178.H0_H0, -RZ.H0_H0 ;  /* 0xa00000ffb26cd230 */ /* 0x000fe20000000900 */
[----:B------:R-:W-:Y:S01]  /*19e70*/  IMAD.MOV.U32 R102, RZ, RZ, R79 ;  /* 0x000000ffff667224 */ /* 0x000fe200078e004f */
[----:B------:R-:W-:Y:S01]  /*19e80*/  @!P3 HADD2 R111, -R176.H0_H0, -RZ.H0_H0 ;  /* 0xa00000ffb06fb230 */ /* 0x000fe20000000900 */
[----:B------:R-:W-:-:S02]  /*19e90*/  IMAD.MOV.U32 R101, RZ, RZ, R78 ;  /* 0x000000ffff657224 */ /* 0x000fc400078e004e */
[----:B------:R-:W-:Y:S02]  /*19ea0*/  IMAD.MOV.U32 R100, RZ, RZ, R77 ;  /* 0x000000ffff647224 */ /* 0x000fe400078e004d */
[----:B------:R-:W-:Y:S01]  /*19eb0*/  IMAD.MOV.U32 R89, RZ, RZ, R76 ;  /* 0x000000ffff597224 */ /* 0x000fe200078e004c */
[----:B------:R-:W-:Y:S01]  /*19ec0*/  @!P5 PRMT R178, R108, 0x5410, RZ ;  /* 0x000054106cb2d816 */ /* 0x000fe200000000ff */
[----:B------:R-:W-:Y:S01]  /*19ed0*/  IMAD.MOV.U32 R0, RZ, RZ, R122 ;  /* 0x000000ffff007224 */ /* 0x000fe200078e007a */
[----:B------:R-:W-:Y:S01]  /*19ee0*/  @!P3 PRMT R176, R111, 0x5410, RZ ;  /* 0x000054106fb0b816 */ /* 0x000fe200000000ff */
[----:B-1----:R-:W-:Y:S07]  /*19ef0*/  HMMA.16816.F32 R76, R8, R12, R152 ;  /* 0x0000000c084c723c */ /* 0x002fee0000001898 */
[----:B------:R-:W-:-:S02]  /*19f00*/  IMAD.MOV.U32 R153, RZ, RZ, R24 ;  /* 0x000000ffff997224 */ /* 0x000fc400078e0018 */
[----:B------:R-:W-:Y:S07]  /*19f10*/  HMMA.16816.F32 R24, R4, R12, R168 ;  /* 0x0000000c0418723c */ /* 0x000fee00000018a8 */
[----:B------:R-:W-:Y:S02]  /*19f20*/  IMAD.MOV.U32 R171, RZ, RZ, R37 ;  /* 0x000000ffffab7224 */ /* 0x000fe400078e0025 */
[----:B------:R-:W-:Y:S01]  /*19f30*/  IMAD.MOV.U32 R37, RZ, RZ, R43 ;  /* 0x000000ffff257224 */ /* 0x000fe200078e002b */
[----:B------:R-:W-:Y:S01]  /*19f40*/  HMMA.16816.F32 R108, R8, R14, R148 ;  /* 0x0000000e086c723c */ /* 0x000fe20000001894 */
[----:B------:R-:W-:-:S02]  /*19f50*/  IMAD.MOV.U32 R43, RZ, RZ, R123 ;  /* 0x000000ffff2b7224 */ /* 0x000fc400078e007b */
[----:B------:R-:W-:Y:S02]  /*19f60*/  IMAD.MOV.U32 R168, RZ, RZ, R121 ;  /* 0x000000ffffa87224 */ /* 0x000fe400078e0079 */
[----:B------:R-:W-:-:S03]  /*19f70*/  IMAD.MOV.U32 R169, RZ, RZ, R120 ;  /* 0x000000ffffa97224 */ /* 0x000fc600078e0078 */
[----:B------:R-:W-:Y:S01]  /*19f80*/  HMMA.16816.F32 R120, R4, R14, R164 ;  /* 0x0000000e0478723c */ /* 0x000fe200000018a4 */
[----:B------:R-:W-:Y:S02]  /*19f90*/  @!P6 HADD2 R106, -R179.H0_H0, -RZ.H0_H0 ;  /* 0xa00000ffb36ae230 */ /* 0x000fe40000000900 */
[----:B------:R-:W-:Y:S01]  /*19fa0*/  @!P4 HADD2 R107, -R177.H0_H0, -RZ.H0_H0 ;  /* 0xa00000ffb16bc230 */ /* 0x000fe20000000900 */
[----:B------:R-:W-:-:S03]  /*19fb0*/  IMAD.MOV.U32 R151, RZ, RZ, R55 ;  /* 0x000000ffff977224 */ /* 0x000fc600078e0037 */
[----:B------:R-:W-:Y:S01]  /*19fc0*/  IMAD.MOV.U32 R164, RZ, RZ, R71 ;  /* 0x000000ffffa47224 */ /* 0x000fe200078e0047 */
[----:B------:R-:W-:Y:S01]  /*19fd0*/  @!P6 PRMT R179, R106, 0x5410, RZ ;  /* 0x000054106ab3e816 */ /* 0x000fe200000000ff */
[----:B------:R-:W-:Y:S01]  /*19fe0*/  IMAD.MOV.U32 R167, RZ, RZ, R68 ;  /* 0x000000ffffa77224 */ /* 0x000fe200078e0044 */
[----:B------:R-:W-:Y:S01]  /*19ff0*/  @!P4 PRMT R177, R107, 0x5410, RZ ;  /* 0x000054106bb1c816 */ /* 0x000fe200000000ff */
        /* <DEDUP_REMOVED lines=10> */
[----:B------:R-:W-:Y:S01]  /*1a0a0*/  IMAD.MOV.U32 R148, RZ, RZ, R167 ;  /* 0x000000ffff947224 */ /* 0x000fe200078e00a7 */
[----:B---3--:R-:W1:Y:S02]  /*1a0b0*/  LDSM.16.MT88.4 R12, [R190+0x9000] ;  /* 0x00900000be0c783b */ /* 0x008e640000004200 */
[----:B-1----:R-:W-:Y:S07]  /*1a0c0*/  HMMA.16816.F32 R104, R8, R12, R144 ;  /* 0x0000000c0868723c */ /* 0x002fee0000001890 */
[----:B------:R-:W-:Y:S01]  /*1a0d0*/  IMAD.MOV.U32 R145, RZ, RZ, R164 ;  /* 0x000000ffff917224 */ /* 0x000fe200078e00a4 */
        /* <DEDUP_REMOVED lines=14> */
[----:B------:R-:W-:-:S02]  /*1a1c0*/  IMAD.MOV.U32 R148, RZ, RZ, R151 ;  /* 0x000000ffff947224 */ /* 0x000fc400078e0097 */
[----:B------:R-:W-:Y:S02]  /*1a1d0*/  IMAD.MOV.U32 R151, RZ, RZ, R166 ;  /* 0x000000ffff977224 */ /* 0x000fe400078e00a6 */
[----:B------:R-:W-:Y:S02]  /*1a1e0*/  IMAD.MOV.U32 R170, RZ, RZ, R242 ;  /* 0x000000ffffaa7224 */ /* 0x000fe400078e00f2 */
[----:B------:R-:W-:Y:S01]  /*1a1f0*/  IMAD.MOV.U32 R166, RZ, RZ, R169 ;  /* 0x000000ffffa67224 */ /* 0x000fe200078e00a9 */
[----:B------:R-:W4:Y:S01]  /*1a200*/  LDL.LU R242, [R1+0x1a4] ;  /* 0x0001a40001f27983 */ /* 0x000f220000300800 */
[----:B------:R-:W-:Y:S02]  /*1a210*/  IMAD.MOV.U32 R169, RZ, RZ, R153 ;  /* 0x000000ffffa97224 */ /* 0x000fe400078e0099 */
[----:B------:R-:W-:Y:S01]  /*1a220*/  IMAD.MOV.U32 R153, RZ, RZ, R189 ;  /* 0x000000ffff997224 */ /* 0x000fe200078e00bd */
[----:B------:R-:W2:Y:S04]  /*1a230*/  LDL.LU R243, [R1+0x1a0] ;  /* 0x0001a00001f37983 */ /* 0x000ea80000300800 */
[----:B------:R-:W2:Y:S01]  /*1a240*/  LDL.LU R189, [R1+0x19c] ;  /* 0x00019c0001bd7983 */ /* 0x000ea20000300800 */
        /* <DEDUP_REMOVED lines=8> */
[----:B------:R-:W-:Y:S01]  /*1a2d0*/  HMMA.16816.F32 R72, R8, R14, R132 ;  /* 0x0000000e0848723c */ /* 0x000fe20000001884 */
[----:B------:R-:W1:Y:S01]  /*1a2e0*/  LDSM.16.MT88.4 R12, [R188+0xa000] ;  /* 0x00a00000bc0c783b */ /* 0x000e620000004200 */
[----:B------:R-:W-:-:S06]  /*1a2f0*/  IMAD.MOV.U32 R149, RZ, RZ, R168 ;  /* 0x000000ffff957224 */ /* 0x000fcc00078e00a8 */
[-C--:B-1----:R-:W-:Y:S08]  /*1a300*/  HMMA.16816.F32 R68, R8, R12.reuse, R220 ;  /* 0x0000000c0844723c */ /* 0x082ff000000018dc */
[C---:B------:R-:W-:Y:S08]  /*1a310*/  HMMA.16816.F32 R52, R4.reuse, R12, R60 ;  /* 0x0000000c0434723c */ /* 0x040ff0000000183c */
[-C--:B------:R-:W-:Y:S08]  /*1a320*/  HMMA.16816.F32 R136, R4, R14.reuse, R136 ;  /* 0x0000000e0488723c */ /* 0x080ff00000001888 */
[----:B------:R-:W-:Y:S01]  /*1a330*/  HMMA.16816.F32 R132, R8, R14, R248 ;  /* 0x0000000e0884723c */ /* 0x000fe200000018f8 */
[----:B------:R-:W1:Y:S01]  /*1a340*/  LDSM.16.MT88.4 R12, [R190+0xa000] ;  /* 0x00a00000be0c783b */ /* 0x000e620000004200 */
[----:B------:R-:W-:-:S02]  /*1a350*/  IMAD.MOV.U32 R164, RZ, RZ, R171 ;  /* 0x000000ffffa47224 */ /* 0x000fc400078e00ab */
[----:B------:R-:W-:Y:S02]  /*1a360*/  IMAD.MOV.U32 R167, RZ, RZ, R119 ;  /* 0x000000ffffa77224 */ /* 0x000fe400078e0077 */
[----:B------:R-:W-:Y:S02]  /*1a370*/  IMAD.MOV.U32 R168, RZ, RZ, R117 ;  /* 0x000000ffffa87224 */ /* 0x000fe400078e0075 */
[----:B------:R-:W-:Y:S01]  /*1a380*/  IMAD.MOV.U32 R171, RZ, RZ, R116 ;  /* 0x000000ffffab7224 */ /* 0x000fe200078e0074 */
        /* <DEDUP_REMOVED lines=8> */
[----:B------:R-:W-:Y:S02]  /*1a410*/  IMAD.MOV.U32 R144, RZ, RZ, R147 ;  /* 0x000000ffff907224 */ /* 0x000fe400078e0093 */
[----:B------:R-:W-:Y:S02]  /*1a420*/  IMAD.MOV.U32 R147, RZ, RZ, R150 ;  /* 0x000000ffff937224 */ /* 0x000fe400078e0096 */
[----:B------:R-:W-:Y:S01]  /*1a430*/  IMAD.MOV.U32 R146, RZ, RZ, R149 ;  /* 0x000000ffff927224 */ /* 0x000fe200078e0095 */
[-C--:B-1----:R-:W-:Y:S08]  /*1a440*/  HMMA.16816.F32 R84, R4, R12.reuse, R64 ;  /* 0x0000000c0454723c */ /* 0x082ff00000001840 */
[----:B------:R-:W-:Y:S08]  /*1a450*/  HMMA.16816.F32 R96, R8, R12, R96 ;  /* 0x0000000c0860723c */ /* 0x000ff00000001860 */
        /* <DEDUP_REMOVED lines=20> */
[----:B------:R-:W3:Y:S01]  /*1a5a0*/  LDL.LU R244, [R1+0x198] ;  /* 0x0001980001f47983 */ /* 0x000ee20000300800 */
[----:B------:R-:W-:Y:S02]  /*1a5b0*/  IMAD.MOV.U32 R151, RZ, RZ, R165 ;  /* 0x000000ffff977224 */ /* 0x000fe400078e00a5 */
[----:B------:R-:W-:Y:S01]  /*1a5c0*/  IMAD.MOV.U32 R164, RZ, RZ, R166 ;  /* 0x000000ffffa47224 */ /* 0x000fe200078e00a6 */
[----:B------:R-:W-:Y:S01]  /*1a5d0*/  PRMT R250, R233, 0x7054, R233 ;  /* 0x00007054e9fa7816 */ /* 0x000fe200000000e9 */
[----:B------:R-:W-:-:S02]  /*1a5e0*/  IMAD.MOV.U32 R156, RZ, RZ, R144 ;  /* 0x000000ffff9c7224 */ /* 0x000fc400078e0090 */
[----:B------:R-:W-:Y:S01]  /*1a5f0*/  IMAD.MOV.U32 R157, RZ, RZ, R145 ;  /* 0x000000ffff9d7224 */ /* 0x000fe200078e0091 */
[----:B-1----:R-:W-:Y:S01]  /*1a600*/  HMMA.16816.F32 R36, R8, R14, R36 ;  /* 0x0000000e0824723c */ /* 0x002fe20000001824 */
[----:B------:R-:W-:Y:S01]  /*1a610*/  IMAD.MOV.U32 R165, RZ, RZ, R167 ;  /* 0x000000ffffa57224 */ /* 0x000fe200078e00a7 */
[----:B------:R1:W5:Y:S01]  /*1a620*/  LDL.LU R131, [R1+0x194] ;  /* 0x0001940001837983 */ /* 0x0003620000300800 */
        /* <DEDUP_REMOVED lines=38> */
[----:B------:R-:W-:Y:S01]  /*1a890*/  IMAD.MOV.U32 R42, RZ, RZ, R194 ;  /* 0x000000ffff2a7224 */ /* 0x000fe200078e00c2 */
[----:B------:R1:W5:Y:S01]  /*1a8a0*/  LDL.LU R128, [R1+0x190] ;  /* 0x0001900001807983 */ /* 0x0003620000300800 */
[----:B------:R-:W-:Y:S02]  /*1a8b0*/  IMAD.MOV.U32 R248, RZ, RZ, R154 ;  /* 0x000000fffff87224 */ /* 0x000fe400078e009a */
[----:B------:R-:W-:Y:S01]  /*1a8c0*/  IMAD.MOV.U32 R163, RZ, RZ, R2 ;  /* 0x000000ffffa37224 */ /* 0x000fe200078e0002 */
[----:B------:R1:W5:Y:S01]  /*1a8d0*/  LDL.LU R194, [R1+0x18c] ;  /* 0x00018c0001c27983 */ /* 0x0003620000300800 */
[----:B------:R-:W-:Y:S02]  /*1a8e0*/  IMAD.MOV.U32 R153, RZ, RZ, R3 ;  /* 0x000000ffff997224 */ /* 0x000fe400078e0003 */
[----:B------:R-:W-:Y:S01]  /*1a8f0*/  IMAD.MOV.U32 R154, RZ, RZ, R0 ;  /* 0x000000ffff9a7224 */ /* 0x000fe200078e0000 */
[----:B------:R-:W-:Y:S01]  /*1a900*/  LOP3.LUT R0, R17, UR26, R18, 0x96, !PT ;  /* 0x0000001a11007c12 */ /* 0x000fe2000f8e9612 */
[----:B------:R-:W-:Y:S01]  /*1a910*/  IMAD.WIDE.U32 R2, R23, -0x2daee0ad, RZ ;  /* 0xd2511f5317027825 */ /* 0x000fe200078e00ff */
[----:B------:R-:W1:Y:S03]  /*1a920*/  LDSM.16.MT88.4 R16, [R188+0x9400] ;  /* 0x00940000bc10783b */ /* 0x000e660000004200 */
[----:B------:R-:W-:Y:S01]  /*1a930*/  IMAD.MOV.U32 R223, RZ, RZ, R155 ;  /* 0x000000ffffdf7224 */ /* 0x000fe200078e009b */
[----:B------:R1:W5:Y:S01]  /*1a940*/  LDL.LU R193, [R1+0x188] ;  /* 0x0001880001c17983 */ /* 0x0003620000300800 */
[----:B------:R-:W-:-:S02]  /*1a950*/  IMAD.MOV.U32 R221, RZ, RZ, R40 ;  /* 0x000000ffffdd7224 */ /* 0x000fc400078e0028 */
[----:B------:R-:W-:Y:S02]  /*1a960*/  IMAD.MOV.U32 R220, RZ, RZ, R41 ;  /* 0x000000ffffdc7224 */ /* 0x000fe400078e0029 */
[----:B------:R-:W-:Y:S01]  /*1a970*/  IMAD.MOV.U32 R251, RZ, RZ, R43 ;  /* 0x000000fffffb7224 */ /* 0x000fe200078e002b */
[----:B------:R-:W-:Y:S01]  /*1a980*/  LOP3.LUT R10, R2, 0xff, RZ, 0xc0, !PT ;  /* 0x000000ff020a7812 */ /* 0x000fe200078ec0ff */
[----:B------:R-:W-:Y:S01]  /*1a990*/  IMAD.MOV.U32 R155, RZ, RZ, R42 ;  /* 0x000000ffff9b7224 */ /* 0x000fe200078e002a */
[--C-:B------:R-:W-:Y:S01]  /*1a9a0*/  SHF.R.U32.HI R9, RZ, 0x10, R2.reuse ;  /* 0x00000010ff097819 */ /* 0x100fe20000011602 */
[----:B------:R-:W-:Y:S01]  /*1a9b0*/  HMMA.16816.F32 R40, R4, R14, R208 ;  /* 0x0000000e0428723c */ /* 0x000fe200000018d0 */
[----:B------:R-:W-:Y:S01]  /*1a9c0*/  SHF.R.U32.HI R8, RZ, 0x18, R2 ;  /* 0x00000018ff087819 */ /* 0x000fe20000011602 */
[----:B--2---:R-:W-:Y:S01]  /*1a9d0*/  IMAD.MOV.U32 R162, RZ, RZ, R189 ;  /* 0x000000ffffa27224 */ /* 0x004fe200078e00bd */
[----:B------:R2:W5:Y:S04]  /*1a9e0*/  LDL.LU R192, [R1+0x184] ;  /* 0x0001840001c07983 */ /* 0x0005680000300800 */
[----:B------:R-:W-:-:S02]  /*1a9f0*/  LOP3.LUT R4, R3, UR7, R22, 0x96, !PT ;  /* 0x0000000703047c12 */ /* 0x000fc4000f8e9616 */
[----:B------:R-:W-:Y:S01]  /*1aa00*/  LOP3.LUT R5, R2, 0xffff, RZ, 0xc0, !PT ;  /* 0x0000ffff02057812 */ /* 0x000fe200078ec0ff */
[----:B------:R-:W-:Y:S01]  /*1aa10*/  IMAD.WIDE.U32 R2, R0, -0x2daee0ad, RZ ;  /* 0xd2511f5300027825 */ /* 0x000fe200078e00ff */
[----:B------:R2:W5:Y:S04]  /*1aa20*/  LDL.LU R191, [R1+0x180] ;  /* 0x0001800001bf7983 */ /* 0x0005680000300800 */
[C---:B------:R-:W-:Y:S01]  /*1aa30*/  LOP3.LUT R6, R2.reuse, 0xffff, RZ, 0xc0, !PT ;  /* 0x0000ffff02067812 */ /* 0x040fe200078ec0ff */
[----:B------:R-:W-:Y:S01]  /*1aa40*/  IMAD.MOV.U32 R208, RZ, RZ, R153 ;  /* 0x000000ffffd07224 */ /* 0x000fe200078e0099 */
[----:B------:R-:W-:Y:S01]  /*1aa50*/  LOP3.LUT R7, R2, 0xff, RZ, 0xc0, !PT ;  /* 0x000000ff02077812 */ /* 0x000fe200078ec0ff */
[----:B------:R2:W5:Y:S01]  /*1aa60*/  LDL.LU R189, [R1+0x178] ;  /* 0x0001780001bd7983 */ /* 0x0005620000300800 */
[----:B------:R-:W-:-:S02]  /*1aa70*/  SHF.R.U32.HI R11, RZ, 0x10, R2 ;  /* 0x00000010ff0b7819 */ /* 0x000fc40000011602 */
[----:B------:R-:W-:Y:S02]  /*1aa80*/  SHF.R.U32.HI R12, RZ, 0x18, R2 ;  /* 0x00000018ff0c7819 */ /* 0x000fe40000011602 */
[----:B------:R-:W-:Y:S02]  /*1aa90*/  SHF.R.U32.HI R5, RZ, 0x8, R5 ;  /* 0x00000008ff057819 */ /* 0x000fe40000011605 */
[----:B------:R-:W-:Y:S02]  /*1aaa0*/  SHF.R.U32.HI R2, RZ, 0x8, R6 ;  /* 0x00000008ff027819 */ /* 0x000fe40000011606 */
[----:B------:R-:W-:Y:S02]  /*1aab0*/  LOP3.LUT R0, R3, UR7, R20, 0x96, !PT ;  /* 0x0000000703007c12 */ /* 0x000fe4000f8e9614 */
[----:B------:R-:W-:Y:S02]  /*1aac0*/  PRMT R14, R10, 0x5410, R5 ;  /* 0x000054100a0e7816 */ /* 0x000fe40000000005 */
[----:B------:R-:W-:-:S02]  /*1aad0*/  LOP3.LUT R3, R9, 0xff, RZ, 0xc0, !PT ;  /* 0x000000ff09037812 */ /* 0x000fc400078ec0ff */
[----:B------:R-:W-:Y:S02]  /*1aae0*/  PRMT R10, R7, 0x5410, R2 ;  /* 0x00005410070a7816 */ /* 0x000fe40000000002 */
[C---:B------:R-:W-:Y:S02]  /*1aaf0*/  LOP3.LUT R2, R4.reuse, 0xffff, RZ, 0xc0, !PT ;  /* 0x0000ffff04027812 */ /* 0x040fe400078ec0ff */
[----:B------:R-:W-:Y:S02]  /*1ab00*/  PRMT R13, R3, 0x5410, R8 ;  /* 0x00005410030d7816 */ /* 0x000fe40000000008 */
[----:B------:R-:W-:Y:S02]  /*1ab10*/  SHF.R.U32.HI R6, RZ, 0x10, R4 ;  /* 0x00000010ff067819 */ /* 0x000fe40000011604 */
[----:B------:R-:W-:Y:S02]  /*1ab20*/  LOP3.LUT R7, R4, 0xff, RZ, 0xc0, !PT ;  /* 0x000000ff04077812 */ /* 0x000fe400078ec0ff */
[----:B------:R-:W-:-:S02]  /*1ab30*/  SHF.R.U32.HI R3, RZ, 0x8, R2 ;  /* 0x00000008ff037819 */ /* 0x000fc40000011602 */
[----:B------:R-:W-:Y:S02]  /*1ab40*/  SHF.R.U32.HI R5, RZ, 0x18, R4 ;  /* 0x00000018ff057819 */ /* 0x000fe40000011604 */
[----:B------:R-:W-:Y:S02]  /*1ab50*/  LOP3.LUT R2, R6, 0xff, RZ, 0xc0, !PT ;  /* 0x000000ff06027812 */ /* 0x000fe400078ec0ff */
[----:B------:R-:W-:Y:S02]  /*1ab60*/  PRMT R7, R7, 0x5410, R3 ;  /* 0x0000541007077816 */ /* 0x000fe40000000003 */
[----:B------:R-:W-:Y:S02]  /*1ab70*/  PRMT R9, R2, 0x5410, R5 ;  /* 0x0000541002097816 */ /* 0x000fe40000000005 */
[----:B------:R-:W-:Y:S02]  /*1ab80*/  LOP3.LUT R2, R0, 0xffff, RZ, 0xc0, !PT ;  /* 0x0000ffff00027812 */ /* 0x000fe400078ec0ff */
[----:B------:R-:W-:-:S02]  /*1ab90*/  SHF.R.U32.HI R3, RZ, 0x10, R0 ;  /* 0x00000010ff037819 */ /* 0x000fc40000011600 */
[----:B------:R-:W-:Y:S02]  /*1aba0*/  LOP3.LUT R6, R0, 0xff, RZ, 0xc0, !PT ;  /* 0x000000ff00067812 */ /* 0x000fe400078ec0ff */
[----:B------:R-:W-:Y:S01]  /*1abb0*/  SHF.R.U32.HI R5, RZ, 0x18, R0 ;  /* 0x00000018ff057819 */ /* 0x000fe20000011600 */
[----:B------:R-:W-:Y:S01]  /*1abc0*/  HSET2.LE.AND R0, R7, R250, PT ;  /* 0x000000fa07007233 */ /* 0x000fe20003803000 */
[----:B------:R-:W-:-:S04]  /*1abd0*/  LOP3.LUT R4, R11, 0xff, RZ, 0xc0, !PT ;  /* 0x000000ff0b047812 */ /* 0x000fc800078ec0ff */
[----:B------:R-:W-:Y:S02]  /*1abe0*/  PRMT R12, R4, 0x5410, R12 ;  /* 0x00005410040c7816 */ /* 0x000fe4000000000c */
[----:B------:R-:W-:Y:S01]  /*1abf0*/  LOP3.LUT R8, R0, R162, RZ, 0xc0, !PT ;  /* 0x000000a200087212 */ /* 0x000fe200078ec0ff */
[--C-:B------:R-:W-:Y:S01]  /*1ac00*/  HSET2.LE.AND R0, R9, R250.reuse, PT ;  /* 0x000000fa09007233 */ /* 0x100fe20003803000 */
[----:B------:R-:W-:Y:S02]  /*1ac10*/  SHF.R.U32.HI R4, RZ, 0x8, R2 ;  /* 0x00000008ff047819 */ /* 0x000fe40000011602 */
[----:B------:R-:W-:Y:S01]  /*1ac20*/  LOP3.LUT R2, R3, 0xff, RZ, 0xc0, !PT ;  /* 0x000000ff03027812 */ /* 0x000fe200078ec0ff */
[--C-:B------:R-:W-:Y:S01]  /*1ac30*/  HSET2.LE.AND R3, R10, R250.reuse, PT ;  /* 0x000000fa0a037233 */ /* 0x100fe20003803000 */
[----:B------:R-:W-:Y:S01]  /*1ac40*/  LOP3.LUT R9, R0, R163, RZ, 0xc0, !PT ;  /* 0x000000a300097212 */ /* 0x000fe200078ec0ff */
[--C-:B------:R-:W-:Y:S01]  /*1ac50*/  HSET2.LE.AND R0, R14, R250.reuse, PT ;  /* 0x000000fa0e007233 */ /* 0x100fe20003803000 */
[----:B------:R-:W-:Y:S01]  /*1ac60*/  PRMT R5, R2, 0x5410, R5 ;  /* 0x0000541002057816 */ /* 0x000fe20000000005 */
[----:B------:R-:W-:Y:S01]  /*1ac70*/  HSET2.LE.AND R2, R13, R250, PT ;  /* 0x000000fa0d027233 */ /* 0x000fe20003803000 */
[----:B------:R-:W-:-:S02]  /*1ac80*/  PRMT R4, R6, 0x5410, R4 ;  /* 0x0000541006047816 */ /* 0x000fc40000000004 */
[----:B------:R-:W-:Y:S01]  /*1ac90*/  LOP3.LUT R10, R0, R248, RZ, 0xc0, !PT ;  /* 0x000000f8000a7212 */ /* 0x000fe200078ec0ff */
[--C-:B------:R-:W-:Y:S01]  /*1aca0*/  HSET2.LE.AND R0, R12, R250.reuse, PT ;  /* 0x000000fa0c007233 */ /* 0x100fe20003803000 */
[----:B------:R-:W-:Y:S01]  /*1acb0*/  LOP3.LUT R11, R2, R249, RZ, 0xc0, !PT ;  /* 0x000000f9020b7212 */ /* 0x000fe200078ec0ff */
[--C-:B------:R-:W-:Y:S01]  /*1acc0*/  HSET2.LE.AND R2, R4, R250.reuse, PT ;  /* 0x000000fa04027233 */ /* 0x100fe20003803000 */
[----:B------:R-:W-:Y:S01]  /*1acd0*/  LOP3.LUT R6, R3, R141, RZ, 0xc0, !PT ;  /* 0x0000008d03067212 */ /* 0x000fe200078ec0ff */
[----:B------:R-:W-:Y:S01]  /*1ace0*/  HSET2.LE.AND R3, R5, R250, PT ;  /* 0x000000fa05037233 */ /* 0x000fe20003803000 */
[----:B------:R-:W-:Y:S01]  /*1acf0*/  LOP3.LUT R7, R0, R140, RZ, 0xc0, !PT ;  /* 0x0000008c00077212 */ /* 0x000fe200078ec0ff */
[----:B------:R-:W-:Y:S01]  /*1ad00*/  IMAD.MOV.U32 R248, RZ, RZ, R152 ;  /* 0x000000fffff87224 */ /* 0x000fe200078e0098 */
[----:B------:R-:W-:Y:S01]  /*1ad10*/  LOP3.LUT R4, R2, R143, RZ, 0xc0, !PT ;  /* 0x0000008f02047212 */ /* 0x000fe200078ec0ff */
[----:B------:R-:W2:Y:S01]  /*1ad20*/  LDSM.16.MT88.4 R12, [R190+0x9400] ;  /* 0x00940000be0c783b */ /* 0x000ea20000004200 */
[----:B------:R-:W-:Y:S01]  /*1ad30*/  LOP3.LUT R5, R3, R142, RZ, 0xc0, !PT ;  /* 0x0000008e03057212 */ /* 0x000fe200078ec0ff */
[----:B------:R-:W-:-:S02]  /*1ad40*/  IMAD.MOV.U32 R2, RZ, RZ, R154 ;  /* 0x000000ffff027224 */ /* 0x000fc400078e009a */
[----:B------:R-:W-:Y:S02]  /*1ad50*/  IMAD.MOV.U32 R3, RZ, RZ, R155 ;  /* 0x000000ffff037224 */ /* 0x000fe400078e009b */
[----:B-1----:R-:W-:Y:S07]  /*1ad60*/  HMMA.16816.F32 R152, R8, R16, R76 ;  /* 0x000000100898723c */ /* 0x002fee000000184c */
[----:B------:R-:W-:Y:S02]  /*1ad70*/  IMAD.MOV.U32 R76, RZ, RZ, R168 ;  /* 0x000000ffff4c7224 */ /* 0x000fe400078e00a8 */
[----:B------:R-:W-:-:S02]  /*1ad80*/  IMAD.MOV.U32 R77, RZ, RZ, R169 ;  /* 0x000000ffff4d7224 */ /* 0x000fc400078e00a9 */
[----:B------:R-:W-:Y:S02]  /*1ad90*/  IMAD.MOV.U32 R78, RZ, RZ, R170 ;  /* 0x000000ffff4e7224 */ /* 0x000fe400078e00aa */
[----:B------:R-:W-:Y:S02]  /*1ada0*/  IMAD.MOV.U32 R79, RZ, RZ, R171 ;  /* 0x000000ffff4f7224 */ /* 0x000fe400078e00ab */
[----:B------:R-:W-:Y:S01]  /*1adb0*/  HMMA.16816.F32 R168, R4, R16, R24 ;  /* 0x0000001004a8723c */ /* 0x000fe20000001818 */
[----:B------:R-:W1:Y:S01]  /*1adc0*/  LDSM.16.MT88.4 R24, [R188+0xa400] ;  /* 0x00a40000bc18783b */ /* 0x000e620000004200 */
[----:B------:R-:W-:Y:S02]  /*1add0*/  IMAD.MOV.U32 R211, RZ, RZ, R220 ;  /* 0x000000ffffd37224 */ /* 0x000fe400078e00dc */
[----:B------:R-:W-:Y:S02]  /*1ade0*/  IMAD.MOV.U32 R210, RZ, RZ, R221 ;  /* 0x000000ffffd27224 */ /* 0x000fe400078e00dd */
[----:B------:R-:W-:-:S02]  /*1adf0*/  IMAD.MOV.U32 R209, RZ, RZ, R222 ;  /* 0x000000ffffd17224 */ /* 0x000fc400078e00de */
[----:B------:R-:W-:Y:S01]  /*1ae00*/  IMAD.MOV.U32 R160, RZ, RZ, R223 ;  /* 0x000000ffffa07224 */ /* 0x000fe200078e00df */
[-C--:B------:R-:W-:Y:S08]  /*1ae10*/  HMMA.16816.F32 R120, R4, R18.reuse, R120 ;  /* 0x000000120478723c */ /* 0x080ff00000001878 */
[----:B------:R-:W-:Y:S01]  /*1ae20*/  HMMA.16816.F32 R220, R8, R18, R108 ;  /* 0x0000001208dc723c */ /* 0x000fe2000000186c */
[----:B------:R-:W4:Y:S01]  /*1ae30*/  LDSM.16.MT88.4 R16, [R190+0xa400] ;  /* 0x00a40000be10783b */ /* 0x000f220000004200 */
        /* <DEDUP_REMOVED lines=10> */
[----:B------:R-:W-:Y:S01]  /*1aee0*/  HMMA.16816.F32 R92, R4, R12, R92 ;  /* 0x0000000c045c723c */ /* 0x000fe2000000185c */
[----:B------:R-:W-:Y:S02]  /*1aef0*/  IMAD.MOV.U32 R107, RZ, RZ, R148 ;  /* 0x000000ffff6b7224 */ /* 0x000fe400078e0094 */
[----:B------:R-:W-:Y:S02]  /*1af00*/  IMAD.MOV.U32 R106, RZ, RZ, R149 ;  /* 0x000000ffff6a7224 */ /* 0x000fe400078e0095 */
[----:B------:R-:W-:-:S03]  /*1af10*/  IMAD.MOV.U32 R105, RZ, RZ, R150 ;  /* 0x000000ffff697224 */ /* 0x000fc600078e0096 */
[----:B-1----:R-:W-:Y:S01]  /*1af20*/  HMMA.16816.F32 R140, R8, R24, R68 ;  /* 0x00000018088c723c */ /* 0x002fe20000001844 */
[----:B------:R-:W-:-:S07]  /*1af30*/  IMAD.MOV.U32 R104, RZ, RZ, R151 ;  /* 0x000000ffff687224 */ /* 0x000fce00078e0097 */
[C---:B------:R-:W-:Y:S07]  /*1af40*/  HMMA.16816.F32 R68, R4.reuse, R24, R52 ;  /* 0x000000180444723c */ /* 0x040fee0000001834 */
[----:B------:R-:W-:Y:S01]  /*1af50*/  IMAD.MOV.U32 R25, RZ, RZ, R22 ;  /* 0x000000ffff197224 */ /* 0x000fe200078e0016 */
[-C--:B------:R-:W-:Y:S01]  /*1af60*/  HMMA.16816.F32 R156, R4, R14.reuse, R88 ;  /* 0x0000000e049c723c */ /* 0x080fe20000001858 */
[----:B------:R-:W-:Y:S02]  /*1af70*/  IMAD.MOV.U32 R24, RZ, RZ, R23 ;  /* 0x000000ffff187224 */ /* 0x000fe400078e0017 */
[----:B------:R-:W1:Y:S05]  /*1af80*/  LDSM.16.MT88.4 R20, [R190+0xb400] ;  /* 0x00b40000be14783b */ /* 0x000e6a0000004200 */
[----:B------:R-:W-:Y:S01]  /*1af90*/  HMMA.16816.F32 R148, R8, R14, R72 ;  /* 0x0000000e0894723c */ /* 0x000fe20000001848 */
[----:B------:R-:W2:Y:S07]  /*1afa0*/  LDSM.16.MT88.4 R12, [R188+0xb400] ;  /* 0x00b40000bc0c783b */ /* 0x000eae0000004200 */
[C---:B----4-:R-:W-:Y:S07]  /*1afb0*/  HMMA.16816.F32 R88, R4.reuse, R18, R112 ;  /* 0x000000120458723c */ /* 0x050fee0000001870 */
[----:B------:R-:W-:Y:S01]  /*1afc0*/  IMAD.MOV.U32 R115, RZ, RZ, R79 ;  /* 0x000000ffff737224 */ /* 0x000fe200078e004f */
[----:B------:R-:W-:Y:S07]  /*1afd0*/  HMMA.16816.F32 R72, R4, R26, R136 ;  /* 0x0000001a0448723c */ /* 0x000fee0000001888 */
[----:B------:R-:W-:-:S02]  /*1afe0*/  IMAD.MOV.U32 R139, RZ, RZ, R77 ;  /* 0x000000ffff8b7224 */ /* 0x000fc400078e004d */
[----:B------:R-:W-:Y:S01]  /*1aff0*/  IMAD.MOV.U32 R137, RZ, RZ, R2 ;  /* 0x000000ffff897224 */ /* 0x000fe200078e0002 */
[----:B------:R-:W-:Y:S01]  /*1b000*/  LOP3.LUT R2, R115, UR12, RZ, 0x3c, !PT ;  /* 0x0000000c73027c12 */ /* 0x000fe2000f8e3cff */
[----:B------:R-:W-:Y:S02]  /*1b010*/  IMAD.MOV.U32 R113, RZ, RZ, R139 ;  /* 0x000000ffff717224 */ /* 0x000fe400078e008b */
[----:B------:R-:W-:Y:S02]  /*1b020*/  IMAD.MOV.U32 R139, RZ, RZ, R104 ;  /* 0x000000ffff8b7224 */ /* 0x000fe400078e0068 */
[----:B------:R-:W-:Y:S02]  /*1b030*/  IMAD.MOV.U32 R104, RZ, RZ, R3 ;  /* 0x000000ffff687224 */ /* 0x000fe400078e0003 */
[----:B------:R-:W-:Y:S01]  /*1b040*/  IMAD.WIDE.U32 R2, R2, -0x326172a9, RZ ;  /* 0xcd9e8d5702027825 */ /* 0x000fe200078e00ff */
[----:B------:R-:W-:Y:S03]  /*1b050*/  HMMA.16816.F32 R116, R4, R16, R116 ;  /* 0x000000100474723c */ /* 0x000fe60000001874 */
[----:B------:R-:W-:-:S02]  /*1b060*/  IMAD.MOV.U32 R138, RZ, RZ, R76 ;  /* 0x000000ffff8a7224 */ /* 0x000fc400078e004c */
[----:B------:R-:W-:Y:S01]  /*1b070*/  IMAD.MOV.U32 R114, RZ, RZ, R78 ;  /* 0x000000ffff727224 */ /* 0x000fe200078e004e */
[----:B------:R-:W-:Y:S02]  /*1b080*/  LOP3.LUT R0, R3, UR9, R0, 0x96, !PT ;  /* 0x0000000903007c12 */ /* 0x000fe4000f8e9600 */
[----:B-1----:R-:W-:Y:S01]  /*1b090*/  HMMA.16816.F32 R76, R4, R20, R48 ;  /* 0x00000014044c723c */ /* 0x002fe20000001830 */
[----:B------:R-:W-:-:S07]  /*1b0a0*/  IMAD.MOV.U32 R112, RZ, RZ, R138 ;  /* 0x000000ffff707224 */ /* 0x000fce00078e008a */
[C---:B--2---:R-:W-:Y:S08]  /*1b0b0*/  HMMA.16816.F32 R52, R4.reuse, R12, R84 ;  /* 0x0000000c0434723c */ /* 0x044ff00000001854 */
[C---:B------:R-:W-:Y:S08]  /*1b0c0*/  HMMA.16816.F32 R80, R4.reuse, R14, R80 ;  /* 0x0000000e0450723c */ /* 0x040ff00000001850 */
[----:B------:R-:W-:Y:S07]  /*1b0d0*/  HMMA.16816.F32 R48, R4, R22, R40 ;  /* 0x000000160430723c */ /* 0x000fee0000001828 */
[----:B------:R-:W-:Y:S01]  /*1b0e0*/  LOP3.LUT R6, R33, UR11, R2, 0x96, !PT ;  /* 0x0000000b21067c12 */ /* 0x000fe2000f8e9602 */
[----:B------:R-:W-:Y:S01]  /*1b0f0*/  HMMA.16816.F32 R96, R8, R12, R96 ;  /* 0x0000000c0860723c */ /* 0x000fe20000001860 */
[----:B------:R-:W-:Y:S01]  /*1b100*/  IMAD.WIDE.U32 R4, R0, -0x2daee0ad, RZ ;  /* 0xd2511f5300047825 */ /* 0x000fe200078e00ff */
[----:B------:R-:W-:-:S05]  /*1b110*/  LOP3.LUT R0, R3, UR9, R30, 0x96, !PT ;  /* 0x0000000903007c12 */ /* 0x000fca000f8e961e */
[----:B------:R-:W-:Y:S01]  /*1b120*/  IMAD.WIDE.U32 R12, R6, -0x2daee0ad, RZ ;  /* 0xd2511f53060c7825 */ /* 0x000fe200078e00ff */
[----:B------:R-:W-:-:S04]  /*1b130*/  LOP3.LUT R5, R5, UR15, R112, 0x96, !PT ;  /* 0x0000000f05057c12 */ /* 0x000fc8000f8e9670 */
[----:B------:R-:W-:Y:S01]  /*1b140*/  LOP3.LUT R3, R13, UR10, R4, 0x96, !PT ;  /* 0x0000000a0d037c12 */ /* 0x000fe2000f8e9604 */
[----:B------:R-:W-:Y:S01]  /*1b150*/  HMMA.16816.F32 R64, R8, R14, R64 ;  /* 0x0000000e0840723c */ /* 0x000fe20000001840 */
[----:B------:R-:W-:Y:S01]  /*1b160*/  IMAD.WIDE.U32 R4, R5, -0x326172a9, RZ ;  /* 0xcd9e8d5705047825 */ /* 0x000fe200078e00ff */
[----:B------:R-:W-:-:S03]  /*1b170*/  LOP3.LUT R2, R29, UR11, R2, 0x96, !PT ;  /* 0x0000000b1d027c12 */ /* 0x000fc6000f8e9602 */
[----:B------:R-:W-:-:S04]  /*1b180*/  IMAD.WIDE.U32 R6, R0, -0x2daee0ad, RZ ;  /* 0xd2511f5300067825 */ /* 0x000fc800078e00ff */
[----:B------:R-:W-:Y:S01]  /*1b190*/  IMAD.WIDE.U32 R14, R3, -0x326172a9, RZ ;  /* 0xcd9e8d57030e7825 */ /* 0x000fe200078e00ff */
[----:B------:R-:W-:-:S03]  /*1b1a0*/  LOP3.LUT R3, R5, UR14, R32, 0x96, !PT ;  /* 0x0000000e05037c12 */ /* 0x000fc6000f8e9620 */
[----:B------:R-:W-:Y:S02]  /*1b1b0*/  IMAD.MOV.U32 R138, RZ, RZ, R105 ;  /* 0x000000ffff8a7224 */ /* 0x000fe400078e0069 */
[----:B------:R-:W-:Y:S02]  /*1b1c0*/  IMAD.MOV.U32 R136, RZ, RZ, R137 ;  /* 0x000000ffff887224 */ /* 0x000fe400078e0089 */
[----:B------:R-:W-:Y:S01]  /*1b1d0*/  IMAD.MOV.U32 R105, RZ, RZ, R107 ;  /* 0x000000ffff697224 */ /* 0x000fe200078e006b */
[C---:B------:R-:W-:Y:S01]  /*1b1e0*/  HMMA.16816.F32 R132, R8.reuse, R26, R132 ;  /* 0x0000001a0884723c */ /* 0x040fe20000001884 */
[----:B------:R-:W-:Y:S01]  /*1b1f0*/  IMAD.MOV.U32 R107, RZ, RZ, R208 ;  /* 0x000000ffff6b7224 */ /* 0x000fe200078e00d0 */
[----:B------:R-:W-:Y:S01]  /*1b200*/  LOP3.LUT R0, R7, UR15, R34, 0x96, !PT ;  /* 0x0000000f07007c12 */ /* 0x000fe2000f8e9622 */
[----:B------:R-:W-:Y:S01]  /*1b210*/  IMAD.MOV.U32 R137, RZ, RZ, R209 ;  /* 0x000000ffff897224 */ /* 0x000fe200078e00d1 */
[----:B------:R-:W-:Y:S01]  /*1b220*/  LOP3.LUT R4, R15, UR28, R4, 0x96, !PT ;  /* 0x0000001c0f047c12 */ /* 0x000fe2000f8e9604 */
[----:B------:R-:W-:Y:S01]  /*1b230*/  IMAD.MOV.U32 R115, RZ, RZ, R210 ;  /* 0x000000ffff737224 */ /* 0x000fe200078e00d2 */
[----:B------:R-:W-:Y:S01]  /*1b240*/  LDSM.16.MT88.4 R32, [R190+0xb800] ;  /* 0x00b80000be20783b */ /* 0x000fe20000004200 */
[----:B------:R-:W-:Y:S01]  /*1b250*/  IMAD.MOV.U32 R114, RZ, RZ, R211 ;  /* 0x000000ffff727224 */ /* 0x000fe200078e00d3 */
[----:B------:R-:W-:Y:S01]  /*1b260*/  HMMA.16816.F32 R124, R8, R16, R124 ;  /* 0x00000010087c723c */ /* 0x000fe2000000187c */
[----:B------:R-:W-:-:S07]  /*1b270*/  IMAD.WIDE.U32 R42, R4, -0x2daee0ad, RZ ;  /* 0xd2511f53042a7825 */ /* 0x000fce00078e00ff */
[C---:B------:R-:W-:Y:S08]  /*1b280*/  HMMA.16816.F32 R108, R8.reuse, R18, R100 ;  /* 0x00000012086c723c */ /* 0x040ff00000001864 */
[----:B------:R-:W-:Y:S01]  /*1b290*/  HMMA.16816.F32 R60, R8, R20, R60 ;  /* 0x00000014083c723c */ /* 0x000fe2000000183c */
[----:B------:R-:W-:-:S07]  /*1b2a0*/  IMAD.MOV.U32 R113, RZ, RZ, R136 ;  /* 0x000000ffff717224 */ /* 0x000fce00078e0088 */
[----:B------:R-:W-:Y:S01]  /*1b2b0*/  HMMA.16816.F32 R208, R8, R22, R36 ;  /* 0x0000001608d0723c */ /* 0x000fe20000001824 */
[----:B------:R-:W-:Y:S01]  /*1b2c0*/  PRMT R136, R233, 0x7054, R233 ;  /* 0x00007054e9887816 */ /* 0x000fe200000000e9 */
[----:B------:R-:W1:Y:S04]  /*1b2d0*/  LDSM.16.MT88.4 R20, [R188+0x9800] ;  /* 0x00980000bc14783b */ /* 0x000e680000004200 */
[----:B------:R-:W2:Y:S01]  /*1b2e0*/  LDSM.16.MT88.4 R16, [R190+0x9800] ;  /* 0x00980000be10783b */ /* 0x000ea20000004200 */
[----:B------:R-:W-:-:S04]  /*1b2f0*/  IMAD.WIDE.U32 R10, R2, -0x2daee0ad, RZ ;  /* 0xd2511f53020a7825 */ /* 0x000fc800078e00ff */
[----:B------:R-:W-:-:S04]  /*1b300*/  IMAD.WIDE.U32 R2, R3, -0x2daee0ad, RZ ;  /* 0xd2511f5303027825 */ /* 0x000fc800078e00ff */
[----:B------:R-:W-:Y:S01]  /*1b310*/  IMAD.WIDE.U32 R8, R0, -0x326172a9, RZ ;  /* 0xcd9e8d5700087825 */ /* 0x000fe200078e00ff */
[----:B------:R-:W-:Y:S02]  /*1b320*/  LOP3.LUT R0, R11, UR10, R6, 0x96, !PT ;  /* 0x0000000a0b007c12 */ /* 0x000fe4000f8e9606 */
[----:B------:R-:W-:Y:S02]  /*1b330*/  LOP3.LUT R3, R3, UR27, R12, 0x96, !PT ;  /* 0x0000001b03037c12 */ /* 0x000fe4000f8e960c */
[----:B------:R-:W-:Y:S01]  /*1b340*/  LOP3.LUT R2, R43, UR13, R2, 0x96, !PT ;  /* 0x0000000d2b027c12 */ /* 0x000fe2000f8e9602 */
[----:B------:R-:W-:Y:S01]  /*1b350*/  IMAD.WIDE.U32 R40, R0, -0x326172a9, RZ ;  /* 0xcd9e8d5700287825 */ /* 0x000fe200078e00ff */
[----:B------:R-:W-:Y:S02]  /*1b360*/  LOP3.LUT R6, R9, UR14, R28, 0x96, !PT ;  /* 0x0000000e09067c12 */ /* 0x000fe4000f8e961c */
[----:B------:R-:W-:Y:S01]  /*1b370*/  LDSM.16.MT88.4 R28, [R188+0xb800] ;  /* 0x00b80000bc1c783b */ /* 0x000fe20000004200 */
[----:B------:R-:W-:Y:S01]  /*1b380*/  IMAD.WIDE.U32 R4, R3, -0x326172a9, RZ ;  /* 0xcd9e8d5703047825 */ /* 0x000fe200078e00ff */
[----:B------:R-:W-:-:S03]  /*1b390*/  LOP3.LUT R8, R41, UR28, R8, 0x96, !PT ;  /* 0x0000001c29087c12 */ /* 0x000fc6000f8e9608 */
[----:B------:R-:W-:-:S04]  /*1b3a0*/  IMAD.WIDE.U32 R2, R2, -0x326172a9, RZ ;  /* 0xcd9e8d5702027825 */ /* 0x000fc800078e00ff */
[----:B------:R-:W-:Y:S01]  /*1b3b0*/  IMAD.WIDE.U32 R6, R6, -0x2daee0ad, RZ ;  /* 0xd2511f5306067825 */ /* 0x000fe200078e00ff */
[----:B------:R-:W-:Y:S02]  /*1b3c0*/  LOP3.LUT R0, R3, UR6, R4, 0x96, !PT ;  /* 0x0000000603007c12 */ /* 0x000fe4000f8e9604 */
[----:B------:R-:W-:Y:S01]  /*1b3d0*/  LOP3.LUT R3, R2, 0xffff, RZ, 0xc0, !PT ;  /* 0x0000ffff02037812 */ /* 0x000fe200078ec0ff */
[----:B------:R-:W-:Y:S01]  /*1b3e0*/  IMAD.WIDE.U32 R38, R8, -0x2daee0ad, RZ ;  /* 0xd2511f5308267825 */ /* 0x000fe200078e00ff */
[----:B------:R-:W-:Y:S02]  /*1b3f0*/  LOP3.LUT R10, R7, UR27, R10, 0x96, !PT ;  /* 0x0000001b070a7c12 */ /* 0x000fe4000f8e960a */
[----:B------:R-:W-:Y:S02]  /*1b400*/  LOP3.LUT R43, R5, UR26, R14, 0x96, !PT ;  /* 0x0000001a052b7c12 */ /* 0x000fe4000f8e960e */
[----:B------:R-:W-:Y:S02]  /*1b410*/  LOP3.LUT R9, R2, 0xff, RZ, 0xc0, !PT ;  /* 0x000000ff02097812 */ /* 0x000fe400078ec0ff */
[----:B------:R-:W-:-:S02]  /*1b420*/  SHF.R.U32.HI R8, RZ, 0x18, R2 ;  /* 0x00000018ff087819 */ /* 0x000fc40000011602 */
[----:B------:R-:W-:Y:S01]  /*1b430*/  SHF.R.U32.HI R7, RZ, 0x8, R3 ;  /* 0x00000008ff077819 */ /* 0x000fe20000011603 */
[----:B------:R-:W-:Y:S01]  /*1b440*/  IMAD.WIDE.U32 R36, R10, -0x326172a9, RZ ;  /* 0xcd9e8d570a247825 */ /* 0x000fe200078e00ff */
[----:B------:R-:W-:Y:S01]  /*1b450*/  SHF.R.U32.HI R5, RZ, 0x10, R2 ;  /* 0x00000010ff057819 */ /* 0x000fe20000011602 */
[----:B------:R-:W-:Y:S01]  /*1b460*/  LDSM.16.MT88.4 R12, [R188+0xa800] ;  /* 0x00a80000bc0c783b */ /* 0x000fe20000004200 */
[C---:B------:R-:W-:Y:S02]  /*1b470*/  LOP3.LUT R3, R0.reuse, 0xffff, RZ, 0xc0, !PT ;  /* 0x0000ffff00037812 */ /* 0x040fe400078ec0ff */
[----:B------:R-:W-:Y:S02]  /*1b480*/  LOP3.LUT R2, R39, UR13, R6, 0x96, !PT ;  /* 0x0000000d27027c12 */ /* 0x000fe4000f8e9606 */
[----:B------:R-:W-:Y:S02]  /*1b490*/  LOP3.LUT R6, R0, 0xff, RZ, 0xc0, !PT ;  /* 0x000000ff00067812 */ /* 0x000fe400078ec0ff */
[----:B------:R-:W-:Y:S01]  /*1b4a0*/  SHF.R.U32.HI R4, RZ, 0x8, R3 ;  /* 0x00000008ff047819 */ /* 0x000fe20000011603 */
[----:B------:R-:W-:Y:S01]  /*1b4b0*/  IMAD.WIDE.U32 R2, R2, -0x326172a9, RZ ;  /* 0xcd9e8d5702027825 */ /* 0x000fe200078e00ff */
[----:B------:R-:W-:-:S02]  /*1b4c0*/  LOP3.LUT R5, R5, 0xff, RZ, 0xc0, !PT ;  /* 0x000000ff05057812 */ /* 0x000fc400078ec0ff */
[----:B------:R-:W-:Y:S02]  /*1b4d0*/  PRMT R39, R6, 0x5410, R4 ;  /* 0x0000541006277816 */ /* 0x000fe40000000004 */
[----:B------:R-:W-:Y:S02]  /*1b4e0*/  PRMT R41, R5, 0x5410, R8 ;  /* 0x0000541005297816 */ /* 0x000fe40000000008 */
[----:B------:R-:W-:Y:S02]  /*1b4f0*/  SHF.R.U32.HI R6, RZ, 0x10, R0 ;  /* 0x00000010ff067819 */ /* 0x000fe40000011600 */
[----:B------:R-:W-:Y:S02]  /*1b500*/  LOP3.LUT R4, R2, 0xffff, RZ, 0xc0, !PT ;  /* 0x0000ffff02047812 */ /* 0x000fe400078ec0ff */
[----:B------:R-:W-:Y:S02]  /*1b510*/  SHF.R.U32.HI R5, RZ, 0x10, R2 ;  /* 0x00000010ff057819 */ /* 0x000fe40000011602 */
[----:B------:R-:W-:-:S02]  /*1b520*/  PRMT R9, R9, 0x5410, R7 ;  /* 0x0000541009097816 */ /* 0x000fc40000000007 */
[----:B------:R-:W-:Y:S02]  /*1b530*/  SHF.R.U32.HI R8, RZ, 0x18, R0 ;  /* 0x00000018ff087819 */ /* 0x000fe40000011600 */
[----:B------:R-:W-:Y:S02]  /*1b540*/  LOP3.LUT R7, R6, 0xff, RZ, 0xc0, !PT ;  /* 0x000000ff06077812 */ /* 0x000fe400078ec0ff */
[----:B------:R-:W-:Y:S02]  /*1b550*/  SHF.R.U32.HI R6, RZ, 0x8, R4 ;  /* 0x00000008ff067819 */ /* 0x000fe40000011604 */
[----:B------:R-:W-:Y:S02]  /*1b560*/  LOP3.LUT R0, R5, 0xff, RZ, 0xc0, !PT ;  /* 0x000000ff05007812 */ /* 0x000fe400078ec0ff */
[----:B------:R-:W-:Y:S02]  /*1b570*/  LOP3.LUT R5, R2, 0xff, RZ, 0xc0, !PT ;  /* 0x000000ff02057812 */ /* 0x000fe400078ec0ff */
[----:B------:R-:W-:-:S02]  /*1b580*/  SHF.R.U32.HI R4, RZ, 0x18, R2 ;  /* 0x00000018ff047819 */ /* 0x000fc40000011602 */
[----:B------:R-:W-:Y:S02]  /*1b590*/  LOP3.LUT R2, R3, UR6, R36, 0x96, !PT ;  /* 0x0000000603027c12 */ /* 0x000fe4000f8e9624 */
[----:B------:R-:W-:Y:S02]  /*1b5a0*/  PRMT R11, R7, 0x5410, R8 ;  /* 0x00005410070b7816 */ /* 0x000fe40000000008 */
[----:B------:R-:W-:Y:S02]  /*1b5b0*/  PRMT R7, R0, 0x5410, R4 ;  /* 0x0000541000077816 */ /* 0x000fe40000000004 */
[----:B------:R-:W-:Y:S02]  /*1b5c0*/  LOP3.LUT R0, R2, 0xffff, RZ, 0xc0, !PT ;  /* 0x0000ffff02007812 */ /* 0x000fe400078ec0ff */
[----:B------:R-:W-:Y:S02]  /*1b5d0*/  PRMT R8, R5, 0x5410, R6 ;  /* 0x0000541005087816 */ /* 0x000fe40000000006 */
[----:B------:R-:W-:-:S02]  /*1b5e0*/  SHF.R.U32.HI R3, RZ, 0x10, R2 ;  /* 0x00000010ff037819 */ /* 0x000fc40000011602 */
[----:B------:R-:W-:Y:S02]  /*1b5f0*/  LOP3.LUT R6, R2, 0xff, RZ, 0xc0, !PT ;  /* 0x000000ff02067812 */ /* 0x000fe400078ec0ff */
[----:B------:R-:W-:Y:S01]  /*1b600*/  SHF.R.U32.HI R4, RZ, 0x8, R0 ;  /* 0x00000008ff047819 */ /* 0x000fe20000011600 */
[----:B------:R-:W-:Y:S01]  /*1b610*/  HSET2.LE.AND R0, R9, R136, PT ;  /* 0x0000008809007233 */ /* 0x000fe20003803000 */
[----:B------:R-:W-:Y:S02]  /*1b620*/  SHF.R.U32.HI R5, RZ, 0x18, R2 ;  /* 0x00000018ff057819 */ /* 0x000fe40000011602 */
[----:B------:R-:W-:Y:S02]  /*1b630*/  LOP3.LUT R2, R3, 0xff, RZ, 0xc0, !PT ;  /* 0x000000ff03027812 */ /* 0x000fe400078ec0ff */
[----:B------:R-:W-:Y:S02]  /*1b640*/  PRMT R3, R6, 0x5410, R4 ;  /* 0x0000541006037816 */ /* 0x000fe40000000004 */
[----:B------:R-:W-:-:S03]  /*1b650*/  LOP3.LUT R10, R0, R113, RZ, 0xc0, !PT ;  /* 0x00000071000a7212 */ /* 0x000fc600078ec0ff */
[----:B------:R-:W-:Y:S01]  /*1b660*/  HSET2.LE.AND R0, R3, R136, PT ;  /* 0x0000008803007233 */ /* 0x000fe20003803000 */
[----:B------:R-:W-:-:S04]  /*1b670*/  IMAD.MOV.U32 R113, RZ, RZ, R25 ;  /* 0x000000ffff717224 */ /* 0x000fc800078e0019 */
[----:B------:R-:W-:Y:S01]  /*1b680*/  LOP3.LUT R4, R0, R114, RZ, 0xc0, !PT ;  /* 0x0000007200047212 */ /* 0x000fe200078ec0ff */
[----:B------:R-:W-:Y:S02]  /*1b690*/  IMAD.MOV.U32 R114, RZ, RZ, R24 ;  /* 0x000000ffff727224 */ /* 0x000fe400078e0018 */
[----:B------:R-:W4:Y:S01]  /*1b6a0*/  LDSM.16.MT88.4 R24, [R190+0xa800] ;  /* 0x00a80000be18783b */ /* 0x000f220000004200 */
[----:B------:R-:W-:Y:S01]  /*1b6b0*/  PRMT R2, R2, 0x5410, R5 ;  /* 0x0000541002027816 */ /* 0x000fe20000000005 */
[----:B------:R-:W-:-:S04]  /*1b6c0*/  HSET2.LE.AND R3, R8, R136, PT ;  /* 0x0000008808037233 */ /* 0x000fc80003803000 */
[----:B------:R-:W-:Y:S01]  /*1b6d0*/  HSET2.LE.AND R2, R2, R136, PT ;  /* 0x0000008802027233 */ /* 0x000fe20003803000 */
[----:B------:R-:W-:Y:S01]  /*1b6e0*/  LOP3.LUT R6, R3, R138, RZ, 0xc0, !PT ;  /* 0x0000008a03067212 */ /* 0x000fe200078ec0ff */
[----:B------:R-:W-:-:S03]  /*1b6f0*/  IMAD.MOV.U32 R138, RZ, RZ, R166 ;  /* 0x000000ffff8a7224 */ /* 0x000fc600078e00a6 */
[----:B------:R-:W-:Y:S01]  /*1b700*/  LOP3.LUT R5, R2, R247, RZ, 0xc0, !PT ;  /* 0x000000f702057212 */ /* 0x000fe200078ec0ff */
[--C-:B------:R-:W-:Y:S01]  /*1b710*/  HSET2.LE.AND R2, R39, R136.reuse, PT ;  /* 0x0000008827027233 */ /* 0x100fe20003803000 */
[----:B------:R-:W-:Y:S01]  /*1b720*/  IMAD.MOV.U32 R86, RZ, RZ, R115 ;  /* 0x000000ffff567224 */ /* 0x000fe200078e0073 */
[--C-:B------:R-:W-:Y:S01]  /*1b730*/  HSET2.LE.AND R7, R7, R136.reuse, PT ;  /* 0x0000008807077233 */ /* 0x100fe20003803000 */
[----:B------:R-:W-:Y:S01]  /*1b740*/  IMAD.MOV.U32 R115, RZ, RZ, R139 ;  /* 0x000000ffff737224 */ /* 0x000fe200078e008b */
[--C-:B------:R-:W-:Y:S01]  /*1b750*/  HSET2.LE.AND R3, R11, R136.reuse, PT ;  /* 0x000000880b037233 */ /* 0x100fe20003803000 */
[----:B------:R-:W-:Y:S01]  /*1b760*/  IMAD.MOV.U32 R87, RZ, RZ, R137 ;  /* 0x000000ffff577224 */ /* 0x000fe200078e0089 */
[----:B------:R-:W-:Y:S01]  /*1b770*/  LOP3.LUT R8, R2, R138, RZ, 0xc0, !PT ;  /* 0x0000008a02087212 */ /* 0x000fe200078ec0ff */
[----:B------:R-:W-:Y:S01]  /*1b780*/  IMAD.MOV.U32 R139, RZ, RZ, R165 ;  /* 0x000000ffff8b7224 */ /* 0x000fe200078e00a5 */
[----:B------:R-:W-:Y:S01]  /*1b790*/  HSET2.LE.AND R0, R41, R136, PT ;  /* 0x0000008829007233 */ /* 0x000fe20003803000 */
[----:B------:R-:W-:Y:S01]  /*1b7a0*/  IMAD.MOV.U32 R137, RZ, RZ, R167 ;  /* 0x000000ffff897224 */ /* 0x000fe200078e00a7 */
[----:B------:R-:W-:-:S02]  /*1b7b0*/  LOP3.LUT R2, R37, UR26, R40, 0x96, !PT ;  /* 0x0000001a25027c12 */ /* 0x000fc4000f8e9628 */
[----:B------:R-:W-:Y:S02]  /*1b7c0*/  LOP3.LUT R7, R7, R252, RZ, 0xc0, !PT ;  /* 0x000000fc07077212 */ /* 0x000fe400078ec0ff */
[----:B------:R-:W-:Y:S01]  /*1b7d0*/  LOP3.LUT R9, R3, R139, RZ, 0xc0, !PT ;  /* 0x0000008b03097212 */ /* 0x000fe200078ec0ff */
[----:B------:R-:W-:Y:S01]  /*1b7e0*/  IMAD.WIDE.U32 R2, R2, -0x2daee0ad, RZ ;  /* 0xd2511f5302027825 */ /* 0x000fe200078e00ff */
[----:B------:R-:W-:-:S03]  /*1b7f0*/  LOP3.LUT R11, R0, R137, RZ, 0xc0, !PT ;  /* 0x00000089000b7212 */ /* 0x000fc600078ec0ff */
[----:B------:R-:W-:Y:S02]  /*1b800*/  IMAD.MOV.U32 R112, RZ, RZ, R164 ;  /* 0x000000ffff707224 */ /* 0x000fe400078e00a4 */
[----:B-1----:R-:W-:Y:S01]  /*1b810*/  HMMA.16816.F32 R164, R4, R22, R120 ;  /* 0x0000001604a4723c */ /* 0x002fe20000001878 */
[----:B------:R-:W-:Y:S01]  /*1b820*/  IMAD.MOV.U32 R252, RZ, RZ, R162 ;  /* 0x000000fffffc7224 */ /* 0x000fe200078e00a2 */
[----:B------:R-:W-:Y:S01]  /*1b830*/  LOP3.LUT R0, R3, UR7, R38, 0x96, !PT ;  /* 0x0000000703007c12 */ /* 0x000fe2000f8e9626 */
[----:B------:R-:W-:-:S04]  /*1b840*/  IMAD.MOV.U32 R247, RZ, RZ, R163 ;  /* 0x000000fffff77224 */ /* 0x000fc800078e00a3 */
[----:B------:R-:W-:Y:S02]  /*1b850*/  IMAD.MOV.U32 R121, RZ, RZ, R160 ;  /* 0x000000ffff797224 */ /* 0x000fe400078e00a0 */
[----:B------:R-:W-:Y:S02]  /*1b860*/  IMAD.MOV.U32 R120, RZ, RZ, R161 ;  /* 0x000000ffff787224 */ /* 0x000fe400078e00a1 */
[----:B------:R-:W-:Y:S01]  /*1b870*/  IMAD.MOV.U32 R123, RZ, RZ, R86 ;  /* 0x000000ffff7b7224 */ /* 0x000fe200078e0056 */
[----:B--2---:R-:W-:Y:S01]  /*1b880*/  HMMA.16816.F32 R160, R4, R16, R92 ;  /* 0x0000001004a0723c */ /* 0x004fe2000000185c */
[----:B------:R-:W-:Y:S01]  /*1b890*/  IMAD.MOV.U32 R122, RZ, RZ, R87 ;  /* 0x000000ffff7a7224 */ /* 0x000fe200078e0057 */
[----:B------:R-:W-:-:S05]  /*1b8a0*/  LOP3.LUT R3, R2, 0xffff, RZ, 0xc0, !PT ;  /* 0x0000ffff02037812 */ /* 0x000fca00078ec0ff */
[----:B------:R-:W-:Y:S01]  /*1b8b0*/  IMAD.MOV.U32 R92, RZ, RZ, R104 ;  /* 0x000000ffff5c7224 */ /* 0x000fe200078e0068 */
[----:B----4-:R-:W-:Y:S01]  /*1b8c0*/  HMMA.16816.F32 R84, R4, R24, R116 ;  /* 0x000000180454723c */ /* 0x010fe20000001874 */
[----:B------:R-:W-:Y:S02]  /*1b8d0*/  IMAD.MOV.U32 R93, RZ, RZ, R105 ;  /* 0x000000ffff5d7224 */ /* 0x000fe400078e0069 */
[----:B------:R-:W-:Y:S02]  /*1b8e0*/  IMAD.MOV.U32 R94, RZ, RZ, R106 ;  /* 0x000000ffff5e7224 */ /* 0x000fe400078e006a */
[----:B------:R-:W-:-:S03]  /*1b8f0*/  IMAD.MOV.U32 R95, RZ, RZ, R107 ;  /* 0x000000ffff5f7224 */ /* 0x000fc600078e006b */
[C---:B------:R-:W-:Y:S08]  /*1b900*/  HMMA.16816.F32 R168, R4.reuse, R20, R168 ;  /* 0x0000001404a8723c */ /* 0x040ff000000018a8 */
[C---:B------:R-:W-:Y:S08]  /*1b910*/  HMMA.16816.F32 R156, R4.reuse, R18, R156 ;  /* 0x00000012049c723c */ /* 0x040ff0000000189c */
[C---:B------:R-:W-:Y:S08]  /*1b920*/  HMMA.16816.F32 R68, R4.reuse, R12, R68 ;  /* 0x0000000c0444723c */ /* 0x040ff00000001844 */
[C---:B------:R-:W-:Y:S08]  /*1b930*/  HMMA.16816.F32 R72, R4.reuse, R14, R72 ;  /* 0x0000000e0448723c */ /* 0x040ff00000001848 */
[C---:B------:R-:W-:Y:S08]  /*1b940*/  HMMA.16816.F32 R88, R4.reuse, R26, R88 ;  /* 0x0000001a0458723c */ /* 0x040ff00000001858 */
[C---:B------:R-:W-:Y:S08]  /*1b950*/  HMMA.16816.F32 R100, R4.reuse, R28, R52 ;  /* 0x0000001c0464723c */ /* 0x040ff00000001834 */
[C---:B------:R-:W-:Y:S08]  /*1b960*/  HMMA.16816.F32 R104, R4.reuse, R30, R80 ;  /* 0x0000001e0468723c */ /* 0x040ff00000001850 */
[C---:B------:R-:W-:Y:S01]  /*1b970*/  HMMA.16816.F32 R116, R4.reuse, R32, R76 ;  /* 0x000000200474723c */ /* 0x040fe2000000184c */
[----:B---3--:R-:W-:Y:S04]  /*1b980*/  STG.E.U16 [R56.64+-0xee], R244 ;  /* 0xffff12f438007986 */ /* 0x008fe8000c101526 */
[----:B------:R-:W-:Y:S03]  /*1b990*/  LDSM.16.MT88.4 R76, [R188+0xac00] ;  /* 0x00ac0000bc4c783b */ /* 0x000fe60000004200 */
[----:B------:R-:W-:Y:S07]  /*1b9a0*/  HMMA.16816.F32 R48, R4, R34, R48 ;  /* 0x000000220430723c */ /* 0x000fee0000001830 */
[----:B------:R-:W-:Y:S01]  /*1b9b0*/  LOP3.LUT R5, R2, 0xff, RZ, 0xc0, !PT ;  /* 0x000000ff02057812 */ /* 0x000fe200078ec0ff */
[----:B------:R-:W-:Y:S01]  /*1b9c0*/  HMMA.16816.F32 R136, R8, R12, R140 ;  /* 0x0000000c0888723c */ /* 0x000fe2000000188c */
[----:B------:R-:W-:Y:S01]  /*1b9d0*/  SHF.R.U32.HI R6, RZ, 0x10, R2 ;  /* 0x00000010ff067819 */ /* 0x000fe20000011602 */
[----:B------:R-:W-:Y:S01]  /*1b9e0*/  LDSM.16.MT88.4 R140, [R190+0x9c00] ;  /* 0x009c0000be8c783b */ /* 0x000fe20000004200 */
[----:B------:R-:W-:-:S04]  /*1b9f0*/  SHF.R.U32.HI R4, RZ, 0x8, R3 ;  /* 0x00000008ff047819 */ /* 0x000fc80000011603 */
[----:B------:R-:W-:Y:S02]  /*1ba00*/  SHF.R.U32.HI R12, RZ, 0x18, R2 ;  /* 0x00000018ff0c7819 */ /* 0x000fe40000011602 */
[----:B------:R-:W-:-:S04]  /*1ba10*/  LOP3.LUT R2, R0, 0xffff, RZ, 0xc0, !PT ;  /* 0x0000ffff00027812 */ /* 0x000fc800078ec0ff */
[----:B------:R-:W-:Y:S02]  /*1ba20*/  SHF.R.U32.HI R3, RZ, 0x8, R2 ;  /* 0x00000008ff037819 */ /* 0x000fe40000011602 */
[----:B------:R-:W-:Y:S01]  /*1ba30*/  LOP3.LUT R2, R0, 0xff, RZ, 0xc0, !PT ;  /* 0x000000ff00027812 */ /* 0x000fe200078ec0ff */
[C---:B------:R-:W-:Y:S03]  /*1ba40*/  HMMA.16816.F32 R52, R8.reuse, R14, R132 ;  /* 0x0000000e0834723c */ /* 0x040fe60000001884 */
[----:B------:R-:W-:Y:S02]  /*1ba50*/  PRMT R3, R2, 0x5410, R3 ;  /* 0x0000541002037816 */ /* 0x000fe40000000003 */
[----:B------:R-:W-:Y:S02]  /*1ba60*/  SHF.R.U32.HI R2, RZ, 0x10, R0 ;  /* 0x00000010ff027819 */ /* 0x000fe40000011600 */
[----:B------:R-:W-:Y:S01]  /*1ba70*/  PRMT R134, R233, 0x7054, R233 ;  /* 0x00007054e9867816 */ /* 0x000fe200000000e9 */
[----:B------:R-:W-:Y:S01]  /*1ba80*/  HMMA.16816.F32 R152, R8, R20, R152 ;  /* 0x000000140898723c */ /* 0x000fe20000001898 */
[----:B------:R-:W-:-:S02]  /*1ba90*/  PRMT R7, R5, 0x5410, R4 ;  /* 0x0000541005077816 */ /* 0x000fc40000000004 */
[----:B------:R-:W-:Y:S02]  /*1baa0*/  SHF.R.U32.HI R5, RZ, 0x18, R0 ;  /* 0x00000018ff057819 */ /* 0x000fe40000011600 */
[----:B------:R-:W-:Y:S02]  /*1bab0*/  LOP3.LUT R2, R2, 0xff, RZ, 0xc0, !PT ;  /* 0x000000ff02027812 */ /* 0x000fe400078ec0ff */
[----:B------:R-:W-:Y:S01]  /*1bac0*/  LOP3.LUT R4, R6, 0xff, RZ, 0xc0, !PT ;  /* 0x000000ff06047812 */ /* 0x000fe200078ec0ff */
[----:B------:R-:W-:Y:S01]  /*1bad0*/  HMMA.16816.F32 R20, R8, R22, R220 ;  /* 0x000000160814723c */ /* 0x000fe200000018dc */
[----:B------:R-:W-:Y:S01]  /*1bae0*/  HSET2.LE.AND R0, R3, R134, PT ;  /* 0x0000008603007233 */ /* 0x000fe20003803000 */
[----:B------:R-:W-:Y:S02]  /*1baf0*/  PRMT R2, R2, 0x5410, R5 ;  /* 0x0000541002027816 */ /* 0x000fe40000000005 */
[----:B------:R-:W-:-:S03]  /*1bb00*/  PRMT R3, R4, 0x5410, R12 ;  /* 0x0000541004037816 */ /* 0x000fc6000000000c */
[----:B------:R-:W-:Y:S02]  /*1bb10*/  IMAD.MOV.U32 R223, RZ, RZ, R120 ;  /* 0x000000ffffdf7224 */ /* 0x000fe400078e0078 */
[----:B------:R-:W-:Y:S01]  /*1bb20*/  IMAD.MOV.U32 R120, RZ, RZ, R114 ;  /* 0x000000ffff787224 */ /* 0x000fe200078e0072 */
[--C-:B------:R-:W-:Y:S01]  /*1bb30*/  HSET2.LE.AND R3, R3, R134.reuse, PT ;  /* 0x0000008603037233 */ /* 0x100fe20003803000 */
[----:B------:R-:W-:Y:S02]  /*1bb40*/  IMAD.MOV.U32 R221, RZ, RZ, R122 ;  /* 0x000000ffffdd7224 */ /* 0x000fe400078e007a */
[----:B------:R-:W-:Y:S01]  /*1bb50*/  IMAD.MOV.U32 R220, RZ, RZ, R123 ;  /* 0x000000ffffdc7224 */ /* 0x000fe200078e007b */
[----:B------:R-:W-:Y:S01]  /*1bb60*/  LOP3.LUT R120, R0, R120, RZ, 0xc0, !PT ;  /* 0x0000007800787212 */ /* 0x000fe200078ec0ff */
[--C-:B------:R-:W-:Y:S01]  /*1bb70*/  HSET2.LE.AND R0, R2, R134.reuse, PT ;  /* 0x0000008602007233 */ /* 0x100fe20003803000 */
[----:B------:R-:W-:Y:S01]  /*1bb80*/  IMAD.MOV.U32 R123, RZ, RZ, R112 ;  /* 0x000000ffff7b7224 */ /* 0x000fe200078e0070 */
[----:B------:R-:W-:Y:S01]  /*1bb90*/  HSET2.LE.AND R2, R7, R134, PT ;  /* 0x0000008607027233 */ /* 0x000fe20003803000 */
[----:B------:R-:W-:-:S02]  /*1bba0*/  IMAD.MOV.U32 R122, RZ, RZ, R113 ;  /* 0x000000ffff7a7224 */ /* 0x000fc400078e0071 */
[----:B------:R-:W-:Y:S01]  /*1bbb0*/  IMAD.MOV.U32 R222, RZ, RZ, R121 ;  /* 0x000000ffffde7224 */ /* 0x000fe200078e0079 */
[----:B------:R-:W-:Y:S01]  /*1bbc0*/  LOP3.LUT R123, R3, R123, RZ, 0xc0, !PT ;  /* 0x0000007b037b7212 */ /* 0x000fe200078ec0ff */
[----:B------:R-:W-:Y:S01]  /*1bbd0*/  IMAD.MOV.U32 R121, RZ, RZ, R115 ;  /* 0x000000ffff797224 */ /* 0x000fe200078e0073 */
[----:B------:R-:W-:Y:S01]  /*1bbe0*/  LOP3.LUT R122, R2, R122, RZ, 0xc0, !PT ;  /* 0x0000007a027a7212 */ /* 0x000fe200078ec0ff */
[----:B------:R-:W-:Y:S01]  /*1bbf0*/  IMAD.WIDE.U32 R2, R43, -0x2daee0ad, RZ ;  /* 0xd2511f532b027825 */ /* 0x000fe200078e00ff */
[C---:B------:R-:W-:Y:S02]  /*1bc00*/  HMMA.16816.F32 R144, R8.reuse, R16, R144 ;  /* 0x000000100890723c */ /* 0x040fe40000001890 */
[----:B------:R-:W-:Y:S01]  /*1bc10*/  LOP3.LUT R121, R0, R121, RZ, 0xc0, !PT ;  /* 0x0000007900797212 */ /* 0x000fe200078ec0ff */
[----:B------:R-:W-:Y:S01]  /*1bc20*/  IMAD.MOV.U32 R132, RZ, RZ, R92 ;  /* 0x000000ffff847224 */ /* 0x000fe200078e005c */
[----:B------:R-:W-:Y:S01]  /*1bc30*/  LOP3.LUT R0, R3, UR7, R42, 0x96, !PT ;  /* 0x0000000703007c12 */ /* 0x000fe2000f8e962a */
[----:B------:R-:W-:Y:S01]  /*1bc40*/  IMAD.MOV.U32 R133, RZ, RZ, R93 ;  /* 0x000000ffff857224 */ /* 0x000fe200078e005d */
[C---:B------:R-:W-:Y:S01]  /*1bc50*/  LOP3.LUT R3, R2.reuse, 0xffff, RZ, 0xc0, !PT ;  /* 0x0000ffff02037812 */ /* 0x040fe200078ec0ff */
[----:B------:R-:W-:Y:S01]  /*1bc60*/  IMAD.MOV.U32 R135, RZ, RZ, R94 ;  /* 0x000000ffff877224 */ /* 0x000fe200078e005e */
[----:B------:R-:W-:Y:S01]  /*1bc70*/  HMMA.16816.F32 R80, R8, R24, R124 ;  /* 0x000000180850723c */ /* 0x000fe2000000187c */
[----:B------:R-:W-:Y:S01]  /*1bc80*/  IMAD.MOV.U32 R13, RZ, RZ, R95 ;  /* 0x000000ffff0d7224 */ /* 0x000fe200078e005f */
[----:B------:R-:W-:Y:S01]  /*1bc90*/  STG.E.U16 [R44.64+-0xf0], R206 ;  /* 0xffff10ce2c007986 */ /* 0x000fe2000c101526 */
[----:B------:R-:W-:-:S03]  /*1bca0*/  LOP3.LUT R5, R2, 0xff, RZ, 0xc0, !PT ;  /* 0x000000ff02057812 */ /* 0x000fc600078ec0ff */
[----:B------:R-:W-:Y:S02]  /*1bcb0*/  LDSM.16.MT88.4 R92, [R190+0xac00] ;  /* 0x00ac0000be5c783b */ /* 0x000fe40000004200 */
[----:B------:R-:W-:Y:S02]  /*1bcc0*/  HMMA.16816.F32 R16, R8, R18, R148 ;  /* 0x000000120810723c */ /* 0x000fe40000001894 */
[----:B------:R-:W1:Y:S01]  /*1bcd0*/  LDSM.16.MT88.4 R148, [R188+0x9c00] ;  /* 0x009c0000bc94783b */ /* 0x000e620000004200 */
[----:B------:R-:W-:-:S03]  /*1bce0*/  SHF.R.U32.HI R4, RZ, 0x10, R2 ;  /* 0x00000010ff047819 */ /* 0x000fc60000011602 */
[----:B------:R-:W-:Y:S02]  /*1bcf0*/  STG.E.U16 [R44.64+-0xee], R205 ;  /* 0xffff12cd2c007986 */ /* 0x000fe4000c101526 */
[----:B------:R-:W-:Y:S02]  /*1bd00*/  HMMA.16816.F32 R24, R8, R26, R108 ;  /* 0x0000001a0818723c */ /* 0x000fe4000000186c */
[----:B------:R-:W2:Y:S01]  /*1bd10*/  LDSM.16.MT88.4 R108, [R188+0xbc00] ;  /* 0x00bc0000bc6c783b */ /* 0x000ea20000004200 */
[----:B------:R-:W-:-:S03]  /*1bd20*/  SHF.R.U32.HI R6, RZ, 0x18, R2 ;  /* 0x00000018ff067819 */ /* 0x000fc60000011602 */
[----:B------:R-:W-:Y:S02]  /*1bd30*/  STG.E.U16 [R46.64+-0xf0], R203 ;  /* 0xffff10cb2e007986 */ /* 0x000fe4000c101526 */
[----:B------:R-:W-:Y:S02]  /*1bd40*/  HMMA.16816.F32 R96, R8, R28, R96 ;  /* 0x0000001c0860723c */ /* 0x000fe40000001860 */
[----:B------:R-:W-:Y:S01]  /*1bd50*/  STG.E.U16 [R46.64+-0xee], R204 ;  /* 0xffff12cc2e007986 */ /* 0x000fe2000c101526 */
[----:B------:R-:W-:-:S05]  /*1bd60*/  SHF.R.U32.HI R2, RZ, 0x8, R3 ;  /* 0x00000008ff027819 */ /* 0x000fca0000011603 */
[C---:B------:R-:W-:Y:S01]  /*1bd70*/  HMMA.16816.F32 R112, R8.reuse, R32, R60 ;  /* 0x000000200870723c */ /* 0x040fe2000000183c */
[----:B------:R-:W-:Y:S04]  /*1bd80*/  STG.E.U16 [R180.64+-0xe0], R243 ;  /* 0xffff20f3b4007986 */ /* 0x000fe8000c101526 */
[----:B------:R-:W-:Y:S03]  /*1bd90*/  STG.E.U16 [R180.64+-0xde], R242 ;  /* 0xffff22f2b4007986 */ /* 0x000fe6000c101526 */
[C---:B------:R-:W-:Y:S01]  /*1bda0*/  HMMA.16816.F32 R28, R8.reuse, R30, R64 ;  /* 0x0000001e081c723c */ /* 0x040fe20000001840 */
[----:B------:R-:W-:Y:S04]  /*1bdb0*/  STG.E.U16 [R56.64+-0xe0], R239 ;  /* 0xffff20ef38007986 */ /* 0x000fe8000c101526 */
[----:B------:R-:W-:Y:S03]  /*1bdc0*/  STG.E.U16 [R56.64+-0xde], R240 ;  /* 0xffff22f038007986 */ /* 0x000fe6000c101526 */
[----:B------:R-:W-:Y:S01]  /*1bdd0*/  HMMA.16816.F32 R32, R8, R34, R208 ;  /* 0x000000220820723c */ /* 0x000fe200000018d0 */
[----:B------:R-:W3:Y:S01]  /*1bde0*/  LDSM.16.MT88.4 R8, [R190+0xbc00] ;  /* 0x00bc0000be08783b */ /* 0x000ee20000004200 */
[----:B------:R-:W-:-:S03]  /*1bdf0*/  LOP3.LUT R3, R4, 0xff, RZ, 0xc0, !PT ;  /* 0x000000ff04037812 */ /* 0x000fc600078ec0ff */
[----:B------:R-:W-:Y:S01]  /*1be00*/  STG.E.U16 [R44.64+-0xe0], R202 ;  /* 0xffff20ca2c007986 */ /* 0x000fe2000c101526 */
[----:B------:R-:W-:-:S03]  /*1be10*/  PRMT R7, R5, 0x5410, R2 ;  /* 0x0000541005077816 */ /* 0x000fc60000000002 */
[----:B------:R-:W-:Y:S01]  /*1be20*/  STG.E.U16 [R44.64+-0xde], R201 ;  /* 0xffff22c92c007986 */ /* 0x000fe2000c101526 */
[----:B------:R-:W-:-:S03]  /*1be30*/  LOP3.LUT R2, R0, 0xffff, RZ, 0xc0, !PT ;  /* 0x0000ffff00027812 */ /* 0x000fc600078ec0ff */
[----:B------:R-:W-:Y:S04]  /*1be40*/  STG.E.U16 [R46.64+-0xe0], R199 ;  /* 0xffff20c72e007986 */ /* 0x000fe8000c101526 */
[----:B------:R-:W-:Y:S01]  /*1be50*/  STG.E.U16 [R46.64+-0xde], R200 ;  /* 0xffff22c82e007986 */ /* 0x000fe2000c101526 */
[----:B------:R-:W-:-:S03]  /*1be60*/  SHF.R.U32.HI R4, RZ, 0x10, R0 ;  /* 0x00000010ff047819 */ /* 0x000fc60000011600 */
[----:B------:R-:W-:Y:S04]  /*1be70*/  STG.E.U16 [R180.64+-0xd0], R238 ;  /* 0xffff30eeb4007986 */ /* 0x000fe8000c101526 */
[----:B------:R-:W-:Y:S04]  /*1be80*/  STG.E.U16 [R180.64+-0xce], R235 ;  /* 0xffff32ebb4007986 */ /* 0x000fe8000c101526 */
[----:B------:R-:W-:Y:S04]  /*1be90*/  STG.E.U16 [R56.64+-0xd0], R231 ;  /* 0xffff30e738007986 */ /* 0x000fe8000c101526 */
[----:B------:R-:W-:Y:S01]  /*1bea0*/  STG.E.U16 [R56.64+-0xce], R232 ;  /* 0xffff32e838007986 */ /* 0x000fe2000c101526 */
[----:B------:R-:W-:-:S03]  /*1beb0*/  PRMT R6, R3, 0x5410, R6 ;  /* 0x0000541003067816 */ /* 0x000fc60000000006 */
[----:B------:R-:W-:Y:S04]  /*1bec0*/  STG.E.U16 [R44.64+-0xd0], R198 ;  /* 0xffff30c62c007986 */ /* 0x000fe8000c101526 */
[----:B------:R-:W-:Y:S01]  /*1bed0*/  STG.E.U16 [R44.64+-0xce], R197 ;  /* 0xffff32c52c007986 */ /* 0x000fe2000c101526 */
[----:B------:R-:W-:-:S03]  /*1bee0*/  LOP3.LUT R5, R0, 0xff, RZ, 0xc0, !PT ;  /* 0x000000ff00057812 */ /* 0x000fc600078ec0ff */
[----:B------:R-:W-:Y:S01]  /*1bef0*/  STG.E.U16 [R46.64+-0xd0], R196 ;  /* 0xffff30c42e007986 */ /* 0x000fe2000c101526 */
[----:B------:R-:W-:-:S03]  /*1bf00*/  SHF.R.U32.HI R3, RZ, 0x18, R0 ;  /* 0x00000018ff037819 */ /* 0x000fc60000011600 */
[----:B------:R-:W-:Y:S01]  /*1bf10*/  STG.E.U16 [R46.64+-0xce], R195 ;  /* 0xffff32c32e007986 */ /* 0x000fe2000c101526 */
[----:B------:R-:W-:-:S03]  /*1bf20*/  SHF.R.U32.HI R2, RZ, 0x8, R2 ;  /* 0x00000008ff027819 */ /* 0x000fc60000011602 */
[----:B------:R4:W-:Y:S01]  /*1bf30*/  STG.E.U16 [R180.64+-0xc0], R230 ;  /* 0xffff40e6b4007986 */ /* 0x0009e2000c101526 */
[----:B------:R-:W-:-:S03]  /*1bf40*/  LOP3.LUT R0, R4, 0xff, RZ, 0xc0, !PT ;  /* 0x000000ff04007812 */ /* 0x000fc600078ec0ff */
[----:B------:R1:W-:Y:S04]  /*1bf50*/  STG.E.U16 [R180.64+-0xbe], R229 ;  /* 0xffff42e5b4007986 */ /* 0x0003e8000c101526 */
[----:B------:R1:W-:Y:S04]  /*1bf60*/  STG.E.U16 [R56.64+-0xc0], R227 ;  /* 0xffff40e338007986 */ /* 0x0003e8000c101526 */
[----:B------:R1:W-:Y:S04]  /*1bf70*/  STG.E.U16 [R56.64+-0xbe], R228 ;  /* 0xffff42e438007986 */ /* 0x0003e8000c101526 */
[----:B------:R1:W-:Y:S04]  /*1bf80*/  STG.E.U16 [R44.64+-0xc0], R187 ;  /* 0xffff40bb2c007986 */ /* 0x0003e8000c101526 */
[----:B------:R1:W-:Y:S01]  /*1bf90*/  STG.E.U16 [R44.64+-0xbe], R186 ;  /* 0xffff42ba2c007986 */ /* 0x0003e2000c101526 */
[----:B------:R-:W-:-:S03]  /*1bfa0*/  PRMT R5, R5, 0x5410, R2 ;  /* 0x0000541005057816 */ /* 0x000fc60000000002 */
[----:B------:R1:W-:Y:S04]  /*1bfb0*/  STG.E.U16 [R46.64+-0xc0], R173 ;  /* 0xffff40ad2e007986 */ /* 0x0003e8000c101526 */
[----:B------:R1:W-:Y:S01]  /*1bfc0*/  STG.E.U16 [R46.64+-0xbe], R172 ;  /* 0xffff42ac2e007986 */ /* 0x0003e2000c101526 */
[----:B------:R-:W-:-:S03]  /*1bfd0*/  PRMT R2, R0, 0x5410, R3 ;  /* 0x0000541000027816 */ /* 0x000fc60000000003 */
[----:B------:R1:W-:Y:S04]  /*1bfe0*/  STG.E.U16 [R180.64+-0xb0], R226 ;  /* 0xffff50e2b4007986 */ /* 0x0003e8000c101526 */
        /* <DEDUP_REMOVED lines=8> */
[----:B------:R1:W-:Y:S01]  /*1c070*/  STG.E.U16 [R180.64+-0x9e], R217 ;  /* 0xffff62d9b4007986 */ /* 0x0003e2000c101526 */
[----:B------:R-:W-:-:S03]  /*1c080*/  HSET2.LE.AND R0, R5, R134, PT ;  /* 0x0000008605007233 */ /* 0x000fc60003803000 */
[----:B------:R1:W-:Y:S01]  /*1c090*/  STG.E.U16 [R56.64+-0xa0], R216 ;  /* 0xffff60d838007986 */ /* 0x0003e2000c101526 */
[----:B------:R-:W-:-:S03]  /*1c0a0*/  HSET2.LE.AND R2, R2, R134, PT ;  /* 0x0000008602027233 */ /* 0x000fc60003803000 */
        /* <DEDUP_REMOVED lines=9> */
[----:B------:R-:W-:-:S03]  /*1c140*/  LOP3.LUT R124, R0, R132, RZ, 0xc0, !PT ;  /* 0x00000084007c7212 */ /* 0x000fc600078ec0ff */
[----:B------:R2:W-:Y:S01]  /*1c150*/  STG.E.U16 [R44.64+-0x90], R177 ;  /* 0xffff70b12c007986 */ /* 0x0005e2000c101526 */
[----:B------:R-:W-:-:S03]  /*1c160*/  LOP3.LUT R125, R2, R133, RZ, 0xc0, !PT ;  /* 0x00000085027d7212 */ /* 0x000fc600078ec0ff */
[----:B------:R2:W-:Y:S01]  /*1c170*/  STG.E.U16 [R44.64+-0x8e], R176 ;  /* 0xffff72b02c007986 */ /* 0x0005e2000c101526 */
[----:B------:R-:W-:-:S03]  /*1c180*/  HSET2.LE.AND R0, R7, R134, PT ;  /* 0x0000008607007233 */ /* 0x000fc60003803000 */
[----:B------:R2:W-:Y:S01]  /*1c190*/  STG.E.U16 [R46.64+-0x90], R175 ;  /* 0xffff70af2e007986 */ /* 0x0005e2000c101526 */
[----:B------:R-:W-:-:S03]  /*1c1a0*/  HSET2.LE.AND R2, R6, R134, PT ;  /* 0x0000008606027233 */ /* 0x000fc60003803000 */
[----:B------:R2:W-:Y:S01]  /*1c1b0*/  STG.E.U16 [R46.64+-0x8e], R174 ;  /* 0xffff72ae2e007986 */ /* 0x0005e2000c101526 */
[----:B------:R-:W-:Y:S02]  /*1c1c0*/  LOP3.LUT R126, R0, R135, RZ, 0xc0, !PT ;  /* 0x00000087007e7212 */ /* 0x000fe400078ec0ff */
[----:B------:R-:W-:Y:S01]  /*1c1d0*/  LOP3.LUT R127, R2, R13, RZ, 0xc0, !PT ;  /* 0x0000000d027f7212 */ /* 0x000fe200078ec0ff */
[----:B------:R-:W-:Y:S02]  /*1c1e0*/  FADD.FTZ R4, R221, R220 ;  /* 0x000000dcdd047221 */ /* 0x000fe40000010000 */
[----:B------:R-:W-:Y:S02]  /*1c1f0*/  FADD.FTZ R3, R223, R222 ;  /* 0x000000dedf037221 */ /* 0x000fe40000010000 */
[----:B------:R-:W-:Y:S02]  /*1c200*/  FADD.FTZ R2, R237, R252 ;  /* 0x000000fced027221 */ /* 0x000fe40000010000 */
[----:B------:R-:W-:Y:S01]  /*1c210*/  FADD.FTZ R0, R234, R247 ;  /* 0x000000f7ea007221 */ /* 0x000fe20000010000 */
[----:B-1----:R-:W-:Y:S01]  /*1c220*/  HMMA.16816.F32 R168, R120, R148, R168 ;  /* 0x0000009478a8723c */ /* 0x002fe200000018a8 */
[----:B------:R-:W-:Y:S01]  /*1c230*/  FADD.FTZ R4, R248, R4 ;  /* 0x00000004f8047221 */ /* 0x000fe20000010000 */
[----:B------:R-:W-:Y:S01]  /*1c240*/  IADD3 R135, P1, R180, -0x180, RZ ;  /* 0xfffffe80b4877810 */ /* 0x000fe20007f3e0ff */
[----:B------:R-:W-:Y:S01]  /*1c250*/  FADD.FTZ R3, R249, R3 ;  /* 0x00000003f9037221 */ /* 0x000fe20000010000 */
[----:B------:R-:W-:Y:S01]  /*1c260*/  @UP0 UIADD3 UR24, UR24, -0x4, URZ ;  /* 0xfffffffc18180890 */ /* 0x000fe2000fffe03f */
[----:B------:R-:W-:-:S02]  /*1c270*/  FADD.FTZ R2, R245, R2 ;  /* 0x00000002f5027221 */ /* 0x000fc40000010000 */
[----:B------:R-:W-:Y:S01]  /*1c280*/  FADD.FTZ R0, R236, R0 ;  /* 0x00000000ec007221 */ /* 0x000fe20000010000 */
[----:B------:R-:W-:Y:S01]  /*1c290*/  HMMA.16816.F32 R164, R120, R150, R164 ;  /* 0x0000009678a4723c */ /* 0x000fe200000018a4 */
[----:B----4-:R-:W-:Y:S01]  /*1c2a0*/  FADD.FTZ R230, R250, R4 ;  /* 0x00000004fae67221 */ /* 0x010fe20000010000 */
[----:B------:R-:W-:Y:S01]  /*1c2b0*/  IADD3.X R134, R181, -0x1, RZ, P1, !PT ;  /* 0xffffffffb5867810 */ /* 0x000fe20000ffe4ff */
[----:B------:R-:W-:-:S05]  /*1c2c0*/  FADD.FTZ R232, R251, R3 ;  /* 0x00000003fbe87221 */ /* 0x000fca0000010000 */
        /* <DEDUP_REMOVED lines=8> */
[C---:B--2---:R-:W-:Y:S08]  /*1c350*/  HMMA.16816.F32 R100, R120.reuse, R108, R100 ;  /* 0x0000006c7864723c */ /* 0x044ff00000001864 */
[----:B------:R-:W-:Y:S08]  /*1c360*/  HMMA.16816.F32 R104, R120, R110, R104 ;  /* 0x0000006e7868723c */ /* 0x000ff00000001868 */
[C---:B------:R-:W-:Y:S08]  /*1c370*/  HMMA.16816.F32 R152, R124.reuse, R148, R152 ;  /* 0x000000947c98723c */ /* 0x040ff00000001898 */
[C---:B------:R-:W-:Y:S08]  /*1c380*/  HMMA.16816.F32 R144, R124.reuse, R140, R144 ;  /* 0x0000008c7c90723c */ /* 0x040ff00000001890 */
[C---:B------:R-:W-:Y:S08]  /*1c390*/  HMMA.16816.F32 R136, R124.reuse, R76, R136 ;  /* 0x0000004c7c88723c */ /* 0x040ff00000001888 */
[C---:B------:R-:W-:Y:S08]  /*1c3a0*/  HMMA.16816.F32 R80, R124.reuse, R92, R80 ;  /* 0x0000005c7c50723c */ /* 0x040ff00000001850 */
[----:B------:R-:W-:Y:S08]  /*1c3b0*/  HMMA.16816.F32 R96, R124, R108, R96 ;  /* 0x0000006c7c60723c */ /* 0x000ff00000001860 */
[----:B---3--:R-:W-:Y:S08]  /*1c3c0*/  HMMA.16816.F32 R116, R120, R8, R116 ;  /* 0x000000087874723c */ /* 0x008ff00000001874 */
        /* <DEDUP_REMOVED lines=9> */
.L_x_472:
[----:B------:R-:W-:-:S12]  /*1c460*/  UIADD3 UR24, UR4, -0x1, URZ ;  /* 0xffffffff04187890 */ /* 0x000fd8000fffe03f */
.L_x_479:
[----:B------:R-:W-:-:S13]  /*1c470*/  ISETP.LE.AND P0, PT, RZ, UR24, PT ;  /* 0x00000018ff007c0c */ /* 0x000fda000bf03270 */
[----:B------:R-:W-:Y:S05]  /*1c480*/  @!P0 BRA `(.L_x_480) ;  /* 0x0000707000008947 */ /* 0x000fea0003800000 */
[----:B------:R-:W2:Y:S01]  /*1c490*/  LDL.LU R10, [R1+0x78] ;  /* 0x00007800010a7983 */ /* 0x000ea20000300800 */
[----:B------:R-:W-:Y:S01]  /*1c4a0*/  ULDC UR4, c[0x0][0x228] ;  /* 0x00008a0000047ab9 */ /* 0x000fe20000000800 */
[----:B-----5:R-:W-:Y:S01]  /*1c4b0*/  IMAD.MOV.U32 R3, RZ, RZ, R131 ;  /* 0x000000ffff037224 */ /* 0x020fe200078e0083 */
[----:B------:R-:W-:Y:S01]  /*1c4c0*/  USHF.L.U32 UR9, UR4, 0x3, URZ ;  /* 0x0000000304097899 */ /* 0x000fe2000800063f */
[----:B------:R-:W3:Y:S01]  /*1c4d0*/  LDL.64 R16, [R1+0x108] ;  /* 0x0001080001107983 */ /* 0x000ee20000100a00 */
[----:B------:R-:W-:Y:S01]  /*1c4e0*/  UIMAD UR14, UR4, 0x48, URZ ;  /* 0x00000048040e78a4 */ /* 0x000fe2000f8e023f */
[----:B------:R-:W-:Y:S01]  /*1c4f0*/  MOV R0, R128 ;  /* 0x0000008000007202 */ /* 0x000fe20000000f00 */
[----:B------:R-:W-:Y:S01]  /*1c500*/  USHF.R.S32.HI UR11, URZ, 0x1f, UR4 ;  /* 0x0000001f3f0b7899 */ /* 0x000fe20008011404 */
[----:B------:R-:W4:Y:S01]  /*1c510*/  LDL R15, [R1+0x120] ;  /* 0x00012000010f7983 */ /* 0x000f220000100800 */
[----:B------:R-:W-:Y:S01]  /*1c520*/  UIMAD.WIDE.U32 UR26, UR4, 0x70, URZ ;  /* 0x00000070041a78a5 */ /* 0x000fe2000f8e003f */
[----:B------:R-:W-:Y:S01]  /*1c530*/  IMAD.MOV.U32 R133, RZ, RZ, R129 ;  /* 0x000000ffff857224 */ /* 0x000fe200078e0081 */
[----:B------:R-:W-:Y:S01]  /*1c540*/  UIMAD UR4, UR4, 0x38, UR9 ;  /* 0x00000038040478a4 */ /* 0x000fe2000f8e0209 */
[----:B------:R-:W3:Y:S01]  /*1c550*/  LDL R14, [R1+0x124] ;  /* 0x00012400010e7983 */ /* 0x000ee20000100800 */
[----:B------:R-:W-:Y:S01]  /*1c560*/  USHF.R.S32.HI UR12, URZ, 0x1f, UR9 ;  /* 0x0000001f3f0c7899 */ /* 0x000fe20008011409 */
[----:B------:R-:W-:Y:S01]  /*1c570*/  MOV R132, R130 ;  /* 0x0000008200847202 */ /* 0x000fe20000000f00 */
[----:B------:R-:W-:Y:S01]  /*1c580*/  UIADD3 UR4, UR4, 0x1, URZ ;  /* 0x0000000104047890 */ /* 0x000fe2000fffe03f */
[----:B------:R-:W3:Y:S01]  /*1c590*/  LDL.LU R9, [R1+0x100] ;  /* 0x0001000001097983 */ /* 0x000ee20000300800 */
[----:B------:R-:W-:-:S02]  /*1c5a0*/  USHF.L.U32 UR10, UR9, 0x1, URZ ;  /* 0x00000001090a7899 */ /* 0x000fc4000800063f */
[----:B------:R-:W-:Y:S01]  /*1c5b0*/  USHF.L.U64.HI UR9, UR9, 0x1, UR12 ;  /* 0x0000000109097899 */ /* 0x000fe2000801020c */
[----:B------:R-:W3:Y:S01]  /*1c5c0*/  LDL.LU R8, [R1+0x104] ;  /* 0x0001040001087983 */ /* 0x000ee20000300800 */
[----:B------:R-:W-:Y:S02]  /*1c5d0*/  USHF.R.S32.HI UR5, URZ, 0x1f, UR14 ;  /* 0x0000001f3f057899 */ /* 0x000fe4000801140e */
[----:B------:R-:W-:Y:S01]  /*1c5e0*/  UIMAD UR11, UR11, 0x70, URZ ;  /* 0x000000700b0b78a4 */ /* 0x000fe2000f8e023f */
[----:B------:R-:W3:Y:S01]  /*1c5f0*/  LDL.LU.64 R6, [R1+0x128] ;  /* 0x0001280001067983 */ /* 0x000ee20000300a00 */
[----:B------:R-:W-:Y:S02]  /*1c600*/  USHF.R.S32.HI UR12, URZ, 0x1f, UR4 ;  /* 0x0000001f3f0c7899 */ /* 0x000fe40008011404 */
[----:B------:R-:W-:Y:S01]  /*1c610*/  USHF.L.U32 UR15, UR14, 0x1, URZ ;  /* 0x000000010e0f7899 */ /* 0x000fe2000800063f */
[----:B------:R-:W3:Y:S01]  /*1c620*/  LDL.LU.64 R4, [R1+0x170] ;  /* 0x0001700001047983 */ /* 0x000ee20000300a00 */
[----:B------:R-:W-:-:S02]  /*1c630*/  UIADD3 UR11, UR27, UR11, URZ ;  /* 0x0000000b1b0b7290 */ /* 0x000fc4000fffe03f */
[----:B------:R-:W-:Y:S02]  /*1c640*/  USHF.L.U64.HI UR14, UR14, 0x1, UR5 ;  /* 0x000000010e0e7899 */ /* 0x000fe40008010205 */
[----:B------:R-:W-:Y:S02]  /*1c650*/  USHF.L.U32 UR13, UR4, 0x1, URZ ;  /* 0x00000001040d7899 */ /* 0x000fe4000800063f */
[----:B------:R-:W-:Y:S01]  /*1c660*/  USHF.L.U64.HI UR12, UR4, 0x1, UR12 ;  /* 0x00000001040c7899 */ /* 0x000fe2000801020c */
[C---:B--2---:R-:W-:Y:S01]  /*1c670*/  IADD3 R2, R10.reuse, 0x4, RZ ;  /* 0x000000040a027810 */ /* 0x044fe20007ffe0ff */
[----:B------:R-:W-:-:S04]  /*1c680*/  IMAD.WIDE.U32 R12, R10, -0x326172a9, RZ ;  /* 0xcd9e8d570a0c7825 */ /* 0x000fc800078e00ff */
[----:B------:R-:W-:Y:S01]  /*1c690*/  IMAD.WIDE.U32 R10, R2, -0x326172a9, RZ ;  /* 0xcd9e8d57020a7825 */ /* 0x000fe200078e00ff */
[----:B------:R1:W-:Y:S04]  /*1c6a0*/  STL.64 [R1+0xf8], R12 ;  /* 0x0000f80c01007387 */ /* 0x0003e80000100a00 */
[----:B------:R1:W-:Y:S01]  /*1c6b0*/  STL.64 [R1+0xf0], R10 ;  /* 0x0000f00a01007387 */ /* 0x0003e20000100a00 */
[----:B---3--:R-:W-:-:S05]  /*1c6c0*/  IMAD.MOV.U32 R5, RZ, RZ, R7 ;  /* 0x000000ffff057224 */ /* 0x008fca00078e0007 */
[----:B------:R1:W-:Y:S01]  /*1c6d0*/  STL.64 [R1+0x100], R4 ;  /* 0x0001000401007387 */ /* 0x0003e20000100a00 */
[-C--:B------:R-:W-:Y:S02]  /*1c6e0*/  LOP3.LUT R240, R13, R9.reuse, RZ, 0x3c, !PT ;  /* 0x000000090df07212 */ /* 0x080fe400078e3cff */
[----:B------:R-:W-:Y:S01]  /*1c6f0*/  LOP3.LUT R246, R11, R9, RZ, 0x3c, !PT ;  /* 0x000000090bf67212 */ /* 0x000fe200078e3cff */
[----:B------:R-:W-:Y:S01]  /*1c700*/  IMAD.WIDE.U32 R234, R8, -0x2daee0ad, RZ ;  /* 0xd2511f5308ea7825 */ /* 0x000fe200078e00ff */
[----:B------:R-:W-:Y:S02]  /*1c710*/  ISETP.GE.AND P2, PT, R16, c[0x0][0x220], PT ;  /* 0x0000880010007a0c */ /* 0x000fe40003f46270 */
[----:B----4-:R-:W-:Y:S01]  /*1c720*/  ISETP.GE.AND P1, PT, R15, c[0x0][0x220], PT ;  /* 0x000088000f007a0c */ /* 0x010fe20003f26270 */
[----:B------:R-:W-:Y:S01]  /*1c730*/  IMAD.WIDE.U32 R240, R240, -0x2daee0ad, RZ ;  /* 0xd2511f53f0f07825 */ /* 0x000fe200078e00ff */
[----:B------:R-:W-:Y:S02]  /*1c740*/  ISETP.GE.AND P0, PT, R14, c[0x0][0x220], PT ;  /* 0x000088000e007a0c */ /* 0x000fe40003f06270 */
[----:B------:R-:W-:Y:S01]  /*1c750*/  PRMT R2, R233, 0x7054, R233 ;  /* 0x00007054e9027816 */ /* 0x000fe200000000e9 */
[----:B------:R-:W-:Y:S01]  /*1c760*/  IMAD.WIDE.U32 R246, R246, -0x2daee0ad, RZ ;  /* 0xd2511f53f6f67825 */ /* 0x000fe200078e00ff */
[----:B------:R-:W-:Y:S05]  /*1c770*/  BRA `(.L_x_481) ;  /* 0x000003e000007947 */ /* 0x000fea0003800000 */
.L_x_483:
        /* <DEDUP_REMOVED lines=62> */
.L_x_481:
[----:B-1----:R-:W2:Y:S01]  /*1cb60*/  LDL.64 R4, [R1+0x100] ;  /* 0x0001000001047983 */ /* 0x002ea20000100a00 */
[----:B------:R-:W-:Y:S04]  /*1cb70*/  DEPBAR.LE SB0, 0x0 ;  /* 0x000080000000791a */ /* 0x000fe80000000000 */
[----:B------:R-:W-:Y:S01]  /*1cb80*/  USHF.R.S32.HI UR5, URZ, 0x1f, UR24 ;  /* 0x0000001f3f057899 */ /* 0x000fe20008011418 */
[----:B------:R-:W-:Y:S01]  /*1cb90*/  BAR.SYNC.DEFER_BLOCKING 0x0 ;  /* 0x0000000000007b1d */ /* 0x000fe20000010000 */
[----:B------:R-:W-:Y:S01]  /*1cba0*/  UIMAD UR4, UR16, UR24, URZ ;  /* 0x00000018100472a4 */ /* 0x000fe2000f8e023f */
[----:B------:R-:W-:Y:S01]  /*1cbb0*/  IMAD.U32 R2, RZ, RZ, UR17 ;  /* 0x00000011ff027e24 */ /* 0x000fe2000f8e00ff */
[----:B------:R-:W-:Y:S02]  /*1cbc0*/  UISETP.GE.AND UP0, UPT, UR24, 0x1, UPT ;  /* 0x000000011800788c */ /* 0x000fe4000bf06270 */
        /* <DEDUP_REMOVED lines=27> */
[C---:B------:R-:W-:Y:S03]  /*1cd80*/  @!P0 LEA R8, P3, R2.reuse, c[0x0][0x170], 0x1 ;  /* 0x00005c0002088a11 */ /* 0x040fe600078608ff */
[----:B------:R-:W-:Y:S01]  /*1cd90*/  @P0 STS.128 [R194+0xb000], RZ ;  /* 0x00b000ffc2000388 */ /* 0x000fe20000000c00 */
[----:B------:R-:W-:Y:S02]  /*1cda0*/  @!P0 LEA.HI.X R9, R2, c[0x0][0x174], R6, 0x1, P3 ;  /* 0x00005d0002098a11 */ /* 0x000fe400018f0c06 */
[----:B------:R-:W-:Y:S03]  /*1cdb0*/  PLOP3.LUT P3, PT, PT, PT, UP0, 0x80, 0x0 ;  /* 0x000000000000781c */ /* 0x000fe60003f6f008 */
        /* <DEDUP_REMOVED lines=24> */
[----:B------:R-:W5:Y:S06]  /*1cf40*/  LDSM.16.M88.4 R48, [R189+0x6800] ;  /* 0x00680000bd30783b */ /* 0x000f6c0000000200 */
[----:B------:R-:W4:Y:S06]  /*1cf50*/  LDSM.16.M88.4 R128, [R189+0x6c00] ;  /* 0x006c0000bd80783b */ /* 0x000f2c0000000200 */
[----:B------:R-:W-:Y:S01]  /*1cf60*/  LDSM.16.M88.4 R172, [R193] ;  /* 0x00000000c1ac783b */ /* 0x000fe20000000200 */
[-C--:B-1----:R-:W-:Y:S05]  /*1cf70*/  HMMA.16816.F32 R4, R64, R16.reuse, RZ ;  /* 0x000000104004723c */ /* 0x082fea00000018ff */
[----:B------:R-:W1:Y:S03]  /*1cf80*/  LDSM.16.M88.4 R176, [R191+0x6000] ;  /* 0x00600000bfb0783b */ /* 0x000e660000000200 */
[C---:B---3--:R-:W-:Y:S03]  /*1cf90*/  HMMA.16816.F32 R8, R60.reuse, R16, RZ ;  /* 0x000000103c08723c */ /* 0x048fe600000018ff */
[----:B------:R-:W3:Y:S06]  /*1cfa0*/  LDSM.16.M88.4 R180, [R193+0x1000] ;  /* 0x00100000c1b4783b */ /* 0x000eec0000000200 */
[----:B------:R-:W1:Y:S01]  /*1cfb0*/  LDSM.16.M88.4 R184, [R191+0x6400] ;  /* 0x00640000bfb8783b */ /* 0x000e620000000200 */
[-C--:B--2---:R-:W-:Y:S08]  /*1cfc0*/  HMMA.16816.F32 R12, R60, R18.reuse, RZ ;  /* 0x000000123c0c723c */ /* 0x084ff000000018ff */
[C---:B------:R-:W-:Y:S08]  /*1cfd0*/  HMMA.16816.F32 R16, R64.reuse, R18, RZ ;  /* 0x000000124010723c */ /* 0x040ff000000018ff */
[-C--:B----4-:R-:W-:Y:S08]  /*1cfe0*/  HMMA.16816.F32 R20, R64, R32.reuse, RZ ;  /* 0x000000204014723c */ /* 0x090ff000000018ff */
[C---:B------:R-:W-:Y:S08]  /*1cff0*/  HMMA.16816.F32 R24, R60.reuse, R32, RZ ;  /* 0x000000203c18723c */ /* 0x040ff000000018ff */
[-C--:B------:R-:W-:Y:S08]  /*1d000*/  HMMA.16816.F32 R28, R60, R34.reuse, RZ ;  /* 0x000000223c1c723c */ /* 0x080ff000000018ff */
        /* <DEDUP_REMOVED lines=9> */
[----:B------:R-:W2:Y:S07]  /*1d0a0*/  LDSM.16.M88.4 R128, [R191+0x6800] ;  /* 0x00680000bf80783b */ /* 0x000eae0000000200 */
        /* <DEDUP_REMOVED lines=15> */
[-C--:B-1----:R-:W-:Y:S08]  /*1d1a0*/  HMMA.16816.F32 R52, R172, R176.reuse, R52 ;  /* 0x000000b0ac34723c */ /* 0x082ff00000001834 */
[C---:B------:R-:W-:Y:S08]  /*1d1b0*/  HMMA.16816.F32 R56, R180.reuse, R176, R56 ;  /* 0x000000b0b438723c */ /* 0x040ff00000001838 */
[-C--:B------:R-:W-:Y:S01]  /*1d1c0*/  HMMA.16816.F32 R60, R180, R178.reuse, R60 ;  /* 0x000000b2b43c723c */ /* 0x080fe2000000183c */
[----:B------:R-:W1:Y:S07]  /*1d1d0*/  LDSM.16.M88.4 R180, [R189+0x7000] ;  /* 0x00700000bdb4783b */ /* 0x000e6e0000000200 */
[----:B------:R-:W-:Y:S01]  /*1d1e0*/  HMMA.16816.F32 R64, R172, R178, R64 ;  /* 0x000000b2ac40723c */ /* 0x000fe20000001840 */
[----:B------:R-:W2:Y:S06]  /*1d1f0*/  LDSM.16.M88.4 R172, [R189+0x7400] ;  /* 0x00740000bdac783b */ /* 0x000eac0000000200 */
[----:B------:R-:W3:Y:S01]  /*1d200*/  LDSM.16.M88.4 R176, [R189+0x7800] ;  /* 0x00780000bdb0783b */ /* 0x000ee20000000200 */
        /* <DEDUP_REMOVED lines=14> */
[----:B------:R-:W2:Y:S07]  /*1d2f0*/  LDSM.16.M88.4 R176, [R191+0x7000] ;  /* 0x00700000bfb0783b */ /* 0x000eae0000000200 */
[-C--:B-1----:R-:W-:Y:S08]  /*1d300*/  HMMA.16816.F32 R52, R128, R180.reuse, R52 ;  /* 0x000000b48034723c */ /* 0x082ff00000001834 */
[C---:B------:R-:W-:Y:S08]  /*1d310*/  HMMA.16816.F32 R56, R184.reuse, R180, R56 ;  /* 0x000000b4b838723c */ /* 0x040ff00000001838 */
[-C--:B------:R-:W-:Y:S01]  /*1d320*/  HMMA.16816.F32 R60, R184, R182.reuse, R60 ;  /* 0x000000b6b83c723c */ /* 0x080fe2000000183c */
[----:B------:R-:W1:Y:S07]  /*1d330*/  LDSM.16.M88.4 R184, [R193+0x3000] ;  /* 0x00300000c1b8783b */ /* 0x000e6e0000000200 */
[----:B------:R-:W-:Y:S01]  /*1d340*/  HMMA.16816.F32 R64, R128, R182, R64 ;  /* 0x000000b68040723c */ /* 0x000fe20000001840 */
[----:B------:R-:W3:Y:S06]  /*1d350*/  LDSM.16.M88.4 R128, [R191+0x7400] ;  /* 0x00740000bf80783b */ /* 0x000eec0000000200 */
[----:B------:R-:W-:Y:S01]  /*1d360*/  LDSM.16.M88.4 R180, [R191+0x7c00] ;  /* 0x007c0000bfb4783b */ /* 0x000fe20000000200 */
[-C--:B--2---:R-:W-:Y:S08]  /*1d370*/  HMMA.16816.F32 R4, R172, R176.reuse, R4 ;  /* 0x000000b0ac04723c */ /* 0x084ff00000001804 */
[C---:B-1----:R-:W-:Y:S08]  /*1d380*/  HMMA.16816.F32 R8, R184.reuse, R176, R8 ;  /* 0x000000b0b808723c */ /* 0x042ff00000001808 */
        /* <DEDUP_REMOVED lines=15> */
[-C--:B------:R-:W-:Y:S01]  /*1d480*/  HMMA.16816.F32 R60, R184, R182.reuse, R60 ;  /* 0x000000b6b83c723c */ /* 0x080fe2000000183c */
[----:B------:R-:W2:Y:S07]  /*1d490*/  LDSM.16.M88.4 R184, [R192+0x5000] ;  /* 0x00500000c0b8783b */ /* 0x000eae0000000200 */
[----:B------:R-:W-:Y:S01]  /*1d4a0*/  HMMA.16816.F32 R64, R172, R182, R64 ;  /* 0x000000b6ac40723c */ /* 0x000fe20000001840 */
[----:B------:R-:W3:Y:S06]  /*1d4b0*/  LDSM.16.M88.4 R172, [R189+0x8400] ;  /* 0x00840000bdac783b */ /* 0x000eec0000000200 */
[----:B------:R-:W-:Y:S01]  /*1d4c0*/  LDSM.16.M88.4 R180, [R189+0x8c00] ;  /* 0x008c0000bdb4783b */ /* 0x000fe20000000200 */
[-C--:B-1----:R-:W-:Y:S08]  /*1d4d0*/  HMMA.16816.F32 R4, R128, R176.reuse, R4 ;  /* 0x000000b08004723c */ /* 0x082ff00000001804 */
[C---:B--2---:R-:W-:Y:S08]  /*1d4e0*/  HMMA.16816.F32 R8, R184.reuse, R176, R8 ;  /* 0x000000b0b808723c */ /* 0x044ff00000001808 */
        /* <DEDUP_REMOVED lines=24> */
[----:B------:R-:W1:Y:S01]  /*1d670*/  LDSM.16.M88.4 R176, [R191+0x8800] ;  /* 0x00880000bfb0783b */ /* 0x000e620000000200 */
[----:B------:R-:W-:Y:S05]  /*1d680*/  DEPBAR.LE SB0, 0x0 ;  /* 0x000080000000791a */ /* 0x000fea0000000000 */
[----:B------:R-:W-:Y:S01]  /*1d690*/  BAR.SYNC.DEFER_BLOCKING 0x0 ;  /* 0x0000000000007b1d */ /* 0x000fe20000010000 */
[-C--:B---3--:R-:W-:Y:S08]  /*1d6a0*/  HMMA.16816.F32 R20, R172, R128.reuse, R20 ;  /* 0x00000080ac14723c */ /* 0x088ff00000001814 */
        /* <DEDUP_REMOVED lines=10> */
[----:B------:R-:W-:Y:S07]  /*1d750*/  HMMA.16816.F32 R64, R172, R182, R64 ;  /* 0x000000b6ac40723c */ /* 0x000fee0000001840 */
[----:B------:R-:W-:Y:S02]  /*1d760*/  IMAD.MOV.U32 R174, RZ, RZ, R135 ;  /* 0x000000ffffae7224 */ /* 0x000fe400078e0087 */
[----:B------:R-:W-:Y:S01]  /*1d770*/  IMAD.MOV.U32 R175, RZ, RZ, R134 ;  /* 0x000000ffffaf7224 */ /* 0x000fe200078e0086 */
[----:B------:R-:W-:-:S05]  /*1d780*/  @P3 BRA `(.L_x_483) ;  /* 0xffffeff000003947 */ /* 0x000fca000383ffff */
.L_x_482:
[----:B------:R-:W-:Y:S01]  /*1d790*/  FMNMX.FTZ R2, R4, R0, !PT ;  /* 0x0000000004027209 */ /* 0x000fe20007810000 */
[----:B------:R-:W2:Y:S01]  /*1d7a0*/  LDL.64 R186, [R1+0xf8] ;  /* 0x0000f80001ba7983 */ /* 0x000ea20000100a00 */
[----:B-1----:R-:W-:Y:S01]  /*1d7b0*/  IADD3 R176, P5, R174, UR10, RZ ;  /* 0x0000000aaeb07c10 */ /* 0x002fe2000ffbe0ff */
[----:B------:R-:W-:Y:S01]  /*1d7c0*/  UIADD3 UR29, UR40, -0x61c88647, URZ ;  /* 0x9e3779b9281d7890 */ /* 0x000fe2000fffe03f */
[----:B------:R-:W-:Y:S01]  /*1d7d0*/  FMNMX.FTZ R2, R5, R2, !PT ;  /* 0x0000000205027209 */ /* 0x000fe20007810000 */
[----:B------:R-:W-:Y:S01]  /*1d7e0*/  UIADD3 UR33, UR40, 0x3c6ef372, URZ ;  /* 0x3c6ef37228217890 */ /* 0x000fe2000fffe03f */
[----:B------:R-:W-:Y:S01]  /*1d7f0*/  IADD3.X R177, R175, UR9, RZ, P5, !PT ;  /* 0x00000009afb17c10 */ /* 0x000fe2000affe4ff */
[----:B------:R-:W-:Y:S01]  /*1d800*/  UIADD3 UR30, UR40, -0x255992d5, URZ ;  /* 0xdaa66d2b281e7890 */ /* 0x000fe2000fffe03f */
[----:B------:R-:W-:Y:S01]  /*1d810*/  FMNMX.FTZ R2, R16, R2, !PT ;  /* 0x0000000210027209 */ /* 0x000fe20007810000 */
[----:B------:R-:W-:Y:S01]  /*1d820*/  UIADD3 UR5, UR40, 0x1715609d, URZ ;  /* 0x1715609d28057890 */ /* 0x000fe2000fffe03f */
[----:B------:R-:W-:Y:S01]  /*1d830*/  LOP3.LUT R229, R229, 0xfffffffb, RZ, 0xc0, !PT ;  /* 0xfffffffbe5e57812 */ /* 0x000fe200078ec0ff */
[----:B------:R-:W-:Y:S01]  /*1d840*/  UIADD3 UR31, UR41, -0x4498517b, URZ ;  /* 0xbb67ae85291f7890 */ /* 0x000fe2000fffe03f */
[----:B------:R-:W-:Y:S01]  /*1d850*/  FMNMX.FTZ R2, R17, R2, !PT ;  /* 0x0000000211027209 */ /* 0x000fe20007810000 */
[----:B------:R-:W-:Y:S01]  /*1d860*/  UIADD3 UR28, UR41, 0x32370b8f, URZ ;  /* 0x32370b8f291c7890 */ /* 0x000fe2000fffe03f */
[----:B------:R-:W-:Y:S01]  /*1d870*/  @P0 LOP3.LUT R229, R229, 0x4, RZ, 0xfc, !PT ;  /* 0x00000004e5e50812 */ /* 0x000fe200078efcff */
[----:B------:R-:W-:Y:S01]  /*1d880*/  UIADD3 UR32, UR40, 0x78dde6e4, URZ ;  /* 0x78dde6e428207890 */ /* 0x000fe2000fffe03f */
[----:B------:R-:W-:Y:S01]  /*1d890*/  FMNMX.FTZ R2, R20, R2, !PT ;  /* 0x0000000214027209 */ /* 0x000fe20007810000 */
[----:B------:R-:W-:Y:S01]  /*1d8a0*/  UIADD3 UR35, UR41, -0x126145ec, URZ ;  /* 0xed9eba1429237890 */ /* 0x000fe2000fffe03f */
[----:B------:R-:W-:Y:S01]  /*1d8b0*/  LOP3.LUT R128, R241, UR31, R234, 0x96, !PT ;  /* 0x0000001ff1807c12 */ /* 0x000fe2000f8e96ea */
[----:B------:R-:W-:Y:S01]  /*1d8c0*/  UIADD3 UR34, UR41, -0x56f99767, URZ ;  /* 0xa906689929227890 */ /* 0x000fe2000fffe03f */
[----:B------:R-:W-:Y:S01]  /*1d8d0*/  FMNMX.FTZ R2, R21, R2, !PT ;  /* 0x0000000215027209 */ /* 0x000fe20007810000 */
[----:B------:R-:W-:Y:S02]  /*1d8e0*/  USHF.L.U32 UR36, UR24, 0x1, URZ ;  /* 0x0000000118247899 */ /* 0x000fe4000800063f */
[----:B------:R-:W-:Y:S01]  /*1d8f0*/  IMAD.WIDE.U32 R182, R128, -0x326172a9, RZ ;  /* 0xcd9e8d5780b67825 */ /* 0x000fe200078e00ff */
[----:B------:R-:W-:Y:S01]  /*1d900*/  FMNMX.FTZ R2, R32, R2, !PT ;  /* 0x0000000220027209 */ /* 0x000fe20007810000 */
[----:B------:R-:W-:Y:S03]  /*1d910*/  ULOP3.LUT UR4, UR36, UR41, URZ, 0x3c, !UPT ;  /* 0x0000002924047292 */ /* 0x000fe6000f8e3c3f */
[----:B------:R-:W-:Y:S03]  /*1d920*/  FMNMX.FTZ R2, R33, R2, !PT ;  /* 0x0000000221027209 */ /* 0x000fe60007810000 */
[----:B------:R-:W-:Y:S01]  /*1d930*/  LOP3.LUT R129, R235, UR4, RZ, 0x3c, !PT ;  /* 0x00000004eb817c12 */ /* 0x000fe2000f8e3cff */
[----:B------:R-:W-:Y:S01]  /*1d940*/  UIADD3 UR4, UR41, 0x76cf5d0a, URZ ;  /* 0x76cf5d0a29047890 */ /* 0x000fe2000fffe03f */
[----:B------:R-:W-:Y:S03]  /*1d950*/  FMNMX.FTZ R2, R36, R2, !PT ;  /* 0x0000000224027209 */ /* 0x000fe60007810000 */
[----:B------:R-:W-:Y:S01]  /*1d960*/  IMAD.WIDE.U32 R212, R129, -0x326172a9, RZ ;  /* 0xcd9e8d5781d47825 */ /* 0x000fe200078e00ff */
[----:B------:R-:W-:Y:S04]  /*1d970*/  FMNMX.FTZ R2, R37, R2, !PT ;  /* 0x0000000225027209 */ /* 0x000fe80007810000 */
[----:B------:R-:W-:Y:S02]  /*1d980*/  FMNMX.FTZ R2, R48, R2, !PT ;  /* 0x0000000230027209 */ /* 0x000fe40007810000 */
[----:B------:R-:W-:Y:S02]  /*1d990*/  LOP3.LUT R130, R183, UR33, R212, 0x96, !PT ;  /* 0x00000021b7827c12 */ /* 0x000fe4000f8e96d4 */
[----:B------:R-:W-:Y:S03]  /*1d9a0*/  FMNMX.FTZ R2, R49, R2, !PT ;  /* 0x0000000231027209 */ /* 0x000fe60007810000 */
[----:B------:R-:W-:Y:S01]  /*1d9b0*/  IMAD.WIDE.U32 R130, R130, -0x2daee0ad, RZ ;  /* 0xd2511f5382827825 */ /* 0x000fe200078e00ff */
[----:B------:R-:W-:Y:S04]  /*1d9c0*/  FMNMX.FTZ R2, R52, R2, !PT ;  /* 0x0000000234027209 */ /* 0x000fe80007810000 */
[----:B------:R-:W-:Y:S04]  /*1d9d0*/  FMNMX.FTZ R2, R53, R2, !PT ;  /* 0x0000000235027209 */ /* 0x000fe80007810000 */
[----:B------:R-:W-:Y:S04]  /*1d9e0*/  FMNMX.FTZ R2, R64, R2, !PT ;  /* 0x0000000240027209 */ /* 0x000fe80007810000 */
[----:B------:R-:W-:Y:S05]  /*1d9f0*/  FMNMX.FTZ R2, R65, R2, !PT ;  /* 0x0000000241027209 */ /* 0x000fea0007810000 */
[----:B------:R-:W1:Y:S01]  /*1da00*/  SHFL.BFLY PT, R173, R2, 0x2, 0x1f ;  /* 0x0c401f0002ad7f89 */ /* 0x000e6200000e0000 */
[----:B--2---:R-:W-:Y:S05]  /*1da10*/  LOP3.LUT R128, R213, UR29, R186, 0x96, !PT ;  /* 0x0000001dd5807c12 */ /* 0x004fea000f8e96ba */
[----:B------:R-:W-:Y:S05]  /*1da20*/  IMAD.WIDE.U32 R128, R128, -0x2daee0ad, RZ ;  /* 0xd2511f5380807825 */ /* 0x000fea00078e00ff */
[----:B------:R-:W-:Y:S02]  /*1da30*/  LOP3.LUT R129, R129, UR4, R240, 0x96, !PT ;  /* 0x0000000481817c12 */ /* 0x000fe4000f8e96f0 */
[----:B------:R-:W-:Y:S02]  /*1da40*/  LOP3.LUT R134, R131, UR28, R128, 0x96, !PT ;  /* 0x0000001c83867c12 */ /* 0x000fe4000f8e9680 */
[----:B------:R-:W-:Y:S01]  /*1da50*/  FMNMX.FTZ R131, R6, R3, !PT ;  /* 0x0000000306837209 */ /* 0x000fe20007810000 */
[----:B------:R-:W-:Y:S03]  /*1da60*/  IMAD.WIDE.U32 R128, R129, -0x326172a9, RZ ;  /* 0xcd9e8d5781807825 */ /* 0x000fe600078e00ff */
[----:B------:R-:W-:Y:S01]  /*1da70*/  FMNMX.FTZ R131, R7, R131, !PT ;  /* 0x0000008307837209 */ /* 0x000fe20007810000 */
[----:B------:R-:W-:Y:S01]  /*1da80*/  IMAD.WIDE.U32 R134, R134, -0x326172a9, RZ ;  /* 0xcd9e8d5786867825 */ /* 0x000fe200078e00ff */
[----:B------:R-:W-:Y:S04]  /*1da90*/  LOP3.LUT R129, R129, UR30, R182, 0x96, !PT ;  /* 0x0000001e81817c12 */ /* 0x000fe8000f8e96b6 */
[----:B------:R-:W-:Y:S01]  /*1daa0*/  LOP3.LUT R135, R135, UR32, R128, 0x96, !PT ;  /* 0x0000002087877c12 */ /* 0x000fe2000f8e9680 */
[----:B------:R-:W-:Y:S04]  /*1dab0*/  IMAD.WIDE.U32 R128, R129, -0x2daee0ad, RZ ;  /* 0xd2511f5381807825 */ /* 0x000fe800078e00ff */
[----:B------:R-:W-:Y:S01]  /*1dac0*/  IMAD.WIDE.U32 R200, R135, -0x2daee0ad, RZ ;  /* 0xd2511f5387c87825 */ /* 0x000fe200078e00ff */
[----:B------:R-:W-:Y:S02]  /*1dad0*/  LOP3.LUT R130, R129, UR35, R130, 0x96, !PT ;  /* 0x0000002381827c12 */ /* 0x000fe4000f8e9682 */
[----:B------:R-:W-:Y:S02]  /*1dae0*/  FMNMX.FTZ R129, R18, R131, !PT ;  /* 0x0000008312817209 */ /* 0x000fe40007810000 */
[----:B------:R-:W-:Y:S01]  /*1daf0*/  LOP3.LUT R172, R201, UR34, R128, 0x96, !PT ;  /* 0x00000022c9ac7c12 */ /* 0x000fe2000f8e9680 */
[----:B------:R-:W-:Y:S01]  /*1db00*/  IMAD.WIDE.U32 R184, R130, -0x326172a9, RZ ;  /* 0xcd9e8d5782b87825 */ /* 0x000fe200078e00ff */
[----:B------:R-:W-:Y:S02]  /*1db10*/  FMNMX.FTZ R129, R19, R129, !PT ;  /* 0x0000008113817209 */ /* 0x000fe40007810000 */
[----:B-1----:R-:W-:Y:S01]  /*1db20*/  FMNMX.FTZ R128, R2, R173, !PT ;  /* 0x000000ad02807209 */ /* 0x002fe20007810000 */
[----:B------:R-:W-:Y:S01]  /*1db30*/  IMAD.WIDE.U32 R172, R172, -0x326172a9, RZ ;  /* 0xcd9e8d57acac7825 */ /* 0x000fe200078e00ff */
[----:B------:R-:W-:Y:S02]  /*1db40*/  FMNMX.FTZ R129, R22, R129, !PT ;  /* 0x0000008116817209 */ /* 0x000fe40007810000 */
[----:B------:R-:W-:Y:S01]  /*1db50*/  FMNMX.FTZ R130, R8, R132, !PT ;  /* 0x0000008408827209 */ /* 0x000fe20007810000 */
[----:B------:R-:W1:Y:S01]  /*1db60*/  SHFL.BFLY PT, R135, R128, 0x1, 0x1f ;  /* 0x0c201f0080877f89 */ /* 0x000e6200000e0000 */
[----:B------:R-:W-:Y:S02]  /*1db70*/  LOP3.LUT R2, R173, UR6, R184, 0x96, !PT ;  /* 0x00000006ad027c12 */ /* 0x000fe4000f8e96b8 */
[----:B------:R-:W-:Y:S02]  /*1db80*/  FMNMX.FTZ R129, R23, R129, !PT ;  /* 0x0000008117817209 */ /* 0x000fe40007810000 */
[----:B------:R-:W-:Y:S02]  /*1db90*/  LOP3.LUT R131, R2, 0xff, RZ, 0xc0, !PT ;  /* 0x000000ff02837812 */ /* 0x000fe400078ec0ff */
[----:B------:R-:W-:Y:S02]  /*1dba0*/  FMNMX.FTZ R129, R34, R129, !PT ;  /* 0x0000008122817209 */ /* 0x000fe40007810000 */
[----:B------:R-:W-:Y:S02]  /*1dbb0*/  FMNMX.FTZ R130, R9, R130, !PT ;  /* 0x0000008209827209 */ /* 0x000fe40007810000 */
[----:B------:R-:W-:Y:S02]  /*1dbc0*/  ISETP.GE.U32.AND P6, PT, R233, R131, PT ;  /* 0x00000083e900720c */ /* 0x000fe40003fc6070 */
[----:B------:R-:W-:Y:S02]  /*1dbd0*/  FMNMX.FTZ R131, R35, R129, !PT ;  /* 0x0000008123837209 */ /* 0x000fe40007810000 */
[----:B------:R-:W-:Y:S02]  /*1dbe0*/  SHF.R.U32.HI R129, RZ, 0x10, R2 ;  /* 0x00000010ff817819 */ /* 0x000fe40000011602 */
[----:B------:R-:W-:Y:S02]  /*1dbf0*/  FMNMX.FTZ R130, R12, R130, !PT ;  /* 0x000000820c827209 */ /* 0x000fe40007810000 */
[----:B------:R-:W-:Y:S02]  /*1dc00*/  FMNMX.FTZ R131, R38, R131, !PT ;  /* 0x0000008326837209 */ /* 0x000fe40007810000 */
[----:B------:R-:W-:Y:S02]  /*1dc10*/  LOP3.LUT R225, R185, UR5, R134, 0x96, !PT ;  /* 0x00000005b9e17c12 */ /* 0x000fe4000f8e9686 */
[----:B------:R-:W-:Y:S02]  /*1dc20*/  SHF.R.U32.HI R134, RZ, 0x18, R2 ;  /* 0x00000018ff867819 */ /* 0x000fe40000011602 */
[----:B------:R-:W-:Y:S02]  /*1dc30*/  LOP3.LUT R129, R129, 0xff, RZ, 0xc0, !PT ;  /* 0x000000ff81817812 */ /* 0x000fe400078ec0ff */
[----:B------:R-:W-:Y:S02]  /*1dc40*/  FMNMX.FTZ R130, R13, R130, !PT ;  /* 0x000000820d827209 */ /* 0x000fe40007810000 */
[----:B------:R-:W-:Y:S02]  /*1dc50*/  FMNMX.FTZ R131, R39, R131, !PT ;  /* 0x0000008327837209 */ /* 0x000fe40007810000 */
[C---:B------:R-:W-:Y:S02]  /*1dc60*/  ISETP.GE.U32.AND P3, PT, R233.reuse, R134, PT ;  /* 0x00000086e900720c */ /* 0x040fe40003f66070 */
[----:B------:R-:W-:Y:S02]  /*1dc70*/  ISETP.GE.U32.AND P4, PT, R233, R129, PT ;  /* 0x00000081e900720c */ /* 0x000fe40003f86070 */
        /* <DEDUP_REMOVED lines=8> */
[----:B------:R-:W-:Y:S02]  /*1dd00*/  LOP3.LUT R2, R2, 0xffff, RZ, 0xc0, !PT ;  /* 0x0000ffff02027812 */ /* 0x000fe400078ec0ff */
[----:B------:R-:W-:Y:S02]  /*1dd10*/  FMNMX.FTZ R131, R14, R129, !PT ;  /* 0x000000810e837209 */ /* 0x000fe40007810000 */
[----:B------:R-:W-:Y:S02]  /*1dd20*/  FMNMX.FTZ R129, R29, R130, !PT ;  /* 0x000000821d817209 */ /* 0x000fe40007810000 */
[----:B------:R-:W-:Y:S02]  /*1dd30*/  FMNMX.FTZ R130, R55, R134, !PT ;  /* 0x0000008637827209 */ /* 0x000fe40007810000 */
[----:B-1----:R-:W-:Y:S02]  /*1dd40*/  FMNMX.FTZ R128, R128, R135, !PT ;  /* 0x0000008780807209 */ /* 0x002fe40007810000 */
[----:B------:R-:W-:Y:S02]  /*1dd50*/  SHF.R.U32.HI R2, RZ, 0x8, R2 ;  /* 0x00000008ff027819 */ /* 0x000fe40000011602 */
[----:B------:R-:W-:Y:S01]  /*1dd60*/  FMNMX.FTZ R134, R40, R129, !PT ;  /* 0x0000008128867209 */ /* 0x000fe20007810000 */
[----:B------:R-:W-:Y:S01]  /*1dd70*/  FADD.FTZ R0, -R128, R0 ;  /* 0x0000000080007221 */ /* 0x000fe20000010100 */
[----:B------:R-:W-:Y:S02]  /*1dd80*/  FMNMX.FTZ R129, R66, R130, !PT ;  /* 0x0000008242817209 */ /* 0x000fe40007810000 */
[----:B------:R-:W-:Y:S01]  /*1dd90*/  FMNMX.FTZ R135, R15, R131, !PT ;  /* 0x000000830f877209 */ /* 0x000fe20007810000 */
[C---:B------:R-:W-:Y:S01]  /*1dda0*/  FMUL.FTZ R131, R128.reuse, c[0x0][0x23c] ;  /* 0x00008f0080837a20 */ /* 0x040fe20000410000 */
[----:B------:R-:W-:Y:S02]  /*1ddb0*/  FSETP.NEU.FTZ.AND P5, PT, R128, -INF , PT ;  /* 0xff8000008000780b */ /* 0x000fe40003fbd000 */
[----:B------:R-:W-:Y:S02]  /*1ddc0*/  LOP3.LUT R130, R2, 0xffff, RZ, 0xc0, !PT ;  /* 0x0000ffff02827812 */ /* 0x000fe400078ec0ff */
[----:B------:R-:W-:Y:S02]  /*1ddd0*/  FMNMX.FTZ R129, R67, R129, !PT ;  /* 0x0000008143817209 */ /* 0x000fe40007810000 */
[----:B------:R-:W-:Y:S02]  /*1dde0*/  FMNMX.FTZ R134, R41, R134, !PT ;  /* 0x0000008629867209 */ /* 0x000fe40007810000 */
[----:B------:R-:W-:Y:S02]  /*1ddf0*/  FSEL R2, R131, RZ, P5 ;  /* 0x000000ff83027208 */ /* 0x000fe40002800000 */
[----:B------:R-:W-:Y:S02]  /*1de00*/  ISETP.GE.U32.AND P5, PT, R233, R130, PT ;  /* 0x00000082e900720c */ /* 0x000fe40003fa6070 */
[----:B------:R-:W-:Y:S01]  /*1de10*/  FMNMX.FTZ R130, R26, R135, !PT ;  /* 0x000000871a827209 */ /* 0x000fe20007810000 */
[--C-:B------:R-:W-:Y:S01]  /*1de20*/  FFMA.FTZ R196, R21, c[0x0][0x23c], -R2.reuse ;  /* 0x00008f0015c47a23 */ /* 0x100fe20000010802 */
[----:B------:R-:W-:Y:S01]  /*1de30*/  FMNMX.FTZ R131, R44, R134, !PT ;  /* 0x000000862c837209 */ /* 0x000fe20007810000 */
[----:B------:R-:W1:Y:S01]  /*1de40*/  SHFL.BFLY PT, R135, R129, 0x2, 0x1f ;  /* 0x0c401f0081877f89 */ /* 0x000e6200000e0000 */
[----:B------:R-:W-:Y:S01]  /*1de50*/  FMNMX.FTZ R130, R27, R130, !PT ;  /* 0x000000821b827209 */ /* 0x000fe20007810000 */
[--C-:B------:R-:W-:Y:S01]  /*1de60*/  FFMA.FTZ R180, R17, c[0x0][0x23c], -R2.reuse ;  /* 0x00008f0011b47a23 */ /* 0x100fe20000010802 */
        /* <DEDUP_REMOVED lines=9> */
[----:B------:R-:W-:Y:S01]  /*1df00*/  IMAD.MOV.U32 R17, RZ, RZ, R187 ;  /* 0x000000ffff117224 */ /* 0x000fe200078e00bb */
[----:B------:R-:W-:Y:S01]  /*1df10*/  FMNMX.FTZ R130, R42, R130, !PT ;  /* 0x000000822a827209 */ /* 0x000fe20007810000 */
[--C-:B------:R-:W-:Y:S01]  /*1df20*/  FFMA.FTZ R5, R5, c[0x0][0x23c], -R2.reuse ;  /* 0x00008f0005057a23 */ /* 0x100fe20000010802 */
[----:B------:R-:W-:Y:S01]  /*1df30*/  FMNMX.FTZ R131, R60, R131, !PT ;  /* 0x000000833c837209 */ /* 0x000fe20007810000 */
[----:B------:R-:W-:Y:S01]  /*1df40*/  FFMA.FTZ R178, R16, c[0x0][0x23c], -R2 ;  /* 0x00008f0010b27a23 */ /* 0x000fe20000010802 */
[----:B------:R-:W-:Y:S01]  /*1df50*/  FMNMX.FTZ R134, R43, R130, !PT ;  /* 0x000000822b867209 */ /* 0x000fe20007810000 */
[----:B------:R-:W-:Y:S01]  /*1df60*/  IMAD.MOV.U32 R16, RZ, RZ, R186 ;  /* 0x000000ffff107224 */ /* 0x000fe200078e00ba */
[----:B------:R-:W-:Y:S01]  /*1df70*/  FMNMX.FTZ R130, R61, R131, !PT ;  /* 0x000000833d827209 */ /* 0x000fe20007810000 */
[--C-:B------:R-:W-:Y:S02]  /*1df80*/  FFMA.FTZ R197, R20, c[0x0][0x23c], -R2.reuse ;  /* 0x00008f0014c57a23 */ /* 0x100fe40000010802 */
[----:B------:R-:W-:Y:S01]  /*1df90*/  MUFU.EX2 R178, R178 ;  /* 0x000000b200b27308 */ /* 0x000fe20000000800 */
[--C-:B------:R-:W-:Y:S01]  /*1dfa0*/  FFMA.FTZ R208, R36, c[0x0][0x23c], -R2.reuse ;  /* 0x00008f0024d07a23 */ /* 0x100fe20000010802 */
[----:B-1----:R-:W-:Y:S01]  /*1dfb0*/  FMNMX.FTZ R131, R129, R135, !PT ;  /* 0x0000008781837209 */ /* 0x002fe20007810000 */
[--C-:B------:R-:W-:Y:S01]  /*1dfc0*/  FFMA.FTZ R135, R4, c[0x0][0x23c], -R2.reuse ;  /* 0x00008f0004877a23 */ /* 0x100fe20000010802 */
[----:B------:R-:W-:Y:S01]  /*1dfd0*/  FMNMX.FTZ R129, R46, R134, !PT ;  /* 0x000000862e817209 */ /* 0x000fe20007810000 */
[--C-:B------:R-:W-:Y:S01]  /*1dfe0*/  FFMA.FTZ R210, R37, c[0x0][0x23c], -R2.reuse ;  /* 0x00008f0025d27a23 */ /* 0x100fe20000010802 */
[----:B------:R-:W1:Y:S01]  /*1dff0*/  SHFL.BFLY PT, R134, R130, 0x2, 0x1f ;  /* 0x0c401f0082867f89 */ /* 0x000e6200000e0000 */
[--C-:B------:R-:W-:Y:S01]  /*1e000*/  FFMA.FTZ R220, R48, c[0x0][0x23c], -R2.reuse ;  /* 0x00008f0030dc7a23 */ /* 0x100fe20000010802 */
[----:B------:R-:W-:Y:S01]  /*1e010*/  FMNMX.FTZ R129, R47, R129, !PT ;  /* 0x000000812f817209 */ /* 0x000fe20007810000 */
[--C-:B------:R-:W-:Y:S01]  /*1e020*/  FFMA.FTZ R221, R49, c[0x0][0x23c], -R2.reuse ;  /* 0x00008f0031dd7a23 */ /* 0x100fe20000010802 */
[----:B------:R-:W-:Y:S01]  /*1e030*/  MUFU.EX2 R135, R135 ;  /* 0x0000008700877308 */ /* 0x000fe20000000800 */
[--C-:B------:R-:W-:Y:S01]  /*1e040*/  FFMA.FTZ R238, R64, c[0x0][0x23c], -R2.reuse ;  /* 0x00008f0040ee7a23 */ /* 0x100fe20000010802 */
[----:B------:R-:W-:Y:S01]  /*1e050*/  FMNMX.FTZ R129, R58, R129, !PT ;  /* 0x000000813a817209 */ /* 0x000fe20007810000 */
[----:B------:R-:W-:Y:S02]  /*1e060*/  FFMA.FTZ R239, R65, c[0x0][0x23c], -R2 ;  /* 0x00008f0041ef7a23 */ /* 0x000fe40000010802 */
[----:B------:R-:W-:Y:S01]  /*1e070*/  FMUL.FTZ R2, R0, c[0x0][0x23c] ;  /* 0x00008f0000027a20 */ /* 0x000fe20000410000 */
[----:B------:R-:W-:Y:S04]  /*1e080*/  FMNMX.FTZ R129, R59, R129, !PT ;  /* 0x000000813b817209 */ /* 0x000fe80007810000 */
[----:B------:R-:W-:Y:S01]  /*1e090*/  FMNMX.FTZ R129, R62, R129, !PT ;  /* 0x000000813e817209 */ /* 0x000fe20007810000 */
[----:B------:R-:W2:Y:S03]  /*1e0a0*/  MUFU.EX2 R2, R2 ;  /* 0x0000000200027308 */ /* 0x000ea60000000800 */
[----:B------:R-:W-:Y:S02]  /*1e0b0*/  FMNMX.FTZ R129, R63, R129, !PT ;  /* 0x000000813f817209 */ /* 0x000fe40007810000 */
[----:B-1----:R-:W-:Y:S03]  /*1e0c0*/  FMNMX.FTZ R130, R130, R134, !PT ;  /* 0x0000008682827209 */ /* 0x002fe60007810000 */
[----:B------:R-:W1:Y:S01]  /*1e0d0*/  SHFL.BFLY PT, R134, R129, 0x2, 0x1f ;  /* 0x0c401f0081867f89 */ /* 0x000e6200000e0000 */
[C---:B--2---:R-:W-:Y:S02]  /*1e0e0*/  FMUL.FTZ R32, R2.reuse, R144 ;  /* 0x0000009002207220 */ /* 0x044fe40000410000 */
[C---:B------:R-:W-:Y:S05]  /*1e0f0*/  FMUL.FTZ R33, R2.reuse, R145 ;  /* 0x0000009102217220 */ /* 0x040fea0000410000 */
[----:B------:R-:W2:Y:S01]  /*1e100*/  LDL.64 R144, [R1+0xf0] ;  /* 0x0000f00001907983 */ /* 0x000ea20000100a00 */
[C---:B------:R-:W-:Y:S02]  /*1e110*/  FMUL.FTZ R21, R2.reuse, R149 ;  /* 0x0000009502157220 */ /* 0x040fe40000410000 */
[C---:B------:R-:W-:Y:S02]  /*1e120*/  FMUL.FTZ R53, R2.reuse, R141 ;  /* 0x0000008d02357220 */ /* 0x040fe40000410000 */
[C---:B------:R-:W-:Y:S01]  /*1e130*/  FMUL.FTZ R52, R2.reuse, R140 ;  /* 0x0000008c02347220 */ /* 0x040fe20000410000 */
[----:B------:R3:W4:Y:S01]  /*1e140*/  LDL.S16 R149, [R1+0x6c] ;  /* 0x00006c0001957983 */ /* 0x0007220000100600 */
[----:B-1----:R-:W-:Y:S01]  /*1e150*/  FMNMX.FTZ R129, R129, R134, !PT ;  /* 0x0000008681817209 */ /* 0x002fe20007810000 */
[C---:B------:R-:W-:Y:S02]  /*1e160*/  FMUL.FTZ R20, R2.reuse, R148 ;  /* 0x0000009402147220 */ /* 0x040fe40000410000 */
[----:B------:R-:W1:Y:S01]  /*1e170*/  SHFL.BFLY PT, R134, R131, 0x1, 0x1f ;  /* 0x0c201f0083867f89 */ /* 0x000e6200000e0000 */
[C---:B------:R-:W-:Y:S02]  /*1e180*/  FMUL.FTZ R64, R2.reuse, R136 ;  /* 0x0000008802407220 */ /* 0x040fe40000410000 */
[C---:B------:R-:W-:Y:S02]  /*1e190*/  FMUL.FTZ R65, R2.reuse, R137 ;  /* 0x0000008902417220 */ /* 0x040fe40000410000 */
[C---:B------:R-:W-:Y:S02]  /*1e1a0*/  FMUL.FTZ R76, R2.reuse, R76 ;  /* 0x0000004c024c7220 */ /* 0x040fe40000410000 */
[C---:B------:R-:W-:Y:S01]  /*1e1b0*/  FMUL.FTZ R77, R2.reuse, R77 ;  /* 0x0000004d024d7220 */ /* 0x040fe20000410000 */
[----:B------:R3:W5:Y:S01]  /*1e1c0*/  LDL.S16 R141, [R1+0x7c] ;  /* 0x00007c00018d7983 */ /* 0x0007620000100600 */
[C---:B------:R-:W-:Y:S02]  /*1e1d0*/  FMUL.FTZ R80, R2.reuse, R80 ;  /* 0x0000005002507220 */ /* 0x040fe40000410000 */
[C---:B------:R-:W-:Y:S01]  /*1e1e0*/  FMUL.FTZ R81, R2.reuse, R81 ;  /* 0x0000005102517220 */ /* 0x040fe20000410000 */
[----:B------:R3:W3:Y:S01]  /*1e1f0*/  LDL.S16 R140, [R1+0x78] ;  /* 0x00007800018c7983 */ /* 0x0006e20000100600 */
[C---:B------:R-:W-:Y:S02]  /*1e200*/  FMUL.FTZ R92, R2.reuse, R92 ;  /* 0x0000005c025c7220 */ /* 0x040fe40000410000 */
[C---:B------:R-:W-:Y:S02]  /*1e210*/  FMUL.FTZ R93, R2.reuse, R93 ;  /* 0x0000005d025d7220 */ /* 0x040fe40000410000 */
[C---:B------:R-:W-:Y:S02]  /*1e220*/  FMUL.FTZ R124, R2.reuse, R124 ;  /* 0x0000007c027c7220 */ /* 0x040fe40000410000 */
[C---:B------:R-:W-:Y:S02]  /*1e230*/  FMUL.FTZ R125, R2.reuse, R125 ;  /* 0x0000007d027d7220 */ /* 0x040fe40000410000 */
[C---:B------:R-:W-:Y:S02]  /*1e240*/  FMUL.FTZ R96, R2.reuse, R96 ;  /* 0x0000006002607220 */ /* 0x040fe40000410000 */
[C---:B------:R-:W-:Y:S01]  /*1e250*/  FMUL.FTZ R97, R2.reuse, R97 ;  /* 0x0000006102617220 */ /* 0x040fe20000410000 */
[----:B-1----:R-:W-:Y:S01]  /*1e260*/  FMNMX.FTZ R131, R131, R134, !PT ;  /* 0x0000008683837209 */ /* 0x002fe20007810000 */
[C---:B------:R-:W-:Y:S01]  /*1e270*/  FMUL.FTZ R108, R2.reuse, R108 ;  /* 0x0000006c026c7220 */ /* 0x040fe20000410000 */
[----:B------:R-:W1:Y:S01]  /*1e280*/  SHFL.BFLY PT, R134, R130, 0x1, 0x1f ;  /* 0x0c201f0082867f89 */ /* 0x000e6200000e0000 */
[C---:B------:R-:W-:Y:S01]  /*1e290*/  FMUL.FTZ R109, R2.reuse, R109 ;  /* 0x0000006d026d7220 */ /* 0x040fe20000410000 */
[C---:B------:R-:W-:Y:S01]  /*1e2a0*/  FSETP.NEU.FTZ.AND P0, PT, R131.reuse, -INF , PT ;  /* 0xff8000008300780b */ /* 0x040fe20003f1d000 */
[----:B------:R-:W-:Y:S02]  /*1e2b0*/  FADD.FTZ R0, -R131, R3 ;  /* 0x0000000383007221 */ /* 0x000fe40000010100 */
[----:B------:R-:W-:Y:S02]  /*1e2c0*/  FMUL.FTZ R112, R2, R112 ;  /* 0x0000007002707220 */ /* 0x000fe40000410000 */
[----:B------:R-:W-:Y:S02]  /*1e2d0*/  FMUL.FTZ R0, R0, c[0x0][0x23c] ;  /* 0x00008f0000007a20 */ /* 0x000fe40000410000 */
[----:B------:R-:W-:Y:S02]  /*1e2e0*/  FMUL.FTZ R113, R2, R113 ;  /* 0x0000007102717220 */ /* 0x000fe40000410000 */
[----:B------:R-:W1:Y:S02]  /*1e2f0*/  MUFU.EX2 R3, R0 ;  /* 0x0000000000037308 */ /* 0x000e640000000800 */
[----:B-1----:R-:W-:Y:S02]  /*1e300*/  FMNMX.FTZ R130, R130, R134, !PT ;  /* 0x0000008682827209 */ /* 0x002fe40007810000 */
[----:B------:R-:W1:Y:S03]  /*1e310*/  SHFL.BFLY PT, R134, R129, 0x1, 0x1f ;  /* 0x0c201f0081867f89 */ /* 0x000e6600000e0000 */
[C---:B------:R-:W-:Y:S02]  /*1e320*/  FMUL.FTZ R4, R130.reuse, c[0x0][0x23c] ;  /* 0x00008f0082047a20 */ /* 0x040fe40000410000 */
[C---:B------:R-:W-:Y:S02]  /*1e330*/  FMUL.FTZ R78, R3.reuse, R78 ;  /* 0x0000004e034e7220 */ /* 0x040fe40000410000 */
[C---:B------:R-:W-:Y:S02]  /*1e340*/  FMUL.FTZ R79, R3.reuse, R79 ;  /* 0x0000004f034f7220 */ /* 0x040fe40000410000 */
[C---:B------:R-:W-:Y:S02]  /*1e350*/  FMUL.FTZ R82, R3.reuse, R82 ;  /* 0x0000005203527220 */ /* 0x040fe40000410000 */
[C---:B------:R-:W-:Y:S02]  /*1e360*/  FMUL.FTZ R83, R3.reuse, R83 ;  /* 0x0000005303537220 */ /* 0x040fe40000410000 */
[C---:B------:R-:W-:Y:S02]  /*1e370*/  FMUL.FTZ R94, R3.reuse, R94 ;  /* 0x0000005e035e7220 */ /* 0x040fe40000410000 */
[C---:B------:R-:W-:Y:S02]  /*1e380*/  FMUL.FTZ R95, R3.reuse, R95 ;  /* 0x0000005f035f7220 */ /* 0x040fe40000410000 */
[C---:B------:R-:W-:Y:S02]  /*1e390*/  FMUL.FTZ R126, R3.reuse, R126 ;  /* 0x0000007e037e7220 */ /* 0x040fe40000410000 */
[----:B------:R-:W-:Y:S01]  /*1e3a0*/  FMUL.FTZ R127, R3, R127 ;  /* 0x0000007f037f7220 */ /* 0x000fe20000410000 */
[----:B-1----:R-:W-:Y:S01]  /*1e3b0*/  FMNMX.FTZ R129, R129, R134, !PT ;  /* 0x0000008681817209 */ /* 0x002fe20007810000 */
[----:B------:R-:W-:Y:S02]  /*1e3c0*/  FMUL.FTZ R134, R131, c[0x0][0x23c] ;  /* 0x00008f0083867a20 */ /* 0x000fe40000410000 */
[----:B------:R-:W-:Y:S02]  /*1e3d0*/  FADD.FTZ R0, -R130, R132 ;  /* 0x0000008482007221 */ /* 0x000fe40000010100 */
[C---:B------:R-:W-:Y:S01]  /*1e3e0*/  FMUL.FTZ R98, R3.reuse, R98 ;  /* 0x0000006203627220 */ /* 0x040fe20000410000 */
[----:B------:R-:W-:Y:S01]  /*1e3f0*/  FSEL R134, R134, RZ, P0 ;  /* 0x000000ff86867208 */ /* 0x000fe20000000000 */
[C---:B------:R-:W-:Y:S01]  /*1e400*/  FMUL.FTZ R99, R3.reuse, R99 ;  /* 0x0000006303637220 */ /* 0x040fe20000410000 */
[----:B------:R-:W-:Y:S01]  /*1e410*/  FSETP.NEU.FTZ.AND P0, PT, R130, -INF , PT ;  /* 0xff8000008200780b */ /* 0x000fe20003f1d000 */
[----:B------:R-:W-:Y:S02]  /*1e420*/  FMUL.FTZ R0, R0, c[0x0][0x23c] ;  /* 0x00008f0000007a20 */ /* 0x000fe40000410000 */
[--C-:B------:R-:W-:Y:S01]  /*1e430*/  FFMA.FTZ R224, R54, c[0x0][0x23c], -R134.reuse ;  /* 0x00008f0036e07a23 */ /* 0x100fe20000010886 */
[----:B------:R-:W-:Y:S01]  /*1e440*/  FSEL R4, R4, RZ, P0 ;  /* 0x000000ff04047208 */ /* 0x000fe20000000000 */
[----:B------:R-:W-:Y:S01]  /*1e450*/  FMUL.FTZ R54, R3, R142 ;  /* 0x0000008e03367220 */ /* 0x000fe20000410000 */
[----:B------:R-:W-:Y:S01]  /*1e460*/  FSETP.NEU.FTZ.AND P0, PT, R129, -INF , PT ;  /* 0xff8000008100780b */ /* 0x000fe20003f1d000 */
[----:B------:R1:W3:Y:S01]  /*1e470*/  LDL.S16 R142, [R1+0x74] ;  /* 0x00007400018e7983 */ /* 0x0002e20000100600 */
[--C-:B------:R-:W-:Y:S02]  /*1e480*/  FFMA.FTZ R202, R34, c[0x0][0x23c], -R134.reuse ;  /* 0x00008f0022ca7a23 */ /* 0x100fe40000010886 */
[----:B------:R-:W-:Y:S02]  /*1e490*/  FMUL.FTZ R34, R3, R146 ;  /* 0x0000009203227220 */ /* 0x000fe40000410000 */
[----:B------:R1:W5:Y:S01]  /*1e4a0*/  LDL.S16 R146, [R1+0x70] ;  /* 0x0000700001927983 */ /* 0x0003620000100600 */
[--C-:B------:R-:W-:Y:S02]  /*1e4b0*/  FFMA.FTZ R6, R6, c[0x0][0x23c], -R134.reuse ;  /* 0x00008f0006067a23 */ /* 0x100fe40000010886 */
[----:B------:R-:W-:Y:S02]  /*1e4c0*/  FFMA.FTZ R179, R18, c[0x0][0x23c], -R134 ;  /* 0x00008f0012b37a23 */ /* 0x000fe40000010886 */
[----:B------:R1:W-:Y:S01]  /*1e4d0*/  MUFU.EX2 R211, R6 ;  /* 0x0000000600d37308 */ /* 0x0003e20000000800 */
[----:B------:R-:W-:Y:S02]  /*1e4e0*/  FFMA.FTZ R195, R28, c[0x0][0x23c], -R4 ;  /* 0x00008f001cc37a23 */ /* 0x000fe40000010804 */
[----:B------:R-:W-:Y:S02]  /*1e4f0*/  FFMA.FTZ R7, R7, c[0x0][0x23c], -R134 ;  /* 0x00008f0007077a23 */ /* 0x000fe40000010886 */
[--C-:B------:R-:W-:Y:S02]  /*1e500*/  FFMA.FTZ R222, R56, c[0x0][0x23c], -R4.reuse ;  /* 0x00008f0038de7a23 */ /* 0x100fe40000010804 */
[--C-:B------:R-:W-:Y:S02]  /*1e510*/  FFMA.FTZ R186, R24, c[0x0][0x23c], -R4.reuse ;  /* 0x00008f0018ba7a23 */ /* 0x100fe40000010804 */
[--C-:B------:R-:W-:Y:S01]  /*1e520*/  FFMA.FTZ R187, R29, c[0x0][0x23c], -R4.reuse ;  /* 0x00008f001dbb7a23 */ /* 0x100fe20000010804 */
[----:B------:R-:W1:Y:S01]  /*1e530*/  MUFU.EX2 R18, R0 ;  /* 0x0000000000127308 */ /* 0x000e620000000800 */
[----:B------:R-:W-:Y:S02]  /*1e540*/  FFMA.FTZ R132, R12, c[0x0][0x23c], -R4 ;  /* 0x00008f000c847a23 */ /* 0x000fe40000010804 */
[----:B------:R-:W-:Y:S02]  /*1e550*/  FFMA.FTZ R24, R2, R230, R135 ;  /* 0x000000e602187223 */ /* 0x000fe40000010087 */
[--C-:B------:R-:W-:Y:S02]  /*1e560*/  FFMA.FTZ R201, R35, c[0x0][0x23c], -R134.reuse ;  /* 0x00008f0023c97a23 */ /* 0x100fe40000010886 */
[--C-:B------:R-:W-:Y:S02]  /*1e570*/  FFMA.FTZ R226, R55, c[0x0][0x23c], -R134.reuse ;  /* 0x00008f0037e27a23 */ /* 0x100fe40000010886 */
[C---:B------:R-:W-:Y:S01]  /*1e580*/  FMUL.FTZ R55, R3.reuse, R143 ;  /* 0x0000008f03377220 */ /* 0x040fe20000410000 */
[----:B------:R1:W-:Y:S01]  /*1e590*/  MUFU.EX2 R28, R5 ;  /* 0x00000005001c7308 */ /* 0x0003e20000000800 */
[----:B------:R-:W-:Y:S02]  /*1e5a0*/  FMUL.FTZ R35, R3, R147 ;  /* 0x0000009303237220 */ /* 0x000fe40000410000 */
[----:B------:R-:W-:Y:S01]  /*1e5b0*/  FFMA.FTZ R181, R19, c[0x0][0x23c], -R134 ;  /* 0x00008f0013b57a23 */ /* 0x000fe20000010886 */
[----:B-1----:R-:W-:Y:S01]  /*1e5c0*/  LOP3.LUT R6, R247, UR31, R234, 0x96, !PT ;  /* 0x0000001ff7067c12 */ /* 0x002fe2000f8e96ea */
[--C-:B------:R-:W-:Y:S01]  /*1e5d0*/  FFMA.FTZ R8, R8, c[0x0][0x23c], -R4.reuse ;  /* 0x00008f0008087a23 */ /* 0x100fe20000010804 */
[----:B------:R-:W-:Y:S01]  /*1e5e0*/  UIADD3 UR31, UR36, 0x1, URZ ;  /* 0x00000001241f7890 */ /* 0x000fe2000fffe03f */
[--C-:B------:R-:W-:Y:S02]  /*1e5f0*/  FFMA.FTZ R9, R9, c[0x0][0x23c], -R4.reuse ;  /* 0x00008f0009097a23 */ /* 0x100fe40000010804 */
[----:B------:R-:W-:Y:S01]  /*1e600*/  IMAD.WIDE.U32 R230, R6, -0x326172a9, RZ ;  /* 0xcd9e8d5706e67825 */ /* 0x000fe200078e00ff */
[----:B------:R1:W-:Y:S01]  /*1e610*/  MUFU.EX2 R56, R7 ;  /* 0x0000000700387308 */ /* 0x0003e20000000800 */
[----:B------:R-:W-:Y:S02]  /*1e620*/  ULOP3.LUT UR31, UR31, UR41, URZ, 0x3c, !UPT ;  /* 0x000000291f1f7292 */ /* 0x000fe4000f8e3c3f */
[C---:B------:R-:W-:Y:S02]  /*1e630*/  FMUL.FTZ R6, R3.reuse, R154 ;  /* 0x0000009a03067220 */ /* 0x040fe40000410000 */
[C---:B------:R-:W-:Y:S02]  /*1e640*/  FMUL.FTZ R36, R18.reuse, R160 ;  /* 0x000000a012247220 */ /* 0x040fe40000410000 */
[C---:B------:R-:W-:Y:S02]  /*1e650*/  FMUL.FTZ R37, R18.reuse, R161 ;  /* 0x000000a112257220 */ /* 0x040fe40000410000 */
[C---:B------:R-:W-:Y:S01]  /*1e660*/  FMUL.FTZ R48, R18.reuse, R156 ;  /* 0x0000009c12307220 */ /* 0x040fe20000410000 */
[----:B------:R1:W1:Y:S01]  /*1e670*/  MUFU.EX2 R216, R8 ;  /* 0x0000000800d87308 */ /* 0x0002620000000800 */
[C---:B------:R-:W-:Y:S02]  /*1e680*/  FMUL.FTZ R49, R18.reuse, R157 ;  /* 0x0000009d12317220 */ /* 0x040fe40000410000 */
[----:B------:R-:W-:Y:S02]  /*1e690*/  FMUL.FTZ R68, R18, R68 ;  /* 0x0000004412447220 */ /* 0x000fe40000410000 */
[----:B------:R-:W-:Y:S02]  /*1e6a0*/  FMUL.FTZ R5, R2, R153 ;  /* 0x0000009902057220 */ /* 0x000fe40000410000 */
[----:B------:R-:W-:Y:S02]  /*1e6b0*/  IMAD.MOV.U32 R153, RZ, RZ, R17 ;  /* 0x000000ffff997224 */ /* 0x000fe400078e0011 */
[C---:B------:R-:W-:Y:S02]  /*1e6c0*/  FMUL.FTZ R17, R18.reuse, R165 ;  /* 0x000000a512117220 */ /* 0x040fe40000410000 */
[C---:B------:R-:W-:Y:S02]  /*1e6d0*/  FMUL.FTZ R69, R18.reuse, R69 ;  /* 0x0000004512457220 */ /* 0x040fe40000410000 */
[C---:B------:R-:W-:Y:S02]  /*1e6e0*/  FMUL.FTZ R72, R18.reuse, R72 ;  /* 0x0000004812487220 */ /* 0x040fe40000410000 */
[----:B-1----:R-:W-:Y:S02]  /*1e6f0*/  FMUL.FTZ R7, R3, R155 ;  /* 0x0000009b03077220 */ /* 0x002fe40000410000 */
[C---:B------:R-:W-:Y:S02]  /*1e700*/  FMUL.FTZ R73, R18.reuse, R73 ;  /* 0x0000004912497220 */ /* 0x040fe40000410000 */
        /* <DEDUP_REMOVED lines=12> */
[----:B------:R-:W-:Y:S02]  /*1e7d0*/  FMUL.FTZ R121, R18, R121 ;  /* 0x0000007912797220 */ /* 0x000fe40000410000 */
[--C-:B------:R-:W-:Y:S02]  /*1e7e0*/  FFMA.FTZ R185, R25, c[0x0][0x23c], -R4.reuse ;  /* 0x00008f0019b97a23 */ /* 0x100fe40000010804 */
[--C-:B------:R-:W-:Y:S02]  /*1e7f0*/  FFMA.FTZ R205, R40, c[0x0][0x23c], -R4.reuse ;  /* 0x00008f0028cd7a23 */ /* 0x100fe40000010804 */
[--C-:B------:R-:W-:Y:S02]  /*1e800*/  FFMA.FTZ R206, R41, c[0x0][0x23c], -R4.reuse ;  /* 0x00008f0029ce7a23 */ /* 0x100fe40000010804 */
[----:B------:R-:W-:Y:S02]  /*1e810*/  FFMA.FTZ R214, R44, c[0x0][0x23c], -R4 ;  /* 0x00008f002cd67a23 */ /* 0x000fe40000010804 */
[----:B------:R-:W-:Y:S02]  /*1e820*/  FFMA.FTZ R44, R18, R236, R216 ;  /* 0x000000ec122c7223 */ /* 0x000fe400000100d8 */
[--C-:B------:R-:W-:Y:S02]  /*1e830*/  FFMA.FTZ R215, R45, c[0x0][0x23c], -R4.reuse ;  /* 0x00008f002dd77a23 */ /* 0x100fe40000010804 */
[--C-:B------:R-:W-:Y:S01]  /*1e840*/  FFMA.FTZ R223, R57, c[0x0][0x23c], -R4.reuse ;  /* 0x00008f0039df7a23 */ /* 0x100fe20000010804 */
[----:B------:R1:W-:Y:S01]  /*1e850*/  MUFU.EX2 R45, R9 ;  /* 0x00000009002d7308 */ /* 0x0003e20000000800 */
[--C-:B------:R-:W-:Y:S02]  /*1e860*/  FFMA.FTZ R242, R60, c[0x0][0x23c], -R4.reuse ;  /* 0x00008f003cf27a23 */ /* 0x100fe40000010804 */
[----:B------:R-:W-:Y:S02]  /*1e870*/  FFMA.FTZ R244, R61, c[0x0][0x23c], -R4 ;  /* 0x00008f003df47a23 */ /* 0x000fe40000010804 */
[--C-:B------:R-:W-:Y:S02]  /*1e880*/  FFMA.FTZ R199, R22, c[0x0][0x23c], -R134.reuse ;  /* 0x00008f0016c77a23 */ /* 0x100fe40000010886 */
[----:B------:R-:W-:Y:S02]  /*1e890*/  FMUL.FTZ R22, R3, R150 ;  /* 0x0000009603167220 */ /* 0x000fe40000410000 */
[--C-:B------:R-:W-:Y:S01]  /*1e8a0*/  FFMA.FTZ R198, R23, c[0x0][0x23c], -R134.reuse ;  /* 0x00008f0017c67a23 */ /* 0x100fe20000010886 */
[----:B------:R-:W-:Y:S01]  /*1e8b0*/  MUFU.EX2 R57, R179 ;  /* 0x000000b300397308 */ /* 0x000fe20000000800 */
[C---:B------:R-:W-:Y:S02]  /*1e8c0*/  FMUL.FTZ R23, R3.reuse, R151 ;  /* 0x0000009703177220 */ /* 0x040fe40000410000 */
[--C-:B------:R-:W-:Y:S02]  /*1e8d0*/  FFMA.FTZ R243, R66, c[0x0][0x23c], -R134.reuse ;  /* 0x00008f0042f37a23 */ /* 0x100fe40000010886 */
[----:B------:R-:W-:Y:S02]  /*1e8e0*/  FMUL.FTZ R66, R3, R138 ;  /* 0x0000008a03427220 */ /* 0x000fe40000410000 */
[--C-:B------:R-:W-:Y:S02]  /*1e8f0*/  FFMA.FTZ R245, R67, c[0x0][0x23c], -R134.reuse ;  /* 0x00008f0043f57a23 */ /* 0x100fe40000010886 */
[C---:B------:R-:W-:Y:S01]  /*1e900*/  FMUL.FTZ R67, R3.reuse, R139 ;  /* 0x0000008b03437220 */ /* 0x040fe20000410000 */
[----:B------:R-:W-:Y:S01]  /*1e910*/  MUFU.EX2 R60, R180 ;  /* 0x000000b4003c7308 */ /* 0x000fe20000000800 */
[C---:B------:R-:W-:Y:S02]  /*1e920*/  FMUL.FTZ R110, R3.reuse, R110 ;  /* 0x0000006e036e7220 */ /* 0x040fe40000410000 */
[C---:B------:R-:W-:Y:S02]  /*1e930*/  FMUL.FTZ R111, R3.reuse, R111 ;  /* 0x0000006f036f7220 */ /* 0x040fe40000410000 */
[----:B-1----:R-:W-:Y:S02]  /*1e940*/  FMUL.FTZ R9, R18, R169 ;  /* 0x000000a912097220 */ /* 0x002fe40000410000 */
[C---:B------:R-:W-:Y:S02]  /*1e950*/  FMUL.FTZ R114, R3.reuse, R114 ;  /* 0x0000007203727220 */ /* 0x040fe40000410000 */
[C---:B------:R-:W-:Y:S02]  /*1e960*/  FMUL.FTZ R115, R3.reuse, R115 ;  /* 0x0000007303737220 */ /* 0x040fe40000410000 */
[----:B------:R-:W-:Y:S02]  /*1e970*/  FFMA.FTZ R29, R3, R232, R211 ;  /* 0x000000e8031d7223 */ /* 0x000fe400000100d3 */
[--C-:B------:R-:W-:Y:S02]  /*1e980*/  FFMA.FTZ R207, R38, c[0x0][0x23c], -R134.reuse ;  /* 0x00008f0026cf7a23 */ /* 0x100fe40000010886 */
[--C-:B------:R-:W-:Y:S02]  /*1e990*/  FFMA.FTZ R209, R39, c[0x0][0x23c], -R134.reuse ;  /* 0x00008f0027d17a23 */ /* 0x100fe40000010886 */
[--C-:B------:R-:W-:Y:S02]  /*1e9a0*/  FFMA.FTZ R218, R50, c[0x0][0x23c], -R134.reuse ;  /* 0x00008f0032da7a23 */ /* 0x100fe40000010886 */
[----:B------:R-:W-:Y:S02]  /*1e9b0*/  FFMA.FTZ R219, R51, c[0x0][0x23c], -R134 ;  /* 0x00008f0033db7a23 */ /* 0x000fe40000010886 */
[C---:B------:R-:W-:Y:S02]  /*1e9c0*/  FMUL.FTZ R134, R129.reuse, c[0x0][0x23c] ;  /* 0x00008f0081867a20 */ /* 0x040fe40000410000 */
[----:B------:R-:W-:Y:S02]  /*1e9d0*/  FADD.FTZ R0, -R129, R133 ;  /* 0x0000008581007221 */ /* 0x000fe40000010100 */
[----:B------:R-:W-:Y:S01]  /*1e9e0*/  FFMA.FTZ R133, R13, c[0x0][0x23c], -R4 ;  /* 0x00008f000d857a23 */ /* 0x000fe20000010804 */
[----:B------:R-:W-:Y:S01]  /*1e9f0*/  FSEL R134, R134, RZ, P0 ;  /* 0x000000ff86867208 */ /* 0x000fe20000000000 */
[----:B------:R-:W-:Y:S01]  /*1ea00*/  FMUL.FTZ R4, R2, R152 ;  /* 0x0000009802047220 */ /* 0x000fe20000410000 */
[----:B------:R-:W-:Y:S01]  /*1ea10*/  LOP3.LUT R2, R231, UR33, R212, 0x96, !PT ;  /* 0x00000021e7027c12 */ /* 0x000fe2000f8e96d4 */
[----:B------:R-:W-:Y:S01]  /*1ea20*/  IMAD.MOV.U32 R152, RZ, RZ, R16 ;  /* 0x000000ffff987224 */ /* 0x000fe200078e0010 */
[----:B------:R-:W-:Y:S01]  /*1ea30*/  LOP3.LUT P0, RZ, R229, 0x4, RZ, 0xc0, !PT ;  /* 0x00000004e5ff7812 */ /* 0x000fe2000780c0ff */
[----:B------:R-:W-:Y:S01]  /*1ea40*/  MUFU.EX2 R133, R133 ;  /* 0x0000008500857308 */ /* 0x000fe20000000800 */
[--C-:B------:R-:W-:Y:S02]  /*1ea50*/  FFMA.FTZ R10, R10, c[0x0][0x23c], -R134.reuse ;  /* 0x00008f000a0a7a23 */ /* 0x100fe40000010886 */
[--C-:B------:R-:W-:Y:S02]  /*1ea60*/  FFMA.FTZ R11, R11, c[0x0][0x23c], -R134.reuse ;  /* 0x00008f000b0b7a23 */ /* 0x100fe40000010886 */
[----:B------:R-:W-:Y:S02]  /*1ea70*/  FMUL.FTZ R16, R18, R164 ;  /* 0x000000a412107220 */ /* 0x000fe40000410000 */
[--C-:B------:R-:W-:Y:S02]  /*1ea80*/  FFMA.FTZ R14, R14, c[0x0][0x23c], -R134.reuse ;  /* 0x00008f000e0e7a23 */ /* 0x100fe40000010886 */
[--C-:B------:R-:W-:Y:S01]  /*1ea90*/  FFMA.FTZ R15, R15, c[0x0][0x23c], -R134.reuse ;  /* 0x00008f000f0f7a23 */ /* 0x100fe20000010886 */
[----:B------:R-:W-:Y:S01]  /*1eaa0*/  MUFU.EX2 R217, R10 ;  /* 0x0000000a00d97308 */ /* 0x000fe20000000800 */
[--C-:B------:R-:W-:Y:S02]  /*1eab0*/  FFMA.FTZ R27, R27, c[0x0][0x23c], -R134.reuse ;  /* 0x00008f001b1b7a23 */ /* 0x100fe40000010886 */
[--C-:B------:R-:W-:Y:S02]  /*1eac0*/  FFMA.FTZ R26, R26, c[0x0][0x23c], -R134.reuse ;  /* 0x00008f001a1a7a23 */ /* 0x100fe40000010886 */
[--C-:B------:R-:W-:Y:S02]  /*1ead0*/  FFMA.FTZ R31, R31, c[0x0][0x23c], -R134.reuse ;  /* 0x00008f001f1f7a23 */ /* 0x100fe40000010886 */
[--C-:B------:R-:W-:Y:S02]  /*1eae0*/  FFMA.FTZ R30, R30, c[0x0][0x23c], -R134.reuse ;  /* 0x00008f001e1e7a23 */ /* 0x100fe40000010886 */
[----:B------:R-:W-:Y:S01]  /*1eaf0*/  FFMA.FTZ R212, R63, c[0x0][0x23c], -R134 ;  /* 0x00008f003fd47a23 */ /* 0x000fe20000010886 */
[----:B------:R-:W-:Y:S01]  /*1eb00*/  MUFU.EX2 R61, R11 ;  /* 0x0000000b003d7308 */ /* 0x000fe20000000800 */
[----:B------:R-:W-:Y:S04]  /*1eb10*/  IMAD.WIDE.U32 R2, R2, -0x2daee0ad, RZ ;  /* 0xd2511f5302027825 */ /* 0x000fe800078e00ff */
[----:B------:R-:W-:Y:S05]  /*1eb20*/  FMUL.FTZ R0, R0, c[0x0][0x23c] ;  /* 0x00008f0000007a20 */ /* 0x000fea0000410000 */
[----:B------:R-:W-:Y:S01]  /*1eb30*/  MUFU.EX2 R63, R201 ;  /* 0x000000c9003f7308 */ /* 0x000fe20000000800 */
[--C-:B--2---:R-:W-:Y:S09]  /*1eb40*/  LOP3.LUT R12, R213, UR29, R144.reuse, 0x96, !PT ;  /* 0x0000001dd50c7c12 */ /* 0x104ff2000f8e9690 */
[----:B------:R-:W1:Y:S01]  /*1eb50*/  MUFU.EX2 R0, R0 ;  /* 0x0000000000007308 */ /* 0x000e620000000800 */
[----:B------:R-:W-:Y:S02]  /*1eb60*/  IMAD.MOV.U32 R164, RZ, RZ, R144 ;  /* 0x000000ffffa47224 */ /* 0x000fe400078e0090 */
[----:B------:R-:W-:Y:S02]  /*1eb70*/  IMAD.MOV.U32 R165, RZ, RZ, R145 ;  /* 0x000000ffffa57224 */ /* 0x000fe400078e0091 */
[----:B------:R-:W-:Y:S05]  /*1eb80*/  IMAD.WIDE.U32 R12, R12, -0x2daee0ad, RZ ;  /* 0xd2511f530c0c7825 */ /* 0x000fea00078e00ff */
[----:B------:R-:W-:Y:S01]  /*1eb90*/  LOP3.LUT R40, R13, UR4, R246, 0x96, !PT ;  /* 0x000000040d287c12 */ /* 0x000fe2000f8e96f6 */
[----:B------:R-:W-:Y:S01]  /*1eba0*/  MUFU.EX2 R145, R208 ;  /* 0x000000d000917308 */ /* 0x000fe20000000800 */
[----:B------:R-:W-:Y:S01]  /*1ebb0*/  LOP3.LUT R3, R3, UR28, R12, 0x96, !PT ;  /* 0x0000001c03037c12 */ /* 0x000fe2000f8e960c */
[C---:B------:R-:W-:Y:S01]  /*1ebc0*/  FADD.FTZ R13, R28.reuse, R24 ;  /* 0x000000181c0d7221 */ /* 0x040fe20000010000 */
[----:B------:R-:W-:Y:S01]  /*1ebd0*/  F2FP.PACK_AB R12, R28, R135 ;  /* 0x000000871c0c723e */ /* 0x000fe200000000ff */
[----:B------:R-:W-:Y:S01]  /*1ebe0*/  IMAD.WIDE.U32 R40, R40, -0x326172a9, RZ ;  /* 0xcd9e8d5728287825 */ /* 0x000fe200078e00ff */
[----:B------:R-:W-:Y:S03]  /*1ebf0*/  F2FP.PACK_AB R24, R56, R211 ;  /* 0x000000d33818723e */ /* 0x000fe600000000ff */
[----:B------:R-:W-:Y:S01]  /*1ec00*/  FADD.FTZ R13, R178, R13 ;  /* 0x0000000db20d7221 */ /* 0x000fe20000010000 */
[----:B------:R-:W-:Y:S01]  /*1ec10*/  LOP3.LUT R28, R41, UR30, R230, 0x96, !PT ;  /* 0x0000001e291c7c12 */ /* 0x000fe2000f8e96e6 */
[----:B------:R-:W-:Y:S01]  /*1ec20*/  FADD.FTZ R41, R56, R29 ;  /* 0x0000001d38297221 */ /* 0x000fe20000010000 */
[----:B----4-:R-:W-:Y:S01]  /*1ec30*/  @!P4 HADD2 R149, -R24.H0_H0, -RZ.H0_H0 ;  /* 0xa00000ff1895c230 */ /* 0x010fe20000000900 */
[----:B------:R-:W2:Y:S01]  /*1ec40*/  MUFU.EX2 R56, R132 ;  /* 0x0000008400387308 */ /* 0x000ea20000000800 */
[----:B-1----:R-:W-:Y:S02]  /*1ec50*/  FMUL.FTZ R10, R0, R170 ;  /* 0x000000aa000a7220 */ /* 0x002fe40000410000 */
[----:B------:R-:W-:Y:S01]  /*1ec60*/  IMAD.WIDE.U32 R28, R28, -0x2daee0ad, RZ ;  /* 0xd2511f531c1c7825 */ /* 0x000fe200078e00ff */
[----:B------:R-:W-:Y:S03]  /*1ec70*/  PRMT R136, R149, 0x7610, R136 ;  /* 0x0000761095887816 */ /* 0x000fe60000000088 */
[----:B------:R-:W-:Y:S01]  /*1ec80*/  FMUL.FTZ R11, R0, R171 ;  /* 0x000000ab000b7220 */ /* 0x000fe20000410000 */
[----:B------:R-:W-:Y:S01]  /*1ec90*/  LOP3.LUT R154, R29, UR35, R2, 0x96, !PT ;  /* 0x000000231d9a7c12 */ /* 0x000fe2000f8e9602 */
[----:B------:R-:W-:Y:S01]  /*1eca0*/  IMAD.WIDE.U32 R2, R3, -0x326172a9, RZ ;  /* 0xcd9e8d5703027825 */ /* 0x000fe200078e00ff */
[----:B------:R-:W1:Y:S03]  /*1ecb0*/  MUFU.EX2 R132, R181 ;  /* 0x000000b500847308 */ /* 0x000e660000000800 */
[----:B------:R-:W-:Y:S01]  /*1ecc0*/  IMAD.WIDE.U32 R154, R154, -0x326172a9, RZ ;  /* 0xcd9e8d579a9a7825 */ /* 0x000fe200078e00ff */
[----:B------:R-:W-:Y:S02]  /*1ecd0*/  LOP3.LUT R40, R3, UR32, R40, 0x96, !PT ;  /* 0x0000002003287c12 */ /* 0x000fe4000f8e9628 */
[----:B------:R-:W-:Y:S01]  /*1ece0*/  F2FP.PACK_AB R3, R60, R178 ;  /* 0x000000b23c03723e */ /* 0x000fe200000000ff */
[C---:B------:R-:W-:Y:S01]  /*1ecf0*/  FMUL.FTZ R18, R0.reuse, R166 ;  /* 0x000000a600127220 */ /* 0x040fe20000410000 */
[--C-:B------:R-:W-:Y:S01]  /*1ed00*/  LOP3.LUT R150, R155, UR5, R2.reuse, 0x96, !PT ;  /* 0x000000059b967c12 */ /* 0x100fe2000f8e9602 */
[----:B------:R-:W-:Y:S01]  /*1ed10*/  FMUL.FTZ R19, R0, R167 ;  /* 0x000000a700137220 */ /* 0x000fe20000410000 */
[----:B------:R-:W-:Y:S01]  /*1ed20*/  PRMT R2, R12, 0x7632, R2 ;  /* 0x000076320c027816 */ /* 0x000fe20000000002 */
[----:B------:R-:W-:Y:S01]  /*1ed30*/  IMAD.WIDE.U32 R160, R40, -0x2daee0ad, RZ ;  /* 0xd2511f5328a07825 */ /* 0x000fe200078e00ff */
[----:B------:R-:W-:Y:S03]  /*1ed40*/  MUFU.EX2 R14, R14 ;  /* 0x0000000e000e7308 */ /* 0x000fe60000000800 */
[----:B------:R-:W-:Y:S01]  /*1ed50*/  FADD.FTZ R40, R57, R41 ;  /* 0x0000002939287221 */ /* 0x000fe20000010000 */
[----:B------:R-:W-:Y:S01]  /*1ed60*/  LOP3.LUT R148, R161, UR34, R28, 0x96, !PT ;  /* 0x00000022a1947c12 */ /* 0x000fe2000f8e961c */
[----:B------:R-:W-:Y:S01]  /*1ed70*/  FADD.FTZ R28, R45, R44 ;  /* 0x0000002c2d1c7221 */ /* 0x000fe20000010000 */
[----:B------:R-:W-:Y:S01]  /*1ed80*/  PRMT R41, R12, 0x5410, R2 ;  /* 0x000054100c297816 */ /* 0x000fe20000000002 */
[----:B------:R-:W-:Y:S01]  /*1ed90*/  FADD.FTZ R60, R60, R13 ;  /* 0x0000000d3c3c7221 */ /* 0x000fe20000010000 */
[C---:B--2---:R-:W-:Y:S01]  /*1eda0*/  F2FP.PACK_AB R13, R133.reuse, R56 ;  /* 0x00000038850d723e */ /* 0x044fe200000000ff */
[----:B------:R-:W-:Y:S02]  /*1edb0*/  FADD.FTZ R28, R56, R28 ;  /* 0x0000001c381c7221 */ /* 0x000fe40000010000 */
[----:B------:R-:W-:Y:S01]  /*1edc0*/  FFMA.FTZ R25, R0, R237, R217 ;  /* 0x000000ed00197223 */ /* 0x000fe200000100d9 */
[----:B-1----:R-:W-:Y:S01]  /*1edd0*/  F2FP.PACK_AB R29, R132, R57 ;  /* 0x00000039841d723e */ /* 0x002fe200000000ff */
[----:B------:R-:W-:Y:S02]  /*1ede0*/  FADD.FTZ R133, R133, R28 ;  /* 0x0000001c85857221 */ /* 0x000fe40000010000 */
        /* <DEDUP_REMOVED lines=20> */
[----:B------:R-:W-:Y:S01]  /*1ef30*/  F2FP.PACK_AB R0, R45, R216 ;  /* 0x000000d82d00723e */ /* 0x000fe200000000ff */
[----:B---3--:R-:W-:Y:S01]  /*1ef40*/  @!P6 HADD2 R142, -R12.H0_H0, -RZ.H0_H0 ;  /* 0xa00000ff0c8ee230 */ /* 0x008fe20000000900 */
[----:B------:R-:W-:Y:S01]  /*1ef50*/  F2FP.PACK_AB R45, R61, R217 ;  /* 0x000000d93d2d723e */ /* 0x000fe200000000ff */
[----:B------:R-:W-:Y:S02]  /*1ef60*/  IMAD.MOV.U32 R163, RZ, RZ, R153 ;  /* 0x000000ffffa37224 */ /* 0x000fe400078e0099 */
[----:B------:R-:W-:Y:S01]  /*1ef70*/  IMAD.MOV.U32 R162, RZ, RZ, R152 ;  /* 0x000000ffffa27224 */ /* 0x000fe200078e0098 */
[----:B------:R-:W-:Y:S01]  /*1ef80*/  PRMT R137, R142, 0x7610, R137 ;  /* 0x000076108e897816 */ /* 0x000fe20000000089 */
[----:B-----5:R-:W-:Y:S01]  /*1ef90*/  @!P5 HADD2 R146, -R2.H0_H0, -RZ.H0_H0 ;  /* 0xa00000ff0292d230 */ /* 0x020fe20000000900 */
[----:B------:R-:W-:Y:S01]  /*1efa0*/  @!P6 STL.S16 [R1+0x74], R142 ;  /* 0x0000748e0100e387 */ /* 0x000fe20000100600 */
[----:B------:R-:W-:Y:S01]  /*1efb0*/  FADD.FTZ R132, R132, R40 ;  /* 0x0000002884847221 */ /* 0x000fe20000010000 */
[----:B------:R-:W-:Y:S01]  /*1efc0*/  @!P6 PRMT R12, R137, 0x5410, RZ ;  /* 0x00005410890ce816 */ /* 0x000fe200000000ff */
[----:B------:R-:W-:Y:S01]  /*1efd0*/  FFMA.FTZ R158, R58, c[0x0][0x23c], -R134 ;  /* 0x00008f003a9e7a23 */ /* 0x000fe20000010886 */
[----:B------:R-:W-:Y:S01]  /*1efe0*/  PRMT R44, R146, 0x7610, R44 ;  /* 0x00007610922c7816 */ /* 0x000fe2000000002c */
[----:B------:R-:W-:Y:S01]  /*1eff0*/  @!P5 STL.S16 [R1+0x70], R146 ;  /* 0x000070920100d387 */ /* 0x000fe20000100600 */
[----:B------:R-:W-:Y:S01]  /*1f000*/  PRMT R40, R0, 0x7632, R40 ;  /* 0x0000763200287816 */ /* 0x000fe20000000028 */
[----:B------:R-:W-:Y:S01]  /*1f010*/  MUFU.EX2 R137, R187 ;  /* 0x000000bb00897308 */ /* 0x000fe20000000800 */
[----:B------:R-:W-:Y:S01]  /*1f020*/  @!P5 PRMT R2, R44, 0x5410, RZ ;  /* 0x000054102c02d816 */ /* 0x000fe200000000ff */
[----:B------:R1:W-:Y:S01]  /*1f030*/  @!P4 STL.S16 [R1+0x6c], R149 ;  /* 0x00006c950100c387 */ /* 0x0003e20000100600 */
[----:B------:R-:W-:Y:S01]  /*1f040*/  PRMT R139, R0, 0x5410, R40 ;  /* 0x00005410008b7816 */ /* 0x000fe20000000028 */
[--C-:B------:R-:W-:Y:S01]  /*1f050*/  FADD.FTZ R61, R61, R25.reuse ;  /* 0x000000193d3d7221 */ /* 0x100fe20000010000 */
[----:B------:R-:W-:Y:S01]  /*1f060*/  PRMT R25, R24, 0x7632, R25 ;  /* 0x0000763218197816 */ /* 0x000fe20000000019 */
[----:B------:R2:W3:Y:S01]  /*1f070*/  LDL.S16 R28, [R1+0x80] ;  /* 0x00008000011c7983 */ /* 0x0004e20000100600 */
[--C-:B------:R-:W-:Y:S02]  /*1f080*/  FFMA.FTZ R211, R62, c[0x0][0x23c], -R134.reuse ;  /* 0x00008f003ed37a23 */ /* 0x100fe40000010886 */
[----:B------:R-:W-:Y:S01]  /*1f090*/  PRMT R44, R24, 0x5410, R25 ;  /* 0x00005410182c7816 */ /* 0x000fe20000000019 */
[----:B------:R4:W-:Y:S01]  /*1f0a0*/  STG.E.U16 [R174.64+0x2], R2 ;  /* 0x00000202ae007986 */ /* 0x0009e2000c101526 */
[----:B------:R-:W-:Y:S01]  /*1f0b0*/  @!P4 PRMT R24, R136, 0x5410, RZ ;  /* 0x000054108818c816 */ /* 0x000fe200000000ff */
[----:B------:R-:W-:Y:S01]  /*1f0c0*/  @!P3 HADD2 R141, -R25.H0_H0, -RZ.H0_H0 ;  /* 0xa00000ff198db230 */ /* 0x000fe20000000900 */
[----:B------:R-:W-:Y:S01]  /*1f0d0*/  IADD3 R56, P4, R176, UR26, RZ ;  /* 0x0000001ab0387c10 */ /* 0x000fe2000ff9e0ff */
[----:B------:R5:W-:Y:S01]  /*1f0e0*/  STG.E.U16 [R174.64], R12 ;  /* 0x0000000cae007986 */ /* 0x000be2000c101526 */
[----:B------:R-:W-:Y:S01]  /*1f0f0*/  MUFU.EX2 R58, R26 ;  /* 0x0000001a003a7308 */ /* 0x000fe20000000800 */
[----:B------:R-:W-:Y:S01]  /*1f100*/  FFMA.FTZ R159, R59, c[0x0][0x23c], -R134 ;  /* 0x00008f003b9f7a23 */ /* 0x000fe20000010886 */
[----:B------:R-:W-:Y:S01]  /*1f110*/  PRMT R135, R141, 0x7610, R135 ;  /* 0x000076108d877816 */ /* 0x000fe20000000087 */
[----:B------:R-:W-:Y:S01]  /*1f120*/  @!P3 STL.S16 [R1+0x7c], R141 ;  /* 0x00007c8d0100b387 */ /* 0x000fe20000100600 */
[----:B------:R-:W-:Y:S01]  /*1f130*/  IADD3.X R57, R177, UR11, RZ, P4, !PT ;  /* 0x0000000bb1397c10 */ /* 0x000fe2000a7fe4ff */
[----:B------:R-:W-:Y:S01]  /*1f140*/  IMAD.MOV.U32 R163, RZ, RZ, R165 ;  /* 0x000000ffffa37224 */ /* 0x000fe200078e00a5 */
[----:B------:R-:W-:Y:S01]  /*1f150*/  @!P3 PRMT R25, R135, 0x5410, RZ ;  /* 0x000054108719b816 */ /* 0x000fe200000000ff */
[----:B------:R2:W-:Y:S01]  /*1f160*/  STG.E.U16 [R176.64], R24 ;  /* 0x00000018b0007986 */ /* 0x0005e2000c101526 */
[----:B------:R-:W-:Y:S02]  /*1f170*/  IADD3 R180, P3, R174, UR13, RZ ;  /* 0x0000000daeb47c10 */ /* 0x000fe4000ff7e0ff */
[----:B------:R-:W-:Y:S01]  /*1f180*/  MUFU.EX2 R59, R202 ;  /* 0x000000ca003b7308 */ /* 0x000fe20000000800 */
[----:B------:R2:W-:Y:S01]  /*1f190*/  STG.E.U16 [R176.64+0x2], R25 ;  /* 0x00000219b0007986 */ /* 0x0005e2000c101526 */
[C---:B------:R-:W-:Y:S01]  /*1f1a0*/  IADD3.X R181, R175.reuse, UR12, RZ, P3, !PT ;  /* 0x0000000cafb57c10 */ /* 0x040fe20009ffe4ff */
[----:B-1----:R-:W-:Y:S01]  /*1f1b0*/  IMAD.WIDE.U32 R148, R148, -0x326172a9, RZ ;  /* 0xcd9e8d5794947825 */ /* 0x002fe200078e00ff */
[----:B------:R-:W-:Y:S04]  /*1f1c0*/  IADD3 R178, P3, R174, UR15, RZ ;  /* 0x0000000faeb27c10 */ /* 0x000fe8000ff7e0ff */
[----:B------:R-:W-:Y:S02]  /*1f1d0*/  IADD3.X R179, R175, UR14, RZ, P3, !PT ;  /* 0x0000000eafb37c10 */ /* 0x000fe40009ffe4ff */
[----:B------:R-:W-:Y:S01]  /*1f1e0*/  MUFU.EX2 R62, R204 ;  /* 0x000000cc003e7308 */ /* 0x000fe20000000800 */
[----:B----4-:R-:W-:Y:S04]  /*1f1f0*/  LOP3.LUT R2, R149, UR6, R154, 0x96, !PT ;  /* 0x0000000695027c12 */ /* 0x010fe8000f8e969a */
[----:B-----5:R-:W-:Y:S04]  /*1f200*/  LOP3.LUT R12, R2, 0xff, RZ, 0xc0, !PT ;  /* 0x000000ff020c7812 */ /* 0x020fe800078ec0ff */
[----:B------:R-:W-:Y:S02]  /*1f210*/  ISETP.GE.U32.AND P5, PT, R233, R12, PT ;  /* 0x0000000ce900720c */ /* 0x000fe40003fa6070 */
[----:B--2---:R-:W-:Y:S01]  /*1f220*/  PRMT R24, R45, 0x7632, R24 ;  /* 0x000076322d187816 */ /* 0x004fe20000000018 */
[----:B------:R-:W1:Y:S10]  /*1f230*/  MUFU.EX2 R25, R197 ;  /* 0x000000c500197308 */ /* 0x000e740000000800 */
[----:B------:R-:W-:Y:S05]  /*1f240*/  @!P5 HADD2 R140, -R0.H0_H0, -RZ.H0_H0 ;  /* 0xa00000ff008cd230 */ /* 0x000fea0000000900 */
[----:B------:R-:W-:Y:S01]  /*1f250*/  PRMT R12, R140, 0x7610, R12 ;  /* 0x000076108c0c7816 */ /* 0x000fe2000000000c */
[----:B------:R2:W-:Y:S03]  /*1f260*/  @!P5 STL.S16 [R1+0x78], R140 ;  /* 0x0000788c0100d387 */ /* 0x0005e60000100600 */
[----:B------:R-:W-:Y:S01]  /*1f270*/  @!P5 PRMT R0, R12, 0x5410, RZ ;  /* 0x000054100c00d816 */ /* 0x000fe200000000ff */
[----:B------:R4:W5:Y:S01]  /*1f280*/  LDL.S16 R136, [R1+0xa8] ;  /* 0x0000a80001887983 */ /* 0x0009620000100600 */
[----:B------:R-:W-:Y:S03]  /*1f290*/  LOP3.LUT R12, R172, 0xff, RZ, 0xc0, !PT ;  /* 0x000000ffac0c7812 */ /* 0x000fe600078ec0ff */
[----:B------:R4:W4:Y:S04]  /*1f2a0*/  LDL.S16 R135, [R1+0xa4] ;  /* 0x0000a40001877983 */ /* 0x0009280000100600 */
[----:B------:R1:W-:Y:S01]  /*1f2b0*/  STG.E.U16 [R56.64], R0 ;  /* 0x0000000038007986 */ /* 0x0003e2000c101526 */
[----:B--2---:R-:W-:Y:S02]  /*1f2c0*/  FFMA.FTZ R140, R47, c[0x0][0x23c], -R134 ;  /* 0x00008f002f8c7a23 */ /* 0x004fe40000010886 */
[----:B------:R-:W-:Y:S01]  /*1f2d0*/  MUFU.EX2 R47, R203 ;  /* 0x000000cb002f7308 */ /* 0x000fe20000000800 */
[----:B-1----:R-:W-:Y:S09]  /*1f2e0*/  LOP3.LUT R0, R2, 0xffff, RZ, 0xc0, !PT ;  /* 0x0000ffff02007812 */ /* 0x002ff200078ec0ff */
[----:B------:R-:W1:Y:S01]  /*1f2f0*/  MUFU.EX2 R56, R196 ;  /* 0x000000c400387308 */ /* 0x000e620000000800 */
[----:B------:R-:W-:Y:S02]  /*1f300*/  SHF.R.U32.HI R57, RZ, 0x18, R172 ;  /* 0x00000018ff397819 */ /* 0x000fe400000116ac */
[----:B------:R-:W-:Y:S04]  /*1f310*/  SHF.R.U32.HI R0, RZ, 0x8, R0 ;  /* 0x00000008ff007819 */ /* 0x000fe80000011600 */
[----:B------:R-:W-:Y:S04]  /*1f320*/  LOP3.LUT R0, R0, 0xffff, RZ, 0xc0, !PT ;  /* 0x0000ffff00007812 */ /* 0x000fe800078ec0ff */
[C---:B------:R-:W-:Y:S02]  /*1f330*/  ISETP.GE.U32.AND P6, PT, R233.reuse, R0, PT ;  /* 0x00000000e900720c */ /* 0x040fe40003fc6070 */
[--C-:B------:R-:W-:Y:S02]  /*1f340*/  SHF.R.U32.HI R0, RZ, 0x18, R2.reuse ;  /* 0x00000018ff007819 */ /* 0x100fe40000011602 */
[----:B------:R-:W-:Y:S02]  /*1f350*/  SHF.R.U32.HI R2, RZ, 0x10, R2 ;  /* 0x00000010ff027819 */ /* 0x000fe40000011602 */
[C---:B------:R-:W-:Y:S02]  /*1f360*/  ISETP.GE.U32.AND P4, PT, R233.reuse, R0, PT ;  /* 0x00000000e900720c */ /* 0x040fe40003f86070 */
[----:B------:R-:W-:Y:S04]  /*1f370*/  LOP3.LUT R2, R2, 0xff, RZ, 0xc0, !PT ;  /* 0x000000ff02027812 */ /* 0x000fe800078ec0ff */
[----:B------:R-:W-:Y:S01]  /*1f380*/  ISETP.GE.U32.AND P5, PT, R233, R2, PT ;  /* 0x00000002e900720c */ /* 0x000fe20003fa6070 */
[----:B------:R-:W-:Y:S01]  /*1f390*/  FADD.FTZ R2, R25, R60 ;  /* 0x0000003c19027221 */ /* 0x000fe20000010000 */
[----:B-1----:R-:W-:Y:S01]  /*1f3a0*/  F2FP.PACK_AB R25, R56, R25 ;  /* 0x000000193819723e */ /* 0x002fe200000000ff */
[----:B------:R-:W-:Y:S02]  /*1f3b0*/  FFMA.FTZ R60, R42, c[0x0][0x23c], -R134 ;  /* 0x00008f002a3c7a23 */ /* 0x000fe40000010886 */
[----:B------:R-:W-:Y:S01]  /*1f3c0*/  FADD.FTZ R56, R56, R2 ;  /* 0x0000000238387221 */ /* 0x000fe20000010000 */
[----:B------:R-:W-:Y:S01]  /*1f3d0*/  LOP3.LUT R2, R172, 0xffff, RZ, 0xc0, !PT ;  /* 0x0000ffffac027812 */ /* 0x000fe200078ec0ff */
[----:B------:R-:W-:Y:S01]  /*1f3e0*/  MUFU.EX2 R42, R198 ;  /* 0x000000c6002a7308 */ /* 0x000fe20000000800 */
[----:B---3--:R-:W-:Y:S05]  /*1f3f0*/  @!P6 HADD2 R28, -R40.H0_H0, -RZ.H0_H0 ;  /* 0xa00000ff281ce230 */ /* 0x008fea0000000900 */
[----:B------:R-:W-:Y:S01]  /*1f400*/  PRMT R0, R28, 0x7610, R0 ;  /* 0x000076101c007816 */ /* 0x000fe20000000000 */
[----:B------:R1:W-:Y:S03]  /*1f410*/  @!P6 STL.S16 [R1+0x80], R28 ;  /* 0x0000801c0100e387 */ /* 0x0003e60000100600 */
[----:B------:R-:W-:Y:S01]  /*1f420*/  @!P6 PRMT R40, R0, 0x5410, RZ ;  /* 0x000054100028e816 */ /* 0x000fe200000000ff */
[----:B------:R-:W-:Y:S02]  /*1f430*/  FADD.FTZ R0, R14, R61 ;  /* 0x0000003d0e007221 */ /* 0x000fe40000010000 */
[----:B------:R-:W-:Y:S02]  /*1f440*/  FFMA.FTZ R61, R43, c[0x0][0x23c], -R134 ;  /* 0x00008f002b3d7a23 */ /* 0x000fe40000010886 */
[----:B------:R-:W-:Y:S01]  /*1f450*/  MUFU.EX2 R43, R186 ;  /* 0x000000ba002b7308 */ /* 0x000fe20000000800 */
[----:B------:R-:W-:Y:S09]  /*1f460*/  STG.E.U16 [R180.64], R40 ;  /* 0x00000028b4007986 */ /* 0x000ff2000c101526 */
[----:B------:R-:W-:Y:S10]  /*1f470*/  MUFU.EX2 R61, R61 ;  /* 0x0000003d003d7308 */ /* 0x000ff40000000800 */
[----:B-1----:R-:W1:Y:S02]  /*1f480*/  MUFU.EX2 R28, R15 ;  /* 0x0000000f001c7308 */ /* 0x002e640000000800 */
[C---:B-1----:R-:W-:Y:S01]  /*1f490*/  F2FP.PACK_AB R15, R28.reuse, R14 ;  /* 0x0000000e1c0f723e */ /* 0x042fe200000000ff */
[----:B------:R-:W-:Y:S01]  /*1f4a0*/  FADD.FTZ R28, R28, R0 ;  /* 0x000000001c1c7221 */ /* 0x000fe20000010000 */
[----:B------:R-:W-:Y:S02]  /*1f4b0*/  PRMT R14, R45, 0x7610, R14 ;  /* 0x000076102d0e7816 */ /* 0x000fe4000000000e */
[----:B------:R-:W-:Y:S04]  /*1f4c0*/  SHF.R.U32.HI R0, RZ, 0x10, R172 ;  /* 0x00000010ff007819 */ /* 0x000fe800000116ac */
[----:B------:R-:W-:Y:S01]  /*1f4d0*/  MUFU.EX2 R45, R185 ;  /* 0x000000b9002d7308 */ /* 0x000fe20000000800 */
[----:B------:R-:W-:Y:S01]  /*1f4e0*/  PRMT R138, R14, 0x5410, R24 ;  /* 0x000054100e8a7816 */ /* 0x000fe20000000018 */
[----:B-----5:R-:W-:Y:S01]  /*1f4f0*/  @!P5 HADD2 R136, -R14.H0_H0, -RZ.H0_H0 ;  /* 0xa00000ff0e88d230 */ /* 0x020fe20000000900 */
[----:B------:R-:W-:Y:S01]  /*1f500*/  LOP3.LUT R0, R0, 0xff, RZ, 0xc0, !PT ;  /* 0x000000ff00007812 */ /* 0x000fe200078ec0ff */
[----:B----4-:R-:W-:Y:S03]  /*1f510*/  @!P4 HADD2 R135, -R24.H0_H0, -RZ.H0_H0 ;  /* 0xa00000ff1887c230 */ /* 0x010fe60000000900 */
[C---:B------:R-:W-:Y:S01]  /*1f520*/  ISETP.GE.U32.AND P3, PT, R233.reuse, R0, PT ;  /* 0x00000000e900720c */ /* 0x040fe20003f66070 */
[----:B------:R-:W-:Y:S01]  /*1f530*/  @!P5 STL.S16 [R1+0xa8], R136 ;  /* 0x0000a8880100d387 */ /* 0x000fe20000100600 */
[--C-:B------:R-:W-:Y:S02]  /*1f540*/  SHF.R.U32.HI R0, RZ, 0x8, R2.reuse ;  /* 0x00000008ff007819 */ /* 0x100fe40000011602 */
[----:B------:R-:W-:Y:S01]  /*1f550*/  PRMT R2, R136, 0x7610, R2 ;  /* 0x0000761088027816 */ /* 0x000fe20000000002 */
[----:B------:R1:W-:Y:S01]  /*1f560*/  @!P4 STL.S16 [R1+0xa4], R135 ;  /* 0x0000a4870100c387 */ /* 0x0003e20000100600 */
[----:B------:R-:W-:Y:S02]  /*1f570*/  LOP3.LUT R0, R0, 0xffff, RZ, 0xc0, !PT ;  /* 0x0000ffff00007812 */ /* 0x000fe400078ec0ff */
[----:B------:R-:W-:Y:S01]  /*1f580*/  @!P5 PRMT R14, R2, 0x5410, RZ ;  /* 0x00005410020ed816 */ /* 0x000fe200000000ff */
[----:B------:R2:W3:Y:S01]  /*1f590*/  LDL.S16 R141, [R1+0x84] ;  /* 0x00008400018d7983 */ /* 0x0004e20000100600 */
[----:B------:R-:W-:Y:S01]  /*1f5a0*/  ISETP.GE.U32.AND P5, PT, R233, R12, PT ;  /* 0x0000000ce900720c */ /* 0x000fe20003fa6070 */
[----:B------:R-:W-:Y:S01]  /*1f5b0*/  FADD.FTZ R12, R43, R133 ;  /* 0x000000852b0c7221 */ /* 0x000fe20000010000 */
[----:B------:R-:W-:Y:S01]  /*1f5c0*/  ISETP.GE.U32.AND P6, PT, R233, R0, PT ;  /* 0x00000000e900720c */ /* 0x000fe20003fc6070 */
[----:B------:R2:W4:Y:S01]  /*1f5d0*/  LDL.S16 R144, [R1+0x94] ;  /* 0x0000940001907983 */ /* 0x0005220000100600 */
[----:B------:R-:W-:Y:S01]  /*1f5e0*/  PRMT R0, R135, 0x7610, R0 ;  /* 0x0000761087007816 */ /* 0x000fe20000000000 */
[----:B------:R5:W2:Y:S02]  /*1f5f0*/  MUFU.EX2 R2, R199 ;  /* 0x000000c700027308 */ /* 0x000aa40000000800 */
[----:B------:R2:W4:Y:S01]  /*1f600*/  LDL.S16 R143, [R1+0x90] ;  /* 0x00009000018f7983 */ /* 0x0005220000100600 */
[----:B------:R-:W-:Y:S03]  /*1f610*/  @!P4 PRMT R24, R0, 0x5410, RZ ;  /* 0x000054100018c816 */ /* 0x000fe600000000ff */
[----:B------:R2:W-:Y:S04]  /*1f620*/  STG.E.U16 [R178.64], R14 ;  /* 0x0000000eb2007986 */ /* 0x0005e8000c101526 */
[----:B------:R-:W-:Y:S01]  /*1f630*/  MUFU.EX2 R133, R31 ;  /* 0x0000001f00857308 */ /* 0x000fe20000000800 */
[----:B------:R-:W-:Y:S01]  /*1f640*/  STG.E.U16 [R178.64+0x2], R24 ;  /* 0x00000218b2007986 */ /* 0x000fe2000c101526 */
[----:B-1----:R-:W-:Y:S08]  /*1f650*/  FFMA.FTZ R135, R46, c[0x0][0x23c], -R134 ;  /* 0x00008f002e877a23 */ /* 0x002ff00000010886 */
[----:B------:R1:W1:Y:S01]  /*1f660*/  MUFU.EX2 R46, R27 ;  /* 0x0000001b002e7308 */ /* 0x0002620000000800 */
[----:B-----5:R-:W-:Y:S01]  /*1f670*/  PRMT R199, R233, 0x7054, R233 ;  /* 0x00007054e9c77816 */ /* 0x020fe200000000e9 */
[----:B--2---:R-:W-:Y:S01]  /*1f680*/  FADD.FTZ R0, R2, R132 ;  /* 0x0000008402007221 */ /* 0x004fe20000010000 */
[----:B------:R-:W-:Y:S07]  /*1f690*/  F2FP.PACK_AB R132, R63, R59 ;  /* 0x0000003b3f84723e */ /* 0x000fee00000000ff */
[----:B------:R2:W-:Y:S01]  /*1f6a0*/  MUFU.EX2 R136, R30 ;  /* 0x0000001e00887308 */ /* 0x0005e20000000800 */
[----:B------:R-:W-:Y:S09]  /*1f6b0*/  PRMT R14, R15, 0x7632, R14 ;  /* 0x000076320f0e7816 */ /* 0x000ff2000000000e */
[----:B------:R-:W5:Y:S01]  /*1f6c0*/  MUFU.EX2 R134, R195 ;  /* 0x000000c300867308 */ /* 0x000f620000000800 */
[C---:B-1----:R-:W-:Y:S01]  /*1f6d0*/  F2FP.PACK_AB R27, R42.reuse, R2 ;  /* 0x000000022a1b723e */ /* 0x042fe200000000ff */
[----:B------:R-:W-:Y:S01]  /*1f6e0*/  FADD.FTZ R42, R42, R0 ;  /* 0x000000002a2a7221 */ /* 0x000fe20000010000 */
[----:B------:R-:W-:Y:S02]  /*1f6f0*/  PRMT R2, R3, 0x7632, R2 ;  /* 0x0000763203027816 */ /* 0x000fe40000000002 */
[C---:B------:R-:W-:Y:S01]  /*1f700*/  F2FP.PACK_AB R0, R45.reuse, R43 ;  /* 0x0000002b2d00723e */ /* 0x040fe200000000ff */
[----:B------:R-:W-:Y:S01]  /*1f710*/  FADD.FTZ R45, R45, R12 ;  /* 0x0000000c2d2d7221 */ /* 0x000fe20000010000 */
[C---:B------:R-:W-:Y:S02]  /*1f720*/  LOP3.LUT R12, R148.reuse, 0xff, RZ, 0xc0, !PT ;  /* 0x000000ff940c7812 */ /* 0x040fe400078ec0ff */
[----:B--2---:R-:W-:Y:S02]  /*1f730*/  PRMT R30, R3, 0x5410, R2 ;  /* 0x00005410031e7816 */ /* 0x004fe40000000002 */
[----:B------:R-:W-:Y:S02]  /*1f740*/  ISETP.GE.U32.AND P4, PT, R233, R12, PT ;  /* 0x0000000ce900720c */ /* 0x000fe40003f86070 */
[----:B------:R-:W-:Y:S04]  /*1f750*/  LOP3.LUT R12, R148, 0xffff, RZ, 0xc0, !PT ;  /* 0x0000ffff940c7812 */ /* 0x000fe800078ec0ff */
[----:B------:R-:W-:Y:S04]  /*1f760*/  SHF.R.U32.HI R12, RZ, 0x8, R12 ;  /* 0x00000008ff0c7819 */ /* 0x000fe8000001160c */
[----:B------:R-:W-:Y:S01]  /*1f770*/  LOP3.LUT R12, R12, 0xffff, RZ, 0xc0, !PT ;  /* 0x0000ffff0c0c7812 */ /* 0x000fe200078ec0ff */
[----:B---3--:R-:W-:Y:S02]  /*1f780*/  @!P5 HADD2 R141, -R3.H0_H0, -RZ.H0_H0 ;  /* 0xa00000ff038dd230 */ /* 0x008fe40000000900 */
[----:B----4-:R-:W-:Y:S03]  /*1f790*/  @!P6 HADD2 R144, -R2.H0_H0, -RZ.H0_H0 ;  /* 0xa00000ff0290e230 */ /* 0x010fe60000000900 */
[----:B------:R-:W-:Y:S01]  /*1f7a0*/  PRMT R26, R141, 0x7610, R26 ;  /* 0x000076108d1a7816 */ /* 0x000fe2000000001a */
[----:B------:R1:W-:Y:S01]  /*1f7b0*/  @!P5 STL.S16 [R1+0x84], R141 ;  /* 0x0000848d0100d387 */ /* 0x0003e20000100600 */
[----:B------:R-:W-:Y:S01]  /*1f7c0*/  @!P3 HADD2 R143, -R29.H0_H0, -RZ.H0_H0 ;  /* 0xa00000ff1d8fb230 */ /* 0x000fe20000000900 */
[----:B------:R-:W-:Y:S02]  /*1f7d0*/  PRMT R31, R144, 0x7610, R31 ;  /* 0x00007610901f7816 */ /* 0x000fe4000000001f */
[----:B------:R2:W3:Y:S01]  /*1f7e0*/  LDL.S16 R142, [R1+0x8c] ;  /* 0x00008c00018e7983 */ /* 0x0004e20000100600 */
[----:B------:R-:W-:Y:S01]  /*1f7f0*/  @!P5 PRMT R3, R26, 0x5410, RZ ;  /* 0x000054101a03d816 */ /* 0x000fe200000000ff */
[--C-:B------:R-:W-:Y:S01]  /*1f800*/  FADD.FTZ R26, R58, R28.reuse ;  /* 0x0000001c3a1a7221 */ /* 0x100fe20000010000 */
[----:B------:R-:W-:Y:S02]  /*1f810*/  @!P6 PRMT R2, R31, 0x5410, RZ ;  /* 0x000054101f02e816 */ /* 0x000fe400000000ff */
[----:B------:R-:W-:Y:S01]  /*1f820*/  PRMT R28, R29, 0x7632, R28 ;  /* 0x000076321d1c7816 */ /* 0x000fe2000000001c */
[----:B------:R-:W-:Y:S01]  /*1f830*/  FADD.FTZ R43, R46, R26 ;  /* 0x0000001a2e2b7221 */ /* 0x000fe20000010000 */
[----:B------:R-:W-:Y:S01]  /*1f840*/  ISETP.GE.U32.AND P5, PT, R233, R12, PT ;  /* 0x0000000ce900720c */ /* 0x000fe20003fa6070 */
[----:B------:R-:W-:Y:S01]  /*1f850*/  FADD.FTZ R26, R62, R56 ;  /* 0x000000383e1a7221 */ /* 0x000fe20000010000 */
[----:B------:R-:W-:Y:S01]  /*1f860*/  SHF.R.U32.HI R12, RZ, 0x10, R148 ;  /* 0x00000010ff0c7819 */ /* 0x000fe20000011694 */
[----:B------:R-:W-:Y:S01]  /*1f870*/  STG.E.U16 [R174.64+0x10], R3 ;  /* 0x00001003ae007986 */ /* 0x000fe2000c101526 */
[----:B------:R-:W-:Y:S01]  /*1f880*/  PRMT R31, R29, 0x5410, R28 ;  /* 0x000054101d1f7816 */ /* 0x000fe2000000001c */
[----:B------:R-:W-:Y:S01]  /*1f890*/  FADD.FTZ R56, R47, R26 ;  /* 0x0000001a2f387221 */ /* 0x000fe20000010000 */
[----:B------:R-:W-:Y:S01]  /*1f8a0*/  F2FP.PACK_AB R58, R46, R58 ;  /* 0x0000003a2e3a723e */ /* 0x000fe200000000ff */
[----:B------:R-:W-:Y:S01]  /*1f8b0*/  FADD.FTZ R26, R59, R42 ;  /* 0x0000002a3b1a7221 */ /* 0x000fe20000010000 */
[----:B------:R-:W-:Y:S01]  /*1f8c0*/  PRMT R46, R143, 0x7610, R46 ;  /* 0x000076108f2e7816 */ /* 0x000fe2000000002e */
[----:B------:R4:W-:Y:S01]  /*1f8d0*/  STG.E.U16 [R174.64+0x12], R2 ;  /* 0x00001202ae007986 */ /* 0x0009e2000c101526 */
[----:B------:R-:W-:Y:S02]  /*1f8e0*/  LOP3.LUT R12, R12, 0xff, RZ, 0xc0, !PT ;  /* 0x000000ff0c0c7812 */ /* 0x000fe400078ec0ff */
[----:B------:R-:W-:Y:S02]  /*1f8f0*/  @!P3 PRMT R29, R46, 0x5410, RZ ;  /* 0x000054102e1db816 */ /* 0x000fe400000000ff */
[----:B------:R-:W-:Y:S01]  /*1f900*/  F2FP.PACK_AB R62, R47, R62 ;  /* 0x0000003e2f3e723e */ /* 0x000fe200000000ff */
[----:B-1----:R2:W2:Y:S01]  /*1f910*/  LDL.S16 R141, [R1+0x88] ;  /* 0x00008800018d7983 */ /* 0x0024a20000100600 */
[----:B------:R-:W-:Y:S03]  /*1f920*/  IMAD.WIDE.U32 R46, R225, -0x2daee0ad, RZ ;  /* 0xd2511f53e12e7825 */ /* 0x000fe600078e00ff */
[----:B------:R1:W-:Y:S01]  /*1f930*/  @!P6 STL.S16 [R1+0x94], R144 ;  /* 0x000094900100e387 */ /* 0x0003e20000100600 */
[----:B------:R-:W-:Y:S01]  /*1f940*/  ISETP.GE.U32.AND P6, PT, R233, R57, PT ;  /* 0x00000039e900720c */ /* 0x000fe20003fc6070 */
[----:B------:R-:W-:Y:S02]  /*1f950*/  FADD.FTZ R57, R63, R26 ;  /* 0x0000001a3f397221 */ /* 0x000fe40000010000 */
[----:B------:R1:W-:Y:S01]  /*1f960*/  @!P3 STL.S16 [R1+0x90], R143 ;  /* 0x0000908f0100b387 */ /* 0x0003e20000100600 */
[----:B------:R-:W-:Y:S01]  /*1f970*/  ISETP.GE.U32.AND P3, PT, R233, R12, PT ;  /* 0x0000000ce900720c */ /* 0x000fe20003f66070 */
[----:B-----5:R-:W-:Y:S01]  /*1f980*/  FADD.FTZ R26, R134, R45 ;  /* 0x0000002d861a7221 */ /* 0x020fe20000010000 */
[----:B------:R-:W-:Y:S01]  /*1f990*/  SHF.R.U32.HI R12, RZ, 0x18, R148 ;  /* 0x00000018ff0c7819 */ /* 0x000fe20000011694 */
[----:B------:R2:W5:Y:S01]  /*1f9a0*/  LDL.S16 R155, [R1+0xc0] ;  /* 0x0000c000019b7983 */ /* 0x0005620000100600 */
[----:B------:R-:W-:Y:S03]  /*1f9b0*/  F2FP.PACK_AB R134, R137, R134 ;  /* 0x000000868986723e */ /* 0x000fe600000000ff */
[----:B------:R-:W-:Y:S01]  /*1f9c0*/  STG.E.U16 [R176.64+0x10], R29 ;  /* 0x0000101db0007986 */ /* 0x000fe2000c101526 */
[----:B----4-:R-:W-:Y:S01]  /*1f9d0*/  LOP3.LUT R2, R46, 0xff, RZ, 0xc0, !PT ;  /* 0x000000ff2e027812 */ /* 0x010fe200078ec0ff */
[----:B-1----:R-:W1:Y:S10]  /*1f9e0*/  MUFU.EX2 R144, R210 ;  /* 0x000000d200907308 */ /* 0x002e740000000800 */
[----:B------:R-:W-:Y:S01]  /*1f9f0*/  MUFU.EX2 R143, R207 ;  /* 0x000000cf008f7308 */ /* 0x000fe20000000800 */
[----:B-1----:R-:W-:Y:S01]  /*1fa00*/  F2FP.PACK_AB R161, R144, R145 ;  /* 0x0000009190a1723e */ /* 0x002fe200000000ff */
[----:B---3--:R-:W-:Y:S05]  /*1fa10*/  @!P6 HADD2 R142, -R28.H0_H0, -RZ.H0_H0 ;  /* 0xa00000ff1c8ee230 */ /* 0x008fea0000000900 */
[----:B------:R-:W-:Y:S01]  /*1fa20*/  PRMT R42, R142, 0x7610, R42 ;  /* 0x000076108e2a7816 */ /* 0x000fe2000000002a */
[----:B------:R1:W-:Y:S03]  /*1fa30*/  @!P6 STL.S16 [R1+0x8c], R142 ;  /* 0x00008c8e0100e387 */ /* 0x0003e60000100600 */
[----:B------:R-:W-:Y:S01]  /*1fa40*/  @!P6 PRMT R28, R42, 0x5410, RZ ;  /* 0x000054102a1ce816 */ /* 0x000fe200000000ff */
[----:B------:R3:W4:Y:S01]  /*1fa50*/  LDL.S16 R63, [R1+0xbc] ;  /* 0x0000bc00013f7983 */ /* 0x0007220000100600 */
[----:B------:R-:W-:Y:S01]  /*1fa60*/  ISETP.GE.U32.AND P6, PT, R233, R12, PT ;  /* 0x0000000ce900720c */ /* 0x000fe20003fc6070 */
[----:B------:R-:W-:Y:S01]  /*1fa70*/  FADD.FTZ R42, R136, R43 ;  /* 0x0000002b882a7221 */ /* 0x000fe20000010000 */
[----:B------:R-:W-:Y:S01]  /*1fa80*/  F2FP.PACK_AB R136, R133, R136 ;  /* 0x000000888588723e */ /* 0x000fe200000000ff */
[----:B------:R3:W3:Y:S01]  /*1fa90*/  LDL.S16 R146, [R1+0xa0] ;  /* 0x0000a00001927983 */ /* 0x0006e20000100600 */
[----:B------:R-:W-:Y:S01]  /*1faa0*/  PRMT R12, R13, 0x7632, R12 ;  /* 0x000076320d0c7816 */ /* 0x000fe2000000000c */
[----:B------:R-:W-:Y:S02]  /*1fab0*/  FADD.FTZ R59, R133, R42 ;  /* 0x0000002a853b7221 */ /* 0x000fe40000010000 */
[----:B------:R-:W-:Y:S01]  /*1fac0*/  FADD.FTZ R43, R137, R26 ;  /* 0x0000001a892b7221 */ /* 0x000fe20000010000 */
[----:B------:R-:W-:Y:S01]  /*1fad0*/  LOP3.LUT R26, R47, UR7, R200, 0x96, !PT ;  /* 0x000000072f1a7c12 */ /* 0x000fe2000f8e96c8 */
[----:B------:R-:W-:Y:S01]  /*1fae0*/  STG.E.U16 [R176.64+0x12], R28 ;  /* 0x0000121cb0007986 */ /* 0x000fe2000c101526 */
[----:B------:R-:W-:Y:S01]  /*1faf0*/  PRMT R40, R13, 0x5410, R12 ;  /* 0x000054100d287816 */ /* 0x000fe2000000000c */
[----:B--2---:R-:W-:Y:S01]  /*1fb00*/  @!P4 HADD2 R141, -R13.H0_H0, -RZ.H0_H0 ;  /* 0xa00000ff0d8dc230 */ /* 0x004fe20000000900 */
[C---:B------:R-:W-:Y:S01]  /*1fb10*/  LOP3.LUT R42, R26.reuse, 0xff, RZ, 0xc0, !PT ;  /* 0x000000ff1a2a7812 */ /* 0x040fe200078ec0ff */
[----:B------:R-:W-:Y:S01]  /*1fb20*/  MUFU.EX2 R137, R206 ;  /* 0x000000ce00897308 */ /* 0x000fe20000000800 */
[--C-:B------:R-:W-:Y:S02]  /*1fb30*/  SHF.R.U32.HI R24, RZ, 0x18, R26.reuse ;  /* 0x00000018ff187819 */ /* 0x100fe4000001161a */
[----:B------:R-:W-:Y:S01]  /*1fb40*/  PRMT R157, R141, 0x7610, R157 ;  /* 0x000076108d9d7816 */ /* 0x000fe2000000009d */
[----:B------:R2:W-:Y:S03]  /*1fb50*/  @!P4 STL.S16 [R1+0x88], R141 ;  /* 0x0000888d0100c387 */ /* 0x0005e60000100600 */
[----:B------:R-:W-:Y:S01]  /*1fb60*/  @!P4 PRMT R13, R157, 0x5410, RZ ;  /* 0x000054109d0dc816 */ /* 0x000fe200000000ff */
[----:B------:R3:W3:Y:S01]  /*1fb70*/  LDL.S16 R133, [R1+0xb0] ;  /* 0x0000b00001857983 */ /* 0x0006e20000100600 */
[----:B------:R-:W-:Y:S01]  /*1fb80*/  ISETP.GE.U32.AND P4, PT, R233, R42, PT ;  /* 0x0000002ae900720c */ /* 0x000fe20003f86070 */
[----:B-----5:R-:W-:Y:S01]  /*1fb90*/  @!P5 HADD2 R155, -R12.H0_H0, -RZ.H0_H0 ;  /* 0xa00000ff0c9bd230 */ /* 0x020fe20000000900 */
[----:B------:R-:W-:Y:S01]  /*1fba0*/  LOP3.LUT R42, R26, 0xffff, RZ, 0xc0, !PT ;  /* 0x0000ffff1a2a7812 */ /* 0x000fe200078ec0ff */
[----:B------:R-:W-:Y:S01]  /*1fbb0*/  STG.E.U16 [R180.64+0xe], R13 ;  /* 0x00000e0db4007986 */ /* 0x000fe2000c101526 */
[----:B------:R-:W-:Y:S01]  /*1fbc0*/  SHF.R.U32.HI R26, RZ, 0x10, R26 ;  /* 0x00000010ff1a7819 */ /* 0x000fe2000001161a */
[----:B-1----:R-:W1:Y:S01]  /*1fbd0*/  MUFU.EX2 R142, R209 ;  /* 0x000000d1008e7308 */ /* 0x002e620000000800 */
[----:B------:R-:W-:Y:S01]  /*1fbe0*/  PRMT R45, R155, 0x7610, R45 ;  /* 0x000076109b2d7816 */ /* 0x000fe2000000002d */
[----:B------:R5:W-:Y:S01]  /*1fbf0*/  @!P5 STL.S16 [R1+0xc0], R155 ;  /* 0x0000c09b0100d387 */ /* 0x000be20000100600 */
[----:B------:R-:W-:Y:S02]  /*1fc00*/  SHF.R.U32.HI R42, RZ, 0x8, R42 ;  /* 0x00000008ff2a7819 */ /* 0x000fe4000001162a */
[----:B------:R-:W-:Y:S02]  /*1fc10*/  @!P5 PRMT R12, R45, 0x5410, RZ ;  /* 0x000054102d0cd816 */ /* 0x000fe400000000ff */
[----:B------:R-:W-:Y:S02]  /*1fc20*/  LOP3.LUT R42, R42, 0xffff, RZ, 0xc0, !PT ;  /* 0x0000ffff2a2a7812 */ /* 0x000fe400078ec0ff */
[----:B------:R-:W-:Y:S01]  /*1fc30*/  PRMT R45, R15, 0x5410, R14 ;  /* 0x000054100f2d7816 */ /* 0x000fe2000000000e */
[----:B------:R-:W-:Y:S01]  /*1fc40*/  STG.E.U16 [R180.64+0x10], R12 ;  /* 0x0000100cb4007986 */ /* 0x000fe2000c101526 */
[----:B------:R-:W-:Y:S02]  /*1fc50*/  ISETP.GE.U32.AND P5, PT, R233, R42, PT ;  /* 0x0000002ae900720c */ /* 0x000fe40003fa6070 */
[----:B------:R-:W-:Y:S01]  /*1fc60*/  LOP3.LUT R26, R26, 0xff, RZ, 0xc0, !PT ;  /* 0x000000ff1a1a7812 */ /* 0x000fe200078ec0ff */
[----:B--2---:R-:W2:Y:S01]  /*1fc70*/  MUFU.EX2 R141, R205 ;  /* 0x000000cd008d7308 */ /* 0x004ea20000000800 */
[----:B-1----:R-:W-:Y:S02]  /*1fc80*/  F2FP.PACK_AB R166, R142, R143 ;  /* 0x0000008f8ea6723e */ /* 0x002fe400000000ff */
[----:B--2---:R-:W-:Y:S01]  /*1fc90*/  F2FP.PACK_AB R167, R137, R141 ;  /* 0x0000008d89a7723e */ /* 0x004fe200000000ff */
[----:B------:R-:W-:Y:S04]  /*1fca0*/  FADD.FTZ R43, R141, R43 ;  /* 0x0000002b8d2b7221 */ /* 0x000fe80000010000 */
[----:B------:R-:W-:Y:S01]  /*1fcb0*/  FADD.FTZ R137, R137, R43 ;  /* 0x0000002b89897221 */ /* 0x000fe20000010000 */
[----:B----4-:R-:W-:Y:S02]  /*1fcc0*/  @!P3 HADD2 R63, -R15.H0_H0, -RZ.H0_H0 ;  /* 0xa00000ff0f3fb230 */ /* 0x010fe40000000900 */
[----:B---3--:R-:W-:Y:S03]  /*1fcd0*/  @!P6 HADD2 R146, -R14.H0_H0, -RZ.H0_H0 ;  /* 0xa00000ff0e92e230 */ /* 0x008fe60000000900 */
[----:B------:R-:W-:Y:S01]  /*1fce0*/  PRMT R151, R63, 0x7610, R151 ;  /* 0x000076103f977816 */ /* 0x000fe20000000097 */
[----:B------:R1:W-:Y:S01]  /*1fcf0*/  @!P3 STL.S16 [R1+0xbc], R63 ;  /* 0x0000bc3f0100b387 */ /* 0x0003e20000100600 */
[----:B------:R-:W-:Y:S03]  /*1fd00*/  PRMT R42, R146, 0x7610, R42 ;  /* 0x00007610922a7816 */ /* 0x000fe6000000002a */
[----:B------:R2:W3:Y:S01]  /*1fd10*/  LDL.S16 R153, [R1+0xd8] ;  /* 0x0000d80001997983 */ /* 0x0004e20000100600 */
[----:B------:R-:W-:Y:S01]  /*1fd20*/  @!P3 PRMT R15, R151, 0x5410, RZ ;  /* 0x00005410970fb816 */ /* 0x000fe200000000ff */
[----:B------:R-:W-:Y:S01]  /*1fd30*/  IMAD.WIDE.U32 R150, R150, -0x2daee0ad, RZ ;  /* 0xd2511f5396967825 */ /* 0x000fe200078e00ff */
[----:B------:R-:W-:Y:S01]  /*1fd40*/  ISETP.GE.U32.AND P3, PT, R233, R24, PT ;  /* 0x00000018e900720c */ /* 0x000fe20003f66070 */
[----:B------:R4:W-:Y:S01]  /*1fd50*/  @!P6 STL.S16 [R1+0xa0], R146 ;  /* 0x0000a0920100e387 */ /* 0x0009e20000100600 */
[----:B------:R-:W-:Y:S01]  /*1fd60*/  @!P6 PRMT R14, R42, 0x5410, RZ ;  /* 0x000054102a0ee816 */ /* 0x000fe200000000ff */
[----:B------:R-:W-:Y:S01]  /*1fd70*/  FADD.FTZ R24, R145, R56 ;  /* 0x0000003891187221 */ /* 0x000fe20000010000 */
[----:B------:R-:W-:Y:S01]  /*1fd80*/  ISETP.GE.U32.AND P6, PT, R233, R26, PT ;  /* 0x0000001ae900720c */ /* 0x000fe20003fc6070 */
[----:B-----5:R2:W5:Y:S01]  /*1fd90*/  LDL.S16 R155, [R1+0xd4] ;  /* 0x0000d400019b7983 */ /* 0x0205620000100600 */
[----:B------:R-:W-:Y:S01]  /*1fda0*/  LOP3.LUT R42, R151, UR7, R160, 0x96, !PT ;  /* 0x00000007972a7c12 */ /* 0x000fe2000f8e96a0 */
[----:B------:R-:W-:Y:S01]  /*1fdb0*/  FADD.FTZ R26, R143, R57 ;  /* 0x000000398f1a7221 */ /* 0x000fe20000010000 */
[----:B------:R-:W-:Y:S01]  /*1fdc0*/  PRMT R56, R0, 0x7632, R56 ;  /* 0x0000763200387816 */ /* 0x000fe20000000038 */
[----:B------:R2:W2:Y:S01]  /*1fdd0*/  LDL.S16 R152, [R1+0xd0] ;  /* 0x0000d00001987983 */ /* 0x0004a20000100600 */
[----:B------:R-:W-:Y:S03]  /*1fde0*/  @!P4 HADD2 R133, -R25.H0_H0, -RZ.H0_H0 ;  /* 0xa00000ff1985c230 */ /* 0x000fe60000000900 */
[----:B------:R-:W-:Y:S02]  /*1fdf0*/  STG.E.U16 [R178.64+0x12], R14 ;  /* 0x0000120eb2007986 */ /* 0x000fe4000c101526 */
[----:B------:R-:W-:Y:S02]  /*1fe00*/  PRMT R145, R133, 0x7610, R145 ;  /* 0x0000761085917816 */ /* 0x000fe40000000091 */
[----:B------:R4:W-:Y:S01]  /*1fe10*/  @!P4 STL.S16 [R1+0xb0], R133 ;  /* 0x0000b0850100c387 */ /* 0x0009e20000100600 */
[----:B-1----:R-:W1:Y:S03]  /*1fe20*/  MUFU.EX2 R63, R60 ;  /* 0x0000003c003f7308 */ /* 0x002e660000000800 */
[----:B------:R-:W-:Y:S04]  /*1fe30*/  STG.E.U16 [R178.64+0x10], R15 ;  /* 0x0000100fb2007986 */ /* 0x000fe8000c101526 */
[----:B----4-:R4:W4:Y:S01]  /*1fe40*/  LDL.S16 R146, [R1+0xb8] ;  /* 0x0000b80001927983 */ /* 0x0109220000100600 */
[----:B-1----:R-:W-:Y:S01]  /*1fe50*/  F2FP.PACK_AB R57, R61, R63 ;  /* 0x0000003f3d39723e */ /* 0x002fe200000000ff */
[--C-:B------:R-:W-:Y:S01]  /*1fe60*/  FADD.FTZ R60, R144, R24.reuse ;  /* 0x00000018903c7221 */ /* 0x100fe20000010000 */
[----:B------:R-:W-:Y:S01]  /*1fe70*/  PRMT R24, R25, 0x7632, R24 ;  /* 0x0000763219187816 */ /* 0x000fe20000000018 */
[----:B------:R-:W-:Y:S01]  /*1fe80*/  FADD.FTZ R133, R142, R26 ;  /* 0x0000001a8e857221 */ /* 0x000fe20000010000 */
[C---:B------:R-:W-:Y:S01]  /*1fe90*/  LOP3.LUT R26, R42.reuse, 0xff, RZ, 0xc0, !PT ;  /* 0x000000ff2a1a7812 */ /* 0x040fe200078ec0ff */
[----:B------:R-:W-:Y:S01]  /*1fea0*/  FADD.FTZ R43, R63, R59 ;  /* 0x0000003b3f2b7221 */ /* 0x000fe20000010000 */
[----:B------:R-:W-:Y:S01]  /*1feb0*/  PRMT R143, R25, 0x5410, R24 ;  /* 0x00005410198f7816 */ /* 0x000fe20000000018 */
[----:B------:R-:W-:Y:S01]  /*1fec0*/  MUFU.EX2 R59, R221 ;  /* 0x000000dd003b7308 */ /* 0x000fe20000000800 */
[----:B------:R-:W-:Y:S01]  /*1fed0*/  @!P4 PRMT R25, R145, 0x5410, RZ ;  /* 0x000054109119c816 */ /* 0x000fe200000000ff */
[----:B------:R-:W-:Y:S01]  /*1fee0*/  FADD.FTZ R141, R61, R43 ;  /* 0x0000002b3d8d7221 */ /* 0x000fe20000010000 */
[----:B------:R-:W-:Y:S02]  /*1fef0*/  ISETP.GE.U32.AND P4, PT, R233, R26, PT ;  /* 0x0000001ae900720c */ /* 0x000fe40003f86070 */
[----:B------:R-:W-:Y:S01]  /*1ff00*/  LOP3.LUT R26, R42, 0xffff, RZ, 0xc0, !PT ;  /* 0x0000ffff2a1a7812 */ /* 0x000fe200078ec0ff */
[----:B------:R-:W-:Y:S01]  /*1ff10*/  STG.E.U16 [R174.64+0x20], R25 ;  /* 0x00002019ae007986 */ /* 0x000fe2000c101526 */
[----:B------:R-:W-:Y:S02]  /*1ff20*/  SHF.R.U32.HI R43, RZ, 0x10, R42 ;  /* 0x00000010ff2b7819 */ /* 0x000fe4000001162a */
[----:B------:R-:W-:Y:S02]  /*1ff30*/  SHF.R.U32.HI R26, RZ, 0x8, R26 ;  /* 0x00000008ff1a7819 */ /* 0x000fe4000001161a */
[----:B------:R-:W-:Y:S02]  /*1ff40*/  LOP3.LUT R43, R43, 0xff, RZ, 0xc0, !PT ;  /* 0x000000ff2b2b7812 */ /* 0x000fe400078ec0ff */
[----:B------:R-:W-:Y:S02]  /*1ff50*/  LOP3.LUT R26, R26, 0xffff, RZ, 0xc0, !PT ;  /* 0x0000ffff1a1a7812 */ /* 0x000fe400078ec0ff */
[----:B------:R-:W-:Y:S02]  /*1ff60*/  SHF.R.U32.HI R42, RZ, 0x18, R42 ;  /* 0x00000018ff2a7819 */ /* 0x000fe4000001162a */
[----:B------:R-:W-:Y:S02]  /*1ff70*/  PRMT R61, R58, 0x7632, R61 ;  /* 0x000076323a3d7816 */ /* 0x000fe4000000003d */
[----:B------:R-:W-:Y:S01]  /*1ff80*/  PRMT R63, R62, 0x7632, R63 ;  /* 0x000076323e3f7816 */ /* 0x000fe2000000003f */
[----:B---3--:R-:W-:Y:S05]  /*1ff90*/  @!P5 HADD2 R153, -R24.H0_H0, -RZ.H0_H0 ;  /* 0xa00000ff1899d230 */ /* 0x008fea0000000900 */
[----:B------:R-:W-:Y:S01]  /*1ffa0*/  PRMT R142, R153, 0x7610, R142 ;  /* 0x00007610998e7816 */ /* 0x000fe2000000008e */
[----:B------:R1:W-:Y:S01]  /*1ffb0*/  @!P5 STL.S16 [R1+0xd8], R153 ;  /* 0x0000d8990100d387 */ /* 0x0003e20000100600 */
[----:B-----5:R-:W-:Y:S02]  /*1ffc0*/  @!P6 HADD2 R155, -R27.H0_H0, -RZ.H0_H0 ;  /* 0xa00000ff1b9be230 */ /* 0x020fe40000000900 */
[----:B------:R-:W-:Y:S01]  /*1ffd0*/  @!P5 PRMT R24, R142, 0x5410, RZ ;  /* 0x000054108e18d816 */ /* 0x000fe200000000ff */
[----:B------:R3:W5:Y:S01]  /*1ffe0*/  LDL.S16 R145, [R1+0xb4] ;  /* 0x0000b40001917983 */ /* 0x0007620000100600 */
[----:B------:R-:W-:Y:S02]  /*1fff0*/  ISETP.GE.U32.AND P5, PT, R233, R26, PT ;  /* 0x0000001ae900720c */ /* 0x000fe40003fa6070 */
[----:B------:R-:W-:Y:S01]  /*20000*/  PRMT R144, R155, 0x7610, R144 ;  /* 0x000076109b907816 */ /* 0x000fe20000000090 */
[----:B------:R-:W-:Y:S01]  /*20010*/  @!P6 STL.S16 [R1+0xd4], R155 ;  /* 0x0000d49b0100e387 */ /* 0x000fe20000100600 */
[C---:B------:R-:W-:Y:S03]  /*20020*/  PRMT R26, R27.reuse, 0x7632, R26 ;  /* 0x000076321b1a7816 */ /* 0x040fe6000000001a */
[----:B------:R-:W-:Y:S01]  /*20030*/  STG.E.U16 [R174.64+0x22], R24 ;  /* 0x00002218ae007986 */ /* 0x000fe2000c101526 */
[----:B------:R-:W-:Y:S01]  /*20040*/  PRMT R142, R27, 0x5410, R26 ;  /* 0x000054101b8e7816 */ /* 0x000fe2000000001a */
[----:B--2---:R-:W-:Y:S01]  /*20050*/  @!P3 HADD2 R152, -R26.H0_H0, -RZ.H0_H0 ;  /* 0xa00000ff1a98b230 */ /* 0x004fe20000000900 */
[----:B------:R-:W-:Y:S02]  /*20060*/  @!P6 PRMT R27, R144, 0x5410, RZ ;  /* 0x00005410901be816 */ /* 0x000fe400000000ff */
[----:B------:R-:W-:Y:S01]  /*20070*/  ISETP.GE.U32.AND P6, PT, R233, R43, PT ;  /* 0x0000002be900720c */ /* 0x000fe20003fc6070 */
[----:B------:R3:W2:Y:S01]  /*20080*/  LDL.S16 R144, [R1+0x9c] ;  /* 0x00009c0001907983 */ /* 0x0006a20000100600 */
[----:B------:R-:W-:Y:S03]  /*20090*/  PRMT R43, R152, 0x7610, R43 ;  /* 0x00007610982b7816 */ /* 0x000fe6000000002b */
[----:B------:R3:W-:Y:S01]  /*200a0*/  @!P3 STL.S16 [R1+0xd0], R152 ;  /* 0x0000d0980100b387 */ /* 0x0007e20000100600 */
[----:B------:R-:W-:Y:S01]  /*200b0*/  @!P3 PRMT R26, R43, 0x5410, RZ ;  /* 0x000054102b1ab816 */ /* 0x000fe200000000ff */
[----:B----4-:R-:W-:Y:S01]  /*200c0*/  @!P4 HADD2 R146, -R0.H0_H0, -RZ.H0_H0 ;  /* 0xa00000ff0092c230 */ /* 0x010fe20000000900 */
[----:B------:R-:W-:Y:S01]  /*200d0*/  ISETP.GE.U32.AND P3, PT, R233, R2, PT ;  /* 0x00000002e900720c */ /* 0x000fe20003f66070 */
[----:B------:R4:W4:Y:S01]  /*200e0*/  LDL.S16 R157, [R1+0x98] ;  /* 0x00009800019d7983 */ /* 0x0009220000100600 */
[----:B------:R-:W-:Y:S01]  /*200f0*/  LOP3.LUT R2, R46, 0xffff, RZ, 0xc0, !PT ;  /* 0x0000ffff2e027812 */ /* 0x000fe200078ec0ff */
[----:B-1----:R-:W1:Y:S01]  /*20100*/  MUFU.EX2 R153, R220 ;  /* 0x000000dc00997308 */ /* 0x002e620000000800 */
[----:B------:R-:W-:Y:S01]  /*20110*/  PRMT R3, R146, 0x7610, R3 ;  /* 0x0000761092037816 */ /* 0x000fe20000000003 */
[----:B------:R1:W-:Y:S01]  /*20120*/  @!P4 STL.S16 [R1+0xb8], R146 ;  /* 0x0000b8920100c387 */ /* 0x0003e20000100600 */
[----:B------:R-:W-:Y:S03]  /*20130*/  SHF.R.U32.HI R2, RZ, 0x8, R2 ;  /* 0x00000008ff027819 */ /* 0x000fe60000011602 */
[----:B------:R-:W-:Y:S01]  /*20140*/  STG.E.U16 [R176.64+0x20], R27 ;  /* 0x0000201bb0007986 */ /* 0x000fe2000c101526 */
[----:B------:R-:W-:Y:S03]  /*20150*/  LOP3.LUT R2, R2, 0xffff, RZ, 0xc0, !PT ;  /* 0x0000ffff02027812 */ /* 0x000fe600078ec0ff */
[----:B------:R-:W-:Y:S01]  /*20160*/  STG.E.U16 [R176.64+0x22], R26 ;  /* 0x0000221ab0007986 */ /* 0x000fe2000c101526 */
[----:B------:R-:W-:Y:S10]  /*20170*/  MUFU.EX2 R43, R219 ;  /* 0x000000db002b7308 */ /* 0x000ff40000000800 */
[----:B---3--:R-:W3:Y:S01]  /*20180*/  MUFU.EX2 R152, R218 ;  /* 0x000000da00987308 */ /* 0x008ee20000000800 */
[----:B-1----:R-:W-:Y:S02]  /*20190*/  PRMT R146, R0, 0x5410, R56 ;  /* 0x0000541000927816 */ /* 0x002fe40000000038 */
[----:B------:R-:W-:Y:S02]  /*201a0*/  @!P4 PRMT R0, R3, 0x5410, RZ ;  /* 0x000054100300c816 */ /* 0x000fe400000000ff */
[----:B------:R-:W-:Y:S01]  /*201b0*/  ISETP.GE.U32.AND P4, PT, R233, R42, PT ;  /* 0x0000002ae900720c */ /* 0x000fe20003f86070 */
[----:B------:R1:W3:Y:S04]  /*201c0*/  LDL.S16 R3, [R1+0xac] ;  /* 0x0000ac0001037983 */ /* 0x0002e80000100600 */
[----:B------:R-:W-:Y:S01]  /*201d0*/  STG.E.U16 [R180.64+0x1e], R0 ;  /* 0x00001e00b4007986 */ /* 0x000fe2000c101526 */
[----:B-----5:R-:W-:Y:S05]  /*201e0*/  @!P5 HADD2 R145, -R56.H0_H0, -RZ.H0_H0 ;  /* 0xa00000ff3891d230 */ /* 0x020fea0000000900 */
[----:B------:R-:W-:Y:S01]  /*201f0*/  PRMT R147, R145, 0x7610, R147 ;  /* 0x0000761091937816 */ /* 0x000fe20000000093 */
[----:B------:R-:W-:Y:S03]  /*20200*/  @!P5 STL.S16 [R1+0xb4], R145 ;  /* 0x0000b4910100d387 */ /* 0x000fe60000100600 */
[----:B------:R-:W-:Y:S01]  /*20210*/  @!P5 PRMT R56, R147, 0x5410, RZ ;  /* 0x000054109338d816 */ /* 0x000fe200000000ff */
[----:B------:R1:W5:Y:S01]  /*20220*/  LDL.S16 R155, [R1+0xcc] ;  /* 0x0000cc00019b7983 */ /* 0x0003620000100600 */
[----:B------:R-:W-:Y:S02]  /*20230*/  PRMT R147, R58, 0x5410, R61 ;  /* 0x000054103a937816 */ /* 0x000fe4000000003d */
[C---:B------:R-:W-:Y:S01]  /*20240*/  ISETP.GE.U32.AND P5, PT, R233.reuse, R2, PT ;  /* 0x00000002e900720c */ /* 0x040fe20003fa6070 */
[----:B--2---:R-:W-:Y:S01]  /*20250*/  @!P6 HADD2 R144, -R58.H0_H0, -RZ.H0_H0 ;  /* 0xa00000ff3a90e230 */ /* 0x004fe20000000900 */
[----:B------:R-:W-:Y:S01]  /*20260*/  SHF.R.U32.HI R2, RZ, 0x10, R46 ;  /* 0x00000010ff027819 */ /* 0x000fe2000001162e */
[----:B------:R2:W-:Y:S03]  /*20270*/  STG.E.U16 [R180.64+0x20], R56 ;  /* 0x00002038b4007986 */ /* 0x0005e6000c101526 */
[----:B------:R-:W-:Y:S01]  /*20280*/  PRMT R42, R144, 0x7610, R42 ;  /* 0x00007610902a7816 */ /* 0x000fe2000000002a */
[----:B------:R-:W-:Y:S01]  /*20290*/  @!P6 STL.S16 [R1+0x9c], R144 ;  /* 0x00009c900100e387 */ /* 0x000fe20000100600 */
[----:B------:R-:W-:Y:S01]  /*202a0*/  LOP3.LUT R2, R2, 0xff, RZ, 0xc0, !PT ;  /* 0x000000ff02027812 */ /* 0x000fe200078ec0ff */
[----:B----4-:R-:W-:Y:S01]  /*202b0*/  @!P4 HADD2 R157, -R61.H0_H0, -RZ.H0_H0 ;  /* 0xa00000ff3d9dc230 */ /* 0x010fe20000000900 */
[----:B------:R-:W-:Y:S01]  /*202c0*/  @!P6 PRMT R58, R42, 0x5410, RZ ;  /* 0x000054102a3ae816 */ /* 0x000fe200000000ff */
[----:B------:R1:W4:Y:S01]  /*202d0*/  LDL.S16 R28, [R1+0xc8] ;  /* 0x0000c800011c7983 */ /* 0x0003220000100600 */
[----:B------:R-:W-:Y:S01]  /*202e0*/  ISETP.GE.U32.AND P6, PT, R233, R2, PT ;  /* 0x00000002e900720c */ /* 0x000fe20003fc6070 */
[----:B------:R1:W-:Y:S01]  /*202f0*/  MUFU.EX2 R42, R135 ;  /* 0x00000087002a7308 */ /* 0x0003e20000000800 */
[----:B------:R-:W-:Y:S01]  /*20300*/  PRMT R29, R157, 0x7610, R29 ;  /* 0x000076109d1d7816 */ /* 0x000fe2000000001d */
[----:B------:R3:W-:Y:S01]  /*20310*/  @!P4 STL.S16 [R1+0x98], R157 ;  /* 0x0000989d0100c387 */ /* 0x0007e20000100600 */
[----:B------:R-:W-:Y:S01]  /*20320*/  FADD.FTZ R2, R153, R60 ;  /* 0x0000003c99027221 */ /* 0x000fe20000010000 */
[----:B------:R-:W-:Y:S02]  /*20330*/  F2FP.PACK_AB R60, R59, R153 ;  /* 0x000000993b3c723e */ /* 0x000fe400000000ff */
[----:B------:R-:W-:Y:S01]  /*20340*/  @!P4 PRMT R61, R29, 0x5410, RZ ;  /* 0x000054101d3dc816 */ /* 0x000fe200000000ff */
[----:B------:R-:W-:Y:S03]  /*20350*/  STG.E.U16 [R178.64+0x20], R58 ;  /* 0x0000203ab2007986 */ /* 0x000fe6000c101526 */
[----:B------:R3:W-:Y:S01]  /*20360*/  MUFU.EX2 R29, R140 ;  /* 0x0000008c001d7308 */ /* 0x0007e20000000800 */
[----:B------:R-:W-:Y:S01]  /*20370*/  STG.E.U16 [R178.64+0x22], R61 ;  /* 0x0000223db2007986 */ /* 0x000fe2000c101526 */
[----:B--2---:R-:W-:Y:S08]  /*20380*/  PRMT R56, R161, 0x7632, R56 ;  /* 0x00007632a1387816 */ /* 0x004ff00000000038 */
[----:B------:R-:W-:Y:S01]  /*20390*/  MUFU.EX2 R145, R214 ;  /* 0x000000d600917308 */ /* 0x000fe20000000800 */
[----:B-1----:R-:W-:Y:S01]  /*203a0*/  FADD.FTZ R135, R59, R2 ;  /* 0x000000023b877221 */ /* 0x002fe20000010000 */
[----:B------:R-:W-:Y:S02]  /*203b0*/  SHF.R.U32.HI R2, RZ, 0x18, R46 ;  /* 0x00000018ff027819 */ /* 0x000fe4000001162e */
[----:B---3--:R-:W-:Y:S01]  /*203c0*/  F2FP.PACK_AB R59, R43, R152 ;  /* 0x000000982b3b723e */ /* 0x008fe200000000ff */
[----:B------:R1:W2:Y:S01]  /*203d0*/  LDL.S16 R157, [R1+0xc4] ;  /* 0x0000c400019d7983 */ /* 0x0002a20000100600 */
[----:B------:R-:W-:Y:S01]  /*203e0*/  ISETP.GE.U32.AND P4, PT, R233, R2, PT ;  /* 0x00000002e900720c */ /* 0x000fe20003f86070 */
[----:B------:R-:W-:Y:S01]  /*203f0*/  @!P3 HADD2 R3, -R62.H0_H0, -RZ.H0_H0 ;  /* 0xa00000ff3e03b230 */ /* 0x000fe20000000900 */
[--C-:B------:R-:W-:Y:S01]  /*20400*/  FADD.FTZ R2, R152, R133.reuse ;  /* 0x0000008598027221 */ /* 0x100fe20000010000 */
[----:B------:R-:W-:Y:S01]  /*20410*/  PRMT R133, R132, 0x7632, R133 ;  /* 0x0000763284857816 */ /* 0x000fe20000000085 */
[----:B------:R-:W3:Y:S01]  /*20420*/  MUFU.EX2 R144, R215 ;  /* 0x000000d700907308 */ /* 0x000ee20000000800 */
[----:B------:R-:W-:Y:S01]  /*20430*/  PRMT R140, R62, 0x5410, R63 ;  /* 0x000054103e8c7816 */ /* 0x000fe2000000003f */
[----:B------:R1:W-:Y:S01]  /*20440*/  @!P3 STL.S16 [R1+0xac], R3 ;  /* 0x0000ac030100b387 */ /* 0x0003e20000100600 */
[----:B------:R-:W-:Y:S01]  /*20450*/  PRMT R153, R3, 0x7610, R153 ;  /* 0x0000761003997816 */ /* 0x000fe20000000099 */
[----:B------:R-:W-:Y:S01]  /*20460*/  FADD.FTZ R43, R43, R2 ;  /* 0x000000022b2b7221 */ /* 0x000fe20000010000 */
[----:B------:R-:W-:Y:S02]  /*20470*/  LOP3.LUT R2, R150, 0xffff, RZ, 0xc0, !PT ;  /* 0x0000ffff96027812 */ /* 0x000fe400078ec0ff */
[----:B------:R-:W-:Y:S02]  /*20480*/  @!P3 PRMT R62, R153, 0x5410, RZ ;  /* 0x00005410993eb816 */ /* 0x000fe400000000ff */
[----:B------:R-:W-:Y:S01]  /*20490*/  SHF.R.U32.HI R2, RZ, 0x8, R2 ;  /* 0x00000008ff027819 */ /* 0x000fe20000011602 */
[----:B------:R-:W-:Y:S02]  /*204a0*/  MUFU.EX2 R153, R224 ;  /* 0x000000e000997308 */ /* 0x000fe40000000800 */
[----:B------:R1:W-:Y:S01]  /*204b0*/  STG.E.U16 [R174.64+0x30], R62 ;  /* 0x0000303eae007986 */ /* 0x0003e2000c101526 */
[----:B------:R-:W-:Y:S02]  /*204c0*/  LOP3.LUT R2, R2, 0xffff, RZ, 0xc0, !PT ;  /* 0x0000ffff02027812 */ /* 0x000fe400078ec0ff */
[----:B---3--:R-:W-:Y:S02]  /*204d0*/  F2FP.PACK_AB R168, R144, R145 ;  /* 0x0000009190a8723e */ /* 0x008fe400000000ff */
[----:B-1----:R-:W-:Y:S04]  /*204e0*/  LOP3.LUT R3, R150, 0xff, RZ, 0xc0, !PT ;  /* 0x000000ff96037812 */ /* 0x002fe800078ec0ff */
[----:B------:R-:W-:Y:S01]  /*204f0*/  ISETP.GE.U32.AND P3, PT, R233, R3, PT ;  /* 0x00000003e900720c */ /* 0x000fe20003f66070 */
[----:B------:R-:W-:Y:S04]  /*20500*/  FADD.FTZ R3, R145, R137 ;  /* 0x0000008991037221 */ /* 0x000fe80000010000 */
[----:B------:R-:W-:Y:S01]  /*20510*/  FADD.FTZ R144, R144, R3 ;  /* 0x0000000390907221 */ /* 0x000fe20000010000 */
[----:B------:R-:W-:Y:S02]  /*20520*/  F2FP.PACK_AB R3, R29, R42 ;  /* 0x0000002a1d03723e */ /* 0x000fe400000000ff */
[----:B------:R-:W-:Y:S01]  /*20530*/  PRMT R62, R59, 0x7632, R62 ;  /* 0x000076323b3e7816 */ /* 0x000fe2000000003e */
[----:B-----5:R-:W-:Y:S05]  /*20540*/  @!P5 HADD2 R155, -R63.H0_H0, -RZ.H0_H0 ;  /* 0xa00000ff3f9bd230 */ /* 0x020fea0000000900 */
[----:B------:R-:W-:Y:S01]  /*20550*/  PRMT R152, R155, 0x7610, R152 ;  /* 0x000076109b987816 */ /* 0x000fe20000000098 */
[----:B------:R1:W-:Y:S03]  /*20560*/  @!P5 STL.S16 [R1+0xcc], R155 ;  /* 0x0000cc9b0100d387 */ /* 0x0003e60000100600 */
[----:B------:R-:W-:Y:S02]  /*20570*/  @!P5 PRMT R63, R152, 0x5410, RZ ;  /* 0x00005410983fd816 */ /* 0x000fe400000000ff */
[----:B------:R-:W-:Y:S01]  /*20580*/  ISETP.GE.U32.AND P5, PT, R233, R2, PT ;  /* 0x00000002e900720c */ /* 0x000fe20003fa6070 */
[----:B------:R-:W-:Y:S01]  /*20590*/  MUFU.EX2 R152, R228 ;  /* 0x000000e400987308 */ /* 0x000fe20000000800 */
[----:B------:R-:W-:Y:S01]  /*205a0*/  SHF.R.U32.HI R2, RZ, 0x10, R150 ;  /* 0x00000010ff027819 */ /* 0x000fe20000011696 */
[----:B----4-:R-:W-:Y:S01]  /*205b0*/  @!P6 HADD2 R28, -R132.H0_H0, -RZ.H0_H0 ;  /* 0xa00000ff841ce230 */ /* 0x010fe20000000900 */
[----:B------:R3:W-:Y:S02]  /*205c0*/  STG.E.U16 [R174.64+0x32], R63 ;  /* 0x0000323fae007986 */ /* 0x0007e4000c101526 */
[----:B------:R-:W-:Y:S02]  /*205d0*/  LOP3.LUT R2, R2, 0xff, RZ, 0xc0, !PT ;  /* 0x000000ff02027812 */ /* 0x000fe400078ec0ff */
[----:B------:R-:W-:Y:S01]  /*205e0*/  PRMT R156, R28, 0x7610, R156 ;  /* 0x000076101c9c7816 */ /* 0x000fe2000000009c */
[----:B------:R4:W-:Y:S02]  /*205f0*/  @!P6 STL.S16 [R1+0xc8], R28 ;  /* 0x0000c81c0100e387 */ /* 0x0009e40000100600 */
[----:B-1----:R-:W1:Y:S01]  /*20600*/  MUFU.EX2 R155, R227 ;  /* 0x000000e3009b7308 */ /* 0x002e620000000800 */
[----:B---3--:R-:W-:Y:S01]  /*20610*/  PRMT R63, R60, 0x7632, R63 ;  /* 0x000076323c3f7816 */ /* 0x008fe2000000003f */
[----:B--2---:R-:W-:Y:S01]  /*20620*/  @!P4 HADD2 R157, -R133.H0_H0, -RZ.H0_H0 ;  /* 0xa00000ff859dc230 */ /* 0x004fe20000000900 */
[----:B----4-:R-:W-:Y:S01]  /*20630*/  FADD.FTZ R28, R42, R141 ;  /* 0x0000008d2a1c7221 */ /* 0x010fe20000010000 */
[----:B------:R-:W-:Y:S02]  /*20640*/  PRMT R141, R132, 0x5410, R133 ;  /* 0x00005410848d7816 */ /* 0x000fe40000000085 */
[----:B------:R-:W-:Y:S01]  /*20650*/  @!P6 PRMT R132, R156, 0x5410, RZ ;  /* 0x000054109c84e816 */ /* 0x000fe200000000ff */
[----:B------:R2:W-:Y:S01]  /*20660*/  @!P4 STL.S16 [R1+0xc4], R157 ;  /* 0x0000c49d0100c387 */ /* 0x0005e20000100600 */
[----:B------:R-:W-:Y:S01]  /*20670*/  PRMT R145, R157, 0x7610, R145 ;  /* 0x000076109d917816 */ /* 0x000fe20000000091 */
[----:B------:R-:W-:Y:S01]  /*20680*/  FADD.FTZ R137, R29, R28 ;  /* 0x0000001c1d897221 */ /* 0x000fe20000010000 */
[----:B------:R-:W-:Y:S01]  /*20690*/  ISETP.GE.U32.AND P6, PT, R233, R2, PT ;  /* 0x00000002e900720c */ /* 0x000fe20003fc6070 */
[----:B------:R3:W4:Y:S01]  /*206a0*/  LDL.S16 R196, [R1+0xe8] ;  /* 0x0000e80001c47983 */ /* 0x0007220000100600 */
[----:B------:R-:W-:Y:S01]  /*206b0*/  SHF.R.U32.HI R2, RZ, 0x18, R150 ;  /* 0x00000018ff027819 */ /* 0x000fe20000011696 */
[----:B-1----:R-:W-:Y:S01]  /*206c0*/  FADD.FTZ R12, R155, R135 ;  /* 0x000000879b0c7221 */ /* 0x002fe20000010000 */
[----:B------:R-:W-:Y:S01]  /*206d0*/  @!P4 PRMT R133, R145, 0x5410, RZ ;  /* 0x000054109185c816 */ /* 0x000fe200000000ff */
[----:B------:R3:W5:Y:S01]  /*206e0*/  LDL.S16 R195, [R1+0xe4] ;  /* 0x0000e40001c37983 */ /* 0x0007620000100600 */
[----:B------:R-:W-:Y:S01]  /*206f0*/  ISETP.GE.U32.AND P4, PT, R233, R2, PT ;  /* 0x00000002e900720c */ /* 0x000fe20003f86070 */
[C---:B------:R-:W-:Y:S01]  /*20700*/  FADD.FTZ R185, R152.reuse, R12 ;  /* 0x0000000c98b97221 */ /* 0x040fe20000010000 */
[----:B------:R-:W-:Y:S01]  /*20710*/  LOP3.LUT R2, R235, UR31, RZ, 0x3c, !PT ;  /* 0x0000001feb027c12 */ /* 0x000fe2000f8e3cff */
[----:B------:R3:W3:Y:S01]  /*20720*/  LDL.S16 R187, [R1+0xe0] ;  /* 0x0000e00001bb7983 */ /* 0x0006e20000100600 */
[----:B------:R-:W-:Y:S01]  /*20730*/  F2FP.PACK_AB R169, R152, R155 ;  /* 0x0000009b98a9723e */ /* 0x000fe200000000ff */
[----:B------:R-:W1:Y:S02]  /*20740*/  MUFU.EX2 R145, R226 ;  /* 0x000000e200917308 */ /* 0x000e640000000800 */
[----:B------:R3:W3:Y:S04]  /*20750*/  LDL.S16 R186, [R1+0xdc] ;  /* 0x0000dc0001ba7983 */ /* 0x0006e80000100600 */
[----:B------:R-:W-:Y:S04]  /*20760*/  STG.E.U16 [R176.64+0x32], R133 ;  /* 0x00003285b0007986 */ /* 0x000fe8000c101526 */
[----:B------:R-:W1:Y:S01]  /*20770*/  MUFU.EX2 R135, R222 ;  /* 0x000000de00877308 */ /* 0x000e620000000800 */
[----:B--2---:R-:W-:Y:S01]  /*20780*/  IMAD.WIDE.U32 R156, R2, -0x326172a9, RZ ;  /* 0xcd9e8d57029c7825 */ /* 0x004fe200078e00ff */
[----:B------:R-:W-:Y:S03]  /*20790*/  STG.E.U16 [R176.64+0x30], R132 ;  /* 0x00003084b0007986 */ /* 0x000fe6000c101526 */
[----:B------:R-:W-:Y:S01]  /*207a0*/  FADD.FTZ R2, R153, R43 ;  /* 0x0000002b99027221 */ /* 0x000fe20000010000 */
[----:B------:R-:W-:Y:S01]  /*207b0*/  LOP3.LUT R28, R157, UR29, R162, 0x96, !PT ;  /* 0x0000001d9d1c7c12 */ /* 0x000fe2000f8e96a2 */
[----:B------:R-:W-:Y:S01]  /*207c0*/  IMAD.MOV.U32 R162, RZ, RZ, R164 ;  /* 0x000000ffffa27224 */ /* 0x000fe200078e00a4 */
[----:B------:R-:W-:Y:S03]  /*207d0*/  LOP3.LUT R12, R183, UR33, R156, 0x96, !PT ;  /* 0x00000021b70c7c12 */ /* 0x000fe6000f8e969c */
[----:B------:R-:W-:Y:S01]  /*207e0*/  IMAD.WIDE.U32 R28, R28, -0x2daee0ad, RZ ;  /* 0xd2511f531c1c7825 */ /* 0x000fe200078e00ff */
[C---:B-1----:R-:W-:Y:S03]  /*207f0*/  F2FP.PACK_AB R170, R145.reuse, R153 ;  /* 0x0000009991aa723e */ /* 0x042fe600000000ff */
[----:B------:R-:W-:Y:S01]  /*20800*/  FADD.FTZ R198, R145, R2 ;  /* 0x0000000291c67221 */ /* 0x000fe20000010000 */
[----:B------:R-:W-:Y:S01]  /*20810*/  LOP3.LUT R42, R29, UR4, R240, 0x96, !PT ;  /* 0x000000041d2a7c12 */ /* 0x000fe2000f8e96f0 */
[----:B------:R-:W-:Y:S01]  /*20820*/  IMAD.WIDE.U32 R12, R12, -0x2daee0ad, RZ ;  /* 0xd2511f530c0c7825 */ /* 0x000fe200078e00ff */
[----:B------:R-:W1:Y:S03]  /*20830*/  MUFU.EX2 R29, R223 ;  /* 0x000000df001d7308 */ /* 0x000e660000000800 */
[----:B------:R-:W-:Y:S01]  /*20840*/  IMAD.WIDE.U32 R42, R42, -0x326172a9, RZ ;  /* 0xcd9e8d572a2a7825 */ /* 0x000fe200078e00ff */
[----:B------:R-:W-:Y:S04]  /*20850*/  LOP3.LUT R13, R13, UR28, R28, 0x96, !PT ;  /* 0x0000001c0d0d7c12 */ /* 0x000fe8000f8e961c */
[----:B------:R-:W-:Y:S02]  /*20860*/  LOP3.LUT R14, R43, UR30, R182, 0x96, !PT ;  /* 0x0000001e2b0e7c12 */ /* 0x000fe4000f8e96b6 */
[----:B------:R-:W-:Y:S03]  /*20870*/  MUFU.EX2 R28, R158 ;  /* 0x0000009e001c7308 */ /* 0x000fe60000000800 */
[----:B------:R-:W-:Y:S05]  /*20880*/  IMAD.WIDE.U32 R14, R14, -0x2daee0ad, RZ ;  /* 0xd2511f530e0e7825 */ /* 0x000fea00078e00ff */
[----:B------:R-:W-:Y:S01]  /*20890*/  LOP3.LUT R2, R15, UR35, R12, 0x96, !PT ;  /* 0x000000230f027c12 */ /* 0x000fe2000f8e960c */
[----:B------:R-:W-:Y:S01]  /*208a0*/  IMAD.WIDE.U32 R12, R13, -0x326172a9, RZ ;  /* 0xcd9e8d570d0c7825 */ /* 0x000fe200078e00ff */
[----:B------:R-:W2:Y:S04]  /*208b0*/  MUFU.EX2 R15, R159 ;  /* 0x0000009f000f7308 */ /* 0x000ea80000000800 */
[----:B------:R-:W-:Y:S01]  /*208c0*/  LOP3.LUT R42, R13, UR32, R42, 0x96, !PT ;  /* 0x000000200d2a7c12 */ /* 0x000fe2000f8e962a */
[----:B------:R-:W-:Y:S04]  /*208d0*/  FADD.FTZ R13, R135, R144 ;  /* 0x00000090870d7221 */ /* 0x000fe80000010000 */
[----:B------:R-:W-:Y:S04]  /*208e0*/  IMAD.WIDE.U32 R164, R42, -0x2daee0ad, RZ ;  /* 0xd2511f532aa47825 */ /* 0x000fe800078e00ff */
[----:B-1----:R-:W-:Y:S01]  /*208f0*/  FADD.FTZ R197, R29, R13 ;  /* 0x0000000d1dc57221 */ /* 0x002fe20000010000 */
[----:B------:R-:W-:Y:S05]  /*20900*/  LOP3.LUT R152, R165, UR34, R14, 0x96, !PT ;  /* 0x00000022a5987c12 */ /* 0x000fea000f8e960e */
[----:B------:R-:W-:Y:S01]  /*20910*/  IMAD.WIDE.U32 R152, R152, -0x326172a9, RZ ;  /* 0xcd9e8d5798987825 */ /* 0x000fe200078e00ff */
[----:B--2---:R-:W-:Y:S03]  /*20920*/  F2FP.PACK_AB R171, R15, R28 ;  /* 0x0000001c0fab723e */ /* 0x004fe600000000ff */
[----:B------:R-:W-:Y:S01]  /*20930*/  IMAD.WIDE.U32 R158, R2, -0x326172a9, RZ ;  /* 0xcd9e8d57029e7825 */ /* 0x000fe200078e00ff */
[----:B------:R-:W-:Y:S02]  /*20940*/  F2FP.PACK_AB R2, R29, R135 ;  /* 0x000000871d02723e */ /* 0x000fe400000000ff */
[----:B------:R-:W-:Y:S02]  /*20950*/  PRMT R135, R134, 0x7632, R135 ;  /* 0x0000763286877816 */ /* 0x000fe40000000087 */
[----:B------:R-:W-:Y:S01]  /*20960*/  LOP3.LUT R165, R159, UR5, R12, 0x96, !PT ;  /* 0x000000059fa57c12 */ /* 0x000fe2000f8e960c */
[----:B------:R-:W-:Y:S01]  /*20970*/  FADD.FTZ R12, R28, R137 ;  /* 0x000000891c0c7221 */ /* 0x000fe20000010000 */
[----:B------:R-:W-:Y:S02]  /*20980*/  PRMT R144, R134, 0x5410, R135 ;  /* 0x0000541086907816 */ /* 0x000fe40000000087 */
[C---:B------:R-:W-:Y:S04]  /*20990*/  PRMT R137, R136.reuse, 0x7632, R137 ;  /* 0x0000763288897816 */ /* 0x040fe80000000089 */
[----:B------:R-:W-:Y:S01]  /*209a0*/  PRMT R145, R136, 0x5410, R137 ;  /* 0x0000541088917816 */ /* 0x000fe20000000089 */
[----:B----4-:R-:W-:Y:S02]  /*209b0*/  @!P3 HADD2 R196, -R134.H0_H0, -RZ.H0_H0 ;  /* 0xa00000ff86c4b230 */ /* 0x010fe40000000900 */
[----:B-----5:R-:W-:Y:S03]  /*209c0*/  @!P5 HADD2 R195, -R135.H0_H0, -RZ.H0_H0 ;  /* 0xa00000ff87c3d230 */ /* 0x020fe60000000900 */
[----:B------:R1:W-:Y:S01]  /*209d0*/  @!P3 STL.S16 [R1+0xe8], R196 ;  /* 0x0000e8c40100b387 */ /* 0x0003e20000100600 */
[----:B------:R-:W-:Y:S01]  /*209e0*/  PRMT R29, R196, 0x7610, R29 ;  /* 0x00007610c41d7816 */ /* 0x000fe2000000001d */
[----:B---3--:R-:W-:Y:S02]  /*209f0*/  @!P6 HADD2 R187, -R136.H0_H0, -RZ.H0_H0 ;  /* 0xa00000ff88bbe230 */ /* 0x008fe40000000900 */
[----:B------:R2:W-:Y:S01]  /*20a00*/  @!P5 STL.S16 [R1+0xe4], R195 ;  /* 0x0000e4c30100d387 */ /* 0x0005e20000100600 */
[----:B------:R-:W-:Y:S02]  /*20a10*/  @!P3 PRMT R134, R29, 0x5410, RZ ;  /* 0x000054101d86b816 */ /* 0x000fe400000000ff */
[----:B------:R-:W-:Y:S01]  /*20a20*/  PRMT R24, R195, 0x7610, R24 ;  /* 0x00007610c3187816 */ /* 0x000fe20000000018 */
[----:B------:R3:W-:Y:S01]  /*20a30*/  @!P6 STL.S16 [R1+0xe0], R187 ;  /* 0x0000e0bb0100e387 */ /* 0x0007e20000100600 */
[----:B------:R-:W-:Y:S01]  /*20a40*/  PRMT R14, R187, 0x7610, R14 ;  /* 0x00007610bb0e7816 */ /* 0x000fe2000000000e */
[----:B------:R-:W-:Y:S01]  /*20a50*/  @!P4 HADD2 R186, -R137.H0_H0, -RZ.H0_H0 ;  /* 0xa00000ff89bac230 */ /* 0x000fe20000000900 */
[----:B------:R-:W-:Y:S01]  /*20a60*/  @!P5 PRMT R135, R24, 0x5410, RZ ;  /* 0x000054101887d816 */ /* 0x000fe200000000ff */
[----:B------:R-:W-:Y:S01]  /*20a70*/  STG.E.U16 [R180.64+0x2e], R134 ;  /* 0x00002e86b4007986 */ /* 0x000fe2000c101526 */
[----:B------:R-:W-:Y:S02]  /*20a80*/  @!P6 PRMT R136, R14, 0x5410, RZ ;  /* 0x000054100e88e816 */ /* 0x000fe400000000ff */
[----:B------:R-:W-:Y:S01]  /*20a90*/  LOP3.LUT R24, R231, UR33, R156, 0x96, !PT ;  /* 0x00000021e7187c12 */ /* 0x000fe2000f8e969c */
[----:B------:R4:W-:Y:S04]  /*20aa0*/  @!P4 STL.S16 [R1+0xdc], R186 ;  /* 0x0000dcba0100c387 */ /* 0x0009e80000100600 */
[----:B------:R-:W-:Y:S01]  /*20ab0*/  IMAD.WIDE.U32 R24, R24, -0x2daee0ad, RZ ;  /* 0xd2511f5318187825 */ /* 0x000fe200078e00ff */
[----:B------:R4:W5:Y:S03]  /*20ac0*/  LDL.S16 R183, [R1+0x68] ;  /* 0x0000680001b77983 */ /* 0x0009660000100600 */
[----:B-1----:R-:W-:Y:S01]  /*20ad0*/  FADD.FTZ R196, R15, R12 ;  /* 0x0000000c0fc47221 */ /* 0x002fe20000010000 */
[----:B------:R-:W-:Y:S01]  /*20ae0*/  LOP3.LUT R12, R153, UR6, R158, 0x96, !PT ;  /* 0x00000006990c7c12 */ /* 0x000fe2000f8e969e */
[----:B------:R1:W5:Y:S01]  /*20af0*/  LDL.S16 R182, [R1+0x58] ;  /* 0x0000580001b67983 */ /* 0x0003620000100600 */
[----:B------:R-:W-:Y:S01]  /*20b00*/  PRMT R15, R186, 0x7610, R15 ;  /* 0x00007610ba0f7816 */ /* 0x000fe2000000000f */
[----:B--2---:R-:W-:Y:S01]  /*20b10*/  MUFU.EX2 R195, R239 ;  /* 0x000000ef00c37308 */ /* 0x004fe20000000800 */
[C---:B------:R-:W-:Y:S01]  /*20b20*/  LOP3.LUT R13, R12.reuse, 0xff, RZ, 0xc0, !PT ;  /* 0x000000ff0c0d7812 */ /* 0x040fe200078ec0ff */
[----:B------:R-:W-:Y:S01]  /*20b30*/  STG.E.U16 [R180.64+0x30], R135 ;  /* 0x00003087b4007986 */ /* 0x000fe2000c101526 */
[----:B------:R-:W-:Y:S02]  /*20b40*/  @!P4 PRMT R137, R15, 0x5410, RZ ;  /* 0x000054100f89c816 */ /* 0x000fe400000000ff */
[----:B------:R-:W-:Y:S01]  /*20b50*/  ISETP.GE.U32.AND P3, PT, R233, R13, PT ;  /* 0x0000000de900720c */ /* 0x000fe20003f66070 */
[----:B---3--:R1:W2:Y:S01]  /*20b60*/  LDL.S16 R187, [R1+0x64] ;  /* 0x0000640001bb7983 */ /* 0x0082a20000100600 */
[----:B------:R-:W-:Y:S03]  /*20b70*/  LOP3.LUT R13, R12, 0xffff, RZ, 0xc0, !PT ;  /* 0x0000ffff0c0d7812 */ /* 0x000fe600078ec0ff */
[----:B------:R3:W-:Y:S01]  /*20b80*/  STG.E.U16 [R178.64+0x30], R136 ;  /* 0x00003088b2007986 */ /* 0x0007e2000c101526 */
[----:B------:R-:W-:Y:S03]  /*20b90*/  SHF.R.U32.HI R13, RZ, 0x8, R13 ;  /* 0x00000008ff0d7819 */ /* 0x000fe6000001160d */
[----:B----4-:R1:W4:Y:S01]  /*20ba0*/  LDL.S16 R186, [R1+0x60] ;  /* 0x0000600001ba7983 */ /* 0x0103220000100600 */
[----:B------:R-:W-:Y:S03]  /*20bb0*/  LOP3.LUT R13, R13, 0xffff, RZ, 0xc0, !PT ;  /* 0x0000ffff0d0d7812 */ /* 0x000fe600078ec0ff */
[----:B------:R-:W-:Y:S01]  /*20bc0*/  STG.E.U16 [R178.64+0x32], R137 ;  /* 0x00003289b2007986 */ /* 0x000fe2000c101526 */
[C---:B------:R-:W-:Y:S02]  /*20bd0*/  ISETP.GE.U32.AND P5, PT, R233.reuse, R13, PT ;  /* 0x0000000de900720c */ /* 0x040fe40003fa6070 */
[--C-:B------:R-:W-:Y:S04]  /*20be0*/  SHF.R.U32.HI R13, RZ, 0x18, R12.reuse ;  /* 0x00000018ff0d7819 */ /* 0x100fe8000001160c */
[----:B------:R-:W-:Y:S02]  /*20bf0*/  ISETP.GE.U32.AND P6, PT, R233, R13, PT ;  /* 0x0000000de900720c */ /* 0x000fe40003fc6070 */
[----:B------:R-:W-:Y:S02]  /*20c00*/  SHF.R.U32.HI R13, RZ, 0x10, R12 ;  /* 0x00000010ff0d7819 */ /* 0x000fe4000001160c */
[----:B------:R-:W-:Y:S02]  /*20c10*/  LOP3.LUT R12, R157, UR29, R162, 0x96, !PT ;  /* 0x0000001d9d0c7c12 */ /* 0x000fe4000f8e96a2 */
[----:B------:R-:W-:Y:S03]  /*20c20*/  LOP3.LUT R14, R13, 0xff, RZ, 0xc0, !PT ;  /* 0x000000ff0d0e7812 */ /* 0x000fe600078ec0ff */
[----:B------:R-:W-:Y:S01]  /*20c30*/  IMAD.WIDE.U32 R12, R12, -0x2daee0ad, RZ ;  /* 0xd2511f530c0c7825 */ /* 0x000fe200078e00ff */
[----:B------:R-:W-:Y:S02]  /*20c40*/  ISETP.GE.U32.AND P4, PT, R233, R14, PT ;  /* 0x0000000ee900720c */ /* 0x000fe40003f86070 */
[----:B---3--:R-:W-:Y:S02]  /*20c50*/  LOP3.LUT R136, R152, 0xffff, RZ, 0xc0, !PT ;  /* 0x0000ffff98887812 */ /* 0x008fe400078ec0ff */
[----:B------:R-:W-:Y:S02]  /*20c60*/  LOP3.LUT R13, R13, UR4, R246, 0x96, !PT ;  /* 0x000000040d0d7c12 */ /* 0x000fe4000f8e96f6 */
[----:B------:R-:W-:Y:S02]  /*20c70*/  LOP3.LUT R0, R25, UR28, R12, 0x96, !PT ;  /* 0x0000001c19007c12 */ /* 0x000fe4000f8e960c */
[----:B------:R-:W-:Y:S01]  /*20c80*/  SHF.R.U32.HI R136, RZ, 0x8, R136 ;  /* 0x00000008ff887819 */ /* 0x000fe20000011688 */
[----:B------:R-:W-:Y:S04]  /*20c90*/  IMAD.WIDE.U32 R12, R13, -0x326172a9, RZ ;  /* 0xcd9e8d570d0c7825 */ /* 0x000fe800078e00ff */
[----:B------:R-:W-:Y:S01]  /*20ca0*/  IMAD.WIDE.U32 R156, R0, -0x326172a9, RZ ;  /* 0xcd9e8d57009c7825 */ /* 0x000fe200078e00ff */
[----:B------:R-:W-:Y:S02]  /*20cb0*/  LOP3.LUT R0, R173, UR6, R184, 0x96, !PT ;  /* 0x00000006ad007c12 */ /* 0x000fe4000f8e96b8 */
[----:B------:R-:W-:Y:S01]  /*20cc0*/  LOP3.LUT R14, R13, UR30, R230, 0x96, !PT ;  /* 0x0000001e0d0e7c12 */ /* 0x000fe2000f8e96e6 */
[----:B------:R-:W-:Y:S01]  /*20cd0*/  MUFU.EX2 R184, R244 ;  /* 0x000000f400b87308 */ /* 0x000fe20000000800 */
[----:B------:R-:W-:Y:S02]  /*20ce0*/  LOP3.LUT R12, R157, UR32, R12, 0x96, !PT ;  /* 0x000000209d0c7c12 */ /* 0x000fe4000f8e960c */
[----:B------:R-:W-:Y:S01]  /*20cf0*/  LOP3.LUT R13, R0, 0xffff, RZ, 0xc0, !PT ;  /* 0x0000ffff000d7812 */ /* 0x000fe200078ec0ff */
[----:B------:R-:W-:Y:S03]  /*20d00*/  IMAD.WIDE.U32 R14, R14, -0x2daee0ad, RZ ;  /* 0xd2511f530e0e7825 */ /* 0x000fe600078e00ff */
[----:B------:R-:W-:Y:S01]  /*20d10*/  SHF.R.U32.HI R13, RZ, 0x8, R13 ;  /* 0x00000008ff0d7819 */ /* 0x000fe2000001160d */
[----:B------:R-:W-:Y:S01]  /*20d20*/  IMAD.WIDE.U32 R162, R12, -0x2daee0ad, RZ ;  /* 0xd2511f530ca27825 */ /* 0x000fe200078e00ff */
[----:B------:R-:W-:Y:S02]  /*20d30*/  LOP3.LUT R12, R0, 0xff, RZ, 0xc0, !PT ;  /* 0x000000ff000c7812 */ /* 0x000fe400078ec0ff */
[----:B------:R-:W-:Y:S02]  /*20d40*/  LOP3.LUT R159, R15, UR35, R24, 0x96, !PT ;  /* 0x000000230f9f7c12 */ /* 0x000fe4000f8e9618 */
[----:B------:R-:W-:Y:S02]  /*20d50*/  PRMT R24, R12, 0x5410, R13 ;  /* 0x000054100c187816 */ /* 0x000fe4000000000d */
[C---:B------:R-:W-:Y:S02]  /*20d60*/  LOP3.LUT R12, R172.reuse, 0xffff, RZ, 0xc0, !PT ;  /* 0x0000ffffac0c7812 */ /* 0x040fe400078ec0ff */
[----:B------:R-:W-:Y:S02]  /*20d70*/  LOP3.LUT R13, R172, 0xff, RZ, 0xc0, !PT ;  /* 0x000000ffac0d7812 */ /* 0x000fe400078ec0ff */
[----:B------:R-:W-:Y:S02]  /*20d80*/  SHF.R.U32.HI R12, RZ, 0x8, R12 ;  /* 0x00000008ff0c7819 */ /* 0x000fe4000001160c */
[----:B------:R-:W-:Y:S02]  /*20d90*/  LOP3.LUT R155, R163, UR34, R14, 0x96, !PT ;  /* 0x00000022a39b7c12 */ /* 0x000fe4000f8e960e */
[----:B------:R-:W-:Y:S02]  /*20da0*/  PRMT R28, R13, 0x5410, R12 ;  /* 0x000054100d1c7816 */ /* 0x000fe4000000000c */
[----:B------:R-:W-:Y:S02]  /*20db0*/  SHF.R.U32.HI R12, RZ, 0x10, R0 ;  /* 0x00000010ff0c7819 */ /* 0x000fe40000011600 */
[----:B------:R-:W-:Y:S02]  /*20dc0*/  SHF.R.U32.HI R14, RZ, 0x10, R172 ;  /* 0x00000010ff0e7819 */ /* 0x000fe400000116ac */
[----:B------:R-:W-:Y:S02]  /*20dd0*/  SHF.R.U32.HI R15, RZ, 0x18, R0 ;  /* 0x00000018ff0f7819 */ /* 0x000fe40000011600 */
[----:B------:R-:W-:Y:S02]  /*20de0*/  LOP3.LUT R13, R12, 0xff, RZ, 0xc0, !PT ;  /* 0x000000ff0c0d7812 */ /* 0x000fe400078ec0ff */
[----:B------:R-:W-:Y:S02]  /*20df0*/  LOP3.LUT R12, R148, 0xffff, RZ, 0xc0, !PT ;  /* 0x0000ffff940c7812 */ /* 0x000fe400078ec0ff */
[----:B------:R-:W-:Y:S02]  /*20e00*/  LOP3.LUT R14, R14, 0xff, RZ, 0xc0, !PT ;  /* 0x000000ff0e0e7812 */ /* 0x000fe400078ec0ff */
[----:B------:R-:W-:Y:S02]  /*20e10*/  SHF.R.U32.HI R172, RZ, 0x18, R172 ;  /* 0x00000018ffac7819 */ /* 0x000fe400000116ac */
[----:B------:R-:W-:Y:S02]  /*20e20*/  PRMT R27, R13, 0x5410, R15 ;  /* 0x000054100d1b7816 */ /* 0x000fe4000000000f */
[----:B------:R-:W-:Y:S02]  /*20e30*/  LOP3.LUT R0, R149, UR6, R154, 0x96, !PT ;  /* 0x0000000695007c12 */ /* 0x000fe4000f8e969a */
[----:B------:R-:W-:Y:S02]  /*20e40*/  LOP3.LUT R15, R148, 0xff, RZ, 0xc0, !PT ;  /* 0x000000ff940f7812 */ /* 0x000fe400078ec0ff */
[----:B------:R-:W-:Y:S01]  /*20e50*/  SHF.R.U32.HI R13, RZ, 0x8, R12 ;  /* 0x00000008ff0d7819 */ /* 0x000fe2000001160c */
[--C-:B------:R-:W-:Y:S01]  /*20e60*/  HSET2.LE.AND R12, R24, R199.reuse, PT ;  /* 0x000000c7180c7233 */ /* 0x100fe20003803000 */
[----:B------:R-:W-:Y:S02]  /*20e70*/  PRMT R172, R14, 0x5410, R172 ;  /* 0x000054100eac7816 */ /* 0x000fe400000000ac */
[----:B------:R-:W-:Y:S02]  /*20e80*/  SHF.R.U32.HI R14, RZ, 0x10, R148 ;  /* 0x00000010ff0e7819 */ /* 0x000fe40000011694 */
[----:B------:R-:W-:Y:S02]  /*20e90*/  PRMT R42, R15, 0x5410, R13 ;  /* 0x000054100f2a7816 */ /* 0x000fe4000000000d */
[----:B------:R-:W-:Y:S02]  /*20ea0*/  LOP3.LUT R25, R14, 0xff, RZ, 0xc0, !PT ;  /* 0x000000ff0e197812 */ /* 0x000fe400078ec0ff */
[C---:B------:R-:W-:Y:S02]  /*20eb0*/  LOP3.LUT R13, R0.reuse, 0xffff, RZ, 0xc0, !PT ;  /* 0x0000ffff000d7812 */ /* 0x040fe400078ec0ff */
[--C-:B------:R-:W-:Y:S02]  /*20ec0*/  SHF.R.U32.HI R14, RZ, 0x10, R0.reuse ;  /* 0x00000010ff0e7819 */ /* 0x100fe40000011600 */
[----:B------:R-:W-:Y:S02]  /*20ed0*/  LOP3.LUT R26, R0, 0xff, RZ, 0xc0, !PT ;  /* 0x000000ff001a7812 */ /* 0x000fe400078ec0ff */
[----:B------:R-:W-:Y:S02]  /*20ee0*/  SHF.R.U32.HI R24, RZ, 0x18, R0 ;  /* 0x00000018ff187819 */ /* 0x000fe40000011600 */
[----:B------:R-:W-:Y:S02]  /*20ef0*/  SHF.R.U32.HI R148, RZ, 0x18, R148 ;  /* 0x00000018ff947819 */ /* 0x000fe40000011694 */
[----:B------:R-:W-:Y:S01]  /*20f00*/  SHF.R.U32.HI R15, RZ, 0x8, R13 ;  /* 0x00000008ff0f7819 */ /* 0x000fe2000001160d */
[--C-:B------:R-:W-:Y:S01]  /*20f10*/  HSET2.LE.AND R13, R27, R199.reuse, PT ;  /* 0x000000c71b0d7233 */ /* 0x100fe20003803000 */
[----:B------:R-:W-:Y:S01]  /*20f20*/  LOP3.LUT R0, R14, 0xff, RZ, 0xc0, !PT ;  /* 0x000000ff0e007812 */ /* 0x000fe200078ec0ff */
[--C-:B------:R-:W-:Y:S01]  /*20f30*/  HSET2.LE.AND R14, R28, R199.reuse, PT ;  /* 0x000000c71c0e7233 */ /* 0x100fe20003803000 */
[----:B------:R-:W-:Y:S02]  /*20f40*/  PRMT R148, R25, 0x5410, R148 ;  /* 0x0000541019947816 */ /* 0x000fe40000000094 */
[----:B------:R-:W-:Y:S01]  /*20f50*/  PRMT R28, R26, 0x5410, R15 ;  /* 0x000054101a1c7816 */ /* 0x000fe2000000000f */
[--C-:B------:R-:W-:Y:S01]  /*20f60*/  HSET2.LE.AND R15, R172, R199.reuse, PT ;  /* 0x000000c7ac0f7233 */ /* 0x100fe20003803000 */
[----:B------:R-:W-:Y:S02]  /*20f70*/  PRMT R0, R0, 0x5410, R24 ;  /* 0x0000541000007816 */ /* 0x000fe40000000018 */
[----:B------:R-:W3:Y:S01]  /*20f80*/  LDSM.16.MT88.4 R24, [R188+0x9000] ;  /* 0x00900000bc18783b */ /* 0x000ee20000004200 */
[----:B------:R-:W-:Y:S01]  /*20f90*/  LOP3.LUT R14, R14, R30, RZ, 0xc0, !PT ;  /* 0x0000001e0e0e7212 */ /* 0x000fe200078ec0ff */
[--C-:B------:R-:W-:Y:S01]  /*20fa0*/  HSET2.LE.AND R30, R42, R199.reuse, PT ;  /* 0x000000c72a1e7233 */ /* 0x100fe20003803000 */
[----:B------:R-:W-:Y:S01]  /*20fb0*/  LOP3.LUT R12, R12, R41, RZ, 0xc0, !PT ;  /* 0x000000290c0c7212 */ /* 0x000fe200078ec0ff */
[--C-:B------:R-:W-:Y:S01]  /*20fc0*/  HSET2.LE.AND R29, R0, R199.reuse, PT ;  /* 0x000000c7001d7233 */ /* 0x100fe20003803000 */
[----:B------:R-:W-:Y:S01]  /*20fd0*/  LOP3.LUT R13, R13, R44, RZ, 0xc0, !PT ;  /* 0x0000002c0d0d7212 */ /* 0x000fe200078ec0ff */
[--C-:B------:R-:W-:Y:S01]  /*20fe0*/  HSET2.LE.AND R28, R28, R199.reuse, PT ;  /* 0x000000c71c1c7233 */ /* 0x100fe20003803000 */
[----:B------:R-:W-:Y:S02]  /*20ff0*/  LOP3.LUT R30, R30, R40, RZ, 0xc0, !PT ;  /* 0x000000281e1e7212 */ /* 0x000fe400078ec0ff */
[----:B------:R-:W1:Y:S01]  /*21000*/  LDSM.16.MT88.4 R40, [R190+0x9000] ;  /* 0x00900000be28783b */ /* 0x000e620000004200 */
[----:B------:R-:W-:Y:S01]  /*21010*/  LOP3.LUT R15, R15, R31, RZ, 0xc0, !PT ;  /* 0x0000001f0f0f7212 */ /* 0x000fe200078ec0ff */
[--C-:B------:R-:W-:Y:S01]  /*21020*/  HSET2.LE.AND R31, R148, R199.reuse, PT ;  /* 0x000000c7941f7233 */ /* 0x100fe20003803000 */
[----:B------:R-:W-:Y:S02]  /*21030*/  LOP3.LUT R29, R29, R138, RZ, 0xc0, !PT ;  /* 0x0000008a1d1d7212 */ /* 0x000fe400078ec0ff */
[----:B------:R-:W-:Y:S02]  /*21040*/  LOP3.LUT R28, R28, R139, RZ, 0xc0, !PT ;  /* 0x0000008b1c1c7212 */ /* 0x000fe400078ec0ff */
[----:B------:R-:W-:Y:S02]  /*21050*/  LOP3.LUT R31, R31, R45, RZ, 0xc0, !PT ;  /* 0x0000002d1f1f7212 */ /* 0x000fe400078ec0ff */
[----:B------:R-:W-:Y:S02]  /*21060*/  SHF.R.U32.HI R45, RZ, 0x10, R46 ;  /* 0x00000010ff2d7819 */ /* 0x000fe4000001162e */
[C---:B------:R-:W-:Y:S02]  /*21070*/  LOP3.LUT R44, R46.reuse, 0xffff, RZ, 0xc0, !PT ;  /* 0x0000ffff2e2c7812 */ /* 0x040fe400078ec0ff */
[----:B------:R-:W-:Y:S02]  /*21080*/  LOP3.LUT R0, R47, UR7, R200, 0x96, !PT ;  /* 0x000000072f007c12 */ /* 0x000fe4000f8e96c8 */
[----:B------:R-:W-:Y:S02]  /*21090*/  LOP3.LUT R47, R46, 0xff, RZ, 0xc0, !PT ;  /* 0x000000ff2e2f7812 */ /* 0x000fe400078ec0ff */
[----:B------:R-:W-:Y:S01]  /*210a0*/  SHF.R.U32.HI R46, RZ, 0x18, R46 ;  /* 0x00000018ff2e7819 */ /* 0x000fe2000001162e */
[-C--:B---3--:R-:W-:Y:S08]  /*210b0*/  HMMA.16816.F32 R4, R12, R24.reuse, R4 ;  /* 0x000000180c04723c */ /* 0x088ff00000001804 */
[C---:B------:R-:W-:Y:S08]  /*210c0*/  HMMA.16816.F32 R8, R28.reuse, R24, R8 ;  /* 0x000000181c08723c */ /* 0x040ff00000001808 */
[-C--:B------:R-:W-:Y:S08]  /*210d0*/  HMMA.16816.F32 R16, R28, R26.reuse, R16 ;  /* 0x0000001a1c10723c */ /* 0x080ff00000001810 */
[C---:B------:R-:W-:Y:S01]  /*210e0*/  HMMA.16816.F32 R20, R12.reuse, R26, R20 ;  /* 0x0000001a0c14723c */ /* 0x040fe20000001814 */
[----:B------:R-:W3:Y:S07]  /*210f0*/  LDSM.16.MT88.4 R24, [R188+0xa000] ;  /* 0x00a00000bc18783b */ /* 0x000eee0000004200 */
[-C--:B-1----:R-:W-:Y:S08]  /*21100*/  HMMA.16816.F32 R32, R12, R40.reuse, R32 ;  /* 0x000000280c20723c */ /* 0x082ff00000001820 */
        /* <DEDUP_REMOVED lines=15> */
[C---:B------:R-:W-:Y:S07]  /*21200*/  HMMA.16816.F32 R100, R28.reuse, R24, R100 ;  /* 0x000000181c64723c */ /* 0x040fee0000001864 */
[C---:B------:R-:W-:Y:S01]  /*21210*/  LOP3.LUT R25, R150.reuse, 0xffff, RZ, 0xc0, !PT ;  /* 0x0000ffff96197812 */ /* 0x040fe200078ec0ff */
[-C--:B------:R-:W-:Y:S01]  /*21220*/  HMMA.16816.F32 R104, R28, R26.reuse, R104 ;  /* 0x0000001a1c68723c */ /* 0x080fe20000001868 */
[----:B----4-:R-:W-:Y:S03]  /*21230*/  @!P5 HADD2 R186, -R56.H0_H0, -RZ.H0_H0 ;  /* 0xa00000ff38bad230 */ /* 0x010fe60000000900 */
[----:B------:R-:W-:Y:S02]  /*21240*/  LOP3.LUT R24, R151, UR7, R160, 0x96, !PT ;  /* 0x0000000797187c12 */ /* 0x000fe4000f8e96a0 */
[----:B------:R-:W-:Y:S02]  /*21250*/  SHF.R.U32.HI R151, RZ, 0x10, R150 ;  /* 0x00000010ff977819 */ /* 0x000fe40000011696 */
[C---:B------:R-:W-:Y:S07]  /*21260*/  HMMA.16816.F32 R108, R12.reuse, R26, R108 ;  /* 0x0000001a0c6c723c */ /* 0x040fee000000186c */
[----:B------:R-:W-:Y:S01]  /*21270*/  SHF.R.U32.HI R26, RZ, 0x8, R44 ;  /* 0x00000008ff1a7819 */ /* 0x000fe2000001162c */
[-C--:B-1----:R-:W-:Y:S01]  /*21280*/  HMMA.16816.F32 R112, R12, R40.reuse, R112 ;  /* 0x000000280c70723c */ /* 0x082fe20000001870 */
[----:B------:R-:W-:Y:S03]  /*21290*/  LOP3.LUT R44, R150, 0xff, RZ, 0xc0, !PT ;  /* 0x000000ff962c7812 */ /* 0x000fe600078ec0ff */
[----:B------:R-:W-:Y:S02]  /*212a0*/  LOP3.LUT R27, R45, 0xff, RZ, 0xc0, !PT ;  /* 0x000000ff2d1b7812 */ /* 0x000fe400078ec0ff */
[----:B------:R-:W-:Y:S02]  /*212b0*/  PRMT R148, R47, 0x5410, R26 ;  /* 0x000054102f947816 */ /* 0x000fe4000000001a */
[C---:B------:R-:W-:Y:S01]  /*212c0*/  HMMA.16816.F32 R116, R28.reuse, R40, R116 ;  /* 0x000000281c74723c */ /* 0x040fe20000001874 */
[----:B------:R-:W-:Y:S03]  /*212d0*/  SHF.R.U32.HI R26, RZ, 0x8, R25 ;  /* 0x00000008ff1a7819 */ /* 0x000fe60000011619 */
[----:B------:R-:W-:Y:S02]  /*212e0*/  PRMT R139, R27, 0x5410, R46 ;  /* 0x000054101b8b7816 */ /* 0x000fe4000000002e */
[----:B------:R-:W-:Y:S02]  /*212f0*/  PRMT R149, R44, 0x5410, R26 ;  /* 0x000054102c957816 */ /* 0x000fe4000000001a */
[-C--:B------:R-:W-:Y:S01]  /*21300*/  HMMA.16816.F32 R120, R28, R42.reuse, R120 ;  /* 0x0000002a1c78723c */ /* 0x080fe20000001878 */
[----:B------:R-:W1:Y:S03]  /*21310*/  LDSM.16.MT88.4 R44, [R188+0x9400] ;  /* 0x00940000bc2c783b */ /* 0x000e660000004200 */
[C---:B------:R-:W-:Y:S02]  /*21320*/  LOP3.LUT R25, R0.reuse, 0xffff, RZ, 0xc0, !PT ;  /* 0x0000ffff00197812 */ /* 0x040fe400078ec0ff */
[----:B------:R-:W-:Y:S02]  /*21330*/  LOP3.LUT R27, R0, 0xff, RZ, 0xc0, !PT ;  /* 0x000000ff001b7812 */ /* 0x000fe400078ec0ff */
[----:B------:R-:W-:Y:S01]  /*21340*/  HMMA.16816.F32 R124, R12, R42, R124 ;  /* 0x0000002a0c7c723c */ /* 0x000fe2000000187c */
[----:B------:R-:W-:Y:S03]  /*21350*/  SHF.R.U32.HI R25, RZ, 0x8, R25 ;  /* 0x00000008ff197819 */ /* 0x000fe60000011619 */
[--C-:B------:R-:W-:Y:S02]  /*21360*/  SHF.R.U32.HI R40, RZ, 0x18, R0.reuse ;  /* 0x00000018ff287819 */ /* 0x100fe40000011600 */
[----:B------:R-:W-:Y:S01]  /*21370*/  PRMT R138, R27, 0x5410, R25 ;  /* 0x000054101b8a7816 */ /* 0x000fe20000000019 */
[--C-:B------:R-:W-:Y:S01]  /*21380*/  HSET2.LE.AND R14, R149, R199.reuse, PT ;  /* 0x000000c7950e7233 */ /* 0x100fe20003803000 */
[C---:B------:R-:W-:Y:S04]  /*21390*/  LOP3.LUT R25, R24.reuse, 0xffff, RZ, 0xc0, !PT ;  /* 0x0000ffff18197812 */ /* 0x040fe800078ec0ff */
[----:B------:R-:W-:Y:S02]  /*213a0*/  SHF.R.U32.HI R27, RZ, 0x10, R0 ;  /* 0x00000010ff1b7819 */ /* 0x000fe40000011600 */
[----:B------:R-:W-:Y:S02]  /*213b0*/  LOP3.LUT R26, R24, 0xff, RZ, 0xc0, !PT ;  /* 0x000000ff181a7812 */ /* 0x000fe400078ec0ff */
[----:B------:R-:W-:Y:S02]  /*213c0*/  LOP3.LUT R27, R27, 0xff, RZ, 0xc0, !PT ;  /* 0x000000ff1b1b7812 */ /* 0x000fe400078ec0ff */
[----:B------:R-:W-:Y:S02]  /*213d0*/  SHF.R.U32.HI R0, RZ, 0x8, R25 ;  /* 0x00000008ff007819 */ /* 0x000fe40000011619 */
[--C-:B------:R-:W-:Y:S02]  /*213e0*/  SHF.R.U32.HI R25, RZ, 0x10, R24.reuse ;  /* 0x00000010ff197819 */ /* 0x100fe40000011618 */
[----:B------:R-:W-:Y:S01]  /*213f0*/  SHF.R.U32.HI R28, RZ, 0x18, R24 ;  /* 0x00000018ff1c7819 */ /* 0x000fe20000011618 */
[--C-:B------:R-:W-:Y:S01]  /*21400*/  HSET2.LE.AND R24, R138, R199.reuse, PT ;  /* 0x000000c78a187233 */ /* 0x100fe20003803000 */
[----:B------:R-:W-:Y:S02]  /*21410*/  PRMT R27, R27, 0x5410, R40 ;  /* 0x000054101b1b7816 */ /* 0x000fe40000000028 */
[----:B------:R-:W-:Y:S01]  /*21420*/  PRMT R41, R26, 0x5410, R0 ;  /* 0x000054101a297816 */ /* 0x000fe20000000000 */
[--C-:B------:R-:W-:Y:S01]  /*21430*/  HSET2.LE.AND R26, R148, R199.reuse, PT ;  /* 0x000000c7941a7233 */ /* 0x100fe20003803000 */
[----:B------:R-:W-:Y:S01]  /*21440*/  LOP3.LUT R0, R25, 0xff, RZ, 0xc0, !PT ;  /* 0x000000ff19007812 */ /* 0x000fe200078ec0ff */
[--C-:B------:R-:W-:Y:S01]  /*21450*/  HSET2.LE.AND R25, R27, R199.reuse, PT ;  /* 0x000000c71b197233 */ /* 0x100fe20003803000 */
[----:B------:R-:W-:Y:S01]  /*21460*/  SHF.R.U32.HI R150, RZ, 0x18, R150 ;  /* 0x00000018ff967819 */ /* 0x000fe20000011696 */
[--C-:B------:R-:W-:Y:S01]  /*21470*/  HSET2.LE.AND R27, R139, R199.reuse, PT ;  /* 0x000000c78b1b7233 */ /* 0x100fe20003803000 */
[----:B------:R-:W-:Y:S01]  /*21480*/  PRMT R40, R0, 0x5410, R28 ;  /* 0x0000541000287816 */ /* 0x000fe2000000001c */
[--C-:B------:R-:W-:Y:S01]  /*21490*/  HSET2.LE.AND R12, R41, R199.reuse, PT ;  /* 0x000000c7290c7233 */ /* 0x100fe20003803000 */
[----:B------:R-:W-:Y:S01]  /*214a0*/  LOP3.LUT R0, R151, 0xff, RZ, 0xc0, !PT ;  /* 0x000000ff97007812 */ /* 0x000fe200078ec0ff */
[----:B------:R-:W3:Y:S01]  /*214b0*/  LDSM.16.MT88.4 R28, [R190+0x9400] ;  /* 0x00940000be1c783b */ /* 0x000ee20000004200 */
[----:B------:R-:W-:Y:S01]  /*214c0*/  LOP3.LUT R24, R24, R143, RZ, 0xc0, !PT ;  /* 0x0000008f18187212 */ /* 0x000fe200078ec0ff */
[--C-:B------:R-:W-:Y:S01]  /*214d0*/  HSET2.LE.AND R13, R40, R199.reuse, PT ;  /* 0x000000c7280d7233 */ /* 0x100fe20003803000 */
[----:B------:R-:W-:Y:S02]  /*214e0*/  PRMT R0, R0, 0x5410, R150 ;  /* 0x0000541000007816 */ /* 0x000fe40000000096 */
[----:B------:R-:W-:Y:S01]  /*214f0*/  LOP3.LUT R25, R25, R142, RZ, 0xc0, !PT ;  /* 0x0000008e19197212 */ /* 0x000fe200078ec0ff */
[----:B------:R-:W-:Y:S01]  /*21500*/  IMAD.WIDE.U32 R142, R155, -0x326172a9, RZ ;  /* 0xcd9e8d579b8e7825 */ /* 0x000fe200078e00ff */
[----:B------:R-:W-:Y:S01]  /*21510*/  LOP3.LUT R26, R26, R140, RZ, 0xc0, !PT ;  /* 0x0000008c1a1a7212 */ /* 0x000fe200078ec0ff */
[--C-:B------:R-:W-:Y:S01]  /*21520*/  HSET2.LE.AND R15, R0, R199.reuse, PT ;  /* 0x000000c7000f7233 */ /* 0x100fe20003803000 */
[----:B------:R-:W-:Y:S02]  /*21530*/  LOP3.LUT R27, R27, R141, RZ, 0xc0, !PT ;  /* 0x0000008d1b1b7212 */ /* 0x000fe400078ec0ff */
[----:B------:R-:W-:Y:S02]  /*21540*/  PRMT R0, R161, 0x7610, R0 ;  /* 0x00007610a1007816 */ /* 0x000fe40000000000 */
[----:B------:R-:W-:Y:S02]  /*21550*/  LOP3.LUT R12, R12, R146, RZ, 0xc0, !PT ;  /* 0x000000920c0c7212 */ /* 0x000fe400078ec0ff */
[----:B------:R-:W-:Y:S01]  /*21560*/  PRMT R140, R0, 0x5410, R56 ;  /* 0x00005410008c7816 */ /* 0x000fe20000000038 */
[-C--:B-1----:R-:W-:Y:S01]  /*21570*/  HMMA.16816.F32 R4, R24, R44.reuse, R4 ;  /* 0x0000002c1804723c */ /* 0x082fe20000001804 */
[----:B------:R-:W-:Y:S01]  /*21580*/  LOP3.LUT R13, R13, R147, RZ, 0xc0, !PT ;  /* 0x000000930d0d7212 */ /* 0x000fe200078ec0ff */
[----:B--2---:R-:W-:Y:S01]  /*21590*/  @!P3 HADD2 R187, -R0.H0_H0, -RZ.H0_H0 ;  /* 0xa00000ff00bbb230 */ /* 0x004fe20000000900 */
[----:B------:R-:W-:Y:S01]  /*215a0*/  LOP3.LUT R14, R14, R144, RZ, 0xc0, !PT ;  /* 0x000000900e0e7212 */ /* 0x000fe200078ec0ff */
[----:B------:R-:W-:Y:S01]  /*215b0*/  IMAD.WIDE.U32 R146, R159, -0x326172a9, RZ ;  /* 0xcd9e8d579f927825 */ /* 0x000fe200078e00ff */
[----:B------:R-:W-:Y:S02]  /*215c0*/  LOP3.LUT R15, R15, R145, RZ, 0xc0, !PT ;  /* 0x000000910f0f7212 */ /* 0x000fe400078ec0ff */
[----:B------:R1:W-:Y:S01]  /*215d0*/  @!P3 STL.S16 [R1+0x64], R187 ;  /* 0x000064bb0100b387 */ /* 0x0003e20000100600 */
[----:B------:R-:W-:Y:S03]  /*215e0*/  PRMT R41, R187, 0x7610, R41 ;  /* 0x00007610bb297816 */ /* 0x000fe60000000029 */
[----:B------:R2:W4:Y:S01]  /*215f0*/  LDL.S16 R138, [R1+0x50] ;  /* 0x00005000018a7983 */ /* 0x0005220000100600 */
[C---:B------:R-:W-:Y:S01]  /*21600*/  HMMA.16816.F32 R8, R12.reuse, R44, R8 ;  /* 0x0000002c0c08723c */ /* 0x040fe20000001808 */
[----:B------:R-:W-:Y:S02]  /*21610*/  @!P3 PRMT R0, R41, 0x5410, RZ ;  /* 0x000054102900b816 */ /* 0x000fe400000000ff */
[----:B------:R2:W2:Y:S01]  /*21620*/  LDL.S16 R61, [R1+0x4c] ;  /* 0x00004c00013d7983 */ /* 0x0004a20000100600 */
[----:B------:R-:W-:Y:S02]  /*21630*/  PRMT R139, R186, 0x7610, R139 ;  /* 0x00007610ba8b7816 */ /* 0x000fe4000000008b */
[----:B------:R-:W-:Y:S01]  /*21640*/  LOP3.LUT R58, R143, UR6, R146, 0x96, !PT ;  /* 0x000000068f3a7c12 */ /* 0x000fe2000f8e9692 */
[----:B------:R5:W-:Y:S01]  /*21650*/  @!P5 STL.S16 [R1+0x60], R186 ;  /* 0x000060ba0100d387 */ /* 0x000be20000100600 */
[-C--:B------:R-:W-:Y:S01]  /*21660*/  HMMA.16816.F32 R16, R12, R46.reuse, R16 ;  /* 0x0000002e0c10723c */ /* 0x080fe20000001810 */
[----:B------:R-:W-:Y:S02]  /*21670*/  @!P5 PRMT R56, R139, 0x5410, RZ ;  /* 0x000054108b38d816 */ /* 0x000fe400000000ff */
[----:B------:R-:W-:Y:S01]  /*21680*/  STG.E.U16 [R174.64+0x40], R0 ;  /* 0x00004000ae007986 */ /* 0x000fe2000c101526 */
[C---:B------:R-:W-:Y:S02]  /*21690*/  LOP3.LUT R40, R58.reuse, 0xff, RZ, 0xc0, !PT ;  /* 0x000000ff3a287812 */ /* 0x040fe400078ec0ff */
[----:B------:R-:W-:Y:S01]  /*216a0*/  PRMT R45, R167, 0x7610, R45 ;  /* 0x00007610a72d7816 */ /* 0x000fe2000000002d */
[----:B------:R-:W-:Y:S01]  /*216b0*/  STG.E.U16 [R174.64+0x42], R56 ;  /* 0x00004238ae007986 */ /* 0x000fe2000c101526 */
[C---:B------:R-:W-:Y:S01]  /*216c0*/  HMMA.16816.F32 R20, R24.reuse, R46, R20 ;  /* 0x0000002e1814723c */ /* 0x040fe20000001814 */
[----:B------:R-:W-:Y:S02]  /*216d0*/  LOP3.LUT R44, R58, 0xffff, RZ, 0xc0, !PT ;  /* 0x0000ffff3a2c7812 */ /* 0x000fe400078ec0ff */
[----:B------:R-:W-:Y:S01]  /*216e0*/  ISETP.GE.U32.AND P3, PT, R233, R40, PT ;  /* 0x00000028e900720c */ /* 0x000fe20003f66070 */
[----:B-1----:R-:W-:Y:S01]  /*216f0*/  MUFU.EX2 R187, R243 ;  /* 0x000000f300bb7308 */ /* 0x002fe20000000800 */
[----:B------:R-:W-:Y:S01]  /*21700*/  SHF.R.U32.HI R44, RZ, 0x8, R44 ;  /* 0x00000008ff2c7819 */ /* 0x000fe2000001162c */
[----:B------:R-:W1:Y:S01]  /*21710*/  LDSM.16.MT88.4 R40, [R188+0xa400] ;  /* 0x00a40000bc28783b */ /* 0x000e620000004200 */
[C---:B------:R-:W-:Y:S01]  /*21720*/  PRMT R47, R166.reuse, 0x7610, R47 ;  /* 0x00007610a62f7816 */ /* 0x040fe2000000002f */
[-C--:B---3--:R-:W-:Y:S01]  /*21730*/  HMMA.16816.F32 R32, R24, R28.reuse, R32 ;  /* 0x0000001c1820723c */ /* 0x088fe20000001820 */
[----:B------:R-:W-:Y:S03]  /*21740*/  PRMT R46, R166, 0x7632, R46 ;  /* 0x00007632a62e7816 */ /* 0x000fe6000000002e */
[----:B-----5:R-:W-:Y:S01]  /*21750*/  @!P4 HADD2 R183, -R47.H0_H0, -RZ.H0_H0 ;  /* 0xa00000ff2fb7c230 */ /* 0x020fe20000000900 */
[----:B------:R-:W-:Y:S01]  /*21760*/  PRMT R139, R47, 0x5410, R46 ;  /* 0x000054102f8b7816 */ /* 0x000fe2000000002e */
[----:B------:R-:W-:Y:S01]  /*21770*/  @!P6 HADD2 R182, -R46.H0_H0, -RZ.H0_H0 ;  /* 0xa00000ff2eb6e230 */ /* 0x000fe20000000900 */
[----:B------:R-:W-:Y:S01]  /*21780*/  LOP3.LUT R44, R44, 0xffff, RZ, 0xc0, !PT ;  /* 0x0000ffff2c2c7812 */ /* 0x000fe200078ec0ff */
[C---:B------:R-:W-:Y:S01]  /*21790*/  HMMA.16816.F32 R36, R12.reuse, R28, R36 ;  /* 0x0000001c0c24723c */ /* 0x040fe20000001824 */
[----:B------:R3:W-:Y:S01]  /*217a0*/  @!P4 STL.S16 [R1+0x68], R183 ;  /* 0x000068b70100c387 */ /* 0x0007e20000100600 */
[----:B------:R-:W-:Y:S01]  /*217b0*/  MUFU.EX2 R186, R245 ;  /* 0x000000f500ba7308 */ /* 0x000fe20000000800 */
[----:B------:R-:W-:Y:S02]  /*217c0*/  ISETP.GE.U32.AND P5, PT, R233, R44, PT ;  /* 0x0000002ce900720c */ /* 0x000fe40003fa6070 */
[----:B------:R1:W5:Y:S01]  /*217d0*/  LDL.S16 R148, [R1+0x5c] ;  /* 0x00005c0001947983 */ /* 0x0003620000100600 */
[----:B------:R-:W-:Y:S02]  /*217e0*/  PRMT R144, R183, 0x7610, R144 ;  /* 0x00007610b7907816 */ /* 0x000fe40000000090 */
[-C--:B------:R-:W-:Y:S01]  /*217f0*/  HMMA.16816.F32 R48, R12, R30.reuse, R48 ;  /* 0x0000001e0c30723c */ /* 0x080fe20000001830 */
[----:B------:R-:W-:Y:S03]  /*21800*/  @!P6 STL.S16 [R1+0x58], R182 ;  /* 0x000058b60100e387 */ /* 0x000fe60000100600 */
[----:B------:R-:W-:Y:S01]  /*21810*/  @!P4 PRMT R47, R144, 0x5410, RZ ;  /* 0x00005410902fc816 */ /* 0x000fe200000000ff */
[----:B------:R2:W5:Y:S01]  /*21820*/  LDL.S16 R133, [R1+0x40] ;  /* 0x0000400001857983 */ /* 0x0005620000100600 */
[--C-:B------:R-:W-:Y:S02]  /*21830*/  SHF.R.U32.HI R44, RZ, 0x10, R58.reuse ;  /* 0x00000010ff2c7819 */ /* 0x100fe4000001163a */
[C---:B------:R-:W-:Y:S01]  /*21840*/  HMMA.16816.F32 R52, R24.reuse, R30, R52 ;  /* 0x0000001e1834723c */ /* 0x040fe20000001834 */
[----:B------:R2:W5:Y:S03]  /*21850*/  LDL.S16 R144, [R1+0x48] ;  /* 0x0000480001907983 */ /* 0x0005660000100600 */
[----:B------:R-:W-:Y:S01]  /*21860*/  LOP3.LUT R44, R44, 0xff, RZ, 0xc0, !PT ;  /* 0x000000ff2c2c7812 */ /* 0x000fe200078ec0ff */
[----:B------:R-:W-:Y:S01]  /*21870*/  STG.E.U16 [R176.64+0x40], R47 ;  /* 0x0000402fb0007986 */ /* 0x000fe2000c101526 */
[----:B------:R-:W-:Y:S02]  /*21880*/  SHF.R.U32.HI R58, RZ, 0x18, R58 ;  /* 0x00000018ff3a7819 */ /* 0x000fe4000001163a */
[----:B------:R-:W-:Y:S01]  /*21890*/  ISETP.GE.U32.AND P4, PT, R233, R44, PT ;  /* 0x0000002ce900720c */ /* 0x000fe20003f86070 */
[----:B---3--:R-:W-:Y:S03]  /*218a0*/  MUFU.EX2 R183, R211 ;  /* 0x000000d300b77308 */ /* 0x008fe60000000800 */
[----:B------:R-:W-:Y:S01]  /*218b0*/  PRMT R44, R167, 0x7632, R44 ;  /* 0x00007632a72c7816 */ /* 0x000fe2000000002c */
[-C--:B-1----:R-:W-:Y:S01]  /*218c0*/  HMMA.16816.F32 R64, R24, R40.reuse, R64 ;  /* 0x000000281840723c */ /* 0x082fe20000001840 */
[----:B------:R-:W-:Y:S02]  /*218d0*/  PRMT R29, R182, 0x7610, R29 ;  /* 0x00007610b61d7816 */ /* 0x000fe4000000001d */
[----:B------:R-:W-:Y:S02]  /*218e0*/  LOP3.LUT R28, R152, 0xff, RZ, 0xc0, !PT ;  /* 0x000000ff981c7812 */ /* 0x000fe400078ec0ff */
[----:B------:R-:W-:Y:S02]  /*218f0*/  @!P6 PRMT R46, R29, 0x5410, RZ ;  /* 0x000054101d2ee816 */ /* 0x000fe400000000ff */
[----:B------:R-:W-:Y:S01]  /*21900*/  ISETP.GE.U32.AND P6, PT, R233, R28, PT ;  /* 0x0000001ce900720c */ /* 0x000fe20003fc6070 */
[C---:B------:R-:W-:Y:S01]  /*21910*/  HMMA.16816.F32 R68, R12.reuse, R40, R68 ;  /* 0x000000280c44723c */ /* 0x040fe20000001844 */
[----:B------:R-:W1:Y:S03]  /*21920*/  LDSM.16.MT88.4 R28, [R190+0xa400] ;  /* 0x00a40000be1c783b */ /* 0x000e660000004200 */
[--C-:B------:R-:W-:Y:S02]  /*21930*/  SHF.R.U32.HI R0, RZ, 0x10, R142.reuse ;  /* 0x00000010ff007819 */ /* 0x100fe4000001168e */
[----:B------:R-:W-:Y:S02]  /*21940*/  SHF.R.U32.HI R56, RZ, 0x10, R142 ;  /* 0x00000010ff387819 */ /* 0x000fe4000001168e */
[-C--:B------:R-:W-:Y:S01]  /*21950*/  HMMA.16816.F32 R72, R12, R42.reuse, R72 ;  /* 0x0000002a0c48723c */ /* 0x080fe20000001848 */
[----:B------:R-:W-:Y:S01]  /*21960*/  SHF.R.U32.HI R40, RZ, 0x18, R152 ;  /* 0x00000018ff287819 */ /* 0x000fe20000011698 */
[----:B------:R-:W-:Y:S02]  /*21970*/  STG.E.U16 [R176.64+0x42], R46 ;  /* 0x0000422eb0007986 */ /* 0x000fe4000c101526 */
[----:B------:R-:W-:Y:S02]  /*21980*/  LOP3.LUT R0, R0, 0xff, RZ, 0xc0, !PT ;  /* 0x000000ff00007812 */ /* 0x000fe400078ec0ff */
[----:B------:R-:W-:Y:S02]  /*21990*/  LOP3.LUT R137, R142, 0xff, RZ, 0xc0, !PT ;  /* 0x000000ff8e897812 */ /* 0x000fe400078ec0ff */
[C---:B------:R-:W-:Y:S01]  /*219a0*/  HMMA.16816.F32 R76, R24.reuse, R42, R76 ;  /* 0x0000002a184c723c */ /* 0x040fe2000000184c */
[----:B------:R-:W-:Y:S03]  /*219b0*/  LOP3.LUT R56, R56, 0xff, RZ, 0xc0, !PT ;  /* 0x000000ff38387812 */ /* 0x000fe600078ec0ff */
[----:B------:R-:W-:Y:S05]  /*219c0*/  LOP3.LUT R172, R147, UR5, R156, 0x96, !PT ;  /* 0x0000000593ac7c12 */ /* 0x000fea000f8e969c */
[----:B------:R-:W-:Y:S01]  /*219d0*/  IMAD.WIDE.U32 R172, R172, -0x2daee0ad, RZ ;  /* 0xd2511f53acac7825 */ /* 0x000fe200078e00ff */
[-C--:B-1----:R-:W-:Y:S08]  /*219e0*/  HMMA.16816.F32 R80, R24, R28.reuse, R80 ;  /* 0x0000001c1850723c */ /* 0x082ff00000001850 */
[C---:B------:R-:W-:Y:S08]  /*219f0*/  HMMA.16816.F32 R84, R12.reuse, R28, R84 ;  /* 0x0000001c0c54723c */ /* 0x040ff00000001854 */
[-C--:B------:R-:W-:Y:S08]  /*21a00*/  HMMA.16816.F32 R88, R12, R30.reuse, R88 ;  /* 0x0000001e0c58723c */ /* 0x080ff00000001858 */
[C---:B------:R-:W-:Y:S01]  /*21a10*/  HMMA.16816.F32 R92, R24.reuse, R30, R92 ;  /* 0x0000001e185c723c */ /* 0x040fe2000000185c */
[----:B----4-:R-:W-:Y:S03]  /*21a20*/  @!P3 HADD2 R138, -R45.H0_H0, -RZ.H0_H0 ;  /* 0xa00000ff2d8ab230 */ /* 0x010fe60000000900 */
[----:B--2---:R-:W-:Y:S02]  /*21a30*/  @!P5 HADD2 R61, -R44.H0_H0, -RZ.H0_H0 ;  /* 0xa00000ff2c3dd230 */ /* 0x004fe40000000900 */
[----:B------:R-:W-:Y:S01]  /*21a40*/  PRMT R150, R138, 0x7610, R150 ;  /* 0x000076108a967816 */ /* 0x000fe20000000096 */
[----:B------:R1:W-:Y:S02]  /*21a50*/  @!P3 STL.S16 [R1+0x50], R138 ;  /* 0x0000508a0100b387 */ /* 0x0003e40000100600 */
[----:B------:R-:W-:Y:S02]  /*21a60*/  PRMT R141, R61, 0x7610, R141 ;  /* 0x000076103d8d7816 */ /* 0x000fe4000000008d */
[----:B------:R2:W-:Y:S01]  /*21a70*/  @!P5 STL.S16 [R1+0x4c], R61 ;  /* 0x00004c3d0100d387 */ /* 0x0005e20000100600 */
[----:B-1----:R-:W-:Y:S02]  /*21a80*/  PRMT R138, R45, 0x5410, R44 ;  /* 0x000054102d8a7816 */ /* 0x002fe4000000002c */
[----:B------:R-:W-:Y:S02]  /*21a90*/  @!P5 PRMT R44, R141, 0x5410, RZ ;  /* 0x000054108d2cd816 */ /* 0x000fe400000000ff */
[----:B--2---:R-:W-:Y:S01]  /*21aa0*/  LOP3.LUT R61, R152, 0xffff, RZ, 0xc0, !PT ;  /* 0x0000ffff983d7812 */ /* 0x004fe200078ec0ff */
[----:B------:R1:W2:Y:S01]  /*21ab0*/  LDL.S16 R141, [R1+0x54] ;  /* 0x00005400018d7983 */ /* 0x0002a20000100600 */
[----:B------:R-:W-:Y:S01]  /*21ac0*/  @!P3 PRMT R45, R150, 0x5410, RZ ;  /* 0x00005410962db816 */ /* 0x000fe200000000ff */
[----:B-----5:R-:W-:Y:S01]  /*21ad0*/  @!P4 HADD2 R148, -R57.H0_H0, -RZ.H0_H0 ;  /* 0xa00000ff3994c230 */ /* 0x020fe20000000900 */
[----:B------:R-:W-:Y:S01]  /*21ae0*/  ISETP.GE.U32.AND P3, PT, R233, R58, PT ;  /* 0x0000003ae900720c */ /* 0x000fe20003f66070 */
[----:B------:R-:W-:Y:S01]  /*21af0*/  STG.E.U16 [R180.64+0x40], R44 ;  /* 0x0000402cb4007986 */ /* 0x000fe2000c101526 */
[----:B------:R-:W-:Y:S02]  /*21b00*/  SHF.R.U32.HI R61, RZ, 0x8, R61 ;  /* 0x00000008ff3d7819 */ /* 0x000fe4000001163d */
[----:B------:R-:W-:Y:S01]  /*21b10*/  PRMT R132, R148, 0x7610, R132 ;  /* 0x0000761094847816 */ /* 0x000fe20000000084 */
[----:B------:R3:W-:Y:S01]  /*21b20*/  @!P4 STL.S16 [R1+0x5c], R148 ;  /* 0x00005c940100c387 */ /* 0x0007e20000100600 */
[----:B------:R-:W-:Y:S01]  /*21b30*/  LOP3.LUT R61, R61, 0xffff, RZ, 0xc0, !PT ;  /* 0x0000ffff3d3d7812 */ /* 0x000fe200078ec0ff */
[----:B------:R-:W-:Y:S01]  /*21b40*/  @!P6 HADD2 R133, -R60.H0_H0, -RZ.H0_H0 ;  /* 0xa00000ff3c85e230 */ /* 0x000fe20000000900 */
[----:B------:R-:W-:Y:S01]  /*21b50*/  SHF.R.U32.HI R58, RZ, 0x10, R152 ;  /* 0x00000010ff3a7819 */ /* 0x000fe20000011698 */
[----:B------:R-:W-:Y:S01]  /*21b60*/  STG.E.U16 [R180.64+0x3e], R45 ;  /* 0x00003e2db4007986 */ /* 0x000fe2000c101526 */
[----:B------:R-:W-:Y:S02]  /*21b70*/  ISETP.GE.U32.AND P5, PT, R233, R61, PT ;  /* 0x0000003de900720c */ /* 0x000fe40003fa6070 */
[C---:B------:R-:W-:Y:S01]  /*21b80*/  PRMT R61, R57.reuse, 0x7632, R61 ;  /* 0x00007632393d7816 */ /* 0x040fe2000000003d */
[----:B------:R-:W-:Y:S01]  /*21b90*/  LDSM.16.MT88.4 R44, [R188+0x9800] ;  /* 0x00980000bc2c783b */ /* 0x000fe20000004200 */
[----:B------:R-:W-:Y:S02]  /*21ba0*/  LOP3.LUT R58, R58, 0xff, RZ, 0xc0, !PT ;  /* 0x000000ff3a3a7812 */ /* 0x000fe400078ec0ff */
[----:B------:R-:W-:Y:S01]  /*21bb0*/  PRMT R134, R57, 0x5410, R61 ;  /* 0x0000541039867816 */ /* 0x000fe2000000003d */
[----:B------:R-:W-:Y:S01]  /*21bc0*/  @!P3 HADD2 R144, -R61.H0_H0, -RZ.H0_H0 ;  /* 0xa00000ff3d90b230 */ /* 0x000fe20000000900 */
[----:B------:R-:W-:Y:S02]  /*21bd0*/  @!P4 PRMT R57, R132, 0x5410, RZ ;  /* 0x000054108439c816 */ /* 0x000fe400000000ff */
[----:B------:R-:W-:Y:S01]  /*21be0*/  ISETP.GE.U32.AND P4, PT, R233, R58, PT ;  /* 0x0000003ae900720c */ /* 0x000fe20003f86070 */
[----:B------:R1:W4:Y:S01]  /*21bf0*/  LDL.S16 R132, [R1+0x34] ;  /* 0x0000340001847983 */ /* 0x0003220000100600 */
[----:B------:R-:W-:Y:S02]  /*21c00*/  PRMT R58, R144, 0x7610, R58 ;  /* 0x00007610903a7816 */ /* 0x000fe4000000003a */
[----:B------:R-:W-:Y:S01]  /*21c10*/  PRMT R41, R133, 0x7610, R41 ;  /* 0x0000761085297816 */ /* 0x000fe20000000029 */
[----:B------:R5:W-:Y:S01]  /*21c20*/  @!P3 STL.S16 [R1+0x48], R144 ;  /* 0x000048900100b387 */ /* 0x000be20000100600 */
[----:B------:R-:W-:Y:S02]  /*21c30*/  @!P3 PRMT R61, R58, 0x5410, RZ ;  /* 0x000054103a3db816 */ /* 0x000fe400000000ff */
[----:B------:R-:W-:Y:S01]  /*21c40*/  ISETP.GE.U32.AND P3, PT, R233, R40, PT ;  /* 0x00000028e900720c */ /* 0x000fe20003f66070 */
[----:B------:R1:W-:Y:S01]  /*21c50*/  @!P6 STL.S16 [R1+0x40], R133 ;  /* 0x000040850100e387 */ /* 0x0003e20000100600 */
[C---:B------:R-:W-:Y:S02]  /*21c60*/  LOP3.LUT R40, R142.reuse, 0xff, RZ, 0xc0, !PT ;  /* 0x000000ff8e287812 */ /* 0x040fe400078ec0ff */
[----:B------:R-:W-:Y:S01]  /*21c70*/  LOP3.LUT R58, R142, 0xffff, RZ, 0xc0, !PT ;  /* 0x0000ffff8e3a7812 */ /* 0x000fe200078ec0ff */
[----:B---3--:R3:W3:Y:S03]  /*21c80*/  LDL.S16 R148, [R1+0x3c] ;  /* 0x00003c0001947983 */ /* 0x0086e60000100600 */
[----:B------:R-:W-:Y:S01]  /*21c90*/  SHF.R.U32.HI R58, RZ, 0x8, R58 ;  /* 0x00000008ff3a7819 */ /* 0x000fe2000001163a */
[----:B------:R1:W-:Y:S03]  /*21ca0*/  STG.E.U16 [R178.64+0x40], R57 ;  /* 0x00004039b2007986 */ /* 0x0003e6000c101526 */
[----:B------:R-:W-:Y:S01]  /*21cb0*/  LOP3.LUT R58, R58, 0xffff, RZ, 0xc0, !PT ;  /* 0x0000ffff3a3a7812 */ /* 0x000fe200078ec0ff */
[----:B------:R-:W-:Y:S01]  /*21cc0*/  STG.E.U16 [R178.64+0x42], R61 ;  /* 0x0000423db2007986 */ /* 0x000fe2000c101526 */
[----:B-----5:R-:W-:Y:S02]  /*21cd0*/  LOP3.LUT R144, R152, 0xff, RZ, 0xc0, !PT ;  /* 0x000000ff98907812 */ /* 0x020fe400078ec0ff */
[----:B-1----:R-:W-:Y:S02]  /*21ce0*/  PRMT R133, R60, 0x5410, R63 ;  /* 0x000054103c857816 */ /* 0x002fe4000000003f */
[----:B------:R-:W-:Y:S02]  /*21cf0*/  @!P6 PRMT R60, R41, 0x5410, RZ ;  /* 0x00005410293ce816 */ /* 0x000fe400000000ff */
[----:B------:R-:W-:Y:S02]  /*21d00*/  ISETP.GE.U32.AND P6, PT, R233, R40, PT ;  /* 0x00000028e900720c */ /* 0x000fe40003fc6070 */
[----:B------:R-:W1:Y:S01]  /*21d10*/  LDSM.16.MT88.4 R40, [R188+0xb400] ;  /* 0x00b40000bc28783b */ /* 0x000e620000004200 */
[----:B------:R-:W-:Y:S07]  /*21d20*/  PRMT R57, R3, 0x7632, R57 ;  /* 0x0000763203397816 */ /* 0x000fee0000000039 */
[----:B------:R-:W-:Y:S01]  /*21d30*/  STG.E.U16 [R174.64+0x50], R60 ;  /* 0x0000503cae007986 */ /* 0x000fe2000c101526 */
[-C--:B-1----:R-:W-:Y:S08]  /*21d40*/  HMMA.16816.F32 R96, R24, R40.reuse, R96 ;  /* 0x000000281860723c */ /* 0x082ff00000001860 */
[C---:B------:R-:W-:Y:S08]  /*21d50*/  HMMA.16816.F32 R100, R12.reuse, R40, R100 ;  /* 0x000000280c64723c */ /* 0x040ff00000001864 */
[-C--:B------:R-:W-:Y:S08]  /*21d60*/  HMMA.16816.F32 R104, R12, R42.reuse, R104 ;  /* 0x0000002a0c68723c */ /* 0x080ff00000001868 */
[C---:B------:R-:W-:Y:S01]  /*21d70*/  HMMA.16816.F32 R108, R24.reuse, R42, R108 ;  /* 0x0000002a186c723c */ /* 0x040fe2000000186c */
[----:B--2---:R-:W-:Y:S05]  /*21d80*/  @!P5 HADD2 R141, -R63.H0_H0, -RZ.H0_H0 ;  /* 0xa00000ff3f8dd230 */ /* 0x004fea0000000900 */
[----:B------:R1:W-:Y:S01]  /*21d90*/  @!P5 STL.S16 [R1+0x54], R141 ;  /* 0x0000548d0100d387 */ /* 0x0003e20000100600 */
[----:B------:R-:W-:Y:S05]  /*21da0*/  PRMT R135, R141, 0x7610, R135 ;  /* 0x000076108d877816 */ /* 0x000fea0000000087 */
[----:B------:R-:W-:Y:S02]  /*21db0*/  @!P5 PRMT R63, R135, 0x5410, RZ ;  /* 0x00005410873fd816 */ /* 0x000fe400000000ff */
[----:B------:R-:W-:Y:S02]  /*21dc0*/  LOP3.LUT R135, R143, UR6, R146, 0x96, !PT ;  /* 0x000000068f877c12 */ /* 0x000fe4000f8e9692 */
[----:B------:R-:W-:Y:S01]  /*21dd0*/  ISETP.GE.U32.AND P5, PT, R233, R58, PT ;  /* 0x0000003ae900720c */ /* 0x000fe20003fa6070 */
[----:B------:R-:W-:Y:S01]  /*21de0*/  STG.E.U16 [R174.64+0x52], R63 ;  /* 0x0000523fae007986 */ /* 0x000fe2000c101526 */
[--C-:B------:R-:W-:Y:S02]  /*21df0*/  SHF.R.U32.HI R58, RZ, 0x10, R152.reuse ;  /* 0x00000010ff3a7819 */ /* 0x100fe40000011698 */
[----:B------:R-:W-:Y:S02]  /*21e00*/  SHF.R.U32.HI R152, RZ, 0x18, R152 ;  /* 0x00000018ff987819 */ /* 0x000fe40000011698 */
[----:B------:R-:W-:Y:S01]  /*21e10*/  LOP3.LUT R58, R58, 0xff, RZ, 0xc0, !PT ;  /* 0x000000ff3a3a7812 */ /* 0x000fe200078ec0ff */
[----:B----4-:R-:W-:Y:S03]  /*21e20*/  @!P4 HADD2 R132, -R59.H0_H0, -RZ.H0_H0 ;  /* 0xa00000ff3b84c230 */ /* 0x010fe60000000900 */
[----:B------:R-:W-:Y:S02]  /*21e30*/  PRMT R152, R58, 0x5410, R152 ;  /* 0x000054103a987816 */ /* 0x000fe40000000098 */
[----:B------:R-:W-:Y:S01]  /*21e40*/  PRMT R58, R168, 0x7632, R58 ;  /* 0x00007632a83a7816 */ /* 0x000fe2000000003a */
[----:B------:R2:W-:Y:S01]  /*21e50*/  @!P4 STL.S16 [R1+0x34], R132 ;  /* 0x000034840100c387 */ /* 0x0005e20000100600 */
[----:B------:R-:W-:Y:S02]  /*21e60*/  PRMT R28, R132, 0x7610, R28 ;  /* 0x00007610841c7816 */ /* 0x000fe4000000001c */
[----:B-1----:R-:W-:Y:S01]  /*21e70*/  LOP3.LUT R141, R153, UR6, R158, 0x96, !PT ;  /* 0x00000006998d7c12 */ /* 0x002fe2000f8e969e */
[----:B------:R1:W4:Y:S01]  /*21e80*/  LDL.S16 R150, [R1+0x38] ;  /* 0x0000380001967983 */ /* 0x0003220000100600 */
[----:B---3--:R-:W-:Y:S02]  /*21e90*/  @!P3 HADD2 R148, -R62.H0_H0, -RZ.H0_H0 ;  /* 0xa00000ff3e94b230 */ /* 0x008fe40000000900 */
[----:B------:R-:W-:Y:S02]  /*21ea0*/  LOP3.LUT R40, R141, 0xff, RZ, 0xc0, !PT ;  /* 0x000000ff8d287812 */ /* 0x000fe400078ec0ff */
[----:B------:R-:W-:Y:S01]  /*21eb0*/  SHF.R.U32.HI R42, RZ, 0x10, R141 ;  /* 0x00000010ff2a7819 */ /* 0x000fe2000001168d */
[----:B------:R3:W-:Y:S01]  /*21ec0*/  @!P3 STL.S16 [R1+0x3c], R148 ;  /* 0x00003c940100b387 */ /* 0x0007e20000100600 */
[----:B------:R-:W-:Y:S02]  /*21ed0*/  PRMT R145, R148, 0x7610, R145 ;  /* 0x0000761094917816 */ /* 0x000fe40000000091 */
[----:B------:R-:W-:Y:S02]  /*21ee0*/  LOP3.LUT R43, R42, 0xff, RZ, 0xc0, !PT ;  /* 0x000000ff2a2b7812 */ /* 0x000fe400078ec0ff */
[----:B--2---:R-:W-:Y:S02]  /*21ef0*/  PRMT R132, R59, 0x5410, R62 ;  /* 0x000054103b847816 */ /* 0x004fe4000000003e */
[----:B------:R-:W-:Y:S02]  /*21f00*/  @!P4 PRMT R59, R28, 0x5410, RZ ;  /* 0x000054101c3bc816 */ /* 0x000fe400000000ff */
[----:B------:R-:W-:Y:S01]  /*21f10*/  ISETP.GE.U32.AND P4, PT, R233, R0, PT ;  /* 0x00000000e900720c */ /* 0x000fe20003f86070 */
[----:B------:R-:W2:Y:S01]  /*21f20*/  LDSM.16.MT88.4 R28, [R190+0xb400] ;  /* 0x00b40000be1c783b */ /* 0x000ea20000004200 */
[----:B------:R-:W-:Y:S02]  /*21f30*/  LOP3.LUT R0, R142, 0xffff, RZ, 0xc0, !PT ;  /* 0x0000ffff8e007812 */ /* 0x000fe400078ec0ff */
[--C-:B------:R-:W-:Y:S02]  /*21f40*/  SHF.R.U32.HI R143, RZ, 0x18, R142.reuse ;  /* 0x00000018ff8f7819 */ /* 0x100fe4000001168e */
[----:B------:R-:W-:Y:S02]  /*21f50*/  SHF.R.U32.HI R142, RZ, 0x18, R142 ;  /* 0x00000018ff8e7819 */ /* 0x000fe4000001168e */
[----:B------:R-:W-:Y:S01]  /*21f60*/  SHF.R.U32.HI R0, RZ, 0x8, R0 ;  /* 0x00000008ff007819 */ /* 0x000fe20000011600 */
[----:B---3--:R1:W3:Y:S01]  /*21f70*/  LDL.S16 R148, [R1+0x44] ;  /* 0x0000440001947983 */ /* 0x0082e20000100600 */
[----:B------:R-:W-:Y:S02]  /*21f80*/  PRMT R147, R56, 0x5410, R142 ;  /* 0x0000541038937816 */ /* 0x000fe4000000008e */
[----:B------:R-:W-:Y:S01]  /*21f90*/  PRMT R56, R168, 0x7610, R56 ;  /* 0x00007610a8387816 */ /* 0x000fe20000000038 */
[----:B------:R-:W-:Y:S01]  /*21fa0*/  STG.E.U16 [R176.64+0x50], R59 ;  /* 0x0000503bb0007986 */ /* 0x000fe2000c101526 */
[----:B------:R-:W-:Y:S02]  /*21fb0*/  @!P3 PRMT R62, R145, 0x5410, RZ ;  /* 0x00005410913eb816 */ /* 0x000fe400000000ff */
[----:B------:R-:W-:Y:S02]  /*21fc0*/  PRMT R145, R144, 0x5410, R136 ;  /* 0x0000541090917816 */ /* 0x000fe40000000088 */
[----:B------:R-:W-:Y:S01]  /*21fd0*/  PRMT R146, R137, 0x5410, R0 ;  /* 0x0000541089927816 */ /* 0x000fe20000000000 */
[----:B------:R-:W-:Y:S01]  /*21fe0*/  IMAD.WIDE.U32 R136, R165, -0x2daee0ad, RZ ;  /* 0xd2511f53a5887825 */ /* 0x000fe200078e00ff */
[----:B------:R-:W-:Y:S01]  /*21ff0*/  LOP3.LUT R0, R141, 0xffff, RZ, 0xc0, !PT ;  /* 0x0000ffff8d007812 */ /* 0x000fe200078ec0ff */
[----:B------:R-:W-:Y:S01]  /*22000*/  STG.E.U16 [R176.64+0x52], R62 ;  /* 0x0000523eb0007986 */ /* 0x000fe2000c101526 */
[----:B------:R-:W-:Y:S02]  /*22010*/  ISETP.GE.U32.AND P3, PT, R233, R143, PT ;  /* 0x0000008fe900720c */ /* 0x000fe40003f66070 */
[----:B------:R-:W-:Y:S02]  /*22020*/  LOP3.LUT R142, R137, UR7, R164, 0x96, !PT ;  /* 0x00000007898e7c12 */ /* 0x000fe4000f8e96a4 */
[----:B------:R-:W-:Y:S02]  /*22030*/  SHF.R.U32.HI R0, RZ, 0x8, R0 ;  /* 0x00000008ff007819 */ /* 0x000fe40000011600 */
[----:B------:R-:W-:Y:S02]  /*22040*/  LOP3.LUT R143, R135, 0xff, RZ, 0xc0, !PT ;  /* 0x000000ff878f7812 */ /* 0x000fe400078ec0ff */
[----:B------:R-:W-:Y:S02]  /*22050*/  PRMT R144, R40, 0x5410, R0 ;  /* 0x0000541028907816 */ /* 0x000fe40000000000 */
[----:B------:R-:W-:Y:S02]  /*22060*/  LOP3.LUT R40, R142, 0xff, RZ, 0xc0, !PT ;  /* 0x000000ff8e287812 */ /* 0x000fe400078ec0ff */
[----:B------:R-:W-:Y:S02]  /*22070*/  PRMT R0, R56, 0x5410, R58 ;  /* 0x0000541038007816 */ /* 0x000fe4000000003a */
[----:B------:R-:W-:Y:S04]  /*22080*/  SHF.R.U32.HI R141, RZ, 0x18, R141 ;  /* 0x00000018ff8d7819 */ /* 0x000fe8000001168d */
[----:B------:R-:W-:Y:S01]  /*22090*/  PRMT R43, R43, 0x5410, R141 ;  /* 0x000054102b2b7816 */ /* 0x000fe2000000008d */
[-C--:B--2---:R-:W-:Y:S08]  /*220a0*/  HMMA.16816.F32 R112, R24, R28.reuse, R112 ;  /* 0x0000001c1870723c */ /* 0x084ff00000001870 */
[C---:B------:R-:W-:Y:S08]  /*220b0*/  HMMA.16816.F32 R116, R12.reuse, R28, R116 ;  /* 0x0000001c0c74723c */ /* 0x040ff00000001874 */
[-C--:B------:R-:W-:Y:S07]  /*220c0*/  HMMA.16816.F32 R120, R12, R30.reuse, R120 ;  /* 0x0000001e0c78723c */ /* 0x080fee0000001878 */
[--C-:B------:R-:W-:Y:S01]  /*220d0*/  HSET2.LE.AND R14, R146, R199.reuse, PT ;  /* 0x000000c7920e7233 */ /* 0x100fe20003803000 */
[----:B------:R-:W-:Y:S01]  /*220e0*/  HMMA.16816.F32 R124, R24, R30, R124 ;  /* 0x0000001e187c723c */ /* 0x000fe2000000187c */
[--C-:B------:R-:W-:Y:S01]  /*220f0*/  HSET2.LE.AND R15, R147, R199.reuse, PT ;  /* 0x000000c7930f7233 */ /* 0x100fe20003803000 */
[----:B------:R-:W2:Y:S02]  /*22100*/  LDSM.16.MT88.4 R24, [R190+0x9800] ;  /* 0x00980000be18783b */ /* 0x000ea40000004200 */
[----:B------:R-:W-:Y:S02]  /*22110*/  LOP3.LUT R14, R14, R0, RZ, 0xc0, !PT ;  /* 0x000000000e0e7212 */ /* 0x000fe400078ec0ff */
[----:B------:R-:W-:Y:S06]  /*22120*/  PRMT R0, R3, 0x5410, R57 ;  /* 0x0000541003007816 */ /* 0x000fec0000000039 */
[----:B------:R-:W-:Y:S02]  /*22130*/  LOP3.LUT R15, R15, R0, RZ, 0xc0, !PT ;  /* 0x000000000f0f7212 */ /* 0x000fe400078ec0ff */
[----:B------:R-:W-:Y:S01]  /*22140*/  PRMT R0, R169, 0x7610, R0 ;  /* 0x00007610a9007816 */ /* 0x000fe20000000000 */
[----:B----4-:R-:W-:Y:S05]  /*22150*/  @!P6 HADD2 R150, -R56.H0_H0, -RZ.H0_H0 ;  /* 0xa00000ff3896e230 */ /* 0x010fea0000000900 */
[----:B------:R4:W-:Y:S01]  /*22160*/  @!P6 STL.S16 [R1+0x38], R150 ;  /* 0x000038960100e387 */ /* 0x0009e20000100600 */
[----:B------:R-:W-:Y:S04]  /*22170*/  PRMT R41, R150, 0x7610, R41 ;  /* 0x0000761096297816 */ /* 0x000fe80000000029 */
[----:B------:R-:W-:Y:S02]  /*22180*/  @!P6 PRMT R56, R41, 0x5410, RZ ;  /* 0x000054102938e816 */ /* 0x000fe400000000ff */
[--C-:B------:R-:W-:Y:S02]  /*22190*/  SHF.R.U32.HI R41, RZ, 0x10, R135.reuse ;  /* 0x00000010ff297819 */ /* 0x100fe40000011687 */
[----:B------:R-:W-:Y:S01]  /*221a0*/  ISETP.GE.U32.AND P6, PT, R233, R40, PT ;  /* 0x00000028e900720c */ /* 0x000fe20003fc6070 */
[----:B------:R5:W-:Y:S01]  /*221b0*/  STG.E.U16 [R180.64+0x4e], R56 ;  /* 0x00004e38b4007986 */ /* 0x000be2000c101526 */
[----:B------:R-:W-:Y:S02]  /*221c0*/  LOP3.LUT R40, R135, 0xffff, RZ, 0xc0, !PT ;  /* 0x0000ffff87287812 */ /* 0x000fe400078ec0ff */
[----:B------:R-:W-:Y:S02]  /*221d0*/  LOP3.LUT R41, R41, 0xff, RZ, 0xc0, !PT ;  /* 0x000000ff29297812 */ /* 0x000fe400078ec0ff */
[----:B------:R-:W-:Y:S02]  /*221e0*/  SHF.R.U32.HI R135, RZ, 0x18, R135 ;  /* 0x00000018ff877819 */ /* 0x000fe40000011687 */
[----:B------:R-:W-:Y:S02]  /*221f0*/  SHF.R.U32.HI R42, RZ, 0x8, R40 ;  /* 0x00000008ff2a7819 */ /* 0x000fe40000011628 */
[----:B------:R-:W-:Y:S02]  /*22200*/  PRMT R135, R41, 0x5410, R135 ;  /* 0x0000541029877816 */ /* 0x000fe40000000087 */
[----:B------:R-:W-:Y:S02]  /*22210*/  LOP3.LUT R40, R142, 0xffff, RZ, 0xc0, !PT ;  /* 0x0000ffff8e287812 */ /* 0x000fe400078ec0ff */
[----:B------:R-:W-:Y:S01]  /*22220*/  PRMT R143, R143, 0x5410, R42 ;  /* 0x000054108f8f7816 */ /* 0x000fe2000000002a */
[--C-:B------:R-:W-:Y:S01]  /*22230*/  HSET2.LE.AND R13, R135, R199.reuse, PT ;  /* 0x000000c7870d7233 */ /* 0x100fe20003803000 */
[----:B----4-:R1:W4:Y:S01]  /*22240*/  LDL.S16 R150, [R1+0x30] ;  /* 0x0000300001967983 */ /* 0x0103220000100600 */
[----:B------:R-:W-:Y:S01]  /*22250*/  SHF.R.U32.HI R40, RZ, 0x8, R40 ;  /* 0x00000008ff287819 */ /* 0x000fe20000011628 */
[--C-:B------:R-:W-:Y:S02]  /*22260*/  HSET2.LE.AND R42, R145, R199.reuse, PT ;  /* 0x000000c7912a7233 */ /* 0x100fe40003803000 */
[----:B---3--:R-:W-:Y:S01]  /*22270*/  @!P5 HADD2 R148, -R58.H0_H0, -RZ.H0_H0 ;  /* 0xa00000ff3a94d230 */ /* 0x008fe20000000900 */
[----:B------:R-:W-:Y:S01]  /*22280*/  LOP3.LUT R28, R40, 0xffff, RZ, 0xc0, !PT ;  /* 0x0000ffff281c7812 */ /* 0x000fe200078ec0ff */
[--C-:B------:R-:W-:Y:S01]  /*22290*/  HSET2.LE.AND R40, R144, R199.reuse, PT ;  /* 0x000000c790287233 */ /* 0x100fe20003803000 */
[----:B------:R-:W-:Y:S01]  /*222a0*/  LOP3.LUT R13, R13, R134, RZ, 0xc0, !PT ;  /* 0x000000860d0d7212 */ /* 0x000fe200078ec0ff */
[--C-:B------:R-:W-:Y:S01]  /*222b0*/  HSET2.LE.AND R12, R143, R199.reuse, PT ;  /* 0x000000c78f0c7233 */ /* 0x100fe20003803000 */
[----:B------:R3:W-:Y:S01]  /*222c0*/  @!P5 STL.S16 [R1+0x44], R148 ;  /* 0x000044940100d387 */ /* 0x0007e20000100600 */
[----:B------:R-:W-:Y:S02]  /*222d0*/  PRMT R41, R148, 0x7610, R41 ;  /* 0x0000761094297816 */ /* 0x000fe40000000029 */
[----:B------:R-:W-:Y:S01]  /*222e0*/  LOP3.LUT R42, R42, R133, RZ, 0xc0, !PT ;  /* 0x000000852a2a7212 */ /* 0x000fe200078ec0ff */
[----:B------:R1:W4:Y:S01]  /*222f0*/  LDL.S16 R144, [R1+0x24] ;  /* 0x0000240001907983 */ /* 0x0003220000100600 */
[----:B------:R-:W-:Y:S01]  /*22300*/  @!P5 PRMT R58, R41, 0x5410, RZ ;  /* 0x00005410293ad816 */ /* 0x000fe200000000ff */
[--C-:B------:R-:W-:Y:S01]  /*22310*/  HSET2.LE.AND R41, R43, R199.reuse, PT ;  /* 0x000000c72b297233 */ /* 0x100fe20003803000 */
[----:B------:R-:W-:Y:S01]  /*22320*/  LOP3.LUT R40, R40, R140, RZ, 0xc0, !PT ;  /* 0x0000008c28287212 */ /* 0x000fe200078ec0ff */
[----:B------:R1:W4:Y:S01]  /*22330*/  LDL.S16 R141, [R1+0x2c] ;  /* 0x00002c00018d7983 */ /* 0x0003220000100600 */
[--C-:B------:R-:W-:Y:S01]  /*22340*/  HSET2.LE.AND R43, R152, R199.reuse, PT ;  /* 0x000000c7982b7233 */ /* 0x100fe20003803000 */
[----:B------:R-:W-:Y:S02]  /*22350*/  LOP3.LUT R12, R12, R138, RZ, 0xc0, !PT ;  /* 0x0000008a0c0c7212 */ /* 0x000fe400078ec0ff */
[----:B------:R-:W-:Y:S01]  /*22360*/  LOP3.LUT R41, R41, R139, RZ, 0xc0, !PT ;  /* 0x0000008b29297212 */ /* 0x000fe200078ec0ff */
[----:B------:R1:W-:Y:S01]  /*22370*/  STG.E.U16 [R180.64+0x50], R58 ;  /* 0x0000503ab4007986 */ /* 0x0003e2000c101526 */
[----:B------:R-:W-:Y:S02]  /*22380*/  LOP3.LUT R43, R43, R132, RZ, 0xc0, !PT ;  /* 0x000000842b2b7212 */ /* 0x000fe400078ec0ff */
[----:B------:R-:W-:Y:S02]  /*22390*/  ISETP.GE.U32.AND P5, PT, R233, R28, PT ;  /* 0x0000001ce900720c */ /* 0x000fe40003fa6070 */
[----:B------:R-:W-:Y:S02]  /*223a0*/  SHF.R.U32.HI R28, RZ, 0x18, R142 ;  /* 0x00000018ff1c7819 */ /* 0x000fe4000001168e */
[----:B-----5:R-:W-:Y:S01]  /*223b0*/  PRMT R56, R2, 0x7632, R56 ;  /* 0x0000763202387816 */ /* 0x020fe20000000038 */
[-C--:B------:R-:W-:Y:S01]  /*223c0*/  HMMA.16816.F32 R4, R40, R44.reuse, R4 ;  /* 0x0000002c2804723c */ /* 0x080fe20000001804 */
[----:B---3--:R3:W5:Y:S07]  /*223d0*/  LDL.S16 R148, [R1+0x28] ;  /* 0x0000280001947983 */ /* 0x00876e0000100600 */
[C---:B------:R-:W-:Y:S07]  /*223e0*/  HMMA.16816.F32 R8, R12.reuse, R44, R8 ;  /* 0x0000002c0c08723c */ /* 0x040fee0000001808 */
[----:B------:R-:W-:Y:S01]  /*223f0*/  LOP3.LUT R44, R173, UR7, R162, 0x96, !PT ;  /* 0x00000007ad2c7c12 */ /* 0x000fe2000f8e96a2 */
[-C--:B------:R-:W-:Y:S01]  /*22400*/  HMMA.16816.F32 R16, R12, R46.reuse, R16 ;  /* 0x0000002e0c10723c */ /* 0x080fe20000001810 */
[----:B------:R-:W-:Y:S03]  /*22410*/  PRMT R45, R169, 0x7632, R45 ;  /* 0x00007632a92d7816 */ /* 0x000fe6000000002d */
[----:B-1----:R-:W-:Y:S02]  /*22420*/  LOP3.LUT R58, R136, 0xffff, RZ, 0xc0, !PT ;  /* 0x0000ffff883a7812 */ /* 0x002fe400078ec0ff */
[----:B------:R-:W-:Y:S02]  /*22430*/  PRMT R135, R0, 0x5410, R45 ;  /* 0x0000541000877816 */ /* 0x000fe4000000002d */
[C---:B------:R-:W-:Y:S07]  /*22440*/  HMMA.16816.F32 R20, R40.reuse, R46, R20 ;  /* 0x0000002e2814723c */ /* 0x040fee0000001814 */
[----:B------:R-:W-:Y:S01]  /*22450*/  LOP3.LUT R46, R44, 0xffff, RZ, 0xc0, !PT ;  /* 0x0000ffff2c2e7812 */ /* 0x000fe200078ec0ff */
[-C--:B--2---:R-:W-:Y:S01]  /*22460*/  HMMA.16816.F32 R32, R40, R24.reuse, R32 ;  /* 0x000000182820723c */ /* 0x084fe20000001820 */
[----:B------:R-:W-:Y:S03]  /*22470*/  PRMT R47, R170, 0x7610, R47 ;  /* 0x00007610aa2f7816 */ /* 0x000fe6000000002f */
[----:B------:R-:W-:Y:S04]  /*22480*/  SHF.R.U32.HI R46, RZ, 0x8, R46 ;  /* 0x00000008ff2e7819 */ /* 0x000fe8000001162e */
[C---:B------:R-:W-:Y:S01]  /*22490*/  HMMA.16816.F32 R36, R12.reuse, R24, R36 ;  /* 0x000000180c24723c */ /* 0x040fe20000001824 */
[----:B------:R-:W-:Y:S06]  /*224a0*/  LOP3.LUT R46, R46, 0xffff, RZ, 0xc0, !PT ;  /* 0x0000ffff2e2e7812 */ /* 0x000fec00078ec0ff */
[----:B------:R-:W-:Y:S01]  /*224b0*/  SHF.R.U32.HI R24, RZ, 0x10, R44 ;  /* 0x00000010ff187819 */ /* 0x000fe2000001162c */
[-C--:B------:R-:W-:Y:S04]  /*224c0*/  HMMA.16816.F32 R48, R12, R26.reuse, R48 ;  /* 0x0000001a0c30723c */ /* 0x080fe80000001830 */
[----:B------:R-:W-:Y:S04]  /*224d0*/  LOP3.LUT R24, R24, 0xff, RZ, 0xc0, !PT ;  /* 0x000000ff18187812 */ /* 0x000fe800078ec0ff */
[C---:B------:R-:W-:Y:S01]  /*224e0*/  HMMA.16816.F32 R52, R40.reuse, R26, R52 ;  /* 0x0000001a2834723c */ /* 0x040fe20000001834 */
[----:B----4-:R-:W-:Y:S05]  /*224f0*/  @!P4 HADD2 R150, -R3.H0_H0, -RZ.H0_H0 ;  /* 0xa00000ff0396c230 */ /* 0x010fea0000000900 */
[----:B------:R-:W-:Y:S01]  /*22500*/  @!P4 STL.S16 [R1+0x30], R150 ;  /* 0x000030960100c387 */ /* 0x000fe20000100600 */
[----:B------:R-:W-:Y:S03]  /*22510*/  PRMT R149, R150, 0x7610, R149 ;  /* 0x0000761096957816 */ /* 0x000fe60000000095 */
[----:B------:R3:W2:Y:S02]  /*22520*/  LDL.S16 R134, [R1+0x20] ;  /* 0x0000200001867983 */ /* 0x0006a40000100600 */
[----:B------:R-:W-:Y:S02]  /*22530*/  @!P4 PRMT R3, R149, 0x5410, RZ ;  /* 0x000054109503c816 */ /* 0x000fe400000000ff */
[----:B------:R-:W-:Y:S01]  /*22540*/  ISETP.GE.U32.AND P4, PT, R233, R28, PT ;  /* 0x0000001ce900720c */ /* 0x000fe20003f86070 */
[----:B------:R-:W-:Y:S01]  /*22550*/  @!P6 HADD2 R144, -R0.H0_H0, -RZ.H0_H0 ;  /* 0xa00000ff0090e230 */ /* 0x000fe20000000900 */
[----:B------:R-:W-:Y:S01]  /*22560*/  SHF.R.U32.HI R28, RZ, 0x10, R142 ;  /* 0x00000010ff1c7819 */ /* 0x000fe2000001168e */
[----:B------:R1:W-:Y:S01]  /*22570*/  STG.E.U16 [R178.64+0x50], R3 ;  /* 0x00005003b2007986 */ /* 0x0003e2000c101526 */
[----:B------:R-:W-:Y:S02]  /*22580*/  @!P5 HADD2 R141, -R45.H0_H0, -RZ.H0_H0 ;  /* 0xa00000ff2d8dd230 */ /* 0x000fe40000000900 */
[----:B------:R-:W-:Y:S02]  /*22590*/  LOP3.LUT R28, R28, 0xff, RZ, 0xc0, !PT ;  /* 0x000000ff1c1c7812 */ /* 0x000fe400078ec0ff */
[----:B------:R-:W-:Y:S02]  /*225a0*/  PRMT R29, R144, 0x7610, R29 ;  /* 0x00007610901d7816 */ /* 0x000fe4000000001d */
[----:B------:R-:W-:Y:S02]  /*225b0*/  PRMT R59, R141, 0x7610, R59 ;  /* 0x000076108d3b7816 */ /* 0x000fe4000000003b */
[----:B------:R-:W-:Y:S02]  /*225c0*/  @!P6 PRMT R0, R29, 0x5410, RZ ;  /* 0x000054101d00e816 */ /* 0x000fe400000000ff */
[----:B------:R-:W-:Y:S01]  /*225d0*/  @!P5 PRMT R45, R59, 0x5410, RZ ;  /* 0x000054103b2dd816 */ /* 0x000fe200000000ff */
[----:B-----5:R-:W-:Y:S05]  /*225e0*/  @!P3 HADD2 R148, -R57.H0_H0, -RZ.H0_H0 ;  /* 0xa00000ff3994b230 */ /* 0x020fea0000000900 */
[----:B------:R-:W-:Y:S01]  /*225f0*/  @!P3 STL.S16 [R1+0x28], R148 ;  /* 0x000028940100b387 */ /* 0x000fe20000100600 */
[----:B------:R-:W-:Y:S02]  /*22600*/  PRMT R30, R148, 0x7610, R30 ;  /* 0x00007610941e7816 */ /* 0x000fe4000000001e */
[----:B-1----:R-:W-:Y:S01]  /*22610*/  SHF.R.U32.HI R3, RZ, 0x8, R58 ;  /* 0x00000008ff037819 */ /* 0x002fe2000001163a */
[----:B------:R3:W4:Y:S01]  /*22620*/  LDL.S16 R61, [R1+0x14] ;  /* 0x00001400013d7983 */ /* 0x0007220000100600 */
[----:B------:R-:W-:Y:S02]  /*22630*/  @!P3 PRMT R57, R30, 0x5410, RZ ;  /* 0x000054101e39b816 */ /* 0x000fe400000000ff */
[C---:B------:R-:W-:Y:S01]  /*22640*/  ISETP.GE.U32.AND P3, PT, R233.reuse, R28, PT ;  /* 0x0000001ce900720c */ /* 0x040fe20003f66070 */
[----:B------:R-:W-:Y:S01]  /*22650*/  @!P6 STL.S16 [R1+0x24], R144 ;  /* 0x000024900100e387 */ /* 0x000fe20000100600 */
[----:B------:R-:W-:Y:S02]  /*22660*/  LOP3.LUT R28, R44, 0xff, RZ, 0xc0, !PT ;  /* 0x000000ff2c1c7812 */ /* 0x000fe400078ec0ff */
[----:B------:R-:W-:Y:S01]  /*22670*/  SHF.R.U32.HI R44, RZ, 0x18, R44 ;  /* 0x00000018ff2c7819 */ /* 0x000fe2000001162c */
[----:B------:R3:W5:Y:S01]  /*22680*/  LDL.S16 R133, [R1+0x1c] ;  /* 0x00001c0001857983 */ /* 0x0007620000100600 */
[----:B------:R-:W-:Y:S02]  /*22690*/  ISETP.GE.U32.AND P6, PT, R233, R28, PT ;  /* 0x0000001ce900720c */ /* 0x000fe40003fc6070 */
[----:B------:R-:W-:Y:S01]  /*226a0*/  LOP3.LUT R3, R3, 0xffff, RZ, 0xc0, !PT ;  /* 0x0000ffff03037812 */ /* 0x000fe200078ec0ff */
[----:B------:R3:W3:Y:S04]  /*226b0*/  LDL.S16 R60, [R1+0x18] ;  /* 0x00001800013c7983 */ /* 0x0006e80000100600 */
[----:B------:R-:W-:Y:S01]  /*226c0*/  @!P5 STL.S16 [R1+0x2c], R141 ;  /* 0x00002c8d0100d387 */ /* 0x000fe20000100600 */
[----:B------:R-:W-:Y:S02]  /*226d0*/  ISETP.GE.U32.AND P5, PT, R233, R46, PT ;  /* 0x0000002ee900720c */ /* 0x000fe40003fa6070 */
[----:B------:R-:W-:Y:S01]  /*226e0*/  PRMT R46, R170, 0x7632, R46 ;  /* 0x00007632aa2e7816 */ /* 0x000fe2000000002e */
[----:B------:R1:W-:Y:S03]  /*226f0*/  STG.E.U16 [R178.64+0x52], R57 ;  /* 0x00005239b2007986 */ /* 0x0003e6000c101526 */
[----:B------:R-:W-:Y:S01]  /*22700*/  PRMT R59, R47, 0x5410, R46 ;  /* 0x000054102f3b7816 */ /* 0x000fe2000000002e */
[----:B------:R-:W-:Y:S04]  /*22710*/  STG.E.U16 [R174.64+0x60], R0 ;  /* 0x00006000ae007986 */ /* 0x000fe8000c101526 */
[----:B------:R-:W1:Y:S08]  /*22720*/  LDSM.16.MT88.4 R28, [R188+0xa800] ;  /* 0x00a80000bc1c783b */ /* 0x000e700000004200 */
[----:B------:R-:W-:Y:S08]  /*22730*/  LDSM.16.MT88.4 R148, [R188+0x9c00] ;  /* 0x009c0000bc94783b */ /* 0x000ff00000004200 */
[----:B------:R1:W-:Y:S02]  /*22740*/  STG.E.U16 [R174.64+0x62], R45 ;  /* 0x0000622dae007986 */ /* 0x0003e4000c101526 */
[----:B-1----:R-:W-:Y:S01]  /*22750*/  SHF.R.U32.HI R57, RZ, 0x18, R136 ;  /* 0x00000018ff397819 */ /* 0x002fe20000011688 */
[-C--:B------:R-:W-:Y:S01]  /*22760*/  HMMA.16816.F32 R64, R40, R28.reuse, R64 ;  /* 0x0000001c2840723c */ /* 0x080fe20000001840 */
[----:B------:R-:W-:Y:S07]  /*22770*/  SHF.R.U32.HI R45, RZ, 0x10, R172 ;  /* 0x00000010ff2d7819 */ /* 0x000fee00000116ac */
[C---:B------:R-:W-:Y:S07]  /*22780*/  HMMA.16816.F32 R68, R12.reuse, R28, R68 ;  /* 0x0000001c0c44723c */ /* 0x040fee0000001844 */
[----:B------:R-:W-:Y:S01]  /*22790*/  SHF.R.U32.HI R28, RZ, 0x10, R136 ;  /* 0x00000010ff1c7819 */ /* 0x000fe20000011688 */
[-C--:B------:R-:W-:Y:S04]  /*227a0*/  HMMA.16816.F32 R72, R12, R30.reuse, R72 ;  /* 0x0000001e0c48723c */ /* 0x080fe80000001848 */
[----:B------:R-:W-:Y:S04]  /*227b0*/  LOP3.LUT R28, R28, 0xff, RZ, 0xc0, !PT ;  /* 0x000000ff1c1c7812 */ /* 0x000fe800078ec0ff */
[C---:B------:R-:W-:Y:S01]  /*227c0*/  HMMA.16816.F32 R76, R40.reuse, R30, R76 ;  /* 0x0000001e284c723c */ /* 0x040fe2000000184c */
[----:B--2---:R-:W-:Y:S05]  /*227d0*/  @!P3 HADD2 R134, -R47.H0_H0, -RZ.H0_H0 ;  /* 0xa00000ff2f86b230 */ /* 0x004fea0000000900 */
[----:B------:R-:W-:Y:S01]  /*227e0*/  PRMT R62, R134, 0x7610, R62 ;  /* 0x00007610863e7816 */ /* 0x000fe2000000003e */
[----:B------:R1:W-:Y:S05]  /*227f0*/  @!P3 STL.S16 [R1+0x20], R134 ;  /* 0x000020860100b387 */ /* 0x0003ea0000100600 */
[----:B------:R-:W-:Y:S02]  /*22800*/  @!P3 PRMT R47, R62, 0x5410, RZ ;  /* 0x000054103e2fb816 */ /* 0x000fe400000000ff */
[----:B------:R2:W2:Y:S01]  /*22810*/  LDL.S16 R62, [R1+0x8] ;  /* 0x00000800013e7983 */ /* 0x0004a20000100600 */
[----:B------:R-:W-:Y:S02]  /*22820*/  ISETP.GE.U32.AND P3, PT, R233, R24, PT ;  /* 0x00000018e900720c */ /* 0x000fe40003f66070 */
[----:B------:R-:W-:Y:S01]  /*22830*/  LOP3.LUT R24, R136, 0xff, RZ, 0xc0, !PT ;  /* 0x000000ff88187812 */ /* 0x000fe200078ec0ff */
[----:B------:R-:W-:Y:S01]  /*22840*/  STG.E.U16 [R176.64+0x60], R47 ;  /* 0x0000602fb0007986 */ /* 0x000fe2000c101526 */
[----:B-1----:R-:W-:Y:S01]  /*22850*/  PRMT R134, R2, 0x5410, R56 ;  /* 0x0000541002867816 */ /* 0x002fe20000000038 */
[----:B----4-:R-:W-:Y:S05]  /*22860*/  @!P4 HADD2 R61, -R46.H0_H0, -RZ.H0_H0 ;  /* 0xa00000ff2e3dc230 */ /* 0x010fea0000000900 */
[----:B------:R1:W-:Y:S01]  /*22870*/  @!P4 STL.S16 [R1+0x14], R61 ;  /* 0x0000143d0100c387 */ /* 0x0003e20000100600 */
[----:B------:R-:W-:Y:S01]  /*22880*/  PRMT R25, R61, 0x7610, R25 ;  /* 0x000076103d197816 */ /* 0x000fe20000000019 */
[----:B-----5:R-:W-:Y:S03]  /*22890*/  @!P6 HADD2 R133, -R2.H0_H0, -RZ.H0_H0 ;  /* 0xa00000ff0285e230 */ /* 0x020fe60000000900 */
[----:B------:R-:W-:Y:S01]  /*228a0*/  @!P4 PRMT R46, R25, 0x5410, RZ ;  /* 0x00005410192ec816 */ /* 0x000fe200000000ff */
[----:B---3--:R-:W-:Y:S01]  /*228b0*/  @!P5 HADD2 R60, -R56.H0_H0, -RZ.H0_H0 ;  /* 0xa00000ff383cd230 */ /* 0x008fe20000000900 */
[----:B------:R-:W-:Y:S02]  /*228c0*/  PRMT R132, R133, 0x7610, R132 ;  /* 0x0000761085847816 */ /* 0x000fe40000000084 */
[----:B------:R-:W-:Y:S01]  /*228d0*/  ISETP.GE.U32.AND P4, PT, R233, R24, PT ;  /* 0x00000018e900720c */ /* 0x000fe20003f86070 */
[----:B------:R-:W-:Y:S01]  /*228e0*/  STG.E.U16 [R176.64+0x62], R46 ;  /* 0x0000622eb0007986 */ /* 0x000fe2000c101526 */
[----:B------:R-:W-:Y:S02]  /*228f0*/  @!P6 PRMT R2, R132, 0x5410, RZ ;  /* 0x000054108402e816 */ /* 0x000fe400000000ff */
[----:B------:R-:W-:Y:S01]  /*22900*/  PRMT R63, R60, 0x7610, R63 ;  /* 0x000076103c3f7816 */ /* 0x000fe2000000003f */
[----:B------:R-:W3:Y:S03]  /*22910*/  LDSM.16.MT88.4 R24, [R190+0xa800] ;  /* 0x00a80000be18783b */ /* 0x000ee60000004200 */
[----:B------:R-:W-:Y:S02]  /*22920*/  @!P5 PRMT R56, R63, 0x5410, RZ ;  /* 0x000054103f38d816 */ /* 0x000fe400000000ff */
[----:B------:R-:W-:Y:S03]  /*22930*/  LOP3.LUT R63, R136, 0xff, RZ, 0xc0, !PT ;  /* 0x000000ff883f7812 */ /* 0x000fe600078ec0ff */
[----:B------:R-:W-:Y:S04]  /*22940*/  STG.E.U16 [R180.64+0x5e], R2 ;  /* 0x00005e02b4007986 */ /* 0x000fe8000c101526 */
[----:B-1----:R1:W4:Y:S04]  /*22950*/  LDL.S16 R61, [R1] ;  /* 0x00000000013d7983 */ /* 0x0023280000100600 */
[----:B------:R5:W-:Y:S01]  /*22960*/  @!P6 STL.S16 [R1+0x1c], R133 ;  /* 0x00001c850100e387 */ /* 0x000be20000100600 */
[----:B------:R-:W-:Y:S02]  /*22970*/  ISETP.GE.U32.AND P6, PT, R233, R44, PT ;  /* 0x0000002ce900720c */ /* 0x000fe40003fc6070 */
[----:B------:R-:W-:Y:S01]  /*22980*/  PRMT R44, R171, 0x7610, R44 ;  /* 0x00007610ab2c7816 */ /* 0x000fe2000000002c */
[----:B------:R1:W-:Y:S01]  /*22990*/  @!P5 STL.S16 [R1+0x18], R60 ;  /* 0x0000183c0100d387 */ /* 0x0003e20000100600 */
[----:B------:R-:W-:Y:S02]  /*229a0*/  ISETP.GE.U32.AND P5, PT, R233, R3, PT ;  /* 0x00000003e900720c */ /* 0x000fe40003fa6070 */
[----:B------:R-:W-:Y:S01]  /*229b0*/  PRMT R3, R171, 0x7632, R3 ;  /* 0x00007632ab037816 */ /* 0x000fe20000000003 */
[----:B------:R2:W4:Y:S04]  /*229c0*/  LDL.S16 R132, [R1+0x10] ;  /* 0x0000100001847983 */ /* 0x0005280000100600 */
[----:B------:R-:W-:Y:S01]  /*229d0*/  STG.E.U16 [R180.64+0x60], R56 ;  /* 0x00006038b4007986 */ /* 0x000fe2000c101526 */
[-C--:B---3--:R-:W-:Y:S01]  /*229e0*/  HMMA.16816.F32 R80, R40, R24.reuse, R80 ;  /* 0x000000182850723c */ /* 0x088fe20000001850 */
[----:B-----5:R-:W-:Y:S01]  /*229f0*/  PRMT R133, R44, 0x5410, R3 ;  /* 0x000054102c857816 */ /* 0x020fe20000000003 */
[----:B-1----:R-:W1:Y:S06]  /*22a00*/  MUFU.EX2 R60, R238 ;  /* 0x000000ee003c7308 */ /* 0x002e6c0000000800 */
[C---:B------:R-:W-:Y:S07]  /*22a10*/  HMMA.16816.F32 R84, R12.reuse, R24, R84 ;  /* 0x000000180c54723c */ /* 0x040fee0000001854 */
[----:B------:R-:W-:Y:S01]  /*22a20*/  SHF.R.U32.HI R24, RZ, 0x8, R58 ;  /* 0x00000008ff187819 */ /* 0x000fe2000001163a */
[-C--:B------:R-:W-:Y:S01]  /*22a30*/  HMMA.16816.F32 R88, R12, R26.reuse, R88 ;  /* 0x0000001a0c58723c */ /* 0x080fe20000001858 */
[----:B------:R-:W-:Y:S03]  /*22a40*/  LOP3.LUT R25, R172, 0xff, RZ, 0xc0, !PT ;  /* 0x000000ffac197812 */ /* 0x000fe600078ec0ff */
[----:B------:R-:W-:Y:S02]  /*22a50*/  PRMT R139, R63, 0x5410, R24 ;  /* 0x000054103f8b7816 */ /* 0x000fe40000000018 */
[----:B------:R-:W-:Y:S02]  /*22a60*/  SHF.R.U32.HI R63, RZ, 0x18, R172 ;  /* 0x00000018ff3f7819 */ /* 0x000fe400000116ac */
[C---:B------:R-:W-:Y:S01]  /*22a70*/  HMMA.16816.F32 R92, R40.reuse, R26, R92 ;  /* 0x0000001a285c723c */ /* 0x040fe2000000185c */
[C---:B-1----:R-:W-:Y:S03]  /*22a80*/  F2FP.PACK_AB R0, R195.reuse, R60 ;  /* 0x0000003cc300723e */ /* 0x042fe600000000ff */
[----:B------:R-:W-:Y:S02]  /*22a90*/  FADD.FTZ R182, R60, R185 ;  /* 0x000000b93cb67221 */ /* 0x000fe40000010000 */
[----:B------:R-:W-:Y:S01]  /*22aa0*/  MUFU.EX2 R185, R242 ;  /* 0x000000f200b97308 */ /* 0x000fe20000000800 */
[C---:B------:R-:W-:Y:S01]  /*22ab0*/  PRMT R60, R0.reuse, 0x7632, R60 ;  /* 0x00007632003c7816 */ /* 0x040fe2000000003c */
[----:B------:R-:W-:Y:S04]  /*22ac0*/  FADD.FTZ R230, R195, R182 ;  /* 0x000000b6c3e67221 */ /* 0x000fe80000010000 */
[----:B------:R-:W-:Y:S01]  /*22ad0*/  PRMT R58, R0, 0x5410, R60 ;  /* 0x00005410003a7816 */ /* 0x000fe2000000003c */
[----:B--2---:R-:W-:Y:S05]  /*22ae0*/  @!P3 HADD2 R62, -R44.H0_H0, -RZ.H0_H0 ;  /* 0xa00000ff2c3eb230 */ /* 0x004fea0000000900 */
[----:B------:R1:W-:Y:S01]  /*22af0*/  @!P3 STL.S16 [R1+0x8], R62 ;  /* 0x0000083e0100b387 */ /* 0x0003e20000100600 */
[----:B------:R-:W-:Y:S03]  /*22b00*/  PRMT R29, R62, 0x7610, R29 ;  /* 0x000076103e1d7816 */ /* 0x000fe6000000001d */
[----:B------:R2:W3:Y:S01]  /*22b10*/  LDL.S16 R141, [R1+0x4] ;  /* 0x00000400018d7983 */ /* 0x0004e20000100600 */
[----:B------:R-:W-:Y:S02]  /*22b20*/  @!P3 PRMT R44, R29, 0x5410, RZ ;  /* 0x000054101d2cb816 */ /* 0x000fe400000000ff */
[----:B------:R-:W-:Y:S02]  /*22b30*/  ISETP.GE.U32.AND P3, PT, R233, R28, PT ;  /* 0x0000001ce900720c */ /* 0x000fe40003f66070 */
[----:B------:R-:W5:Y:S08]  /*22b40*/  LDSM.16.MT88.4 R28, [R188+0xb800] ;  /* 0x00b80000bc1c783b */ /* 0x000f700000004200 */
[----:B------:R-:W-:Y:S01]  /*22b50*/  STG.E.U16 [R178.64+0x60], R44 ;  /* 0x0000602cb2007986 */ /* 0x000fe2000c101526 */
[----:B-1----:R-:W-:Y:S02]  /*22b60*/  LOP3.LUT R62, R137, UR7, R164, 0x96, !PT ;  /* 0x00000007893e7c12 */ /* 0x002fe4000f8e96a4 */
[--C-:B------:R-:W-:Y:S02]  /*22b70*/  SHF.R.U32.HI R137, RZ, 0x10, R136.reuse ;  /* 0x00000010ff897819 */ /* 0x100fe40000011688 */
[----:B------:R-:W-:Y:S02]  /*22b80*/  SHF.R.U32.HI R136, RZ, 0x18, R136 ;  /* 0x00000018ff887819 */ /* 0x000fe40000011688 */
[----:B------:R-:W-:Y:S02]  /*22b90*/  LOP3.LUT R24, R137, 0xff, RZ, 0xc0, !PT ;  /* 0x000000ff89187812 */ /* 0x000fe400078ec0ff */
[----:B------:R-:W-:Y:S01]  /*22ba0*/  LOP3.LUT R2, R62, 0xff, RZ, 0xc0, !PT ;  /* 0x000000ff3e027812 */ /* 0x000fe200078ec0ff */
[-C--:B-----5:R-:W-:Y:S01]  /*22bb0*/  HMMA.16816.F32 R96, R40, R28.reuse, R96 ;  /* 0x0000001c2860723c */ /* 0x0a0fe20000001860 */
[----:B----4-:R-:W-:Y:S05]  /*22bc0*/  @!P6 HADD2 R61, -R3.H0_H0, -RZ.H0_H0 ;  /* 0xa00000ff033de230 */ /* 0x010fea0000000900 */
[----:B------:R1:W-:Y:S01]  /*22bd0*/  @!P6 STL.S16 [R1], R61 ;  /* 0x0000003d0100e387 */ /* 0x0003e20000100600 */
[----:B------:R-:W-:Y:S01]  /*22be0*/  PRMT R138, R61, 0x7610, R138 ;  /* 0x000076103d8a7816 */ /* 0x000fe2000000008a */
[C---:B------:R-:W-:Y:S04]  /*22bf0*/  HMMA.16816.F32 R100, R12.reuse, R28, R100 ;  /* 0x0000001c0c64723c */ /* 0x040fe80000001864 */
[----:B------:R-:W-:Y:S01]  /*22c00*/  @!P6 PRMT R3, R138, 0x5410, RZ ;  /* 0x000054108a03e816 */ /* 0x000fe200000000ff */
[----:B------:R-:W-:Y:S01]  /*22c10*/  @!P4 HADD2 R132, -R0.H0_H0, -RZ.H0_H0 ;  /* 0xa00000ff0084c230 */ /* 0x000fe20000000900 */
[----:B------:R-:W-:Y:S02]  /*22c20*/  ISETP.GE.U32.AND P6, PT, R233, R57, PT ;  /* 0x00000039e900720c */ /* 0x000fe40003fc6070 */
[-C--:B------:R-:W-:Y:S01]  /*22c30*/  HMMA.16816.F32 R104, R12, R30.reuse, R104 ;  /* 0x0000001e0c68723c */ /* 0x080fe20000001868 */
[----:B------:R-:W-:Y:S01]  /*22c40*/  PRMT R138, R24, 0x5410, R136 ;  /* 0x00005410188a7816 */ /* 0x000fe20000000088 */
[----:B------:R4:W-:Y:S02]  /*22c50*/  @!P4 STL.S16 [R1+0x10], R132 ;  /* 0x000010840100c387 */ /* 0x0009e40000100600 */
[----:B------:R-:W-:Y:S02]  /*22c60*/  PRMT R57, R132, 0x7610, R57 ;  /* 0x0000761084397816 */ /* 0x000fe40000000039 */
[----:B------:R2:W5:Y:S01]  /*22c70*/  LDL.S16 R140, [R1+0xc] ;  /* 0x00000c00018c7983 */ /* 0x0005620000100600 */
[C---:B------:R-:W-:Y:S01]  /*22c80*/  LOP3.LUT R24, R172.reuse, 0xffff, RZ, 0xc0, !PT ;  /* 0x0000ffffac187812 */ /* 0x040fe200078ec0ff */
[C---:B------:R-:W-:Y:S01]  /*22c90*/  HMMA.16816.F32 R108, R40.reuse, R30, R108 ;  /* 0x0000001e286c723c */ /* 0x040fe2000000186c */
[----:B------:R-:W-:Y:S01]  /*22ca0*/  @!P4 PRMT R0, R57, 0x5410, RZ ;  /* 0x000054103900c816 */ /* 0x000fe200000000ff */
[----:B------:R2:W-:Y:S01]  /*22cb0*/  STG.E.U16 [R178.64+0x62], R3 ;  /* 0x00006203b2007986 */ /* 0x0005e2000c101526 */
[----:B------:R-:W-:Y:S02]  /*22cc0*/  ISETP.GE.U32.AND P4, PT, R233, R25, PT ;  /* 0x00000019e900720c */ /* 0x000fe40003f86070 */
[----:B------:R-:W-:Y:S01]  /*22cd0*/  LOP3.LUT R25, R172, 0xffff, RZ, 0xc0, !PT ;  /* 0x0000ffffac197812 */ /* 0x000fe200078ec0ff */
[----:B------:R-:W-:Y:S01]  /*22ce0*/  STG.E.U16 [R174.64+0x70], R0 ;  /* 0x00007000ae007986 */ /* 0x000fe2000c101526 */
[----:B-1----:R-:W-:Y:S02]  /*22cf0*/  LOP3.LUT R61, R173, UR7, R162, 0x96, !PT ;  /* 0x00000007ad3d7c12 */ /* 0x002fe4000f8e96a2 */
[----:B------:R-:W-:Y:S01]  /*22d00*/  SHF.R.U32.HI R57, RZ, 0x8, R25 ;  /* 0x00000008ff397819 */ /* 0x000fe20000011619 */
[----:B------:R-:W2:Y:S02]  /*22d10*/  MUFU.EX2 R173, R212 ;  /* 0x000000d400ad7308 */ /* 0x000ea40000000800 */
[----:B------:R-:W-:Y:S02]  /*22d20*/  LOP3.LUT R25, R45, 0xff, RZ, 0xc0, !PT ;  /* 0x000000ff2d197812 */ /* 0x000fe400078ec0ff */
[----:B------:R-:W-:Y:S02]  /*22d30*/  SHF.R.U32.HI R45, RZ, 0x8, R24 ;  /* 0x00000008ff2d7819 */ /* 0x000fe40000011618 */
[----:B------:R-:W-:Y:S02]  /*22d40*/  PRMT R144, R25, 0x5410, R63 ;  /* 0x0000541019907816 */ /* 0x000fe4000000003f */
[----:B------:R-:W1:Y:S01]  /*22d50*/  LDSM.16.MT88.4 R24, [R190+0xb800] ;  /* 0x00b80000be18783b */ /* 0x000e620000004200 */
[----:B------:R-:W-:Y:S02]  /*22d60*/  F2FP.PACK_AB R63, R186, R187 ;  /* 0x000000bbba3f723e */ /* 0x000fe400000000ff */
[----:B----4-:R-:W-:Y:S02]  /*22d70*/  LOP3.LUT R132, R172, 0xff, RZ, 0xc0, !PT ;  /* 0x000000ffac847812 */ /* 0x010fe400078ec0ff */
[----:B------:R-:W-:Y:S02]  /*22d80*/  LOP3.LUT R45, R45, 0xffff, RZ, 0xc0, !PT ;  /* 0x0000ffff2d2d7812 */ /* 0x000fe400078ec0ff */
[--C-:B------:R-:W-:Y:S02]  /*22d90*/  PRMT R145, R132, 0x5410, R57.reuse ;  /* 0x0000541084917816 */ /* 0x100fe40000000039 */
[----:B------:R-:W-:Y:S02]  /*22da0*/  SHF.R.U32.HI R28, RZ, 0x10, R172 ;  /* 0x00000010ff1c7819 */ /* 0x000fe400000116ac */
[----:B------:R-:W-:Y:S02]  /*22db0*/  LOP3.LUT R29, R62, 0xffff, RZ, 0xc0, !PT ;  /* 0x0000ffff3e1d7812 */ /* 0x000fe400078ec0ff */
[----:B------:R-:W-:Y:S02]  /*22dc0*/  PRMT R132, R63, 0x7632, R132 ;  /* 0x000076323f847816 */ /* 0x000fe40000000084 */
[----:B------:R-:W-:Y:S02]  /*22dd0*/  LOP3.LUT R31, R61, 0xff, RZ, 0xc0, !PT ;  /* 0x000000ff3d1f7812 */ /* 0x000fe400078ec0ff */
[----:B--2---:R-:W-:Y:S01]  /*22de0*/  F2FP.PACK_AB R3, R173, R183 ;  /* 0x000000b7ad03723e */ /* 0x004fe200000000ff */
[----:B------:R-:W-:Y:S01]  /*22df0*/  @!P6 HADD2 R252, -R132.H0_H0, -RZ.H0_H0 ;  /* 0xa00000ff84fce230 */ /* 0x000fe20000000900 */
[----:B------:R-:W-:Y:S01]  /*22e00*/  SHF.R.U32.HI R172, RZ, 0x18, R172 ;  /* 0x00000018ffac7819 */ /* 0x000fe200000116ac */
[-C--:B-1----:R-:W-:Y:S08]  /*22e10*/  HMMA.16816.F32 R112, R40, R24.reuse, R112 ;  /* 0x000000182870723c */ /* 0x082ff00000001870 */
[C---:B------:R-:W-:Y:S08]  /*22e20*/  HMMA.16816.F32 R116, R12.reuse, R24, R116 ;  /* 0x000000180c74723c */ /* 0x040ff00000001874 */
[-C--:B------:R-:W-:Y:S07]  /*22e30*/  HMMA.16816.F32 R120, R12, R26.reuse, R120 ;  /* 0x0000001a0c78723c */ /* 0x080fee0000001878 */
[--C-:B------:R-:W-:Y:S01]  /*22e40*/  HSET2.LE.AND R14, R145, R199.reuse, PT ;  /* 0x000000c7910e7233 */ /* 0x100fe20003803000 */
[----:B------:R-:W-:Y:S01]  /*22e50*/  HMMA.16816.F32 R124, R40, R26, R124 ;  /* 0x0000001a287c723c */ /* 0x000fe2000000187c */
[--C-:B------:R-:W-:Y:S01]  /*22e60*/  HSET2.LE.AND R15, R144, R199.reuse, PT ;  /* 0x000000c7900f7233 */ /* 0x100fe20003803000 */
[----:B------:R-:W-:Y:S02]  /*22e70*/  LDSM.16.MT88.4 R24, [R188+0xbc00] ;  /* 0x00bc0000bc18783b */ /* 0x000fe40000004200 */
[----:B---3--:R-:W-:Y:S05]  /*22e80*/  @!P5 HADD2 R141, -R60.H0_H0, -RZ.H0_H0 ;  /* 0xa00000ff3c8dd230 */ /* 0x008fea0000000900 */
[----:B------:R-:W-:Y:S01]  /*22e90*/  PRMT R57, R141, 0x7610, R57 ;  /* 0x000076108d397816 */ /* 0x000fe20000000039 */
[----:B------:R-:W-:Y:S03]  /*22ea0*/  @!P5 STL.S16 [R1+0x4], R141 ;  /* 0x0000048d0100d387 */ /* 0x000fe60000100600 */
[----:B------:R-:W-:Y:S02]  /*22eb0*/  @!P5 PRMT R60, R57, 0x5410, RZ ;  /* 0x00005410393cd816 */ /* 0x000fe400000000ff */
[----:B------:R-:W-:Y:S02]  /*22ec0*/  ISETP.GE.U32.AND P5, PT, R233, R45, PT ;  /* 0x0000002de900720c */ /* 0x000fe40003fa6070 */
[----:B------:R-:W-:Y:S01]  /*22ed0*/  LOP3.LUT R45, R28, 0xff, RZ, 0xc0, !PT ;  /* 0x000000ff1c2d7812 */ /* 0x000fe200078ec0ff */
[----:B------:R-:W-:Y:S01]  /*22ee0*/  STG.E.U16 [R174.64+0x72], R60 ;  /* 0x0000723cae007986 */ /* 0x000fe2000c101526 */
[----:B------:R-:W-:Y:S02]  /*22ef0*/  SHF.R.U32.HI R28, RZ, 0x8, R29 ;  /* 0x00000008ff1c7819 */ /* 0x000fe4000001161d */
[----:B------:R-:W-:Y:S02]  /*22f00*/  PRMT R57, R63, 0x5410, R132 ;  /* 0x000054103f397816 */ /* 0x000fe40000000084 */
[--C-:B------:R-:W-:Y:S02]  /*22f10*/  SHF.R.U32.HI R29, RZ, 0x10, R61.reuse ;  /* 0x00000010ff1d7819 */ /* 0x100fe4000001163d */
[----:B------:R-:W-:Y:S02]  /*22f20*/  @!P6 PRMT R132, R252, 0x5410, RZ ;  /* 0x00005410fc84e816 */ /* 0x000fe400000000ff */
[C---:B------:R-:W-:Y:S03]  /*22f30*/  ISETP.GE.U32.AND P6, PT, R233.reuse, R172, PT ;  /* 0x000000ace900720c */ /* 0x040fe60003fc6070 */
[----:B------:R1:W-:Y:S02]  /*22f40*/  STG.E.U16 [R176.64+0x72], R132 ;  /* 0x00007284b0007986 */ /* 0x0003e4000c101526 */
[----:B-1----:R-:W-:Y:S01]  /*22f50*/  IMAD.MOV.U32 R132, RZ, RZ, R130 ;  /* 0x000000ffff847224 */ /* 0x002fe200078e0082 */
[----:B-----5:R-:W-:Y:S05]  /*22f60*/  @!P3 HADD2 R140, -R63.H0_H0, -RZ.H0_H0 ;  /* 0xa00000ff3f8cb230 */ /* 0x020fea0000000900 */
[----:B------:R-:W-:Y:S01]  /*22f70*/  PRMT R46, R140, 0x7610, R46 ;  /* 0x000076108c2e7816 */ /* 0x000fe2000000002e */
[----:B------:R-:W-:Y:S03]  /*22f80*/  @!P3 STL.S16 [R1+0xc], R140 ;  /* 0x00000c8c0100b387 */ /* 0x000fe60000100600 */
[----:B------:R-:W-:Y:S01]  /*22f90*/  @!P3 PRMT R63, R46, 0x5410, RZ ;  /* 0x000054102e3fb816 */ /* 0x000fe200000000ff */
[----:B------:R-:W1:Y:S01]  /*22fa0*/  LDSM.16.MT88.4 R140, [R190+0x9c00] ;  /* 0x009c0000be8c783b */ /* 0x000e620000004200 */
[----:B------:R-:W-:Y:S02]  /*22fb0*/  ISETP.GE.U32.AND P3, PT, R233, R45, PT ;  /* 0x0000002de900720c */ /* 0x000fe40003f66070 */
[----:B------:R-:W-:Y:S02]  /*22fc0*/  PRMT R45, R2, 0x5410, R28 ;  /* 0x00005410022d7816 */ /* 0x000fe4000000001c */
[--C-:B------:R-:W-:Y:S02]  /*22fd0*/  SHF.R.U32.HI R28, RZ, 0x10, R62.reuse ;  /* 0x00000010ff1c7819 */ /* 0x100fe4000001163e */
[----:B------:R-:W-:Y:S01]  /*22fe0*/  SHF.R.U32.HI R62, RZ, 0x18, R62 ;  /* 0x00000018ff3e7819 */ /* 0x000fe2000001163e */
[----:B------:R-:W-:Y:S01]  /*22ff0*/  STG.E.U16 [R176.64+0x70], R63 ;  /* 0x0000703fb0007986 */ /* 0x000fe2000c101526 */
[----:B------:R-:W-:Y:S02]  /*23000*/  LOP3.LUT R2, R61, 0xffff, RZ, 0xc0, !PT ;  /* 0x0000ffff3d027812 */ /* 0x000fe400078ec0ff */
[----:B------:R-:W-:Y:S02]  /*23010*/  LOP3.LUT R30, R28, 0xff, RZ, 0xc0, !PT ;  /* 0x000000ff1c1e7812 */ /* 0x000fe400078ec0ff */
[----:B------:R-:W-:Y:S01]  /*23020*/  SHF.R.U32.HI R28, RZ, 0x8, R2 ;  /* 0x00000008ff1c7819 */ /* 0x000fe20000011602 */
[----:B------:R-:W-:Y:S01]  /*23030*/  @!P3 HADD2 R249, -R3.H0_H0, -RZ.H0_H0 ;  /* 0xa00000ff03f9b230 */ /* 0x000fe20000000900 */
[----:B------:R-:W-:Y:S02]  /*23040*/  LOP3.LUT R2, R29, 0xff, RZ, 0xc0, !PT ;  /* 0x000000ff1d027812 */ /* 0x000fe400078ec0ff */
[----:B------:R-:W-:Y:S01]  /*23050*/  PRMT R29, R30, 0x5410, R62 ;  /* 0x000054101e1d7816 */ /* 0x000fe2000000003e */
[--C-:B------:R-:W-:Y:S01]  /*23060*/  HSET2.LE.AND R30, R139, R199.reuse, PT ;  /* 0x000000c78b1e7233 */ /* 0x100fe20003803000 */
[----:B------:R-:W-:Y:S02]  /*23070*/  F2FP.PACK_AB R62, R184, R185 ;  /* 0x000000b9b83e723e */ /* 0x000fe400000000ff */
[----:B------:R-:W-:Y:S01]  /*23080*/  SHF.R.U32.HI R61, RZ, 0x18, R61 ;  /* 0x00000018ff3d7819 */ /* 0x000fe2000001163d */
[--C-:B------:R-:W-:Y:S01]  /*23090*/  HSET2.LE.AND R29, R29, R199.reuse, PT ;  /* 0x000000c71d1d7233 */ /* 0x100fe20003803000 */
[----:B------:R-:W-:Y:S01]  /*230a0*/  PRMT R136, R31, 0x5410, R28 ;  /* 0x000054101f887816 */ /* 0x000fe2000000001c */
[--C-:B------:R-:W-:Y:S01]  /*230b0*/  HSET2.LE.AND R28, R45, R199.reuse, PT ;  /* 0x000000c72d1c7233 */ /* 0x100fe20003803000 */
[--C-:B------:R-:W-:Y:S01]  /*230c0*/  PRMT R137, R2, 0x5410, R61.reuse ;  /* 0x0000541002897816 */ /* 0x100fe2000000003d */
[--C-:B------:R-:W-:Y:S01]  /*230d0*/  HSET2.LE.AND R31, R138, R199.reuse, PT ;  /* 0x000000c78a1f7233 */ /* 0x100fe20003803000 */
[----:B------:R-:W-:Y:S01]  /*230e0*/  PRMT R61, R62, 0x7632, R61 ;  /* 0x000076323e3d7816 */ /* 0x000fe2000000003d */
[--C-:B------:R-:W-:Y:S01]  /*230f0*/  HSET2.LE.AND R12, R136, R199.reuse, PT ;  /* 0x000000c7880c7233 */ /* 0x100fe20003803000 */
[----:B------:R-:W-:Y:S01]  /*23100*/  LOP3.LUT R29, R29, R59, RZ, 0xc0, !PT ;  /* 0x0000003b1d1d7212 */ /* 0x000fe200078ec0ff */
[----:B------:R-:W-:Y:S01]  /*23110*/  HSET2.LE.AND R13, R137, R199, PT ;  /* 0x000000c7890d7233 */ /* 0x000fe20003803000 */
[----:B------:R-:W-:Y:S01]  /*23120*/  LOP3.LUT R30, R30, R58, RZ, 0xc0, !PT ;  /* 0x0000003a1e1e7212 */ /* 0x000fe200078ec0ff */
[----:B------:R-:W2:Y:S01]  /*23130*/  LDSM.16.MT88.4 R44, [R188+0xac00] ;  /* 0x00ac0000bc2c783b */ /* 0x000ea20000004200 */
[----:B------:R-:W-:Y:S01]  /*23140*/  LOP3.LUT R31, R31, R57, RZ, 0xc0, !PT ;  /* 0x000000391f1f7212 */ /* 0x000fe200078ec0ff */
[----:B------:R-:W-:Y:S01]  /*23150*/  @!P4 HADD2 R251, -R62.H0_H0, -RZ.H0_H0 ;  /* 0xa00000ff3efbc230 */ /* 0x000fe20000000900 */
[----:B------:R-:W-:Y:S01]  /*23160*/  LOP3.LUT R28, R28, R135, RZ, 0xc0, !PT ;  /* 0x000000871c1c7212 */ /* 0x000fe200078ec0ff */
[----:B------:R-:W-:Y:S01]  /*23170*/  @!P5 HADD2 R250, -R61.H0_H0, -RZ.H0_H0 ;  /* 0xa00000ff3dfad230 */ /* 0x000fe20000000900 */
[----:B------:R-:W-:Y:S02]  /*23180*/  PRMT R2, R3, 0x7632, R2 ;  /* 0x0000763203027816 */ /* 0x000fe40000000002 */
[----:B------:R-:W-:Y:S01]  /*23190*/  PRMT R0, R62, 0x5410, R61 ;  /* 0x000054103e007816 */ /* 0x000fe2000000003d */
[----:B------:R-:W3:Y:S01]  /*231a0*/  LDSM.16.MT88.4 R56, [R190+0xac00] ;  /* 0x00ac0000be38783b */ /* 0x000ee20000004200 */
[----:B------:R-:W-:Y:S01]  /*231b0*/  @!P4 PRMT R62, R251, 0x5410, RZ ;  /* 0x00005410fb3ec816 */ /* 0x000fe200000000ff */
[-C--:B------:R-:W-:Y:S01]  /*231c0*/  HMMA.16816.F32 R152, R28, R148.reuse, R4 ;  /* 0x000000941c98723c */ /* 0x080fe20000001804 */
[----:B------:R-:W-:Y:S01]  /*231d0*/  LOP3.LUT R14, R14, R0, RZ, 0xc0, !PT ;  /* 0x000000000e0e7212 */ /* 0x000fe200078ec0ff */
[----:B------:R-:W-:Y:S01]  /*231e0*/  @!P6 HADD2 R248, -R2.H0_H0, -RZ.H0_H0 ;  /* 0xa00000ff02f8e230 */ /* 0x000fe20000000900 */
[----:B------:R-:W-:Y:S02]  /*231f0*/  PRMT R0, R3, 0x5410, R2 ;  /* 0x0000541003007816 */ /* 0x000fe40000000002 */
[----:B------:R-:W-:Y:S01]  /*23200*/  LOP3.LUT R12, R12, R134, RZ, 0xc0, !PT ;  /* 0x000000860c0c7212 */ /* 0x000fe200078ec0ff */
[----:B------:R-:W4:Y:S01]  /*23210*/  LDSM.16.MT88.4 R4, [R190+0xbc00] ;  /* 0x00bc0000be04783b */ /* 0x000f220000004200 */
[----:B------:R-:W-:Y:S01]  /*23220*/  LOP3.LUT R13, R13, R133, RZ, 0xc0, !PT ;  /* 0x000000850d0d7212 */ /* 0x000fe200078ec0ff */
[----:B------:R-:W-:Y:S01]  /*23230*/  IMAD.MOV.U32 R133, RZ, RZ, R129 ;  /* 0x000000ffff857224 */ /* 0x000fe200078e0081 */
[----:B------:R-:W-:Y:S03]  /*23240*/  LOP3.LUT R15, R15, R0, RZ, 0xc0, !PT ;  /* 0x000000000f0f7212 */ /* 0x000fe600078ec0ff */
[----:B------:R-:W-:Y:S01]  /*23250*/  @!P5 PRMT R61, R250, 0x5410, RZ ;  /* 0x00005410fa3dd816 */ /* 0x000fe200000000ff */
[----:B------:R-:W-:Y:S01]  /*23260*/  FADD.FTZ R0, R183, R196 ;  /* 0x000000c4b7007221 */ /* 0x000fe20000010000 */
[----:B------:R-:W-:Y:S01]  /*23270*/  STG.E.U16 [R180.64+0x6e], R62 ;  /* 0x00006e3eb4007986 */ /* 0x000fe2000c101526 */
[----:B------:R-:W-:Y:S01]  /*23280*/  @!P3 PRMT R3, R249, 0x5410, RZ ;  /* 0x00005410f903b816 */ /* 0x000fe200000000ff */
[C---:B------:R-:W-:Y:S01]  /*23290*/  HMMA.16816.F32 R168, R12.reuse, R148, R8 ;  /* 0x000000940ca8723c */ /* 0x040fe20000001808 */
[----:B------:R-:W-:Y:S01]  /*232a0*/  @!P6 PRMT R2, R248, 0x5410, RZ ;  /* 0x00005410f802e816 */ /* 0x000fe200000000ff */
[----:B------:R-:W-:Y:S01]  /*232b0*/  STG.E.U16 [R180.64+0x70], R61 ;  /* 0x0000703db4007986 */ /* 0x000fe2000c101526 */
[----:B------:R-:W-:Y:S01]  /*232c0*/  IADD3 R135, P3, R174, -0x80, RZ ;  /* 0xffffff80ae877810 */ /* 0x000fe20007f7e0ff */
[----:B------:R-:W-:Y:S02]  /*232d0*/  FADD.FTZ R237, R173, R0 ;  /* 0x00000000aded7221 */ /* 0x000fe40000010000 */
[----:B------:R5:W-:Y:S01]  /*232e0*/  STG.E.U16 [R178.64+0x70], R3 ;  /* 0x00007003b2007986 */ /* 0x000be2000c101526 */
[----:B------:R-:W-:Y:S01]  /*232f0*/  IADD3.X R134, R175, -0x1, RZ, P3, !PT ;  /* 0xffffffffaf867810 */ /* 0x000fe20001ffe4ff */
[-C--:B------:R-:W-:Y:S01]  /*23300*/  HMMA.16816.F32 R164, R12, R150.reuse, R16 ;  /* 0x000000960ca4723c */ /* 0x080fe20000001810 */
[----:B------:R-:W-:Y:S01]  /*23310*/  ISETP.LT.AND P3, PT, RZ, UR24, PT ;  /* 0x00000018ff007c0c */ /* 0x000fe2000bf61270 */
[----:B------:R2:W-:Y:S01]  /*23320*/  STG.E.U16 [R178.64+0x72], R2 ;  /* 0x00007202b2007986 */ /* 0x0005e2000c101526 */
[----:B------:R-:W-:Y:S01]  /*23330*/  UIADD3 UR24, UR24, -0x1, URZ ;  /* 0xffffffff18187890 */ /* 0x000fe2000fffe03f */
[----:B------:R-:W-:Y:S04]  /*23340*/  IMAD.MOV.U32 R0, RZ, RZ, R128 ;  /* 0x000000ffff007224 */ /* 0x000fe800078e0080 */
[C---:B------:R-:W-:Y:S08]  /*23350*/  HMMA.16816.F32 R148, R28.reuse, R150, R20 ;  /* 0x000000961c94723c */ /* 0x040ff00000001814 */
[-C--:B-1----:R-:W-:Y:S08]  /*23360*/  HMMA.16816.F32 R144, R28, R140.reuse, R32 ;  /* 0x0000008c1c90723c */ /* 0x082ff00000001820 */
[C---:B------:R-:W-:Y:S01]  /*23370*/  HMMA.16816.F32 R160, R12.reuse, R140, R36 ;  /* 0x0000008c0ca0723c */ /* 0x040fe20000001824 */
[----:B-----5:R-:W-:Y:S03]  /*23380*/  FADD.FTZ R3, R187, R198 ;  /* 0x000000c6bb037221 */ /* 0x020fe60000010000 */
[----:B--2---:R-:W-:Y:S02]  /*23390*/  FADD.FTZ R2, R185, R197 ;  /* 0x000000c5b9027221 */ /* 0x004fe40000010000 */
[----:B------:R-:W-:Y:S02]  /*233a0*/  FADD.FTZ R232, R186, R3 ;  /* 0x00000003bae87221 */ /* 0x000fe40000010000 */
[-C--:B------:R-:W-:Y:S01]  /*233b0*/  HMMA.16816.F32 R156, R12, R142.reuse, R48 ;  /* 0x0000008e0c9c723c */ /* 0x080fe20000001830 */
[----:B------:R-:W-:Y:S03]  /*233c0*/  FADD.FTZ R236, R184, R2 ;  /* 0x00000002b8ec7221 */ /* 0x000fe60000010000 */
[----:B------:R-:W-:Y:S04]  /*233d0*/  IMAD.MOV.U32 R3, RZ, RZ, R131 ;  /* 0x000000ffff037224 */ /* 0x000fe800078e0083 */
        /* <DEDUP_REMOVED lines=18> */
.L_x_480:
        /* <DEDUP_REMOVED lines=8> */
[----:B------:R-:W4:Y:S01]  /*23580*/  S2UR UR10, SR_CTAID.X ;  /* 0x00000000000a79c3 */ /* 0x000f220000002500 */
[----:B------:R-:W-:Y:S02]  /*23590*/  UMOV UR20, URZ ;  /* 0x0000003f00147c82 */ /* 0x000fe40008000000 */
[----:B------:R-:W4:Y:S01]  /*235a0*/  S2R R134, SR_TID.X ;  /* 0x0000000000867919 */ /* 0x000f220000002100 */
[----:B------:R-:W-:Y:S02]  /*235b0*/  @UP0 UIMAD.WIDE.U32 UR14, UR22, UR4, URZ ;  /* 0x00000004160e02a5 */ /* 0x000fe4000f8e003f */
[----:B------:R-:W-:Y:S02]  /*235c0*/  UMOV UR21, URZ ;  /* 0x0000003f00157c82 */ /* 0x000fe40008000000 */
[----:B------:R-:W-:Y:S01]  /*235d0*/  @UP0 UIMAD UR7, UR22, UR5, UR15 ;  /* 0x00000005160702a4 */ /* 0x000fe2000f8e020f */
[----:B------:R-:W4:Y:S02]  /*235e0*/  S2UR UR11, SR_CTAID.Z ;  /* 0x00000000000b79c3 */ /* 0x000f240000002700 */
        /* <DEDUP_REMOVED lines=9> */
[----:B------:R-:W-:-:S02]  /*23680*/  ULDC.U8 UR4, c[0x0][0x329] ;  /* 0x0000ca4000047ab9 */ /* 0x000fc40000000000 */
[----:B------:R-:W3:Y:S01]  /*23690*/  SHFL.BFLY PT, R3, R0, 0x1, 0x1f ;  /* 0x0c201f0000037f89 */ /* 0x000ee200000e0000 */
[----:B------:R-:W-:Y:S01]  /*236a0*/  UISETP.NE.AND UP1, UPT, UR4, URZ, UPT ;  /* 0x0000003f0400728c */ /* 0x000fe2000bf25270 */
[----:B------:R-:W-:Y:S01]  /*236b0*/  SHF.R.S32.HI R133, RZ, 0x1f, R134 ;  /* 0x0000001fff857819 */ /* 0x000fe20000011486 */
[----:B------:R-:W-:Y:S01]  /*236c0*/  @!UP0 UIMAD UR12, UR6, UR5, UR12 ;  /* 0x00000005060c82a4 */ /* 0x000fe2000f8e020c */
[----:B------:R-:W4:Y:S01]  /*236d0*/  SHFL.BFLY PT, R4, R237, 0x1, 0x1f ;  /* 0x0c201f00ed047f89 */ /* 0x000f2200000e0000 */
[----:B------:R-:W-:Y:S01]  /*236e0*/  @!UP0 UMOV UR14, UR18 ;  /* 0x00000012000e8c82 */ /* 0x000fe20008000000 */
[CC--:B------:R-:W-:Y:S01]  /*236f0*/  LEA.HI R132, R133.reuse, R134.reuse, RZ, 0x2 ;  /* 0x0000008685847211 */ /* 0x0c0fe200078f10ff */
[----:B------:R-:W-:Y:S01]  /*23700*/  ULDC.U8 UR5, c[0x0][0x328] ;  /* 0x0000ca0000057ab9 */ /* 0x000fe20000000000 */
[----:B------:R-:W-:Y:S01]  /*23710*/  LEA.HI R133, R133, R134, RZ, 0x5 ;  /* 0x0000008685857211 */ /* 0x000fe200078f28ff */
[----:B------:R-:W-:Y:S01]  /*23720*/  UISETP.NE.AND UP2, UPT, UR5, URZ, UPT ;  /* 0x0000003f0500728c */ /* 0x000fe2000bf45270 */
[----:B------:R-:W-:Y:S01]  /*23730*/  SHF.R.S32.HI R47, RZ, 0x2, R132 ;  /* 0x00000002ff2f7819 */ /* 0x000fe20000011484 */
[----:B------:R-:W-:Y:S01]  /*23740*/  @!UP0 UIADD3 UR7, UR19, UR12, URZ ;  /* 0x0000000c13078290 */ /* 0x000fe2000fffe03f */
[----:B------:R-:W-:Y:S01]  /*23750*/  SHF.R.S32.HI R6, RZ, 0x5, R133 ;  /* 0x00000005ff067819 */ /* 0x000fe20000011485 */
[----:B------:R-:W-:-:S02]  /*23760*/  UISETP.NE.OR UP3, UPT, UR4, URZ, !UP2 ;  /* 0x0000003f0400728c */ /* 0x000fc4000d765670 */
[----:B------:R-:W-:Y:S01]  /*23770*/  @UP1 ULDC UR13, c[0x0][0x210] ;  /* 0x00008400000d1ab9 */ /* 0x000fe20000000800 */
[----:B-1----:R-:W-:Y:S01]  /*23780*/  FADD.FTZ R236, R2, R236 ;  /* 0x000000ec02ec7221 */ /* 0x002fe20000010000 */
[----:B------:R-:W-:Y:S02]  /*23790*/  ULDC UR5, c[0x0][0x234] ;  /* 0x00008d0000057ab9 */ /* 0x000fe40000000800 */
[----:B------:R-:W-:Y:S01]  /*237a0*/  @UP1 UIMAD UR13, UR13, UR9, URZ ;  /* 0x000000090d0d12a4 */ /* 0x000fe2000f8e023f */
[----:B--2---:R-:W-:Y:S01]  /*237b0*/  FADD.FTZ R232, R232, R5 ;  /* 0x00000005e8e87221 */ /* 0x004fe20000010000 */
[----:B------:R-:W1:Y:S01]  /*237c0*/  SHFL.BFLY PT, R2, R236, 0x1, 0x1f ;  /* 0x0c201f00ec027f89 */ /* 0x000e6200000e0000 */
[----:B------:R-:W-:Y:S01]  /*237d0*/  LOP3.LUT R5, R132, 0xfffffffc, RZ, 0xc0, !PT ;  /* 0xfffffffc84057812 */ /* 0x000fe200078ec0ff */
[----:B------:R-:W-:Y:S01]  /*237e0*/  @!UP1 USEL UR13, UR9, UR5, !UP2 ;  /* 0x00000005090d9287 */ /* 0x000fe2000d000000 */
[----:B---3--:R-:W-:Y:S01]  /*237f0*/  FADD.FTZ R48, R0, R3 ;  /* 0x0000000300307221 */ /* 0x008fe20000010000 */
[----:B------:R-:W-:Y:S01]  /*23800*/  MOV R0, 0x3f800000 ;  /* 0x3f80000000007802 */ /* 0x000fe20000000f00 */
[----:B------:R-:W-:Y:S01]  /*23810*/  ULDC UR4, c[0x0][0x1c0] ;  /* 0x0000700000047ab9 */ /* 0x000fe20000000800 */
[----:B------:R-:W-:Y:S01]  /*23820*/  FSETP.NE.FTZ.AND P4, PT, R232, RZ, PT ;  /* 0x000000ffe800720b */ /* 0x000fe20003f95000 */
[----:B----4-:R-:W-:Y:S01]  /*23830*/  FADD.FTZ R237, R237, R4 ;  /* 0x00000004eded7221 */ /* 0x010fe20000010000 */
[----:B------:R-:W-:Y:S01]  /*23840*/  FSETP.NE.FTZ.AND P5, PT, R48, RZ, PT ;  /* 0x000000ff3000720b */ /* 0x000fe20003fb5000 */
[----:B------:R-:W-:Y:S01]  /*23850*/  @UP1 UMOV UR15, 0x1 ;  /* 0x00000001000f1882 */ /* 0x000fe20000000000 */
[----:B------:R-:W-:Y:S01]  /*23860*/  MOV R3, 0x3f800000 ;  /* 0x3f80000000037802 */ /* 0x000fe20000000f00 */
[----:B------:R-:W-:Y:S01]  /*23870*/  @!UP1 UIMAD UR15, UR13, UR4, URZ ;  /* 0x000000040d0f92a4 */ /* 0x000fe2000f8e023f */
[----:B------:R-:W-:Y:S01]  /*23880*/  FSETP.NE.FTZ.AND P2, PT, R237, RZ, PT ;  /* 0x000000ffed00720b */ /* 0x000fe20003f55000 */
[----:B------:R-:W-:-:S02]  /*23890*/  @!UP3 UIMAD UR17, UR6, UR9, URZ ;  /* 0x000000090611b2a4 */ /* 0x000fc4000f8e023f */
[----:B------:R-:W-:Y:S02]  /*238a0*/  @UP1 ULDC UR16, c[0x0][0x210] ;  /* 0x0000840000101ab9 */ /* 0x000fe40000000800 */
[----:B------:R-:W-:Y:S02]  /*238b0*/  UIMAD UR5, UR6, UR15, URZ ;  /* 0x0000000f060572a4 */ /* 0x000fe4000f8e023f */
[----:B------:R-:W2:Y:S01]  /*238c0*/  @P4 MUFU.RCP R3, R232 ;  /* 0x000000e800034308 */ /* 0x000ea20000001000 */
[----:B------:R-:W-:Y:S02]  /*238d0*/  @!UP1 UMOV UR16, 0x1 ;  /* 0x0000000100109882 */ /* 0x000fe40000000000 */
[----:B------:R-:W-:Y:S01]  /*238e0*/  @!UP3 USEL UR17, UR17, UR22, !UP0 ;  /* 0x000000161111b287 */ /* 0x000fe2000c000000 */
[----:B-1----:R-:W-:Y:S01]  /*238f0*/  FADD.FTZ R236, R236, R2 ;  /* 0x00000002ecec7221 */ /* 0x002fe20000010000 */
[----:B------:R-:W-:Y:S01]  /*23900*/  IADD3 R2, -R5, R134, RZ ;  /* 0x0000008605027210 */ /* 0x000fe20007ffe1ff */
[----:B------:R-:W-:-:S02]  /*23910*/  UIMAD UR4, UR10, UR16, URZ ;  /* 0x000000100a0472a4 */ /* 0x000fc4000f8e023f */
[----:B------:R-:W1:Y:S01]  /*23920*/  @P5 MUFU.RCP R0, R48 ;  /* 0x0000003000005308 */ /* 0x000e620000001000 */
[----:B------:R-:W-:Y:S01]  /*23930*/  USEL UR5, UR5, URZ, UP3 ;  /* 0x0000003f05057287 */ /* 0x000fe20009800000 */
[----:B------:R-:W-:Y:S01]  /*23940*/  FSETP.NE.FTZ.AND P3, PT, R236, RZ, PT ;  /* 0x000000ffec00720b */ /* 0x000fe20003f75000 */
[----:B------:R-:W-:Y:S01]  /*23950*/  USHF.L.U32 UR4, UR4, 0x7, URZ ;  /* 0x0000000704047899 */ /* 0x000fe2000800063f */
[----:B------:R-:W-:Y:S01]  /*23960*/  LEA R49, R6, R2, 0x8 ;  /* 0x0000000206317211 */ /* 0x000fe200078e40ff */
[----:B------:R-:W-:Y:S01]  /*23970*/  UIMAD UR13, UR11, UR13, UR5 ;  /* 0x0000000d0b0d72a4 */ /* 0x000fe2000f8e0205 */
[----:B------:R-:W-:Y:S01]  /*23980*/  MOV R2, 0x3f800000 ;  /* 0x3f80000000027802 */ /* 0x000fe20000000f00 */
[----:B------:R-:W-:Y:S01]  /*23990*/  @!UP3 UMOV UR20, UR17 ;  /* 0x000000110014bc82 */ /* 0x000fe20008000000 */
[----:B--2---:R-:W-:Y:S01]  /*239a0*/  FMUL.FTZ R3, R3, c[0x0][0x2dc] ;  /* 0x0000b70003037a20 */ /* 0x004fe20000410000 */
[----:B------:R-:W-:Y:S02]  /*239b0*/  USHF.R.S32.HI UR5, URZ, 0x1f, UR4 ;  /* 0x0000001f3f057899 */ /* 0x000fe40008011404 */
[----:B------:R-:W-:Y:S01]  /*239c0*/  @!UP3 USHF.R.S32.HI UR21, URZ, 0x1f, UR17 ;  /* 0x0000001f3f15b899 */ /* 0x000fe20008011411 */
[C---:B------:R-:W-:Y:S01]  /*239d0*/  FMUL.FTZ R154, R3.reuse, R154 ;  /* 0x0000009a039a7220 */ /* 0x040fe20000410000 */
[----:B------:R-:W-:Y:S01]  /*239e0*/  USHF.R.S32.HI UR6, URZ, 0x1f, UR13 ;  /* 0x0000001f3f067899 */ /* 0x000fe2000801140d */
[C---:B------:R-:W-:Y:S01]  /*239f0*/  FMUL.FTZ R43, R3.reuse, R155 ;  /* 0x0000009b032b7220 */ /* 0x040fe20000410000 */
[----:B------:R-:W2:Y:S01]  /*23a00*/  @P3 MUFU.RCP R2, R236 ;  /* 0x000000ec00023308 */ /* 0x000ea20000001000 */
[----:B-1----:R-:W-:Y:S01]  /*23a10*/  FMUL.FTZ R0, R0, c[0x0][0x2dc] ;  /* 0x0000b70000007a20 */ /* 0x002fe20000410000 */
[----:B------:R-:W-:Y:S01]  /*23a20*/  UIADD3 UR4, UP2, UP1, UR4, UR20, UR13 ;  /* 0x0000001404047290 */ /* 0x000fe2000f95e00d */
[----:B------:R-:W-:Y:S01]  /*23a30*/  FMUL.FTZ R150, R3, R150 ;  /* 0x0000009603967220 */ /* 0x000fe20000410000 */
[----:B------:R-:W-:Y:S01]  /*23a40*/  F2FP.PACK_AB R43, R43, R154 ;  /* 0x0000009a2b2b723e */ /* 0x000fe200000000ff */
[C---:B------:R-:W-:Y:S01]  /*23a50*/  FMUL.FTZ R152, R0.reuse, R152 ;  /* 0x0000009800987220 */ /* 0x040fe20000410000 */
[----:B------:R-:W-:Y:S01]  /*23a60*/  UIADD3.X UR5, UR5, UR21, UR6, UP2, UP1 ;  /* 0x0000001505057290 */ /* 0x000fe200097e2406 */
[----:B------:R-:W-:-:S02]  /*23a70*/  FMUL.FTZ R44, R0, R153 ;  /* 0x00000099002c7220 */ /* 0x000fc40000410000 */
[C---:B------:R-:W-:Y:S02]  /*23a80*/  FMUL.FTZ R148, R0.reuse, R148 ;  /* 0x0000009400947220 */ /* 0x040fe40000410000 */
        /* <DEDUP_REMOVED lines=31> */
[----:B------:R-:W-:Y:S01]  /*23c80*/  MOV R0, 0x3f800000 ;  /* 0x3f80000000007802 */ /* 0x000fe20000000f00 */
[----:B--2---:R-:W-:Y:S01]  /*23c90*/  FMUL.FTZ R2, R2, c[0x0][0x2dc] ;  /* 0x0000b70002027a20 */ /* 0x004fe20000410000 */
[----:B------:R-:W-:Y:S01]  /*23ca0*/  F2FP.PACK_AB R12, R12, R112 ;  /* 0x000000700c0c723e */ /* 0x000fe200000000ff */
[----:B------:R-:W-:Y:S01]  /*23cb0*/  FMUL.FTZ R41, R3, R151 ;  /* 0x0000009703297220 */ /* 0x000fe20000410000 */
[----:B------:R-:W-:Y:S01]  /*23cc0*/  F2FP.PACK_AB R8, R8, R124 ;  /* 0x0000007c0808723e */ /* 0x000fe200000000ff */
[C---:B------:R-:W-:Y:S01]  /*23cd0*/  FMUL.FTZ R168, R2.reuse, R168 ;  /* 0x000000a802a87220 */ /* 0x040fe20000410000 */
[----:B------:R-:W1:Y:S01]  /*23ce0*/  @P2 MUFU.RCP R0, R237 ;  /* 0x000000ed00002308 */ /* 0x000e620000001000 */
        /* <DEDUP_REMOVED lines=34> */
[----:B------:R-:W-:Y:S01]  /*23f10*/  SHF.R.S32.HI R2, RZ, 0x1f, R47 ;  /* 0x0000001fff027819 */ /* 0x000fe2000001142f */
[----:B-1----:R-:W-:Y:S01]  /*23f20*/  FMUL.FTZ R0, R0, c[0x0][0x2dc] ;  /* 0x0000b70000007a20 */ /* 0x002fe20000410000 */
[----:B------:R-:W-:Y:S01]  /*23f30*/  F2FP.PACK_AB R10, R10, R116 ;  /* 0x000000740a0a723e */ /* 0x000fe200000000ff */
[----:B------:R-:W-:Y:S01]  /*23f40*/  FMUL.FTZ R146, R3, R146 ;  /* 0x0000009203927220 */ /* 0x000fe20000410000 */
[----:B------:R-:W-:Y:S01]  /*23f50*/  LEA.HI R2, R2, R47, RZ, 0x3 ;  /* 0x0000002f02027211 */ /* 0x000fe200078f18ff */
[----:B------:R-:W-:Y:S01]  /*23f60*/  FMUL.FTZ R170, R0, R170 ;  /* 0x000000aa00aa7220 */ /* 0x000fe20000410000 */
[----:B------:R-:W-:Y:S01]  /*23f70*/  F2FP.PACK_AB R6, R6, R120 ;  /* 0x000000780606723e */ /* 0x000fe200000000ff */
[----:B------:R-:W-:Y:S01]  /*23f80*/  FMUL.FTZ R171, R0, R171 ;  /* 0x000000ab00ab7220 */ /* 0x000fe20000410000 */
[----:B------:R-:W-:Y:S01]  /*23f90*/  LOP3.LUT R2, R2, 0xfffffff8, RZ, 0xc0, !PT ;  /* 0xfffffff802027812 */ /* 0x000fe200078ec0ff */
[----:B------:R-:W-:-:S02]  /*23fa0*/  FMUL.FTZ R166, R0, R166 ;  /* 0x000000a600a67220 */ /* 0x000fc40000410000 */
[C---:B------:R-:W-:Y:S01]  /*23fb0*/  FMUL.FTZ R167, R0.reuse, R167 ;  /* 0x000000a700a77220 */ /* 0x040fe20000410000 */
[----:B------:R-:W-:Y:S01]  /*23fc0*/  IADD3 R2, R47, -R2, RZ ;  /* 0x800000022f027210 */ /* 0x000fe20007ffe0ff */
        /* <DEDUP_REMOVED lines=30> */
[----:B------:R-:W-:Y:S01]  /*241b0*/  LEA.HI R0, R2, R2, RZ, 0x1 ;  /* 0x0000000202007211 */ /* 0x000fe200078f08ff */
[----:B------:R-:W-:Y:S01]  /*241c0*/  FMUL.FTZ R39, R3, R147 ;  /* 0x0000009303277220 */ /* 0x000fe20000410000 */
[----:B------:R-:W-:Y:S01]  /*241d0*/  F2FP.PACK_AB R9, R9, R118 ;  /* 0x000000760909723e */ /* 0x000fe200000000ff */
[C---:B------:R-:W-:Y:S01]  /*241e0*/  FMUL.FTZ R142, R3.reuse, R142 ;  /* 0x0000008e038e7220 */ /* 0x040fe20000410000 */
[----:B------:R-:W-:Y:S01]  /*241f0*/  SHF.R.S32.HI R4, RZ, 0x1, R0 ;  /* 0x00000001ff047819 */ /* 0x000fe20000011400 */
[C---:B------:R-:W-:Y:S01]  /*24200*/  FMUL.FTZ R36, R3.reuse, R143 ;  /* 0x0000008f03247220 */ /* 0x040fe20000410000 */
[----:B------:R-:W-:Y:S01]  /*24210*/  LOP3.LUT R0, R0, 0x3fffffe, RZ, 0xc0, !PT ;  /* 0x03fffffe00007812 */ /* 0x000fe200078ec0ff */
[C---:B------:R-:W-:Y:S01]  /*24220*/  FMUL.FTZ R138, R3.reuse, R138 ;  /* 0x0000008a038a7220 */ /* 0x040fe20000410000 */
[----:B------:R-:W-:Y:S01]  /*24230*/  LOP3.LUT P0, RZ, R4, 0x2, RZ, 0xc0, !PT ;  /* 0x0000000204ff7812 */ /* 0x000fe2000780c0ff */
[C---:B------:R-:W-:Y:S01]  /*24240*/  FMUL.FTZ R33, R3.reuse, R139 ;  /* 0x0000008b03217220 */ /* 0x040fe20000410000 */
[----:B------:R-:W-:Y:S01]  /*24250*/  IADD3 R0, R2, -R0, RZ ;  /* 0x8000000002007210 */ /* 0x000fe20007ffe0ff */
[----:B------:R-:W-:Y:S01]  /*24260*/  FMUL.FTZ R78, R3, R78 ;  /* 0x0000004e034e7220 */ /* 0x000fe20000410000 */
[----:B------:R-:W-:Y:S01]  /*24270*/  F2FP.PACK_AB R39, R39, R146 ;  /* 0x000000922727723e */ /* 0x000fe200000000ff */
[C---:B------:R-:W-:Y:S01]  /*24280*/  FMUL.FTZ R30, R3.reuse, R79 ;  /* 0x0000004f031e7220 */ /* 0x040fe20000410000 */
[----:B------:R-:W-:Y:S01]  /*24290*/  LEA R0, R0, R49, 0x4 ;  /* 0x0000003100007211 */ /* 0x000fe200078e20ff */
[C---:B------:R-:W-:Y:S01]  /*242a0*/  FMUL.FTZ R82, R3.reuse, R82 ;  /* 0x0000005203527220 */ /* 0x040fe20000410000 */
[----:B------:R-:W-:Y:S01]  /*242b0*/  F2FP.PACK_AB R36, R36, R142 ;  /* 0x0000008e2424723e */ /* 0x000fe200000000ff */
[----:B------:R-:W-:Y:S01]  /*242c0*/  FMUL.FTZ R27, R3, R83 ;  /* 0x00000053031b7220 */ /* 0x000fe20000410000 */
[----:B------:R-:W-:Y:S01]  /*242d0*/  F2FP.PACK_AB R33, R33, R138 ;  /* 0x0000008a2121723e */ /* 0x000fe200000000ff */
[C---:B------:R-:W-:Y:S01]  /*242e0*/  FMUL.FTZ R94, R3.reuse, R94 ;  /* 0x0000005e035e7220 */ /* 0x040fe20000410000 */
        /* <DEDUP_REMOVED lines=15> */
[----:B------:R-:W-:Y:S02]  /*243e0*/  SHF.L.U32 R3, R4, 0x6, RZ ;  /* 0x0000000604037819 */ /* 0x000fe400000006ff */
[----:B------:R-:W-:-:S02]  /*243f0*/  F2FP.PACK_AB R11, R11, R114 ;  /* 0x000000720b0b723e */ /* 0x000fc400000000ff */
[----:B------:R-:W-:Y:S02]  /*24400*/  LOP3.LUT R2, R3, 0xc0, RZ, 0xc0, !PT ;  /* 0x000000c003027812 */ /* 0x000fe400078ec0ff */
[----:B------:R-:W-:Y:S02]  /*24410*/  LOP3.LUT R3, R4, 0x1, RZ, 0xc0, !PT ;  /* 0x0000000104037812 */ /* 0x000fe400078ec0ff */
[----:B------:R-:W-:Y:S02]  /*24420*/  LEA.HI R2, R2, R2, RZ, 0x1d ;  /* 0x0000000202027211 */ /* 0x000fe400078fe8ff */
[----:B------:R-:W-:Y:S02]  /*24430*/  ISETP.NE.U32.AND P1, PT, R3, 0x1, PT ;  /* 0x000000010300780c */ /* 0x000fe40003f25070 */
[----:B------:R-:W-:Y:S02]  /*24440*/  LEA R0, R0, R2, 0x1 ;  /* 0x0000000200007211 */ /* 0x000fe400078e08ff */
[----:B------:R-:W-:-:S02]  /*24450*/  MOV R3, 0x20 ;  /* 0x0000002000037802 */ /* 0x000fc40000000f00 */
[----:B------:R-:W-:Y:S02]  /*24460*/  SHF.L.U32 R0, R0, 0x1, RZ ;  /* 0x0000000100007819 */ /* 0x000fe400000006ff */
[----:B------:R-:W-:Y:S02]  /*24470*/  SEL R3, R3, 0xffffffe0, !P0 ;  /* 0xffffffe003037807 */ /* 0x000fe40004000000 */
[C---:B------:R-:W-:Y:S01]  /*24480*/  IADD3 R2, R0.reuse, -0x10, RZ ;  /* 0xfffffff000027810 */ /* 0x040fe20007ffe0ff */
[----:B------:R-:W-:Y:S01]  /*24490*/  STS [R0], R44 ;  /* 0x0000002c00007388 */ /* 0x000fe20000000800 */
[C---:B------:R-:W-:Y:S02]  /*244a0*/  IADD3 R4, R0.reuse, R3, RZ ;  /* 0x0000000300047210 */ /* 0x040fe40007ffe0ff */
[----:B------:R-:W-:Y:S01]  /*244b0*/  @P1 IADD3 R2, R0, 0x10, RZ ;  /* 0x0000001000021810 */ /* 0x000fe20007ffe0ff */
[----:B------:R-:W-:Y:S01]  /*244c0*/  STS [R0+0x200], R43 ;  /* 0x0002002b00007388 */ /* 0x000fe20000000800 */
[----:B------:R-:W-:-:S02]  /*244d0*/  F2FP.PACK_AB R7, R7, R126 ;  /* 0x0000007e0707723e */ /* 0x000fc400000000ff */
[----:B------:R-:W-:Y:S01]  /*244e0*/  IADD3 R3, R3, R2, RZ ;  /* 0x0000000203037210 */ /* 0x000fe20007ffe0ff */
[----:B------:R-:W-:Y:S04]  /*244f0*/  STS [R2], R42 ;  /* 0x0000002a02007388 */ /* 0x000fe80000000800 */
        /* <DEDUP_REMOVED lines=38> */
[----:B------:R-:W-:Y:S04]  /*24760*/  STS [R4+0x4200], R11 ;  /* 0x0042000b04007388 */ /* 0x000fe80000000800 */
[----:B------:R-:W-:Y:S04]  /*24770*/  STS [R3+0x4000], R8 ;  /* 0x0040000803007388 */ /* 0x000fe80000000800 */
[----:B------:R-:W-:Y:S01]  /*24780*/  STS [R3+0x4200], R7 ;  /* 0x0042000703007388 */ /* 0x000fe20000000800 */
[----:B-1----:R-:W-:-:S03]  /*24790*/  LOP3.LUT R0, R133, 0xffffffe0, RZ, 0xc0, !PT ;  /* 0xffffffe085007812 */ /* 0x002fc600078ec0ff */
[----:B------:R-:W-:Y:S01]  /*247a0*/  STS [R4+0x5000], R10 ;  /* 0x0050000a04007388 */ /* 0x000fe20000000800 */
[----:B------:R-:W-:Y:S02]  /*247b0*/  IADD3 R0, -R0, R134, RZ ;  /* 0x0000008600007210 */ /* 0x000fe40007ffe1ff */
[----:B--2---:R-:W-:Y:S01]  /*247c0*/  MOV R14, 0x7f800000 ;  /* 0x7f800000000e7802 */ /* 0x004fe20000000f00 */
[----:B------:R1:W-:Y:S01]  /*247d0*/  STS [R4+0x5200], R9 ;  /* 0x0052000904007388 */ /* 0x0003e20000000800 */
[----:B------:R-:W-:Y:S01]  /*247e0*/  LOP3.LUT P0, RZ, R0, 0x3, RZ, 0xc0, !PT ;  /* 0x0000000300ff7812 */ /* 0x000fe2000780c0ff */
[----:B---3--:R-:W2:Y:S01]  /*247f0*/  @P3 MUFU.LG2 R2, R236 ;  /* 0x000000ec00023308 */ /* 0x008ea20000000c00 */
[----:B------:R-:W-:Y:S01]  /*24800*/  MOV R13, 0x7f800000 ;  /* 0x7f800000000d7802 */ /* 0x000fe20000000f00 */
[----:B------:R-:W-:Y:S01]  /*24810*/  STS [R3+0x5000], R6 ;  /* 0x0050000603007388 */ /* 0x000fe20000000800 */
[----:B----4-:R-:W-:-:S03]  /*24820*/  MOV R12, 0x7f800000 ;  /* 0x7f800000000c7802 */ /* 0x010fc60000000f00 */
[----:B------:R3:W-:Y:S02]  /*24830*/  STS [R3+0x5200], R5 ;  /* 0x0052000503007388 */ /* 0x0007e40000000800 */
[----:B------:R-:W4:Y:S02]  /*24840*/  @P2 MUFU.LG2 R0, R237 ;  /* 0x000000ed00002308 */ /* 0x000f240000000c00 */
[----:B------:R-:W-:Y:S01]  /*24850*/  BAR.SYNC.DEFER_BLOCKING 0x0 ;  /* 0x0000000000007b1d */ /* 0x000fe20000010000 */
[----:B--2---:R-:W-:-:S05]  /*24860*/  @P3 FMUL.FTZ R2, R2, 0.69314718246459960938 ;  /* 0x3f31721802023820 */ /* 0x004fca0000410000 */
[----:B-1----:R-:W1:Y:S01]  /*24870*/  @P5 MUFU.LG2 R4, R48 ;  /* 0x0000003000045308 */ /* 0x002e620000000c00 */
[----:B----4-:R-:W-:Y:S01]  /*24880*/  @P2 FMUL.FTZ R0, R0, 0.69314718246459960938 ;  /* 0x3f31721800002820 */ /* 0x010fe20000410000 */
[----:B------:R-:W-:Y:S01]  /*24890*/  MOV R9, 0x7f800000 ;  /* 0x7f80000000097802 */ /* 0x000fe20000000f00 */
[----:B------:R-:W-:Y:S02]  /*248a0*/  @P3 FFMA.FTZ R9, R130, c[0x0][0x238], R2 ;  /* 0x00008e0082093a23 */ /* 0x000fe40000010002 */
[----:B------:R-:W-:-:S03]  /*248b0*/  @P2 FFMA.FTZ R12, R129, c[0x0][0x238], R0 ;  /* 0x00008e00810c2a23 */ /* 0x000fc60000010000 */
[----:B---3--:R-:W2:Y:S01]  /*248c0*/  @P4 MUFU.LG2 R3, R232 ;  /* 0x000000e800034308 */ /* 0x008ea20000000c00 */
[----:B-----5:R3:W4:Y:S04]  /*248d0*/  LDS.128 R24, [R194] ;  /* 0x00000000c2187984 */ /* 0x0207280000000c00 */
        /* <DEDUP_REMOVED lines=16> */
[----:B---34-:R-:W3:Y:S02]  /*249e0*/  S2R R4, SR_TID.X ;  /* 0x0000000000047919 */ /* 0x018ee40000002100 */
[----:B---3--:R-:W-:-:S04]  /*249f0*/  SHF.R.S32.HI R2, RZ, 0x1f, R4 ;  /* 0x0000001fff027819 */ /* 0x008fc80000011404 */
[----:B------:R-:W-:-:S04]  /*24a00*/  LEA.HI R2, R2, R4, RZ, 0x5 ;  /* 0x0000000402027211 */ /* 0x000fc800078f28ff */
[----:B------:R-:W-:Y:S02]  /*24a10*/  LOP3.LUT R0, R2, 0xffffffe0, RZ, 0xc0, !PT ;  /* 0xffffffe002007812 */ /* 0x000fe400078ec0ff */
[--C-:B------:R-:W-:Y:S02]  /*24a20*/  SHF.R.S32.HI R3, RZ, 0x5, R2.reuse ;  /* 0x00000005ff037819 */ /* 0x100fe40000011402 */
[----:B------:R-:W-:Y:S01]  /*24a30*/  SHF.R.S32.HI R2, RZ, 0x1f, R2 ;  /* 0x0000001fff027819 */ /* 0x000fe20000011402 */
[----:B------:R-:W-:-:S03]  /*24a40*/  IMAD.IADD R0, R4, 0x1, -R0 ;  /* 0x0000000104007824 */ /* 0x000fc600078e0a00 */
[----:B------:R-:W-:Y:S02]  /*24a50*/  LEA.HI R2, R2, R3, RZ, 0x2 ;  /* 0x0000000302027211 */ /* 0x000fe400078f10ff */
[----:B------:R-:W-:Y:S02]  /*24a60*/  SHF.R.S32.HI R4, RZ, 0x1f, R0 ;  /* 0x0000001fff047819 */ /* 0x000fe40000011400 */
[----:B------:R-:W-:Y:S02]  /*24a70*/  LOP3.LUT R2, R2, 0xffffffc, RZ, 0xc0, !PT ;  /* 0x0ffffffc02027812 */ /* 0x000fe400078ec0ff */
[----:B------:R-:W-:-:S03]  /*24a80*/  LEA.HI R0, R4, R0, RZ, 0x2 ;  /* 0x0000000004007211 */ /* 0x000fc600078f10ff */
[----:B------:R-:W-:Y:S01]  /*24a90*/  IMAD.IADD R2, R3, 0x1, -R2 ;  /* 0x0000000103027824 */ /* 0x000fe200078e0a02 */
        /* <DEDUP_REMOVED lines=33> */
.L_x_485:
[----:B---34-:R-:W-:Y:S05]  /*24cb0*/  BSYNC B0 ;  /* 0x0000000000007941 */ /* 0x018fea0003800000 */
.L_x_484:
        /* <DEDUP_REMOVED lines=17> */
[----:B------:R-:W-:Y:S01]  /*24dd0*/  IADD3.X R5, R0, UR7, RZ, P0, !PT ;  /* 0x0000000700057c10 */ /* 0x000fe200087fe4ff */
[----:B------:R-:W-:Y:S01]  /*24de0*/  IMAD.U32 R0, RZ, RZ, UR23 ;  /* 0x00000017ff007e24 */ /* 0x000fe2000f8e00ff */
[----:B------:R-:W-:-:S03]  /*24df0*/  ISETP.GE.AND P0, PT, R47, UR10, PT ;  /* 0x0000000a2f007c0c */ /* 0x000fc6000bf06270 */
[----:B-1----:R-:W-:-:S04]  /*24e00*/  IMAD.WIDE.U32 R10, R10, c[0x0][0x1f0], R4 ;  /* 0x00007c000a0a7a25 */ /* 0x002fc800078e0004 */
[----:B------:R-:W-:Y:S01]  /*24e10*/  IMAD.WIDE R2, R0, 0x80, R2 ;  /* 0x0000008000027825 */ /* 0x000fe200078e0202 */
[----:B------:R-:W-:-:S05]  /*24e20*/  IADD3 R9, R11, UR4, RZ ;  /* 0x000000040b097c10 */ /* 0x000fca000fffe0ff */
        /* <DEDUP_REMOVED lines=14> */
.L_x_487:
[----:B----4-:R-:W-:Y:S05]  /*24f10*/  BSYNC B0 ;  /* 0x0000000000007941 */ /* 0x010fea0003800000 */
.L_x_486:
[----:B------:R-:W-:Y:S01]  /*24f20*/  LEA.HI.SX32 R0, R132, 0x20, 0x1e ;  /* 0x0000002084007811 */ /* 0x000fe200078ff2ff */
        /* <DEDUP_REMOVED lines=19> */
.L_x_489:
[----:B------:R-:W-:Y:S05]  /*25060*/  BSYNC B0 ;  /* 0x0000000000007941 */ /* 0x000fea0003800000 */
.L_x_488:
        /* <DEDUP_REMOVED lines=20> */
.L_x_491:
[----:B------:R-:W-:Y:S05]  /*251b0*/  BSYNC B0 ;  /* 0x0000000000007941 */ /* 0x000fea0003800000 */
.L_x_490:
[----:B------:R-:W-:-:S04]  /*251c0*/  LEA.HI.SX32 R0, R132, 0x60, 0x1e ;  /* 0x0000006084007811 */ /* 0x000fc800078ff2ff */
        /* <DEDUP_REMOVED lines=20> */
.L_x_450:
        /* <DEDUP_REMOVED lines=25> */
[----:B------:R-:W-:Y:S02]  /*254a0*/  @UP3 UIMAD UR9, UR22, UR9, UR13 ;  /* 0x00000009160932a4 */ /* 0x000fe4000f8e020d */
[----:B------:R-:W-:Y:S02]  /*254b0*/  @UP3 UMOV UR14, UR12 ;  /* 0x0000000c000e3c82 */ /* 0x000fe40008000000 */
[----:B------:R-:W-:Y:S02]  /*254c0*/  UISETP.EQ.AND UP4, UPT, UR15, URZ, UP4 ;  /* 0x0000003f0f00728c */ /* 0x000fe4000a782270 */
[----:B------:R-:W-:Y:S02]  /*254d0*/  @!UP2 UISETP.NE.AND UP1, UPT, UR16, URZ, UPT ;  /* 0x0000003f1000a28c */ /* 0x000fe4000bf25270 */
[----:B------:R-:W-:Y:S02]  /*254e0*/  ULDC UR13, c[0x0][0x214] ;  /* 0x00008500000d7ab9 */ /* 0x000fe40000000800 */
[----:B------:R-:W-:-:S02]  /*254f0*/  @UP2 ULDC UR12, c[0x0][0x210] ;  /* 0x00008400000c2ab9 */ /* 0x000fc40000000800 */
[----:B------:R-:W-:Y:S02]  /*25500*/  ULDC UR8, c[0x0][0x234] ;  /* 0x00008d0000087ab9 */ /* 0x000fe40000000800 */
[----:B------:R-:W-:Y:S02]  /*25510*/  @UP2 UIMAD UR12, UR12, UR13, URZ ;  /* 0x0000000d0c0c22a4 */ /* 0x000fe4000f8e023f */
[----:B------:R-:W-:Y:S02]  /*25520*/  UISETP.NE.OR UP0, UPT, UR22, -0x1, !UP4 ;  /* 0xffffffff1600788c */ /* 0x000fe4000e705670 */
[----:B------:R-:W-:Y:S02]  /*25530*/  @!UP2 USEL UR12, UR13, UR8, !UP1 ;  /* 0x000000080d0ca287 */ /* 0x000fe4000c800000 */
        /* <DEDUP_REMOVED lines=43> */
.L_x_493:
[----:B------:R-:W-:Y:S05]  /*257f0*/  BSYNC B0 ;  /* 0x0000000000007941 */ /* 0x000fea0003800000 */
.L_x_492:
        /* <DEDUP_REMOVED lines=20> */
.L_x_495:
[----:B------:R-:W-:Y:S05]  /*25940*/  BSYNC B0 ;  /* 0x0000000000007941 */ /* 0x000fea0003800000 */
.L_x_494:
        /* <DEDUP_REMOVED lines=20> */
.L_x_497:
[----:B------:R-:W-:Y:S05]  /*25a90*/  BSYNC B0 ;  /* 0x0000000000007941 */ /* 0x000fea0003800000 */
.L_x_496:
        /* <DEDUP_REMOVED lines=19> */
.L_x_499:
[----:B------:R-:W-:Y:S05]  /*25bd0*/  BSYNC B0 ;  /* 0x0000000000007941 */ /* 0x000fea0003800000 */
.L_x_498:
        /* <DEDUP_REMOVED lines=35> */
.L_x_500:
        /* <DEDUP_REMOVED lines=15> */
.L_x_992:


//--------------------- .text._ZN5flash16flash_fwd_kernelI23Flash_fwd_kernel_traitsILi96ELi128ELi64ELi4ELb0ELb0EN7cutlass6half_tE19Flash_kernel_traitsILi96ELi128ELi64ELi4ES3_EELb0ELb1ELb0ELb0ELb0ELb0ELb1ELb0EEEvNS_16Flash_fwd_paramsE --------------------------
	.section	.text._ZN5flash16flash_fwd_kernelI23Flash_fwd_kernel_traitsILi96ELi128ELi64ELi4ELb0ELb0EN7cutlass6half_tE19Flash_kernel_traitsILi96ELi128ELi64ELi4ES3_EELb0ELb1ELb0ELb0ELb0ELb0ELb1ELb0EEEvNS_16Flash_fwd_paramsE,"ax",@progbits
	.sectioninfo	@"SHI_REGISTERS=255"
	.align	128
        .global         _ZN5flash16flash_fwd_kernelI23Flash_fwd_kernel_traitsILi96ELi128ELi64ELi4ELb0ELb0EN7cutlass6half_tE19Flash_kernel_traitsILi96ELi128ELi64ELi4ES3_EELb0ELb1ELb0ELb0ELb0ELb0ELb1ELb0EEEvNS_16Flash_fwd_paramsE
        .type           _ZN5flash16flash_fwd_kernelI23Flash_fwd_kernel_traitsILi96ELi128ELi64ELi4ELb0ELb0EN7cutlass6half_tE19Flash_kernel_traitsILi96ELi128ELi64ELi4ES3_EELb0ELb1ELb0ELb0ELb0ELb0ELb1ELb0EEEvNS_16Flash_fwd_paramsE,@function
        .size           _ZN5flash16flash_fwd_kernelI23Flash_fwd_kernel_traitsILi96ELi128ELi64ELi4ELb0ELb0EN7cutlass6half_tE19Flash_kernel_traitsILi96ELi128ELi64ELi4ES3_EELb0ELb1ELb0ELb0ELb0ELb0ELb1ELb0EEEvNS_16Flash_fwd_paramsE,(.L_x_993 - _ZN5flash16flash_fwd_kernelI23Flash_fwd_kernel_traitsILi96ELi128ELi64ELi4ELb0ELb0EN7cutlass6half_tE19Flash_kernel_traitsILi96ELi128ELi64ELi4ES3_EELb0ELb1ELb0ELb0ELb0ELb0ELb1ELb0EEEvNS_16Flash_fwd_paramsE)
        .other          _ZN5flash16flash_fwd_kernelI23Flash_fwd_kernel_traitsILi96ELi128ELi64ELi4ELb0ELb0EN7cutlass6half_tE19Flash_kernel_traitsILi96ELi128ELi64ELi4ES3_EELb0ELb1ELb0ELb0ELb0ELb0ELb1ELb0EEEvNS_16Flash_fwd_paramsE,@"STO_CUDA_ENTRY STV_DEFAULT"
_ZN5flash16flash_fwd_kernelI23Flash_fwd_kernel_traitsILi96ELi128ELi64ELi4ELb0ELb0EN7cutlass6half_tE19Flash_kernel_traitsILi96ELi128ELi64ELi4ES3_EELb0ELb1ELb0ELb0ELb0ELb0ELb1ELb0EEEvNS_16Flash_fwd_paramsE:
.text._ZN5flash16flash_fwd_kernelI23Flash_fwd_kernel_traitsILi96ELi128ELi64ELi4ELb0ELb0EN7cutlass6half_tE19Flash_kernel_traitsILi96ELi128ELi64ELi4ES3_EELb0ELb1ELb0ELb0ELb0ELb0ELb1ELb0EEEvNS_16Flash_fwd_paramsE:
[----:B------:R-:W-:Y:S02]  /*0000*/  MOV R1, c[0x0][0x28] ;  /* 0x00000a0000017a02 */ /* 0x000fe40000000f00 */
[----:B------:R-:W1:Y:S01]  /*0010*/  S2UR UR10, SR_CTAID.Y ;  /* 0x00000000000a79c3 */ /* 0x000e620000002600 */
[----:B------:R-:W-:Y:S01]  /*0020*/  ULDC.64 UR4, c[0x0][0x240] ;  /* 0x0000900000047ab9 */ /* 0x000fe20000000a00 */
[----:B------:R-:W-:Y:S01]  /*0030*/  IADD3 R1, R1, -0x60, RZ ;  /* 0xffffffa001017810 */ /* 0x000fe20007ffe0ff */
        /* <DEDUP_REMOVED lines=20> */
[----:B------:R1:W2:Y:S01]  /*0180*/  @P2 LDG.E R7, [R2.64] ;  /* 0x0000001002072981 */ /* 0x0002a2000c1e1900 */
[----:B------:R-:W-:-:S03]  /*0190*/  ULDC.64 UR8, c[0x0][0x248] ;  /* 0x0000920000087ab9 */ /* 0x000fc60000000a00 */
[----:B------:R1:W3:Y:S01]  /*01a0*/  @P2 LDG.E R6, [R2.64+0x4] ;  /* 0x0000041002062981 */ /* 0x0002e2000c1e1900 */
[----:B------:R-:W-:Y:S02]  /*01b0*/  IMAD.U32 R4, RZ, RZ, UR4 ;  /* 0x00000004ff047e24 */ /* 0x000fe4000f8e00ff */
[----:B------:R-:W-:Y:S01]  /*01c0*/  IMAD.U32 R5, RZ, RZ, UR5 ;  /* 0x00000005ff057e24 */ /* 0x000fe2000f8e00ff */
[----:B------:R-:W-:-:S04]  /*01d0*/  PLOP3.LUT P1, PT, PT, PT, UP1, 0x80, 0x0 ;  /* 0x000000000000781c */ /* 0x000fc80003f2f018 */
[----:B------:R-:W4:Y:S01]  /*01e0*/  @P0 LDG.E R4, [R4.64] ;  /* 0x0000001004040981 */ /* 0x000f22000c1e1900 */
[----:B------:R-:W-:-:S06]  /*01f0*/  UIMAD.WIDE UR8, UR10, UR7, UR8 ;  /* 0x000000070a0872a5 */ /* 0x000fcc000f8e0208 */
[----:B-1----:R-:W-:Y:S02]  /*0200*/  IMAD.U32 R2, RZ, RZ, UR8 ;  /* 0x00000008ff027e24 */ /* 0x002fe4000f8e00ff */
[----:B------:R-:W-:-:S05]  /*0210*/  IMAD.U32 R3, RZ, RZ, UR9 ;  /* 0x00000009ff037e24 */ /* 0x000fca000f8e00ff */
        /* <DEDUP_REMOVED lines=10> */
[----:B------:R-:W-:Y:S01]  /*02c0*/  ISETP.NE.AND.EX P0, PT, RZ, c[0x0][0x24c], PT, P0 ;  /* 0x00009300ff007a0c */ /* 0x000fe20003f05300 */
[----:B--2---:R-:W-:Y:S02]  /*02d0*/  @UP2 UIADD3 UR15, UR15, -UR9, URZ ;  /* 0x800000090f0f2290 */ /* 0x004fe4000fffe03f */
[----:B-----5:R3:W2:Y:S05]  /*02e0*/  @!P1 R2UR UR19, R0 ;  /* 0x00000000001393c2 */ /* 0x0206aa00000e0000 */
[----:B------:R-:W-:-:S05]  /*02f0*/  @!UP2 ULDC UR15, c[0x0][0x214] ;  /* 0x00008500000faab9 */ /* 0x000fca0000000800 */
[----:B-1234-:R-:W-:Y:S05]  /*0300*/  @!P0 BRA `(.L_x_501) ;  /* 0x0000007000008947 */ /* 0x01efea0003800000 */
[----:B------:R-:W-:-:S13]  /*0310*/  PLOP3.LUT P0, PT, PT, PT, UP3, 0x80, 0x0 ;  /* 0x000000000000781c */ /* 0x000fda0003f0f038 */
[----:B------:R-:W2:Y:S04]  /*0320*/  @P0 LDG.E R0, [R2.64+0x4] ;  /* 0x0000041002000981 */ /* 0x000ea8000c1e1900 */
[----:B------:R-:W3:Y:S01]  /*0330*/  @!P0 LDG.E R2, [R2.64] ;  /* 0x0000001002028981 */ /* 0x000ee2000c1e1900 */
[----:B--2---:R-:W1:Y:S02]  /*0340*/  @P0 R2UR UR6, R0 ;  /* 0x00000000000603c2 */ /* 0x004e6400000e0000 */
[----:B-1----:R-:W-:-:S11]  /*0350*/  @UP3 UIADD3 UR6, UR6, -UR19, URZ ;  /* 0x8000001306063290 */ /* 0x002fd6000fffe03f */
[----:B---3--:R1:W2:Y:S02]  /*0360*/  @!P0 R2UR UR6, R2 ;  /* 0x00000000020683c2 */ /* 0x0082a400000e0000 */
[----:B-12---:R-:W-:Y:S05]  /*0370*/  BRA `(.L_x_502) ;  /* 0x0000001000007947 */ /* 0x006fea0003800000 */
.L_x_501:
[----:B------:R-:W-:Y:S02]  /*0380*/  ULDC UR6, c[0x0][0x218] ;  /* 0x0000860000067ab9 */ /* 0x000fe40000000800 */
.L_x_502:
        /* <DEDUP_REMOVED lines=70> */
.L_x_504:
[----:B------:R-:W-:Y:S01]  /*07f0*/  IABS R0, c[0x0][0x1c8] ;  /* 0x0000720000007a13 */ /* 0x000fe20000000000 */
[----:B------:R-:W1:Y:S01]  /*0800*/  S2R R5, SR_CTAID.Z ;  /* 0x0000000000057919 */ /* 0x000e620000002700 */
[----:B------:R-:W-:Y:S02]  /*0810*/  ULDC UR4, c[0x0][0x1c8] ;  /* 0x0000720000047ab9 */ /* 0x000fe40000000800 */
[----:B------:R-:W-:Y:S01]  /*0820*/  ULOP3.LUT UR4, UR11, UR4, URZ, 0x3c, !UPT ;  /* 0x000000040b047292 */ /* 0x000fe2000f8e3c3f */
[----:B------:R-:W-:Y:S01]  /*0830*/  IMAD.MOV.U32 R4, RZ, RZ, R0 ;  /* 0x000000ffff047224 */ /* 0x000fe200078e0000 */
[----:B------:R-:W-:-:S03]  /*0840*/  @UP0 UIADD3 UR19, UR14, UR19, URZ ;  /* 0x000000130e130290 */ /* 0x000fc6000fffe03f */
[----:B------:R-:W2:Y:S01]  /*0850*/  I2F.RP R2, R4 ;  /* 0x0000000400027306 */ /* 0x000ea20000209400 */
[----:B------:R-:W-:Y:S01]  /*0860*/  ISETP.LE.AND P1, PT, RZ, UR4, PT ;  /* 0x00000004ff007c0c */ /* 0x000fe2000bf23270 */
[----:B------:R-:W-:Y:S02]  /*0870*/  ULDC.64 UR4, c[0x0][0x1a0] ;  /* 0x0000680000047ab9 */ /* 0x000fe40000000a00 */
[----:B------:R-:W-:-:S04]  /*0880*/  @UP0 UIMAD.WIDE.U32 UR22, UR19, UR4, URZ ;  /* 0x00000004131602a5 */ /* 0x000fc8000f8e003f */
[----:B------:R-:W-:Y:S02]  /*0890*/  @UP0 UIMAD UR21, UR19, UR5, UR23 ;  /* 0x00000005131502a4 */ /* 0x000fe4000f8e0217 */
[----:B------:R-:W-:Y:S01]  /*08a0*/  USHF.R.S32.HI UR19, URZ, 0x1f, UR11 ;  /* 0x0000001f3f137899 */ /* 0x000fe2000801140b */
[----:B--2---:R-:W2:Y:S01]  /*08b0*/  MUFU.RCP R2, R2 ;  /* 0x0000000200027308 */ /* 0x004ea20000001000 */
[----:B-1----:R-:W-:Y:S02]  /*08c0*/  IABS R5, R5 ;  /* 0x0000000500057213 */ /* 0x002fe40000000000 */
[----:B--2---:R-:W-:-:S05]  /*08d0*/  IADD3 R2, R2, 0xffffffe, RZ ;  /* 0x0ffffffe02027810 */ /* 0x004fca0007ffe0ff */
        /* <DEDUP_REMOVED lines=31> */
.L_x_505:
[----:B------:R-:W-:Y:S01]  /*0ad0*/  SHF.R.S32.HI R6, RZ, 0x1f, R24 ;  /* 0x0000001fff067819 */ /* 0x000fe20000011418 */
[----:B------:R-:W1:Y:S01]  /*0ae0*/  S2R R7, SR_CTAID.X ;  /* 0x0000000000077919 */ /* 0x000e620000002500 */
[----:B------:R-:W-:Y:S01]  /*0af0*/  UIADD3 UR10, -UR12, UR15, URZ ;  /* 0x0000000f0c0a7290 */ /* 0x000fe2000fffe13f */
[----:B------:R-:W-:Y:S01]  /*0b00*/  IMAD.MOV.U32 R26, RZ, RZ, 0x10 ;  /* 0x00000010ff1a7424 */ /* 0x000fe200078e00ff */
[CC--:B------:R-:W-:Y:S01]  /*0b10*/  LEA.HI R5, R6.reuse, R24.reuse, RZ, 0x2 ;  /* 0x0000001806057211 */ /* 0x0c0fe200078f10ff */
[----:B------:R-:W2:Y:S01]  /*0b20*/  S2R R14, SR_CTAID.Z ;  /* 0x00000000000e7919 */ /* 0x000ea20000002700 */
[CC--:B------:R-:W-:Y:S01]  /*0b30*/  LEA.HI R25, R6.reuse, R24.reuse, RZ, 0x3 ;  /* 0x0000001806197211 */ /* 0x0c0fe200078f18ff */
[----:B------:R-:W-:Y:S01]  /*0b40*/  ULDC.64 UR4, c[0x0][0x1a8] ;  /* 0x00006a0000047ab9 */ /* 0x000fe20000000a00 */
[----:B------:R-:W-:Y:S01]  /*0b50*/  LOP3.LUT R2, R5, 0xfffffffc, RZ, 0xc0, !PT ;  /* 0xfffffffc05027812 */ /* 0x000fe200078ec0ff */
[----:B------:R-:W-:Y:S01]  /*0b60*/  UIMAD UR4, UR19, UR4, URZ ;  /* 0x00000004130472a4 */ /* 0x000fe2000f8e023f */
        /* <DEDUP_REMOVED lines=9> */
[----:B------:R-:W-:Y:S01]  /*0c00*/  UIMAD UR4, UR11, UR5, UR4 ;  /* 0x000000050b0472a4 */ /* 0x000fe2000f8e0204 */
[----:B------:R-:W-:Y:S01]  /*0c10*/  LOP3.LUT R0, R0, 0xc0, RZ, 0xc0, !PT ;  /* 0x000000c000007812 */ /* 0x000fe200078ec0ff */
[----:B------:R-:W-:Y:S01]  /*0c20*/  IMAD.IADD R16, R24, 0x1, -R3 ;  /* 0x0000000118107824 */ /* 0x000fe200078e0a03 */
[----:B------:R-:W-:-:S02]  /*0c30*/  LEA.HI R13, R6, R24, RZ, 0x5 ;  /* 0x00000018060d7211 */ /* 0x000fc400078f28ff */
[----:B------:R-:W-:Y:S02]  /*0c40*/  LOP3.LUT R3, R0, 0x18, R160, 0xf8, !PT ;  /* 0x0000001800037812 */ /* 0x000fe400078ef8a0 */
[----:B------:R-:W-:Y:S02]  /*0c50*/  SHF.R.U32.HI R0, RZ, 0x3, R0 ;  /* 0x00000003ff007819 */ /* 0x000fe40000011600 */
[----:B------:R-:W-:Y:S02]  /*0c60*/  LEA.HI R18, R16, R16, RZ, 0x1 ;  /* 0x0000001010127211 */ /* 0x000fe400078f08ff */
[----:B------:R-:W-:Y:S02]  /*0c70*/  LOP3.LUT R2, R2, 0x7fffffe, RZ, 0xc0, !PT ;  /* 0x07fffffe02027812 */ /* 0x000fe400078ec0ff */
[----:B------:R-:W-:Y:S02]  /*0c80*/  LOP3.LUT R9, R3, R0, RZ, 0x3c, !PT ;  /* 0x0000000003097212 */ /* 0x000fe400078e3cff */
[----:B------:R-:W-:Y:S01]  /*0c90*/  SHF.R.S32.HI R0, RZ, 0x1, R18 ;  /* 0x00000001ff007819 */ /* 0x000fe20000011412 */
[----:B------:R-:W-:Y:S01]  /*0ca0*/  IMAD.IADD R3, R10, 0x1, -R2 ;  /* 0x000000010a037824 */ /* 0x000fe200078e0a02 */
[----:B------:R-:W-:-:S02]  /*0cb0*/  SHF.R.S32.HI R5, RZ, 0x1f, R18 ;  /* 0x0000001fff057819 */ /* 0x000fc40000011412 */
[----:B------:R-:W-:Y:S02]  /*0cc0*/  SHF.R.S32.HI R20, RZ, 0x5, R13 ;  /* 0x00000005ff147819 */ /* 0x000fe4000001140d */
[----:B------:R-:W-:Y:S02]  /*0cd0*/  SHF.R.S32.HI R11, RZ, 0x1f, R10 ;  /* 0x0000001fff0b7819 */ /* 0x000fe4000001140a */
[----:B------:R-:W-:Y:S01]  /*0ce0*/  SHF.R.S32.HI R161, RZ, 0x1f, R160 ;  /* 0x0000001fffa17819 */ /* 0x000fe200000114a0 */
[----:B------:R-:W-:Y:S01]  /*0cf0*/  IMAD R12, R20, 0x8, R3 ;  /* 0x00000008140c7824 */ /* 0x000fe200078e0203 */
[----:B------:R-:W-:Y:S01]  /*0d00*/  IADD3 R2, P0, R160, UR6, RZ ;  /* 0x00000006a0027c10 */ /* 0x000fe2000ff1e0ff */
[----:B-1----:R-:W-:Y:S01]  /*0d10*/  IMAD.WIDE R36, R7, 0x80, R10 ;  /* 0x0000008007247825 */ /* 0x002fe200078e020a */
[----:B------:R-:W-:Y:S02]  /*0d20*/  LEA.HI R5, R5, R0, RZ, 0x2 ;  /* 0x0000000005057211 */ /* 0x000fe400078f10ff */
[----:B------:R-:W-:Y:S01]  /*0d30*/  IADD3.X R3, R161, UR18, RZ, P0, !PT ;  /* 0x00000012a1037c10 */ /* 0x000fe200087fe4ff */
[----:B------:R-:W-:Y:S01]  /*0d40*/  IMAD R8, R11, c[0x0][0x198], RZ ;  /* 0x000066000b087a24 */ /* 0x000fe200078e02ff */
[----:B------:R-:W-:Y:S01]  /*0d50*/  LOP3.LUT R5, R5, 0xfffffffc, RZ, 0xc0, !PT ;  /* 0xfffffffc05057812 */ /* 0x000fe200078ec0ff */
[----:B------:R-:W-:Y:S01]  /*0d60*/  IMAD.WIDE.U32 R6, R10, c[0x0][0x198], R160 ;  /* 0x000066000a067a25 */ /* 0x000fe200078e00a0 */
[C---:B------:R-:W-:Y:S01]  /*0d70*/  IADD3 R158, R160.reuse, 0x20, RZ ;  /* 0x00000020a09e7810 */ /* 0x040fe20007ffe0ff */
[----:B------:R1:W-:Y:S01]  /*0d80*/  STL.64 [R1+0x40], R36 ;  /* 0x0000402401007387 */ /* 0x0003e20000100a00 */
[----:B------:R-:W-:Y:S01]  /*0d90*/  IADD3 R155, R160, 0x40, RZ ;  /* 0x00000040a09b7810 */ /* 0x000fe20007ffe0ff */
[----:B------:R-:W-:Y:S01]  /*0da0*/  IMAD.IADD R21, R0, 0x1, -R5 ;  /* 0x0000000100157824 */ /* 0x000fe200078e0a05 */
[----:B------:R-:W-:Y:S01]  /*0db0*/  IADD3 R6, P0, R6, UR20, RZ ;  /* 0x0000001406067c10 */ /* 0x000fe2000ff1e0ff */
[----:B------:R-:W-:Y:S01]  /*0dc0*/  IMAD R8, R10, c[0x0][0x19c], R8 ;  /* 0x000067000a087a24 */ /* 0x000fe200078e0208 */
[----:B------:R-:W-:Y:S01]  /*0dd0*/  SHF.R.S32.HI R0, RZ, 0x1f, R4 ;  /* 0x0000001fff007819 */ /* 0x000fe20000011404 */
[----:B--2---:R-:W-:Y:S01]  /*0de0*/  IMAD.WIDE.U32 R14, R14, c[0x0][0x1a8], R2 ;  /* 0x00006a000e0e7a25 */ /* 0x004fe200078e0002 */
[----:B------:R1:W-:Y:S01]  /*0df0*/  STL.64 [R1+0x28], R160 ;  /* 0x000028a001007387 */ /* 0x0003e20000100a00 */
[----:B------:R-:W-:-:S02]  /*0e00*/  LOP3.LUT P1, RZ, R21, 0x2, RZ, 0xc0, !PT ;  /* 0x0000000215ff7812 */ /* 0x000fc4000782c0ff */
[----:B------:R-:W-:Y:S01]  /*0e10*/  IMAD R5, R11, c[0x0][0x1a0], RZ ;  /* 0x000068000b057a24 */ /* 0x000fe200078e02ff */
[----:B------:R-:W-:Y:S01]  /*0e20*/  IADD3.X R7, R7, UR7, R8, P0, !PT ;  /* 0x0000000707077c10 */ /* 0x000fe200087fe408 */
[----:B------:R-:W-:-:S04]  /*0e30*/  IMAD.WIDE.U32 R2, R10, c[0x0][0x1a0], R160 ;  /* 0x000068000a027a25 */ /* 0x000fc800078e00a0 */
[----:B------:R-:W-:Y:S01]  /*0e40*/  IMAD R5, R10, c[0x0][0x1a4], R5 ;  /* 0x000069000a057a24 */ /* 0x000fe200078e0205 */
[----:B------:R-:W-:Y:S01]  /*0e50*/  IADD3 R2, P0, R2, UR22, RZ ;  /* 0x0000001602027c10 */ /* 0x000fe2000ff1e0ff */
[C---:B------:R-:W-:Y:S02]  /*0e60*/  IMAD R8, R0.reuse, c[0x0][0x1b0], RZ ;  /* 0x00006c0000087a24 */ /* 0x040fe400078e02ff */
[----:B------:R-:W-:Y:S01]  /*0e70*/  IMAD R0, R0, c[0x0][0x1b8], RZ ;  /* 0x00006e0000007a24 */ /* 0x000fe200078e02ff */
[----:B------:R-:W-:Y:S01]  /*0e80*/  IADD3.X R3, R3, UR21, R5, P0, !PT ;  /* 0x0000001503037c10 */ /* 0x000fe200087fe405 */
[----:B------:R-:W-:Y:S01]  /*0e90*/  IMAD.WIDE.U32 R32, R4, c[0x0][0x1b0], R6 ;  /* 0x00006c0004207a25 */ /* 0x000fe200078e0006 */
[----:B------:R-:W-:-:S03]  /*0ea0*/  ISETP.GE.AND P0, PT, R10, UR10, PT ;  /* 0x0000000a0a007c0c */ /* 0x000fc6000bf06270 */
[C---:B------:R-:W-:Y:S01]  /*0eb0*/  IMAD R5, R4.reuse, c[0x0][0x1bc], R0 ;  /* 0x00006f0004057a24 */ /* 0x040fe200078e0200 */
[----:B------:R1:W-:Y:S01]  /*0ec0*/  STL.64 [R1+0x38], R32 ;  /* 0x0000382001007387 */ /* 0x0003e20000100a00 */
[----:B------:R-:W-:Y:S01]  /*0ed0*/  IMAD.WIDE.U32 R28, R4, c[0x0][0x1b8], R2 ;  /* 0x00006e00041c7a25 */ /* 0x000fe200078e0002 */
[----:B------:R-:W-:Y:S02]  /*0ee0*/  LOP3.LUT R0, R13, 0xffffffe0, RZ, 0xc0, !PT ;  /* 0xffffffe00d007812 */ /* 0x000fe400078ec0ff */
[----:B------:R-:W-:Y:S01]  /*0ef0*/  SEL R2, R26, 0xfffffff0, !P1 ;  /* 0xfffffff01a027807 */ /* 0x000fe20004800000 */
[----:B------:R-:W-:Y:S01]  /*0f00*/  IMAD R8, R4, c[0x0][0x1b4], R8 ;  /* 0x00006d0004087a24 */ /* 0x000fe200078e0208 */
[----:B------:R1:W-:Y:S01]  /*0f10*/  STL.64 [R1+0x50], R28 ;  /* 0x0000501c01007387 */ /* 0x0003e20000100a00 */
[----:B------:R-:W-:Y:S02]  /*0f20*/  IMAD.IADD R31, R29, 0x1, R5 ;  /* 0x000000011d1f7824 */ /* 0x000fe400078e0205 */
[----:B------:R-:W-:Y:S01]  /*0f30*/  IMAD.IADD R35, R33, 0x1, R8 ;  /* 0x0000000121237824 */ /* 0x000fe200078e0208 */
[----:B------:R1:W-:Y:S01]  /*0f40*/  STL [R1+0x18], R158 ;  /* 0x0000189e01007387 */ /* 0x0003e20000100800 */
[----:B------:R-:W-:-:S02]  /*0f50*/  IMAD.U32 R9, R12, 0x20, R9 ;  /* 0x000000200c097824 */ /* 0x000fc400078e0009 */
[----:B------:R-:W-:Y:S01]  /*0f60*/  IMAD.IADD R17, R24, 0x1, -R0 ;  /* 0x0000000118117824 */ /* 0x000fe200078e0a00 */
[----:B------:R1:W-:Y:S01]  /*0f70*/  STL [R1+0x48], R155 ;  /* 0x0000489b01007387 */ /* 0x0003e20000100800 */
[----:B------:R-:W-:Y:S01]  /*0f80*/  IMAD.SHL.U32 R226, R9, 0x2, RZ ;  /* 0x0000000209e27824 */ /* 0x000fe200078e00ff */
[----:B------:R-:W-:Y:S02]  /*0f90*/  IADD3 R9, R15, UR4, RZ ;  /* 0x000000040f097c10 */ /* 0x000fe4000fffe0ff */
        /* <DEDUP_REMOVED lines=35> */
.L_x_507:
[----:B------:R-:W-:Y:S05]  /*11d0*/  BSYNC B0 ;  /* 0x0000000000007941 */ /* 0x000fea0003800000 */
.L_x_506:
        /* <DEDUP_REMOVED lines=37> */
.L_x_509:
[----:B------:R-:W-:Y:S05]  /*1430*/  BSYNC B0 ;  /* 0x0000000000007941 */ /* 0x000fea0003800000 */
.L_x_508:
        /* <DEDUP_REMOVED lines=37> */
.L_x_511:
[----:B------:R-:W-:Y:S05]  /*1690*/  BSYNC B0 ;  /* 0x0000000000007941 */ /* 0x000fea0003800000 */
.L_x_510:
[----:B------:R-:W-:Y:S01]  /*16a0*/  IADD3 R0, R10, 0x60, RZ ;  /* 0x000000600a007810 */ /* 0x000fe20007ffe0ff */
[----:B------:R-:W-:Y:S01]  /*16b0*/  UMOV UR11, 0x6 ;  /* 0x00000006000b7882 */ /* 0x000fe20000000000 */
[----:B------:R-:W-:Y:S01]  /*16c0*/  BSSY B0, `(.L_x_512) ;  /* 0x0000028000007945 */ /* 0x000fe20003800000 */
[----:B------:R-:W-:Y:S01]  /*16d0*/  ULDC.64 UR6, c[0x0][0x198] ;  /* 0x0000660000067ab9 */ /* 0x000fe20000000a00 */
[----:B------:R-:W-:Y:S01]  /*16e0*/  ISETP.GE.AND P0, PT, R0, UR10, PT ;  /* 0x0000000a00007c0c */ /* 0x000fe2000bf06270 */
[----:B------:R3:W-:Y:S01]  /*16f0*/  STL [R1+0x4c], R0 ;  /* 0x00004c0001007387 */ /* 0x0007e20000100800 */
[----:B------:R-:W-:Y:S02]  /*1700*/  USHF.L.U64.HI UR20, UR6, UR11, UR7 ;  /* 0x0000000b06147299 */ /* 0x000fe40008010207 */
[----:B------:R-:W-:-:S09]  /*1710*/  USHF.L.U32 UR21, UR6, 0x6, URZ ;  /* 0x0000000606157899 */ /* 0x000fd2000800063f */
[----:B------:R-:W-:Y:S05]  /*1720*/  @P0 BRA `(.L_x_513) ;  /* 0x0000021000000947 */ /* 0x000fea0003800000 */
[----:B------:R-:W-:Y:S01]  /*1730*/  IADD3 R3, P0, R36, 0x60, RZ ;  /* 0x0000006024037810 */ /* 0x000fe20007f1e0ff */
[----:B--2---:R-:W-:Y:S01]  /*1740*/  IMAD.MOV.U32 R4, RZ, RZ, R14 ;  /* 0x000000ffff047224 */ /* 0x004fe200078e000e */
[----:B------:R-:W-:Y:S01]  /*1750*/  ISETP.GE.AND P3, PT, R160, c[0x0][0x220], PT ;  /* 0x00008800a0007a0c */ /* 0x000fe20003f66270 */
[----:B------:R-:W-:Y:S01]  /*1760*/  IMAD.MOV.U32 R5, RZ, RZ, R9 ;  /* 0x000000ffff057224 */ /* 0x000fe200078e0009 */
[----:B------:R-:W-:Y:S01]  /*1770*/  ISETP.GE.AND P2, PT, R158, c[0x0][0x220], PT ;  /* 0x000088009e007a0c */ /* 0x000fe20003f46270 */
[----:B---3--:R-:W-:Y:S01]  /*1780*/  IMAD.X R0, RZ, RZ, R37, P0 ;  /* 0x000000ffff007224 */ /* 0x008fe200000e0625 */
        /* <DEDUP_REMOVED lines=27> */
.L_x_513:
[----:B------:R-:W-:Y:S05]  /*1940*/  BSYNC B0 ;  /* 0x0000000000007941 */ /* 0x000fea0003800000 */
.L_x_512:
        /* <DEDUP_REMOVED lines=11> */
[----:B--2---:R-:W-:Y:S01]  /*1a00*/  IMAD.WIDE.U32 R4, R154, UR19, R156 ;  /* 0x000000139a047c25 */ /* 0x004fe2000f8e009c */
[----:B------:R-:W-:-:S06]  /*1a10*/  UIMAD UR4, UR23, UR21, UR4 ;  /* 0x00000015170472a4 */ /* 0x000fcc000f8e0204 */
[----:B---3--:R-:W-:-:S05]  /*1a20*/  IADD3 R0, R5, UR4, RZ ;  /* 0x0000000405007c10 */ /* 0x008fca000fffe0ff */
        /* <DEDUP_REMOVED lines=28> */
.L_x_515:
[----:B------:R-:W-:Y:S05]  /*1bf0*/  BSYNC B0 ;  /* 0x0000000000007941 */ /* 0x000fea0003800000 */
.L_x_514:
        /* <DEDUP_REMOVED lines=37> */
.L_x_517:
[----:B------:R-:W-:Y:S05]  /*1e50*/  BSYNC B0 ;  /* 0x0000000000007941 */ /* 0x000fea0003800000 */
.L_x_516:
[----:B------:R-:W0:Y:S01]  /*1e60*/  LDGDEPBAR ;  /* 0x00000000000079af */ /* 0x000e220000000000 */
[----:B------:R-:W-:Y:S01]  /*1e70*/  LOP3.LUT R0, R18, 0x7fffffe, RZ, 0xc0, !PT ;  /* 0x07fffffe12007812 */ /* 0x000fe200078ec0ff */
[----:B------:R-:W-:Y:S01]  /*1e80*/  IMAD.MOV.U32 R14, RZ, RZ, R30 ;  /* 0x000000ffff0e7224 */ /* 0x000fe200078e001e */
[----:B------:R-:W-:Y:S01]  /*1e90*/  SHF.R.S32.HI R3, RZ, 0x1f, R16 ;  /* 0x0000001fff037819 */ /* 0x000fe20000011410 */
[----:B------:R-:W-:Y:S01]  /*1ea0*/  IMAD.MOV.U32 R15, RZ, RZ, R31 ;  /* 0x000000ffff0f7224 */ /* 0x000fe200078e001f */
[----:B------:R-:W-:Y:S01]  /*1eb0*/  SHF.R.S32.HI R4, RZ, 0x1f, R17 ;  /* 0x0000001fff047819 */ /* 0x000fe20000011411 */
[----:B--2---:R-:W-:Y:S01]  /*1ec0*/  IMAD.IADD R6, R16, 0x1, -R0 ;  /* 0x0000000110067824 */ /* 0x004fe200078e0a00 */
[----:B------:R-:W-:Y:S01]  /*1ed0*/  LEA.HI R0, R3, R16, RZ, 0x3 ;  /* 0x0000001003007211 */ /* 0x000fe200078f18ff */
[----:B------:R-:W-:Y:S01]  /*1ee0*/  IMAD.MOV.U32 R14, RZ, RZ, R28 ;  /* 0x000000ffff0e7224 */ /* 0x000fe200078e001c */
[----:B------:R-:W-:Y:S01]  /*1ef0*/  LOP3.LUT R3, R25, 0xfffffff8, RZ, 0xc0, !PT ;  /* 0xfffffff819037812 */ /* 0x000fe200078ec0ff */
[----:B------:R-:W-:Y:S01]  /*1f00*/  UIMAD UR5, UR11, UR19, URZ ;  /* 0x000000130b0572a4 */ /* 0x000fe2000f8e023f */
[----:B------:R-:W-:Y:S01]  /*1f10*/  SHF.R.S32.HI R8, RZ, 0x4, R23 ;  /* 0x00000004ff087819 */ /* 0x000fe20000011417 */
[----:B------:R-:W-:Y:S01]  /*1f20*/  IMAD.SHL.U32 R0, R0, 0x20, RZ ;  /* 0x0000002000007824 */ /* 0x000fe200078e00ff */
[----:B------:R-:W-:Y:S01]  /*1f30*/  LEA.HI R4, R4, R17, RZ, 0x2 ;  /* 0x0000001104047211 */ /* 0x000fe200078f10ff */
[----:B------:R-:W-:Y:S01]  /*1f40*/  IMAD.IADD R3, R24, 0x1, -R3 ;  /* 0x0000000118037824 */ /* 0x000fe200078e0a03 */
[----:B------:R-:W-:Y:S01]  /*1f50*/  LEA.HI R5, R23, R8, RZ, 0x1 ;  /* 0x0000000817057211 */ /* 0x000fe200078f08ff */
[----:B------:R-:W-:Y:S01]  /*1f60*/  UIMAD UR5, UR23, UR14, UR5 ;  /* 0x0000000e170572a4 */ /* 0x000fe2000f8e0205 */
[----:B------:R-:W-:Y:S01]  /*1f70*/  LEA R9, R20, UR12, 0x4 ;  /* 0x0000000c14097c11 */ /* 0x000fe2000f8e20ff */
[----:B------:R-:W-:Y:S01]  /*1f80*/  IMAD.SHL.U32 R24, R24, 0x2, RZ ;  /* 0x0000000218187824 */ /* 0x000fe200078e00ff */
[----:B------:R-:W-:Y:S01]  /*1f90*/  LEA.HI R7, R3, R3, RZ, 0x1 ;  /* 0x0000000303077211 */ /* 0x000fe200078f08ff */
[----:B------:R-:W-:Y:S01]  /*1fa0*/  BSSY B0, `(.L_x_518) ;  /* 0x000004b000007945 */ /* 0x000fe20003800000 */
[----:B------:R-:W-:-:S02]  /*1fb0*/  SHF.R.S32.HI R12, RZ, 0x2, R4 ;  /* 0x00000002ff0c7819 */ /* 0x000fc40000011404 */
[----:B------:R-:W-:Y:S01]  /*1fc0*/  ISETP.GE.AND P0, PT, R10, UR22, PT ;  /* 0x000000160a007c0c */ /* 0x000fe2000bf06270 */
[----:B------:R-:W-:-:S04]  /*1fd0*/  DEPBAR.LE SB0, 0x0 ;  /* 0x000080000000791a */ /* 0x000fc80000000000 */
[----:B------:R-:W-:Y:S01]  /*1fe0*/  BAR.SYNC.DEFER_BLOCKING 0x0 ;  /* 0x0000000000007b1d */ /* 0x000fe20000010000 */
[----:B------:R-:W-:Y:S01]  /*1ff0*/  LOP3.LUT R5, R5, 0xfffffffe, RZ, 0xc0, !PT ;  /* 0xfffffffe05057812 */ /* 0x000fe200078ec0ff */
[----:B------:R-:W-:Y:S01]  /*2000*/  IMAD.U32 R10, RZ, RZ, UR13 ;  /* 0x0000000dff0a7e24 */ /* 0x000fe2000f8e00ff */
[----:B------:R-:W-:Y:S02]  /*2010*/  LOP3.LUT R4, R7, 0x7fffffe, RZ, 0xc0, !PT ;  /* 0x07fffffe07047812 */ /* 0x000fe400078ec0ff */
[----:B------:R-:W-:Y:S01]  /*2020*/  LOP3.LUT R0, R0, 0xffffff00, RZ, 0xc0, !PT ;  /* 0xffffff0000007812 */ /* 0x000fe200078ec0ff */
[----:B------:R-:W-:Y:S01]  /*2030*/  IMAD.IADD R5, R8, 0x1, -R5 ;  /* 0x0000000108057824 */ /* 0x000fe200078e0a05 */
[----:B------:R-:W-:Y:S01]  /*2040*/  IADD3 R9, R9, 0x1, R12 ;  /* 0x0000000109097810 */ /* 0x000fe20007ffe00c */
[----:B------:R-:W-:Y:S01]  /*2050*/  IMAD.IADD R8, R3, 0x1, -R4 ;  /* 0x0000000103087824 */ /* 0x000fe200078e0a04 */
[----:B------:R2:W-:Y:S01]  /*2060*/  STL [R1+0x58], R12 ;  /* 0x0000580c01007387 */ /* 0x0005e20000100800 */
[--C-:B------:R-:W-:Y:S01]  /*2070*/  IMAD R3, R20, 0x200, R0.reuse ;  /* 0x0000020014037824 */ /* 0x100fe200078e0200 */
[----:B------:R-:W-:Y:S01]  /*2080*/  IADD3 R11, R10, -UR15, R9 ;  /* 0x8000000f0a0b7c10 */ /* 0x000fe2000fffe009 */
[C---:B------:R-:W-:Y:S01]  /*2090*/  IMAD R10, R6.reuse, 0x20, R0 ;  /* 0x00000020060a7824 */ /* 0x040fe200078e0200 */
[----:B------:R-:W-:Y:S01]  /*20a0*/  SHF.R.S32.HI R0, RZ, 0x1, R7 ;  /* 0x00000001ff007819 */ /* 0x000fe20000011407 */
[----:B------:R-:W-:Y:S01]  /*20b0*/  IMAD.SHL.U32 R4, R21, 0x40, RZ ;  /* 0x0000004015047824 */ /* 0x000fe200078e00ff */
[----:B------:R3:W-:Y:S01]  /*20c0*/  STL.64 [R1], R14 ;  /* 0x0000000e01007387 */ /* 0x0007e20000100a00 */
[----:B------:R-:W-:Y:S01]  /*20d0*/  IMAD R9, R6, 0x20, R3 ;  /* 0x0000002006097824 */ /* 0x000fe200078e0203 */
[C---:B------:R-:W-:Y:S01]  /*20e0*/  LOP3.LUT P1, RZ, R0.reuse, 0x2, RZ, 0xc0, !PT ;  /* 0x0000000200ff7812 */ /* 0x040fe2000782c0ff */
[----:B------:R-:W-:Y:S01]  /*20f0*/  IMAD.SHL.U32 R0, R0, 0x40, RZ ;  /* 0x0000004000007824 */ /* 0x000fe200078e00ff */
[----:B------:R-:W-:Y:S01]  /*2100*/  LOP3.LUT R3, R4, 0xc0, RZ, 0xc0, !PT ;  /* 0x000000c004037812 */ /* 0x000fe200078ec0ff */
[C---:B------:R-:W-:Y:S01]  /*2110*/  IMAD.SHL.U32 R4, R5.reuse, 0x8, RZ ;  /* 0x0000000805047824 */ /* 0x040fe200078e00ff */
[----:B------:R-:W-:Y:S01]  /*2120*/  LOP3.LUT R159, R24, 0x6, RZ, 0xc0, !PT ;  /* 0x00000006189f7812 */ /* 0x000fe200078ec0ff */
[----:B------:R-:W-:Y:S01]  /*2130*/  IMAD.SHL.U32 R6, R22, 0x8, RZ ;  /* 0x0000000816067824 */ /* 0x000fe200078e00ff */
[----:B------:R-:W-:Y:S01]  /*2140*/  LOP3.LUT R0, R0, 0xc0, RZ, 0xc0, !PT ;  /* 0x000000c000007812 */ /* 0x000fe200078ec0ff */
[----:B------:R3:W-:Y:S01]  /*2150*/  @P0 STS [R226+0x9000], RZ ;  /* 0x009000ffe2000388 */ /* 0x0007e20000000800 */
[----:B------:R-:W-:Y:S01]  /*2160*/  IMAD R8, R5, 0x8, R8 ;  /* 0x0000000805087824 */ /* 0x000fe200078e0208 */
[----:B------:R-:W-:-:S02]  /*2170*/  LOP3.LUT R5, R3, 0x8, R4, 0xf8, !PT ;  /* 0x0000000803057812 */ /* 0x000fc400078ef804 */
[----:B------:R3:W-:Y:S01]  /*2180*/  @P0 STS [R226+0x9004], RZ ;  /* 0x009004ffe2000388 */ /* 0x0007e20000000800 */
[----:B------:R-:W-:Y:S02]  /*2190*/  LOP3.LUT R4, R0, 0x8, R6, 0xf8, !PT ;  /* 0x0000000800047812 */ /* 0x000fe400078ef806 */
[----:B------:R-:W-:Y:S01]  /*21a0*/  SHF.R.U32.HI R0, RZ, 0x3, R0 ;  /* 0x00000003ff007819 */ /* 0x000fe20000011600 */
[----:B------:R3:W-:Y:S01]  /*21b0*/  @P0 STS.64 [R226+0x9008], RZ ;  /* 0x009008ffe2000388 */ /* 0x0007e20000000a00 */
[----:B------:R-:W-:Y:S01]  /*21c0*/  SHF.R.U32.HI R3, RZ, 0x3, R3 ;  /* 0x00000003ff037819 */ /* 0x000fe20000011603 */
[----:B--2---:R-:W-:Y:S01]  /*21d0*/  IMAD.U32 R12, RZ, RZ, UR14 ;  /* 0x0000000eff0c7e24 */ /* 0x004fe2000f8e00ff */
[----:B------:R-:W-:Y:S01]  /*21e0*/  LOP3.LUT R0, R4, R0, RZ, 0x3c, !PT ;  /* 0x0000000004007212 */ /* 0x000fe200078e3cff */
[----:B------:R3:W-:Y:S01]  /*21f0*/  @P0 STS.128 [R226+0xa000], RZ ;  /* 0x00a000ffe2000388 */ /* 0x0007e20000000c00 */
[----:B------:R-:W-:Y:S01]  /*2200*/  LOP3.LUT R3, R5, R3, RZ, 0x3c, !PT ;  /* 0x0000000305037212 */ /* 0x000fe200078e3cff */
[----:B------:R-:W-:Y:S01]  /*2210*/  IMAD.WIDE.U32 R6, R12, UR19, R14 ;  /* 0x000000130c067c25 */ /* 0x000fe2000f8e000e */
[----:B------:R-:W-:Y:S01]  /*2220*/  SEL R4, R26, 0xfffffff0, !P1 ;  /* 0xfffffff01a047807 */ /* 0x000fe20004800000 */
[----:B------:R3:W-:Y:S01]  /*2230*/  @P0 STS.128 [R226+0xb000], RZ ;  /* 0x00b000ffe2000388 */ /* 0x0007e20000000c00 */
[----:B------:R-:W-:Y:S01]  /*2240*/  IADD3 R136, R11, c[0x0][0x2e8], RZ ;  /* 0x0000ba000b887a10 */ /* 0x000fe20007ffe0ff */
[----:B------:R-:W-:Y:S01]  /*2250*/  IMAD.U32 R0, R8, 0x20, R0 ;  /* 0x0000002008007824 */ /* 0x000fe200078e0000 */
[----:B------:R-:W-:Y:S01]  /*2260*/  IADD3 R8, R7, UR5, RZ ;  /* 0x0000000507087c10 */ /* 0x000fe2000fffe0ff */
[----:B------:R-:W-:-:S02]  /*2270*/  IMAD.IADD R5, R3, 0x1, R10 ;  /* 0x0000000103057824 */ /* 0x000fc400078e020a */
[----:B------:R-:W-:Y:S01]  /*2280*/  IMAD.IADD R3, R3, 0x1, R9 ;  /* 0x0000000103037824 */ /* 0x000fe200078e0209 */
        /* <DEDUP_REMOVED lines=28> */
.L_x_519:
[----:B------:R-:W-:Y:S05]  /*2450*/  BSYNC B0 ;  /* 0x0000000000007941 */ /* 0x000fea0003800000 */
.L_x_518:
        /* <DEDUP_REMOVED lines=36> */
.L_x_521:
[----:B------:R-:W-:Y:S05]  /*26a0*/  BSYNC B0 ;  /* 0x0000000000007941 */ /* 0x000fea0003800000 */
.L_x_520:
[----:B------:R-:W-:Y:S01]  /*26b0*/  IMAD.SHL.U32 R224, R3, 0x2, RZ ;  /* 0x0000000203e07824 */ /* 0x000fe200078e00ff */
[----:B------:R-:W-:Y:S01]  /*26c0*/  IADD3 R3, R136, 0x8, RZ ;  /* 0x0000000888037810 */ /* 0x000fe20007ffe0ff */
[----:B------:R-:W-:Y:S01]  /*26d0*/  IMAD.SHL.U32 R221, R0, 0x2, RZ ;  /* 0x0000000200dd7824 */ /* 0x000fe200078e00ff */
[----:B------:R-:W-:Y:S01]  /*26e0*/  IADD3 R6, R136, 0x48, RZ ;  /* 0x0000004888067810 */ /* 0x000fe20007ffe0ff */
[----:B------:R-:W-:Y:S01]  /*26f0*/  IMAD R225, R2, 0x2, R224 ;  /* 0x0000000202e17824 */ /* 0x000fe200078e02e0 */
[----:B--23--:R-:W-:Y:S01]  /*2700*/  LDSM.16.M88.4 R12, [R224] ;  /* 0x00000000e00c783b */ /* 0x00cfe20000000200 */
[----:B------:R-:W-:Y:S01]  /*2710*/  IMAD R223, R4, 0x2, R221 ;  /* 0x0000000204df7824 */ /* 0x000fe200078e02dd */
[----:B------:R-:W-:Y:S01]  /*2720*/  IADD3 R4, R136, 0x40, RZ ;  /* 0x0000004088047810 */ /* 0x000fe20007ffe0ff */
[----:B------:R-:W-:Y:S01]  /*2730*/  UISETP.GE.AND UP0, UPT, UR8, 0x2, UPT ;  /* 0x000000020800788c */ /* 0x000fe2000bf06270 */
[----:B------:R-:W2:Y:S04]  /*2740*/  LDSM.16.M88.4 R16, [R221+0x6000] ;  /* 0x00600000dd10783b */ /* 0x000ea80000000200 */
[----:B------:R-:W3:Y:S04]  /*2750*/  LDSM.16.M88.4 R8, [R224+0x1000] ;  /* 0x00100000e008783b */ /* 0x000ee80000000200 */
[----:B-1----:R-:W-:Y:S04]  /*2760*/  LDSM.16.M88.4 R36, [R225] ;  /* 0x00000000e124783b */ /* 0x002fe80000000200 */
[----:B------:R-:W1:Y:S04]  /*2770*/  LDSM.16.M88.4 R24, [R223+0x6000] ;  /* 0x00600000df18783b */ /* 0x000e680000000200 */
[----:B------:R-:W5:Y:S04]  /*2780*/  LDSM.16.M88.4 R20, [R225+0x1000] ;  /* 0x00100000e114783b */ /* 0x000f680000000200 */
[----:B------:R-:W-:Y:S04]  /*2790*/  LDSM.16.M88.4 R68, [R221+0x7000] ;  /* 0x00700000dd44783b */ /* 0x000fe80000000200 */
[----:B------:R-:W4:Y:S04]  /*27a0*/  LDSM.16.M88.4 R32, [R224+0x2000] ;  /* 0x00200000e020783b */ /* 0x000f280000000200 */
[----:B------:R-:W4:Y:S04]  /*27b0*/  LDSM.16.M88.4 R40, [R221+0x6400] ;  /* 0x00640000dd28783b */ /* 0x000f280000000200 */
[----:B------:R-:W4:Y:S04]  /*27c0*/  LDSM.16.M88.4 R60, [R221+0x6800] ;  /* 0x00680000dd3c783b */ /* 0x000f280000000200 */
[----:B------:R-:W4:Y:S01]  /*27d0*/  LDSM.16.M88.4 R48, [R221+0x6c00] ;  /* 0x006c0000dd30783b */ /* 0x000f220000000200 */
[-C--:B--2---:R-:W-:Y:S03]  /*27e0*/  HMMA.16816.F32 R44, R12, R16.reuse, RZ ;  /* 0x000000100c2c723c */ /* 0x084fe600000018ff */
[----:B------:R-:W-:Y:S04]  /*27f0*/  LDSM.16.M88.4 R56, [R223+0x7000] ;  /* 0x00700000df38783b */ /* 0x000fe80000000200 */
[----:B------:R-:W-:Y:S01]  /*2800*/  LDSM.16.M88.4 R92, [R221+0x8000] ;  /* 0x00800000dd5c783b */ /* 0x000fe20000000200 */
[C---:B---3--:R-:W-:Y:S03]  /*2810*/  HMMA.16816.F32 R28, R8.reuse, R16, RZ ;  /* 0x00000010081c723c */ /* 0x048fe600000018ff */
[----:B------:R-:W-:Y:S04]  /*2820*/  LDSM.16.M88.4 R72, [R223+0x6c00] ;  /* 0x006c0000df48783b */ /* 0x000fe80000000200 */
[----:B------:R-:W-:Y:S01]  /*2830*/  LDSM.16.M88.4 R52, [R223+0x6400] ;  /* 0x00640000df34783b */ /* 0x000fe20000000200 */
[----:B------:R-:W-:Y:S03]  /*2840*/  HMMA.16816.F32 R84, R8, R18, RZ ;  /* 0x000000120854723c */ /* 0x000fe600000018ff */
[----:B------:R-:W-:Y:S04]  /*2850*/  LDSM.16.M88.4 R64, [R223+0x6800] ;  /* 0x00680000df40783b */ /* 0x000fe80000000200 */
[----:B------:R-:W0:Y:S01]  /*2860*/  LDGDEPBAR ;  /* 0x00000000000079af */ /* 0x000e220000000000 */
[----:B-1----:R-:W-:Y:S08]  /*2870*/  HMMA.16816.F32 R44, R36, R24, R44 ;  /* 0x00000018242c723c */ /* 0x002ff0000000182c */
[----:B------:R-:W-:Y:S01]  /*2880*/  HMMA.16816.F32 R80, R12, R18, RZ ;  /* 0x000000120c50723c */ /* 0x000fe200000018ff */
[----:B------:R-:W1:Y:S07]  /*2890*/  LDSM.16.M88.4 R16, [R225+0x2000] ;  /* 0x00200000e110783b */ /* 0x000e6e0000000200 */
[----:B-----5:R-:W-:Y:S01]  /*28a0*/  HMMA.16816.F32 R88, R20, R24, R28 ;  /* 0x000000181458723c */ /* 0x020fe2000000181c */
[----:B------:R-:W2:Y:S07]  /*28b0*/  LDSM.16.M88.4 R28, [R224+0x3000] ;  /* 0x00300000e01c783b */ /* 0x000eae0000000200 */
[----:B----4-:R-:W-:Y:S01]  /*28c0*/  HMMA.16816.F32 R76, R32, R68, R44 ;  /* 0x00000044204c723c */ /* 0x010fe2000000182c */
[----:B------:R-:W-:Y:S07]  /*28d0*/  LDSM.16.M88.4 R44, [R225+0x3000] ;  /* 0x00300000e12c783b */ /* 0x000fee0000000200 */
[C---:B------:R-:W-:Y:S08]  /*28e0*/  HMMA.16816.F32 R104, R8.reuse, R40, RZ ;  /* 0x000000280868723c */ /* 0x040ff000000018ff */
[----:B------:R-:W-:Y:S08]  /*28f0*/  HMMA.16816.F32 R120, R8, R42, RZ ;  /* 0x0000002a0878723c */ /* 0x000ff000000018ff */
[C---:B------:R-:W-:Y:S08]  /*2900*/  HMMA.16816.F32 R96, R12.reuse, R40, RZ ;  /* 0x000000280c60723c */ /* 0x040ff000000018ff */
[----:B------:R-:W-:Y:S01]  /*2910*/  HMMA.16816.F32 R132, R12, R42, RZ ;  /* 0x0000002a0c84723c */ /* 0x000fe200000018ff */
[----:B------:R-:W3:Y:S07]  /*2920*/  LDSM.16.M88.4 R40, [R224+0x4000] ;  /* 0x00400000e028783b */ /* 0x000eee0000000200 */
[C---:B------:R-:W-:Y:S08]  /*2930*/  HMMA.16816.F32 R116, R8.reuse, R60, RZ ;  /* 0x0000003c0874723c */ /* 0x040ff000000018ff */
[----:B------:R-:W-:Y:S08]  /*2940*/  HMMA.16816.F32 R112, R8, R62, RZ ;  /* 0x0000003e0870723c */ /* 0x000ff000000018ff */
[C---:B------:R-:W-:Y:S08]  /*2950*/  HMMA.16816.F32 R124, R12.reuse, R60, RZ ;  /* 0x0000003c0c7c723c */ /* 0x040ff000000018ff */
[----:B------:R-:W-:Y:S08]  /*2960*/  HMMA.16816.F32 R144, R12, R62, RZ ;  /* 0x0000003e0c90723c */ /* 0x000ff000000018ff */
[C---:B------:R-:W-:Y:S08]  /*2970*/  HMMA.16816.F32 R108, R8.reuse, R48, RZ ;  /* 0x00000030086c723c */ /* 0x040ff000000018ff */
[----:B------:R-:W-:Y:S08]  /*2980*/  HMMA.16816.F32 R100, R8, R50, RZ ;  /* 0x000000320864723c */ /* 0x000ff000000018ff */
[C---:B------:R-:W-:Y:S08]  /*2990*/  HMMA.16816.F32 R128, R12.reuse, R48, RZ ;  /* 0x000000300c80723c */ /* 0x040ff000000018ff */
[----:B------:R-:W-:Y:S01]  /*29a0*/  HMMA.16816.F32 R140, R12, R50, RZ ;  /* 0x000000320c8c723c */ /* 0x000fe200000018ff */
[----:B------:R-:W-:Y:S07]  /*29b0*/  LDSM.16.M88.4 R12, [R225+0x4000] ;  /* 0x00400000e10c783b */ /* 0x000fee0000000200 */
[----:B------:R-:W-:Y:S01]  /*29c0*/  HMMA.16816.F32 R60, R36, R26, R80 ;  /* 0x0000001a243c723c */ /* 0x000fe20000001850 */
[----:B------:R-:W4:Y:S07]  /*29d0*/  LDSM.16.M88.4 R80, [R223+0x8000] ;  /* 0x00800000df50783b */ /* 0x000f2e0000000200 */
[----:B-1----:R-:W-:Y:S08]  /*29e0*/  HMMA.16816.F32 R48, R16, R56, R76 ;  /* 0x000000381030723c */ /* 0x002ff0000000184c */
[----:B--2---:R-:W-:Y:S08]  /*29f0*/  HMMA.16816.F32 R8, R28, R68, R88 ;  /* 0x000000441c08723c */ /* 0x004ff00000001858 */
[----:B------:R-:W-:Y:S01]  /*2a00*/  HMMA.16816.F32 R84, R20, R26, R84 ;  /* 0x0000001a1454723c */ /* 0x000fe20000001854 */
[----:B------:R-:W1:Y:S07]  /*2a10*/  LDSM.16.M88.4 R24, [R224+0x5000] ;  /* 0x00500000e018783b */ /* 0x000e6e0000000200 */
[----:B------:R-:W-:Y:S08]  /*2a20*/  HMMA.16816.F32 R76, R32, R70, R60 ;  /* 0x00000046204c723c */ /* 0x000ff0000000183c */
[----:B---3--:R-:W-:Y:S01]  /*2a30*/  HMMA.16816.F32 R60, R40, R92, R48 ;  /* 0x0000005c283c723c */ /* 0x008fe20000001830 */
[----:B------:R-:W2:Y:S07]  /*2a40*/  LDSM.16.M88.4 R48, [R221+0x7400] ;  /* 0x00740000dd30783b */ /* 0x000eae0000000200 */
[C---:B------:R-:W-:Y:S08]  /*2a50*/  HMMA.16816.F32 R148, R20.reuse, R72, R108 ;  /* 0x000000481494723c */ /* 0x040ff0000000186c */
[C---:B------:R-:W-:Y:S08]  /*2a60*/  HMMA.16816.F32 R104, R20.reuse, R52, R104 ;  /* 0x000000341468723c */ /* 0x040ff00000001868 */
[C---:B------:R-:W-:Y:S08]  /*2a70*/  HMMA.16816.F32 R116, R20.reuse, R64, R116 ;  /* 0x000000401474723c */ /* 0x040ff00000001874 */
[C---:B------:R-:W-:Y:S08]  /*2a80*/  HMMA.16816.F32 R120, R20.reuse, R54, R120 ;  /* 0x000000361478723c */ /* 0x040ff00000001878 */
[C---:B------:R-:W-:Y:S08]  /*2a90*/  HMMA.16816.F32 R112, R20.reuse, R66, R112 ;  /* 0x000000421470723c */ /* 0x040ff00000001870 */
[----:B------:R-:W-:Y:S08]  /*2aa0*/  HMMA.16816.F32 R108, R20, R74, R100 ;  /* 0x0000004a146c723c */ /* 0x000ff00000001864 */
[----:B------:R-:W-:Y:S01]  /*2ab0*/  HMMA.16816.F32 R20, R44, R56, R8 ;  /* 0x000000382c14723c */ /* 0x000fe20000001808 */
[----:B------:R-:W3:Y:S07]  /*2ac0*/  LDSM.16.M88.4 R8, [R225+0x5000] ;  /* 0x00500000e108783b */ /* 0x000eee0000000200 */
[----:B------:R-:W-:Y:S08]  /*2ad0*/  HMMA.16816.F32 R68, R28, R70, R84 ;  /* 0x000000461c44723c */ /* 0x000ff00000001854 */
[C---:B------:R-:W-:Y:S08]  /*2ae0*/  HMMA.16816.F32 R96, R36.reuse, R52, R96 ;  /* 0x000000342460723c */ /* 0x040ff00000001860 */
[----:B------:R-:W-:Y:S08]  /*2af0*/  HMMA.16816.F32 R88, R36, R54, R132 ;  /* 0x000000362458723c */ /* 0x000ff00000001884 */
[----:B----4-:R-:W-:Y:S01]  /*2b00*/  HMMA.16816.F32 R84, R12, R80, R60 ;  /* 0x000000500c54723c */ /* 0x010fe2000000183c */
[----:B------:R-:W4:Y:S07]  /*2b10*/  LDSM.16.M88.4 R60, [R223+0x7400] ;  /* 0x00740000df3c783b */ /* 0x000f2e0000000200 */
[----:B------:R-:W-:Y:S08]  /*2b20*/  HMMA.16816.F32 R52, R16, R58, R76 ;  /* 0x0000003a1034723c */ /* 0x000ff0000000184c */
[----:B-1----:R-:W-:Y:S08]  /*2b30*/  HMMA.16816.F32 R20, R24, R92, R20 ;  /* 0x0000005c1814723c */ /* 0x002ff00000001814 */
[----:B------:R-:W-:Y:S01]  /*2b40*/  HMMA.16816.F32 R124, R36, R64, R124 ;  /* 0x00000040247c723c */ /* 0x000fe2000000187c */
[----:B------:R-:W-:-:S04]  /*2b50*/  FMUL.FTZ R0, R84, c[0x0][0x2ec] ;  /* 0x0000bb0054007a20 */ /* 0x000fc80000410000 */
[----:B------:R1:W-:Y:S03]  /*2b60*/  MUFU.TANH R153, R0 ;  /* 0x0000000000997308 */ /* 0x0003e60000002400 */
[----:B------:R-:W-:Y:S08]  /*2b70*/  HMMA.16816.F32 R144, R36, R66, R144 ;  /* 0x000000422490723c */ /* 0x000ff00000001890 */
[----:B------:R-:W-:Y:S01]  /*2b80*/  HMMA.16816.F32 R56, R44, R58, R68 ;  /* 0x0000003a2c38723c */ /* 0x000fe20000001844 */
[----:B-1----:R-:W-:-:S07]  /*2b90*/  FMUL.FTZ R0, R85, c[0x0][0x2ec] ;  /* 0x0000bb0055007a20 */ /* 0x002fce0000410000 */
[----:B--2---:R-:W-:Y:S01]  /*2ba0*/  HMMA.16816.F32 R64, R32, R48, R96 ;  /* 0x000000302040723c */ /* 0x004fe20000001860 */
[----:B------:R1:W2:Y:S07]  /*2bb0*/  MUFU.TANH R133, R0 ;  /* 0x0000000000857308 */ /* 0x0002ae0000002400 */
[C---:B------:R-:W-:Y:S08]  /*2bc0*/  HMMA.16816.F32 R128, R36.reuse, R72, R128 ;  /* 0x000000482480723c */ /* 0x040ff00000001880 */
[----:B------:R-:W-:Y:S01]  /*2bd0*/  HMMA.16816.F32 R140, R36, R74, R140 ;  /* 0x0000004a248c723c */ /* 0x000fe2000000188c */
[----:B-1----:R-:W-:-:S04]  /*2be0*/  FMUL.FTZ R0, R86, c[0x0][0x2ec] ;  /* 0x0000bb0056007a20 */ /* 0x002fc80000410000 */
[----:B------:R1:W-:Y:S03]  /*2bf0*/  MUFU.TANH R152, R0 ;  /* 0x0000000000987308 */ /* 0x0003e60000002400 */
[C---:B------:R-:W-:Y:S08]  /*2c00*/  HMMA.16816.F32 R72, R28.reuse, R48, R104 ;  /* 0x000000301c48723c */ /* 0x040ff00000001868 */
[----:B------:R-:W-:Y:S01]  /*2c10*/  HMMA.16816.F32 R100, R28, R50, R120 ;  /* 0x000000321c64723c */ /* 0x000fe20000001878 */
[----:B-1----:R-:W-:-:S07]  /*2c20*/  FMUL.FTZ R0, R87, c[0x0][0x2ec] ;  /* 0x0000bb0057007a20 */ /* 0x002fce0000410000 */
[----:B------:R-:W-:Y:S01]  /*2c30*/  HMMA.16816.F32 R88, R32, R50, R88 ;  /* 0x000000322058723c */ /* 0x000fe20000001858 */
[----:B------:R-:W1:Y:S01]  /*2c40*/  LDSM.16.M88.4 R48, [R221+0x8400] ;  /* 0x00840000dd30783b */ /* 0x000e620000000200 */
[----:B------:R5:W1:Y:S06]  /*2c50*/  MUFU.TANH R132, R0 ;  /* 0x0000000000847308 */ /* 0x000a6c0000002400 */
[----:B------:R-:W-:Y:S08]  /*2c60*/  HMMA.16816.F32 R36, R40, R94, R52 ;  /* 0x0000005e2824723c */ /* 0x000ff00000001834 */
[----:B---3--:R-:W-:Y:S01]  /*2c70*/  HMMA.16816.F32 R76, R8, R80, R20 ;  /* 0x00000050084c723c */ /* 0x008fe20000001814 */
[----:B------:R-:W3:Y:S07]  /*2c80*/  LDSM.16.M88.4 R20, [R221+0x7800] ;  /* 0x00780000dd14783b */ /* 0x000eee0000000200 */
[----:B------:R-:W-:Y:S01]  /*2c90*/  HMMA.16816.F32 R52, R24, R94, R56 ;  /* 0x0000005e1834723c */ /* 0x000fe20000001838 */
[----:B------:R-:W2:Y:S07]  /*2ca0*/  LDSM.16.M88.4 R56, [R223+0x8400] ;  /* 0x00840000df38783b */ /* 0x000eae0000000200 */
[----:B----4-:R-:W-:Y:S08]  /*2cb0*/  HMMA.16816.F32 R64, R16, R60, R64 ;  /* 0x0000003c1040723c */ /* 0x010ff00000001840 */
[----:B------:R-:W-:Y:S01]  /*2cc0*/  HMMA.16816.F32 R68, R12, R82, R36 ;  /* 0x000000520c44723c */ /* 0x000fe20000001824 */
[----:B-----5:R-:W-:-:S04]  /*2cd0*/  FMUL.FTZ R0, R76, c[0x0][0x2ec] ;  /* 0x0000bb004c007a20 */ /* 0x020fc80000410000 */
[----:B------:R4:W-:Y:S03]  /*2ce0*/  MUFU.TANH R135, R0 ;  /* 0x0000000000877308 */ /* 0x0009e60000002400 */
[----:B------:R-:W-:Y:S08]  /*2cf0*/  HMMA.16816.F32 R36, R44, R60, R72 ;  /* 0x0000003c2c24723c */ /* 0x000ff00000001848 */
[----:B------:R-:W-:Y:S01]  /*2d00*/  HMMA.16816.F32 R72, R8, R82, R52 ;  /* 0x000000520848723c */ /* 0x000fe20000001834 */
[----:B----4-:R-:W-:-:S07]  /*2d10*/  FMUL.FTZ R0, R77, c[0x0][0x2ec] ;  /* 0x0000bb004d007a20 */ /* 0x010fce0000410000 */
[-C--:B-1----:R-:W-:Y:S01]  /*2d20*/  HMMA.16816.F32 R52, R40, R48.reuse, R64 ;  /* 0x000000302834723c */ /* 0x082fe20000001840 */
[----:B------:R1:W4:Y:S07]  /*2d30*/  MUFU.TANH R123, R0 ;  /* 0x00000000007b7308 */ /* 0x00032e0000002400 */
[----:B------:R-:W-:Y:S08]  /*2d40*/  HMMA.16816.F32 R36, R24, R48, R36 ;  /* 0x000000301824723c */ /* 0x000ff00000001824 */
[----:B------:R-:W-:Y:S01]  /*2d50*/  HMMA.16816.F32 R64, R16, R62, R88 ;  /* 0x0000003e1040723c */ /* 0x000fe20000001858 */
[----:B-1----:R-:W-:-:S04]  /*2d60*/  FMUL.FTZ R0, R78, c[0x0][0x2ec] ;  /* 0x0000bb004e007a20 */ /* 0x002fc80000410000 */
[----:B------:R1:W-:Y:S03]  /*2d70*/  MUFU.TANH R134, R0 ;  /* 0x0000000000867308 */ /* 0x0003e60000002400 */
[-C--:B---3--:R-:W-:Y:S08]  /*2d80*/  HMMA.16816.F32 R92, R28, R20.reuse, R116 ;  /* 0x000000141c5c723c */ /* 0x088ff00000001874 */
[----:B------:R-:W-:Y:S01]  /*2d90*/  HMMA.16816.F32 R96, R32, R20, R124 ;  /* 0x000000142060723c */ /* 0x000fe2000000187c */
[----:B-1----:R-:W-:-:S07]  /*2da0*/  FMUL.FTZ R0, R79, c[0x0][0x2ec] ;  /* 0x0000bb004f007a20 */ /* 0x002fce0000410000 */
[-C--:B--2---:R-:W-:Y:S01]  /*2db0*/  HMMA.16816.F32 R76, R12, R56.reuse, R52 ;  /* 0x000000380c4c723c */ /* 0x084fe20000001834 */
[----:B------:R1:W2:Y:S01]  /*2dc0*/  MUFU.TANH R122, R0 ;  /* 0x00000000007a7308 */ /* 0x0002a20000002400 */
[----:B------:R-:W3:Y:S06]  /*2dd0*/  LDSM.16.M88.4 R52, [R223+0x7800] ;  /* 0x00780000df34783b */ /* 0x000eec0000000200 */
[----:B------:R-:W-:Y:S01]  /*2de0*/  HMMA.16816.F32 R80, R8, R56, R36 ;  /* 0x000000380850723c */ /* 0x000fe20000001824 */
[----:B------:R-:W-:Y:S07]  /*2df0*/  LDSM.16.M88.4 R36, [R221+0x8800] ;  /* 0x00880000dd24783b */ /* 0x000fee0000000200 */
[----:B------:R-:W-:Y:S01]  /*2e00*/  HMMA.16816.F32 R64, R40, R50, R64 ;  /* 0x000000322840723c */ /* 0x000fe20000001840 */
[----:B-1----:R-:W-:-:S04]  /*2e10*/  FMUL.FTZ R0, R68, c[0x0][0x2ec] ;  /* 0x0000bb0044007a20 */ /* 0x002fc80000410000 */
[----:B------:R1:W5:Y:S03]  /*2e20*/  MUFU.TANH R120, R0 ;  /* 0x0000000000787308 */ /* 0x0003660000002400 */
[-C--:B------:R-:W-:Y:S08]  /*2e30*/  HMMA.16816.F32 R88, R28, R22.reuse, R112 ;  /* 0x000000161c58723c */ /* 0x080ff00000001870 */
[----:B------:R-:W-:Y:S01]  /*2e40*/  HMMA.16816.F32 R84, R32, R22, R144 ;  /* 0x000000162054723c */ /* 0x000fe20000001890 */
[----:B------:R-:W-:Y:S01]  /*2e50*/  LDSM.16.M88.4 R20, [R223+0x8800] ;  /* 0x00880000df14783b */ /* 0x000fe20000000200 */
[----:B-1----:R-:W-:-:S06]  /*2e60*/  FMUL.FTZ R0, R69, c[0x0][0x2ec] ;  /* 0x0000bb0045007a20 */ /* 0x002fcc0000410000 */
[----:B------:R-:W-:Y:S01]  /*2e70*/  HMMA.16816.F32 R64, R12, R58, R64 ;  /* 0x0000003a0c40723c */ /* 0x000fe20000001840 */
[----:B------:R1:W-:Y:S02]  /*2e80*/  MUFU.TANH R121, R0 ;  /* 0x0000000000797308 */ /* 0x0003e40000002400 */
[----:B-1----:R-:W-:-:S06]  /*2e90*/  FMUL.FTZ R0, R70, c[0x0][0x2ec] ;  /* 0x0000bb0046007a20 */ /* 0x002fcc0000410000 */
[----:B------:R1:W1:Y:S02]  /*2ea0*/  MUFU.TANH R118, R0 ;  /* 0x0000000000767308 */ /* 0x0002640000002400 */
[----:B-1----:R-:W-:Y:S02]  /*2eb0*/  FMUL.FTZ R0, R71, c[0x0][0x2ec] ;  /* 0x0000bb0047007a20 */ /* 0x002fe40000410000 */
[----:B------:R-:W-:Y:S01]  /*2ec0*/  HMMA.16816.F32 R68, R44, R62, R100 ;  /* 0x0000003e2c44723c */ /* 0x000fe20000001864 */
[----:B------:R-:W1:Y:S03]  /*2ed0*/  LDSM.16.M88.4 R60, [R221+0x7c00] ;  /* 0x007c0000dd3c783b */ /* 0x000e660000000200 */
[----:B------:R2:W-:Y:S02]  /*2ee0*/  MUFU.TANH R119, R0 ;  /* 0x0000000000777308 */ /* 0x0005e40000002400 */
[----:B--2---:R-:W-:-:S06]  /*2ef0*/  FMUL.FTZ R0, R72, c[0x0][0x2ec] ;  /* 0x0000bb0048007a20 */ /* 0x004fcc0000410000 */
[----:B------:R2:W1:Y:S11]  /*2f00*/  MUFU.TANH R116, R0 ;  /* 0x0000000000747308 */ /* 0x0004760000002400 */
[----:B------:R-:W-:Y:S01]  /*2f10*/  @!UPT UIADD3 URZ, URZ, URZ, URZ ;  /* 0x0000003f3f3ff290 */ /* 0x000fe2000fffe03f */
[----:B------:R-:W-:Y:S08]  /*2f20*/  HMMA.16816.F32 R68, R24, R50, R68 ;  /* 0x000000321844723c */ /* 0x000ff00000001844 */
[----:B---3--:R-:W-:Y:S01]  /*2f30*/  HMMA.16816.F32 R48, R44, R52, R92 ;  /* 0x000000342c30723c */ /* 0x008fe2000000185c */
[----:B--2---:R-:W-:-:S07]  /*2f40*/  FMUL.FTZ R0, R73, c[0x0][0x2ec] ;  /* 0x0000bb0049007a20 */ /* 0x004fce0000410000 */
[----:B-1----:R-:W-:Y:S01]  /*2f50*/  HMMA.16816.F32 R92, R28, R60, R148 ;  /* 0x0000003c1c5c723c */ /* 0x002fe20000001894 */
[----:B------:R1:W-:Y:S02]  /*2f60*/  MUFU.TANH R117, R0 ;  /* 0x0000000000757308 */ /* 0x0003e40000002400 */
[----:B-1----:R-:W-:-:S06]  /*2f70*/  FMUL.FTZ R0, R74, c[0x0][0x2ec] ;  /* 0x0000bb004a007a20 */ /* 0x002fcc0000410000 */
[----:B------:R1:W2:Y:S02]  /*2f80*/  MUFU.TANH R102, R0 ;  /* 0x0000000000667308 */ /* 0x0002a40000002400 */
[----:B-1----:R-:W-:Y:S02]  /*2f90*/  FMUL.FTZ R0, R75, c[0x0][0x2ec] ;  /* 0x0000bb004b007a20 */ /* 0x002fe40000410000 */
[----:B------:R-:W-:Y:S04]  /*2fa0*/  HMMA.16816.F32 R72, R16, R52, R96 ;  /* 0x000000341048723c */ /* 0x000fe80000001860 */
[----:B------:R1:W3:Y:S02]  /*2fb0*/  MUFU.TANH R104, R0 ;  /* 0x0000000000687308 */ /* 0x0002e40000002400 */
[----:B-1----:R-:W-:-:S06]  /*2fc0*/  FMUL.FTZ R0, R76, c[0x0][0x2ec] ;  /* 0x0000bb004c007a20 */ /* 0x002fcc0000410000 */
[----:B------:R1:W1:Y:S02]  /*2fd0*/  MUFU.TANH R107, R0 ;  /* 0x00000000006b7308 */ /* 0x0002640000002400 */
[----:B-1----:R-:W-:-:S06]  /*2fe0*/  FMUL.FTZ R0, R77, c[0x0][0x2ec] ;  /* 0x0000bb004d007a20 */ /* 0x002fcc0000410000 */
[----:B------:R1:W-:Y:S02]  /*2ff0*/  MUFU.TANH R103, R0 ;  /* 0x0000000000677308 */ /* 0x0003e40000002400 */
[----:B-1----:R-:W-:-:S06]  /*3000*/  FMUL.FTZ R0, R78, c[0x0][0x2ec] ;  /* 0x0000bb004e007a20 */ /* 0x002fcc0000410000 */
[----:B------:R1:W1:Y:S02]  /*3010*/  MUFU.TANH R139, R0 ;  /* 0x00000000008b7308 */ /* 0x0002640000002400 */
[----:B-1----:R-:W-:Y:S02]  /*3020*/  FMUL.FTZ R0, R79, c[0x0][0x2ec] ;  /* 0x0000bb004f007a20 */ /* 0x002fe40000410000 */
[----:B------:R-:W-:Y:S04]  /*3030*/  HMMA.16816.F32 R76, R8, R58, R68 ;  /* 0x0000003a084c723c */ /* 0x000fe80000001844 */
[----:B------:R1:W-:Y:S04]  /*3040*/  MUFU.TANH R138, R0 ;  /* 0x00000000008a7308 */ /* 0x0003e80000002400 */
[----:B------:R-:W-:Y:S01]  /*3050*/  HMMA.16816.F32 R56, R40, R36, R72 ;  /* 0x000000242838723c */ /* 0x000fe20000001848 */
[----:B------:R-:W2:Y:S01]  /*3060*/  LDSM.16.M88.4 R72, [R223+0x7c00] ;  /* 0x007c0000df48783b */ /* 0x000ea20000000200 */
[----:B-1----:R-:W-:-:S04]  /*3070*/  FMUL.FTZ R0, R80, c[0x0][0x2ec] ;  /* 0x0000bb0050007a20 */ /* 0x002fc80000410000 */
[----:B------:R1:W1:Y:S11]  /*3080*/  MUFU.TANH R98, R0 ;  /* 0x0000000000627308 */ /* 0x0002760000002400 */
[----:B------:R-:W-:Y:S07]  /*3090*/  @!UPT UIADD3 URZ, URZ, URZ, URZ ;  /* 0x0000003f3f3ff290 */ /* 0x000fee000fffe03f */
[----:B------:R-:W-:Y:S01]  /*30a0*/  HMMA.16816.F32 R56, R12, R20, R56 ;  /* 0x000000140c38723c */ /* 0x000fe20000001838 */
[----:B-1----:R-:W-:-:S04]  /*30b0*/  FMUL.FTZ R0, R81, c[0x0][0x2ec] ;  /* 0x0000bb0051007a20 */ /* 0x002fc80000410000 */
[----:B------:R1:W-:Y:S02]  /*30c0*/  MUFU.TANH R99, R0 ;  /* 0x0000000000637308 */ /* 0x0003e40000002400 */
[----:B-1----:R-:W-:-:S06]  /*30d0*/  FMUL.FTZ R0, R82, c[0x0][0x2ec] ;  /* 0x0000bb0052007a20 */ /* 0x002fcc0000410000 */
[----:B------:R1:W1:Y:S02]  /*30e0*/  MUFU.TANH R97, R0 ;  /* 0x0000000000617308 */ /* 0x0002640000002400 */
[----:B-1----:R-:W-:Y:S02]  /*30f0*/  FMUL.FTZ R0, R83, c[0x0][0x2ec] ;  /* 0x0000bb0053007a20 */ /* 0x002fe40000410000 */
[----:B------:R-:W-:Y:S04]  /*3100*/  HMMA.16816.F32 R80, R28, R62, R108 ;  /* 0x0000003e1c50723c */ /* 0x000fe8000000186c */
[----:B------:R1:W1:Y:S04]  /*3110*/  MUFU.TANH R100, R0 ;  /* 0x0000000000647308 */ /* 0x0002680000002400 */
[----:B------:R-:W-:Y:S08]  /*3120*/  HMMA.16816.F32 R28, R24, R36, R48 ;  /* 0x00000024181c723c */ /* 0x000ff00000001830 */
[----:B------:R-:W-:Y:S01]  /*3130*/  HMMA.16816.F32 R48, R16, R54, R84 ;  /* 0x000000361030723c */ /* 0x000fe20000001854 */
[----:B-1----:R-:W-:-:S04]  /*3140*/  FMUL.FTZ R0, R64, c[0x0][0x2ec] ;  /* 0x0000bb0040007a20 */ /* 0x002fc80000410000 */
[----:B------:R1:W1:Y:S03]  /*3150*/  MUFU.TANH R106, R0 ;  /* 0x00000000006a7308 */ /* 0x0002660000002400 */
[----:B------:R-:W-:Y:S08]  /*3160*/  HMMA.16816.F32 R52, R44, R54, R88 ;  /* 0x000000362c34723c */ /* 0x000ff00000001858 */
[----:B------:R-:W-:Y:S01]  /*3170*/  HMMA.16816.F32 R68, R8, R20, R28 ;  /* 0x000000140844723c */ /* 0x000fe2000000181c */
[----:B-1----:R-:W-:-:S07]  /*3180*/  FMUL.FTZ R0, R65, c[0x0][0x2ec] ;  /* 0x0000bb0041007a20 */ /* 0x002fce0000410000 */
[-C--:B------:R-:W-:Y:S01]  /*3190*/  HMMA.16816.F32 R28, R40, R38.reuse, R48 ;  /* 0x00000026281c723c */ /* 0x080fe20000001830 */
[----:B------:R-:W1:Y:S01]  /*31a0*/  LDSM.16.M88.4 R48, [R221+0x8c00] ;  /* 0x008c0000dd30783b */ /* 0x000e620000000200 */
[----:B------:R2:W-:Y:S06]  /*31b0*/  MUFU.TANH R101, R0 ;  /* 0x0000000000657308 */ /* 0x0005ec0000002400 */
[----:B------:R-:W-:Y:S08]  /*31c0*/  HMMA.16816.F32 R36, R24, R38, R52 ;  /* 0x000000261824723c */ /* 0x000ff00000001834 */
[----:B------:R-:W-:-:S02]  /*31d0*/  FMUL.FTZ R7, R71, c[0x0][0x2ec] ;  /* 0x0000bb0047077a20 */ /* 0x000fc40000410000 */
[----:B--2---:R-:W-:-:S04]  /*31e0*/  FMUL.FTZ R0, R66, c[0x0][0x2ec] ;  /* 0x0000bb0042007a20 */ /* 0x004fc80000410000 */
[----:B------:R2:W1:Y:S02]  /*31f0*/  MUFU.TANH R137, R0 ;  /* 0x0000000000897308 */ /* 0x0004640000002400 */
[-C--:B------:R-:W-:Y:S08]  /*3200*/  HMMA.16816.F32 R52, R12, R22.reuse, R28 ;  /* 0x000000160c34723c */ /* 0x080ff0000000181c */
[----:B------:R-:W-:Y:S01]  /*3210*/  HMMA.16816.F32 R36, R8, R22, R36 ;  /* 0x000000160824723c */ /* 0x000fe20000001824 */
[----:B------:R-:W1:Y:S01]  /*3220*/  LDSM.16.M88.4 R20, [R223+0x8c00] ;  /* 0x008c0000df14783b */ /* 0x000e620000000200 */
[----:B------:R-:W-:-:S04]  /*3230*/  DEPBAR.LE SB0, 0x0 ;  /* 0x000080000000791a */ /* 0x000fc80000000000 */
[----:B--2---:R-:W-:Y:S02]  /*3240*/  FMUL.FTZ R0, R67, c[0x0][0x2ec] ;  /* 0x0000bb0043007a20 */ /* 0x004fe40000410000 */
[C---:B------:R-:W-:Y:S02]  /*3250*/  HMMA.16816.F32 R64, R32.reuse, R60, R128 ;  /* 0x0000003c2040723c */ /* 0x040fe40000001880 */
[----:B------:R2:W-:Y:S06]  /*3260*/  MUFU.TANH R105, R0 ;  /* 0x0000000000697308 */ /* 0x0005ec0000002400 */
[----:B------:R-:W-:Y:S01]  /*3270*/  HMMA.16816.F32 R32, R32, R62, R140 ;  /* 0x0000003e2020723c */ /* 0x000fe2000000188c */
[----:B--2---:R-:W-:-:S04]  /*3280*/  FMUL.FTZ R0, R76, c[0x0][0x2ec] ;  /* 0x0000bb004c007a20 */ /* 0x004fc80000410000 */
[----:B------:R2:W1:Y:S11]  /*3290*/  MUFU.TANH R87, R0 ;  /* 0x0000000000577308 */ /* 0x0004760000002400 */
[----:B------:R-:W-:Y:S01]  /*32a0*/  HMMA.16816.F32 R60, R16, R72, R64 ;  /* 0x00000048103c723c */ /* 0x000fe20000001840 */
[----:B--2---:R-:W-:-:S02]  /*32b0*/  FMUL.FTZ R0, R77, c[0x0][0x2ec] ;  /* 0x0000bb004d007a20 */ /* 0x004fc40000410000 */
[----:B------:R2:W-:Y:S08]  /*32c0*/  MUFU.TANH R77, R7 ;  /* 0x00000007004d7308 */ /* 0x0005f00000002400 */
[----:B------:R3:W3:Y:S11]  /*32d0*/  MUFU.TANH R96, R0 ;  /* 0x0000000000607308 */ /* 0x0006f60000002400 */
[----:B------:R-:W-:Y:S02]  /*32e0*/  @!UPT UIADD3 URZ, URZ, URZ, URZ ;  /* 0x0000003f3f3ff290 */ /* 0x000fe4000fffe03f */
[----:B-1----:R-:W-:Y:S01]  /*32f0*/  HMMA.16816.F32 R28, R40, R48, R60 ;  /* 0x00000030281c723c */ /* 0x002fe2000000183c */
[----:B--2---:R-:W-:-:S04]  /*3300*/  FMUL.FTZ R7, R52, c[0x0][0x2ec] ;  /* 0x0000bb0034077a20 */ /* 0x004fc80000410000 */
[----:B------:R-:W-:Y:S01]  /*3310*/  MUFU.TANH R71, R7 ;  /* 0x0000000700477308 */ /* 0x000fe20000002400 */
[----:B---3--:R-:W-:-:S07]  /*3320*/  FMUL.FTZ R0, R78, c[0x0][0x2ec] ;  /* 0x0000bb004e007a20 */ /* 0x008fce0000410000 */
[----:B------:R1:W-:Y:S02]  /*3330*/  MUFU.TANH R85, R0 ;  /* 0x0000000000557308 */ /* 0x0003e40000002400 */
[----:B-1----:R-:W-:-:S06]  /*3340*/  FMUL.FTZ R0, R79, c[0x0][0x2ec] ;  /* 0x0000bb004f007a20 */ /* 0x002fcc0000410000 */
[----:B------:R1:W2:Y:S02]  /*3350*/  MUFU.TANH R86, R0 ;  /* 0x0000000000567308 */ /* 0x0002a40000002400 */
[----:B-1----:R-:W-:-:S06]  /*3360*/  FMUL.FTZ R0, R56, c[0x0][0x2ec] ;  /* 0x0000bb0038007a20 */ /* 0x002fcc0000410000 */
[----:B------:R1:W3:Y:S02]  /*3370*/  MUFU.TANH R185, R0 ;  /* 0x0000000000b97308 */ /* 0x0002e40000002400 */
[----:B-1----:R-:W-:-:S06]  /*3380*/  FMUL.FTZ R0, R57, c[0x0][0x2ec] ;  /* 0x0000bb0039007a20 */ /* 0x002fcc0000410000 */
[----:B------:R1:W-:Y:S02]  /*3390*/  MUFU.TANH R181, R0 ;  /* 0x0000000000b57308 */ /* 0x0003e40000002400 */
[----:B-1----:R-:W-:-:S06]  /*33a0*/  FMUL.FTZ R0, R58, c[0x0][0x2ec] ;  /* 0x0000bb003a007a20 */ /* 0x002fcc0000410000 */
[----:B------:R1:W1:Y:S02]  /*33b0*/  MUFU.TANH R84, R0 ;  /* 0x0000000000547308 */ /* 0x0002640000002400 */
[----:B-1----:R-:W-:Y:S02]  /*33c0*/  FMUL.FTZ R0, R59, c[0x0][0x2ec] ;  /* 0x0000bb003b007a20 */ /* 0x002fe40000410000 */
[----:B------:R-:W-:Y:S04]  /*33d0*/  HMMA.16816.F32 R56, R16, R74, R32 ;  /* 0x0000004a1038723c */ /* 0x000fe80000001820 */
[----:B------:R1:W-:Y:S03]  /*33e0*/  MUFU.TANH R79, R0 ;  /* 0x00000000004f7308 */ /* 0x0003e60000002400 */
[----:B------:R-:W-:Y:S01]  /*33f0*/  IMNMX R18, R4, UR13, PT ;  /* 0x0000000d04127c17 */ /* 0x000fe2000b800200 */
[----:B------:R-:W-:Y:S01]  /*3400*/  HMMA.16816.F32 R32, R44, R72, R92 ;  /* 0x000000482c20723c */ /* 0x000fe2000000185c */
[----:B------:R-:W-:-:S02]  /*3410*/  IMNMX R16, R136, UR13, PT ;  /* 0x0000000d88107c17 */ /* 0x000fc4000b800200 */
[----:B------:R-:W-:Y:S02]  /*3420*/  IMNMX R17, R3, UR13, PT ;  /* 0x0000000d03117c17 */ /* 0x000fe4000b800200 */
[----:B------:R-:W-:Y:S01]  /*3430*/  IMNMX R19, R6, UR13, PT ;  /* 0x0000000d06137c17 */ /* 0x000fe2000b800200 */
[----:B------:R-:W-:Y:S02]  /*3440*/  FMUL.FTZ R6, R55, c[0x0][0x2ec] ;  /* 0x0000bb0037067a20 */ /* 0x000fe40000410000 */
[----:B------:R-:W-:Y:S01]  /*3450*/  HMMA.16816.F32 R44, R44, R74, R80 ;  /* 0x0000004a2c2c723c */ /* 0x000fe20000001850 */
[----:B-1----:R-:W-:-:S04]  /*3460*/  FMUL.FTZ R0, R68, c[0x0][0x2ec] ;  /* 0x0000bb0044007a20 */ /* 0x002fc80000410000 */
[----:B------:R1:W-:Y:S03]  /*3470*/  MUFU.TANH R170, R0 ;  /* 0x0000000000aa7308 */ /* 0x0003e60000002400 */
[----:B------:R-:W-:Y:S01]  /*3480*/  HMMA.16816.F32 R40, R40, R50, R56 ;  /* 0x000000322828723c */ /* 0x000fe20000001838 */
[----:B-1----:R-:W-:-:S04]  /*3490*/  FMUL.FTZ R0, R69, c[0x0][0x2ec] ;  /* 0x0000bb0045007a20 */ /* 0x002fc80000410000 */
[----:B------:R1:W-:Y:S02]  /*34a0*/  MUFU.TANH R171, R0 ;  /* 0x0000000000ab7308 */ /* 0x0003e40000002400 */
[----:B-1----:R-:W-:-:S06]  /*34b0*/  FMUL.FTZ R0, R70, c[0x0][0x2ec] ;  /* 0x0000bb0046007a20 */ /* 0x002fcc0000410000 */
[----:B------:R-:W-:Y:S08]  /*34c0*/  MUFU.TANH R70, R6 ;  /* 0x0000000600467308 */ /* 0x000ff00000002400 */
[----:B------:R1:W1:Y:S02]  /*34d0*/  MUFU.TANH R78, R0 ;  /* 0x00000000004e7308 */ /* 0x0002640000002400 */
[----:B-1----:R-:W-:-:S04]  /*34e0*/  IMAD.U32 R0, RZ, RZ, UR19 ;  /* 0x00000013ff007e24 */ /* 0x002fc8000f8e00ff */
[----:B------:R-:W-:-:S05]  /*34f0*/  IMAD R0, R0, 0x40, R159 ;  /* 0x0000004000007824 */ /* 0x000fca00078e029f */
[C---:B------:R-:W-:Y:S02]  /*3500*/  IADD3 R4, R0.reuse, 0x1, RZ ;  /* 0x0000000100047810 */ /* 0x040fe40007ffe0ff */
[----:B------:R-:W-:Y:S01]  /*3510*/  IADD3 R3, R0, 0x8, RZ ;  /* 0x0000000800037810 */ /* 0x000fe20007ffe0ff */
[----:B------:R-:W-:Y:S01]  /*3520*/  BAR.SYNC.DEFER_BLOCKING 0x0 ;  /* 0x0000000000007b1d */ /* 0x000fe20000010000 */
[C---:B------:R-:W-:Y:S02]  /*3530*/  ISETP.GE.AND P1, PT, R4.reuse, R16, PT ;  /* 0x000000100400720c */ /* 0x040fe40003f26270 */
[C---:B------:R-:W-:Y:S02]  /*3540*/  ISETP.GE.AND P0, PT, R4.reuse, R17, PT ;  /* 0x000000110400720c */ /* 0x040fe40003f06270 */
[----:B------:R-:W-:Y:S02]  /*3550*/  FSEL R64, R133, -INF , !P1 ;  /* 0xff80000085407808 */ /* 0x000fe40004800000 */
[----:B------:R-:W-:-:S02]  /*3560*/  ISETP.GE.AND P4, PT, R4, R18, PT ;  /* 0x000000120400720c */ /* 0x000fc40003f86270 */
[----:B------:R-:W-:Y:S01]  /*3570*/  ISETP.GE.AND P2, PT, R4, R19, PT ;  /* 0x000000130400720c */ /* 0x000fe20003f46270 */
[----:B------:R-:W-:Y:S01]  /*3580*/  FMUL.FTZ R4, R53, c[0x0][0x2ec] ;  /* 0x0000bb0035047a20 */ /* 0x000fe20000410000 */
[C---:B------:R-:W-:Y:S02]  /*3590*/  ISETP.GE.AND P6, PT, R3.reuse, R16, PT ;  /* 0x000000100300720c */ /* 0x040fe40003fc6270 */
[C---:B------:R-:W-:Y:S01]  /*35a0*/  ISETP.GE.AND P5, PT, R3.reuse, R17, PT ;  /* 0x000000110300720c */ /* 0x040fe20003fa6270 */
[----:B------:R1:W1:Y:S01]  /*35b0*/  MUFU.TANH R76, R4 ;  /* 0x00000004004c7308 */ /* 0x0002620000002400 */
[C---:B------:R-:W-:Y:S02]  /*35c0*/  ISETP.GE.AND P3, PT, R3.reuse, R18, PT ;  /* 0x000000120300720c */ /* 0x040fe40003f66270 */
[----:B------:R-:W-:Y:S01]  /*35d0*/  ISETP.GE.AND P1, PT, R3, R19, PT ;  /* 0x000000130300720c */ /* 0x000fe20003f26270 */
[----:B------:R-:W-:Y:S01]  /*35e0*/  FMUL.FTZ R3, R54, c[0x0][0x2ec] ;  /* 0x0000bb0036037a20 */ /* 0x000fe20000410000 */
[----:B------:R-:W-:Y:S01]  /*35f0*/  FSEL R67, R132, -INF , !P0 ;  /* 0xff80000084437808 */ /* 0x000fe20004000000 */
[----:B------:R-:W-:Y:S01]  /*3600*/  HMMA.16816.F32 R52, R12, R20, R28 ;  /* 0x000000140c34723c */ /* 0x000fe2000000181c */
[----:B----4-:R-:W-:Y:S01]  /*3610*/  FSEL R60, R123, -INF , !P4 ;  /* 0xff8000007b3c7808 */ /* 0x010fe20006000000 */
[----:B------:R4:W-:Y:S01]  /*3620*/  MUFU.TANH R69, R3 ;  /* 0x0000000300457308 */ /* 0x0009e20000002400 */
[----:B------:R-:W-:-:S02]  /*3630*/  FSEL R62, R122, -INF , !P2 ;  /* 0xff8000007a3e7808 */ /* 0x000fc40005000000 */
[----:B-----5:R-:W-:Y:S02]  /*3640*/  FSEL R66, R120, -INF , !P6 ;  /* 0xff80000078427808 */ /* 0x020fe40007000000 */
[----:B------:R-:W-:Y:S01]  /*3650*/  FSEL R68, R118, -INF , !P5 ;  /* 0xff80000076447808 */ /* 0x000fe20006800000 */
[C---:B------:R-:W-:Y:S01]  /*3660*/  HMMA.16816.F32 R28, R24.reuse, R48, R32 ;  /* 0x00000030181c723c */ /* 0x040fe20000001820 */
[----:B------:R-:W-:Y:S02]  /*3670*/  FSEL R61, R116, -INF , !P3 ;  /* 0xff800000743d7808 */ /* 0x000fe40005800000 */
[----:B-1----:R-:W-:Y:S02]  /*3680*/  IADD3 R4, R0, 0x9, RZ ;  /* 0x0000000900047810 */ /* 0x002fe40007ffe0ff */
[----:B------:R-:W-:Y:S02]  /*3690*/  FSEL R63, R102, -INF , !P1 ;  /* 0xff800000663f7808 */ /* 0x000fe40004800000 */
[C---:B------:R-:W-:Y:S01]  /*36a0*/  ISETP.GE.AND P0, PT, R4.reuse, R16, PT ;  /* 0x000000100400720c */ /* 0x040fe20003f06270 */
[----:B------:R-:W-:Y:S01]  /*36b0*/  HMMA.16816.F32 R24, R24, R50, R44 ;  /* 0x000000321818723c */ /* 0x000fe2000000182c */
[----:B------:R-:W-:-:S02]  /*36c0*/  ISETP.GE.AND P4, PT, R4, R17, PT ;  /* 0x000000110400720c */ /* 0x000fc40003f86270 */
[C---:B------:R-:W-:Y:S02]  /*36d0*/  ISETP.GE.AND P2, PT, R4.reuse, R18, PT ;  /* 0x000000120400720c */ /* 0x040fe40003f46270 */
[----:B------:R-:W-:Y:S01]  /*36e0*/  ISETP.GE.AND P6, PT, R4, R19, PT ;  /* 0x000000130400720c */ /* 0x000fe20003fc6270 */
[----:B------:R-:W-:Y:S01]  /*36f0*/  FMUL.FTZ R4, R36, c[0x0][0x2ec] ;  /* 0x0000bb0024047a20 */ /* 0x000fe20000410000 */
[----:B----4-:R-:W-:Y:S01]  /*3700*/  IADD3 R3, R0, 0x10, RZ ;  /* 0x0000001000037810 */ /* 0x010fe20007ffe0ff */
[----:B------:R-:W-:Y:S01]  /*3710*/  HMMA.16816.F32 R12, R12, R22, R40 ;  /* 0x000000160c0c723c */ /* 0x000fe20000001828 */
[----:B------:R-:W-:Y:S01]  /*3720*/  FSEL R65, R121, -INF , !P0 ;  /* 0xff80000079417808 */ /* 0x000fe20004000000 */
[----:B------:R1:W-:Y:S01]  /*3730*/  MUFU.TANH R7, R4 ;  /* 0x0000000400077308 */ /* 0x0003e20000002400 */
[----:B------:R-:W-:Y:S01]  /*3740*/  ISETP.GE.AND P5, PT, R3, R16, PT ;  /* 0x000000100300720c */ /* 0x000fe20003fa6270 */
[----:B------:R-:W-:Y:S01]  /*3750*/  FMUL.FTZ R55, R55, c[0x0][0x2ec] ;  /* 0x0000bb0037377a20 */ /* 0x000fe20000410000 */
[----:B------:R-:W-:-:S02]  /*3760*/  ISETP.GE.AND P3, PT, R3, R17, PT ;  /* 0x000000110300720c */ /* 0x000fc40003f66270 */
[C---:B------:R-:W-:Y:S01]  /*3770*/  ISETP.GE.AND P1, PT, R3.reuse, R18, PT ;  /* 0x000000120300720c */ /* 0x040fe20003f26270 */
[C---:B------:R-:W-:Y:S01]  /*3780*/  HMMA.16816.F32 R28, R8.reuse, R20, R28 ;  /* 0x00000014081c723c */ /* 0x040fe2000000181c */
[----:B------:R-:W-:Y:S01]  /*3790*/  ISETP.GE.AND P0, PT, R3, R19, PT ;  /* 0x000000130300720c */ /* 0x000fe20003f06270 */
[----:B------:R-:W-:Y:S01]  /*37a0*/  MUFU.TANH R55, R55 ;  /* 0x0000003700377308 */ /* 0x000fe20000002400 */
[----:B------:R-:W-:Y:S02]  /*37b0*/  IADD3 R3, R0, 0x11, RZ ;  /* 0x0000001100037810 */ /* 0x000fe40007ffe0ff */
[----:B------:R-:W-:Y:S02]  /*37c0*/  FSEL R48, R119, -INF , !P4 ;  /* 0xff80000077307808 */ /* 0x000fe40006000000 */
[----:B------:R-:W-:Y:S01]  /*37d0*/  FSEL R32, R117, -INF , !P2 ;  /* 0xff80000075207808 */ /* 0x000fe20005000000 */
[----:B------:R-:W-:Y:S01]  /*37e0*/  HMMA.16816.F32 R8, R8, R22, R24 ;  /* 0x000000160808723c */ /* 0x000fe20000001818 */
[----:B------:R-:W-:Y:S01]  /*37f0*/  FSEL R34, R104, -INF , !P6 ;  /* 0xff80000068227808 */ /* 0x000fe20007000000 */
[----:B-1----:R-:W-:Y:S01]  /*3800*/  FMUL.FTZ R4, R37, c[0x0][0x2ec] ;  /* 0x0000bb0025047a20 */ /* 0x002fe20000410000 */
[----:B------:R-:W-:-:S02]  /*3810*/  FSEL R107, R107, -INF , !P5 ;  /* 0xff8000006b6b7808 */ /* 0x000fc40006800000 */
[C---:B------:R-:W-:Y:S01]  /*3820*/  ISETP.GE.AND P4, PT, R3.reuse, R16, PT ;  /* 0x000000100300720c */ /* 0x040fe20003f86270 */
[----:B------:R1:W4:Y:S01]  /*3830*/  MUFU.TANH R37, R4 ;  /* 0x0000000400257308 */ /* 0x0003220000002400 */
[C---:B------:R-:W-:Y:S01]  /*3840*/  ISETP.GE.AND P2, PT, R3.reuse, R17, PT ;  /* 0x000000110300720c */ /* 0x040fe20003f46270 */
[----:B------:R-:W-:Y:S01]  /*3850*/  FMUL.FTZ R12, R12, c[0x0][0x2ec] ;  /* 0x0000bb000c0c7a20 */ /* 0x000fe20000410000 */
[C---:B------:R-:W-:Y:S02]  /*3860*/  ISETP.GE.AND P6, PT, R3.reuse, R18, PT ;  /* 0x000000120300720c */ /* 0x040fe40003fc6270 */
[----:B------:R-:W-:Y:S02]  /*3870*/  ISETP.GE.AND P5, PT, R3, R19, PT ;  /* 0x000000130300720c */ /* 0x000fe40003fa6270 */
[----:B------:R-:W-:Y:S01]  /*3880*/  IADD3 R3, R0, 0x18, RZ ;  /* 0x0000001800037810 */ /* 0x000fe20007ffe0ff */
[----:B------:R-:W-:Y:S01]  /*3890*/  MUFU.TANH R20, R12 ;  /* 0x0000000c00147308 */ /* 0x000fe20000002400 */
[----:B------:R-:W-:Y:S01]  /*38a0*/  FSEL R139, R139, -INF , !P3 ;  /* 0xff8000008b8b7808 */ /* 0x000fe20005800000 */
[----:B------:R-:W-:Y:S01]  /*38b0*/  FMUL.FTZ R28, R28, c[0x0][0x2ec] ;  /* 0x0000bb001c1c7a20 */ /* 0x000fe20000410000 */
[----:B------:R-:W-:Y:S01]  /*38c0*/  FSEL R56, R98, -INF , !P1 ;  /* 0xff80000062387808 */ /* 0x000fe20004800000 */
[----:B------:R-:W-:Y:S01]  /*38d0*/  FMUL.FTZ R30, R30, c[0x0][0x2ec] ;  /* 0x0000bb001e1e7a20 */ /* 0x000fe20000410000 */
[----:B------:R-:W-:Y:S01]  /*38e0*/  FSEL R57, R97, -INF , !P0 ;  /* 0xff80000061397808 */ /* 0x000fe20004000000 */
[----:B------:R-:W-:Y:S01]  /*38f0*/  FMUL.FTZ R29, R29, c[0x0][0x2ec] ;  /* 0x0000bb001d1d7a20 */ /* 0x000fe20000410000 */
[----:B------:R-:W-:Y:S01]  /*3900*/  FSEL R136, R103, -INF , !P4 ;  /* 0xff80000067887808 */ /* 0x000fe20006000000 */
[----:B-1----:R-:W-:Y:S01]  /*3910*/  FMUL.FTZ R4, R38, c[0x0][0x2ec] ;  /* 0x0000bb0026047a20 */ /* 0x002fe20000410000 */
[C---:B------:R-:W-:Y:S01]  /*3920*/  ISETP.GE.AND P3, PT, R3.reuse, R16, PT ;  /* 0x000000100300720c */ /* 0x040fe20003f66270 */
[----:B------:R-:W-:Y:S01]  /*3930*/  MUFU.TANH R28, R28 ;  /* 0x0000001c001c7308 */ /* 0x000fe20000002400 */
[----:B------:R-:W-:Y:S01]  /*3940*/  ISETP.GE.AND P1, PT, R3, R17, PT ;  /* 0x000000110300720c */ /* 0x000fe20003f26270 */
[----:B------:R-:W-:Y:S01]  /*3950*/  FMUL.FTZ R31, R31, c[0x0][0x2ec] ;  /* 0x0000bb001f1f7a20 */ /* 0x000fe20000410000 */
[C---:B------:R-:W-:Y:S01]  /*3960*/  ISETP.GE.AND P0, PT, R3.reuse, R18, PT ;  /* 0x000000120300720c */ /* 0x040fe20003f06270 */
[----:B------:R-:W-:Y:S01]  /*3970*/  FMUL.FTZ R8, R8, c[0x0][0x2ec] ;  /* 0x0000bb0008087a20 */ /* 0x000fe20000410000 */
[----:B------:R-:W-:Y:S01]  /*3980*/  ISETP.GE.AND P4, PT, R3, R19, PT ;  /* 0x000000130300720c */ /* 0x000fe20003f86270 */
[----:B------:R-:W-:Y:S01]  /*3990*/  FMUL.FTZ R9, R9, c[0x0][0x2ec] ;  /* 0x0000bb0009097a20 */ /* 0x000fe20000410000 */
[----:B------:R-:W-:Y:S01]  /*39a0*/  IADD3 R3, R0, 0x19, RZ ;  /* 0x0000001900037810 */ /* 0x000fe20007ffe0ff */
[----:B------:R1:W5:Y:S01]  /*39b0*/  MUFU.TANH R6, R4 ;  /* 0x0000000400067308 */ /* 0x0003620000002400 */
[----:B------:R-:W-:-:S02]  /*39c0*/  FSEL R138, R138, -INF , !P2 ;  /* 0xff8000008a8a7808 */ /* 0x000fc40005000000 */
[----:B------:R-:W-:Y:S02]  /*39d0*/  FSEL R100, R100, -INF , !P5 ;  /* 0xff80000064647808 */ /* 0x000fe40006800000 */
[----:B------:R-:W-:Y:S02]  /*39e0*/  FSEL R106, R106, -INF , !P3 ;  /* 0xff8000006a6a7808 */ /* 0x000fe40005800000 */
[C---:B------:R-:W-:Y:S01]  /*39f0*/  ISETP.GE.AND P2, PT, R3.reuse, R16, PT ;  /* 0x000000100300720c */ /* 0x040fe20003f46270 */
[----:B------:R-:W-:Y:S01]  /*3a00*/  MUFU.TANH R30, R30 ;  /* 0x0000001e001e7308 */ /* 0x000fe20000002400 */
[C---:B------:R-:W-:Y:S02]  /*3a10*/  ISETP.GE.AND P5, PT, R3.reuse, R18, PT ;  /* 0x000000120300720c */ /* 0x040fe40003fa6270 */
[----:B------:R-:W-:Y:S02]  /*3a20*/  ISETP.GE.AND P3, PT, R3, R19, PT ;  /* 0x000000130300720c */ /* 0x000fe40003f66270 */
[----:B------:R-:W-:-:S02]  /*3a30*/  FSEL R137, R137, -INF , !P1 ;  /* 0xff80000089897808 */ /* 0x000fc40004800000 */
[----:B------:R-:W-:Y:S01]  /*3a40*/  FSEL R49, R87, -INF , !P0 ;  /* 0xff80000057317808 */ /* 0x000fe20004000000 */
[----:B-1----:R-:W-:Y:S01]  /*3a50*/  FMUL.FTZ R4, R39, c[0x0][0x2ec] ;  /* 0x0000bb0027047a20 */ /* 0x002fe20000410000 */
[----:B------:R-:W-:Y:S01]  /*3a60*/  FSEL R101, R101, -INF , !P2 ;  /* 0xff80000065657808 */ /* 0x000fe20005000000 */
[----:B------:R-:W-:Y:S01]  /*3a70*/  MUFU.TANH R29, R29 ;  /* 0x0000001d001d7308 */ /* 0x000fe20000002400 */
[----:B------:R-:W-:Y:S02]  /*3a80*/  FSEL R41, R96, -INF , !P5 ;  /* 0xff80000060297808 */ /* 0x000fe40006800000 */
[----:B--2---:R-:W-:-:S05]  /*3a90*/  FSEL R42, R86, -INF , !P3 ;  /* 0xff800000562a7808 */ /* 0x004fca0005800000 */
[----:B------:R1:W2:Y:S08]  /*3aa0*/  MUFU.TANH R36, R4 ;  /* 0x0000000400247308 */ /* 0x0002b00000002400 */
[----:B------:R-:W-:Y:S01]  /*3ab0*/  MUFU.TANH R31, R31 ;  /* 0x0000001f001f7308 */ /* 0x000fe20000002400 */
[----:B-1----:R-:W-:Y:S01]  /*3ac0*/  FMUL.FTZ R4, R52, c[0x0][0x2ec] ;  /* 0x0000bb0034047a20 */ /* 0x002fe20000410000 */
[----:B------:R-:W-:-:S06]  /*3ad0*/  FSEL R52, R99, -INF , !P6 ;  /* 0xff80000063347808 */ /* 0x000fcc0007000000 */
[----:B------:R-:W-:Y:S01]  /*3ae0*/  MUFU.TANH R8, R8 ;  /* 0x0000000800087308 */ /* 0x000fe20000002400 */
[-C--:B------:R-:W-:Y:S02]  /*3af0*/  ISETP.GE.AND P6, PT, R3, R17.reuse, PT ;  /* 0x000000110300720c */ /* 0x080fe40003fc6270 */
[----:B------:R-:W-:Y:S02]  /*3b00*/  IADD3 R3, R0, 0x20, RZ ;  /* 0x0000002000037810 */ /* 0x000fe40007ffe0ff */
[----:B------:R-:W-:Y:S02]  /*3b10*/  FSEL R105, R105, -INF , !P6 ;  /* 0xff80000069697808 */ /* 0x000fe40007000000 */
[C---:B------:R-:W-:Y:S01]  /*3b20*/  ISETP.GE.AND P1, PT, R3.reuse, R16, PT ;  /* 0x000000100300720c */ /* 0x040fe20003f26270 */
[----:B------:R1:W1:Y:S01]  /*3b30*/  MUFU.TANH R35, R4 ;  /* 0x0000000400237308 */ /* 0x0002620000002400 */
[C---:B------:R-:W-:Y:S02]  /*3b40*/  ISETP.GE.AND P0, PT, R3.reuse, R17, PT ;  /* 0x000000110300720c */ /* 0x040fe40003f06270 */
[----:B------:R-:W-:-:S02]  /*3b50*/  ISETP.GE.AND P2, PT, R3, R19, PT ;  /* 0x000000130300720c */ /* 0x000fc40003f46270 */
[----:B---3--:R-:W-:Y:S02]  /*3b60*/  FSEL R185, R185, -INF , !P1 ;  /* 0xff800000b9b97808 */ /* 0x008fe40004800000 */
[----:B------:R-:W-:Y:S01]  /*3b70*/  FSEL R187, R84, -INF , !P0 ;  /* 0xff80000054bb7808 */ /* 0x000fe20004000000 */
[----:B------:R-:W-:Y:S01]  /*3b80*/  MUFU.TANH R9, R9 ;  /* 0x0000000900097308 */ /* 0x000fe20000002400 */
[----:B------:R-:W-:Y:S01]  /*3b90*/  FSEL R179, R78, -INF , !P2 ;  /* 0xff8000004eb37808 */ /* 0x000fe20005000000 */
[----:B-1----:R-:W-:Y:S01]  /*3ba0*/  FMUL.FTZ R4, R53, c[0x0][0x2ec] ;  /* 0x0000bb0035047a20 */ /* 0x002fe20000410000 */
[----:B------:R-:W-:Y:S02]  /*3bb0*/  FSEL R53, R85, -INF , !P4 ;  /* 0xff80000055357808 */ /* 0x000fe40006000000 */
[----:B------:R-:W-:-:S03]  /*3bc0*/  ISETP.GE.AND P4, PT, R3, R18, PT ;  /* 0x000000120300720c */ /* 0x000fc60003f86270 */
[----:B------:R1:W-:Y:S01]  /*3bd0*/  MUFU.TANH R33, R4 ;  /* 0x0000000400217308 */ /* 0x0003e20000002400 */
[----:B------:R-:W-:Y:S02]  /*3be0*/  IADD3 R3, R0, 0x21, RZ ;  /* 0x0000002100037810 */ /* 0x000fe40007ffe0ff */
[----:B------:R-:W-:Y:S02]  /*3bf0*/  FSEL R170, R170, -INF , !P4 ;  /* 0xff800000aaaa7808 */ /* 0x000fe40006000000 */
[C---:B------:R-:W-:Y:S02]  /*3c00*/  ISETP.GE.AND P6, PT, R3.reuse, R16, PT ;  /* 0x000000100300720c */ /* 0x040fe40003fc6270 */
[C---:B------:R-:W-:Y:S02]  /*3c10*/  ISETP.GE.AND P5, PT, R3.reuse, R17, PT ;  /* 0x000000110300720c */ /* 0x040fe40003fa6270 */
[C---:B------:R-:W-:Y:S02]  /*3c20*/  ISETP.GE.AND P3, PT, R3.reuse, R18, PT ;  /* 0x000000120300720c */ /* 0x040fe40003f66270 */
[----:B------:R-:W-:-:S02]  /*3c30*/  ISETP.GE.AND P1, PT, R3, R19, PT ;  /* 0x000000130300720c */ /* 0x000fc40003f26270 */
[----:B------:R-:W-:Y:S02]  /*3c40*/  IADD3 R3, R0, 0x29, RZ ;  /* 0x0000002900037810 */ /* 0x000fe40007ffe0ff */
[----:B------:R-:W-:Y:S01]  /*3c50*/  FSEL R181, R181, -INF , !P6 ;  /* 0xff800000b5b57808 */ /* 0x000fe20007000000 */
[----:B-1----:R-:W-:Y:S01]  /*3c60*/  FMUL.FTZ R4, R54, c[0x0][0x2ec] ;  /* 0x0000bb0036047a20 */ /* 0x002fe20000410000 */
[----:B------:R-:W-:Y:S02]  /*3c70*/  FSEL R186, R79, -INF , !P5 ;  /* 0xff8000004fba7808 */ /* 0x000fe40006800000 */
[----:B------:R-:W-:Y:S01]  /*3c80*/  FSEL R171, R171, -INF , !P3 ;  /* 0xff800000abab7808 */ /* 0x000fe20005800000 */
[----:B------:R1:W3:Y:S01]  /*3c90*/  MUFU.TANH R21, R4 ;  /* 0x0000000400157308 */ /* 0x0002e20000002400 */
[----:B------:R-:W-:Y:S02]  /*3ca0*/  FSEL R178, R77, -INF , !P1 ;  /* 0xff8000004db27808 */ /* 0x000fe40004800000 */
[----:B------:R-:W-:-:S02]  /*3cb0*/  ISETP.GE.AND P5, PT, R3, R16, PT ;  /* 0x000000100300720c */ /* 0x000fc40003fa6270 */
[C---:B------:R-:W-:Y:S02]  /*3cc0*/  ISETP.GE.AND P3, PT, R3.reuse, R17, PT ;  /* 0x000000110300720c */ /* 0x040fe40003f66270 */
[----:B------:R-:W-:Y:S02]  /*3cd0*/  ISETP.GE.AND P1, PT, R3, R18, PT ;  /* 0x000000120300720c */ /* 0x000fe40003f26270 */
[----:B------:R-:W-:Y:S02]  /*3ce0*/  FSEL R180, R76, -INF , !P5 ;  /* 0xff8000004cb47808 */ /* 0x000fe40006800000 */
[----:B------:R-:W-:Y:S02]  /*3cf0*/  FSEL R183, R70, -INF , !P3 ;  /* 0xff80000046b77808 */ /* 0x000fe40005800000 */
[----:B----4-:R-:W-:Y:S02]  /*3d00*/  FSEL R168, R37, -INF , !P1 ;  /* 0xff80000025a87808 */ /* 0x010fe40004800000 */
[----:B-1----:R-:W-:-:S04]  /*3d10*/  IADD3 R4, R0, 0x28, RZ ;  /* 0x0000002800047810 */ /* 0x002fc80007ffe0ff */
[C---:B------:R-:W-:Y:S02]  /*3d20*/  ISETP.GE.AND P0, PT, R4.reuse, R16, PT ;  /* 0x000000100400720c */ /* 0x040fe40003f06270 */
[C---:B------:R-:W-:Y:S02]  /*3d30*/  ISETP.GE.AND P6, PT, R4.reuse, R19, PT ;  /* 0x000000130400720c */ /* 0x040fe40003fc6270 */
[----:B------:R-:W-:Y:S02]  /*3d40*/  FSEL R182, R71, -INF , !P0 ;  /* 0xff80000047b67808 */ /* 0x000fe40004000000 */
[C---:B------:R-:W-:Y:S02]  /*3d50*/  ISETP.GE.AND P4, PT, R4.reuse, R17, PT ;  /* 0x000000110400720c */ /* 0x040fe40003f86270 */
[----:B------:R-:W-:Y:S01]  /*3d60*/  ISETP.GE.AND P2, PT, R4, R18, PT ;  /* 0x000000120400720c */ /* 0x000fe20003f46270 */
[----:B------:R-:W-:Y:S01]  /*3d70*/  FMUL.FTZ R4, R13, c[0x0][0x2ec] ;  /* 0x0000bb000d047a20 */ /* 0x000fe20000410000 */
[----:B------:R-:W-:-:S02]  /*3d80*/  ISETP.GE.AND P0, PT, R3, R19, PT ;  /* 0x000000130300720c */ /* 0x000fc40003f06270 */
[----:B------:R-:W-:Y:S01]  /*3d90*/  IADD3 R3, R0, 0x30, RZ ;  /* 0x0000003000037810 */ /* 0x000fe20007ffe0ff */
[----:B------:R1:W-:Y:S01]  /*3da0*/  MUFU.TANH R12, R4 ;  /* 0x00000004000c7308 */ /* 0x0003e20000002400 */
[----:B-----5:R-:W-:Y:S01]  /*3db0*/  FSEL R176, R6, -INF , !P6 ;  /* 0xff80000006b07808 */ /* 0x020fe20007000000 */
[----:B------:R-:W-:Y:S01]  /*3dc0*/  FMUL.FTZ R6, R14, c[0x0][0x2ec] ;  /* 0x0000bb000e067a20 */ /* 0x000fe20000410000 */
[----:B------:R-:W-:Y:S02]  /*3dd0*/  FSEL R184, R69, -INF , !P4 ;  /* 0xff80000045b87808 */ /* 0x000fe40006000000 */
[----:B------:R-:W-:Y:S02]  /*3de0*/  FSEL R169, R7, -INF , !P2 ;  /* 0xff80000007a97808 */ /* 0x000fe40005000000 */
[C---:B------:R-:W-:Y:S01]  /*3df0*/  ISETP.GE.AND P4, PT, R3.reuse, R16, PT ;  /* 0x000000100300720c */ /* 0x040fe20003f86270 */
[----:B------:R-:W4:Y:S01]  /*3e00*/  MUFU.TANH R7, R6 ;  /* 0x0000000600077308 */ /* 0x000f220000002400 */
[----:B------:R-:W-:-:S02]  /*3e10*/  ISETP.GE.AND P2, PT, R3, R17, PT ;  /* 0x000000110300720c */ /* 0x000fc40003f46270 */
[C---:B------:R-:W-:Y:S02]  /*3e20*/  ISETP.GE.AND P6, PT, R3.reuse, R18, PT ;  /* 0x000000120300720c */ /* 0x040fe40003fc6270 */
[----:B------:R-:W-:Y:S02]  /*3e30*/  ISETP.GE.AND P5, PT, R3, R19, PT ;  /* 0x000000130300720c */ /* 0x000fe40003fa6270 */
[----:B------:R-:W-:Y:S01]  /*3e40*/  IADD3 R3, R0, 0x31, RZ ;  /* 0x0000003100037810 */ /* 0x000fe20007ffe0ff */
[----:B-1----:R-:W-:Y:S01]  /*3e50*/  FMUL.FTZ R4, R15, c[0x0][0x2ec] ;  /* 0x0000bb000f047a20 */ /* 0x002fe20000410000 */
[----:B--2---:R-:W-:Y:S02]  /*3e60*/  FSEL R177, R36, -INF , !P0 ;  /* 0xff80000024b17808 */ /* 0x004fe40004000000 */
[----:B------:R-:W-:Y:S01]  /*3e70*/  FSEL R197, R35, -INF , !P4 ;  /* 0xff80000023c57808 */ /* 0x000fe20006000000 */
[----:B------:R1:W-:Y:S01]  /*3e80*/  MUFU.TANH R6, R4 ;  /* 0x0000000400067308 */ /* 0x0003e20000002400 */
[----:B------:R-:W-:-:S02]  /*3e90*/  ISETP.GE.AND P3, PT, R3, R16, PT ;  /* 0x000000100300720c */ /* 0x000fc40003f66270 */
[C---:B------:R-:W-:Y:S02]  /*3ea0*/  ISETP.GE.AND P1, PT, R3.reuse, R17, PT ;  /* 0x000000110300720c */ /* 0x040fe40003f26270 */
[C---:B------:R-:W-:Y:S02]  /*3eb0*/  ISETP.GE.AND P0, PT, R3.reuse, R18, PT ;  /* 0x000000120300720c */ /* 0x040fe40003f06270 */
[----:B------:R-:W-:Y:S02]  /*3ec0*/  ISETP.GE.AND P4, PT, R3, R19, PT ;  /* 0x000000130300720c */ /* 0x000fe40003f86270 */
[----:B------:R-:W-:Y:S02]  /*3ed0*/  IADD3 R3, R0, 0x38, RZ ;  /* 0x0000003800037810 */ /* 0x000fe40007ffe0ff */
[----:B---3--:R-:W-:Y:S02]  /*3ee0*/  FSEL R203, R21, -INF , !P2 ;  /* 0xff80000015cb7808 */ /* 0x008fe40005000000 */
[----:B------:R-:W-:-:S02]  /*3ef0*/  FSEL R191, R28, -INF , !P6 ;  /* 0xff8000001cbf7808 */ /* 0x000fc40007000000 */
[----:B------:R-:W-:Y:S01]  /*3f00*/  FSEL R195, R30, -INF , !P5 ;  /* 0xff8000001ec37808 */ /* 0x000fe20006800000 */
[----:B-1----:R-:W-:Y:S01]  /*3f10*/  FMUL.FTZ R4, R10, c[0x0][0x2ec] ;  /* 0x0000bb000a047a20 */ /* 0x002fe20000410000 */
[----:B------:R-:W-:Y:S02]  /*3f20*/  FSEL R196, R33, -INF , !P3 ;  /* 0xff80000021c47808 */ /* 0x000fe40005800000 */
[C---:B------:R-:W-:Y:S02]  /*3f30*/  ISETP.GE.AND P2, PT, R3.reuse, R16, PT ;  /* 0x000000100300720c */ /* 0x040fe40003f46270 */
[C---:B------:R-:W-:Y:S01]  /*3f40*/  ISETP.GE.AND P6, PT, R3.reuse, R17, PT ;  /* 0x000000110300720c */ /* 0x040fe20003fc6270 */
[----:B------:R-:W1:Y:S01]  /*3f50*/  MUFU.TANH R4, R4 ;  /* 0x0000000400047308 */ /* 0x000e620000002400 */
[C---:B------:R-:W-:Y:S02]  /*3f60*/  ISETP.GE.AND P5, PT, R3.reuse, R18, PT ;  /* 0x000000120300720c */ /* 0x040fe40003fa6270 */
[----:B------:R-:W-:Y:S01]  /*3f70*/  ISETP.GE.AND P3, PT, R3, R19, PT ;  /* 0x000000130300720c */ /* 0x000fe20003f66270 */
[----:B------:R-:W-:Y:S01]  /*3f80*/  FMUL.FTZ R3, R11, c[0x0][0x2ec] ;  /* 0x0000bb000b037a20 */ /* 0x000fe20000410000 */
[----:B------:R-:W-:-:S02]  /*3f90*/  FSEL R190, R29, -INF , !P0 ;  /* 0xff8000001dbe7808 */ /* 0x000fc40004000000 */
[----:B------:R-:W-:Y:S02]  /*3fa0*/  ISETP.GE.AND P0, PT, R0, R17, PT ;  /* 0x000000110000720c */ /* 0x000fe40003f06270 */
[----:B------:R-:W-:Y:S01]  /*3fb0*/  FSEL R202, R55, -INF , !P1 ;  /* 0xff80000037ca7808 */ /* 0x000fe20004800000 */
[----:B------:R-:W2:Y:S01]  /*3fc0*/  MUFU.TANH R3, R3 ;  /* 0x0000000300037308 */ /* 0x000ea20000002400 */
[----:B------:R-:W-:Y:S02]  /*3fd0*/  FSEL R40, R152, -INF , !P0 ;  /* 0xff80000098287808 */ /* 0x000fe40004000000 */
[----:B------:R-:W-:Y:S02]  /*3fe0*/  PLOP3.LUT P0, PT, PT, PT, UP0, 0x80, 0x0 ;  /* 0x000000000000781c */ /* 0x000fe40003f0f008 */
[----:B------:R-:W-:Y:S02]  /*3ff0*/  FSEL R194, R31, -INF , !P4 ;  /* 0xff8000001fc27808 */ /* 0x000fe40006000000 */
[----:B------:R-:W-:-:S02]  /*4000*/  FSEL R199, R20, -INF , !P2 ;  /* 0xff80000014c77808 */ /* 0x000fc40005000000 */
[C---:B------:R-:W-:Y:S02]  /*4010*/  ISETP.GE.AND P1, PT, R0.reuse, R16, PT ;  /* 0x000000100000720c */ /* 0x040fe40003f26270 */
[C---:B------:R-:W-:Y:S02]  /*4020*/  ISETP.GE.AND P4, PT, R0.reuse, R18, PT ;  /* 0x000000120000720c */ /* 0x040fe40003f86270 */
[C---:B------:R-:W-:Y:S02]  /*4030*/  ISETP.GE.AND P2, PT, R0.reuse, R19, PT ;  /* 0x000000130000720c */ /* 0x040fe40003f46270 */
[----:B------:R-:W-:Y:S02]  /*4040*/  IADD3 R0, R0, 0x39, RZ ;  /* 0x0000003900007810 */ /* 0x000fe40007ffe0ff */
[----:B----4-:R-:W-:Y:S02]  /*4050*/  FSEL R200, R7, -INF , !P6 ;  /* 0xff80000007c87808 */ /* 0x010fe40007000000 */
[----:B------:R-:W-:-:S02]  /*4060*/  FSEL R189, R8, -INF , !P5 ;  /* 0xff80000008bd7808 */ /* 0x000fc40006800000 */
[----:B-1----:R-:W-:Y:S02]  /*4070*/  FSEL R192, R4, -INF , !P3 ;  /* 0xff80000004c07808 */ /* 0x002fe40005800000 */
[----:B------:R-:W-:Y:S02]  /*4080*/  FSEL R36, R153, -INF , !P1 ;  /* 0xff80000099247808 */ /* 0x000fe40004800000 */
        /* <DEDUP_REMOVED lines=9> */
[----:B--2---:R-:W-:Y:S01]  /*4120*/  FSEL R193, R3, -INF , !P1 ;  /* 0xff80000003c17808 */ /* 0x004fe20004800000 */
        /* <DEDUP_REMOVED lines=58> */
.L_x_524:
[----:B------:R-:W-:Y:S05]  /*44d0*/  BSYNC B0 ;  /* 0x0000000000007941 */ /* 0x000fea0003800000 */
.L_x_523:
[----:B------:R-:W0:Y:S02]  /*44e0*/  LDGDEPBAR ;  /* 0x00000000000079af */ /* 0x000e240000000000 */
.L_x_522:
[----:B------:R-:W-:Y:S02]  /*44f0*/  FMNMX.FTZ R0, R20, R60, !PT ;  /* 0x0000003c14007209 */ /* 0x000fe40007810000 */
[----:B------:R-:W-:Y:S02]  /*4500*/  FMNMX.FTZ R4, R36, R64, !PT ;  /* 0x0000004024047209 */ /* 0x000fe40007810000 */
[----:B------:R-:W-:Y:S02]  /*4510*/  FMNMX.FTZ R0, R61, R0, !PT ;  /* 0x000000003d007209 */ /* 0x000fe40007810000 */
[----:B------:R-:W-:Y:S02]  /*4520*/  FMNMX.FTZ R4, R66, R4, !PT ;  /* 0x0000000442047209 */ /* 0x000fe40007810000 */
[----:B------:R-:W-:Y:S02]  /*4530*/  FMNMX.FTZ R0, R32, R0, !PT ;  /* 0x0000000020007209 */ /* 0x000fe40007810000 */
[----:B------:R-:W-:-:S02]  /*4540*/  SHF.L.U32 R220, R5, 0x1, RZ ;  /* 0x0000000105dc7819 */ /* 0x000fc400000006ff */
        /* <DEDUP_REMOVED lines=27> */
[----:B-1----:R-:W1:Y:S01]  /*4700*/  SHFL.BFLY PT, R6, R102, 0x2, 0x1f ;  /* 0x0c401f0066067f89 */ /* 0x002e6200000e0000 */
        /* <DEDUP_REMOVED lines=14> */
[----:B------:R-:W-:Y:S01]  /*47f0*/  FMNMX.FTZ R0, R48, R0, !PT ;  /* 0x0000000030007209 */ /* 0x000fe20007810000 */
[----:B------:R-:W1:Y:S01]  /*4800*/  SHFL.BFLY PT, R6, R7, 0x2, 0x1f ;  /* 0x0c401f0007067f89 */ /* 0x000e6200000e0000 */
        /* <DEDUP_REMOVED lines=15> */
[----:B--2---:R-:W-:Y:S02]  /*4900*/  FMNMX.FTZ R102, R102, R8, !PT ;  /* 0x0000000866667209 */ /* 0x004fe40007810000 */
        /* <DEDUP_REMOVED lines=13> */
[----:B------:R-:W-:-:S04]  /*49e0*/  FFMA.FTZ R0, R60, c[0x0][0x23c], -R12 ;  /* 0x00008f003c007a23 */ /* 0x000fc8000001080c */
[----:B------:R-:W1:Y:S01]  /*49f0*/  SHFL.BFLY PT, R9, R6, 0x1, 0x1f ;  /* 0x0c201f0006097f89 */ /* 0x000e6200000e0000 */
[----:B------:R3:W4:Y:S01]  /*4a00*/  MUFU.EX2 R249, R0 ;  /* 0x0000000000f97308 */ /* 0x0007220000000800 */
[----:B--2---:R-:W-:Y:S01]  /*4a10*/  FMNMX.FTZ R3, R7, R8, !PT ;  /* 0x0000000807037209 */ /* 0x004fe20007810000 */
[----:B------:R-:W-:Y:S01]  /*4a20*/  FFMA.FTZ R7, R61, c[0x0][0x23c], -R12 ;  /* 0x00008f003d077a23 */ /* 0x000fe2000001080c */
[----:B------:R-:W2:Y:S02]  /*4a30*/  SHFL.BFLY PT, R8, R4, 0x2, 0x1f ;  /* 0x0c401f0004087f89 */ /* 0x000ea400000e0000 */
[----:B------:R-:W-:-:S03]  /*4a40*/  FSETP.NEU.FTZ.AND P1, PT, R3, -INF , PT ;  /* 0xff8000000300780b */ /* 0x000fc60003f3d000 */
[----:B------:R5:W-:Y:S01]  /*4a50*/  MUFU.EX2 R250, R7 ;  /* 0x0000000700fa7308 */ /* 0x000be20000000800 */
[----:B---3--:R-:W-:-:S05]  /*4a60*/  FMUL.FTZ R0, R3, c[0x0][0x23c] ;  /* 0x00008f0003007a20 */ /* 0x008fca0000410000 */
[----:B------:R-:W-:Y:S02]  /*4a70*/  FSEL R0, R0, RZ, P1 ;  /* 0x000000ff00007208 */ /* 0x000fe40000800000 */
[----:B-1----:R-:W-:-:S03]  /*4a80*/  FMNMX.FTZ R104, R6, R9, !PT ;  /* 0x0000000906687209 */ /* 0x002fc60007810000 */
[--C-:B------:R-:W-:Y:S01]  /*4a90*/  FFMA.FTZ R2, R63, c[0x0][0x23c], -R0.reuse ;  /* 0x00008f003f027a23 */ /* 0x100fe20000010800 */
[----:B------:R-:W-:Y:S01]  /*4aa0*/  FSETP.NEU.FTZ.AND P1, PT, R104, -INF , PT ;  /* 0xff8000006800780b */ /* 0x000fe20003f3d000 */
[----:B------:R-:W-:Y:S02]  /*4ab0*/  FFMA.FTZ R5, R62, c[0x0][0x23c], -R0 ;  /* 0x00008f003e057a23 */ /* 0x000fe40000010800 */
[----:B------:R1:W-:Y:S01]  /*4ac0*/  MUFU.EX2 R245, R2 ;  /* 0x0000000200f57308 */ /* 0x0003e20000000800 */
[----:B-----5:R-:W-:Y:S01]  /*4ad0*/  FFMA.FTZ R7, R32, c[0x0][0x23c], -R12 ;  /* 0x00008f0020077a23 */ /* 0x020fe2000001080c */
[----:B--2---:R-:W-:Y:S01]  /*4ae0*/  FMNMX.FTZ R4, R4, R8, !PT ;  /* 0x0000000804047209 */ /* 0x004fe20007810000 */
[----:B------:R-:W-:-:S04]  /*4af0*/  FFMA.FTZ R14, R176, c[0x0][0x23c], -R0 ;  /* 0x00008f00b00e7a23 */ /* 0x000fc80000010800 */
[----:B------:R-:W2:Y:S01]  /*4b00*/  SHFL.BFLY PT, R6, R4, 0x1, 0x1f ;  /* 0x0c201f0004067f89 */ /* 0x000ea200000e0000 */
[----:B------:R3:W-:Y:S01]  /*4b10*/  MUFU.EX2 R246, R5 ;  /* 0x0000000500f67308 */ /* 0x0007e20000000800 */
[----:B-1----:R-:W-:-:S07]  /*4b20*/  FMUL.FTZ R2, R104, c[0x0][0x23c] ;  /* 0x00008f0068027a20 */ /* 0x002fce0000410000 */
[----:B------:R1:W5:Y:S01]  /*4b30*/  MUFU.EX2 R251, R7 ;  /* 0x0000000700fb7308 */ /* 0x0003620000000800 */
[----:B------:R-:W-:Y:S01]  /*4b40*/  FSEL R2, R2, RZ, P1 ;  /* 0x000000ff02027208 */ /* 0x000fe20000800000 */
[----:B---3--:R-:W-:-:S06]  /*4b50*/  FFMA.FTZ R5, R34, c[0x0][0x23c], -R0 ;  /* 0x00008f0022057a23 */ /* 0x008fcc0000010800 */
[----:B------:R3:W-:Y:S01]  /*4b60*/  MUFU.EX2 R206, R14 ;  /* 0x0000000e00ce7308 */ /* 0x0007e20000000800 */
[----:B------:R-:W-:Y:S01]  /*4b70*/  LDSM.16.MT88.4 R32, [R222+0xa000] ;  /* 0x00a00000de20783b */ /* 0x000fe20000004200 */
[----:B------:R-:W-:Y:S01]  /*4b80*/  FFMA.FTZ R9, R66, c[0x0][0x23c], -R2 ;  /* 0x00008f0042097a23 */ /* 0x000fe20000010802 */
[----:B--2---:R-:W-:Y:S01]  /*4b90*/  FMNMX.FTZ R103, R4, R6, !PT ;  /* 0x0000000604677209 */ /* 0x004fe20007810000 */
[----:B-1----:R-:W-:-:S04]  /*4ba0*/  FFMA.FTZ R7, R21, c[0x0][0x23c], -R0 ;  /* 0x00008f0015077a23 */ /* 0x002fc80000010800 */
[----:B------:R1:W2:Y:S01]  /*4bb0*/  MUFU.EX2 R247, R5 ;  /* 0x0000000500f77308 */ /* 0x0002a20000000800 */
[----:B------:R-:W2:Y:S01]  /*4bc0*/  LDSM.16.MT88.4 R20, [R222+0x9000] ;  /* 0x00900000de14783b */ /* 0x000ea20000004200 */
[C---:B------:R-:W-:Y:S01]  /*4bd0*/  FSETP.NEU.FTZ.AND P1, PT, R103.reuse, -INF , PT ;  /* 0xff8000006700780b */ /* 0x040fe20003f3d000 */
[----:B------:R-:W-:Y:S01]  /*4be0*/  FMUL.FTZ R8, R103, c[0x0][0x23c] ;  /* 0x00008f0067087a20 */ /* 0x000fe20000410000 */
[----:B----4-:R-:W-:Y:S02]  /*4bf0*/  F2FP.PACK_AB R4, R249, R252 ;  /* 0x000000fcf904723e */ /* 0x010fe400000000ff */
[----:B-----5:R-:W-:Y:S02]  /*4c00*/  F2FP.PACK_AB R6, R251, R250 ;  /* 0x000000fafb06723e */ /* 0x020fe400000000ff */
[----:B------:R2:W-:Y:S01]  /*4c10*/  MUFU.EX2 R248, R7 ;  /* 0x0000000700f87308 */ /* 0x0005e20000000800 */
[----:B------:R-:W-:Y:S01]  /*4c20*/  FSEL R13, R8, RZ, P1 ;  /* 0x000000ff080d7208 */ /* 0x000fe20000800000 */
[----:B------:R-:W-:-:S02]  /*4c30*/  FFMA.FTZ R8, R65, c[0x0][0x23c], -R2 ;  /* 0x00008f0041087a23 */ /* 0x000fc40000010802 */
[----:B---3--:R-:W-:Y:S02]  /*4c40*/  FFMA.FTZ R14, R177, c[0x0][0x23c], -R0 ;  /* 0x00008f00b10e7a23 */ /* 0x008fe40000010800 */
[----:B-1----:R-:W-:Y:S02]  /*4c50*/  FFMA.FTZ R5, R36, c[0x0][0x23c], -R2 ;  /* 0x00008f0024057a23 */ /* 0x002fe40000010802 */
[----:B------:R1:W-:Y:S01]  /*4c60*/  MUFU.EX2 R244, R8 ;  /* 0x0000000800f47308 */ /* 0x0003e20000000800 */
[----:B------:R-:W3:Y:S01]  /*4c70*/  LDSM.16.MT88.4 R36, [R220+0xb000] ;  /* 0x00b00000dc24783b */ /* 0x000ee20000004200 */
[----:B--2---:R-:W-:-:S06]  /*4c80*/  F2FP.PACK_AB R7, R247, R245 ;  /* 0x000000f5f707723e */ /* 0x004fcc00000000ff */
[----:B------:R2:W-:Y:S01]  /*4c90*/  MUFU.EX2 R242, R5 ;  /* 0x0000000500f27308 */ /* 0x0005e20000000800 */
[----:B-1----:R-:W-:-:S07]  /*4ca0*/  FFMA.FTZ R8, R40, c[0x0][0x23c], -R13 ;  /* 0x00008f0028087a23 */ /* 0x002fce000001080d */
[----:B------:R-:W1:Y:S01]  /*4cb0*/  MUFU.EX2 R243, R9 ;  /* 0x0000000900f37308 */ /* 0x000e620000000800 */
[----:B--2---:R-:W-:-:S07]  /*4cc0*/  FFMA.FTZ R5, R64, c[0x0][0x23c], -R2 ;  /* 0x00008f0040057a23 */ /* 0x004fce0000010802 */
[----:B------:R2:W-:Y:S08]  /*4cd0*/  MUFU.EX2 R234, R8 ;  /* 0x0000000800ea7308 */ /* 0x0005f00000000800 */
[----:B------:R4:W-:Y:S01]  /*4ce0*/  MUFU.EX2 R237, R5 ;  /* 0x0000000500ed7308 */ /* 0x0009e20000000800 */
[----:B-1----:R-:W-:Y:S01]  /*4cf0*/  F2FP.PACK_AB R10, R244, R243 ;  /* 0x000000f3f40a723e */ /* 0x002fe200000000ff */
[----:B--2---:R-:W-:-:S06]  /*4d00*/  FFMA.FTZ R8, R67, c[0x0][0x23c], -R13 ;  /* 0x00008f0043087a23 */ /* 0x004fcc000001080d */
[----:B------:R1:W-:Y:S01]  /*4d10*/  MUFU.EX2 R207, R14 ;  /* 0x0000000e00cf7308 */ /* 0x0003e20000000800 */
[----:B----4-:R-:W-:-:S07]  /*4d20*/  F2FP.PACK_AB R5, R246, R248 ;  /* 0x000000f8f605723e */ /* 0x010fce00000000ff */
[----:B------:R2:W4:Y:S01]  /*4d30*/  MUFU.EX2 R233, R8 ;  /* 0x0000000800e97308 */ /* 0x0005220000000800 */
[----:B------:R-:W-:Y:S01]  /*4d40*/  HMMA.16816.F32 R124, R4, R28, RZ ;  /* 0x0000001c047c723c */ /* 0x000fe200000018ff */
[----:B-1----:R-:W-:-:S06]  /*4d50*/  FFMA.FTZ R14, R185, c[0x0][0x23c], -R2 ;  /* 0x00008f00b90e7a23 */ /* 0x002fcc0000010802 */
[----:B------:R1:W-:Y:S01]  /*4d60*/  MUFU.EX2 R205, R14 ;  /* 0x0000000e00cd7308 */ /* 0x0003e20000000800 */
[----:B------:R-:W-:Y:S01]  /*4d70*/  HMMA.16816.F32 R120, R4, R20, RZ ;  /* 0x000000140478723c */ /* 0x000fe200000018ff */
[----:B--2---:R-:W-:Y:S01]  /*4d80*/  FFMA.FTZ R8, R68, c[0x0][0x23c], -R13 ;  /* 0x00008f0044087a23 */ /* 0x004fe2000001080d */
[----:B----4-:R-:W-:-:S05]  /*4d90*/  F2FP.PACK_AB R9, R233, R234 ;  /* 0x000000eae909723e */ /* 0x010fca00000000ff */
[----:B------:R2:W-:Y:S01]  /*4da0*/  MUFU.EX2 R236, R8 ;  /* 0x0000000800ec7308 */ /* 0x0005e20000000800 */
[----:B------:R-:W-:Y:S01]  /*4db0*/  HMMA.16816.F32 R116, R4, R24, RZ ;  /* 0x000000180474723c */ /* 0x000fe200000018ff */
[----:B-1----:R-:W-:-:S07]  /*4dc0*/  FFMA.FTZ R14, R181, c[0x0][0x23c], -R2 ;  /* 0x00008f00b50e7a23 */ /* 0x002fce0000010802 */
[----:B------:R-:W-:Y:S01]  /*4dd0*/  HMMA.16816.F32 R112, R4, R32, RZ ;  /* 0x000000200470723c */ /* 0x000fe200000018ff */
[----:B------:R1:W-:Y:S01]  /*4de0*/  MUFU.EX2 R204, R14 ;  /* 0x0000000e00cc7308 */ /* 0x0003e20000000800 */
[----:B--2---:R-:W-:-:S06]  /*4df0*/  FFMA.FTZ R8, R48, c[0x0][0x23c], -R13 ;  /* 0x00008f0030087a23 */ /* 0x004fcc000001080d */
[C---:B---3--:R-:W-:Y:S01]  /*4e00*/  HMMA.16816.F32 R108, R4.reuse, R36, RZ ;  /* 0x00000024046c723c */ /* 0x048fe200000018ff */
[----:B------:R2:W3:Y:S07]  /*4e10*/  MUFU.EX2 R241, R8 ;  /* 0x0000000800f17308 */ /* 0x0004ee0000000800 */
[----:B------:R-:W-:Y:S01]  /*4e20*/  HMMA.16816.F32 R96, R4, R44, RZ ;  /* 0x0000002c0460723c */ /* 0x000fe200000018ff */
[----:B-1----:R-:W-:-:S04]  /*4e30*/  FFMA.FTZ R14, R182, c[0x0][0x23c], -R2 ;  /* 0x00008f00b60e7a23 */ /* 0x002fc80000010802 */
[----:B------:R1:W-:Y:S03]  /*4e40*/  MUFU.EX2 R185, R14 ;  /* 0x0000000e00b97308 */ /* 0x0003e60000000800 */
[----:B------:R-:W-:Y:S01]  /*4e50*/  HMMA.16816.F32 R92, R4, R30, RZ ;  /* 0x0000001e045c723c */ /* 0x000fe200000018ff */
[----:B--2---:R-:W-:Y:S02]  /*4e60*/  F2FP.PACK_AB R8, R237, R242 ;  /* 0x000000f2ed08723e */ /* 0x004fe400000000ff */
[----:B---3--:R-:W-:-:S05]  /*4e70*/  F2FP.PACK_AB R11, R241, R236 ;  /* 0x000000ecf10b723e */ /* 0x008fca00000000ff */
[----:B------:R-:W-:Y:S01]  /*4e80*/  HMMA.16816.F32 R88, R4, R22, RZ ;  /* 0x000000160458723c */ /* 0x000fe200000018ff */
[----:B-1----:R-:W-:-:S07]  /*4e90*/  FFMA.FTZ R14, R180, c[0x0][0x23c], -R2 ;  /* 0x00008f00b40e7a23 */ /* 0x002fce0000010802 */
[C---:B------:R-:W-:Y:S01]  /*4ea0*/  HMMA.16816.F32 R84, R4.reuse, R26, RZ ;  /* 0x0000001a0454723c */ /* 0x040fe200000018ff */
[----:B------:R1:W-:Y:S07]  /*4eb0*/  MUFU.EX2 R182, R14 ;  /* 0x0000000e00b67308 */ /* 0x0003ee0000000800 */
[C---:B------:R-:W-:Y:S08]  /*4ec0*/  HMMA.16816.F32 R80, R4.reuse, R34, RZ ;  /* 0x000000220450723c */ /* 0x040ff000000018ff */
[----:B------:R-:W-:Y:S01]  /*4ed0*/  HMMA.16816.F32 R76, R4, R38, RZ ;  /* 0x00000026044c723c */ /* 0x000fe200000018ff */
[----:B-1----:R-:W-:-:S04]  /*4ee0*/  FFMA.FTZ R14, R187, c[0x0][0x23c], -R13 ;  /* 0x00008f00bb0e7a23 */ /* 0x002fc8000001080d */
[----:B------:R1:W-:Y:S03]  /*4ef0*/  MUFU.EX2 R181, R14 ;  /* 0x0000000e00b57308 */ /* 0x0003e60000000800 */
[----:B------:R-:W-:Y:S07]  /*4f00*/  HMMA.16816.F32 R68, R4, R46, RZ ;  /* 0x0000002e0444723c */ /* 0x000fee00000018ff */
[----:B------:R-:W-:Y:S01]  /*4f10*/  FFMA.FTZ R4, R56, c[0x0][0x23c], -R12 ;  /* 0x00008f0038047a23 */ /* 0x000fe2000001080c */
[----:B------:R-:W-:Y:S03]  /*4f20*/  HMMA.16816.F32 R72, R8, R28, RZ ;  /* 0x0000001c0848723c */ /* 0x000fe600000018ff */
[----:B------:R2:W-:Y:S01]  /*4f30*/  MUFU.EX2 R235, R4 ;  /* 0x0000000400eb7308 */ /* 0x0005e20000000800 */
[----:B-1----:R-:W-:-:S04]  /*4f40*/  FFMA.FTZ R14, R186, c[0x0][0x23c], -R13 ;  /* 0x00008f00ba0e7a23 */ /* 0x002fc8000001080d */
[C---:B------:R-:W-:Y:S01]  /*4f50*/  HMMA.16816.F32 R140, R8.reuse, R30, RZ ;  /* 0x0000001e088c723c */ /* 0x040fe200000018ff */
[----:B------:R-:W-:Y:S02]  /*4f60*/  LDSM.16.MT88.4 R28, [R220+0x9400] ;  /* 0x00940000dc1c783b */ /* 0x000fe40000004200 */
[----:B------:R1:W-:Y:S05]  /*4f70*/  MUFU.EX2 R180, R14 ;  /* 0x0000000e00b47308 */ /* 0x0003ea0000000800 */
[----:B------:R-:W-:Y:S01]  /*4f80*/  HMMA.16816.F32 R64, R8, R20, RZ ;  /* 0x000000140840723c */ /* 0x000fe200000018ff */
[----:B--2---:R-:W-:-:S04]  /*4f90*/  FFMA.FTZ R4, R52, c[0x0][0x23c], -R12 ;  /* 0x00008f0034047a23 */ /* 0x004fc8000001080c */
[----:B------:R2:W-:Y:S03]  /*4fa0*/  MUFU.EX2 R240, R4 ;  /* 0x0000000400f07308 */ /* 0x0005e60000000800 */
[----:B------:R-:W-:Y:S01]  /*4fb0*/  HMMA.16816.F32 R132, R8, R22, RZ ;  /* 0x000000160884723c */ /* 0x000fe200000018ff */
[----:B------:R-:W3:Y:S01]  /*4fc0*/  LDSM.16.MT88.4 R20, [R220+0xa400] ;  /* 0x00a40000dc14783b */ /* 0x000ee20000004200 */
[----:B-1----:R-:W-:-:S06]  /*4fd0*/  FFMA.FTZ R14, R184, c[0x0][0x23c], -R13 ;  /* 0x00008f00b80e7a23 */ /* 0x002fcc000001080d */
[----:B------:R-:W-:Y:S01]  /*4fe0*/  HMMA.16816.F32 R60, R8, R24, RZ ;  /* 0x00000018083c723c */ /* 0x000fe200000018ff */
[----:B--2---:R-:W-:-:S07]  /*4ff0*/  FFMA.FTZ R4, R49, c[0x0][0x23c], -R12 ;  /* 0x00008f0031047a23 */ /* 0x004fce000001080c */
[C---:B------:R-:W-:Y:S01]  /*5000*/  HMMA.16816.F32 R128, R8.reuse, R26, RZ ;  /* 0x0000001a0880723c */ /* 0x040fe200000018ff */
[----:B------:R-:W-:Y:S01]  /*5010*/  LDSM.16.MT88.4 R24, [R222+0x9400] ;  /* 0x00940000de18783b */ /* 0x000fe20000004200 */
[----:B------:R1:W-:Y:S06]  /*5020*/  MUFU.EX2 R239, R4 ;  /* 0x0000000400ef7308 */ /* 0x0003ec0000000800 */
[C---:B------:R-:W-:Y:S08]  /*5030*/  HMMA.16816.F32 R144, R8.reuse, R34, RZ ;  /* 0x000000220890723c */ /* 0x040ff000000018ff */
[----:B------:R-:W-:Y:S01]  /*5040*/  HMMA.16816.F32 R148, R8, R38, RZ ;  /* 0x000000260894723c */ /* 0x000fe200000018ff */
[----:B-1----:R-:W-:-:S04]  /*5050*/  FFMA.FTZ R4, R41, c[0x0][0x23c], -R12 ;  /* 0x00008f0029047a23 */ /* 0x002fc8000001080c */
[----:B------:R1:W2:Y:S03]  /*5060*/  MUFU.EX2 R238, R4 ;  /* 0x0000000400ee7308 */ /* 0x0002a60000000800 */
[C---:B------:R-:W-:Y:S08]  /*5070*/  HMMA.16816.F32 R48, R8.reuse, R44, RZ ;  /* 0x0000002c0830723c */ /* 0x040ff000000018ff */
[----:B------:R-:W-:Y:S01]  /*5080*/  HMMA.16816.F32 R152, R8, R46, RZ ;  /* 0x0000002e0898723c */ /* 0x000fe200000018ff */
[----:B-1----:R-:W-:Y:S01]  /*5090*/  FFMA.FTZ R4, R57, c[0x0][0x23c], -R0 ;  /* 0x00008f0039047a23 */ /* 0x002fe20000010800 */
[----:B--2---:R-:W-:-:S06]  /*50a0*/  F2FP.PACK_AB R6, R238, R239 ;  /* 0x000000efee06723e */ /* 0x004fcc00000000ff */
[----:B------:R-:W-:Y:S01]  /*50b0*/  HMMA.16816.F32 R56, R8, R32, RZ ;  /* 0x000000200838723c */ /* 0x000fe200000018ff */
[----:B------:R-:W-:Y:S01]  /*50c0*/  LDSM.16.MT88.4 R32, [R222+0xa400] ;  /* 0x00a40000de20783b */ /* 0x000fe20000004200 */
[----:B------:R1:W-:Y:S02]  /*50d0*/  MUFU.EX2 R229, R4 ;  /* 0x0000000400e57308 */ /* 0x0003e40000000800 */
[----:B-1----:R-:W-:-:S06]  /*50e0*/  FFMA.FTZ R4, R100, c[0x0][0x23c], -R0 ;  /* 0x00008f0064047a23 */ /* 0x002fcc0000010800 */
[----:B------:R1:W2:Y:S02]  /*50f0*/  MUFU.EX2 R232, R4 ;  /* 0x0000000400e87308 */ /* 0x0002a40000000800 */
[----:B-1----:R-:W-:Y:S01]  /*5100*/  FFMA.FTZ R4, R53, c[0x0][0x23c], -R0 ;  /* 0x00008f0035047a23 */ /* 0x002fe20000010800 */
[----:B--2---:R-:W-:Y:S01]  /*5110*/  F2FP.PACK_AB R5, R232, R229 ;  /* 0x000000e5e805723e */ /* 0x004fe200000000ff */
[----:B------:R-:W-:Y:S01]  /*5120*/  HMMA.16816.F32 R52, R8, R36, RZ ;  /* 0x000000240834723c */ /* 0x000fe200000018ff */
[----:B------:R-:W1:Y:S03]  /*5130*/  LDSM.16.MT88.4 R36, [R220+0xb400] ;  /* 0x00b40000dc24783b */ /* 0x000e660000004200 */
[----:B------:R2:W-:Y:S03]  /*5140*/  MUFU.EX2 R231, R4 ;  /* 0x0000000400e77308 */ /* 0x0005e60000000800 */
[----:B------:R-:W-:-:S05]  /*5150*/  FFMA.FTZ R8, R106, c[0x0][0x23c], -R2 ;  /* 0x00008f006a087a23 */ /* 0x000fca0000010802 */
[----:B------:R4:W-:Y:S01]  /*5160*/  MUFU.EX2 R219, R8 ;  /* 0x0000000800db7308 */ /* 0x0009e20000000800 */
[----:B--2---:R-:W-:Y:S02]  /*5170*/  FFMA.FTZ R4, R42, c[0x0][0x23c], -R0 ;  /* 0x00008f002a047a23 */ /* 0x004fe40000010800 */
[----:B------:R-:W2:Y:S05]  /*5180*/  LDSM.16.MT88.4 R40, [R222+0xb400] ;  /* 0x00b40000de28783b */ /* 0x000eaa0000004200 */
[----:B------:R5:W3:Y:S01]  /*5190*/  MUFU.EX2 R230, R4 ;  /* 0x0000000400e67308 */ /* 0x000ae20000000800 */
[----:B----4-:R-:W-:-:S07]  /*51a0*/  FFMA.FTZ R8, R101, c[0x0][0x23c], -R2 ;  /* 0x00008f0065087a23 */ /* 0x010fce0000010802 */
[----:B------:R4:W-:Y:S01]  /*51b0*/  MUFU.EX2 R218, R8 ;  /* 0x0000000800da7308 */ /* 0x0009e20000000800 */
[----:B-----5:R-:W-:Y:S01]  /*51c0*/  FFMA.FTZ R4, R107, c[0x0][0x23c], -R2 ;  /* 0x00008f006b047a23 */ /* 0x020fe20000010802 */
[----:B---3--:R-:W-:-:S06]  /*51d0*/  F2FP.PACK_AB R7, R230, R231 ;  /* 0x000000e7e607723e */ /* 0x008fcc00000000ff */
[----:B------:R3:W-:Y:S01]  /*51e0*/  MUFU.EX2 R107, R14 ;  /* 0x0000000e006b7308 */ /* 0x0007e20000000800 */
[----:B----4-:R-:W-:-:S07]  /*51f0*/  FFMA.FTZ R8, R139, c[0x0][0x23c], -R13 ;  /* 0x00008f008b087a23 */ /* 0x010fce000001080d */
[----:B------:R4:W-:Y:S08]  /*5200*/  MUFU.EX2 R228, R4 ;  /* 0x0000000400e47308 */ /* 0x0009f00000000800 */
[----:B------:R5:W-:Y:S01]  /*5210*/  MUFU.EX2 R216, R8 ;  /* 0x0000000800d87308 */ /* 0x000be20000000800 */
[----:B---3--:R-:W-:Y:S02]  /*5220*/  FFMA.FTZ R14, R183, c[0x0][0x23c], -R13 ;  /* 0x00008f00b70e7a23 */ /* 0x008fe4000001080d */
[----:B----4-:R-:W-:-:S05]  /*5230*/  FFMA.FTZ R4, R136, c[0x0][0x23c], -R2 ;  /* 0x00008f0088047a23 */ /* 0x010fca0000010802 */
[----:B------:R-:W-:Y:S01]  /*5240*/  MUFU.EX2 R106, R14 ;  /* 0x0000000e006a7308 */ /* 0x000fe20000000800 */
[----:B-----5:R-:W-:-:S07]  /*5250*/  FFMA.FTZ R8, R138, c[0x0][0x23c], -R13 ;  /* 0x00008f008a087a23 */ /* 0x020fce000001080d */
[----:B------:R3:W4:Y:S08]  /*5260*/  MUFU.EX2 R227, R4 ;  /* 0x0000000400e37308 */ /* 0x0007300000000800 */
[----:B------:R5:W1:Y:S01]  /*5270*/  MUFU.EX2 R217, R8 ;  /* 0x0000000800d97308 */ /* 0x000a620000000800 */
[----:B---3--:R-:W-:-:S07]  /*5280*/  F2FP.PACK_AB R4, R240, R235 ;  /* 0x000000ebf004723e */ /* 0x008fce00000000ff */
[----:B------:R-:W-:Y:S01]  /*5290*/  HMMA.16816.F32 R156, R4, R20, R116 ;  /* 0x00000014049c723c */ /* 0x000fe20000001874 */
[----:B-----5:R-:W-:-:S04]  /*52a0*/  FFMA.FTZ R8, R137, c[0x0][0x23c], -R13 ;  /* 0x00008f0089087a23 */ /* 0x020fc8000001080d */
[----:B------:R3:W-:Y:S03]  /*52b0*/  MUFU.EX2 R215, R8 ;  /* 0x0000000800d77308 */ /* 0x0007e60000000800 */
[C---:B-1----:R-:W-:Y:S08]  /*52c0*/  HMMA.16816.F32 R116, R4.reuse, R36, R108 ;  /* 0x000000240474723c */ /* 0x042ff0000000186c */
[----:B------:R-:W-:Y:S01]  /*52d0*/  HMMA.16816.F32 R160, R4, R24, R120 ;  /* 0x0000001804a0723c */ /* 0x000fe20000001878 */
[----:B---3--:R-:W-:-:S07]  /*52e0*/  FFMA.FTZ R8, R105, c[0x0][0x23c], -R13 ;  /* 0x00008f0069087a23 */ /* 0x008fce000001080d */
[C---:B--2---:R-:W-:Y:S01]  /*52f0*/  HMMA.16816.F32 R108, R4.reuse, R40, R96 ;  /* 0x00000028046c723c */ /* 0x044fe20000001860 */
[----:B------:R1:W2:Y:S07]  /*5300*/  MUFU.EX2 R214, R8 ;  /* 0x0000000800d67308 */ /* 0x0002ae0000000800 */
[C---:B------:R-:W-:Y:S08]  /*5310*/  HMMA.16816.F32 R164, R4.reuse, R28, R124 ;  /* 0x0000001c04a4723c */ /* 0x040ff0000000187c */
        /* <DEDUP_REMOVED lines=9> */
[----:B------:R-:W-:Y:S01]  /*53b0*/  HMMA.16816.F32 R88, R4, R38, R76 ;  /* 0x000000260458723c */ /* 0x000fe2000000184c */
[----:B-1----:R-:W-:-:S04]  /*53c0*/  FFMA.FTZ R8, R169, c[0x0][0x23c], -R12 ;  /* 0x00008f00a9087a23 */ /* 0x002fc8000001080c */
[----:B------:R1:W-:Y:S03]  /*53d0*/  MUFU.EX2 R211, R8 ;  /* 0x0000000800d37308 */ /* 0x0003e60000000800 */
[----:B------:R-:W-:Y:S07]  /*53e0*/  HMMA.16816.F32 R84, R4, R42, R68 ;  /* 0x0000002a0454723c */ /* 0x000fee0000001844 */
[----:B----4-:R-:W-:-:S02]  /*53f0*/  F2FP.PACK_AB R4, R227, R228 ;  /* 0x000000e4e304723e */ /* 0x010fc400000000ff */
[----:B------:R-:W-:Y:S02]  /*5400*/  F2FP.PACK_AB R5, R217, R216 ;  /* 0x000000d8d905723e */ /* 0x000fe400000000ff */
[----:B------:R-:W-:Y:S01]  /*5410*/  F2FP.PACK_AB R6, R218, R219 ;  /* 0x000000dbda06723e */ /* 0x000fe200000000ff */
[----:B-1----:R-:W-:Y:S01]  /*5420*/  FFMA.FTZ R8, R168, c[0x0][0x23c], -R12 ;  /* 0x00008f00a8087a23 */ /* 0x002fe2000001080c */
[----:B--2---:R-:W-:-:S03]  /*5430*/  F2FP.PACK_AB R7, R214, R215 ;  /* 0x000000d7d607723e */ /* 0x004fc600000000ff */
[----:B------:R1:W-:Y:S04]  /*5440*/  MUFU.EX2 R210, R8 ;  /* 0x0000000800d27308 */ /* 0x0003e80000000800 */
        /* <DEDUP_REMOVED lines=8> */
[----:B------:R1:W2:Y:S07]  /*54d0*/  MUFU.EX2 R208, R8 ;  /* 0x0000000800d07308 */ /* 0x0002ae0000000800 */
[C---:B------:R-:W-:Y:S08]  /*54e0*/  HMMA.16816.F32 R64, R4.reuse, R36, R52 ;  /* 0x000000240440723c */ /* 0x040ff00000001834 */
[C---:B------:R-:W-:Y:S01]  /*54f0*/  HMMA.16816.F32 R48, R4.reuse, R22, R128 ;  /* 0x000000160430723c */ /* 0x040fe20000001880 */
[----:B------:R-:W4:Y:S04]  /*5500*/  LDSM.16.MT88.4 R20, [R220+0x9800] ;  /* 0x00980000dc14783b */ /* 0x000f280000004200 */
[----:B-1----:R-:W1:Y:S03]  /*5510*/  LDSM.16.MT88.4 R8, [R222+0x9800] ;  /* 0x00980000de08783b */ /* 0x002e660000004200 */
[C---:B------:R-:W-:Y:S01]  /*5520*/  HMMA.16816.F32 R56, R4.reuse, R38, R148 ;  /* 0x000000260438723c */ /* 0x040fe20000001894 */
[----:B------:R-:W5:Y:S07]  /*5530*/  LDSM.16.MT88.4 R36, [R222+0xb800] ;  /* 0x00b80000de24783b */ /* 0x000f6e0000004200 */
[C---:B------:R-:W-:Y:S01]  /*5540*/  HMMA.16816.F32 R60, R4.reuse, R30, R140 ;  /* 0x0000001e043c723c */ /* 0x040fe2000000188c */
[----:B------:R-:W-:Y:S04]  /*5550*/  LDSM.16.MT88.4 R28, [R222+0xa800] ;  /* 0x00a80000de1c783b */ /* 0x000fe80000004200 */
[----:B------:R-:W-:Y:S03]  /*5560*/  LDSM.16.MT88.4 R140, [R222+0x9c00] ;  /* 0x009c0000de8c783b */ /* 0x000fe60000004200 */
[C---:B------:R-:W-:Y:S01]  /*5570*/  HMMA.16816.F32 R52, R4.reuse, R26, R132 ;  /* 0x0000001a0434723c */ /* 0x040fe20000001884 */
[----:B------:R-:W1:Y:S07]  /*5580*/  LDSM.16.MT88.4 R24, [R220+0xa800] ;  /* 0x00a80000dc18783b */ /* 0x000e6e0000004200 */
[C---:B------:R-:W-:Y:S01]  /*5590*/  HMMA.16816.F32 R44, R4.reuse, R34, R144 ;  /* 0x00000022042c723c */ /* 0x040fe20000001890 */
[----:B------:R-:W5:Y:S07]  /*55a0*/  LDSM.16.MT88.4 R32, [R220+0xb800] ;  /* 0x00b80000dc20783b */ /* 0x000f6e0000004200 */
[----:B------:R-:W-:Y:S07]  /*55b0*/  HMMA.16816.F32 R40, R4, R42, R152 ;  /* 0x0000002a0428723c */ /* 0x000fee0000001898 */
[----:B---3--:R-:W-:-:S02]  /*55c0*/  F2FP.PACK_AB R4, R212, R213 ;  /* 0x000000d5d404723e */ /* 0x008fc400000000ff */
[----:B--2---:R-:W-:Y:S02]  /*55d0*/  F2FP.PACK_AB R5, R208, R209 ;  /* 0x000000d1d005723e */ /* 0x004fe400000000ff */
[----:B------:R-:W-:Y:S02]  /*55e0*/  F2FP.PACK_AB R6, R210, R211 ;  /* 0x000000d3d206723e */ /* 0x000fe400000000ff */
[----:B------:R-:W-:-:S07]  /*55f0*/  F2FP.PACK_AB R7, R207, R206 ;  /* 0x000000cecf07723e */ /* 0x000fce00000000ff */
[C---:B----4-:R-:W-:Y:S08]  /*5600*/  HMMA.16816.F32 R112, R4.reuse, R20, R164 ;  /* 0x000000140470723c */ /* 0x050ff000000018a4 */
[C---:B-1----:R-:W-:Y:S08]  /*5610*/  HMMA.16816.F32 R132, R4.reuse, R8, R160 ;  /* 0x000000080484723c */ /* 0x042ff000000018a0 */
[C---:B-----5:R-:W-:Y:S08]  /*5620*/  HMMA.16816.F32 R176, R4.reuse, R36, R108 ;  /* 0x0000002404b0723c */ /* 0x060ff0000000186c */
[C---:B------:R-:W-:Y:S01]  /*5630*/  HMMA.16816.F32 R148, R4.reuse, R24, R156 ;  /* 0x000000180494723c */ /* 0x040fe2000000189c */
        /* <DEDUP_REMOVED lines=15> */
[----:B------:R-:W-:Y:S01]  /*5730*/  FFMA.FTZ R8, R191, c[0x0][0x23c], -R12 ;  /* 0x00008f00bf087a23 */ /* 0x000fe2000001080c */
[----:B------:R-:W-:Y:S01]  /*5740*/  HMMA.16816.F32 R48, R4, R26, R48 ;  /* 0x0000001a0430723c */ /* 0x000fe20000001830 */
[----:B------:R-:W-:Y:S02]  /*5750*/  FADD.FTZ R9, R248, R246 ;  /* 0x000000f6f8097221 */ /* 0x000fe40000010000 */
[----:B------:R2:W-:Y:S02]  /*5760*/  MUFU.EX2 R105, R8 ;  /* 0x0000000800697308 */ /* 0x0005e40000000800 */
[----:B------:R-:W-:-:S03]  /*5770*/  FADD.FTZ R9, R245, R9 ;  /* 0x00000009f5097221 */ /* 0x000fc60000010000 */
        /* <DEDUP_REMOVED lines=17> */
[----:B------:R-:W-:Y:S01]  /*5890*/  LDSM.16.MT88.4 R172, [R222+0xac00] ;  /* 0x00ac0000deac783b */ /* 0x000fe20000004200 */
[----:B--2---:R-:W-:-:S06]  /*58a0*/  FFMA.FTZ R8, R195, c[0x0][0x23c], -R0 ;  /* 0x00008f00c3087a23 */ /* 0x004fcc0000010800 */
[----:B------:R-:W-:Y:S01]  /*58b0*/  HMMA.16816.F32 R40, R4, R38, R40 ;  /* 0x000000260428723c */ /* 0x000fe20000001828 */
[----:B------:R-:W2:Y:S01]  /*58c0*/  LDSM.16.MT88.4 R4, [R222+0xbc00] ;  /* 0x00bc0000de04783b */ /* 0x000ea20000004200 */
[----:B---3--:R-:W-:Y:S01]  /*58d0*/  F2FP.PACK_AB R94, R27, R100 ;  /* 0x000000641b5e723e */ /* 0x008fe200000000ff */
[----:B------:R3:W-:Y:S02]  /*58e0*/  MUFU.EX2 R26, R8 ;  /* 0x00000008001a7308 */ /* 0x0007e40000000800 */
[----:B---3--:R-:W-:-:S06]  /*58f0*/  FFMA.FTZ R8, R194, c[0x0][0x23c], -R0 ;  /* 0x00008f00c2087a23 */ /* 0x008fcc0000010800 */
[----:B------:R3:W5:Y:S02]  /*5900*/  MUFU.EX2 R25, R8 ;  /* 0x0000000800197308 */ /* 0x0007640000000800 */
[--C-:B---3--:R-:W-:Y:S01]  /*5910*/  FFMA.FTZ R8, R192, c[0x0][0x23c], -R0.reuse ;  /* 0x00008f00c0087a23 */ /* 0x108fe20000010800 */
[----:B-----5:R-:W-:Y:S01]  /*5920*/  F2FP.PACK_AB R93, R25, R26 ;  /* 0x0000001a195d723e */ /* 0x020fe200000000ff */
[----:B------:R-:W-:-:S04]  /*5930*/  FFMA.FTZ R0, R193, c[0x0][0x23c], -R0 ;  /* 0x00008f00c1007a23 */ /* 0x000fc80000010800 */
[----:B------:R3:W-:Y:S08]  /*5940*/  MUFU.EX2 R23, R8 ;  /* 0x0000000800177308 */ /* 0x0007f00000000800 */
[----:B------:R5:W1:Y:S01]  /*5950*/  MUFU.EX2 R24, R0 ;  /* 0x0000000000187308 */ /* 0x000a620000000800 */
[----:B---3--:R-:W-:-:S04]  /*5960*/  FADD.FTZ R8, R252, R249 ;  /* 0x000000f9fc087221 */ /* 0x008fc80000010000 */
[----:B------:R-:W-:Y:S02]  /*5970*/  FADD.FTZ R8, R250, R8 ;  /* 0x00000008fa087221 */ /* 0x000fe40000010000 */
[----:B-----5:R-:W-:Y:S01]  /*5980*/  FFMA.FTZ R0, R197, c[0x0][0x23c], -R2 ;  /* 0x00008f00c5007a23 */ /* 0x020fe20000010802 */
[----:B-1----:R-:W-:-:S03]  /*5990*/  F2FP.PACK_AB R95, R24, R23 ;  /* 0x00000017185f723e */ /* 0x002fc600000000ff */
[----:B------:R1:W-:Y:S04]  /*59a0*/  MUFU.EX2 R22, R0 ;  /* 0x0000000000167308 */ /* 0x0003e80000000800 */
[C---:B------:R-:W-:Y:S08]  /*59b0*/  HMMA.16816.F32 R152, R92.reuse, R158, R96 ;  /* 0x0000009e5c98723c */ /* 0x040ff00000001860 */
[----:B----4-:R-:W-:Y:S01]  /*59c0*/  HMMA.16816.F32 R76, R92, R82, R88 ;  /* 0x000000525c4c723c */ /* 0x010fe20000001858 */
[----:B-1----:R-:W-:-:S04]  /*59d0*/  FFMA.FTZ R0, R196, c[0x0][0x23c], -R2 ;  /* 0x00008f00c4007a23 */ /* 0x002fc80000010802 */
[----:B------:R1:W3:Y:S03]  /*59e0*/  MUFU.EX2 R21, R0 ;  /* 0x0000000000157308 */ /* 0x0002e60000000800 */
[C---:B--2---:R-:W-:Y:S08]  /*59f0*/  HMMA.16816.F32 R88, R92.reuse, R4, R176 ;  /* 0x000000045c58723c */ /* 0x044ff000000018b0 */
[----:B------:R-:W-:Y:S01]  /*5a00*/  HMMA.16816.F32 R72, R92, R80, R160 ;  /* 0x000000505c48723c */ /* 0x000fe200000018a0 */
[--C-:B-1----:R-:W-:Y:S01]  /*5a10*/  FFMA.FTZ R0, R199, c[0x0][0x23c], -R2.reuse ;  /* 0x00008f00c7007a23 */ /* 0x102fe20000010802 */
[----:B---3--:R-:W-:Y:S01]  /*5a20*/  F2FP.PACK_AB R96, R21, R22 ;  /* 0x000000161560723e */ /* 0x008fe200000000ff */
[----:B------:R-:W-:-:S05]  /*5a30*/  FFMA.FTZ R2, R198, c[0x0][0x23c], -R2 ;  /* 0x00008f00c6027a23 */ /* 0x000fca0000010802 */
[C---:B------:R-:W-:Y:S01]  /*5a40*/  HMMA.16816.F32 R112, R92.reuse, R124, R112 ;  /* 0x0000007c5c70723c */ /* 0x040fe20000001870 */
[----:B------:R1:W-:Y:S07]  /*5a50*/  MUFU.EX2 R20, R0 ;  /* 0x0000000000147308 */ /* 0x0003ee0000000800 */
[C---:B------:R-:W-:Y:S01]  /*5a60*/  HMMA.16816.F32 R120, R92.reuse, R126, R120 ;  /* 0x0000007e5c78723c */ /* 0x040fe20000001878 */
[----:B------:R2:W3:Y:S07]  /*5a70*/  MUFU.EX2 R15, R2 ;  /* 0x00000002000f7308 */ /* 0x0004ee0000000800 */
[----:B------:R-:W-:Y:S01]  /*5a80*/  HMMA.16816.F32 R132, R92, R140, R132 ;  /* 0x0000008c5c84723c */ /* 0x000fe20000001884 */
[----:B-1----:R-:W-:-:S04]  /*5a90*/  FFMA.FTZ R0, R203, c[0x0][0x23c], -R13 ;  /* 0x00008f00cb007a23 */ /* 0x002fc8000001080d */
[----:B------:R1:W-:Y:S03]  /*5aa0*/  MUFU.EX2 R14, R0 ;  /* 0x00000000000e7308 */ /* 0x0003e60000000800 */
[----:B------:R-:W-:Y:S01]  /*5ab0*/  HMMA.16816.F32 R136, R92, R142, R136 ;  /* 0x0000008e5c88723c */ /* 0x000fe20000001888 */
[----:B--2---:R-:W-:Y:S01]  /*5ac0*/  FADD.FTZ R2, R234, R233 ;  /* 0x000000e9ea027221 */ /* 0x004fe20000010000 */
[----:B---3--:R-:W-:-:S03]  /*5ad0*/  F2FP.PACK_AB R98, R15, R20 ;  /* 0x000000140f62723e */ /* 0x008fc600000000ff */
[----:B------:R-:W-:-:S03]  /*5ae0*/  FADD.FTZ R2, R236, R2 ;  /* 0x00000002ec027221 */ /* 0x000fc60000010000 */
[----:B------:R-:W-:Y:S01]  /*5af0*/  HMMA.16816.F32 R148, R92, R156, R148 ;  /* 0x0000009c5c94723c */ /* 0x000fe20000001894 */
[----:B------:R-:W-:Y:S02]  /*5b00*/  FADD.FTZ R2, R241, R2 ;  /* 0x00000002f1027221 */ /* 0x000fe40000010000 */
[----:B-1----:R-:W-:Y:S02]  /*5b10*/  FFMA.FTZ R0, R202, c[0x0][0x23c], -R13 ;  /* 0x00008f00ca007a23 */ /* 0x002fe4000001080d */
[----:B------:R-:W-:-:S03]  /*5b20*/  FADD.FTZ R2, R216, R2 ;  /* 0x00000002d8027221 */ /* 0x000fc60000010000 */
[----:B------:R-:W-:Y:S01]  /*5b30*/  HMMA.16816.F32 R164, R92, R172, R164 ;  /* 0x000000ac5ca4723c */ /* 0x000fe200000018a4 */
[----:B------:R1:W2:Y:S01]  /*5b40*/  MUFU.EX2 R12, R0 ;  /* 0x00000000000c7308 */ /* 0x0002a20000000800 */
[----:B------:R-:W-:-:S06]  /*5b50*/  FADD.FTZ R2, R217, R2 ;  /* 0x00000002d9027221 */ /* 0x000fcc0000010000 */
[C---:B------:R-:W-:Y:S08]  /*5b60*/  HMMA.16816.F32 R168, R92.reuse, R174, R168 ;  /* 0x000000ae5ca8723c */ /* 0x040ff000000018a8 */
[----:B------:R-:W-:Y:S01]  /*5b70*/  HMMA.16816.F32 R92, R92, R6, R108 ;  /* 0x000000065c5c723c */ /* 0x000fe2000000186c */
[----:B-1----:R-:W-:Y:S01]  /*5b80*/  FFMA.FTZ R0, R200, c[0x0][0x23c], -R13 ;  /* 0x00008f00c8007a23 */ /* 0x002fe2000001080d */
[----:B--2---:R-:W-:-:S03]  /*5b90*/  F2FP.PACK_AB R97, R12, R14 ;  /* 0x0000000e0c61723e */ /* 0x004fc600000000ff */
[----:B------:R1:W-:Y:S02]  /*5ba0*/  MUFU.EX2 R11, R0 ;  /* 0x00000000000b7308 */ /* 0x0003e40000000800 */
[----:B-1----:R-:W-:-:S06]  /*5bb0*/  FFMA.FTZ R0, R201, c[0x0][0x23c], -R13 ;  /* 0x00008f00c9007a23 */ /* 0x002fcc000001080d */
[----:B------:R1:W2:Y:S02]  /*5bc0*/  MUFU.EX2 R10, R0 ;  /* 0x00000000000a7308 */ /* 0x0002a40000000800 */
[----:B-1----:R-:W-:Y:S01]  /*5bd0*/  FADD.FTZ R0, R242, R237 ;  /* 0x000000edf2007221 */ /* 0x002fe20000010000 */
[----:B--2---:R-:W-:-:S03]  /*5be0*/  F2FP.PACK_AB R99, R10, R11 ;  /* 0x0000000b0a63723e */ /* 0x004fc600000000ff */
[----:B------:R-:W-:-:S04]  /*5bf0*/  FADD.FTZ R0, R243, R0 ;  /* 0x00000000f3007221 */ /* 0x000fc80000010000 */
[----:B------:R-:W-:Y:S01]  /*5c00*/  FADD.FTZ R0, R244, R0 ;  /* 0x00000000f4007221 */ /* 0x000fe20000010000 */
[----:B------:R-:W-:Y:S03]  /*5c10*/  HMMA.16816.F32 R84, R96, R4, R84 ;  /* 0x000000046054723c */ /* 0x000fe60000001854 */
[----:B------:R-:W-:-:S04]  /*5c20*/  FADD.FTZ R0, R228, R0 ;  /* 0x00000000e4007221 */ /* 0x000fc80000010000 */
        /* <DEDUP_REMOVED lines=64> */
[----:B------:R-:W-:-:S04]  /*6030*/  DEPBAR.LE SB0, 0x0 ;  /* 0x000080000000791a */ /* 0x000fc80000000000 */
[----:B------:R-:W3:Y:S04]  /*6040*/  LDL R187, [R1+0x18] ;  /* 0x0000180001bb7983 */ /* 0x000ee80000100800 */
[----:B------:R-:W4:Y:S04]  /*6050*/  LDL R186, [R1+0x48] ;  /* 0x0000480001ba7983 */ /* 0x000f280000100800 */
[----:B------:R-:W5:Y:S01]  /*6060*/  LDL.64 R190, [R1] ;  /* 0x0000000001be7983 */ /* 0x000f620000100a00 */
[----:B------:R-:W-:Y:S02]  /*6070*/  UIADD3 UR4, UR8, -0x2, URZ ;  /* 0xfffffffe08047890 */ /* 0x000fe4000fffe03f */
[----:B------:R-:W-:Y:S01]  /*6080*/  UIADD3 UR19, UR8, -0x2, URZ ;  /* 0xfffffffe08137890 */ /* 0x000fe2000fffe03f */
[----:B------:R-:W1:Y:S01]  /*6090*/  S2R R107, SR_TID.X ;  /* 0x00000000006b7919 */ /* 0x000e620000002100 */
[----:B------:R-:W-:-:S02]  /*60a0*/  USHF.R.S32.HI UR13, URZ, 0x1f, UR4 ;  /* 0x0000001f3f0d7899 */ /* 0x000fc40008011404 */
[----:B------:R-:W-:Y:S02]  /*60b0*/  UIMAD UR5, UR11, UR4, URZ ;  /* 0x000000040b0572a4 */ /* 0x000fe4000f8e023f */
[----:B------:R-:W-:Y:S02]  /*60c0*/  UISETP.GE.AND UP0, UPT, UR8, 0x3, UPT ;  /* 0x000000030800788c */ /* 0x000fe4000bf06270 */
[----:B------:R-:W-:Y:S01]  /*60d0*/  UIMAD UR5, UR13, UR14, UR5 ;  /* 0x0000000e0d0572a4 */ /* 0x000fe2000f8e0205 */
[----:B-1----:R-:W-:-:S05]  /*60e0*/  IMAD.SHL.U32 R107, R107, 0x2, RZ ;  /* 0x000000026b6b7824 */ /* 0x002fca00078e00ff */
[----:B------:R-:W-:Y:S01]  /*60f0*/  LOP3.LUT R107, R107, 0x6, RZ, 0xc0, !PT ;  /* 0x000000066b6b7812 */ /* 0x000fe200078ec0ff */
[----:B------:R-:W-:Y:S01]  /*6100*/  BAR.SYNC.DEFER_BLOCKING 0x0 ;  /* 0x0000000000007b1d */ /* 0x000fe20000010000 */
[----:B--2---:R-:W-:Y:S02]  /*6110*/  ISETP.GE.AND P4, PT, R28, c[0x0][0x220], PT ;  /* 0x000088001c007a0c */ /* 0x004fe40003f86270 */
[----:B---3--:R-:W-:Y:S01]  /*6120*/  ISETP.GE.AND P3, PT, R187, c[0x0][0x220], PT ;  /* 0x00008800bb007a0c */ /* 0x008fe20003f66270 */
[----:B------:R-:W-:Y:S01]  /*6130*/  IMAD.U32 R187, RZ, RZ, UR14 ;  /* 0x0000000effbb7e24 */ /* 0x000fe2000f8e00ff */
[----:B----4-:R-:W-:-:S03]  /*6140*/  ISETP.GE.AND P2, PT, R186, c[0x0][0x220], PT ;  /* 0x00008800ba007a0c */ /* 0x010fc60003f46270 */
[----:B-----5:R-:W-:-:S06]  /*6150*/  IMAD.WIDE.U32 R4, R187, UR4, R190 ;  /* 0x00000004bb047c25 */ /* 0x020fcc000f8e00be */
        /* <DEDUP_REMOVED lines=15> */
[----:B------:R-:W-:Y:S02]  /*6250*/  @!P4 LEA R8, P0, R0, c[0x0][0x170], 0x1 ;  /* 0x00005c000008ca11 */ /* 0x000fe400078008ff */
        /* <DEDUP_REMOVED lines=33> */
[----:B------:R-:W-:Y:S04]  /*6470*/  LDSM.16.M88.4 R32, [R221+0x6400] ;  /* 0x00640000dd20783b */ /* 0x000fe80000000200 */
[----:B--2---:R-:W2:Y:S04]  /*6480*/  LDSM.16.M88.4 R8, [R224+0x1000] ;  /* 0x00100000e008783b */ /* 0x004ea80000000200 */
[----:B------:R-:W4:Y:S04]  /*6490*/  LDSM.16.M88.4 R28, [R221+0x6800] ;  /* 0x00680000dd1c783b */ /* 0x000f280000000200 */
[----:B------:R-:W5:Y:S04]  /*64a0*/  LDSM.16.M88.4 R24, [R221+0x6c00] ;  /* 0x006c0000dd18783b */ /* 0x000f680000000200 */
[----:B-1----:R-:W1:Y:S04]  /*64b0*/  LDSM.16.M88.4 R12, [R224] ;  /* 0x00000000e00c783b */ /* 0x002e680000000200 */
[----:B------:R-:W-:Y:S04]  /*64c0*/  LDSM.16.M88.4 R44, [R223+0x6000] ;  /* 0x00600000df2c783b */ /* 0x000fe80000000200 */
[----:B---3--:R-:W3:Y:S04]  /*64d0*/  LDSM.16.M88.4 R4, [R225+0x1000] ;  /* 0x00100000e104783b */ /* 0x008ee80000000200 */
[----:B------:R-:W1:Y:S04]  /*64e0*/  LDSM.16.M88.4 R56, [R223+0x6400] ;  /* 0x00640000df38783b */ /* 0x000e680000000200 */
[----:B------:R-:W1:Y:S04]  /*64f0*/  LDSM.16.M88.4 R52, [R223+0x6800] ;  /* 0x00680000df34783b */ /* 0x000e680000000200 */
[----:B------:R-:W1:Y:S04]  /*6500*/  LDSM.16.M88.4 R48, [R223+0x6c00] ;  /* 0x006c0000df30783b */ /* 0x000e680000000200 */
[----:B------:R-:W1:Y:S01]  /*6510*/  LDSM.16.M88.4 R20, [R225] ;  /* 0x00000000e114783b */ /* 0x000e620000000200 */
[C---:B--2---:R-:W-:Y:S03]  /*6520*/  HMMA.16816.F32 R184, R8.reuse, R36, RZ ;  /* 0x0000002408b8723c */ /* 0x044fe600000018ff */
[----:B------:R-:W-:Y:S04]  /*6530*/  LDSM.16.M88.4 R232, [R221+0x7c00] ;  /* 0x007c0000dde8783b */ /* 0x000fe80000000200 */
[----:B------:R-:W0:Y:S01]  /*6540*/  LDGDEPBAR ;  /* 0x00000000000079af */ /* 0x000e220000000000 */
[C---:B------:R-:W-:Y:S08]  /*6550*/  HMMA.16816.F32 R176, R8.reuse, R32, RZ ;  /* 0x0000002008b0723c */ /* 0x040ff000000018ff */
[C---:B----4-:R-:W-:Y:S08]  /*6560*/  HMMA.16816.F32 R64, R8.reuse, R28, RZ ;  /* 0x0000001c0840723c */ /* 0x050ff000000018ff */
[C---:B-----5:R-:W-:Y:S08]  /*6570*/  HMMA.16816.F32 R40, R8.reuse, R24, RZ ;  /* 0x000000180828723c */ /* 0x060ff000000018ff */
[C---:B------:R-:W-:Y:S08]  /*6580*/  HMMA.16816.F32 R180, R8.reuse, R38, RZ ;  /* 0x0000002608b4723c */ /* 0x040ff000000018ff */
[C---:B------:R-:W-:Y:S08]  /*6590*/  HMMA.16816.F32 R108, R8.reuse, R34, RZ ;  /* 0x00000022086c723c */ /* 0x040ff000000018ff */
[C---:B------:R-:W-:Y:S08]  /*65a0*/  HMMA.16816.F32 R60, R8.reuse, R30, RZ ;  /* 0x0000001e083c723c */ /* 0x040ff000000018ff */
[----:B------:R-:W-:Y:S08]  /*65b0*/  HMMA.16816.F32 R8, R8, R26, RZ ;  /* 0x0000001a0808723c */ /* 0x000ff000000018ff */
[----:B-1----:R-:W-:Y:S08]  /*65c0*/  HMMA.16816.F32 R188, R12, R36, RZ ;  /* 0x000000240cbc723c */ /* 0x002ff000000018ff */
        /* <DEDUP_REMOVED lines=11> */
[----:B------:R-:W1:Y:S03]  /*6680*/  LDSM.16.M88.4 R8, [R221+0x7000] ;  /* 0x00700000dd08783b */ /* 0x000e660000000200 */
[C---:B------:R-:W-:Y:S08]  /*6690*/  HMMA.16816.F32 R228, R12.reuse, R38, RZ ;  /* 0x000000260ce4723c */ /* 0x040ff000000018ff */
[C---:B------:R-:W-:Y:S08]  /*66a0*/  HMMA.16816.F32 R196, R12.reuse, R28, RZ ;  /* 0x0000001c0cc4723c */ /* 0x040ff000000018ff */
[C---:B------:R-:W-:Y:S08]  /*66b0*/  HMMA.16816.F32 R212, R12.reuse, R30, RZ ;  /* 0x0000001e0cd4723c */ /* 0x040ff000000018ff */
[C---:B------:R-:W-:Y:S08]  /*66c0*/  HMMA.16816.F32 R36, R12.reuse, R32, RZ ;  /* 0x000000200c24723c */ /* 0x040ff000000018ff */
[C---:B------:R-:W-:Y:S01]  /*66d0*/  HMMA.16816.F32 R216, R12.reuse, R34, RZ ;  /* 0x000000220cd8723c */ /* 0x040fe200000018ff */
[----:B------:R-:W2:Y:S07]  /*66e0*/  LDSM.16.M88.4 R32, [R224+0x2000] ;  /* 0x00200000e020783b */ /* 0x000eae0000000200 */
[C---:B------:R-:W-:Y:S08]  /*66f0*/  HMMA.16816.F32 R28, R12.reuse, R24, RZ ;  /* 0x000000180c1c723c */ /* 0x040ff000000018ff */
[----:B------:R-:W-:Y:S08]  /*6700*/  HMMA.16816.F32 R24, R12, R26, RZ ;  /* 0x0000001a0c18723c */ /* 0x000ff000000018ff */
[C---:B------:R-:W-:Y:S08]  /*6710*/  HMMA.16816.F32 R12, R20.reuse, R44, R188 ;  /* 0x0000002c140c723c */ /* 0x040ff000000018bc */
[C---:B------:R-:W-:Y:S01]  /*6720*/  HMMA.16816.F32 R108, R20.reuse, R56, R36 ;  /* 0x00000038146c723c */ /* 0x040fe20000001824 */
[----:B------:R-:W-:Y:S07]  /*6730*/  LDSM.16.M88.4 R36, [R223+0x7000] ;  /* 0x00700000df24783b */ /* 0x000fee0000000200 */
[C---:B------:R-:W-:Y:S01]  /*6740*/  HMMA.16816.F32 R244, R20.reuse, R48, R28 ;  /* 0x0000003014f4723c */ /* 0x040fe2000000181c */
[----:B------:R-:W3:Y:S07]  /*6750*/  LDSM.16.M88.4 R28, [R225+0x2000] ;  /* 0x00200000e11c783b */ /* 0x000eee0000000200 */
[C---:B------:R-:W-:Y:S08]  /*6760*/  HMMA.16816.F32 R44, R20.reuse, R46, R228 ;  /* 0x0000002e142c723c */ /* 0x040ff000000018e4 */
[C---:B------:R-:W-:Y:S08]  /*6770*/  HMMA.16816.F32 R196, R20.reuse, R52, R196 ;  /* 0x0000003414c4723c */ /* 0x040ff000000018c4 */
[C---:B------:R-:W-:Y:S08]  /*6780*/  HMMA.16816.F32 R212, R20.reuse, R54, R212 ;  /* 0x0000003614d4723c */ /* 0x040ff000000018d4 */
[----:B------:R-:W-:Y:S08]  /*6790*/  HMMA.16816.F32 R188, R20, R58, R216 ;  /* 0x0000003a14bc723c */ /* 0x000ff000000018d8 */
[C---:B-1----:R-:W-:Y:S08]  /*67a0*/  HMMA.16816.F32 R52, R4.reuse, R8, R208 ;  /* 0x000000080434723c */ /* 0x042ff000000018d0 */
[C---:B------:R-:W-:Y:S08]  /*67b0*/  HMMA.16816.F32 R240, R4.reuse, R232, R192 ;  /* 0x000000e804f0723c */ /* 0x040ff000000018c0 */
[C---:B------:R-:W-:Y:S08]  /*67c0*/  HMMA.16816.F32 R204, R4.reuse, R40, R204 ;  /* 0x0000002804cc723c */ /* 0x040ff000000018cc */
[C---:B------:R-:W-:Y:S08]  /*67d0*/  HMMA.16816.F32 R208, R4.reuse, R60, R200 ;  /* 0x0000003c04d0723c */ /* 0x040ff000000018c8 */
[C---:B------:R-:W-:Y:S08]  /*67e0*/  HMMA.16816.F32 R184, R4.reuse, R10, R184 ;  /* 0x0000000a04b8723c */ /* 0x040ff000000018b8 */
[C---:B------:R-:W-:Y:S08]  /*67f0*/  HMMA.16816.F32 R192, R4.reuse, R42, R180 ;  /* 0x0000002a04c0723c */ /* 0x040ff000000018b4 */
[C---:B------:R-:W-:Y:S08]  /*6800*/  HMMA.16816.F32 R216, R4.reuse, R62, R176 ;  /* 0x0000003e04d8723c */ /* 0x040ff000000018b0 */
[----:B------:R-:W-:Y:S08]  /*6810*/  HMMA.16816.F32 R228, R4, R234, R64 ;  /* 0x000000ea04e4723c */ /* 0x000ff00000001840 */
[----:B--2---:R-:W-:Y:S01]  /*6820*/  HMMA.16816.F32 R4, R32, R8, R12 ;  /* 0x000000082004723c */ /* 0x004fe2000000180c */
[----:B------:R-:W-:Y:S07]  /*6830*/  LDSM.16.M88.4 R12, [R224+0x5000] ;  /* 0x00500000e00c783b */ /* 0x000fee0000000200 */
[----:B------:R-:W-:Y:S01]  /*6840*/  HMMA.16816.F32 R236, R20, R50, R24 ;  /* 0x0000003214ec723c */ /* 0x000fe20000001818 */
[----:B------:R-:W1:Y:S04]  /*6850*/  LDSM.16.M88.4 R24, [R225+0x3000] ;  /* 0x00300000e118783b */ /* 0x000e680000000200 */
[----:B------:R-:W2:Y:S03]  /*6860*/  LDSM.16.M88.4 R48, [R223+0x7400] ;  /* 0x00740000df30783b */ /* 0x000ea60000000200 */
[C---:B------:R-:W-:Y:S01]  /*6870*/  HMMA.16816.F32 R8, R32.reuse, R10, R44 ;  /* 0x0000000a2008723c */ /* 0x040fe2000000182c */
[----:B------:R-:W-:Y:S04]  /*6880*/  LDSM.16.M88.4 R44, [R221+0x8000] ;  /* 0x00800000dd2c783b */ /* 0x000fe80000000200 */
[----:B------:R-:W4:Y:S03]  /*6890*/  LDSM.16.M88.4 R20, [R224+0x4000] ;  /* 0x00400000e014783b */ /* 0x000f260000000200 */
[----:B------:R-:W-:Y:S08]  /*68a0*/  HMMA.16816.F32 R56, R32, R40, R108 ;  /* 0x000000282038723c */ /* 0x000ff0000000186c */
[----:B---3--:R-:W-:Y:S08]  /*68b0*/  HMMA.16816.F32 R4, R28, R36, R4 ;  /* 0x000000241c04723c */ /* 0x008ff00000001804 */
[----:B------:R-:W-:Y:S01]  /*68c0*/  HMMA.16816.F32 R200, R32, R42, R188 ;  /* 0x0000002a20c8723c */ /* 0x000fe200000018bc */
[----:B------:R-:W-:Y:S07]  /*68d0*/  LDSM.16.M88.4 R40, [R223+0x8000] ;  /* 0x00800000df28783b */ /* 0x000fee0000000200 */
[----:B------:R-:W-:Y:S01]  /*68e0*/  HMMA.16816.F32 R176, R28, R38, R8 ;  /* 0x000000261cb0723c */ /* 0x000fe20000001808 */
[----:B------:R-:W3:Y:S07]  /*68f0*/  LDSM.16.M88.4 R8, [R225+0x4000] ;  /* 0x00400000e108783b */ /* 0x000eee0000000200 */
[----:B-1----:R-:W-:Y:S08]  /*6900*/  HMMA.16816.F32 R52, R24, R36, R52 ;  /* 0x000000241834723c */ /* 0x002ff00000001834 */
[----:B--2---:R-:W-:Y:S08]  /*6910*/  HMMA.16816.F32 R108, R28, R48, R56 ;  /* 0x000000301c6c723c */ /* 0x004ff00000001838 */
[----:B----4-:R-:W-:Y:S01]  /*6920*/  HMMA.16816.F32 R56, R20, R44, R4 ;  /* 0x0000002c1438723c */ /* 0x010fe20000001804 */
[----:B------:R-:W1:Y:S07]  /*6930*/  LDSM.16.M88.4 R4, [R225+0x5000] ;  /* 0x00500000e104783b */ /* 0x000e6e0000000200 */
[----:B------:R-:W-:Y:S01]  /*6940*/  HMMA.16816.F32 R180, R24, R38, R184 ;  /* 0x0000002618b4723c */ /* 0x000fe200000018b8 */
[----:B------:R-:W2:Y:S07]  /*6950*/  LDSM.16.M88.4 R36, [R221+0x8400] ;  /* 0x00840000dd24783b */ /* 0x000eae0000000200 */
[----:B------:R-:W-:Y:S01]  /*6960*/  HMMA.16816.F32 R184, R12, R44, R52 ;  /* 0x0000002c0cb8723c */ /* 0x000fe20000001834 */
[----:B------:R-:W4:Y:S07]  /*6970*/  LDSM.16.M88.4 R52, [R223+0x7800] ;  /* 0x00780000df34783b */ /* 0x000f2e0000000200 */
[----:B------:R-:W-:Y:S08]  /*6980*/  HMMA.16816.F32 R64, R24, R50, R192 ;  /* 0x000000321840723c */ /* 0x000ff000000018c0 */
[----:B---3--:R-:W-:Y:S08]  /*6990*/  HMMA.16816.F32 R192, R8, R40, R56 ;  /* 0x0000002808c0723c */ /* 0x008ff00000001838 */
[----:B------:R-:W-:Y:S08]  /*69a0*/  HMMA.16816.F32 R188, R24, R48, R204 ;  /* 0x0000003018bc723c */ /* 0x000ff000000018cc */
[----:B------:R-:W-:Y:S08]  /*69b0*/  HMMA.16816.F32 R56, R28, R50, R200 ;  /* 0x000000321c38723c */ /* 0x000ff000000018c8 */
[----:B------:R-:W-:Y:S01]  /*69c0*/  HMMA.16816.F32 R48, R20, R46, R176 ;  /* 0x0000002e1430723c */ /* 0x000fe200000018b0 */
[----:B------:R-:W-:-:S04]  /*69d0*/  FMUL.FTZ R0, R192, c[0x0][0x2ec] ;  /* 0x0000bb00c0007a20 */ /* 0x000fc80000410000 */
[----:B------:R3:W5:Y:S03]  /*69e0*/  MUFU.TANH R106, R0 ;  /* 0x00000000006a7308 */ /* 0x0007660000002400 */
[----:B------:R-:W-:Y:S08]  /*69f0*/  HMMA.16816.F32 R180, R12, R46, R180 ;  /* 0x0000002e0cb4723c */ /* 0x000ff000000018b4 */
[----:B-1----:R-:W-:Y:S01]  /*6a00*/  HMMA.16816.F32 R44, R4, R40, R184 ;  /* 0x00000028042c723c */ /* 0x002fe200000018b8 */
[----:B---3--:R-:W-:-:S07]  /*6a10*/  FMUL.FTZ R0, R193, c[0x0][0x2ec] ;  /* 0x0000bb00c1007a20 */ /* 0x008fce0000410000 */
[C---:B------:R-:W-:Y:S01]  /*6a20*/  HMMA.16816.F32 R196, R32.reuse, R60, R196 ;  /* 0x0000003c20c4723c */ /* 0x040fe200000018c4 */
[----:B------:R1:W3:Y:S07]  /*6a30*/  MUFU.TANH R100, R0 ;  /* 0x0000000000647308 */ /* 0x0002ee0000002400 */
[----:B------:R-:W-:Y:S08]  /*6a40*/  HMMA.16816.F32 R204, R32, R62, R212 ;  /* 0x0000003e20cc723c */ /* 0x000ff000000018d4 */
[----:B--2---:R-:W-:Y:S01]  /*6a50*/  HMMA.16816.F32 R60, R20, R36, R108 ;  /* 0x00000024143c723c */ /* 0x004fe2000000186c */
        /* <DEDUP_REMOVED lines=8> */
[-C--:B------:R-:W-:Y:S08]  /*6ae0*/  HMMA.16816.F32 R56, R8, R42.reuse, R48 ;  /* 0x0000002a0838723c */ /* 0x080ff00000001830 */
[----:B------:R-:W-:Y:S01]  /*6af0*/  HMMA.16816.F32 R48, R4, R42, R180 ;  /* 0x0000002a0430723c */ /* 0x000fe200000018b4 */
[----:B------:R-:W3:Y:S01]  /*6b00*/  LDSM.16.M88.4 R40, [R221+0x8800] ;  /* 0x00880000dd28783b */ /* 0x000ee20000000200 */
[----:B--2---:R-:W-:-:S04]  /*6b10*/  FMUL.FTZ R0, R44, c[0x0][0x2ec] ;  /* 0x0000bb002c007a20 */ /* 0x004fc80000410000 */
[----:B------:R2:W-:Y:S02]  /*6b20*/  MUFU.TANH R251, R0 ;  /* 0x0000000000fb7308 */ /* 0x0005e40000002400 */
[-C--:B----4-:R-:W-:Y:S08]  /*6b30*/  HMMA.16816.F32 R196, R28, R52.reuse, R196 ;  /* 0x000000341cc4723c */ /* 0x090ff000000018c4 */
[----:B------:R-:W-:Y:S01]  /*6b40*/  HMMA.16816.F32 R200, R24, R52, R208 ;  /* 0x0000003418c8723c */ /* 0x000fe200000018d0 */
[----:B--2---:R-:W-:-:S07]  /*6b50*/  FMUL.FTZ R0, R45, c[0x0][0x2ec] ;  /* 0x0000bb002d007a20 */ /* 0x004fce0000410000 */
[----:B-1----:R-:W-:Y:S01]  /*6b60*/  HMMA.16816.F32 R108, R4, R36, R108 ;  /* 0x00000024046c723c */ /* 0x002fe2000000186c */
[----:B------:R1:W2:Y:S11]  /*6b70*/  MUFU.TANH R105, R0 ;  /* 0x0000000000697308 */ /* 0x0002b60000002400 */
[----:B------:R-:W-:Y:S04]  /*6b80*/  @!UPT UIADD3 URZ, URZ, URZ, URZ ;  /* 0x0000003f3f3ff290 */ /* 0x000fe8000fffe03f */
[----:B---3--:R-:W-:Y:S01]  /*6b90*/  HMMA.16816.F32 R64, R12, R40, R200 ;  /* 0x000000280c40723c */ /* 0x008fe200000018c8 */
[----:B-1----:R-:W-:-:S04]  /*6ba0*/  FMUL.FTZ R0, R46, c[0x0][0x2ec] ;  /* 0x0000bb002e007a20 */ /* 0x002fc80000410000 */
[----:B------:R1:W-:Y:S02]  /*6bb0*/  MUFU.TANH R250, R0 ;  /* 0x0000000000fa7308 */ /* 0x0003e40000002400 */
[----:B-1----:R-:W-:Y:S02]  /*6bc0*/  FMUL.FTZ R0, R47, c[0x0][0x2ec] ;  /* 0x0000bb002f007a20 */ /* 0x002fe40000410000 */
[----:B------:R-:W-:Y:S04]  /*6bd0*/  HMMA.16816.F32 R44, R8, R36, R60 ;  /* 0x00000024082c723c */ /* 0x000fe8000000183c */
[----:B------:R1:W3:Y:S04]  /*6be0*/  MUFU.TANH R212, R0 ;  /* 0x0000000000d47308 */ /* 0x0002e80000002400 */
[----:B------:R-:W-:Y:S07]  /*6bf0*/  HMMA.16816.F32 R60, R20, R40, R196 ;  /* 0x00000028143c723c */ /* 0x000fee00000018c4 */
[----:B-----5:R-:W-:-:S02]  /*6c00*/  IMAD.MOV.U32 R199, RZ, RZ, R106 ;  /* 0x000000ffffc77224 */ /* 0x020fc400078e006a */
[----:B-1----:R-:W-:-:S04]  /*6c10*/  FMUL.FTZ R0, R56, c[0x0][0x2ec] ;  /* 0x0000bb0038007a20 */ /* 0x002fc80000410000 */
[----:B------:R1:W-:Y:S02]  /*6c20*/  MUFU.TANH R227, R0 ;  /* 0x0000000000e37308 */ /* 0x0003e40000002400 */
[----:B-1----:R-:W-:-:S06]  /*6c30*/  FMUL.FTZ R0, R57, c[0x0][0x2ec] ;  /* 0x0000bb0039007a20 */ /* 0x002fcc0000410000 */
[----:B------:R1:W-:Y:S02]  /*6c40*/  MUFU.TANH R213, R0 ;  /* 0x0000000000d57308 */ /* 0x0003e40000002400 */
[----:B-1----:R-:W-:-:S06]  /*6c50*/  FMUL.FTZ R0, R58, c[0x0][0x2ec] ;  /* 0x0000bb003a007a20 */ /* 0x002fcc0000410000 */
[----:B------:R1:W4:Y:S02]  /*6c60*/  MUFU.TANH R194, R0 ;  /* 0x0000000000c27308 */ /* 0x0003240000002400 */
[----:B-1----:R-:W-:Y:S02]  /*6c70*/  FMUL.FTZ R0, R59, c[0x0][0x2ec] ;  /* 0x0000bb003b007a20 */ /* 0x002fe40000410000 */
[----:B------:R-:W-:Y:S04]  /*6c80*/  HMMA.16816.F32 R56, R28, R54, R204 ;  /* 0x000000361c38723c */ /* 0x000fe800000018cc */
[----:B------:R1:W-:Y:S02]  /*6c90*/  MUFU.TANH R248, R0 ;  /* 0x0000000000f87308 */ /* 0x0003e40000002400 */
[----:B-1----:R-:W-:-:S06]  /*6ca0*/  FMUL.FTZ R0, R48, c[0x0][0x2ec] ;  /* 0x0000bb0030007a20 */ /* 0x002fcc0000410000 */
[----:B------:R1:W5:Y:S02]  /*6cb0*/  MUFU.TANH R193, R0 ;  /* 0x0000000000c17308 */ /* 0x0003640000002400 */
[----:B-1----:R-:W-:-:S06]  /*6cc0*/  FMUL.FTZ R0, R49, c[0x0][0x2ec] ;  /* 0x0000bb0031007a20 */ /* 0x002fcc0000410000 */
[----:B------:R1:W-:Y:S02]  /*6cd0*/  MUFU.TANH R211, R0 ;  /* 0x0000000000d37308 */ /* 0x0003e40000002400 */
[----:B-1----:R-:W-:-:S06]  /*6ce0*/  FMUL.FTZ R0, R50, c[0x0][0x2ec] ;  /* 0x0000bb0032007a20 */ /* 0x002fcc0000410000 */
[----:B------:R1:W1:Y:S02]  /*6cf0*/  MUFU.TANH R191, R0 ;  /* 0x0000000000bf7308 */ /* 0x0002640000002400 */
[----:B-1----:R-:W-:Y:S02]  /*6d00*/  FMUL.FTZ R0, R51, c[0x0][0x2ec] ;  /* 0x0000bb0033007a20 */ /* 0x002fe40000410000 */
[----:B------:R-:W-:Y:S04]  /*6d10*/  HMMA.16816.F32 R48, R8, R38, R176 ;  /* 0x000000260830723c */ /* 0x000fe800000018b0 */
        /* <DEDUP_REMOVED lines=13> */
[----:B------:R2:W1:Y:S02]  /*6df0*/  MUFU.TANH R185, R0 ;  /* 0x0000000000b97308 */ /* 0x0004640000002400 */
[----:B--2---:R-:W-:Y:S01]  /*6e00*/  FMUL.FTZ R0, R109, c[0x0][0x2ec] ;  /* 0x0000bb006d007a20 */ /* 0x004fe20000410000 */
[-C--:B-1----:R-:W-:Y:S05]  /*6e10*/  HMMA.16816.F32 R60, R8, R36.reuse, R60 ;  /* 0x00000024083c723c */ /* 0x082fea000000183c */
[----:B------:R1:W-:Y:S03]  /*6e20*/  MUFU.TANH R189, R0 ;  /* 0x0000000000bd7308 */ /* 0x0003e60000002400 */
[----:B------:R-:W-:Y:S01]  /*6e30*/  HMMA.16816.F32 R64, R4, R36, R64 ;  /* 0x000000240440723c */ /* 0x000fe20000001840 */
[----:B-1----:R-:W-:-:S04]  /*6e40*/  FMUL.FTZ R0, R110, c[0x0][0x2ec] ;  /* 0x0000bb006e007a20 */ /* 0x002fc80000410000 */
[----:B------:R1:W2:Y:S11]  /*6e50*/  MUFU.TANH R186, R0 ;  /* 0x0000000000ba7308 */ /* 0x0002b60000002400 */
[----:B------:R-:W-:Y:S08]  /*6e60*/  @!UPT UIADD3 URZ, URZ, URZ, URZ ;  /* 0x0000003f3f3ff290 */ /* 0x000ff0000fffe03f */
[----:B------:R-:W-:-:S04]  /*6e70*/  FMUL.FTZ R2, R67, c[0x0][0x2ec] ;  /* 0x0000bb0043027a20 */ /* 0x000fc80000410000 */
[----:B------:R-:W-:Y:S01]  /*6e80*/  MUFU.TANH R214, R2 ;  /* 0x0000000200d67308 */ /* 0x000fe20000002400 */
[----:B-1----:R-:W-:Y:S02]  /*6e90*/  FMUL.FTZ R0, R111, c[0x0][0x2ec] ;  /* 0x0000bb006f007a20 */ /* 0x002fe40000410000 */
[----:B------:R-:W-:Y:S05]  /*6ea0*/  HMMA.16816.F32 R108, R24, R54, R216 ;  /* 0x00000036186c723c */ /* 0x000fea00000018d8 */
[----:B------:R1:W1:Y:S03]  /*6eb0*/  MUFU.TANH R187, R0 ;  /* 0x0000000000bb7308 */ /* 0x0002660000002400 */
[----:B------:R-:W-:Y:S01]  /*6ec0*/  HMMA.16816.F32 R52, R32, R232, R244 ;  /* 0x000000e82034723c */ /* 0x000fe200000018f4 */
[----:B------:R-:W-:Y:S01]  /*6ed0*/  LDSM.16.M88.4 R32, [R223+0x8c00] ;  /* 0x008c0000df20783b */ /* 0x000fe20000000200 */
[----:B-1----:R-:W-:-:S04]  /*6ee0*/  FMUL.FTZ R0, R48, c[0x0][0x2ec] ;  /* 0x0000bb0030007a20 */ /* 0x002fc80000410000 */
[----:B------:R1:W1:Y:S02]  /*6ef0*/  MUFU.TANH R202, R0 ;  /* 0x0000000000ca7308 */ /* 0x0002640000002400 */
[----:B-1----:R-:W-:-:S06]  /*6f00*/  FMUL.FTZ R0, R49, c[0x0][0x2ec] ;  /* 0x0000bb0031007a20 */ /* 0x002fcc0000410000 */
[----:B------:R1:W-:Y:S02]  /*6f10*/  MUFU.TANH R196, R0 ;  /* 0x0000000000c47308 */ /* 0x0003e40000002400 */
[----:B-1----:R-:W-:-:S06]  /*6f20*/  FMUL.FTZ R0, R50, c[0x0][0x2ec] ;  /* 0x0000bb0032007a20 */ /* 0x002fcc0000410000 */
[----:B------:R1:W1:Y:S02]  /*6f30*/  MUFU.TANH R190, R0 ;  /* 0x0000000000be7308 */ /* 0x0002640000002400 */
[----:B-1----:R-:W-:Y:S02]  /*6f40*/  FMUL.FTZ R0, R51, c[0x0][0x2ec] ;  /* 0x0000bb0033007a20 */ /* 0x002fe40000410000 */
[-C--:B------:R-:W-:Y:S04]  /*6f50*/  HMMA.16816.F32 R48, R20, R42.reuse, R56 ;  /* 0x0000002a1430723c */ /* 0x080fe80000001838 */
[----:B------:R1:W-:Y:S04]  /*6f60*/  MUFU.TANH R203, R0 ;  /* 0x0000000000cb7308 */ /* 0x0003e80000002400 */
[----:B------:R-:W-:Y:S01]  /*6f70*/  HMMA.16816.F32 R56, R12, R42, R108 ;  /* 0x0000002a0c38723c */ /* 0x000fe2000000186c */
[----:B-1----:R-:W-:-:S04]  /*6f80*/  FMUL.FTZ R0, R44, c[0x0][0x2ec] ;  /* 0x0000bb002c007a20 */ /* 0x002fc80000410000 */
[----:B------:R1:W1:Y:S11]  /*6f90*/  MUFU.TANH R183, R0 ;  /* 0x0000000000b77308 */ /* 0x0002760000002400 */
[----:B------:R-:W-:Y:S08]  /*6fa0*/  @!UPT UIADD3 URZ, URZ, URZ, URZ ;  /* 0x0000003f3f3ff290 */ /* 0x000ff0000fffe03f */
[----:B------:R-:W-:Y:S01]  /*6fb0*/  HMMA.16816.F32 R56, R4, R38, R56 ;  /* 0x000000260438723c */ /* 0x000fe20000001838 */
[----:B-1----:R-:W-:-:S04]  /*6fc0*/  FMUL.FTZ R0, R45, c[0x0][0x2ec] ;  /* 0x0000bb002d007a20 */ /* 0x002fc80000410000 */
[----:B------:R1:W-:Y:S11]  /*6fd0*/  MUFU.TANH R188, R0 ;  /* 0x0000000000bc7308 */ /* 0x0003f60000002400 */
[----:B------:R-:W-:Y:S08]  /*6fe0*/  @!UPT UIADD3 URZ, URZ, URZ, URZ ;  /* 0x0000003f3f3ff290 */ /* 0x000ff0000fffe03f */
[----:B------:R-:W-:Y:S02]  /*6ff0*/  FMUL.FTZ R56, R56, c[0x0][0x2ec] ;  /* 0x0000bb0038387a20 */ /* 0x000fe40000410000 */
[----:B-1----:R-:W-:Y:S02]  /*7000*/  FMUL.FTZ R0, R46, c[0x0][0x2ec] ;  /* 0x0000bb002e007a20 */ /* 0x002fe40000410000 */
[----:B------:R-:W-:Y:S02]  /*7010*/  FMUL.FTZ R58, R58, c[0x0][0x2ec] ;  /* 0x0000bb003a3a7a20 */ /* 0x000fe40000410000 */
[----:B------:R1:W1:Y:S01]  /*7020*/  MUFU.TANH R184, R0 ;  /* 0x0000000000b87308 */ /* 0x0002620000002400 */
[----:B------:R-:W-:-:S07]  /*7030*/  FMUL.FTZ R59, R59, c[0x0][0x2ec] ;  /* 0x0000bb003b3b7a20 */ /* 0x000fce0000410000 */
[----:B------:R-:W-:Y:S01]  /*7040*/  MUFU.TANH R59, R59 ;  /* 0x0000003b003b7308 */ /* 0x000fe20000002400 */
[----:B-1----:R-:W-:Y:S02]  /*7050*/  FMUL.FTZ R0, R47, c[0x0][0x2ec] ;  /* 0x0000bb002f007a20 */ /* 0x002fe40000410000 */
[----:B------:R-:W1:Y:S05]  /*7060*/  LDSM.16.M88.4 R44, [R223+0x7c00] ;  /* 0x007c0000df2c783b */ /* 0x000e6a0000000200 */
        /* <DEDUP_REMOVED lines=15> */
[----:B--2---:R-:W-:-:S04]  /*7160*/  FMUL.FTZ R0, R64, c[0x0][0x2ec] ;  /* 0x0000bb0040007a20 */ /* 0x004fc80000410000 */
[----:B------:R2:W1:Y:S11]  /*7170*/  MUFU.TANH R210, R0 ;  /* 0x0000000000d27308 */ /* 0x0004760000002400 */
[----:B------:R-:W-:-:S02]  /*7180*/  FMUL.FTZ R60, R60, c[0x0][0x2ec] ;  /* 0x0000bb003c3c7a20 */ /* 0x000fc40000410000 */
[----:B------:R-:W-:Y:S02]  /*7190*/  FMUL.FTZ R61, R61, c[0x0][0x2ec] ;  /* 0x0000bb003d3d7a20 */ /* 0x000fe40000410000 */
[----:B------:R-:W-:Y:S02]  /*71a0*/  FMUL.FTZ R62, R62, c[0x0][0x2ec] ;  /* 0x0000bb003e3e7a20 */ /* 0x000fe40000410000 */
[----:B------:R-:W-:Y:S01]  /*71b0*/  MUFU.TANH R106, R61 ;  /* 0x0000003d006a7308 */ /* 0x000fe20000002400 */
[----:B------:R-:W-:Y:S02]  /*71c0*/  FMUL.FTZ R63, R63, c[0x0][0x2ec] ;  /* 0x0000bb003f3f7a20 */ /* 0x000fe40000410000 */
[----:B--2---:R-:W-:Y:S01]  /*71d0*/  FMUL.FTZ R0, R65, c[0x0][0x2ec] ;  /* 0x0000bb0041007a20 */ /* 0x004fe20000410000 */
[-C--:B-1----:R-:W-:Y:S04]  /*71e0*/  HMMA.16816.F32 R36, R20, R48.reuse, R40 ;  /* 0x000000301424723c */ /* 0x082fe80000001828 */
[----:B------:R1:W-:Y:S04]  /*71f0*/  MUFU.TANH R209, R0 ;  /* 0x0000000000d17308 */ /* 0x0003e80000002400 */
[----:B------:R-:W-:Y:S04]  /*7200*/  HMMA.16816.F32 R40, R12, R48, R52 ;  /* 0x000000300c28723c */ /* 0x000fe80000001834 */
[----:B------:R-:W-:Y:S04]  /*7210*/  MUFU.TANH R55, R63 ;  /* 0x0000003f00377308 */ /* 0x000fe80000002400 */
[----:B------:R-:W-:Y:S01]  /*7220*/  HMMA.16816.F32 R20, R20, R50, R28 ;  /* 0x000000321414723c */ /* 0x000fe2000000181c */
[----:B-1----:R-:W-:-:S03]  /*7230*/  FMUL.FTZ R0, R66, c[0x0][0x2ec] ;  /* 0x0000bb0042007a20 */ /* 0x002fc60000410000 */
[----:B------:R-:W-:Y:S04]  /*7240*/  MUFU.TANH R54, R56 ;  /* 0x0000003800367308 */ /* 0x000fe80000002400 */
[----:B------:R-:W-:Y:S04]  /*7250*/  HMMA.16816.F32 R64, R24, R46, R228 ;  /* 0x0000002e1840723c */ /* 0x000fe800000018e4 */
[----:B------:R1:W2:Y:S04]  /*7260*/  MUFU.TANH R108, R0 ;  /* 0x00000000006c7308 */ /* 0x0002a80000002400 */
[C---:B------:R-:W-:Y:S04]  /*7270*/  HMMA.16816.F32 R36, R8.reuse, R32, R36 ;  /* 0x000000200824723c */ /* 0x040fe80000001824 */
[----:B------:R-:W-:Y:S04]  /*7280*/  MUFU.TANH R52, R58 ;  /* 0x0000003a00347308 */ /* 0x000fe80000002400 */
[----:B------:R-:W-:Y:S01]  /*7290*/  HMMA.16816.F32 R8, R8, R34, R20 ;  /* 0x000000220808723c */ /* 0x000fe20000001814 */
[----:B-1----:R-:W-:-:S04]  /*72a0*/  IMAD.U32 R0, RZ, RZ, UR19 ;  /* 0x00000013ff007e24 */ /* 0x002fc8000f8e00ff */
[----:B------:R-:W-:Y:S02]  /*72b0*/  IMAD R0, R0, 0x40, R107 ;  /* 0x0000004000007824 */ /* 0x000fe400078e026b */
[----:B------:R1:W1:Y:S01]  /*72c0*/  MUFU.TANH R107, R60 ;  /* 0x0000003c006b7308 */ /* 0x0002620000002400 */
[----:B------:R-:W-:Y:S02]  /*72d0*/  HMMA.16816.F32 R12, R12, R50, R64 ;  /* 0x000000320c0c723c */ /* 0x000fe40000001840 */
[C---:B------:R-:W-:Y:S02]  /*72e0*/  IADD3 R24, R0.reuse, 0x1, RZ ;  /* 0x0000000100187810 */ /* 0x040fe40007ffe0ff */
[----:B------:R-:W-:Y:S02]  /*72f0*/  IADD3 R2, R0, 0x8, RZ ;  /* 0x0000000800027810 */ /* 0x000fe40007ffe0ff */
[----:B------:R-:W-:Y:S02]  /*7300*/  ISETP.GE.AND P0, PT, R24, R16, PT ;  /* 0x000000101800720c */ /* 0x000fe40003f06270 */
[----:B------:R-:W-:Y:S01]  /*7310*/  FMUL.FTZ R36, R36, c[0x0][0x2ec] ;  /* 0x0000bb0024247a20 */ /* 0x000fe20000410000 */
[----:B------:R-:W-:Y:S01]  /*7320*/  ISETP.GE.AND P6, PT, R24, R17, PT ;  /* 0x000000111800720c */ /* 0x000fe20003fc6270 */
[----:B------:R-:W-:Y:S01]  /*7330*/  FMUL.FTZ R38, R38, c[0x0][0x2ec] ;  /* 0x0000bb0026267a20 */ /* 0x000fe20000410000 */
[C---:B------:R-:W-:Y:S01]  /*7340*/  ISETP.GE.AND P5, PT, R24.reuse, R18, PT ;  /* 0x000000121800720c */ /* 0x040fe20003fa6270 */
[----:B------:R-:W-:Y:S01]  /*7350*/  FMUL.FTZ R37, R37, c[0x0][0x2ec] ;  /* 0x0000bb0025257a20 */ /* 0x000fe20000410000 */
[----:B------:R-:W-:Y:S01]  /*7360*/  ISETP.GE.AND P1, PT, R24, R19, PT ;  /* 0x000000131800720c */ /* 0x000fe20003f26270 */
[----:B------:R-:W-:Y:S01]  /*7370*/  FMUL.FTZ R39, R39, c[0x0][0x2ec] ;  /* 0x0000bb0027277a20 */ /* 0x000fe20000410000 */
[----:B------:R-:W-:Y:S01]  /*7380*/  FSEL R100, R100, -INF , !P0 ;  /* 0xff80000064647808 */ /* 0x000fe20004000000 */
[----:B------:R-:W-:Y:S01]  /*7390*/  MUFU.TANH R38, R38 ;  /* 0x0000002600267308 */ /* 0x000fe20000002400 */
[----:B------:R-:W-:Y:S01]  /*73a0*/  FSEL R101, R101, -INF , !P6 ;  /* 0xff80000065657808 */ /* 0x000fe20007000000 */
[----:B------:R-:W-:Y:S01]  /*73b0*/  FMUL.FTZ R8, R8, c[0x0][0x2ec] ;  /* 0x0000bb0008087a20 */ /* 0x000fe20000410000 */
[----:B-1----:R-:W-:Y:S01]  /*73c0*/  FSEL R60, R105, -INF , !P5 ;  /* 0xff800000693c7808 */ /* 0x002fe20006800000 */
[----:B------:R-:W-:Y:S01]  /*73d0*/  FMUL.FTZ R9, R9, c[0x0][0x2ec] ;  /* 0x0000bb0009097a20 */ /* 0x000fe20000410000 */
[----:B---3--:R-:W-:-:S02]  /*73e0*/  FSEL R61, R212, -INF , !P1 ;  /* 0xff800000d43d7808 */ /* 0x008fc40004800000 */
[C---:B------:R-:W-:Y:S01]  /*73f0*/  ISETP.GE.AND P0, PT, R2.reuse, R16, PT ;  /* 0x000000100200720c */ /* 0x040fe20003f06270 */
[----:B------:R1:W3:Y:S01]  /*7400*/  MUFU.TANH R105, R62 ;  /* 0x0000003e00697308 */ /* 0x0002e20000002400 */
[C---:B------:R-:W-:Y:S02]  /*7410*/  ISETP.GE.AND P6, PT, R2.reuse, R17, PT ;  /* 0x000000110200720c */ /* 0x040fe40003fc6270 */
[C---:B------:R-:W-:Y:S02]  /*7420*/  ISETP.GE.AND P5, PT, R2.reuse, R18, PT ;  /* 0x000000120200720c */ /* 0x040fe40003fa6270 */
[----:B------:R-:W-:Y:S02]  /*7430*/  ISETP.GE.AND P1, PT, R2, R19, PT ;  /* 0x000000130200720c */ /* 0x000fe40003f26270 */
[----:B------:R-:W-:Y:S01]  /*7440*/  IADD3 R24, R0, 0x9, RZ ;  /* 0x0000000900187810 */ /* 0x000fe20007ffe0ff */
[----:B------:R-:W-:Y:S01]  /*7450*/  MUFU.TANH R37, R37 ;  /* 0x0000002500257308 */ /* 0x000fe20000002400 */
[----:B----4-:R-:W-:-:S02]  /*7460*/  FSEL R63, R194, -INF , !P6 ;  /* 0xff800000c23f7808 */ /* 0x010fc40007000000 */
[----:B-----5:R-:W-:Y:S02]  /*7470*/  FSEL R45, R193, -INF , !P5 ;  /* 0xff800000c12d7808 */ /* 0x020fe40006800000 */
[----:B------:R-:W-:Y:S02]  /*7480*/  FSEL R48, R191, -INF , !P1 ;  /* 0xff800000bf307808 */ /* 0x000fe40004800000 */
[C---:B------:R-:W-:Y:S01]  /*7490*/  ISETP.GE.AND P6, PT, R24.reuse, R17, PT ;  /* 0x000000111800720c */ /* 0x040fe20003fc6270 */
[----:B------:R-:W-:Y:S01]  /*74a0*/  MUFU.TANH R39, R39 ;  /* 0x0000002700277308 */ /* 0x000fe20000002400 */
[----:B-1----:R-:W-:Y:S01]  /*74b0*/  FSEL R62, R227, -INF , !P0 ;  /* 0xff800000e33e7808 */ /* 0x002fe20004000000 */
[----:B------:R-:W-:Y:S01]  /*74c0*/  BAR.SYNC.DEFER_BLOCKING 0x0 ;  /* 0x0000000000007b1d */ /* 0x000fe20000010000 */
[C---:B------:R-:W-:Y:S02]  /*74d0*/  ISETP.GE.AND P0, PT, R24.reuse, R16, PT ;  /* 0x000000101800720c */ /* 0x040fe40003f06270 */
[----:B------:R-:W-:-:S02]  /*74e0*/  ISETP.GE.AND P5, PT, R24, R18, PT ;  /* 0x000000121800720c */ /* 0x000fc40003fa6270 */
[----:B------:R-:W-:Y:S01]  /*74f0*/  ISETP.GE.AND P1, PT, R24, R19, PT ;  /* 0x000000131800720c */ /* 0x000fe20003f26270 */
[----:B------:R-:W-:Y:S01]  /*7500*/  FMUL.FTZ R24, R57, c[0x0][0x2ec] ;  /* 0x0000bb0039187a20 */ /* 0x000fe20000410000 */
[----:B------:R-:W-:Y:S01]  /*7510*/  IADD3 R2, R0, 0x10, RZ ;  /* 0x0000001000027810 */ /* 0x000fe20007ffe0ff */
[----:B------:R-:W-:Y:S01]  /*7520*/  MUFU.TANH R8, R8 ;  /* 0x0000000800087308 */ /* 0x000fe20000002400 */
[----:B------:R-:W-:Y:S02]  /*7530*/  FSEL R56, R213, -INF , !P0 ;  /* 0xff800000d5387808 */ /* 0x000fe40004000000 */
[----:B------:R-:W-:Y:S02]  /*7540*/  FSEL R57, R248, -INF , !P6 ;  /* 0xff800000f8397808 */ /* 0x000fe40007000000 */
[----:B------:R-:W-:Y:S02]  /*7550*/  FSEL R44, R211, -INF , !P5 ;  /* 0xff800000d32c7808 */ /* 0x000fe40006800000 */
[----:B------:R-:W-:Y:S01]  /*7560*/  FSEL R49, R208, -INF , !P1 ;  /* 0xff800000d0317808 */ /* 0x000fe20004800000 */
[----:B------:R1:W4:Y:S01]  /*7570*/  MUFU.TANH R53, R24 ;  /* 0x0000001800357308 */ /* 0x0003220000002400 */
[----:B------:R-:W-:-:S02]  /*7580*/  ISETP.GE.AND P0, PT, R2, R16, PT ;  /* 0x000000100200720c */ /* 0x000fc40003f06270 */
[C---:B------:R-:W-:Y:S02]  /*7590*/  ISETP.GE.AND P6, PT, R2.reuse, R17, PT ;  /* 0x000000110200720c */ /* 0x040fe40003fc6270 */
[C---:B------:R-:W-:Y:S02]  /*75a0*/  ISETP.GE.AND P5, PT, R2.reuse, R18, PT ;  /* 0x000000120200720c */ /* 0x040fe40003fa6270 */
[----:B------:R-:W-:Y:S01]  /*75b0*/  ISETP.GE.AND P1, PT, R2, R19, PT ;  /* 0x000000130200720c */ /* 0x000fe20003f26270 */
[----:B------:R-:W-:Y:S01]  /*75c0*/  MUFU.TANH R9, R9 ;  /* 0x0000000900097308 */ /* 0x000fe20000002400 */
[----:B------:R-:W-:Y:S02]  /*75d0*/  IADD3 R2, R0, 0x11, RZ ;  /* 0x0000001100027810 */ /* 0x000fe40007ffe0ff */
[----:B------:R-:W-:Y:S02]  /*75e0*/  FSEL R201, R249, -INF , !P0 ;  /* 0xff800000f9c97808 */ /* 0x000fe40004000000 */
[----:B------:R-:W-:-:S02]  /*75f0*/  FSEL R206, R192, -INF , !P6 ;  /* 0xff800000c0ce7808 */ /* 0x000fc40007000000 */
[----:B------:R-:W-:Y:S01]  /*7600*/  FSEL R58, R185, -INF , !P5 ;  /* 0xff800000b93a7808 */ /* 0x000fe20006800000 */
[C---:B-1----:R-:W-:Y:S01]  /*7610*/  HMMA.16816.F32 R24, R4.reuse, R32, R40 ;  /* 0x000000200418723c */ /* 0x042fe20000001828 */
[----:B------:R-:W-:Y:S01]  /*7620*/  FSEL R186, R186, -INF , !P1 ;  /* 0xff800000baba7808 */ /* 0x000fe20004800000 */
[----:B------:R1:W5:Y:S01]  /*7630*/  MUFU.TANH R40, R36 ;  /* 0x0000002400287308 */ /* 0x0003620000002400 */
        /* <DEDUP_REMOVED lines=8> */
[----:B------:R-:W-:Y:S01]  /*76c0*/  FMUL.FTZ R7, R10, c[0x0][0x2ec] ;  /* 0x0000bb000a077a20 */ /* 0x000fe20000410000 */
[----:B------:R-:W-:Y:S01]  /*76d0*/  FSEL R47, R189, -INF , !P5 ;  /* 0xff800000bd2f7808 */ /* 0x000fe20006800000 */
[----:B------:R-:W-:Y:S01]  /*76e0*/  FMUL.FTZ R6, R11, c[0x0][0x2ec] ;  /* 0x0000bb000b067a20 */ /* 0x000fe20000410000 */
[----:B------:R-:W-:Y:S02]  /*76f0*/  FSEL R185, R187, -INF , !P1 ;  /* 0xff800000bbb97808 */ /* 0x000fe40004800000 */
[C---:B------:R-:W-:Y:S01]  /*7700*/  ISETP.GE.AND P0, PT, R2.reuse, R16, PT ;  /* 0x000000100200720c */ /* 0x040fe20003f06270 */
[----:B------:R-:W-:Y:S01]  /*7710*/  MUFU.TANH R7, R7 ;  /* 0x0000000700077308 */ /* 0x000fe20000002400 */
[----:B------:R-:W-:Y:S01]  /*7720*/  ISETP.GE.AND P6, PT, R2, R17, PT ;  /* 0x000000110200720c */ /* 0x000fe20003fc6270 */
[----:B------:R-:W-:Y:S01]  /*7730*/  FMUL.FTZ R24, R24, c[0x0][0x2ec] ;  /* 0x0000bb0018187a20 */ /* 0x000fe20000410000 */
[----:B------:R-:W-:Y:S01]  /*7740*/  ISETP.GE.AND P5, PT, R2, R18, PT ;  /* 0x000000120200720c */ /* 0x000fe20003fa6270 */
[----:B------:R-:W-:Y:S01]  /*7750*/  FMUL.FTZ R26, R26, c[0x0][0x2ec] ;  /* 0x0000bb001a1a7a20 */ /* 0x000fe20000410000 */
[----:B------:R-:W-:Y:S01]  /*7760*/  ISETP.GE.AND P1, PT, R2, R19, PT ;  /* 0x000000130200720c */ /* 0x000fe20003f26270 */
[----:B------:R-:W-:Y:S01]  /*7770*/  FMUL.FTZ R25, R25, c[0x0][0x2ec] ;  /* 0x0000bb0019197a20 */ /* 0x000fe20000410000 */
[----:B------:R-:W-:Y:S01]  /*7780*/  IADD3 R2, R0, 0x19, RZ ;  /* 0x0000001900027810 */ /* 0x000fe20007ffe0ff */
[----:B------:R-:W1:Y:S01]  /*7790*/  MUFU.TANH R24, R24 ;  /* 0x0000001800187308 */ /* 0x000e620000002400 */
[----:B------:R-:W-:Y:S01]  /*77a0*/  FSEL R202, R202, -INF , !P0 ;  /* 0xff800000caca7808 */ /* 0x000fe20004000000 */
[----:B------:R-:W-:Y:S01]  /*77b0*/  FMUL.FTZ R27, R27, c[0x0][0x2ec] ;  /* 0x0000bb001b1b7a20 */ /* 0x000fe20000410000 */
[----:B------:R-:W-:Y:S01]  /*77c0*/  FSEL R204, R190, -INF , !P6 ;  /* 0xff800000becc7808 */ /* 0x000fe20007000000 */
[----:B------:R-:W-:Y:S01]  /*77d0*/  FMUL.FTZ R5, R32, c[0x0][0x2ec] ;  /* 0x0000bb0020057a20 */ /* 0x000fe20000410000 */
[----:B------:R-:W-:Y:S01]  /*77e0*/  FSEL R46, R183, -INF , !P5 ;  /* 0xff800000b72e7808 */ /* 0x000fe20006800000 */
[----:B------:R-:W-:Y:S01]  /*77f0*/  FMUL.FTZ R33, R33, c[0x0][0x2ec] ;  /* 0x0000bb0021217a20 */ /* 0x000fe20000410000 */
[----:B------:R-:W-:Y:S01]  /*7800*/  FSEL R184, R184, -INF , !P1 ;  /* 0xff800000b8b87808 */ /* 0x000fe20004800000 */
[----:B------:R-:W2:Y:S01]  /*7810*/  MUFU.TANH R26, R26 ;  /* 0x0000001a001a7308 */ /* 0x000ea20000002400 */
[----:B------:R-:W-:-:S02]  /*7820*/  ISETP.GE.AND P0, PT, R2, R16, PT ;  /* 0x000000100200720c */ /* 0x000fc40003f06270 */
[C---:B------:R-:W-:Y:S02]  /*7830*/  ISETP.GE.AND P6, PT, R2.reuse, R17, PT ;  /* 0x000000110200720c */ /* 0x040fe40003fc6270 */
[C---:B------:R-:W-:Y:S02]  /*7840*/  ISETP.GE.AND P5, PT, R2.reuse, R18, PT ;  /* 0x000000120200720c */ /* 0x040fe40003fa6270 */
[----:B------:R-:W-:Y:S01]  /*7850*/  ISETP.GE.AND P1, PT, R2, R19, PT ;  /* 0x000000130200720c */ /* 0x000fe20003f26270 */
[----:B------:R-:W2:Y:S01]  /*7860*/  MUFU.TANH R25, R25 ;  /* 0x0000001900197308 */ /* 0x000ea20000002400 */
[----:B------:R-:W-:Y:S02]  /*7870*/  IADD3 R2, R0, 0x20, RZ ;  /* 0x0000002000027810 */ /* 0x000fe40007ffe0ff */
[----:B------:R-:W-:Y:S02]  /*7880*/  FSEL R187, R196, -INF , !P0 ;  /* 0xff800000c4bb7808 */ /* 0x000fe40004000000 */
[----:B------:R-:W-:-:S02]  /*7890*/  FSEL R203, R203, -INF , !P6 ;  /* 0xff800000cbcb7808 */ /* 0x000fc40007000000 */
[----:B-1----:R-:W-:Y:S01]  /*78a0*/  FSEL R36, R188, -INF , !P5 ;  /* 0xff800000bc247808 */ /* 0x002fe20006800000 */
[----:B------:R-:W1:Y:S01]  /*78b0*/  MUFU.TANH R12, R27 ;  /* 0x0000001b000c7308 */ /* 0x000e620000002400 */
[----:B------:R-:W-:Y:S02]  /*78c0*/  FSEL R67, R182, -INF , !P1 ;  /* 0xff800000b6437808 */ /* 0x000fe40004800000 */
[C---:B------:R-:W-:Y:S02]  /*78d0*/  ISETP.GE.AND P0, PT, R2.reuse, R16, PT ;  /* 0x000000100200720c */ /* 0x040fe40003f06270 */
[C---:B------:R-:W-:Y:S02]  /*78e0*/  ISETP.GE.AND P6, PT, R2.reuse, R17, PT ;  /* 0x000000110200720c */ /* 0x040fe40003fc6270 */
[C---:B------:R-:W-:Y:S01]  /*78f0*/  ISETP.GE.AND P5, PT, R2.reuse, R18, PT ;  /* 0x000000120200720c */ /* 0x040fe20003fa6270 */
[----:B------:R-:W1:Y:S01]  /*7900*/  MUFU.TANH R5, R5 ;  /* 0x0000000500057308 */ /* 0x000e620000002400 */
[----:B------:R-:W-:-:S02]  /*7910*/  ISETP.GE.AND P1, PT, R2, R19, PT ;  /* 0x000000130200720c */ /* 0x000fc40003f26270 */
[----:B------:R-:W-:Y:S02]  /*7920*/  IADD3 R2, R0, 0x21, RZ ;  /* 0x0000002100027810 */ /* 0x000fe40007ffe0ff */
[----:B------:R-:W-:Y:S02]  /*7930*/  FSEL R217, R217, -INF , !P0 ;  /* 0xff800000d9d97808 */ /* 0x000fe40004000000 */
[----:B------:R-:W-:Y:S01]  /*7940*/  FSEL R230, R181, -INF , !P6 ;  /* 0xff800000b5e67808 */ /* 0x000fe20007000000 */
[----:B------:R-:W-:Y:S01]  /*7950*/  MUFU.TANH R6, R6 ;  /* 0x0000000600067308 */ /* 0x000fe20000002400 */
[----:B------:R-:W-:Y:S02]  /*7960*/  FSEL R210, R210, -INF , !P5 ;  /* 0xff800000d2d27808 */ /* 0x000fe40006800000 */
[----:B--2---:R-:W-:Y:S02]  /*7970*/  FSEL R213, R108, -INF , !P1 ;  /* 0xff8000006cd57808 */ /* 0x004fe40004800000 */
[----:B------:R-:W-:-:S02]  /*7980*/  ISETP.GE.AND P0, PT, R2, R16, PT ;  /* 0x000000100200720c */ /* 0x000fc40003f06270 */
[C---:B------:R-:W-:Y:S02]  /*7990*/  ISETP.GE.AND P6, PT, R2.reuse, R17, PT ;  /* 0x000000110200720c */ /* 0x040fe40003fc6270 */
[C---:B------:R-:W-:Y:S02]  /*79a0*/  ISETP.GE.AND P5, PT, R2.reuse, R18, PT ;  /* 0x000000120200720c */ /* 0x040fe40003fa6270 */
[----:B------:R-:W-:Y:S02]  /*79b0*/  ISETP.GE.AND P1, PT, R2, R19, PT ;  /* 0x000000130200720c */ /* 0x000fe40003f26270 */
[----:B------:R-:W-:Y:S02]  /*79c0*/  IADD3 R2, R0, 0x28, RZ ;  /* 0x0000002800027810 */ /* 0x000fe40007ffe0ff */
        /* <DEDUP_REMOVED lines=8> */
[----:B------:R-:W-:Y:S02]  /*7a50*/  IADD3 R2, R0, 0x29, RZ ;  /* 0x0000002900027810 */ /* 0x000fe40007ffe0ff */
[----:B------:R-:W-:Y:S02]  /*7a60*/  FSEL R218, R107, -INF , !P0 ;  /* 0xff8000006bda7808 */ /* 0x000fe40004000000 */
[----:B---3--:R-:W-:Y:S02]  /*7a70*/  FSEL R228, R105, -INF , !P6 ;  /* 0xff80000069e47808 */ /* 0x008fe40007000000 */
[----:B------:R-:W-:Y:S02]  /*7a80*/  FSEL R208, R54, -INF , !P5 ;  /* 0xff80000036d07808 */ /* 0x000fe40006800000 */
[----:B------:R-:W-:Y:S02]  /*7a90*/  FSEL R211, R52, -INF , !P1 ;  /* 0xff80000034d37808 */ /* 0x000fe40004800000 */
[----:B------:R-:W-:-:S02]  /*7aa0*/  ISETP.GE.AND P0, PT, R2, R16, PT ;  /* 0x000000100200720c */ /* 0x000fc40003f06270 */
[C---:B------:R-:W-:Y:S02]  /*7ab0*/  ISETP.GE.AND P6, PT, R2.reuse, R17, PT ;  /* 0x000000110200720c */ /* 0x040fe40003fc6270 */
[C---:B------:R-:W-:Y:S02]  /*7ac0*/  ISETP.GE.AND P5, PT, R2.reuse, R18, PT ;  /* 0x000000120200720c */ /* 0x040fe40003fa6270 */
[----:B------:R-:W-:Y:S02]  /*7ad0*/  ISETP.GE.AND P1, PT, R2, R19, PT ;  /* 0x000000130200720c */ /* 0x000fe40003f26270 */
[----:B------:R-:W-:Y:S02]  /*7ae0*/  IADD3 R4, R0, 0x30, RZ ;  /* 0x0000003000047810 */ /* 0x000fe40007ffe0ff */
[----:B------:R-:W-:Y:S02]  /*7af0*/  FSEL R216, R106, -INF , !P0 ;  /* 0xff8000006ad87808 */ /* 0x000fe40004000000 */
[----:B------:R-:W-:-:S02]  /*7b00*/  FSEL R219, R55, -INF , !P6 ;  /* 0xff80000037db7808 */ /* 0x000fc40007000000 */
[----:B----4-:R-:W-:Y:S02]  /*7b10*/  FSEL R207, R53, -INF , !P5 ;  /* 0xff80000035cf7808 */ /* 0x010fe40006800000 */
[----:B------:R-:W-:Y:S02]  /*7b20*/  FSEL R212, R59, -INF , !P1 ;  /* 0xff8000003bd47808 */ /* 0x000fe40004800000 */
[C---:B------:R-:W-:Y:S02]  /*7b30*/  ISETP.GE.AND P0, PT, R4.reuse, R16, PT ;  /* 0x000000100400720c */ /* 0x040fe40003f06270 */
[C---:B------:R-:W-:Y:S02]  /*7b40*/  ISETP.GE.AND P6, PT, R4.reuse, R17, PT ;  /* 0x000000110400720c */ /* 0x040fe40003fc6270 */
[C---:B------:R-:W-:Y:S02]  /*7b50*/  ISETP.GE.AND P5, PT, R4.reuse, R18, PT ;  /* 0x000000120400720c */ /* 0x040fe40003fa6270 */
[----:B------:R-:W-:Y:S01]  /*7b60*/  ISETP.GE.AND P1, PT, R4, R19, PT ;  /* 0x000000130400720c */ /* 0x000fe20003f26270 */
[----:B------:R-:W-:Y:S01]  /*7b70*/  FMUL.FTZ R4, R34, c[0x0][0x2ec] ;  /* 0x0000bb0022047a20 */ /* 0x000fe20000410000 */
[----:B------:R-:W-:-:S02]  /*7b80*/  IADD3 R2, R0, 0x31, RZ ;  /* 0x0000003100027810 */ /* 0x000fc40007ffe0ff */
[----:B-----5:R-:W-:Y:S02]  /*7b90*/  FSEL R244, R40, -INF , !P0 ;  /* 0xff80000028f47808 */ /* 0x020fe40004000000 */
[----:B------:R-:W-:Y:S01]  /*7ba0*/  FSEL R249, R38, -INF , !P6 ;  /* 0xff80000026f97808 */ /* 0x000fe20007000000 */
[----:B------:R-:W2:Y:S01]  /*7bb0*/  MUFU.TANH R4, R4 ;  /* 0x0000000400047308 */ /* 0x000ea20000002400 */
[----:B------:R-:W-:Y:S02]  /*7bc0*/  FSEL R234, R24, -INF , !P5 ;  /* 0xff80000018ea7808 */ /* 0x000fe40006800000 */
[----:B------:R-:W-:Y:S02]  /*7bd0*/  FSEL R240, R26, -INF , !P1 ;  /* 0xff8000001af07808 */ /* 0x000fe40004800000 */
[C---:B------:R-:W-:Y:S02]  /*7be0*/  ISETP.GE.AND P0, PT, R2.reuse, R16, PT ;  /* 0x000000100200720c */ /* 0x040fe40003f06270 */
[----:B------:R-:W-:-:S02]  /*7bf0*/  ISETP.GE.AND P6, PT, R2, R17, PT ;  /* 0x000000110200720c */ /* 0x000fc40003fc6270 */
[C---:B------:R-:W-:Y:S02]  /*7c00*/  ISETP.GE.AND P5, PT, R2.reuse, R18, PT ;  /* 0x000000120200720c */ /* 0x040fe40003fa6270 */
[----:B------:R-:W-:Y:S02]  /*7c10*/  ISETP.GE.AND P1, PT, R2, R19, PT ;  /* 0x000000130200720c */ /* 0x000fe40003f26270 */
[----:B------:R-:W-:Y:S02]  /*7c20*/  IADD3 R2, R0, 0x38, RZ ;  /* 0x0000003800027810 */ /* 0x000fe40007ffe0ff */
[----:B------:R-:W-:Y:S02]  /*7c30*/  FSEL R242, R37, -INF , !P0 ;  /* 0xff80000025f27808 */ /* 0x000fe40004000000 */
[----:B------:R-:W-:Y:S02]  /*7c40*/  FSEL R248, R39, -INF , !P6 ;  /* 0xff80000027f87808 */ /* 0x000fe40007000000 */
[----:B------:R-:W-:-:S02]  /*7c50*/  FSEL R233, R25, -INF , !P5 ;  /* 0xff80000019e97808 */ /* 0x000fc40006800000 */
[----:B-1----:R-:W-:Y:S02]  /*7c60*/  FSEL R241, R12, -INF , !P1 ;  /* 0xff8000000cf17808 */ /* 0x002fe40004800000 */
[C---:B------:R-:W-:Y:S02]  /*7c70*/  ISETP.GE.AND P0, PT, R2.reuse, R16, PT ;  /* 0x000000100200720c */ /* 0x040fe40003f06270 */
[C---:B------:R-:W-:Y:S02]  /*7c80*/  ISETP.GE.AND P6, PT, R2.reuse, R17, PT ;  /* 0x000000110200720c */ /* 0x040fe40003fc6270 */
[C---:B------:R-:W-:Y:S02]  /*7c90*/  ISETP.GE.AND P5, PT, R2.reuse, R18, PT ;  /* 0x000000120200720c */ /* 0x040fe40003fa6270 */
[----:B------:R-:W-:Y:S01]  /*7ca0*/  ISETP.GE.AND P1, PT, R2, R19, PT ;  /* 0x000000130200720c */ /* 0x000fe20003f26270 */
[----:B------:R-:W-:Y:S01]  /*7cb0*/  FMUL.FTZ R2, R35, c[0x0][0x2ec] ;  /* 0x0000bb0023027a20 */ /* 0x000fe20000410000 */
[----:B------:R-:W-:-:S02]  /*7cc0*/  FSEL R245, R8, -INF , !P0 ;  /* 0xff80000008f57808 */ /* 0x000fc40004000000 */
[----:B------:R-:W-:Y:S02]  /*7cd0*/  FSEL R247, R7, -INF , !P6 ;  /* 0xff80000007f77808 */ /* 0x000fe40007000000 */
[----:B------:R-:W-:Y:S01]  /*7ce0*/  FSEL R232, R5, -INF , !P5 ;  /* 0xff80000005e87808 */ /* 0x000fe20006800000 */
[----:B------:R-:W-:Y:S01]  /*7cf0*/  MUFU.TANH R2, R2 ;  /* 0x0000000200027308 */ /* 0x000fe20000002400 */
[----:B--2---:R-:W-:Y:S02]  /*7d00*/  FSEL R235, R4, -INF , !P1 ;  /* 0xff80000004eb7808 */ /* 0x004fe40004800000 */
[C---:B------:R-:W-:Y:S02]  /*7d10*/  ISETP.GE.AND P0, PT, R0.reuse, R16, PT ;  /* 0x000000100000720c */ /* 0x040fe40003f06270 */
[C---:B------:R-:W-:Y:S02]  /*7d20*/  ISETP.GE.AND P6, PT, R0.reuse, R17, PT ;  /* 0x000000110000720c */ /* 0x040fe40003fc6270 */
[C---:B------:R-:W-:Y:S01]  /*7d30*/  ISETP.GE.AND P5, PT, R0.reuse, R18, PT ;  /* 0x000000120000720c */ /* 0x040fe20003fa6270 */
[----:B------:R1:W2:Y:S01]  /*7d40*/  MUFU.TANH R5, R33 ;  /* 0x0000002100057308 */ /* 0x0002a20000002400 */
[----:B------:R-:W-:-:S02]  /*7d50*/  ISETP.GE.AND P1, PT, R0, R19, PT ;  /* 0x000000130000720c */ /* 0x000fc40003f26270 */
[----:B------:R-:W-:Y:S02]  /*7d60*/  IADD3 R0, R0, 0x39, RZ ;  /* 0x0000003900007810 */ /* 0x000fe40007ffe0ff */
[----:B------:R-:W-:Y:S02]  /*7d70*/  FSEL R32, R199, -INF , !P0 ;  /* 0xff800000c7207808 */ /* 0x000fe40004000000 */
[----:B------:R-:W-:Y:S02]  /*7d80*/  ISETP.GE.AND P0, PT, R0, R16, PT ;  /* 0x000000100000720c */ /* 0x000fe40003f06270 */
[----:B------:R-:W-:Y:S02]  /*7d90*/  FSEL R20, R251, -INF , !P5 ;  /* 0xff800000fb147808 */ /* 0x000fe40006800000 */
[----:B------:R-:W-:Y:S02]  /*7da0*/  FSEL R243, R9, -INF , !P0 ;  /* 0xff80000009f37808 */ /* 0x000fe40004000000 */
[----:B------:R-:W-:-:S02]  /*7db0*/  PLOP3.LUT P0, PT, PT, PT, UP0, 0x40, 0x0 ;  /* 0x000000000000781c */ /* 0x000fc40003f0e808 */
[----:B------:R-:W-:Y:S02]  /*7dc0*/  FSEL R21, R250, -INF , !P1 ;  /* 0xff800000fa157808 */ /* 0x000fe40004800000 */
[----:B-1----:R-:W-:Y:S02]  /*7dd0*/  FSEL R33, R252, -INF , !P6 ;  /* 0xff800000fc217808 */ /* 0x002fe40007000000 */
[C---:B------:R-:W-:Y:S02]  /*7de0*/  ISETP.GE.AND P6, PT, R0.reuse, R17, PT ;  /* 0x000000110000720c */ /* 0x040fe40003fc6270 */
[C---:B------:R-:W-:Y:S02]  /*7df0*/  ISETP.GE.AND P5, PT, R0.reuse, R18, PT ;  /* 0x000000120000720c */ /* 0x040fe40003fa6270 */
[----:B------:R-:W-:Y:S02]  /*7e00*/  ISETP.GE.AND P1, PT, R0, R19, PT ;  /* 0x000000130000720c */ /* 0x000fe40003f26270 */
[----:B------:R-:W-:-:S02]  /*7e10*/  FSEL R246, R6, -INF , !P6 ;  /* 0xff80000006f67808 */ /* 0x000fc40007000000 */
[----:B--2---:R-:W-:Y:S02]  /*7e20*/  FSEL R231, R5, -INF , !P5 ;  /* 0xff80000005e77808 */ /* 0x004fe40006800000 */
        /* <DEDUP_REMOVED lines=64> */
.L_x_528:
[----:B------:R-:W-:Y:S05]  /*8230*/  BSYNC B0 ;  /* 0x0000000000007941 */ /* 0x000fea0003800000 */
.L_x_527:
[----:B------:R-:W0:Y:S02]  /*8240*/  LDGDEPBAR ;  /* 0x00000000000079af */ /* 0x000e240000000000 */
.L_x_526:
[----:B-1----:R-:W2:Y:S04]  /*8250*/  LDL.LU R11, [R1+0xc] ;  /* 0x00000c00010b7983 */ /* 0x002ea80000300800 */
[----:B------:R-:W3:Y:S04]  /*8260*/  LDL.LU R12, [R1+0x14] ;  /* 0x00001400010c7983 */ /* 0x000ee80000300800 */
[----:B------:R-:W4:Y:S04]  /*8270*/  LDL.LU R13, [R1+0x8] ;  /* 0x00000800010d7983 */ /* 0x000f280000300800 */
[----:B------:R-:W5:Y:S01]  /*8280*/  LDL.LU R14, [R1+0x10] ;  /* 0x00001000010e7983 */ /* 0x000f620000300800 */
        /* <DEDUP_REMOVED lines=68> */
[----:B------:R-:W1:Y:S01]  /*86d0*/  SHFL.BFLY PT, R7, R4, 0x1, 0x1f ;  /* 0x0c201f0004077f89 */ /* 0x000e6200000e0000 */
[----:B------:R-:W-:Y:S02]  /*86e0*/  FMNMX.FTZ R0, R219, R2, !PT ;  /* 0x00000002db007209 */ /* 0x000fe40007810000 */
[----:B------:R-:W-:Y:S01]  /*86f0*/  FMNMX.FTZ R5, R243, R5, !PT ;  /* 0x00000005f3057209 */ /* 0x000fe20007810000 */
[C---:B------:R-:W-:Y:S01]  /*8700*/  FMUL.FTZ R2, R236.reuse, c[0x0][0x23c] ;  /* 0x00008f00ec027a20 */ /* 0x040fe20000410000 */
[----:B------:R-:W-:Y:S02]  /*8710*/  FMNMX.FTZ R0, R249, R0, !PT ;  /* 0x00000000f9007209 */ /* 0x000fe40007810000 */
[----:B------:R-:W-:Y:S01]  /*8720*/  FSETP.NEU.FTZ.AND P1, PT, R236, -INF , PT ;  /* 0xff800000ec00780b */ /* 0x000fe20003f3d000 */
[----:B------:R-:W1:Y:S01]  /*8730*/  SHFL.BFLY PT, R8, R5, 0x2, 0x1f ;  /* 0x0c401f0005087f89 */ /* 0x000e6200000e0000 */
[----:B------:R-:W-:Y:S02]  /*8740*/  FMNMX.FTZ R0, R248, R0, !PT ;  /* 0x00000000f8007209 */ /* 0x000fe40007810000 */
[----:B------:R-:W-:-:S02]  /*8750*/  FSEL R2, R2, RZ, P1 ;  /* 0x000000ff02027208 */ /* 0x000fc40000800000 */
[----:B------:R-:W-:-:S03]  /*8760*/  FMNMX.FTZ R6, R247, R0, !PT ;  /* 0x00000000f7067209 */ /* 0x000fc60007810000 */
[----:B------:R-:W-:Y:S01]  /*8770*/  FFMA.FTZ R0, R20, c[0x0][0x23c], -R2 ;  /* 0x00008f0014007a23 */ /* 0x000fe20000010802 */
[----:B------:R-:W-:-:S03]  /*8780*/  FMNMX.FTZ R6, R246, R6, !PT ;  /* 0x00000006f6067209 */ /* 0x000fc60007810000 */
[----:B------:R1:W-:Y:S02]  /*8790*/  MUFU.EX2 R252, R0 ;  /* 0x0000000000fc7308 */ /* 0x0003e40000000800 */
[----:B-1----:R-:W-:Y:S01]  /*87a0*/  FMNMX.FTZ R227, R4, R7, !PT ;  /* 0x0000000704e37209 */ /* 0x002fe20007810000 */
[--C-:B------:R-:W-:Y:S01]  /*87b0*/  FFMA.FTZ R4, R45, c[0x0][0x23c], -R2.reuse ;  /* 0x00008f002d047a23 */ /* 0x100fe20000010802 */
[----:B------:R-:W-:Y:S02]  /*87c0*/  SHFL.BFLY PT, R7, R6, 0x2, 0x1f ;  /* 0x0c401f0006077f89 */ /* 0x000fe400000e0000 */
[----:B------:R-:W-:Y:S02]  /*87d0*/  FSETP.NEU.FTZ.AND P0, PT, R227, -INF , PT ;  /* 0xff800000e300780b */ /* 0x000fe40003f1d000 */
[----:B------:R1:W-:Y:S01]  /*87e0*/  MUFU.EX2 R64, R4 ;  /* 0x0000000400407308 */ /* 0x0003e20000000800 */
[----:B------:R-:W-:Y:S01]  /*87f0*/  FMNMX.FTZ R5, R5, R8, !PT ;  /* 0x0000000805057209 */ /* 0x000fe20007810000 */
[----:B------:R-:W-:-:S04]  /*8800*/  FFMA.FTZ R0, R60, c[0x0][0x23c], -R2 ;  /* 0x00008f003c007a23 */ /* 0x000fc80000010802 */
[----:B------:R-:W1:Y:S02]  /*8810*/  SHFL.BFLY PT, R10, R5, 0x1, 0x1f ;  /* 0x0c201f00050a7f89 */ /* 0x000e6400000e0000 */
[----:B------:R1:W-:Y:S02]  /*8820*/  MUFU.EX2 R39, R0 ;  /* 0x0000000000277308 */ /* 0x0003e40000000800 */
[----:B-1----:R-:W-:-:S06]  /*8830*/  FFMA.FTZ R4, R44, c[0x0][0x23c], -R2 ;  /* 0x00008f002c047a23 */ /* 0x002fcc0000010802 */
[----:B------:R1:W-:Y:S01]  /*8840*/  MUFU.EX2 R107, R4 ;  /* 0x00000004006b7308 */ /* 0x0003e20000000800 */
[----:B------:R-:W-:-:S05]  /*8850*/  FMUL.FTZ R0, R227, c[0x0][0x23c] ;  /* 0x00008f00e3007a20 */ /* 0x000fca0000410000 */
[----:B------:R-:W-:Y:S02]  /*8860*/  FSEL R0, R0, RZ, P0 ;  /* 0x000000ff00007208 */ /* 0x000fe40000000000 */
[----:B------:R-:W-:-:S03]  /*8870*/  FMNMX.FTZ R237, R5, R10, !PT ;  /* 0x0000000a05ed7209 */ /* 0x000fc60007810000 */
[--C-:B-1----:R-:W-:Y:S02]  /*8880*/  FFMA.FTZ R4, R21, c[0x0][0x23c], -R0.reuse ;  /* 0x00008f0015047a23 */ /* 0x102fe40000010800 */
[----:B------:R-:W-:Y:S02]  /*8890*/  LDSM.16.MT88.4 R20, [R222+0x9000] ;  /* 0x00900000de14783b */ /* 0x000fe40000004200 */
[----:B------:R1:W-:Y:S02]  /*88a0*/  MUFU.EX2 R15, R4 ;  /* 0x00000004000f7308 */ /* 0x0003e40000000800 */
[----:B-1----:R-:W-:-:S06]  /*88b0*/  FFMA.FTZ R4, R61, c[0x0][0x23c], -R0 ;  /* 0x00008f003d047a23 */ /* 0x002fcc0000010800 */
[----:B------:R1:W1:Y:S02]  /*88c0*/  MUFU.EX2 R38, R4 ;  /* 0x0000000400267308 */ /* 0x0002640000000800 */
[----:B-1----:R-:W-:Y:S01]  /*88d0*/  FMNMX.FTZ R4, R6, R7, !PT ;  /* 0x0000000706047209 */ /* 0x002fe20007810000 */
[----:B------:R-:W-:Y:S01]  /*88e0*/  FFMA.FTZ R6, R48, c[0x0][0x23c], -R0 ;  /* 0x00008f0030067a23 */ /* 0x000fe20000010800 */
[----:B------:R-:W-:Y:S02]  /*88f0*/  FSEL R7, R236, RZ, P1 ;  /* 0x000000ffec077208 */ /* 0x000fe40000800000 */
[----:B------:R-:W-:Y:S01]  /*8900*/  FSETP.NEU.FTZ.AND P1, PT, R237, -INF , PT ;  /* 0xff800000ed00780b */ /* 0x000fe20003f3d000 */
[----:B------:R-:W1:Y:S01]  /*8910*/  SHFL.BFLY PT, R9, R4, 0x1, 0x1f ;  /* 0x0c201f0004097f89 */ /* 0x000e6200000e0000 */
[----:B------:R1:W-:Y:S01]  /*8920*/  MUFU.EX2 R105, R6 ;  /* 0x0000000600697308 */ /* 0x0003e20000000800 */
[----:B------:R-:W-:Y:S01]  /*8930*/  FADD.FTZ R8, R102, -R7 ;  /* 0x8000000766087221 */ /* 0x000fe20000010000 */
[----:B------:R-:W-:-:S02]  /*8940*/  FSEL R7, R227, RZ, P0 ;  /* 0x000000ffe3077208 */ /* 0x000fc40000000000 */
[----:B------:R-:W-:Y:S01]  /*8950*/  F2FP.PACK_AB R5, R38, R15 ;  /* 0x0000000f2605723e */ /* 0x000fe200000000ff */
[----:B------:R-:W-:Y:S02]  /*8960*/  FMUL.FTZ R8, R8, c[0x0][0x23c] ;  /* 0x00008f0008087a20 */ /* 0x000fe40000410000 */
[----:B------:R-:W-:Y:S02]  /*8970*/  FADD.FTZ R3, R3, -R7 ;  /* 0x8000000703037221 */ /* 0x000fe40000010000 */
[----:B------:R-:W1:Y:S02]  /*8980*/  MUFU.EX2 R66, R8 ;  /* 0x0000000800427308 */ /* 0x000e640000000800 */
[----:B------:R-:W-:Y:S02]  /*8990*/  FMUL.FTZ R3, R3, c[0x0][0x23c] ;  /* 0x00008f0003037a20 */ /* 0x000fe40000410000 */
[----:B-1----:R-:W-:-:S04]  /*89a0*/  FFMA.FTZ R6, R49, c[0x0][0x23c], -R0 ;  /* 0x00008f0031067a23 */ /* 0x002fc80000010800 */
[----:B------:R1:W1:Y:S01]  /*89b0*/  MUFU.EX2 R65, R3 ;  /* 0x0000000300417308 */ /* 0x0002620000000800 */
[----:B------:R-:W2:Y:S01]  /*89c0*/  LDSM.16.MT88.4 R48, [R222+0xa000] ;  /* 0x00a00000de30783b */ /* 0x000ea20000004200 */
[----:B------:R-:W-:-:S06]  /*89d0*/  FMNMX.FTZ R238, R4, R9, !PT ;  /* 0x0000000904ee7209 */ /* 0x000fcc0007810000 */
[----:B------:R1:W1:Y:S01]  /*89e0*/  MUFU.EX2 R106, R6 ;  /* 0x00000006006a7308 */ /* 0x0002620000000800 */
[----:B------:R-:W-:Y:S01]  /*89f0*/  F2FP.PACK_AB R4, R39, R252 ;  /* 0x000000fc2704723e */ /* 0x000fe200000000ff */
[-C--:B------:R-:W-:Y:S01]  /*8a00*/  FMUL.FTZ R132, R132, R66.reuse ;  /* 0x0000004284847220 */ /* 0x080fe20000410000 */
[----:B------:R-:W-:Y:S01]  /*8a10*/  FSETP.NEU.FTZ.AND P0, PT, R238, -INF , PT ;  /* 0xff800000ee00780b */ /* 0x000fe20003f1d000 */
[-C--:B------:R-:W-:Y:S02]  /*8a20*/  FMUL.FTZ R133, R133, R66.reuse ;  /* 0x0000004285857220 */ /* 0x080fe40000410000 */
[----:B------:R-:W-:Y:S02]  /*8a30*/  FMUL.FTZ R168, R168, R66 ;  /* 0x00000042a8a87220 */ /* 0x000fe40000410000 */
[----:B-1----:R-:W-:Y:S02]  /*8a40*/  FMUL.FTZ R3, R237, c[0x0][0x23c] ;  /* 0x00008f00ed037a20 */ /* 0x002fe40000410000 */
[----:B------:R-:W-:-:S02]  /*8a50*/  FMUL.FTZ R134, R134, R65 ;  /* 0x0000004186867220 */ /* 0x000fc40000410000 */
[-C--:B------:R-:W-:Y:S01]  /*8a60*/  FMUL.FTZ R135, R135, R65.reuse ;  /* 0x0000004187877220 */ /* 0x080fe20000410000 */
[----:B------:R-:W-:Y:S01]  /*8a70*/  FSEL R8, R3, RZ, P1 ;  /* 0x000000ff03087208 */ /* 0x000fe20000800000 */
[----:B------:R-:W-:Y:S01]  /*8a80*/  FMUL.FTZ R169, R169, R66 ;  /* 0x00000042a9a97220 */ /* 0x000fe20000410000 */
[----:B------:R-:W-:Y:S01]  /*8a90*/  F2FP.PACK_AB R6, R107, R64 ;  /* 0x000000406b06723e */ /* 0x000fe200000000ff */
[----:B------:R-:W-:Y:S01]  /*8aa0*/  FMUL.FTZ R170, R170, R65 ;  /* 0x00000041aaaa7220 */ /* 0x000fe20000410000 */
[----:B------:R-:W-:Y:S01]  /*8ab0*/  F2FP.PACK_AB R7, R106, R105 ;  /* 0x000000696a07723e */ /* 0x000fe200000000ff */
[--C-:B------:R-:W-:Y:S02]  /*8ac0*/  FFMA.FTZ R9, R100, c[0x0][0x23c], -R8.reuse ;  /* 0x00008f0064097a23 */ /* 0x100fe40000010808 */
[--C-:B------:R-:W-:Y:S02]  /*8ad0*/  FFMA.FTZ R3, R32, c[0x0][0x23c], -R8.reuse ;  /* 0x00008f0020037a23 */ /* 0x100fe40000010808 */
[----:B------:R-:W1:Y:S01]  /*8ae0*/  MUFU.EX2 R34, R9 ;  /* 0x0000000900227308 */ /* 0x000e620000000800 */
[----:B------:R-:W-:Y:S01]  /*8af0*/  FFMA.FTZ R10, R62, c[0x0][0x23c], -R8 ;  /* 0x00008f003e0a7a23 */ /* 0x000fe20000010808 */
[----:B------:R-:W-:Y:S01]  /*8b00*/  HMMA.16816.F32 R188, R4, R20, R132 ;  /* 0x0000001404bc723c */ /* 0x000fe20000001884 */
[----:B------:R-:W-:-:S02]  /*8b10*/  FMUL.FTZ R171, R171, R65 ;  /* 0x00000041abab7220 */ /* 0x000fc40000410000 */
[-C--:B------:R-:W-:Y:S02]  /*8b20*/  FMUL.FTZ R136, R136, R66.reuse ;  /* 0x0000004288887220 */ /* 0x080fe40000410000 */
[----:B------:R-:W-:Y:S01]  /*8b30*/  FMUL.FTZ R137, R137, R66 ;  /* 0x0000004289897220 */ /* 0x000fe20000410000 */
[----:B------:R5:W-:Y:S01]  /*8b40*/  MUFU.EX2 R59, R3 ;  /* 0x00000003003b7308 */ /* 0x000be20000000800 */
[----:B---3--:R-:W-:Y:S01]  /*8b50*/  MOV R250, R12 ;  /* 0x0000000c00fa7202 */ /* 0x008fe20000000f00 */
[----:B------:R-:W-:Y:S01]  /*8b60*/  FMUL.FTZ R138, R138, R65 ;  /* 0x000000418a8a7220 */ /* 0x000fe20000410000 */
[C---:B--2---:R-:W-:Y:S01]  /*8b70*/  HMMA.16816.F32 R108, R4.reuse, R50, R168 ;  /* 0x00000032046c723c */ /* 0x044fe200000018a8 */
[----:B----4-:R-:W-:Y:S01]  /*8b80*/  MOV R251, R13 ;  /* 0x0000000d00fb7202 */ /* 0x010fe20000000f00 */
[----:B------:R-:W-:Y:S01]  /*8b90*/  FMUL.FTZ R139, R139, R65 ;  /* 0x000000418b8b7220 */ /* 0x000fe20000410000 */
[----:B------:R-:W-:Y:S01]  /*8ba0*/  MOV R133, R107 ;  /* 0x0000006b00857202 */ /* 0x000fe20000000f00 */
[----:B------:R-:W-:Y:S01]  /*8bb0*/  FMUL.FTZ R112, R112, R66 ;  /* 0x0000004270707220 */ /* 0x000fe20000410000 */
[----:B-1----:R-:W-:Y:S01]  /*8bc0*/  MOV R135, R34 ;  /* 0x0000002200877202 */ /* 0x002fe20000000f00 */
[----:B------:R-:W-:Y:S01]  /*8bd0*/  FFMA.FTZ R9, R56, c[0x0][0x23c], -R8 ;  /* 0x00008f0038097a23 */ /* 0x000fe20000010808 */
[----:B------:R-:W-:Y:S01]  /*8be0*/  MOV R34, R11 ;  /* 0x0000000b00227202 */ /* 0x000fe20000000f00 */
[----:B------:R1:W-:Y:S01]  /*8bf0*/  MUFU.EX2 R13, R10 ;  /* 0x0000000a000d7308 */ /* 0x0003e20000000800 */
[----:B-----5:R-:W-:Y:S01]  /*8c00*/  MOV R60, R14 ;  /* 0x0000000e003c7202 */ /* 0x020fe20000000f00 */
[C---:B------:R-:W-:Y:S01]  /*8c10*/  HMMA.16816.F32 R180, R4.reuse, R22, R136 ;  /* 0x0000001604b4723c */ /* 0x040fe20000001888 */
[----:B------:R-:W-:Y:S01]  /*8c20*/  FMUL.FTZ R113, R113, R66 ;  /* 0x0000004271717220 */ /* 0x000fe20000410000 */
[----:B------:R-:W-:Y:S01]  /*8c30*/  MOV R132, R106 ;  /* 0x0000006a00847202 */ /* 0x000fe20000000f00 */
[----:B------:R-:W-:Y:S01]  /*8c40*/  FMUL.FTZ R3, R238, c[0x0][0x23c] ;  /* 0x00008f00ee037a20 */ /* 0x000fe20000410000 */
[----:B------:R-:W-:Y:S01]  /*8c50*/  MOV R56, R105 ;  /* 0x0000006900387202 */ /* 0x000fe20000000f00 */
[-C--:B------:R-:W-:Y:S01]  /*8c60*/  FMUL.FTZ R114, R114, R65.reuse ;  /* 0x0000004172727220 */ /* 0x080fe20000410000 */
[----:B------:R2:W-:Y:S01]  /*8c70*/  MUFU.EX2 R37, R9 ;  /* 0x0000000900257308 */ /* 0x0005e20000000800 */
[----:B------:R-:W-:Y:S01]  /*8c80*/  MOV R139, R64 ;  /* 0x00000040008b7202 */ /* 0x000fe20000000f00 */
[----:B------:R-:W-:Y:S01]  /*8c90*/  FMUL.FTZ R115, R115, R65 ;  /* 0x0000004173737220 */ /* 0x000fe20000410000 */
[----:B------:R-:W-:Y:S01]  /*8ca0*/  FSEL R3, R3, RZ, P0 ;  /* 0x000000ff03037208 */ /* 0x000fe20000000000 */
[----:B------:R-:W-:Y:S01]  /*8cb0*/  FMUL.FTZ R120, R120, R66 ;  /* 0x0000004278787220 */ /* 0x000fe20000410000 */
[----:B------:R-:W-:Y:S01]  /*8cc0*/  MOV R134, R60 ;  /* 0x0000003c00867202 */ /* 0x000fe20000000f00 */
[----:B------:R-:W-:Y:S01]  /*8cd0*/  FMUL.FTZ R121, R121, R66 ;  /* 0x0000004279797220 */ /* 0x000fe20000410000 */
[----:B------:R-:W-:Y:S01]  /*8ce0*/  MOV R170, R252 ;  /* 0x000000fc00aa7202 */ /* 0x000fe20000000f00 */
[--C-:B------:R-:W-:Y:S01]  /*8cf0*/  FFMA.FTZ R11, R101, c[0x0][0x23c], -R3.reuse ;  /* 0x00008f00650b7a23 */ /* 0x100fe20000010803 */
[----:B------:R-:W-:Y:S01]  /*8d00*/  HMMA.16816.F32 R196, R4, R24, R112 ;  /* 0x0000001804c4723c */ /* 0x000fe20000001870 */
[----:B-1----:R-:W-:Y:S01]  /*8d10*/  FFMA.FTZ R10, R33, c[0x0][0x23c], -R3 ;  /* 0x00008f00210a7a23 */ /* 0x002fe20000010803 */
[----:B------:R-:W-:Y:S01]  /*8d20*/  MOV R169, R251 ;  /* 0x000000fb00a97202 */ /* 0x000fe20000000f00 */
[----:B------:R-:W1:Y:S01]  /*8d30*/  MUFU.EX2 R32, R11 ;  /* 0x0000000b00207308 */ /* 0x000e620000000800 */
[-C--:B------:R-:W-:Y:S01]  /*8d40*/  FMUL.FTZ R122, R122, R65.reuse ;  /* 0x000000417a7a7220 */ /* 0x080fe20000410000 */
[----:B------:R-:W-:Y:S01]  /*8d50*/  MOV R168, R250 ;  /* 0x000000fa00a87202 */ /* 0x000fe20000000f00 */
[----:B------:R-:W-:Y:S01]  /*8d60*/  FMUL.FTZ R123, R123, R65 ;  /* 0x000000417b7b7220 */ /* 0x000fe20000410000 */
[----:B--2---:R-:W-:Y:S01]  /*8d70*/  FSEL R9, R237, RZ, P1 ;  /* 0x000000ffed097208 */ /* 0x004fe20000800000 */
[----:B------:R-:W-:-:S02]  /*8d80*/  FMUL.FTZ R152, R152, R66 ;  /* 0x0000004298987220 */ /* 0x000fc40000410000 */
[----:B------:R-:W-:Y:S01]  /*8d90*/  FMUL.FTZ R153, R153, R66 ;  /* 0x0000004299997220 */ /* 0x000fe20000410000 */
[----:B------:R2:W-:Y:S01]  /*8da0*/  MUFU.EX2 R14, R10 ;  /* 0x0000000a000e7308 */ /* 0x0005e20000000800 */
[----:B------:R-:W-:Y:S01]  /*8db0*/  FADD.FTZ R12, R104, -R9 ;  /* 0x80000009680c7221 */ /* 0x000fe20000010000 */
[----:B------:R-:W-:Y:S01]  /*8dc0*/  FSEL R9, R238, RZ, P0 ;  /* 0x000000ffee097208 */ /* 0x000fe20000000000 */
[-C--:B------:R-:W-:Y:S01]  /*8dd0*/  FMUL.FTZ R154, R154, R65.reuse ;  /* 0x000000419a9a7220 */ /* 0x080fe20000410000 */
[----:B------:R-:W-:Y:S01]  /*8de0*/  HMMA.16816.F32 R192, R4, R26, R120 ;  /* 0x0000001a04c0723c */ /* 0x000fe20000001878 */
[----:B------:R-:W-:Y:S01]  /*8df0*/  FMUL.FTZ R155, R155, R65 ;  /* 0x000000419b9b7220 */ /* 0x000fe20000410000 */
[----:B------:R-:W-:Y:S01]  /*8e00*/  PLOP3.LUT P0, PT, PT, PT, UP0, 0x40, 0x0 ;  /* 0x000000000000781c */ /* 0x000fe20003f0e808 */
[----:B------:R-:W-:Y:S01]  /*8e10*/  FADD.FTZ R9, R103, -R9 ;  /* 0x8000000967097221 */ /* 0x000fe20000010000 */
[----:B-1----:R-:W-:Y:S01]  /*8e20*/  MOV R171, R32 ;  /* 0x0000002000ab7202 */ /* 0x002fe20000000f00 */
[----:B------:R-:W-:-:S02]  /*8e30*/  FFMA.FTZ R11, R57, c[0x0][0x23c], -R3 ;  /* 0x00008f00390b7a23 */ /* 0x000fc40000010803 */
[----:B------:R-:W-:Y:S01]  /*8e40*/  FMUL.FTZ R9, R9, c[0x0][0x23c] ;  /* 0x00008f0009097a20 */ /* 0x000fe20000410000 */
[----:B------:R-:W-:Y:S01]  /*8e50*/  HMMA.16816.F32 R176, R4, R30, R152 ;  /* 0x0000001e04b0723c */ /* 0x000fe20000001898 */
[----:B------:R-:W-:Y:S01]  /*8e60*/  MUFU.EX2 R32, R11 ;  /* 0x0000000b00207308 */ /* 0x000fe20000000800 */
[-C--:B------:R-:W-:Y:S02]  /*8e70*/  FMUL.FTZ R164, R164, R66.reuse ;  /* 0x00000042a4a47220 */ /* 0x080fe40000410000 */
[----:B--2---:R-:W-:Y:S02]  /*8e80*/  FFMA.FTZ R10, R63, c[0x0][0x23c], -R3 ;  /* 0x00008f003f0a7a23 */ /* 0x004fe40000010803 */
[----:B------:R-:W-:Y:S02]  /*8e90*/  FMUL.FTZ R165, R165, R66 ;  /* 0x00000042a5a57220 */ /* 0x000fe40000410000 */
[-C--:B------:R-:W-:Y:S01]  /*8ea0*/  FMUL.FTZ R166, R166, R65.reuse ;  /* 0x00000041a6a67220 */ /* 0x080fe20000410000 */
[----:B------:R1:W-:Y:S01]  /*8eb0*/  MUFU.EX2 R35, R10 ;  /* 0x0000000a00237308 */ /* 0x0003e20000000800 */
[----:B------:R-:W-:-:S02]  /*8ec0*/  FMUL.FTZ R167, R167, R65 ;  /* 0x00000041a7a77220 */ /* 0x000fc40000410000 */
[-C--:B------:R-:W-:Y:S02]  /*8ed0*/  FMUL.FTZ R148, R148, R66.reuse ;  /* 0x0000004294947220 */ /* 0x080fe40000410000 */
[-C--:B------:R-:W-:Y:S02]  /*8ee0*/  FMUL.FTZ R149, R149, R66.reuse ;  /* 0x0000004295957220 */ /* 0x080fe40000410000 */
[-C--:B------:R-:W-:Y:S01]  /*8ef0*/  FMUL.FTZ R150, R150, R65.reuse ;  /* 0x0000004196967220 */ /* 0x080fe20000410000 */
[----:B------:R-:W-:Y:S01]  /*8f00*/  MUFU.EX2 R11, R9 ;  /* 0x00000009000b7308 */ /* 0x000fe20000000800 */
[----:B------:R-:W-:Y:S01]  /*8f10*/  FMUL.FTZ R151, R151, R65 ;  /* 0x0000004197977220 */ /* 0x000fe20000410000 */
[----:B------:R-:W-:Y:S01]  /*8f20*/  HMMA.16816.F32 R112, R4, R48, R164 ;  /* 0x000000300470723c */ /* 0x000fe200000018a4 */
[-C--:B------:R-:W-:Y:S02]  /*8f30*/  FMUL.FTZ R72, R72, R66.reuse ;  /* 0x0000004248487220 */ /* 0x080fe40000410000 */
[----:B------:R-:W-:-:S02]  /*8f40*/  FMUL.FTZ R73, R73, R66 ;  /* 0x0000004249497220 */ /* 0x000fc40000410000 */
[-C--:B------:R-:W-:Y:S02]  /*8f50*/  FMUL.FTZ R74, R74, R65.reuse ;  /* 0x000000414a4a7220 */ /* 0x080fe40000410000 */
[----:B-1----:R-:W-:Y:S01]  /*8f60*/  FMUL.FTZ R10, R12, c[0x0][0x23c] ;  /* 0x00008f000c0a7a20 */ /* 0x002fe20000410000 */
[C---:B------:R-:W-:Y:S01]  /*8f70*/  HMMA.16816.F32 R120, R4.reuse, R28, R148 ;  /* 0x0000001c0478723c */ /* 0x040fe20000001894 */
[-C--:B------:R-:W-:Y:S02]  /*8f80*/  FMUL.FTZ R75, R75, R65.reuse ;  /* 0x000000414b4b7220 */ /* 0x080fe40000410000 */
[----:B------:R-:W1:Y:S01]  /*8f90*/  MUFU.EX2 R64, R10 ;  /* 0x0000000a00407308 */ /* 0x000e620000000800 */
        /* <DEDUP_REMOVED lines=9> */
[----:B------:R-:W-:Y:S02]  /*9030*/  FMUL.FTZ R91, R91, R65 ;  /* 0x000000415b5b7220 */ /* 0x000fe40000410000 */
[-C--:B------:R-:W-:Y:S02]  /*9040*/  FMUL.FTZ R92, R92, R66.reuse ;  /* 0x000000425c5c7220 */ /* 0x080fe40000410000 */
[----:B------:R-:W-:-:S02]  /*9050*/  FMUL.FTZ R93, R93, R66 ;  /* 0x000000425d5d7220 */ /* 0x000fc40000410000 */
[-C--:B------:R-:W-:Y:S01]  /*9060*/  FMUL.FTZ R94, R94, R65.reuse ;  /* 0x000000415e5e7220 */ /* 0x080fe20000410000 */
[C---:B------:R-:W-:Y:S01]  /*9070*/  HMMA.16816.F32 R164, R4.reuse, R40, R88 ;  /* 0x0000002804a4723c */ /* 0x040fe20000001858 */
[----:B------:R-:W-:Y:S02]  /*9080*/  FMUL.FTZ R95, R95, R65 ;  /* 0x000000415f5f7220 */ /* 0x000fe40000410000 */
[-C--:B-1----:R-:W-:Y:S02]  /*9090*/  FMUL.FTZ R160, R160, R64.reuse ;  /* 0x00000040a0a07220 */ /* 0x082fe40000410000 */
[----:B------:R-:W-:Y:S02]  /*90a0*/  FMUL.FTZ R161, R161, R64 ;  /* 0x00000040a1a17220 */ /* 0x000fe40000410000 */
[-C--:B------:R-:W-:Y:S01]  /*90b0*/  FMUL.FTZ R162, R162, R11.reuse ;  /* 0x0000000ba2a27220 */ /* 0x080fe20000410000 */
[----:B------:R-:W-:Y:S01]  /*90c0*/  HMMA.16816.F32 R152, R4, R42, R92 ;  /* 0x0000002a0498723c */ /* 0x000fe2000000185c */
[----:B------:R-:W-:-:S02]  /*90d0*/  FMUL.FTZ R163, R163, R11 ;  /* 0x0000000ba3a37220 */ /* 0x000fc40000410000 */
[----:B------:R-:W-:Y:S02]  /*90e0*/  FFMA.FTZ R9, R58, c[0x0][0x23c], -R2 ;  /* 0x00008f003a097a23 */ /* 0x000fe40000010802 */
[-C--:B------:R-:W-:Y:S02]  /*90f0*/  FMUL.FTZ R172, R172, R64.reuse ;  /* 0x00000040acac7220 */ /* 0x080fe40000410000 */
[----:B------:R-:W-:Y:S01]  /*9100*/  F2FP.PACK_AB R4, R135, R59 ;  /* 0x0000003b8704723e */ /* 0x000fe200000000ff */
[----:B------:R-:W-:Y:S01]  /*9110*/  FMUL.FTZ R173, R173, R64 ;  /* 0x00000040adad7220 */ /* 0x000fe20000410000 */
[----:B------:R-:W-:Y:S01]  /*9120*/  F2FP.PACK_AB R5, R171, R14 ;  /* 0x0000000eab05723e */ /* 0x000fe200000000ff */
[----:B------:R-:W-:Y:S01]  /*9130*/  FMUL.FTZ R174, R174, R11 ;  /* 0x0000000baeae7220 */ /* 0x000fe20000410000 */
[----:B------:R-:W-:Y:S01]  /*9140*/  F2FP.PACK_AB R6, R37, R13 ;  /* 0x0000000d2506723e */ /* 0x000fe200000000ff */
[----:B------:R-:W-:Y:S01]  /*9150*/  FMUL.FTZ R175, R175, R11 ;  /* 0x0000000bafaf7220 */ /* 0x000fe20000410000 */
[----:B------:R-:W-:Y:S01]  /*9160*/  F2FP.PACK_AB R7, R32, R35 ;  /* 0x000000232007723e */ /* 0x000fe200000000ff */
[-C--:B------:R-:W-:Y:S01]  /*9170*/  FMUL.FTZ R140, R140, R64.reuse ;  /* 0x000000408c8c7220 */ /* 0x080fe20000410000 */
[----:B------:R1:W2:Y:S01]  /*9180*/  MUFU.EX2 R33, R9 ;  /* 0x0000000900217308 */ /* 0x0002a20000000800 */
[----:B------:R-:W-:-:S02]  /*9190*/  FMUL.FTZ R141, R141, R64 ;  /* 0x000000408d8d7220 */ /* 0x000fc40000410000 */
[-C--:B------:R-:W-:Y:S02]  /*91a0*/  FMUL.FTZ R142, R142, R11.reuse ;  /* 0x0000000b8e8e7220 */ /* 0x080fe40000410000 */
[-C--:B------:R-:W-:Y:S01]  /*91b0*/  FMUL.FTZ R143, R143, R11.reuse ;  /* 0x0000000b8f8f7220 */ /* 0x080fe20000410000 */
[C---:B------:R-:W-:Y:S01]  /*91c0*/  HMMA.16816.F32 R60, R4.reuse, R48, R160 ;  /* 0x00000030043c723c */ /* 0x040fe200000018a0 */
[-C--:B------:R-:W-:Y:S02]  /*91d0*/  FMUL.FTZ R144, R144, R64.reuse ;  /* 0x0000004090907220 */ /* 0x080fe40000410000 */
[----:B------:R-:W-:Y:S02]  /*91e0*/  FMUL.FTZ R145, R145, R64 ;  /* 0x0000004091917220 */ /* 0x000fe40000410000 */
[-C--:B------:R-:W-:Y:S02]  /*91f0*/  FMUL.FTZ R146, R146, R11.reuse ;  /* 0x0000000b92927220 */ /* 0x080fe40000410000 */
[----:B------:R-:W-:Y:S01]  /*9200*/  FMUL.FTZ R147, R147, R11 ;  /* 0x0000000b93937220 */ /* 0x000fe20000410000 */
[C---:B------:R-:W-:Y:S01]  /*9210*/  HMMA.16816.F32 R48, R4.reuse, R50, R172 ;  /* 0x000000320430723c */ /* 0x040fe200000018ac */
[--C-:B------:R-:W-:Y:S01]  /*9220*/  FFMA.FTZ R10, R46, c[0x0][0x23c], -R2.reuse ;  /* 0x00008f002e0a7a23 */ /* 0x100fe20000010802 */
[----:B------:R-:W-:Y:S01]  /*9230*/  MOV R160, R134 ;  /* 0x0000008600a07202 */ /* 0x000fe20000000f00 */
[--C-:B-1----:R-:W-:Y:S01]  /*9240*/  FFMA.FTZ R9, R47, c[0x0][0x23c], -R2.reuse ;  /* 0x00008f002f097a23 */ /* 0x102fe20000010802 */
[----:B------:R-:W-:Y:S01]  /*9250*/  MOV R163, R135 ;  /* 0x0000008700a37202 */ /* 0x000fe20000000f00 */
[----:B------:R-:W-:Y:S01]  /*9260*/  FMUL.FTZ R68, R68, R64 ;  /* 0x0000004044447220 */ /* 0x000fe20000410000 */
[----:B------:R-:W-:Y:S01]  /*9270*/  MOV R162, R14 ;  /* 0x0000000e00a27202 */ /* 0x000fe20000000f00 */
[----:B------:R1:W3:Y:S01]  /*9280*/  MUFU.EX2 R172, R9 ;  /* 0x0000000900ac7308 */ /* 0x0002e20000000800 */
[C---:B------:R-:W-:Y:S01]  /*9290*/  HMMA.16816.F32 R76, R4.reuse, R22, R140 ;  /* 0x00000016044c723c */ /* 0x040fe2000000188c */
[----:B------:R-:W-:Y:S01]  /*92a0*/  MOV R174, R37 ;  /* 0x0000002500ae7202 */ /* 0x000fe20000000f00 */
[----:B------:R-:W-:Y:S01]  /*92b0*/  FMUL.FTZ R69, R69, R64 ;  /* 0x0000004045457220 */ /* 0x000fe20000410000 */
[----:B------:R-:W-:Y:S01]  /*92c0*/  MOV R175, R35 ;  /* 0x0000002300af7202 */ /* 0x000fe20000000f00 */
[-C--:B------:R-:W-:Y:S01]  /*92d0*/  FMUL.FTZ R70, R70, R11.reuse ;  /* 0x0000000b46467220 */ /* 0x080fe20000410000 */
[----:B------:R-:W-:Y:S01]  /*92e0*/  MOV R173, R32 ;  /* 0x0000002000ad7202 */ /* 0x000fe20000000f00 */
[----:B------:R-:W-:Y:S01]  /*92f0*/  FMUL.FTZ R71, R71, R11 ;  /* 0x0000000b47477220 */ /* 0x000fe20000410000 */
[----:B------:R-:W-:Y:S01]  /*9300*/  MOV R142, R39 ;  /* 0x00000027008e7202 */ /* 0x000fe20000000f00 */
[C---:B------:R-:W-:Y:S01]  /*9310*/  HMMA.16816.F32 R72, R4.reuse, R28, R144 ;  /* 0x0000001c0448723c */ /* 0x040fe20000001890 */
[----:B------:R4:W-:Y:S01]  /*9320*/  MUFU.EX2 R141, R10 ;  /* 0x0000000a008d7308 */ /* 0x0009e20000000800 */
[-C--:B------:R-:W-:Y:S01]  /*9330*/  FMUL.FTZ R116, R116, R64.reuse ;  /* 0x0000004074747220 */ /* 0x080fe20000410000 */
[----:B------:R-:W-:Y:S01]  /*9340*/  MOV R143, R59 ;  /* 0x0000003b008f7202 */ /* 0x000fe20000000f00 */
[----:B------:R-:W-:Y:S01]  /*9350*/  FMUL.FTZ R117, R117, R64 ;  /* 0x0000004075757220 */ /* 0x000fe20000410000 */
[----:B------:R-:W-:Y:S01]  /*9360*/  MOV R161, R13 ;  /* 0x0000000d00a17202 */ /* 0x000fe20000000f00 */
[-C--:B------:R-:W-:Y:S01]  /*9370*/  FMUL.FTZ R118, R118, R11.reuse ;  /* 0x0000000b76767220 */ /* 0x080fe20000410000 */
[----:B------:R-:W-:Y:S01]  /*9380*/  MOV R145, R38 ;  /* 0x0000002600917202 */ /* 0x000fe20000000f00 */
[----:B-1----:R-:W-:Y:S01]  /*9390*/  FFMA.FTZ R9, R36, c[0x0][0x23c], -R2 ;  /* 0x00008f0024097a23 */ /* 0x002fe20000010802 */
[C---:B------:R-:W-:Y:S01]  /*93a0*/  HMMA.16816.F32 R44, R4.reuse, R52, R68 ;  /* 0x00000034042c723c */ /* 0x040fe20000001844 */
[----:B------:R-:W1:Y:S01]  /*93b0*/  LDSM.16.MT88.4 R36, [R220+0x9400] ;  /* 0x00940000dc24783b */ /* 0x000e620000004200 */
[----:B------:R-:W-:Y:S01]  /*93c0*/  FMUL.FTZ R119, R119, R11 ;  /* 0x0000000b77777220 */ /* 0x000fe20000410000 */
[----:B------:R5:W-:Y:S01]  /*93d0*/  MUFU.EX2 R146, R9 ;  /* 0x0000000900927308 */ /* 0x000be20000000800 */
[----:B------:R-:W-:Y:S01]  /*93e0*/  FMUL.FTZ R84, R84, R64 ;  /* 0x0000004054547220 */ /* 0x000fe20000410000 */
[----:B------:R-:W-:Y:S01]  /*93f0*/  MOV R147, R34 ;  /* 0x0000002200937202 */ /* 0x000fe20000000f00 */
[-C--:B------:R-:W-:Y:S01]  /*9400*/  FMUL.FTZ R85, R85, R64.reuse ;  /* 0x0000004055557220 */ /* 0x080fe20000410000 */
[----:B--2---:R-:W-:Y:S01]  /*9410*/  MOV R70, R33 ;  /* 0x0000002100467202 */ /* 0x004fe20000000f00 */
[--C-:B----4-:R-:W-:Y:S01]  /*9420*/  FFMA.FTZ R10, R186, c[0x0][0x23c], -R0.reuse ;  /* 0x00008f00ba0a7a23 */ /* 0x110fe20000010800 */
[C---:B------:R-:W-:Y:S01]  /*9430*/  HMMA.16816.F32 R92, R4.reuse, R24, R116 ;  /* 0x00000018045c723c */ /* 0x040fe20000001874 */
[-C--:B------:R-:W-:Y:S01]  /*9440*/  FMUL.FTZ R86, R86, R11.reuse ;  /* 0x0000000b56567220 */ /* 0x080fe20000410000 */
[----:B------:R-:W2:Y:S01]  /*9450*/  LDSM.16.MT88.4 R32, [R222+0x9400] ;  /* 0x00940000de20783b */ /* 0x000ea20000004200 */
[----:B------:R-:W-:Y:S01]  /*9460*/  MUFU.EX2 R68, R10 ;  /* 0x0000000a00447308 */ /* 0x000fe20000000800 */
[----:B------:R-:W-:Y:S01]  /*9470*/  FMUL.FTZ R87, R87, R11 ;  /* 0x0000000b57577220 */ /* 0x000fe20000410000 */
[----:B------:R-:W-:Y:S01]  /*9480*/  MOV R144, R15 ;  /* 0x0000000f00907202 */ /* 0x000fe20000000f00 */
[----:B------:R-:W-:Y:S01]  /*9490*/  FMUL.FTZ R124, R124, R64 ;  /* 0x000000407c7c7220 */ /* 0x000fe20000410000 */
[----:B------:R-:W-:Y:S01]  /*94a0*/  MOV R118, R56 ;  /* 0x0000003800767202 */ /* 0x000fe20000000f00 */
[----:B------:R-:W-:Y:S01]  /*94b0*/  FMUL.FTZ R125, R125, R64 ;  /* 0x000000407d7d7220 */ /* 0x000fe20000410000 */
[----:B------:R-:W-:Y:S01]  /*94c0*/  MOV R119, R139 ;  /* 0x0000008b00777202 */ /* 0x000fe20000000f00 */
[--C-:B-----5:R-:W-:Y:S01]  /*94d0*/  FFMA.FTZ R9, R185, c[0x0][0x23c], -R0.reuse ;  /* 0x00008f00b9097a23 */ /* 0x120fe20000010800 */
[C---:B------:R-:W-:Y:S01]  /*94e0*/  HMMA.16816.F32 R56, R4.reuse, R40, R84 ;  /* 0x000000280438723c */ /* 0x040fe20000001854 */
[-C--:B------:R-:W-:Y:S01]  /*94f0*/  FMUL.FTZ R126, R126, R11.reuse ;  /* 0x0000000b7e7e7220 */ /* 0x080fe20000410000 */
[----:B------:R-:W-:Y:S01]  /*9500*/  MOV R117, R132 ;  /* 0x0000008400757202 */ /* 0x000fe20000000f00 */
[----:B------:R4:W5:Y:S01]  /*9510*/  MUFU.EX2 R252, R9 ;  /* 0x0000000900fc7308 */ /* 0x0009620000000800 */
[----:B------:R-:W-:Y:S01]  /*9520*/  FMUL.FTZ R127, R127, R11 ;  /* 0x0000000b7f7f7220 */ /* 0x000fe20000410000 */
[----:B------:R-:W-:Y:S01]  /*9530*/  MOV R116, R133 ;  /* 0x0000008500747202 */ /* 0x000fe20000000f00 */
[-C--:B------:R-:W-:Y:S01]  /*9540*/  FMUL.FTZ R128, R128, R64.reuse ;  /* 0x0000004080807220 */ /* 0x080fe20000410000 */
[----:B------:R-:W-:Y:S01]  /*9550*/  LDSM.16.MT88.4 R12, [R222+0xa400] ;  /* 0x00a40000de0c783b */ /* 0x000fe20000004200 */
[-C--:B------:R-:W-:Y:S01]  /*9560*/  FMUL.FTZ R129, R129, R64.reuse ;  /* 0x0000004081817220 */ /* 0x080fe20000410000 */
[----:B------:R-:W-:Y:S01]  /*9570*/  MOV R186, R173 ;  /* 0x000000ad00ba7202 */ /* 0x000fe20000000f00 */
[-C--:B------:R-:W-:Y:S01]  /*9580*/  FMUL.FTZ R130, R130, R11.reuse ;  /* 0x0000000b82827220 */ /* 0x080fe20000410000 */
[C---:B------:R-:W-:Y:S01]  /*9590*/  HMMA.16816.F32 R88, R4.reuse, R26, R124 ;  /* 0x0000001a0458723c */ /* 0x040fe2000000187c */
[----:B------:R-:W-:Y:S01]  /*95a0*/  FMUL.FTZ R131, R131, R11 ;  /* 0x0000000b83837220 */ /* 0x000fe20000410000 */
[----:B------:R-:W-:Y:S01]  /*95b0*/  LDSM.16.MT88.4 R24, [R222+0xb400] ;  /* 0x00b40000de18783b */ /* 0x000fe20000004200 */
[----:B------:R-:W-:Y:S01]  /*95c0*/  FMUL.FTZ R156, R156, R64 ;  /* 0x000000409c9c7220 */ /* 0x000fe20000410000 */
[----:B------:R-:W-:Y:S01]  /*95d0*/  MOV R185, R116 ;  /* 0x0000007400b97202 */ /* 0x000fe20000000f00 */
[----:B------:R-:W-:Y:S01]  /*95e0*/  FMUL.FTZ R157, R157, R64 ;  /* 0x000000409d9d7220 */ /* 0x000fe20000410000 */
[----:B------:R-:W-:Y:S01]  /*95f0*/  MOV R71, R117 ;  /* 0x0000007500477202 */ /* 0x000fe20000000f00 */
[-C--:B------:R-:W-:Y:S01]  /*9600*/  FMUL.FTZ R158, R158, R11.reuse ;  /* 0x0000000b9e9e7220 */ /* 0x080fe20000410000 */
[----:B------:R-:W-:Y:S01]  /*9610*/  HMMA.16816.F32 R148, R4, R20, R128 ;  /* 0x000000140494723c */ /* 0x000fe20000001880 */
[----:B----4-:R-:W-:Y:S01]  /*9620*/  FFMA.FTZ R9, R184, c[0x0][0x23c], -R0 ;  /* 0x00008f00b8097a23 */ /* 0x010fe20000010800 */
[----:B------:R-:W-:Y:S01]  /*9630*/  LDSM.16.MT88.4 R20, [R220+0xb400] ;  /* 0x00b40000dc14783b */ /* 0x000fe20000004200 */
[----:B------:R-:W-:Y:S01]  /*9640*/  FMUL.FTZ R159, R159, R11 ;  /* 0x0000000b9f9f7220 */ /* 0x000fe20000410000 */
[----:B------:R-:W-:Y:S01]  /*9650*/  MOV R173, R118 ;  /* 0x0000007600ad7202 */ /* 0x000fe20000000f00 */
[----:B------:R4:W-:Y:S01]  /*9660*/  MUFU.EX2 R140, R9 ;  /* 0x00000009008c7308 */ /* 0x0009e20000000800 */
[----:B------:R-:W-:-:S02]  /*9670*/  FMUL.FTZ R80, R80, R64 ;  /* 0x0000004050507220 */ /* 0x000fc40000410000 */
[-C--:B------:R-:W-:Y:S02]  /*9680*/  FMUL.FTZ R81, R81, R64.reuse ;  /* 0x0000004051517220 */ /* 0x080fe40000410000 */
[-C--:B------:R-:W-:Y:S01]  /*9690*/  FMUL.FTZ R82, R82, R11.reuse ;  /* 0x0000000b52527220 */ /* 0x080fe20000410000 */
[C---:B------:R-:W-:Y:S01]  /*96a0*/  HMMA.16816.F32 R156, R4.reuse, R30, R156 ;  /* 0x0000001e049c723c */ /* 0x040fe2000000189c */
[-C--:B------:R-:W-:Y:S01]  /*96b0*/  FMUL.FTZ R83, R83, R11.reuse ;  /* 0x0000000b53537220 */ /* 0x080fe20000410000 */
[----:B------:R-:W2:Y:S01]  /*96c0*/  LDSM.16.MT88.4 R28, [R220+0xa400] ;  /* 0x00a40000dc1c783b */ /* 0x000ea20000004200 */
[-C--:B------:R-:W-:Y:S02]  /*96d0*/  FMUL.FTZ R96, R96, R64.reuse ;  /* 0x0000004060607220 */ /* 0x080fe40000410000 */
[----:B------:R-:W-:Y:S02]  /*96e0*/  FMUL.FTZ R97, R97, R64 ;  /* 0x0000004061617220 */ /* 0x000fe40000410000 */
[-C--:B------:R-:W-:Y:S01]  /*96f0*/  FMUL.FTZ R98, R98, R11.reuse ;  /* 0x0000000b62627220 */ /* 0x080fe20000410000 */
[----:B------:R-:W-:Y:S01]  /*9700*/  HMMA.16816.F32 R52, R4, R54, R80 ;  /* 0x000000360434723c */ /* 0x000fe20000001850 */
[----:B------:R-:W-:-:S02]  /*9710*/  FMUL.FTZ R99, R99, R11 ;  /* 0x0000000b63637220 */ /* 0x000fc40000410000 */
[----:B----4-:R-:W-:Y:S02]  /*9720*/  FFMA.FTZ R9, R67, c[0x0][0x23c], -R0 ;  /* 0x00008f0043097a23 */ /* 0x010fe40000010800 */
[----:B------:R-:W-:Y:S02]  /*9730*/  FFMA.FTZ R10, R201, c[0x0][0x23c], -R8 ;  /* 0x00008f00c90a7a23 */ /* 0x000fe40000010808 */
[----:B------:R4:W1:Y:S01]  /*9740*/  MUFU.EX2 R251, R9 ;  /* 0x0000000900fb7308 */ /* 0x0008620000000800 */
[----:B------:R-:W-:Y:S07]  /*9750*/  HMMA.16816.F32 R40, R4, R42, R96 ;  /* 0x0000002a0428723c */ /* 0x000fee0000001860 */
[----:B---3--:R-:W-:Y:S01]  /*9760*/  F2FP.PACK_AB R4, R172, R70 ;  /* 0x00000046ac04723e */ /* 0x008fe200000000ff */
[----:B------:R3:W-:Y:S01]  /*9770*/  MUFU.EX2 R250, R10 ;  /* 0x0000000a00fa7308 */ /* 0x0007e20000000800 */
[----:B-----5:R-:W-:-:S02]  /*9780*/  F2FP.PACK_AB R5, R252, R68 ;  /* 0x00000044fc05723e */ /* 0x020fc400000000ff */
[----:B------:R-:W-:Y:S01]  /*9790*/  F2FP.PACK_AB R6, R146, R141 ;  /* 0x0000008d9206723e */ /* 0x000fe200000000ff */
[----:B----4-:R-:W-:Y:S01]  /*97a0*/  FFMA.FTZ R9, R200, c[0x0][0x23c], -R8 ;  /* 0x00008f00c8097a23 */ /* 0x010fe20000010808 */
[----:B-1----:R-:W-:-:S03]  /*97b0*/  F2FP.PACK_AB R7, R251, R140 ;  /* 0x0000008cfb07723e */ /* 0x002fc600000000ff */
[----:B------:R1:W4:Y:S04]  /*97c0*/  MUFU.EX2 R201, R9 ;  /* 0x0000000900c97308 */ /* 0x0003280000000800 */
[----:B------:R-:W-:Y:S01]  /*97d0*/  HMMA.16816.F32 R136, R4, R36, R196 ;  /* 0x000000240488723c */ /* 0x000fe200000018c4 */
[----:B---3--:R-:W-:Y:S02]  /*97e0*/  MOV R10, R142 ;  /* 0x0000008e000a7202 */ /* 0x008fe40000000f00 */
[----:B------:R-:W-:-:S05]  /*97f0*/  MOV R142, R169 ;  /* 0x000000a9008e7202 */ /* 0x000fca0000000f00 */
[----:B------:R-:W-:Y:S01]  /*9800*/  HMMA.16816.F32 R132, R4, R38, R192 ;  /* 0x000000260484723c */ /* 0x000fe200000018c0 */
[----:B-1----:R-:W-:Y:S01]  /*9810*/  FFMA.FTZ R9, R202, c[0x0][0x23c], -R8 ;  /* 0x00008f00ca097a23 */ /* 0x002fe20000010808 */
[----:B------:R-:W-:-:S03]  /*9820*/  MOV R202, R146 ;  /* 0x0000009200ca7202 */ /* 0x000fc60000000f00 */
[----:B------:R1:W-:Y:S03]  /*9830*/  MUFU.EX2 R200, R9 ;  /* 0x0000000900c87308 */ /* 0x0003e60000000800 */
[C---:B--2---:R-:W-:Y:S08]  /*9840*/  HMMA.16816.F32 R128, R4.reuse, R32, R188 ;  /* 0x000000200480723c */ /* 0x044ff000000018bc */
[----:B------:R-:W-:Y:S01]  /*9850*/  HMMA.16816.F32 R124, R4, R34, R180 ;  /* 0x00000022047c723c */ /* 0x000fe200000018b4 */
[----:B-1----:R-:W-:-:S07]  /*9860*/  FFMA.FTZ R9, R187, c[0x0][0x23c], -R8 ;  /* 0x00008f00bb097a23 */ /* 0x002fce0000010808 */
[C---:B------:R-:W-:Y:S01]  /*9870*/  HMMA.16816.F32 R120, R4.reuse, R28, R120 ;  /* 0x0000001c0478723c */ /* 0x040fe20000001878 */
[----:B------:R1:W-:Y:S07]  /*9880*/  MUFU.EX2 R199, R9 ;  /* 0x0000000900c77308 */ /* 0x0003ee0000000800 */
[C---:B------:R-:W-:Y:S08]  /*9890*/  HMMA.16816.F32 R112, R4.reuse, R12, R112 ;  /* 0x0000000c0470723c */ /* 0x040ff00000001870 */
[----:B------:R-:W-:Y:S01]  /*98a0*/  HMMA.16816.F32 R108, R4, R14, R108 ;  /* 0x0000000e046c723c */ /* 0x000fe2000000186c */
[----:B-1----:R-:W-:Y:S01]  /*98b0*/  FFMA.FTZ R9, R206, c[0x0][0x23c], -R3 ;  /* 0x00008f00ce097a23 */ /* 0x002fe20000010803 */
[----:B------:R-:W-:-:S03]  /*98c0*/  MOV R206, R140 ;  /* 0x0000008c00ce7202 */ /* 0x000fc60000000f00 */
[----:B------:R1:W-:Y:S03]  /*98d0*/  MUFU.EX2 R198, R9 ;  /* 0x0000000900c67308 */ /* 0x0003e60000000800 */
[C---:B------:R-:W-:Y:S08]  /*98e0*/  HMMA.16816.F32 R104, R4.reuse, R20, R104 ;  /* 0x000000140468723c */ /* 0x040ff00000001868 */
[----:B------:R-:W-:Y:S01]  /*98f0*/  HMMA.16816.F32 R100, R4, R22, R100 ;  /* 0x000000160464723c */ /* 0x000fe20000001864 */
[----:B-1----:R-:W-:-:S07]  /*9900*/  FFMA.FTZ R9, R205, c[0x0][0x23c], -R3 ;  /* 0x00008f00cd097a23 */ /* 0x002fce0000010803 */
[C---:B------:R-:W-:Y:S01]  /*9910*/  HMMA.16816.F32 R96, R4.reuse, R24, R164 ;  /* 0x000000180460723c */ /* 0x040fe200000018a4 */
[----:B------:R-:W-:Y:S01]  /*9920*/  MOV R205, R141 ;  /* 0x0000008d00cd7202 */ /* 0x000fe20000000f00 */
[----:B------:R1:W2:Y:S06]  /*9930*/  MUFU.EX2 R197, R9 ;  /* 0x0000000900c57308 */ /* 0x0002ac0000000800 */
[----:B------:R-:W-:Y:S01]  /*9940*/  HMMA.16816.F32 R84, R4, R26, R152 ;  /* 0x0000001a0454723c */ /* 0x000fe20000001898 */
[----:B-1----:R-:W-:Y:S01]  /*9950*/  FFMA.FTZ R9, R204, c[0x0][0x23c], -R3 ;  /* 0x00008f00cc097a23 */ /* 0x002fe20000010803 */
[----:B------:R-:W-:-:S02]  /*9960*/  MOV R204, R172 ;  /* 0x000000ac00cc7202 */ /* 0x000fc40000000f00 */
[----:B------:R-:W-:Y:S01]  /*9970*/  MOV R172, R174 ;  /* 0x000000ae00ac7202 */ /* 0x000fe20000000f00 */
[----:B------:R1:W-:Y:S01]  /*9980*/  MUFU.EX2 R196, R9 ;  /* 0x0000000900c47308 */ /* 0x0003e20000000800 */
[----:B------:R-:W-:Y:S02]  /*9990*/  MOV R174, R119 ;  /* 0x0000007700ae7202 */ /* 0x000fe40000000f00 */
[----:B------:R-:W-:Y:S07]  /*99a0*/  HMMA.16816.F32 R116, R4, R30, R176 ;  /* 0x0000001e0474723c */ /* 0x000fee00000018b0 */
[----:B----4-:R-:W-:-:S02]  /*99b0*/  F2FP.PACK_AB R4, R201, R250 ;  /* 0x000000fac904723e */ /* 0x010fc400000000ff */
[----:B--2---:R-:W-:Y:S02]  /*99c0*/  F2FP.PACK_AB R5, R197, R198 ;  /* 0x000000c6c505723e */ /* 0x004fe400000000ff */
        /* <DEDUP_REMOVED lines=10> */
[----:B------:R-:W-:Y:S01]  /*9a70*/  LDSM.16.MT88.4 R36, [R220+0x9800] ;  /* 0x00980000dc24783b */ /* 0x000fe20000004200 */
[----:B-1----:R-:W-:Y:S01]  /*9a80*/  FFMA.FTZ R9, R209, c[0x0][0x23c], -R2 ;  /* 0x00008f00d1097a23 */ /* 0x002fe20000010802 */
[----:B------:R-:W-:-:S03]  /*9a90*/  MOV R209, R71 ;  /* 0x0000004700d17202 */ /* 0x000fc60000000f00 */
[----:B------:R1:W2:Y:S02]  /*9aa0*/  MUFU.EX2 R193, R9 ;  /* 0x0000000900c17308 */ /* 0x0002a40000000800 */
[C---:B------:R-:W-:Y:S08]  /*9ab0*/  HMMA.16816.F32 R80, R4.reuse, R32, R148 ;  /* 0x000000200450723c */ /* 0x040ff00000001894 */
[----:B------:R-:W-:Y:S01]  /*9ac0*/  HMMA.16816.F32 R76, R4, R34, R76 ;  /* 0x00000022044c723c */ /* 0x000fe2000000184c */
[----:B------:R-:W-:Y:S01]  /*9ad0*/  LDSM.16.MT88.4 R32, [R222+0x9800] ;  /* 0x00980000de20783b */ /* 0x000fe20000004200 */
[----:B-1----:R-:W-:Y:S01]  /*9ae0*/  FFMA.FTZ R9, R208, c[0x0][0x23c], -R2 ;  /* 0x00008f00d0097a23 */ /* 0x002fe20000010802 */
[----:B------:R-:W-:-:S05]  /*9af0*/  MOV R208, R185 ;  /* 0x000000b900d07202 */ /* 0x000fca0000000f00 */
[C---:B------:R-:W-:Y:S01]  /*9b00*/  HMMA.16816.F32 R72, R4.reuse, R28, R72 ;  /* 0x0000001c0448723c */ /* 0x040fe20000001848 */
[----:B------:R1:W-:Y:S07]  /*9b10*/  MUFU.EX2 R192, R9 ;  /* 0x0000000900c07308 */ /* 0x0003ee0000000800 */
[C---:B------:R-:W-:Y:S01]  /*9b20*/  HMMA.16816.F32 R68, R4.reuse, R30, R156 ;  /* 0x0000001e0444723c */ /* 0x040fe2000000189c */
[----:B------:R-:W3:Y:S04]  /*9b30*/  LDSM.16.MT88.4 R28, [R220+0xa800] ;  /* 0x00a80000dc1c783b */ /* 0x000ee80000004200 */
[----:B------:R-:W-:Y:S03]  /*9b40*/  LDSM.16.MT88.4 R156, [R220+0xac00] ;  /* 0x00ac0000dc9c783b */ /* 0x000fe60000004200 */
[----:B------:R-:W-:Y:S01]  /*9b50*/  HMMA.16816.F32 R60, R4, R12, R60 ;  /* 0x0000000c043c723c */ /* 0x000fe2000000183c */
[----:B-1----:R-:W-:Y:S01]  /*9b60*/  FFMA.FTZ R9, R207, c[0x0][0x23c], -R2 ;  /* 0x00008f00cf097a23 */ /* 0x002fe20000010802 */
[----:B------:R-:W-:-:S03]  /*9b70*/  MOV R207, R186 ;  /* 0x000000ba00cf7202 */ /* 0x000fc60000000f00 */
[----:B------:R1:W4:Y:S03]  /*9b80*/  MUFU.EX2 R191, R9 ;  /* 0x0000000900bf7308 */ /* 0x0003260000000800 */
[C---:B------:R-:W-:Y:S01]  /*9b90*/  HMMA.16816.F32 R48, R4.reuse, R14, R48 ;  /* 0x0000000e0430723c */ /* 0x040fe20000001830 */
[----:B------:R-:W5:Y:S07]  /*9ba0*/  LDSM.16.MT88.4 R12, [R222+0xa800] ;  /* 0x00a80000de0c783b */ /* 0x000f6e0000004200 */
        /* <DEDUP_REMOVED lines=9> */
[----:B--2---:R-:W-:Y:S01]  /*9c40*/  FFMA.FTZ R9, R214, c[0x0][0x23c], -R0 ;  /* 0x00008f00d6097a23 */ /* 0x004fe20000010800 */
[----:B------:R-:W-:-:S02]  /*9c50*/  MOV R214, R173 ;  /* 0x000000ad00d67202 */ /* 0x000fc40000000f00 */
[----:B------:R-:W-:Y:S01]  /*9c60*/  MOV R173, R160 ;  /* 0x000000a000ad7202 */ /* 0x000fe20000000f00 */
[----:B------:R2:W2:Y:S01]  /*9c70*/  MUFU.EX2 R189, R9 ;  /* 0x0000000900bd7308 */ /* 0x0004a20000000800 */
[----:B------:R-:W-:Y:S02]  /*9c80*/  F2FP.PACK_AB R4, R193, R194 ;  /* 0x000000c2c104723e */ /* 0x000fe400000000ff */
[----:B----4-:R-:W-:Y:S01]  /*9c90*/  F2FP.PACK_AB R6, R191, R192 ;  /* 0x000000c0bf06723e */ /* 0x010fe200000000ff */
[----:B--2---:R-:W-:Y:S01]  /*9ca0*/  FFMA.FTZ R9, R211, c[0x0][0x23c], -R0 ;  /* 0x00008f00d3097a23 */ /* 0x004fe20000010800 */
[----:B------:R-:W-:Y:S02]  /*9cb0*/  F2FP.PACK_AB R5, R189, R190 ;  /* 0x000000bebd05723e */ /* 0x000fe400000000ff */
[----:B------:R-:W-:Y:S01]  /*9cc0*/  MOV R211, R174 ;  /* 0x000000ae00d37202 */ /* 0x000fe20000000f00 */
[----:B------:R2:W-:Y:S01]  /*9cd0*/  MUFU.EX2 R187, R9 ;  /* 0x0000000900bb7308 */ /* 0x0005e20000000800 */
[----:B------:R-:W-:-:S02]  /*9ce0*/  MOV R174, R144 ;  /* 0x0000009000ae7202 */ /* 0x000fc40000000f00 */
[----:B------:R-:W-:Y:S01]  /*9cf0*/  MOV R144, R168 ;  /* 0x000000a800907202 */ /* 0x000fe20000000f00 */
[----:B--2---:R-:W-:Y:S01]  /*9d00*/  FFMA.FTZ R9, R212, c[0x0][0x23c], -R0 ;  /* 0x00008f00d4097a23 */ /* 0x004fe20000010800 */
[----:B------:R-:W-:Y:S02]  /*9d10*/  MOV R212, R175 ;  /* 0x000000af00d47202 */ /* 0x000fe40000000f00 */
[----:B------:R-:W-:Y:S01]  /*9d20*/  MOV R175, R162 ;  /* 0x000000a200af7202 */ /* 0x000fe20000000f00 */
[----:B------:R2:W4:Y:S02]  /*9d30*/  MUFU.EX2 R188, R9 ;  /* 0x0000000900bc7308 */ /* 0x0005240000000800 */
[----:B--2---:R-:W-:Y:S01]  /*9d40*/  FFMA.FTZ R9, R217, c[0x0][0x23c], -R8 ;  /* 0x00008f00d9097a23 */ /* 0x004fe20000010808 */
[----:B----4-:R-:W-:Y:S02]  /*9d50*/  F2FP.PACK_AB R7, R188, R187 ;  /* 0x000000bbbc07723e */ /* 0x010fe400000000ff */
[----:B------:R-:W-:-:S03]  /*9d60*/  MOV R217, R161 ;  /* 0x000000a100d97202 */ /* 0x000fc60000000f00 */
[----:B------:R2:W-:Y:S02]  /*9d70*/  MUFU.EX2 R186, R9 ;  /* 0x0000000900ba7308 */ /* 0x0005e40000000800 */
[C---:B---3--:R-:W-:Y:S08]  /*9d80*/  HMMA.16816.F32 R148, R4.reuse, R28, R120 ;  /* 0x0000001c0494723c */ /* 0x048ff00000001878 */
[----:B------:R-:W-:Y:S01]  /*9d90*/  HMMA.16816.F32 R152, R4, R30, R116 ;  /* 0x0000001e0498723c */ /* 0x000fe20000001874 */
[----:B--2---:R-:W-:Y:S01]  /*9da0*/  FFMA.FTZ R9, R215, c[0x0][0x23c], -R8 ;  /* 0x00008f00d7097a23 */ /* 0x004fe20000010808 */
[----:B------:R-:W-:-:S02]  /*9db0*/  MOV R215, R145 ;  /* 0x0000009100d77202 */ /* 0x000fc40000000f00 */
[----:B------:R-:W-:Y:S01]  /*9dc0*/  MOV R145, R170 ;  /* 0x000000aa00917202 */ /* 0x000fe20000000f00 */
[----:B------:R2:W3:Y:S03]  /*9dd0*/  MUFU.EX2 R185, R9 ;  /* 0x0000000900b97308 */ /* 0x0004e60000000800 */
[C---:B-----5:R-:W-:Y:S08]  /*9de0*/  HMMA.16816.F32 R164, R4.reuse, R12, R112 ;  /* 0x0000000c04a4723c */ /* 0x060ff00000001870 */
[----:B------:R-:W-:Y:S01]  /*9df0*/  HMMA.16816.F32 R108, R4, R14, R108 ;  /* 0x0000000e046c723c */ /* 0x000fe2000000186c */
[----:B--2---:R-:W-:Y:S01]  /*9e00*/  FFMA.FTZ R9, R218, c[0x0][0x23c], -R8 ;  /* 0x00008f00da097a23 */ /* 0x004fe20000010808 */
[----:B------:R-:W-:-:S06]  /*9e10*/  MOV R218, R171 ;  /* 0x000000ab00da7202 */ /* 0x000fcc0000000f00 */
[C---:B-1----:R-:W-:Y:S01]  /*9e20*/  HMMA.16816.F32 R104, R4.reuse, R20, R104 ;  /* 0x000000140468723c */ /* 0x042fe20000001868 */
[----:B------:R1:W-:Y:S07]  /*9e30*/  MUFU.EX2 R184, R9 ;  /* 0x0000000900b87308 */ /* 0x0003ee0000000800 */
        /* <DEDUP_REMOVED lines=8> */
[----:B-1----:R-:W-:Y:S01]  /*9ec0*/  FFMA.FTZ R9, R230, c[0x0][0x23c], -R3 ;  /* 0x00008f00e6097a23 */ /* 0x002fe20000010803 */
[----:B------:R-:W-:-:S06]  /*9ed0*/  MOV R230, R173 ;  /* 0x000000ad00e67202 */ /* 0x000fcc0000000f00 */
[C---:B------:R-:W-:Y:S01]  /*9ee0*/  HMMA.16816.F32 R100, R4.reuse, R22, R100 ;  /* 0x000000160464723c */ /* 0x040fe20000001864 */
[----:B------:R1:W-:Y:S07]  /*9ef0*/  MUFU.EX2 R182, R9 ;  /* 0x0000000900b67308 */ /* 0x0003ee0000000800 */
[C---:B------:R-:W-:Y:S08]  /*9f00*/  HMMA.16816.F32 R96, R4.reuse, R24, R96 ;  /* 0x000000180460723c */ /* 0x040ff00000001860 */
[----:B------:R-:W-:Y:S01]  /*9f10*/  HMMA.16816.F32 R84, R4, R26, R84 ;  /* 0x0000001a0454723c */ /* 0x000fe20000001854 */
[----:B-1----:R-:W-:Y:S01]  /*9f20*/  FFMA.FTZ R9, R229, c[0x0][0x23c], -R3 ;  /* 0x00008f00e5097a23 */ /* 0x002fe20000010803 */
[----:B------:R-:W-:-:S03]  /*9f30*/  MOV R229, R174 ;  /* 0x000000ae00e57202 */ /* 0x000fc60000000f00 */
[----:B------:R1:W4:Y:S02]  /*9f40*/  MUFU.EX2 R181, R9 ;  /* 0x0000000900b57308 */ /* 0x0003240000000800 */
[----:B---3--:R-:W-:Y:S02]  /*9f50*/  F2FP.PACK_AB R4, R185, R186 ;  /* 0x000000bab904723e */ /* 0x008fe400000000ff */
[----:B--2---:R-:W-:Y:S01]  /*9f60*/  F2FP.PACK_AB R6, R183, R184 ;  /* 0x000000b8b706723e */ /* 0x004fe200000000ff */
[--C-:B-1----:R-:W-:Y:S01]  /*9f70*/  FFMA.FTZ R9, R228, c[0x0][0x23c], -R3.reuse ;  /* 0x00008f00e4097a23 */ /* 0x102fe20000010803 */
[----:B----4-:R-:W-:Y:S02]  /*9f80*/  F2FP.PACK_AB R5, R181, R182 ;  /* 0x000000b6b505723e */ /* 0x010fe400000000ff */
[----:B------:R-:W-:Y:S01]  /*9f90*/  MOV R228, R144 ;  /* 0x0000009000e47202 */ /* 0x000fe20000000f00 */
[----:B------:R1:W-:Y:S02]  /*9fa0*/  MUFU.EX2 R180, R9 ;  /* 0x0000000900b47308 */ /* 0x0003e40000000800 */
[----:B-1----:R-:W-:Y:S01]  /*9fb0*/  FFMA.FTZ R9, R219, c[0x0][0x23c], -R3 ;  /* 0x00008f00db097a23 */ /* 0x002fe20000010803 */
[----:B------:R-:W-:-:S05]  /*9fc0*/  MOV R219, R145 ;  /* 0x0000009100db7202 */ /* 0x000fca0000000f00 */
[----:B------:R1:W2:Y:S02]  /*9fd0*/  MUFU.EX2 R179, R9 ;  /* 0x0000000900b37308 */ /* 0x0002a40000000800 */
[----:B-1----:R-:W-:Y:S01]  /*9fe0*/  FFMA.FTZ R9, R234, c[0x0][0x23c], -R2 ;  /* 0x00008f00ea097a23 */ /* 0x002fe20000010802 */
[----:B--2---:R-:W-:Y:S02]  /*9ff0*/  F2FP.PACK_AB R7, R179, R180 ;  /* 0x000000b4b307723e */ /* 0x004fe400000000ff */
[----:B------:R-:W-:-:S03]  /*a000*/  MOV R234, R147 ;  /* 0x0000009300ea7202 */ /* 0x000fc60000000f00 */
[----:B------:R1:W-:Y:S02]  /*a010*/  MUFU.EX2 R178, R9 ;  /* 0x0000000900b27308 */ /* 0x0003e40000000800 */
[C---:B------:R-:W-:Y:S08]  /*a020*/  HMMA.16816.F32 R68, R4.reuse, R30, R68 ;  /* 0x0000001e0444723c */ /* 0x040ff00000001844 */
[----:B------:R-:W-:Y:S01]  /*a030*/  HMMA.16816.F32 R144, R4, R28, R72 ;  /* 0x0000001c0490723c */ /* 0x000fe20000001848 */
[----:B-1----:R-:W-:Y:S01]  /*a040*/  FFMA.FTZ R9, R233, c[0x0][0x23c], -R2 ;  /* 0x00008f00e9097a23 */ /* 0x002fe20000010802 */
[----:B------:R-:W-:-:S02]  /*a050*/  MOV R233, R175 ;  /* 0x000000af00e97202 */ /* 0x000fc40000000f00 */
[----:B------:R-:W-:Y:S01]  /*a060*/  LDSM.16.MT88.4 R172, [R222+0xac00] ;  /* 0x00ac0000deac783b */ /* 0x000fe20000004200 */
[----:B------:R1:W2:Y:S03]  /*a070*/  MUFU.EX2 R177, R9 ;  /* 0x0000000900b17308 */ /* 0x0002a60000000800 */
[C---:B------:R-:W-:Y:S08]  /*a080*/  HMMA.16816.F32 R52, R4.reuse, R22, R52 ;  /* 0x000000160434723c */ /* 0x040ff00000001834 */
[----:B------:R-:W-:Y:S01]  /*a090*/  HMMA.16816.F32 R116, R4, R36, R92 ;  /* 0x000000240474723c */ /* 0x000fe2000000185c */
[----:B-1----:R-:W-:-:S07]  /*a0a0*/  FFMA.FTZ R9, R232, c[0x0][0x23c], -R2 ;  /* 0x00008f00e8097a23 */ /* 0x002fce0000010802 */
[----:B------:R-:W-:Y:S01]  /*a0b0*/  HMMA.16816.F32 R128, R4, R32, R80 ;  /* 0x000000200480723c */ /* 0x000fe20000001850 */
[----:B------:R-:W-:Y:S01]  /*a0c0*/  FFMA.FTZ R2, R231, c[0x0][0x23c], -R2 ;  /* 0x00008f00e7027a23 */ /* 0x000fe20000010802 */
[----:B------:R-:W-:Y:S01]  /*a0d0*/  MOV R232, R142 ;  /* 0x0000008e00e87202 */ /* 0x000fe20000000f00 */
[----:B------:R1:W-:Y:S01]  /*a0e0*/  MUFU.EX2 R176, R9 ;  /* 0x0000000900b07308 */ /* 0x0003e20000000800 */
[----:B------:R-:W-:Y:S01]  /*a0f0*/  LDSM.16.MT88.4 R80, [R220+0xbc00] ;  /* 0x00bc0000dc50783b */ /* 0x000fe20000004200 */
[----:B--2---:R-:W-:-:S03]  /*a100*/  F2FP.PACK_AB R92, R177, R178 ;  /* 0x000000b2b15c723e */ /* 0x004fc600000000ff */
[C---:B------:R-:W-:Y:S03]  /*a110*/  HMMA.16816.F32 R36, R4.reuse, R38, R88 ;  /* 0x000000260424723c */ /* 0x040fe60000001858 */
[----:B------:R2:W3:Y:S05]  /*a120*/  MUFU.EX2 R67, R2 ;  /* 0x0000000200437308 */ /* 0x0004ea0000000800 */
[C---:B------:R-:W-:Y:S01]  /*a130*/  HMMA.16816.F32 R32, R4.reuse, R34, R76 ;  /* 0x000000220420723c */ /* 0x040fe2000000184c */
[----:B-1----:R-:W-:Y:S02]  /*a140*/  MOV R9, R143 ;  /* 0x0000008f00097202 */ /* 0x002fe40000000f00 */
[----:B------:R-:W-:Y:S05]  /*a150*/  LDSM.16.MT88.4 R140, [R222+0x9c00] ;  /* 0x009c0000de8c783b */ /* 0x000fea0000004200 */
[----:B------:R-:W-:Y:S01]  /*a160*/  HMMA.16816.F32 R60, R4, R12, R60 ;  /* 0x0000000c043c723c */ /* 0x000fe2000000183c */
[----:B--2---:R-:W-:Y:S01]  /*a170*/  FFMA.FTZ R2, R240, c[0x0][0x23c], -R0 ;  /* 0x00008f00f0027a23 */ /* 0x004fe20000010800 */
[----:B---3--:R-:W-:-:S03]  /*a180*/  F2FP.PACK_AB R94, R67, R176 ;  /* 0x000000b0435e723e */ /* 0x008fc600000000ff */
[----:B------:R1:W-:Y:S03]  /*a190*/  MUFU.EX2 R31, R2 ;  /* 0x00000002001f7308 */ /* 0x0003e60000000800 */
[C---:B------:R-:W-:Y:S08]  /*a1a0*/  HMMA.16816.F32 R48, R4.reuse, R14, R48 ;  /* 0x0000000e0430723c */ /* 0x040ff00000001830 */
[----:B------:R-:W-:Y:S01]  /*a1b0*/  HMMA.16816.F32 R44, R4, R20, R44 ;  /* 0x00000014042c723c */ /* 0x000fe2000000182c */
[----:B-1----:R-:W-:-:S07]  /*a1c0*/  FFMA.FTZ R2, R241, c[0x0][0x23c], -R0 ;  /* 0x00008f00f1027a23 */ /* 0x002fce0000010800 */
[C---:B------:R-:W-:Y:S01]  /*a1d0*/  HMMA.16816.F32 R56, R4.reuse, R24, R56 ;  /* 0x000000180438723c */ /* 0x040fe20000001838 */
[----:B------:R1:W2:Y:S07]  /*a1e0*/  MUFU.EX2 R30, R2 ;  /* 0x00000002001e7308 */ /* 0x0002ae0000000800 */
[----:B------:R-:W-:Y:S01]  /*a1f0*/  HMMA.16816.F32 R40, R4, R26, R40 ;  /* 0x0000001a0428723c */ /* 0x000fe20000001828 */
[----:B------:R-:W3:Y:S01]  /*a200*/  LDSM.16.MT88.4 R4, [R222+0xbc00] ;  /* 0x00bc0000de04783b */ /* 0x000ee20000004200 */
[--C-:B-1----:R-:W-:Y:S01]  /*a210*/  FFMA.FTZ R2, R235, c[0x0][0x23c], -R0.reuse ;  /* 0x00008f00eb027a23 */ /* 0x102fe20000010800 */
[----:B--2---:R-:W-:Y:S01]  /*a220*/  F2FP.PACK_AB R93, R30, R31 ;  /* 0x0000001f1e5d723e */ /* 0x004fe200000000ff */
[----:B------:R-:W-:-:S02]  /*a230*/  FFMA.FTZ R0, R239, c[0x0][0x23c], -R0 ;  /* 0x00008f00ef007a23 */ /* 0x000fc40000010800 */
[----:B------:R1:W-:Y:S08]  /*a240*/  MUFU.EX2 R29, R2 ;  /* 0x00000002001d7308 */ /* 0x0003f00000000800 */
[----:B------:R2:W4:Y:S01]  /*a250*/  MUFU.EX2 R28, R0 ;  /* 0x00000000001c7308 */ /* 0x0005220000000800 */
[----:B-1----:R-:W-:-:S04]  /*a260*/  FFMA.FTZ R2, R228, R66, R219 ;  /* 0x00000042e4027223 */ /* 0x002fc800000100db */
[----:B------:R-:W-:Y:S02]  /*a270*/  FADD.FTZ R10, R10, R2 ;  /* 0x000000020a0a7221 */ /* 0x000fe40000010000 */
[----:B--2---:R-:W-:Y:S01]  /*a280*/  FFMA.FTZ R0, R244, c[0x0][0x23c], -R8 ;  /* 0x00008f00f4007a23 */ /* 0x004fe20000010808 */
[----:B----4-:R-:W-:-:S03]  /*a290*/  F2FP.PACK_AB R95, R28, R29 ;  /* 0x0000001d1c5f723e */ /* 0x010fc600000000ff */
[----:B------:R1:W-:Y:S04]  /*a2a0*/  MUFU.EX2 R23, R0 ;  /* 0x0000000000177308 */ /* 0x0003e80000000800 */
[C---:B---3--:R-:W-:Y:S08]  /*a2b0*/  HMMA.16816.F32 R88, R92.reuse, R4, R96 ;  /* 0x000000045c58723c */ /* 0x048ff00000001860 */
[----:B------:R-:W-:Y:S01]  /*a2c0*/  HMMA.16816.F32 R112, R92, R124, R168 ;  /* 0x0000007c5c70723c */ /* 0x000fe200000018a8 */
[----:B-1----:R-:W-:-:S04]  /*a2d0*/  FFMA.FTZ R0, R242, c[0x0][0x23c], -R8 ;  /* 0x00008f00f2007a23 */ /* 0x002fc80000010808 */
[----:B------:R1:W2:Y:S03]  /*a2e0*/  MUFU.EX2 R22, R0 ;  /* 0x0000000000167308 */ /* 0x0002a60000000800 */
[C---:B------:R-:W-:Y:S08]  /*a2f0*/  HMMA.16816.F32 R120, R92.reuse, R126, R160 ;  /* 0x0000007e5c78723c */ /* 0x040ff000000018a0 */
[----:B------:R-:W-:Y:S01]  /*a300*/  HMMA.16816.F32 R132, R92, R140, R132 ;  /* 0x0000008c5c84723c */ /* 0x000fe20000001884 */
[----:B-1----:R-:W-:Y:S01]  /*a310*/  FFMA.FTZ R0, R245, c[0x0][0x23c], -R8 ;  /* 0x00008f00f5007a23 */ /* 0x002fe20000010808 */
[----:B--2---:R-:W-:-:S06]  /*a320*/  F2FP.PACK_AB R96, R22, R23 ;  /* 0x000000171660723e */ /* 0x004fcc00000000ff */
[C---:B------:R-:W-:Y:S01]  /*a330*/  HMMA.16816.F32 R136, R92.reuse, R142, R136 ;  /* 0x0000008e5c88723c */ /* 0x040fe20000001888 */
[----:B------:R1:W-:Y:S07]  /*a340*/  MUFU.EX2 R21, R0 ;  /* 0x0000000000157308 */ /* 0x0003ee0000000800 */
[C---:B------:R-:W-:Y:S08]  /*a350*/  HMMA.16816.F32 R148, R92.reuse, R156, R148 ;  /* 0x0000009c5c94723c */ /* 0x040ff00000001894 */
[----:B------:R-:W-:Y:S01]  /*a360*/  HMMA.16816.F32 R152, R92, R158, R152 ;  /* 0x0000009e5c98723c */ /* 0x000fe20000001898 */
[----:B-1----:R-:W-:-:S02]  /*a370*/  FFMA.FTZ R0, R243, c[0x0][0x23c], -R8 ;  /* 0x00008f00f3007a23 */ /* 0x002fc40000010808 */
[----:B------:R-:W-:Y:S02]  /*a380*/  FFMA.FTZ R8, R232, R64, R9 ;  /* 0x00000040e8087223 */ /* 0x000fe40000010009 */
[----:B------:R1:W2:Y:S02]  /*a390*/  MUFU.EX2 R20, R0 ;  /* 0x0000000000147308 */ /* 0x0002a40000000800 */
[----:B------:R-:W-:Y:S01]  /*a3a0*/  FADD.FTZ R8, R216, R8 ;  /* 0x00000008d8087221 */ /* 0x000fe20000010000 */
[C---:B------:R-:W-:Y:S08]  /*a3b0*/  HMMA.16816.F32 R164, R92.reuse, R172, R164 ;  /* 0x000000ac5ca4723c */ /* 0x040ff000000018a4 */
        /* <DEDUP_REMOVED lines=9> */
[----:B-1----:R-:W-:Y:S01]  /*a450*/  FFMA.FTZ R0, R248, c[0x0][0x23c], -R3 ;  /* 0x00008f00f8007a23 */ /* 0x002fe20000010803 */
[----:B------:R-:W-:-:S03]  /*a460*/  MOV R102, R236 ;  /* 0x000000ec00667202 */ /* 0x000fc60000000f00 */
        /* <DEDUP_REMOVED lines=8> */
[----:B------:R-:W-:Y:S02]  /*a4f0*/  FADD.FTZ R0, R211, R10 ;  /* 0x0000000ad3007221 */ /* 0x000fe40000010000 */
[----:B--2---:R-:W-:Y:S01]  /*a500*/  FFMA.FTZ R3, R234, R11, R233 ;  /* 0x0000000bea037223 */ /* 0x004fe200000100e9 */
[----:B---3--:R-:W-:Y:S01]  /*a510*/  F2FP.PACK_AB R99, R12, R13 ;  /* 0x0000000d0c63723e */ /* 0x008fe200000000ff */
        /* <DEDUP_REMOVED lines=63> */
[----:B------:R-:W-:Y:S02]  /*a910*/  FADD.FTZ R0, R29, R0 ;  /* 0x000000001d007221 */ /* 0x000fe40000010000 */
[----:B------:R-:W-:Y:S02]  /*a920*/  FADD.FTZ R251, R20, R4 ;  /* 0x0000000414fb7221 */ /* 0x000fe40000010000 */
[----:B------:R-:W-:Y:S01]  /*a930*/  FADD.FTZ R252, R12, R3 ;  /* 0x000000030cfc7221 */ /* 0x000fe20000010000 */
[----:B------:R-:W-:Y:S01]  /*a940*/  MOV R3, R227 ;  /* 0x000000e300037202 */ /* 0x000fe20000000f00 */
[----:B------:R-:W-:Y:S01]  /*a950*/  FADD.FTZ R250, R67, R2 ;  /* 0x0000000243fa7221 */ /* 0x000fe20000010000 */
[----:B------:R1:W-:Y:S01]  /*a960*/  STL [R1+0x8], R251 ;  /* 0x000008fb01007387 */ /* 0x0003e20000100800 */
[----:B------:R-:W-:-:S03]  /*a970*/  FADD.FTZ R249, R28, R0 ;  /* 0x000000001cf97221 */ /* 0x000fc60000010000 */
[----:B------:R1:W-:Y:S04]  /*a980*/  STL [R1+0xc], R252 ;  /* 0x00000cfc01007387 */ /* 0x0003e80000100800 */
[----:B------:R1:W-:Y:S04]  /*a990*/  STL [R1+0x14], R250 ;  /* 0x000014fa01007387 */ /* 0x0003e80000100800 */
[----:B------:R1:W-:Y:S01]  /*a9a0*/  STL [R1+0x10], R249 ;  /* 0x000010f901007387 */ /* 0x0003e20000100800 */
[----:B------:R-:W-:Y:S05]  /*a9b0*/  @P0 BRA `(.L_x_525) ;  /* 0x0000489000000947 */ /* 0x000fea0003800000 */
[----:B------:R-:W2:Y:S04]  /*a9c0*/  LDL.64 R202, [R1+0x50] ;  /* 0x0000500001ca7983 */ /* 0x000ea80000100a00 */
[----:B------:R-:W3:Y:S01]  /*a9d0*/  LDL.64 R204, [R1] ;  /* 0x0000000001cc7983 */ /* 0x000ee20000100a00 */
        /* <DEDUP_REMOVED lines=14> */
[----:B------:R-:W-:Y:S04]  /*aac0*/  @P4 STS [R226+0x9000], RZ ;  /* 0x009000ffe2004388 */ /* 0x000fe80000000800 */
        /* <DEDUP_REMOVED lines=47> */
[----:B---3--:R-:W-:Y:S04]  /*adc0*/  LDSM.16.M88.4 R8, [R224+0x1000] ;  /* 0x00100000e008783b */ /* 0x008fe80000000200 */
[----:B------:R-:W3:Y:S04]  /*add0*/  LDSM.16.M88.4 R32, [R221+0x6400] ;  /* 0x00640000dd20783b */ /* 0x000ee80000000200 */
[----:B------:R-:W5:Y:S04]  /*ade0*/  LDSM.16.M88.4 R36, [R221+0x6000] ;  /* 0x00600000dd24783b */ /* 0x000f680000000200 */
[----:B------:R-:W1:Y:S04]  /*adf0*/  LDSM.16.M88.4 R24, [R221+0x6c00] ;  /* 0x006c0000dd18783b */ /* 0x000e680000000200 */
[----:B------:R-:W1:Y:S04]  /*ae00*/  LDSM.16.M88.4 R28, [R221+0x6800] ;  /* 0x00680000dd1c783b */ /* 0x000e680000000200 */
[----:B--2---:R-:W2:Y:S04]  /*ae10*/  LDSM.16.M88.4 R12, [R224] ;  /* 0x00000000e00c783b */ /* 0x004ea80000000200 */
[----:B----4-:R-:W-:Y:S04]  /*ae20*/  LDSM.16.M88.4 R4, [R225+0x1000] ;  /* 0x00100000e104783b */ /* 0x010fe80000000200 */
[----:B------:R-:W4:Y:S04]  /*ae30*/  LDSM.16.M88.4 R52, [R223+0x6400] ;  /* 0x00640000df34783b */ /* 0x000f280000000200 */
[----:B------:R-:W1:Y:S04]  /*ae40*/  LDSM.16.M88.4 R48, [R223+0x6800] ;  /* 0x00680000df30783b */ /* 0x000e680000000200 */
[----:B------:R-:W1:Y:S04]  /*ae50*/  LDSM.16.M88.4 R40, [R223+0x6000] ;  /* 0x00600000df28783b */ /* 0x000e680000000200 */
[----:B------:R-:W2:Y:S04]  /*ae60*/  LDSM.16.M88.4 R44, [R223+0x6c00] ;  /* 0x006c0000df2c783b */ /* 0x000ea80000000200 */
[----:B------:R-:W2:Y:S01]  /*ae70*/  LDSM.16.M88.4 R20, [R225] ;  /* 0x00000000e114783b */ /* 0x000ea20000000200 */
[C---:B---3--:R-:W-:Y:S03]  /*ae80*/  HMMA.16816.F32 R104, R8.reuse, R32, RZ ;  /* 0x000000200868723c */ /* 0x048fe600000018ff */
[----:B------:R-:W3:Y:S04]  /*ae90*/  S2R R3, SR_TID.X ;  /* 0x0000000000037919 */ /* 0x000ee80000002100 */
[----:B------:R-:W0:Y:S01]  /*aea0*/  LDGDEPBAR ;  /* 0x00000000000079af */ /* 0x000e220000000000 */
[C---:B-----5:R-:W-:Y:S08]  /*aeb0*/  HMMA.16816.F32 R176, R8.reuse, R36, RZ ;  /* 0x0000002408b0723c */ /* 0x060ff000000018ff */
[C---:B------:R-:W-:Y:S08]  /*aec0*/  HMMA.16816.F32 R108, R8.reuse, R38, RZ ;  /* 0x00000026086c723c */ /* 0x040ff000000018ff */
[----:B------:R-:W-:Y:S01]  /*aed0*/  HMMA.16816.F32 R100, R8, R34, RZ ;  /* 0x000000220864723c */ /* 0x000fe200000018ff */
[----:B---3--:R-:W-:-:S07]  /*aee0*/  IMAD.SHL.U32 R3, R3, 0x2, RZ ;  /* 0x0000000203037824 */ /* 0x008fce00078e00ff */
[----:B-1----:R-:W-:Y:S01]  /*aef0*/  HMMA.16816.F32 R56, R8, R24, RZ ;  /* 0x000000180838723c */ /* 0x002fe200000018ff */
[----:B------:R-:W-:-:S07]  /*af00*/  LOP3.LUT R3, R3, 0x6, RZ, 0xc0, !PT ;  /* 0x0000000603037812 */ /* 0x000fce00078ec0ff */
[C---:B------:R-:W-:Y:S08]  /*af10*/  HMMA.16816.F32 R64, R8.reuse, R28, RZ ;  /* 0x0000001c0840723c */ /* 0x040ff000000018ff */
[C---:B------:R-:W-:Y:S08]  /*af20*/  HMMA.16816.F32 R60, R8.reuse, R30, RZ ;  /* 0x0000001e083c723c */ /* 0x040ff000000018ff */
[----:B------:R-:W-:Y:S08]  /*af30*/  HMMA.16816.F32 R8, R8, R26, RZ ;  /* 0x0000001a0808723c */ /* 0x000ff000000018ff */
[C---:B--2---:R-:W-:Y:S08]  /*af40*/  HMMA.16816.F32 R180, R12.reuse, R36, RZ ;  /* 0x000000240cb4723c */ /* 0x044ff000000018ff */
[C---:B------:R-:W-:Y:S08]  /*af50*/  HMMA.16816.F32 R196, R12.reuse, R32, RZ ;  /* 0x000000200cc4723c */ /* 0x040ff000000018ff */
[C---:B------:R-:W-:Y:S01]  /*af60*/  HMMA.16816.F32 R204, R12.reuse, R34, RZ ;  /* 0x000000220ccc723c */ /* 0x040fe200000018ff */
[----:B------:R-:W-:Y:S07]  /*af70*/  LDSM.16.M88.4 R32, [R224+0x2000] ;  /* 0x00200000e020783b */ /* 0x000fee0000000200 */
[C---:B------:R-:W-:Y:S08]  /*af80*/  HMMA.16816.F32 R208, R12.reuse, R24, RZ ;  /* 0x000000180cd0723c */ /* 0x040ff000000018ff */
[C---:B------:R-:W-:Y:S08]  /*af90*/  HMMA.16816.F32 R200, R12.reuse, R28, RZ ;  /* 0x0000001c0cc8723c */ /* 0x040ff000000018ff */
[C---:B------:R-:W-:Y:S08]  /*afa0*/  HMMA.16816.F32 R192, R12.reuse, R38, RZ ;  /* 0x000000260cc0723c */ /* 0x040ff000000018ff */
[C---:B------:R-:W-:Y:S08]  /*afb0*/  HMMA.16816.F32 R28, R12.reuse, R30, RZ ;  /* 0x0000001e0c1c723c */ /* 0x040ff000000018ff */
[----:B------:R-:W-:Y:S01]  /*afc0*/  HMMA.16816.F32 R24, R12, R26, RZ ;  /* 0x0000001a0c18723c */ /* 0x000fe200000018ff */
[----:B------:R-:W1:Y:S07]  /*afd0*/  LDSM.16.M88.4 R12, [R221+0x7000] ;  /* 0x00700000dd0c783b */ /* 0x000e6e0000000200 */
[C---:B----4-:R-:W-:Y:S08]  /*afe0*/  HMMA.16816.F32 R216, R4.reuse, R52, R104 ;  /* 0x0000003404d8723c */ /* 0x050ff00000001868 */
        /* <DEDUP_REMOVED lines=16> */
[C---:B------:R-:W-:Y:S01]  /*b0f0*/  HMMA.16816.F32 R196, R20.reuse, R50, R28 ;  /* 0x0000003214c4723c */ /* 0x040fe2000000181c */
[----:B------:R-:W-:Y:S07]  /*b100*/  LDSM.16.M88.4 R28, [R225+0x2000] ;  /* 0x00200000e11c783b */ /* 0x000fee0000000200 */
[C---:B------:R-:W-:Y:S01]  /*b110*/  HMMA.16816.F32 R204, R20.reuse, R46, R24 ;  /* 0x0000002e14cc723c */ /* 0x040fe20000001818 */
[----:B------:R-:W4:Y:S04]  /*b120*/  LDSM.16.M88.4 R44, [R223+0x7000] ;  /* 0x00700000df2c783b */ /* 0x000f280000000200 */
[----:B------:R-:W5:Y:S03]  /*b130*/  LDSM.16.M88.4 R24, [R225+0x3000] ;  /* 0x00300000e118783b */ /* 0x000f660000000200 */
[----:B------:R-:W-:Y:S01]  /*b140*/  HMMA.16816.F32 R176, R20, R48, R200 ;  /* 0x0000003014b0723c */ /* 0x000fe200000018c8 */
[----:B------:R-:W-:Y:S07]  /*b150*/  LDSM.16.M88.4 R20, [R224+0x4000] ;  /* 0x00400000e014783b */ /* 0x000fee0000000200 */
[-C--:B-1----:R-:W-:Y:S01]  /*b160*/  HMMA.16816.F32 R48, R32, R12.reuse, R36 ;  /* 0x0000000c2030723c */ /* 0x082fe20000001824 */
[----:B------:R-:W1:Y:S07]  /*b170*/  LDSM.16.M88.4 R36, [R221+0x8000] ;  /* 0x00800000dd24783b */ /* 0x000e6e0000000200 */
        /* <DEDUP_REMOVED lines=8> */
[----:B------:R-:W-:Y:S01]  /*b200*/  HMMA.16816.F32 R4, R32, R14, R40 ;  /* 0x0000000e2004723c */ /* 0x000fe20000001828 */
[----:B------:R-:W2:Y:S04]  /*b210*/  LDSM.16.M88.4 R12, [R224+0x5000] ;  /* 0x00500000e00c783b */ /* 0x000ea80000000200 */
[----:B------:R-:W3:Y:S03]  /*b220*/  LDSM.16.M88.4 R40, [R223+0x7400] ;  /* 0x00740000df28783b */ /* 0x000ee60000000200 */
[----:B----4-:R-:W-:Y:S08]  /*b230*/  HMMA.16816.F32 R48, R28, R44, R48 ;  /* 0x0000002c1c30723c */ /* 0x010ff00000001830 */
[----:B------:R-:W-:Y:S08]  /*b240*/  HMMA.16816.F32 R188, R32, R10, R52 ;  /* 0x0000000a20bc723c */ /* 0x000ff00000001834 */
[----:B-----5:R-:W-:Y:S08]  /*b250*/  HMMA.16816.F32 R60, R24, R44, R100 ;  /* 0x0000002c183c723c */ /* 0x020ff00000001864 */
[----:B------:R-:W-:Y:S01]  /*b260*/  HMMA.16816.F32 R64, R32, R8, R64 ;  /* 0x000000082040723c */ /* 0x000fe20000001840 */
[----:B------:R-:W-:Y:S07]  /*b270*/  LDSM.16.M88.4 R8, [R225+0x4000] ;  /* 0x00400000e108783b */ /* 0x000fee0000000200 */
[-C--:B------:R-:W-:Y:S08]  /*b280*/  HMMA.16816.F32 R100, R24, R46.reuse, R180 ;  /* 0x0000002e1864723c */ /* 0x080ff000000018b4 */
[----:B------:R-:W-:Y:S01]  /*b290*/  HMMA.16816.F32 R52, R28, R46, R4 ;  /* 0x0000002e1c34723c */ /* 0x000fe20000001804 */
[----:B------:R-:W4:Y:S04]  /*b2a0*/  LDSM.16.M88.4 R44, [R223+0x8000] ;  /* 0x00800000df2c783b */ /* 0x000f280000000200 */
[----:B------:R-:W5:Y:S03]  /*b2b0*/  LDSM.16.M88.4 R4, [R225+0x5000] ;  /* 0x00500000e104783b */ /* 0x000f660000000200 */
[-C--:B-1----:R-:W-:Y:S08]  /*b2c0*/  HMMA.16816.F32 R48, R20, R36.reuse, R48 ;  /* 0x000000241430723c */ /* 0x082ff00000001830 */
[----:B--2---:R-:W-:Y:S08]  /*b2d0*/  HMMA.16816.F32 R60, R12, R36, R60 ;  /* 0x000000240c3c723c */ /* 0x004ff0000000183c */
[----:B---3--:R-:W-:Y:S08]  /*b2e0*/  HMMA.16816.F32 R180, R28, R40, R64 ;  /* 0x000000281cb4723c */ /* 0x008ff00000001840 */
[-C--:B------:R-:W-:Y:S08]  /*b2f0*/  HMMA.16816.F32 R52, R20, R38.reuse, R52 ;  /* 0x000000261434723c */ /* 0x080ff00000001834 */
[----:B------:R-:W-:Y:S08]  /*b300*/  HMMA.16816.F32 R36, R12, R38, R100 ;  /* 0x000000260c24723c */ /* 0x000ff00000001864 */
[-C--:B----4-:R-:W-:Y:S01]  /*b310*/  HMMA.16816.F32 R64, R8, R44.reuse, R48 ;  /* 0x0000002c0840723c */ /* 0x090fe20000001830 */
[----:B------:R-:W1:Y:S07]  /*b320*/  LDSM.16.M88.4 R48, [R221+0x8400] ;  /* 0x00840000dd30783b */ /* 0x000e6e0000000200 */
[----:B-----5:R-:W-:Y:S08]  /*b330*/  HMMA.16816.F32 R104, R4, R44, R60 ;  /* 0x0000002c0468723c */ /* 0x020ff0000000183c */
[----:B------:R-:W-:Y:S08]  /*b340*/  HMMA.16816.F32 R184, R24, R40, R192 ;  /* 0x0000002818b8723c */ /* 0x000ff000000018c0 */
[----:B------:R-:W-:Y:S01]  /*b350*/  FMUL.FTZ R0, R64, c[0x0][0x2ec] ;  /* 0x0000bb0040007a20 */ /* 0x000fe20000410000 */
[C---:B------:R-:W-:Y:S03]  /*b360*/  HMMA.16816.F32 R200, R32.reuse, R56, R176 ;  /* 0x0000003820c8723c */ /* 0x040fe600000018b0 */
[----:B------:R2:W3:Y:S05]  /*b370*/  MUFU.TANH R246, R0 ;  /* 0x0000000000f67308 */ /* 0x0004ea0000002400 */
[----:B------:R-:W-:Y:S08]  /*b380*/  HMMA.16816.F32 R192, R32, R58, R196 ;  /* 0x0000003a20c0723c */ /* 0x000ff000000018c4 */
[----:B------:R-:W-:Y:S01]  /*b390*/  HMMA.16816.F32 R56, R8, R46, R52 ;  /* 0x0000002e0838723c */ /* 0x000fe20000001834 */
[----:B--2---:R-:W-:-:S04]  /*b3a0*/  FMUL.FTZ R0, R65, c[0x0][0x2ec] ;  /* 0x0000bb0041007a20 */ /* 0x004fc80000410000 */
[----:B------:R2:W-:Y:S03]  /*b3b0*/  MUFU.TANH R244, R0 ;  /* 0x0000000000f47308 */ /* 0x0005e60000002400 */
[-C--:B------:R-:W-:Y:S08]  /*b3c0*/  HMMA.16816.F32 R52, R28, R42.reuse, R188 ;  /* 0x0000002a1c34723c */ /* 0x080ff000000018bc */
[----:B------:R-:W-:Y:S01]  /*b3d0*/  HMMA.16816.F32 R176, R24, R42, R212 ;  /* 0x0000002a18b0723c */ /* 0x000fe200000018d4 */
[----:B--2---:R-:W-:-:S07]  /*b3e0*/  FMUL.FTZ R0, R66, c[0x0][0x2ec] ;  /* 0x0000bb0042007a20 */ /* 0x004fce0000410000 */
[C---:B-1----:R-:W-:Y:S01]  /*b3f0*/  HMMA.16816.F32 R40, R20.reuse, R48, R180 ;  /* 0x000000301428723c */ /* 0x042fe200000018b4 */
[----:B------:R1:W-:Y:S07]  /*b400*/  MUFU.TANH R247, R0 ;  /* 0x0000000000f77308 */ /* 0x0003ee0000002400 */
[----:B------:R-:W-:Y:S08]  /*b410*/  HMMA.16816.F32 R60, R20, R50, R52 ;  /* 0x00000032143c723c */ /* 0x000ff00000001834 */
[----:B------:R-:W-:Y:S01]  /*b420*/  HMMA.16816.F32 R180, R32, R108, R208 ;  /* 0x0000006c20b4723c */ /* 0x000fe200000018d0 */
[----:B-1----:R-:W-:-:S04]  /*b430*/  FMUL.FTZ R0, R67, c[0x0][0x2ec] ;  /* 0x0000bb0043007a20 */ /* 0x002fc80000410000 */
[----:B------:R1:W2:Y:S03]  /*b440*/  MUFU.TANH R239, R0 ;  /* 0x0000000000ef7308 */ /* 0x0002a60000002400 */
[----:B------:R-:W-:Y:S01]  /*b450*/  HMMA.16816.F32 R64, R4, R46, R36 ;  /* 0x0000002e0440723c */ /* 0x000fe20000001824 */
[----:B------:R-:W4:Y:S04]  /*b460*/  LDSM.16.M88.4 R36, [R223+0x8400] ;  /* 0x00840000df24783b */ /* 0x000f280000000200 */
[----:B------:R-:W5:Y:S03]  /*b470*/  LDSM.16.M88.4 R44, [R223+0x7800] ;  /* 0x00780000df2c783b */ /* 0x000f660000000200 */
[----:B------:R-:W-:Y:S01]  /*b480*/  HMMA.16816.F32 R52, R12, R48, R184 ;  /* 0x000000300c34723c */ /* 0x000fe200000018b8 */
[----:B-1----:R-:W-:-:S07]  /*b490*/  FMUL.FTZ R0, R104, c[0x0][0x2ec] ;  /* 0x0000bb0068007a20 */ /* 0x002fce0000410000 */
[----:B------:R-:W-:Y:S01]  /*b4a0*/  HMMA.16816.F32 R108, R32, R110, R204 ;  /* 0x0000006e206c723c */ /* 0x000fe200000018cc */
[----:B------:R-:W-:Y:S01]  /*b4b0*/  LDSM.16.M88.4 R32, [R223+0x8800] ;  /* 0x00880000df20783b */ /* 0x000fe20000000200 */
[----:B------:R1:W-:Y:S02]  /*b4c0*/  MUFU.TANH R245, R0 ;  /* 0x0000000000f57308 */ /* 0x0003e40000002400 */
[----:B-1----:R-:W-:-:S06]  /*b4d0*/  FMUL.FTZ R0, R105, c[0x0][0x2ec] ;  /* 0x0000bb0069007a20 */ /* 0x002fcc0000410000 */
[----:B------:R1:W-:Y:S01]  /*b4e0*/  MUFU.TANH R212, R0 ;  /* 0x0000000000d47308 */ /* 0x0003e20000002400 */
[C---:B----4-:R-:W-:Y:S01]  /*b4f0*/  HMMA.16816.F32 R100, R8.reuse, R36, R40 ;  /* 0x000000240864723c */ /* 0x050fe20000001828 */
[----:B------:R-:W4:Y:S07]  /*b500*/  LDSM.16.M88.4 R40, [R221+0x8800] ;  /* 0x00880000dd28783b */ /* 0x000f2e0000000200 */
[----:B------:R-:W-:Y:S01]  /*b510*/  HMMA.16816.F32 R60, R8, R38, R60 ;  /* 0x00000026083c723c */ /* 0x000fe2000000183c */
[----:B-1----:R-:W-:-:S04]  /*b520*/  FMUL.FTZ R0, R106, c[0x0][0x2ec] ;  /* 0x0000bb006a007a20 */ /* 0x002fc80000410000 */
[----:B------:R1:W-:Y:S02]  /*b530*/  MUFU.TANH R248, R0 ;  /* 0x0000000000f87308 */ /* 0x0003e40000002400 */
[----:B-1----:R-:W-:-:S06]  /*b540*/  FMUL.FTZ R0, R56, c[0x0][0x2ec] ;  /* 0x0000bb0038007a20 */ /* 0x002fcc0000410000 */
[----:B------:R1:W-:Y:S02]  /*b550*/  MUFU.TANH R198, R0 ;  /* 0x0000000000c67308 */ /* 0x0003e40000002400 */
[----:B-1----:R-:W-:-:S06]  /*b560*/  FMUL.FTZ R0, R57, c[0x0][0x2ec] ;  /* 0x0000bb0039007a20 */ /* 0x002fcc0000410000 */
[----:B------:R1:W-:Y:S02]  /*b570*/  MUFU.TANH R189, R0 ;  /* 0x0000000000bd7308 */ /* 0x0003e40000002400 */
[----:B-1----:R-:W-:-:S06]  /*b580*/  FMUL.FTZ R0, R58, c[0x0][0x2ec] ;  /* 0x0000bb003a007a20 */ /* 0x002fcc0000410000 */
[----:B------:R1:W-:Y:S02]  /*b590*/  MUFU.TANH R197, R0 ;  /* 0x0000000000c57308 */ /* 0x0003e40000002400 */
[----:B-1----:R-:W-:Y:S02]  /*b5a0*/  FMUL.FTZ R0, R59, c[0x0][0x2ec] ;  /* 0x0000bb003b007a20 */ /* 0x002fe40000410000 */
[----:B------:R-:W-:Y:S04]  /*b5b0*/  HMMA.16816.F32 R56, R12, R50, R176 ;  /* 0x000000320c38723c */ /* 0x000fe800000018b0 */
[----:B------:R1:W1:Y:S04]  /*b5c0*/  MUFU.TANH R191, R0 ;  /* 0x0000000000bf7308 */ /* 0x0002680000002400 */
[----:B-----5:R-:W-:Y:S01]  /*b5d0*/  HMMA.16816.F32 R48, R28, R46, R192 ;  /* 0x0000002e1c30723c */ /* 0x020fe200000018c0 */
[----:B-1----:R-:W-:-:S04]  /*b5e0*/  FMUL.FTZ R0, R64, c[0x0][0x2ec] ;  /* 0x0000bb0040007a20 */ /* 0x002fc80000410000 */
[----:B------:R1:W5:Y:S02]  /*b5f0*/  MUFU.TANH R196, R0 ;  /* 0x0000000000c47308 */ /* 0x0003640000002400 */
[----:B-1----:R-:W-:-:S06]  /*b600*/  FMUL.FTZ R0, R65, c[0x0][0x2ec] ;  /* 0x0000bb0041007a20 */ /* 0x002fcc0000410000 */
[----:B------:R1:W-:Y:S02]  /*b610*/  MUFU.TANH R208, R0 ;  /* 0x0000000000d07308 */ /* 0x0003e40000002400 */
[----:B-1----:R-:W-:Y:S02]  /*b620*/  FMUL.FTZ R0, R107, c[0x0][0x2ec] ;  /* 0x0000bb006b007a20 */ /* 0x002fe40000410000 */
[----:B------:R-:W-:Y:S04]  /*b630*/  HMMA.16816.F32 R104, R4, R36, R52 ;  /* 0x000000240468723c */ /* 0x000fe80000001834 */
[----:B------:R1:W1:Y:S04]  /*b640*/  MUFU.TANH R199, R0 ;  /* 0x0000000000c77308 */ /* 0x0002680000002400 */
[----:B------:R-:W-:Y:S01]  /*b650*/  HMMA.16816.F32 R52, R28, R44, R200 ;  /* 0x0000002c1c34723c */ /* 0x000fe200000018c8 */
[----:B-1----:R-:W-:-:S04]  /*b660*/  FMUL.FTZ R0, R66, c[0x0][0x2ec] ;  /* 0x0000bb0042007a20 */ /* 0x002fc80000410000 */
[----:B------:R1:W-:Y:S02]  /*b670*/  MUFU.TANH R190, R0 ;  /* 0x0000000000be7308 */ /* 0x0003e40000002400 */
[----:B-1----:R-:W-:Y:S02]  /*b680*/  FMUL.FTZ R0, R67, c[0x0][0x2ec] ;  /* 0x0000bb0043007a20 */ /* 0x002fe40000410000 */
[----:B------:R-:W-:Y:S01]  /*b690*/  HMMA.16816.F32 R64, R4, R38, R56 ;  /* 0x000000260440723c */ /* 0x000fe20000001838 */
[----:B------:R-:W1:Y:S03]  /*b6a0*/  LDSM.16.M88.4 R36, [R223+0x7c00] ;  /* 0x007c0000df24783b */ /* 0x000e660000000200 */
[----:B------:R2:W1:Y:S11]  /*b6b0*/  MUFU.TANH R188, R0 ;  /* 0x0000000000bc7308 */ /* 0x0004760000002400 */
[C---:B----4-:R-:W-:Y:S08]  /*b6c0*/  HMMA.16816.F32 R56, R20.reuse, R40, R52 ;  /* 0x000000281438723c */ /* 0x050ff00000001834 */
[----:B------:R-:W-:Y:S01]  /*b6d0*/  HMMA.16816.F32 R52, R20, R42, R48 ;  /* 0x0000002a1434723c */ /* 0x000fe20000001830 */
[----:B--2---:R-:W-:-:S04]  /*b6e0*/  FMUL.FTZ R0, R100, c[0x0][0x2ec] ;  /* 0x0000bb0064007a20 */ /* 0x004fc80000410000 */
[----:B------:R2:W-:Y:S03]  /*b6f0*/  MUFU.TANH R187, R0 ;  /* 0x0000000000bb7308 */ /* 0x0005e60000002400 */
[----:B------:R-:W-:Y:S08]  /*b700*/  HMMA.16816.F32 R48, R24, R44, R216 ;  /* 0x0000002c1830723c */ /* 0x000ff000000018d8 */
[----:B------:R-:W-:Y:S01]  /*b710*/  HMMA.16816.F32 R56, R8, R32, R56 ;  /* 0x000000200838723c */ /* 0x000fe20000001838 */
[----:B--2---:R-:W-:-:S04]  /*b720*/  FMUL.FTZ R0, R101, c[0x0][0x2ec] ;  /* 0x0000bb0065007a20 */ /* 0x004fc80000410000 */
[----:B------:R2:W4:Y:S11]  /*b730*/  MUFU.TANH R186, R0 ;  /* 0x0000000000ba7308 */ /* 0x0005360000002400 */
[----:B------:R-:W-:Y:S01]  /*b740*/  HMMA.16816.F32 R48, R12, R40, R48 ;  /* 0x000000280c30723c */ /* 0x000fe20000001830 */
[----:B--2---:R-:W-:-:S04]  /*b750*/  FMUL.FTZ R0, R60, c[0x0][0x2ec] ;  /* 0x0000bb003c007a20 */ /* 0x004fc80000410000 */
[----:B------:R2:W-:Y:S02]  /*b760*/  MUFU.TANH R185, R0 ;  /* 0x0000000000b97308 */ /* 0x0005e40000002400 */
[----:B--2---:R-:W-:-:S06]  /*b770*/  FMUL.FTZ R0, R61, c[0x0][0x2ec] ;  /* 0x0000bb003d007a20 */ /* 0x004fcc0000410000 */
[----:B------:R2:W1:Y:S02]  /*b780*/  MUFU.TANH R184, R0 ;  /* 0x0000000000b87308 */ /* 0x0004640000002400 */
[----:B--2---:R-:W-:-:S06]  /*b790*/  FMUL.FTZ R0, R102, c[0x0][0x2ec] ;  /* 0x0000bb0066007a20 */ /* 0x004fcc0000410000 */
[----:B------:R2:W1:Y:S02]  /*b7a0*/  MUFU.TANH R200, R0 ;  /* 0x0000000000c87308 */ /* 0x0004640000002400 */
[----:B--2---:R-:W-:-:S06]  /*b7b0*/  FMUL.FTZ R0, R103, c[0x0][0x2ec] ;  /* 0x0000bb0067007a20 */ /* 0x004fcc0000410000 */
[----:B------:R2:W1:Y:S02]  /*b7c0*/  MUFU.TANH R202, R0 ;  /* 0x0000000000ca7308 */ /* 0x0004640000002400 */
[----:B--2---:R-:W-:-:S06]  /*b7d0*/  FMUL.FTZ R0, R62, c[0x0][0x2ec] ;  /* 0x0000bb003e007a20 */ /* 0x004fcc0000410000 */
[----:B------:R2:W1:Y:S02]  /*b7e0*/  MUFU.TANH R203, R0 ;  /* 0x0000000000cb7308 */ /* 0x0004640000002400 */
[----:B--2---:R-:W-:Y:S02]  /*b7f0*/  FMUL.FTZ R0, R63, c[0x0][0x2ec] ;  /* 0x0000bb003f007a20 */ /* 0x004fe40000410000 */
[----:B------:R-:W-:Y:S04]  /*b800*/  HMMA.16816.F32 R60, R8, R34, R52 ;  /* 0x00000022083c723c */ /* 0x000fe80000001834 */
[----:B------:R2:W1:Y:S04]  /*b810*/  MUFU.TANH R204, R0 ;  /* 0x0000000000cc7308 */ /* 0x0004680000002400 */
[----:B------:R-:W-:Y:S01]  /*b820*/  HMMA.16816.F32 R52, R24, R46, R228 ;  /* 0x0000002e1834723c */ /* 0x000fe200000018e4 */
[----:B------:R-:W3:Y:S01]  /*b830*/  LDSM.16.M88.4 R44, [R221+0x8c00] ;  /* 0x008c0000dd2c783b */ /* 0x000ee20000000200 */
[----:B--2---:R-:W-:-:S04]  /*b840*/  FMUL.FTZ R0, R104, c[0x0][0x2ec] ;  /* 0x0000bb0068007a20 */ /* 0x004fc80000410000 */
[----:B------:R2:W-:Y:S10]  /*b850*/  MUFU.TANH R179, R0 ;  /* 0x0000000000b37308 */ /* 0x0005f40000002400 */
[----:B------:R-:W-:-:S02]  /*b860*/  FMUL.FTZ R63, R63, c[0x0][0x2ec] ;  /* 0x0000bb003f3f7a20 */ /* 0x000fc40000410000 */
[----:B------:R-:W-:Y:S02]  /*b870*/  FMUL.FTZ R62, R62, c[0x0][0x2ec] ;  /* 0x0000bb003e3e7a20 */ /* 0x000fe40000410000 */
[----:B------:R-:W-:Y:S04]  /*b880*/  MUFU.TANH R102, R63 ;  /* 0x0000003f00667308 */ /* 0x000fe80000002400 */
[----:B------:R-:W-:Y:S01]  /*b890*/  HMMA.16816.F32 R40, R12, R42, R52 ;  /* 0x0000002a0c28723c */ /* 0x000fe20000001834 */
[----:B--2---:R-:W-:-:S03]  /*b8a0*/  FMUL.FTZ R0, R105, c[0x0][0x2ec] ;  /* 0x0000bb0069007a20 */ /* 0x004fc60000410000 */
[----:B------:R-:W-:Y:S04]  /*b8b0*/  MUFU.TANH R103, R62 ;  /* 0x0000003e00677308 */ /* 0x000fe80000002400 */
[----:B------:R-:W-:Y:S04]  /*b8c0*/  HMMA.16816.F32 R52, R4, R32, R48 ;  /* 0x000000200434723c */ /* 0x000fe80000001830 */
[----:B------:R2:W2:Y:S04]  /*b8d0*/  MUFU.TANH R177, R0 ;  /* 0x0000000000b17308 */ /* 0x0004a80000002400 */
[----:B-1----:R-:W-:Y:S08]  /*b8e0*/  HMMA.16816.F32 R48, R24, R36, R240 ;  /* 0x000000241830723c */ /* 0x002ff000000018f0 */
[----:B------:R-:W-:Y:S01]  /*b8f0*/  HMMA.16816.F32 R40, R4, R34, R40 ;  /* 0x000000220428723c */ /* 0x000fe20000001828 */
[----:B--2---:R-:W-:-:S07]  /*b900*/  FMUL.FTZ R0, R64, c[0x0][0x2ec] ;  /* 0x0000bb0040007a20 */ /* 0x004fce0000410000 */
[----:B------:R-:W-:Y:S01]  /*b910*/  FMUL.FTZ R52, R52, c[0x0][0x2ec] ;  /* 0x0000bb0034347a20 */ /* 0x000fe20000410000 */
[----:B------:R1:W-:Y:S01]  /*b920*/  MUFU.TANH R105, R0 ;  /* 0x0000000000697308 */ /* 0x0003e20000002400 */
[----:B------:R-:W-:-:S07]  /*b930*/  FMUL.FTZ R53, R53, c[0x0][0x2ec] ;  /* 0x0000bb0035357a20 */ /* 0x000fce0000410000 */
[----:B------:R-:W-:Y:S07]  /*b940*/  MUFU.TANH R205, R52 ;  /* 0x0000003400cd7308 */ /* 0x000fee0000002400 */
[----:B------:R-:W-:Y:S02]  /*b950*/  FMUL.FTZ R41, R41, c[0x0][0x2ec] ;  /* 0x0000bb0029297a20 */ /* 0x000fe40000410000 */
[----:B------:R-:W-:Y:S02]  /*b960*/  FMUL.FTZ R40, R40, c[0x0][0x2ec] ;  /* 0x0000bb0028287a20 */ /* 0x000fe40000410000 */
[----:B-1----:R-:W-:-:S02]  /*b970*/  FMUL.FTZ R0, R65, c[0x0][0x2ec] ;  /* 0x0000bb0041007a20 */ /* 0x002fc40000410000 */
[----:B------:R-:W-:Y:S01]  /*b980*/  FMUL.FTZ R42, R42, c[0x0][0x2ec] ;  /* 0x0000bb002a2a7a20 */ /* 0x000fe20000410000 */
[----:B------:R-:W-:Y:S01]  /*b990*/  MUFU.TANH R62, R40 ;  /* 0x00000028003e7308 */ /* 0x000fe20000002400 */
[----:B------:R-:W-:-:S07]  /*b9a0*/  FMUL.FTZ R43, R43, c[0x0][0x2ec] ;  /* 0x0000bb002b2b7a20 */ /* 0x000fce0000410000 */
[----:B------:R1:W2:Y:S02]  /*b9b0*/  MUFU.TANH R100, R0 ;  /* 0x0000000000647308 */ /* 0x0002a40000002400 */
[----:B-1----:R-:W-:-:S06]  /*b9c0*/  FMUL.FTZ R0, R106, c[0x0][0x2ec] ;  /* 0x0000bb006a007a20 */ /* 0x002fcc0000410000 */
[----:B------:R1:W1:Y:S02]  /*b9d0*/  MUFU.TANH R178, R0 ;  /* 0x0000000000b27308 */ /* 0x0002640000002400 */
[----:B-1----:R-:W-:-:S06]  /*b9e0*/  FMUL.FTZ R0, R107, c[0x0][0x2ec] ;  /* 0x0000bb006b007a20 */ /* 0x002fcc0000410000 */
[----:B------:R1:W1:Y:S02]  /*b9f0*/  MUFU.TANH R101, R0 ;  /* 0x0000000000657308 */ /* 0x0002640000002400 */
[----:B-1----:R-:W-:-:S06]  /*ba00*/  FMUL.FTZ R0, R66, c[0x0][0x2ec] ;  /* 0x0000bb0042007a20 */ /* 0x002fcc0000410000 */
[----:B------:R1:W1:Y:S02]  /*ba10*/  MUFU.TANH R107, R0 ;  /* 0x00000000006b7308 */ /* 0x0002640000002400 */
[----:B-1----:R-:W-:Y:S02]  /*ba20*/  FMUL.FTZ R0, R67, c[0x0][0x2ec] ;  /* 0x0000bb0043007a20 */ /* 0x002fe40000410000 */
[C---:B------:R-:W-:Y:S04]  /*ba30*/  HMMA.16816.F32 R64, R28.reuse, R36, R180 ;  /* 0x000000241c40723c */ /* 0x040fe800000018b4 */
[----:B------:R1:W-:Y:S03]  /*ba40*/  MUFU.TANH R176, R0 ;  /* 0x0000000000b07308 */ /* 0x0003e60000002400 */
[----:B------:R-:W-:Y:S01]  /*ba50*/  FMUL.FTZ R36, R54, c[0x0][0x2ec] ;  /* 0x0000bb0036247a20 */ /* 0x000fe20000410000 */
[----:B------:R-:W-:Y:S01]  /*ba60*/  HMMA.16816.F32 R28, R28, R38, R108 ;  /* 0x000000261c1c723c */ /* 0x000fe2000000186c */
[----:B-1----:R-:W-:-:S04]  /*ba70*/  FMUL.FTZ R0, R56, c[0x0][0x2ec] ;  /* 0x0000bb0038007a20 */ /* 0x002fc80000410000 */
[----:B------:R1:W1:Y:S11]  /*ba80*/  MUFU.TANH R213, R0 ;  /* 0x0000000000d57308 */ /* 0x0002760000002400 */
[C---:B---3--:R-:W-:Y:S01]  /*ba90*/  HMMA.16816.F32 R32, R20.reuse, R44, R64 ;  /* 0x0000002c1420723c */ /* 0x048fe20000001840 */
[----:B------:R-:W-:Y:S07]  /*baa0*/  MUFU.TANH R66, R53 ;  /* 0x0000003500427308 */ /* 0x000fee0000002400 */
[----:B------:R-:W-:Y:S01]  /*bab0*/  HMMA.16816.F32 R28, R20, R46, R28 ;  /* 0x0000002e141c723c */ /* 0x000fe2000000181c */
[----:B-1----:R-:W-:-:S04]  /*bac0*/  FMUL.FTZ R0, R57, c[0x0][0x2ec] ;  /* 0x0000bb0039007a20 */ /* 0x002fc80000410000 */
[----:B------:R1:W-:Y:S02]  /*bad0*/  MUFU.TANH R214, R0 ;  /* 0x0000000000d67308 */ /* 0x0003e40000002400 */
[----:B-1----:R-:W-:-:S06]  /*bae0*/  FMUL.FTZ R0, R60, c[0x0][0x2ec] ;  /* 0x0000bb003c007a20 */ /* 0x002fcc0000410000 */
[----:B------:R1:W-:Y:S02]  /*baf0*/  MUFU.TANH R215, R0 ;  /* 0x0000000000d77308 */ /* 0x0003e40000002400 */
[----:B-1----:R-:W-:-:S06]  /*bb00*/  FMUL.FTZ R0, R61, c[0x0][0x2ec] ;  /* 0x0000bb003d007a20 */ /* 0x002fcc0000410000 */
[----:B------:R-:W-:Y:S08]  /*bb10*/  MUFU.TANH R61, R41 ;  /* 0x00000029003d7308 */ /* 0x000ff00000002400 */
[----:B------:R1:W-:Y:S02]  /*bb20*/  MUFU.TANH R216, R0 ;  /* 0x0000000000d87308 */ /* 0x0003e40000002400 */
[----:B-1----:R-:W-:-:S06]  /*bb30*/  FMUL.FTZ R0, R58, c[0x0][0x2ec] ;  /* 0x0000bb003a007a20 */ /* 0x002fcc0000410000 */
[----:B------:R1:W3:Y:S02]  /*bb40*/  MUFU.TANH R217, R0 ;  /* 0x0000000000d97308 */ /* 0x0002e40000002400 */
[----:B-1----:R-:W-:Y:S02]  /*bb50*/  FMUL.FTZ R0, R59, c[0x0][0x2ec] ;  /* 0x0000bb003b007a20 */ /* 0x002fe40000410000 */
[----:B------:R-:W-:Y:S01]  /*bb60*/  HMMA.16816.F32 R56, R24, R38, R232 ;  /* 0x000000261838723c */ /* 0x000fe200000018e8 */
[----:B------:R-:W1:Y:S03]  /*bb70*/  LDSM.16.M88.4 R24, [R223+0x8c00] ;  /* 0x008c0000df18783b */ /* 0x000e660000000200 */
[----:B------:R2:W1:Y:S01]  /*bb80*/  MUFU.TANH R104, R0 ;  /* 0x0000000000687308 */ /* 0x0004620000002400 */
[----:B------:R-:W-:-:S04]  /*bb90*/  DEPBAR.LE SB0, 0x0 ;  /* 0x000080000000791a */ /* 0x000fc80000000000 */
[----:B------:R-:W-:Y:S02]  /*bba0*/  FMUL.FTZ R38, R55, c[0x0][0x2ec] ;  /* 0x0000bb0037267a20 */ /* 0x000fe40000410000 */
[----:B--2---:R-:W-:-:S04]  /*bbb0*/  IMAD.U32 R0, RZ, RZ, UR19 ;  /* 0x00000013ff007e24 */ /* 0x004fc8000f8e00ff */
[----:B------:R-:W-:Y:S01]  /*bbc0*/  IMAD R0, R0, 0x40, R3 ;  /* 0x0000004000007824 */ /* 0x000fe200078e0203 */
[----:B------:R-:W-:Y:S04]  /*bbd0*/  BAR.SYNC.DEFER_BLOCKING 0x0 ;  /* 0x0000000000007b1d */ /* 0x000fe80000010000 */
[C---:B------:R-:W-:Y:S02]  /*bbe0*/  ISETP.GE.AND P6, PT, R0.reuse, R16, PT ;  /* 0x000000100000720c */ /* 0x040fe40003fc6270 */
[----:B------:R-:W-:Y:S02]  /*bbf0*/  IADD3 R20, R0, 0x1, RZ ;  /* 0x0000000100147810 */ /* 0x000fe40007ffe0ff */
[----:B------:R-:W-:Y:S02]  /*bc00*/  FSEL R52, R246, -INF , !P6 ;  /* 0xff800000f6347808 */ /* 0x000fe40007000000 */
[----:B------:R-:W-:-:S02]  /*bc10*/  ISETP.GE.AND P6, PT, R20, R17, PT ;  /* 0x000000111400720c */ /* 0x000fc40003fc6270 */
[----:B------:R-:W-:Y:S02]  /*bc20*/  IADD3 R2, R0, 0x9, RZ ;  /* 0x0000000900027810 */ /* 0x000fe40007ffe0ff */
[----:B------:R-:W-:Y:S02]  /*bc30*/  FSEL R55, R239, -INF , !P6 ;  /* 0xff800000ef377808 */ /* 0x000fe40007000000 */
[----:B------:R-:W-:Y:S02]  /*bc40*/  ISETP.GE.AND P6, PT, R2, R17, PT ;  /* 0x000000110200720c */ /* 0x000fe40003fc6270 */
[----:B------:R-:W-:Y:S01]  /*bc50*/  IADD3 R3, R0, 0x8, RZ ;  /* 0x0000000800037810 */ /* 0x000fe20007ffe0ff */
[----:B-1----:R-:W-:Y:S01]  /*bc60*/  HMMA.16816.F32 R32, R8, R24, R32 ;  /* 0x000000180820723c */ /* 0x002fe20000001820 */
[----:B------:R-:W-:Y:S02]  /*bc70*/  ISETP.GE.AND P1, PT, R2, R16, PT ;  /* 0x000000100200720c */ /* 0x000fe40003f26270 */
[----:B------:R-:W-:-:S02]  /*bc80*/  FSEL R65, R191, -INF , !P6 ;  /* 0xff800000bf417808 */ /* 0x000fc40007000000 */
[----:B------:R-:W-:Y:S02]  /*bc90*/  ISETP.GE.AND P0, PT, R20, R16, PT ;  /* 0x000000101400720c */ /* 0x000fe40003f06270 */
[----:B------:R-:W-:Y:S01]  /*bca0*/  FSEL R63, R189, -INF , !P1 ;  /* 0xff800000bd3f7808 */ /* 0x000fe20004800000 */
[----:B------:R-:W-:Y:S01]  /*bcb0*/  HMMA.16816.F32 R28, R8, R26, R28 ;  /* 0x0000001a081c723c */ /* 0x000fe2000000181c */
[C---:B------:R-:W-:Y:S02]  /*bcc0*/  ISETP.GE.AND P6, PT, R3.reuse, R18, PT ;  /* 0x000000120300720c */ /* 0x040fe40003fc6270 */
[----:B------:R-:W-:Y:S02]  /*bcd0*/  ISETP.GE.AND P5, PT, R3, R16, PT ;  /* 0x000000100300720c */ /* 0x000fe40003fa6270 */
[----:B------:R-:W-:Y:S02]  /*bce0*/  ISETP.GE.AND P1, PT, R0, R17, PT ;  /* 0x000000110000720c */ /* 0x000fe40003f26270 */
[----:B------:R-:W-:-:S02]  /*bcf0*/  FSEL R53, R244, -INF , !P0 ;  /* 0xff800000f4357808 */ /* 0x000fc40004000000 */
[----:B-----5:R-:W-:Y:S02]  /*bd00*/  FSEL R41, R196, -INF , !P6 ;  /* 0xff800000c4297808 */ /* 0x020fe40007000000 */
[-C--:B------:R-:W-:Y:S02]  /*bd10*/  ISETP.GE.AND P0, PT, R20, R18.reuse, PT ;  /* 0x000000121400720c */ /* 0x080fe40003f06270 */
[----:B------:R-:W-:Y:S02]  /*bd20*/  FSEL R60, R198, -INF , !P5 ;  /* 0xff800000c63c7808 */ /* 0x000fe40006800000 */
[----:B------:R-:W-:Y:S01]  /*bd30*/  FSEL R54, R247, -INF , !P1 ;  /* 0xff800000f7367808 */ /* 0x000fe20004800000 */
[----:B------:R-:W-:Y:S01]  /*bd40*/  FMUL.FTZ R10, R32, c[0x0][0x2ec] ;  /* 0x0000bb00200a7a20 */ /* 0x000fe20000410000 */
[-C--:B------:R-:W-:Y:S01]  /*bd50*/  ISETP.GE.AND P6, PT, R2, R19.reuse, PT ;  /* 0x000000130200720c */ /* 0x080fe20003fc6270 */
[----:B------:R-:W-:Y:S01]  /*bd60*/  FMUL.FTZ R33, R33, c[0x0][0x2ec] ;  /* 0x0000bb0021217a20 */ /* 0x000fe20000410000 */
[----:B------:R-:W-:Y:S01]  /*bd70*/  ISETP.GE.AND P5, PT, R20, R19, PT ;  /* 0x000000131400720c */ /* 0x000fe20003fa6270 */
[----:B------:R-:W-:Y:S01]  /*bd80*/  FMUL.FTZ R35, R35, c[0x0][0x2ec] ;  /* 0x0000bb0023237a20 */ /* 0x000fe20000410000 */
[----:B------:R-:W-:Y:S01]  /*bd90*/  ISETP.GE.AND P1, PT, R3, R17, PT ;  /* 0x000000110300720c */ /* 0x000fe20003f26270 */
[C---:B------:R-:W-:Y:S01]  /*bda0*/  HMMA.16816.F32 R20, R12.reuse, R44, R48 ;  /* 0x0000002c0c14723c */ /* 0x040fe20000001830 */
[----:B------:R-:W-:Y:S01]  /*bdb0*/  IADD3 R8, R0, 0x11, RZ ;  /* 0x0000001100087810 */ /* 0x000fe20007ffe0ff */
[----:B------:R1:W2:Y:S01]  /*bdc0*/  MUFU.TANH R49, R42 ;  /* 0x0000002a00317308 */ /* 0x0002a20000002400 */
[----:B------:R-:W-:Y:S01]  /*bdd0*/  FSEL R40, R212, -INF , !P0 ;  /* 0xff800000d4287808 */ /* 0x000fe20004000000 */
[----:B------:R-:W-:Y:S01]  /*bde0*/  FMUL.FTZ R28, R28, c[0x0][0x2ec] ;  /* 0x0000bb001c1c7a20 */ /* 0x000fe20000410000 */
[----:B------:R-:W-:Y:S01]  /*bdf0*/  FSEL R64, R197, -INF , !P1 ;  /* 0xff800000c5407808 */ /* 0x000fe20004800000 */
[----:B------:R-:W-:Y:S01]  /*be00*/  FMUL.FTZ R29, R29, c[0x0][0x2ec] ;  /* 0x0000bb001d1d7a20 */ /* 0x000fe20000410000 */
[-C--:B------:R-:W-:Y:S01]  /*be10*/  ISETP.GE.AND P0, PT, R2, R18.reuse, PT ;  /* 0x000000120200720c */ /* 0x080fe20003f06270 */
[----:B------:R-:W-:Y:S01]  /*be20*/  HMMA.16816.F32 R12, R12, R46, R56 ;  /* 0x0000002e0c0c723c */ /* 0x000fe20000001838 */
[C---:B------:R-:W-:Y:S01]  /*be30*/  ISETP.GE.AND P1, PT, R0.reuse, R18, PT ;  /* 0x000000120000720c */ /* 0x040fe20003f26270 */
[----:B------:R5:W-:Y:S01]  /*be40*/  MUFU.TANH R50, R38 ;  /* 0x0000002600327308 */ /* 0x000be20000002400 */
[----:B------:R-:W-:Y:S01]  /*be50*/  IADD3 R2, R0, 0x19, RZ ;  /* 0x0000001900027810 */ /* 0x000fe20007ffe0ff */
[----:B------:R-:W-:Y:S01]  /*be60*/  FMUL.FTZ R30, R30, c[0x0][0x2ec] ;  /* 0x0000bb001e1e7a20 */ /* 0x000fe20000410000 */
[----:B------:R-:W-:Y:S01]  /*be70*/  IADD3 R9, R0, 0x10, RZ ;  /* 0x0000001000097810 */ /* 0x000fe20007ffe0ff */
[----:B------:R-:W-:Y:S01]  /*be80*/  FMUL.FTZ R31, R31, c[0x0][0x2ec] ;  /* 0x0000bb001f1f7a20 */ /* 0x000fe20000410000 */
[----:B------:R-:W-:Y:S01]  /*be90*/  FSEL R37, R245, -INF , !P1 ;  /* 0xff800000f5257808 */ /* 0x000fe20004800000 */
[----:B------:R-:W-:Y:S01]  /*bea0*/  FMUL.FTZ R34, R34, c[0x0][0x2ec] ;  /* 0x0000bb0022227a20 */ /* 0x000fe20000410000 */
[----:B------:R-:W-:Y:S01]  /*beb0*/  FSEL R39, R199, -INF , !P5 ;  /* 0xff800000c7277808 */ /* 0x000fe20006800000 */
[----:B------:R2:W-:Y:S01]  /*bec0*/  MUFU.TANH R51, R36 ;  /* 0x0000002400337308 */ /* 0x0005e20000002400 */
[----:B-1----:R-:W-:-:S02]  /*bed0*/  FSEL R42, R188, -INF , !P6 ;  /* 0xff800000bc2a7808 */ /* 0x002fc40007000000 */
[-C--:B------:R-:W-:Y:S02]  /*bee0*/  ISETP.GE.AND P6, PT, R8, R16.reuse, PT ;  /* 0x000000100800720c */ /* 0x080fe40003fc6270 */
[-C--:B------:R-:W-:Y:S02]  /*bef0*/  ISETP.GE.AND P1, PT, R3, R19.reuse, PT ;  /* 0x000000130300720c */ /* 0x080fe40003f26270 */
[----:B----4-:R-:W-:Y:S01]  /*bf00*/  FSEL R182, R186, -INF , !P6 ;  /* 0xff800000bab67808 */ /* 0x010fe20007000000 */
[----:B------:R1:W4:Y:S01]  /*bf10*/  MUFU.TANH R48, R43 ;  /* 0x0000002b00307308 */ /* 0x0003220000002400 */
[----:B-----5:R-:W-:Y:S02]  /*bf20*/  FSEL R38, R208, -INF , !P0 ;  /* 0xff800000d0267808 */ /* 0x020fe40004000000 */
[----:B------:R-:W-:Y:S02]  /*bf30*/  ISETP.GE.AND P0, PT, R0, R19, PT ;  /* 0x000000130000720c */ /* 0x000fe40003f06270 */
[----:B------:R-:W-:-:S02]  /*bf40*/  ISETP.GE.AND P6, PT, R2, R16, PT ;  /* 0x000000100200720c */ /* 0x000fc40003fc6270 */
[CC--:B------:R-:W-:Y:S01]  /*bf50*/  ISETP.GE.AND P5, PT, R9.reuse, R17.reuse, PT ;  /* 0x000000110900720c */ /* 0x0c0fe20003fa6270 */
[----:B------:R5:W-:Y:S01]  /*bf60*/  MUFU.TANH R45, R10 ;  /* 0x0000000a002d7308 */ /* 0x000be20000002400 */
[----:B------:R-:W-:Y:S02]  /*bf70*/  IADD3 R3, R0, 0x18, RZ ;  /* 0x0000001800037810 */ /* 0x000fe40007ffe0ff */
[----:B--2---:R-:W-:Y:S02]  /*bf80*/  FSEL R36, R248, -INF , !P0 ;  /* 0xff800000f8247808 */ /* 0x004fe40004000000 */
[----:B------:R-:W-:Y:S02]  /*bf90*/  FSEL R183, R184, -INF , !P6 ;  /* 0xff800000b8b77808 */ /* 0x000fe40007000000 */
[----:B------:R-:W-:Y:S01]  /*bfa0*/  ISETP.GE.AND P0, PT, R9, R16, PT ;  /* 0x000000100900720c */ /* 0x000fe20003f06270 */
[----:B------:R2:W-:Y:S01]  /*bfb0*/  MUFU.TANH R44, R33 ;  /* 0x00000021002c7308 */ /* 0x0005e20000002400 */
[----:B------:R-:W-:-:S02]  /*bfc0*/  ISETP.GE.AND P6, PT, R8, R17, PT ;  /* 0x000000110800720c */ /* 0x000fc40003fc6270 */
[----:B------:R-:W-:Y:S02]  /*bfd0*/  FSEL R200, R200, -INF , !P5 ;  /* 0xff800000c8c87808 */ /* 0x000fe40006800000 */
[-C--:B------:R-:W-:Y:S02]  /*bfe0*/  ISETP.GE.AND P5, PT, R3, R17.reuse, PT ;  /* 0x000000110300720c */ /* 0x080fe40003fa6270 */
[----:B------:R-:W-:Y:S01]  /*bff0*/  FSEL R181, R187, -INF , !P0 ;  /* 0xff800000bbb57808 */ /* 0x000fe20004000000 */
[----:B------:R-:W1:Y:S01]  /*c000*/  MUFU.TANH R28, R28 ;  /* 0x0000001c001c7308 */ /* 0x000e620000002400 */
[----:B------:R-:W-:Y:S02]  /*c010*/  FSEL R202, R202, -INF , !P6 ;  /* 0xff800000caca7808 */ /* 0x000fe40007000000 */
[----:B------:R-:W-:Y:S02]  /*c020*/  ISETP.GE.AND P0, PT, R3, R16, PT ;  /* 0x000000100300720c */ /* 0x000fe40003f06270 */
[----:B------:R-:W-:-:S02]  /*c030*/  ISETP.GE.AND P6, PT, R2, R17, PT ;  /* 0x000000110200720c */ /* 0x000fc40003fc6270 */
[----:B------:R-:W-:Y:S01]  /*c040*/  FSEL R203, R203, -INF , !P5 ;  /* 0xff800000cbcb7808 */ /* 0x000fe20006800000 */
[----:B------:R-:W2:Y:S01]  /*c050*/  MUFU.TANH R29, R29 ;  /* 0x0000001d001d7308 */ /* 0x000ea20000002400 */
[----:B------:R-:W-:Y:S02]  /*c060*/  FSEL R32, R190, -INF , !P1 ;  /* 0xff800000be207808 */ /* 0x000fe40004800000 */
[-C--:B------:R-:W-:Y:S02]  /*c070*/  ISETP.GE.AND P5, PT, R8, R18.reuse, PT ;  /* 0x000000120800720c */ /* 0x080fe40003fa6270 */
[----:B------:R-:W-:Y:S02]  /*c080*/  ISETP.GE.AND P1, PT, R9, R18, PT ;  /* 0x000000120900720c */ /* 0x000fe40003f26270 */
[----:B------:R-:W-:Y:S01]  /*c090*/  FSEL R201, R185, -INF , !P0 ;  /* 0xff800000b9c97808 */ /* 0x000fe20004000000 */
[----:B------:R-:W3:Y:S01]  /*c0a0*/  MUFU.TANH R30, R30 ;  /* 0x0000001e001e7308 */ /* 0x000ee20000002400 */
[----:B------:R-:W-:-:S02]  /*c0b0*/  FSEL R204, R204, -INF , !P6 ;  /* 0xff800000cccc7808 */ /* 0x000fc40007000000 */
[-C--:B------:R-:W-:Y:S02]  /*c0c0*/  ISETP.GE.AND P0, PT, R9, R19.reuse, PT ;  /* 0x000000130900720c */ /* 0x080fe40003f06270 */
[----:B------:R-:W-:Y:S02]  /*c0d0*/  ISETP.GE.AND P6, PT, R8, R19, PT ;  /* 0x000000130800720c */ /* 0x000fe40003fc6270 */
[----:B-1----:R-:W-:Y:S01]  /*c0e0*/  FSEL R43, R177, -INF , !P5 ;  /* 0xff800000b12b7808 */ /* 0x002fe20006800000 */
[----:B-----5:R-:W-:Y:S01]  /*c0f0*/  HMMA.16816.F32 R8, R4, R24, R20 ;  /* 0x000000180408723c */ /* 0x020fe20000001814 */
[----:B--2---:R-:W-:Y:S01]  /*c100*/  FSEL R33, R179, -INF , !P1 ;  /* 0xff800000b3217808 */ /* 0x004fe20004800000 */
[----:B------:R-:W1:Y:S01]  /*c110*/  MUFU.TANH R31, R31 ;  /* 0x0000001f001f7308 */ /* 0x000e620000002400 */
[-C--:B------:R-:W-:Y:S02]  /*c120*/  ISETP.GE.AND P5, PT, R2, R18.reuse, PT ;  /* 0x000000120200720c */ /* 0x080fe40003fa6270 */
[----:B------:R-:W-:-:S02]  /*c130*/  ISETP.GE.AND P1, PT, R3, R18, PT ;  /* 0x000000120300720c */ /* 0x000fc40003f26270 */
[----:B------:R-:W-:Y:S01]  /*c140*/  FSEL R106, R100, -INF , !P5 ;  /* 0xff800000646a7808 */ /* 0x000fe20006800000 */
[----:B------:R-:W-:Y:S01]  /*c150*/  HMMA.16816.F32 R24, R4, R26, R12 ;  /* 0x0000001a0418723c */ /* 0x000fe2000000180c */
[----:B------:R-:W-:Y:S01]  /*c160*/  FSEL R105, R105, -INF , !P1 ;  /* 0xff80000069697808 */ /* 0x000fe20004800000 */
[----:B------:R-:W2:Y:S01]  /*c170*/  MUFU.TANH R35, R35 ;  /* 0x0000002300237308 */ /* 0x000ea20000002400 */
[----:B------:R-:W-:Y:S02]  /*c180*/  FSEL R100, R178, -INF , !P0 ;  /* 0xff800000b2647808 */ /* 0x000fe40004000000 */
[----:B------:R-:W-:Y:S02]  /*c190*/  FSEL R101, R101, -INF , !P6 ;  /* 0xff80000065657808 */ /* 0x000fe40007000000 */
[----:B------:R-:W-:Y:S02]  /*c1a0*/  IADD3 R5, R0, 0x20, RZ ;  /* 0x0000002000057810 */ /* 0x000fe40007ffe0ff */
[-C--:B------:R-:W-:Y:S01]  /*c1b0*/  ISETP.GE.AND P1, PT, R3, R19.reuse, PT ;  /* 0x000000130300720c */ /* 0x080fe20003f26270 */
[----:B------:R-:W5:Y:S01]  /*c1c0*/  MUFU.TANH R34, R34 ;  /* 0x0000002200227308 */ /* 0x000f620000002400 */
[----:B------:R-:W-:-:S02]  /*c1d0*/  ISETP.GE.AND P5, PT, R2, R19, PT ;  /* 0x000000130200720c */ /* 0x000fc40003fa6270 */
[CC--:B------:R-:W-:Y:S02]  /*c1e0*/  ISETP.GE.AND P0, PT, R5.reuse, R16.reuse, PT ;  /* 0x000000100500720c */ /* 0x0c0fe40003f06270 */
[----:B------:R-:W-:Y:S01]  /*c1f0*/  ISETP.GE.AND P6, PT, R5, R17, PT ;  /* 0x000000110500720c */ /* 0x000fe20003fc6270 */
[----:B------:R-:W-:Y:S01]  /*c200*/  FMUL.FTZ R6, R10, c[0x0][0x2ec] ;  /* 0x0000bb000a067a20 */ /* 0x000fe20000410000 */
[----:B------:R-:W-:Y:S01]  /*c210*/  IADD3 R4, R0, 0x21, RZ ;  /* 0x0000002100047810 */ /* 0x000fe20007ffe0ff */
[----:B------:R-:W-:Y:S01]  /*c220*/  FMUL.FTZ R8, R8, c[0x0][0x2ec] ;  /* 0x0000bb0008087a20 */ /* 0x000fe20000410000 */
[C---:B------:R-:W-:Y:S01]  /*c230*/  IADD3 R3, R0.reuse, 0x28, RZ ;  /* 0x0000002800037810 */ /* 0x040fe20007ffe0ff */
[----:B------:R-:W-:Y:S01]  /*c240*/  FMUL.FTZ R9, R9, c[0x0][0x2ec] ;  /* 0x0000bb0009097a20 */ /* 0x000fe20000410000 */
[----:B------:R-:W-:Y:S01]  /*c250*/  IADD3 R2, R0, 0x29, RZ ;  /* 0x0000002900027810 */ /* 0x000fe20007ffe0ff */
[----:B------:R-:W1:Y:S01]  /*c260*/  MUFU.TANH R6, R6 ;  /* 0x0000000600067308 */ /* 0x000e620000002400 */
[----:B------:R-:W-:Y:S01]  /*c270*/  FSEL R107, R107, -INF , !P1 ;  /* 0xff8000006b6b7808 */ /* 0x000fe20004800000 */
[----:B------:R-:W-:Y:S01]  /*c280*/  FMUL.FTZ R24, R24, c[0x0][0x2ec] ;  /* 0x0000bb0018187a20 */ /* 0x000fe20000410000 */
[----:B------:R-:W-:Y:S01]  /*c290*/  FSEL R213, R213, -INF , !P0 ;  /* 0xff800000d5d57808 */ /* 0x000fe20004000000 */
[----:B------:R-:W-:Y:S01]  /*c2a0*/  FMUL.FTZ R7, R25, c[0x0][0x2ec] ;  /* 0x0000bb0019077a20 */ /* 0x000fe20000410000 */
[----:B---3--:R-:W-:Y:S01]  /*c2b0*/  FSEL R217, R217, -INF , !P6 ;  /* 0xff800000d9d97808 */ /* 0x008fe20007000000 */
[----:B------:R-:W-:Y:S01]  /*c2c0*/  FMUL.FTZ R26, R26, c[0x0][0x2ec] ;  /* 0x0000bb001a1a7a20 */ /* 0x000fe20000410000 */
[-C--:B------:R-:W-:Y:S01]  /*c2d0*/  ISETP.GE.AND P1, PT, R4, R16.reuse, PT ;  /* 0x000000100400720c */ /* 0x080fe20003f26270 */
[----:B------:R-:W3:Y:S01]  /*c2e0*/  MUFU.TANH R8, R8 ;  /* 0x0000000800087308 */ /* 0x000ee20000002400 */
[----:B------:R-:W-:-:S02]  /*c2f0*/  ISETP.GE.AND P0, PT, R2, R16, PT ;  /* 0x000000100200720c */ /* 0x000fc40003f06270 */
[-C--:B------:R-:W-:Y:S02]  /*c300*/  ISETP.GE.AND P6, PT, R3, R17.reuse, PT ;  /* 0x000000110300720c */ /* 0x080fe40003fc6270 */
[----:B------:R-:W-:Y:S02]  /*c310*/  FSEL R214, R214, -INF , !P1 ;  /* 0xff800000d6d67808 */ /* 0x000fe40004800000 */
[----:B------:R-:W-:Y:S01]  /*c320*/  FSEL R216, R216, -INF , !P0 ;  /* 0xff800000d8d87808 */ /* 0x000fe20004000000 */
[----:B------:R-:W1:Y:S01]  /*c330*/  MUFU.TANH R9, R9 ;  /* 0x0000000900097308 */ /* 0x000e620000002400 */
[----:B------:R-:W-:Y:S02]  /*c340*/  FSEL R219, R103, -INF , !P6 ;  /* 0xff80000067db7808 */ /* 0x000fe40007000000 */
[----:B------:R-:W-:Y:S02]  /*c350*/  ISETP.GE.AND P1, PT, R5, R18, PT ;  /* 0x000000120500720c */ /* 0x000fe40003f26270 */
[----:B------:R-:W-:-:S02]  /*c360*/  ISETP.GE.AND P0, PT, R4, R17, PT ;  /* 0x000000110400720c */ /* 0x000fc40003f06270 */
[-C--:B------:R-:W-:Y:S01]  /*c370*/  ISETP.GE.AND P6, PT, R4, R18.reuse, PT ;  /* 0x000000120400720c */ /* 0x080fe20003fc6270 */
[----:B------:R-:W1:Y:S01]  /*c380*/  MUFU.TANH R24, R24 ;  /* 0x0000001800187308 */ /* 0x000e620000002400 */
[----:B------:R-:W-:Y:S02]  /*c390*/  FSEL R218, R104, -INF , !P0 ;  /* 0xff80000068da7808 */ /* 0x000fe40004000000 */
[----:B------:R-:W-:Y:S02]  /*c3a0*/  FSEL R205, R205, -INF , !P1 ;  /* 0xff800000cdcd7808 */ /* 0x000fe40004800000 */
[----:B------:R-:W-:Y:S02]  /*c3b0*/  FSEL R206, R66, -INF , !P6 ;  /* 0xff80000042ce7808 */ /* 0x000fe40007000000 */
[----:B------:R-:W-:Y:S01]  /*c3c0*/  ISETP.GE.AND P0, PT, R2, R17, PT ;  /* 0x000000110200720c */ /* 0x000fe20003f06270 */
[----:B------:R-:W1:Y:S01]  /*c3d0*/  MUFU.TANH R7, R7 ;  /* 0x0000000700077308 */ /* 0x000e620000002400 */
[----:B------:R-:W-:-:S02]  /*c3e0*/  ISETP.GE.AND P1, PT, R3, R18, PT ;  /* 0x000000120300720c */ /* 0x000fc40003f26270 */
[----:B------:R-:W-:Y:S02]  /*c3f0*/  ISETP.GE.AND P6, PT, R2, R18, PT ;  /* 0x000000120200720c */ /* 0x000fe40003fc6270 */
[----:B------:R-:W-:Y:S02]  /*c400*/  FSEL R180, R176, -INF , !P5 ;  /* 0xff800000b0b47808 */ /* 0x000fe40006800000 */
[----:B------:R-:W-:Y:S02]  /*c410*/  FSEL R228, R102, -INF , !P0 ;  /* 0xff80000066e47808 */ /* 0x000fe40004000000 */
[----:B------:R-:W-:Y:S02]  /*c420*/  FSEL R207, R62, -INF , !P1 ;  /* 0xff8000003ecf7808 */ /* 0x000fe40004800000 */
[----:B------:R-:W-:Y:S02]  /*c430*/  FSEL R209, R61, -INF , !P6 ;  /* 0xff8000003dd17808 */ /* 0x000fe40007000000 */
[----:B------:R-:W-:-:S02]  /*c440*/  ISETP.GE.AND P5, PT, R3, R16, PT ;  /* 0x000000100300720c */ /* 0x000fc40003fa6270 */
[-C--:B------:R-:W-:Y:S02]  /*c450*/  ISETP.GE.AND P0, PT, R4, R19.reuse, PT ;  /* 0x000000130400720c */ /* 0x080fe40003f06270 */
[-C--:B------:R-:W-:Y:S02]  /*c460*/  ISETP.GE.AND P1, PT, R3, R19.reuse, PT ;  /* 0x000000130300720c */ /* 0x080fe40003f26270 */
[----:B------:R-:W-:Y:S02]  /*c470*/  ISETP.GE.AND P6, PT, R2, R19, PT ;  /* 0x000000130200720c */ /* 0x000fe40003fc6270 */
[C---:B------:R-:W-:Y:S02]  /*c480*/  IADD3 R4, R0.reuse, 0x30, RZ ;  /* 0x0000003000047810 */ /* 0x040fe40007ffe0ff */
[C---:B------:R-:W-:Y:S02]  /*c490*/  IADD3 R3, R0.reuse, 0x31, RZ ;  /* 0x0000003100037810 */ /* 0x040fe40007ffe0ff */
[----:B------:R-:W-:-:S02]  /*c4a0*/  IADD3 R2, R0, 0x38, RZ ;  /* 0x0000003800027810 */ /* 0x000fc40007ffe0ff */
[----:B------:R-:W-:Y:S02]  /*c4b0*/  IADD3 R0, R0, 0x39, RZ ;  /* 0x0000003900007810 */ /* 0x000fe40007ffe0ff */
[----:B------:R-:W-:Y:S02]  /*c4c0*/  FSEL R210, R49, -INF , !P1 ;  /* 0xff80000031d27808 */ /* 0x000fe40004800000 */
[----:B----4-:R-:W-:Y:S02]  /*c4d0*/  FSEL R212, R48, -INF , !P6 ;  /* 0xff80000030d47808 */ /* 0x010fe40007000000 */
[----:B------:R-:W-:Y:S02]  /*c4e0*/  FSEL R215, R215, -INF , !P5 ;  /* 0xff800000d7d77808 */ /* 0x000fe40006800000 */
[-C--:B------:R-:W-:Y:S02]  /*c4f0*/  ISETP.GE.AND P1, PT, R2, R16.reuse, PT ;  /* 0x000000100200720c */ /* 0x080fe40003f26270 */
[----:B------:R-:W-:-:S02]  /*c500*/  ISETP.GE.AND P6, PT, R0, R16, PT ;  /* 0x000000100000720c */ /* 0x000fc40003fc6270 */
[----:B------:R-:W-:Y:S01]  /*c510*/  ISETP.GE.AND P5, PT, R5, R19, PT ;  /* 0x000000130500720c */ /* 0x000fe20003fa6270 */
[----:B------:R-:W-:Y:S01]  /*c520*/  FMUL.FTZ R5, R11, c[0x0][0x2ec] ;  /* 0x0000bb000b057a20 */ /* 0x000fe20000410000 */
[----:B------:R-:W-:Y:S02]  /*c530*/  FSEL R211, R50, -INF , !P0 ;  /* 0xff80000032d37808 */ /* 0x000fe40004000000 */
[----:B------:R-:W-:Y:S02]  /*c540*/  ISETP.GE.AND P0, PT, R3, R16, PT ;  /* 0x000000100300720c */ /* 0x000fe40003f06270 */
[----:B------:R-:W-:Y:S01]  /*c550*/  FSEL R246, R28, -INF , !P1 ;  /* 0xff8000001cf67808 */ /* 0x000fe20004800000 */
[----:B------:R-:W4:Y:S01]  /*c560*/  MUFU.TANH R5, R5 ;  /* 0x0000000500057308 */ /* 0x000f220000002400 */
[----:B------:R-:W-:Y:S02]  /*c570*/  FSEL R247, R29, -INF , !P6 ;  /* 0xff8000001df77808 */ /* 0x000fe40007000000 */
[----:B------:R-:W-:-:S02]  /*c580*/  FSEL R208, R51, -INF , !P5 ;  /* 0xff80000033d07808 */ /* 0x000fc40006800000 */
[-C--:B------:R-:W-:Y:S02]  /*c590*/  ISETP.GE.AND P1, PT, R2, R17.reuse, PT ;  /* 0x000000110200720c */ /* 0x080fe40003f26270 */
[-C--:B------:R-:W-:Y:S02]  /*c5a0*/  ISETP.GE.AND P6, PT, R0, R17.reuse, PT ;  /* 0x000000110000720c */ /* 0x080fe40003fc6270 */
[----:B------:R-:W-:Y:S02]  /*c5b0*/  ISETP.GE.AND P5, PT, R4, R16, PT ;  /* 0x000000100400720c */ /* 0x000fe40003fa6270 */
[----:B------:R-:W-:Y:S02]  /*c5c0*/  FSEL R241, R44, -INF , !P0 ;  /* 0xff8000002cf17808 */ /* 0x000fe40004000000 */
[----:B------:R-:W-:Y:S02]  /*c5d0*/  ISETP.GE.AND P0, PT, R3, R17, PT ;  /* 0x000000110300720c */ /* 0x000fe40003f06270 */
[----:B------:R-:W-:-:S02]  /*c5e0*/  FSEL R243, R30, -INF , !P1 ;  /* 0xff8000001ef37808 */ /* 0x000fc40004800000 */
[----:B-1----:R-:W-:Y:S02]  /*c5f0*/  FSEL R242, R31, -INF , !P6 ;  /* 0xff8000001ff27808 */ /* 0x002fe40007000000 */
[----:B------:R-:W-:Y:S02]  /*c600*/  FSEL R240, R45, -INF , !P5 ;  /* 0xff8000002df07808 */ /* 0x000fe40006800000 */
[C---:B------:R-:W-:Y:S02]  /*c610*/  ISETP.GE.AND P1, PT, R3.reuse, R18, PT ;  /* 0x000000120300720c */ /* 0x040fe40003f26270 */
[----:B------:R-:W-:Y:S01]  /*c620*/  ISETP.GE.AND P6, PT, R3, R19, PT ;  /* 0x000000130300720c */ /* 0x000fe20003fc6270 */
[----:B------:R-:W-:Y:S01]  /*c630*/  FMUL.FTZ R3, R27, c[0x0][0x2ec] ;  /* 0x0000bb001b037a20 */ /* 0x000fe20000410000 */
[----:B------:R-:W-:Y:S02]  /*c640*/  ISETP.GE.AND P5, PT, R4, R17, PT ;  /* 0x000000110400720c */ /* 0x000fe40003fa6270 */
[----:B--2---:R-:W-:-:S02]  /*c650*/  FSEL R244, R35, -INF , !P0 ;  /* 0xff80000023f47808 */ /* 0x004fc40004000000 */
[----:B------:R-:W-:Y:S01]  /*c660*/  ISETP.GE.AND P0, PT, R4, R19, PT ;  /* 0x000000130400720c */ /* 0x000fe20003f06270 */
[----:B------:R-:W-:Y:S01]  /*c670*/  MUFU.TANH R3, R3 ;  /* 0x0000000300037308 */ /* 0x000fe20000002400 */
[----:B-----5:R-:W-:Y:S02]  /*c680*/  FSEL R245, R34, -INF , !P5 ;  /* 0xff80000022f57808 */ /* 0x020fe40006800000 */
[----:B------:R-:W-:Y:S02]  /*c690*/  ISETP.GE.AND P5, PT, R4, R18, PT ;  /* 0x000000120400720c */ /* 0x000fe40003fa6270 */
[----:B------:R-:W-:Y:S02]  /*c6a0*/  FSEL R233, R6, -INF , !P0 ;  /* 0xff80000006e97808 */ /* 0x000fe40004000000 */
[----:B------:R-:W-:Y:S01]  /*c6b0*/  PLOP3.LUT P0, PT, PT, PT, UP0, 0x80, 0x0 ;  /* 0x000000000000781c */ /* 0x000fe20003f0f008 */
[----:B------:R-:W1:Y:S01]  /*c6c0*/  MUFU.TANH R4, R26 ;  /* 0x0000001a00047308 */ /* 0x000e620000002400 */
[----:B---3--:R-:W-:-:S02]  /*c6d0*/  FSEL R229, R8, -INF , !P5 ;  /* 0xff80000008e57808 */ /* 0x008fc40006800000 */
[----:B------:R-:W-:Y:S02]  /*c6e0*/  FSEL R230, R9, -INF , !P1 ;  /* 0xff80000009e67808 */ /* 0x000fe40004800000 */
[-C--:B------:R-:W-:Y:S02]  /*c6f0*/  ISETP.GE.AND P5, PT, R2, R18.reuse, PT ;  /* 0x000000120200720c */ /* 0x080fe40003fa6270 */
[----:B------:R-:W-:Y:S02]  /*c700*/  ISETP.GE.AND P1, PT, R0, R18, PT ;  /* 0x000000120000720c */ /* 0x000fe40003f26270 */
[----:B------:R-:W-:Y:S02]  /*c710*/  FSEL R231, R24, -INF , !P5 ;  /* 0xff80000018e77808 */ /* 0x000fe40006800000 */
[----:B------:R-:W-:Y:S02]  /*c720*/  FSEL R232, R7, -INF , !P1 ;  /* 0xff80000007e87808 */ /* 0x000fe40004800000 */
[----:B------:R-:W-:-:S02]  /*c730*/  ISETP.GE.AND P5, PT, R2, R19, PT ;  /* 0x000000130200720c */ /* 0x000fc40003fa6270 */
[----:B------:R-:W-:Y:S02]  /*c740*/  ISETP.GE.AND P1, PT, R0, R19, PT ;  /* 0x000000130000720c */ /* 0x000fe40003f26270 */
[----:B----4-:R-:W-:Y:S02]  /*c750*/  FSEL R235, R5, -INF , !P6 ;  /* 0xff80000005eb7808 */ /* 0x010fe40007000000 */
[----:B-1----:R-:W-:Y:S02]  /*c760*/  FSEL R234, R4, -INF , !P5 ;  /* 0xff80000004ea7808 */ /* 0x002fe40006800000 */
        /* <DEDUP_REMOVED lines=18> */
[----:B------:R-:W-:Y:S01]  /*c890*/  ULDC.64 UR4, c[0x0][0x118] ;  /* 0x0000460000047ab9 */ /* 0x000fe20000000a00 */
[----:B--2---:R-:W-:-:S04]  /*c8a0*/  LEA R0, P1, R0, R192, 0x6 ;  /* 0x000000c000007211 */ /* 0x004fc800078230ff */
[----:B---3--:R-:W-:Y:S02]  /*c8b0*/  LEA.HI.X R3, R2, R195, R3, 0x6, P1 ;  /* 0x000000c302037211 */ /* 0x008fe400008f3403 */
[C---:B------:R-:W-:Y:S02]  /*c8c0*/  @!P4 LEA R12, P1, R0.reuse, c[0x0][0x168], 0x1 ;  /* 0x00005a00000cca11 */ /* 0x040fe400078208ff */
        /* <DEDUP_REMOVED lines=43> */
.L_x_531:
[----:B------:R-:W-:Y:S05]  /*cb80*/  BSYNC B0 ;  /* 0x0000000000007941 */ /* 0x000fea0003800000 */
.L_x_530:
[----:B------:R-:W0:Y:S02]  /*cb90*/  LDGDEPBAR ;  /* 0x00000000000079af */ /* 0x000e240000000000 */
.L_x_529:
[----:B------:R-:W-:Y:S01]  /*cba0*/  FMNMX.FTZ R0, R236, R37, !PT ;  /* 0x00000025ec007209 */ /* 0x000fe20007810000 */
[----:B------:R-:W-:Y:S01]  /*cbb0*/  LDSM.16.MT88.4 R20, [R222+0x9000] ;  /* 0x00900000de14783b */ /* 0x000fe20000004200 */
[----:B------:R-:W-:Y:S01]  /*cbc0*/  FMNMX.FTZ R3, R237, R52, !PT ;  /* 0x00000034ed037209 */ /* 0x000fe20007810000 */
        /* <DEDUP_REMOVED lines=65> */
[----:B--2---:R-:W-:Y:S01]  /*cfe0*/  FMNMX.FTZ R102, R102, R5, !PT ;  /* 0x0000000566667209 */ /* 0x004fe20007810000 */
        /* <DEDUP_REMOVED lines=11> */
[----:B------:R-:W2:Y:S01]  /*d0a0*/  SHFL.BFLY PT, R7, R4, 0x2, 0x1f ;  /* 0x0c401f0004077f89 */ /* 0x000ea200000e0000 */
[----:B------:R-:W-:Y:S01]  /*d0b0*/  FFMA.FTZ R6, R40, c[0x0][0x23c], -R2 ;  /* 0x00008f0028067a23 */ /* 0x000fe20000010802 */
[----:B------:R1:W-:Y:S01]  /*d0c0*/  MUFU.EX2 R31, R3 ;  /* 0x00000003001f7308 */ /* 0x0003e20000000800 */
[----:B------:R-:W-:-:S07]  /*d0d0*/  FMNMX.FTZ R5, R242, R5, !PT ;  /* 0x00000005f2057209 */ /* 0x000fce0007810000 */
[----:B------:R3:W4:Y:S01]  /*d0e0*/  MUFU.EX2 R34, R6 ;  /* 0x0000000600227308 */ /* 0x0007220000000800 */
[----:B-1----:R-:W-:Y:S01]  /*d0f0*/  FMNMX.FTZ R3, R0, R8, !PT ;  /* 0x0000000800037209 */ /* 0x002fe20007810000 */
[----:B------:R-:W-:-:S03]  /*d100*/  FFMA.FTZ R0, R41, c[0x0][0x23c], -R2 ;  /* 0x00008f0029007a23 */ /* 0x000fc60000010802 */
[C---:B------:R-:W-:Y:S01]  /*d110*/  FSETP.NEU.FTZ.AND P1, PT, R3.reuse, -INF , PT ;  /* 0xff8000000300780b */ /* 0x040fe20003f3d000 */
[----:B------:R-:W-:Y:S02]  /*d120*/  FMUL.FTZ R12, R3, c[0x0][0x23c] ;  /* 0x00008f00030c7a20 */ /* 0x000fe40000410000 */
[----:B------:R1:W-:Y:S01]  /*d130*/  MUFU.EX2 R56, R0 ;  /* 0x0000000000387308 */ /* 0x0003e20000000800 */
[----:B---3--:R-:W3:Y:S02]  /*d140*/  SHFL.BFLY PT, R6, R5, 0x2, 0x1f ;  /* 0x0c401f0005067f89 */ /* 0x008ee400000e0000 */
[----:B------:R-:W-:Y:S01]  /*d150*/  FSEL R12, R12, RZ, P1 ;  /* 0x000000ff0c0c7208 */ /* 0x000fe20000800000 */
[----:B-1----:R-:W-:-:S04]  /*d160*/  FFMA.FTZ R0, R38, c[0x0][0x23c], -R2 ;  /* 0x00008f0026007a23 */ /* 0x002fc80000010802 */
[----:B------:R1:W-:Y:S02]  /*d170*/  MUFU.EX2 R58, R0 ;  /* 0x00000000003a7308 */ /* 0x0003e40000000800 */
[----:B-1----:R-:W-:-:S06]  /*d180*/  FFMA.FTZ R0, R36, c[0x0][0x23c], -R12 ;  /* 0x00008f0024007a23 */ /* 0x002fcc000001080c */
[----:B------:R2:W-:Y:S02]  /*d190*/  MUFU.EX2 R11, R0 ;  /* 0x00000000000b7308 */ /* 0x0005e40000000800 */
[----:B--2---:R-:W-:Y:S01]  /*d1a0*/  FMNMX.FTZ R0, R4, R7, !PT ;  /* 0x0000000704007209 */ /* 0x004fe20007810000 */
[--C-:B------:R-:W-:Y:S02]  /*d1b0*/  FFMA.FTZ R4, R39, c[0x0][0x23c], -R12.reuse ;  /* 0x00008f0027047a23 */ /* 0x100fe4000001080c */
[----:B------:R-:W-:Y:S03]  /*d1c0*/  LDSM.16.MT88.4 R36, [R222+0xb000] ;  /* 0x00b00000de24783b */ /* 0x000fe60000004200 */
[----:B------:R3:W-:Y:S01]  /*d1d0*/  MUFU.EX2 R35, R4 ;  /* 0x0000000400237308 */ /* 0x0007e20000000800 */
[----:B------:R-:W1:Y:S01]  /*d1e0*/  SHFL.BFLY PT, R9, R0, 0x1, 0x1f ;  /* 0x0c201f0000097f89 */ /* 0x000e6200000e0000 */
[----:B---3--:R-:W-:Y:S01]  /*d1f0*/  FMNMX.FTZ R4, R5, R6, !PT ;  /* 0x0000000605047209 */ /* 0x008fe20007810000 */
[----:B------:R-:W-:Y:S01]  /*d200*/  FFMA.FTZ R5, R32, c[0x0][0x23c], -R12 ;  /* 0x00008f0020057a23 */ /* 0x000fe2000001080c */
[----:B------:R-:W-:-:S03]  /*d210*/  FSEL R6, R102, RZ, P2 ;  /* 0x000000ff66067208 */ /* 0x000fc60001000000 */
[----:B------:R-:W2:Y:S01]  /*d220*/  SHFL.BFLY PT, R8, R4, 0x1, 0x1f ;  /* 0x0c201f0004087f89 */ /* 0x000ea200000e0000 */
[----:B------:R3:W-:Y:S01]  /*d230*/  MUFU.EX2 R29, R5 ;  /* 0x00000005001d7308 */ /* 0x0007e20000000800 */
[----:B------:R-:W-:Y:S01]  /*d240*/  FADD.FTZ R7, R236, -R6 ;  /* 0x80000006ec077221 */ /* 0x000fe20000010000 */
[----:B------:R-:W-:Y:S02]  /*d250*/  FSEL R6, R3, RZ, P1 ;  /* 0x000000ff03067208 */ /* 0x000fe40000800000 */
[----:B-1----:R-:W-:Y:S01]  /*d260*/  FMNMX.FTZ R104, R0, R9, !PT ;  /* 0x0000000900687209 */ /* 0x002fe20007810000 */
[----:B------:R-:W-:-:S03]  /*d270*/  FMUL.FTZ R7, R7, c[0x0][0x23c] ;  /* 0x00008f0007077a20 */ /* 0x000fc60000410000 */
[C---:B------:R-:W-:Y:S01]  /*d280*/  FSETP.NEU.FTZ.AND P2, PT, R104.reuse, -INF , PT ;  /* 0xff8000006800780b */ /* 0x040fe20003f5d000 */
[----:B------:R-:W-:Y:S01]  /*d290*/  FMUL.FTZ R0, R104, c[0x0][0x23c] ;  /* 0x00008f0068007a20 */ /* 0x000fe20000410000 */
[----:B------:R-:W1:Y:S04]  /*d2a0*/  MUFU.EX2 R62, R7 ;  /* 0x00000007003e7308 */ /* 0x000e680000000800 */
[----:B------:R-:W-:Y:S01]  /*d2b0*/  FSEL R14, R0, RZ, P2 ;  /* 0x000000ff000e7208 */ /* 0x000fe20001000000 */
[----:B---3--:R-:W-:-:S04]  /*d2c0*/  FFMA.FTZ R5, R42, c[0x0][0x23c], -R12 ;  /* 0x00008f002a057a23 */ /* 0x008fc8000001080c */
[--C-:B------:R-:W-:Y:S01]  /*d2d0*/  FFMA.FTZ R0, R52, c[0x0][0x23c], -R14.reuse ;  /* 0x00008f0034007a23 */ /* 0x100fe2000001080e */
[----:B------:R3:W5:Y:S01]  /*d2e0*/  MUFU.EX2 R57, R5 ;  /* 0x0000000500397308 */ /* 0x0007620000000800 */
[--C-:B------:R-:W-:Y:S01]  /*d2f0*/  FFMA.FTZ R9, R53, c[0x0][0x23c], -R14.reuse ;  /* 0x00008f0035097a23 */ /* 0x100fe2000001080e */
[----:B--2---:R-:W-:Y:S01]  /*d300*/  FMNMX.FTZ R103, R4, R8, !PT ;  /* 0x0000000804677209 */ /* 0x004fe20007810000 */
[----:B------:R-:W-:Y:S01]  /*d310*/  FFMA.FTZ R8, R60, c[0x0][0x23c], -R14 ;  /* 0x00008f003c087a23 */ /* 0x000fe2000001080e */
[----:B----4-:R-:W-:Y:S01]  /*d320*/  F2FP.PACK_AB R4, R34, R31 ;  /* 0x0000001f2204723e */ /* 0x010fe200000000ff */
[-C--:B-1----:R-:W-:Y:S01]  /*d330*/  FMUL.FTZ R136, R136, R62.reuse ;  /* 0x0000003e88887220 */ /* 0x082fe20000410000 */
[----:B------:R-:W-:Y:S02]  /*d340*/  FSETP.NEU.FTZ.AND P1, PT, R103, -INF , PT ;  /* 0xff8000006700780b */ /* 0x000fe40003f3d000 */
[----:B------:R1:W2:Y:S01]  /*d350*/  MUFU.EX2 R15, R0 ;  /* 0x00000000000f7308 */ /* 0x0002a20000000800 */
[----:B------:R-:W-:-:S02]  /*d360*/  FMUL.FTZ R137, R137, R62 ;  /* 0x0000003e89897220 */ /* 0x000fc40000410000 */
[-C--:B------:R-:W-:Y:S02]  /*d370*/  FMUL.FTZ R120, R120, R62.reuse ;  /* 0x0000003e78787220 */ /* 0x080fe40000410000 */
[-C--:B------:R-:W-:Y:S02]  /*d380*/  FMUL.FTZ R121, R121, R62.reuse ;  /* 0x0000003e79797220 */ /* 0x080fe40000410000 */
[----:B------:R-:W-:Y:S01]  /*d390*/  FMUL.FTZ R152, R152, R62 ;  /* 0x0000003e98987220 */ /* 0x000fe20000410000 */
[----:B------:R4:W-:Y:S01]  /*d3a0*/  MUFU.EX2 R10, R9 ;  /* 0x00000009000a7308 */ /* 0x0009e20000000800 */
[----:B---3--:R-:W-:Y:S01]  /*d3b0*/  FADD.FTZ R5, R227, -R6 ;  /* 0x80000006e3057221 */ /* 0x008fe20000010000 */
[----:B------:R-:W-:Y:S01]  /*d3c0*/  F2FP.PACK_AB R6, R58, R56 ;  /* 0x000000383a06723e */ /* 0x000fe200000000ff */
[----:B------:R-:W-:Y:S01]  /*d3d0*/  FMUL.FTZ R153, R153, R62 ;  /* 0x0000003e99997220 */ /* 0x000fe20000410000 */
[----:B-----5:R-:W-:Y:S01]  /*d3e0*/  F2FP.PACK_AB R7, R57, R29 ;  /* 0x0000001d3907723e */ /* 0x020fe200000000ff */
[----:B------:R-:W-:-:S02]  /*d3f0*/  FMUL.FTZ R5, R5, c[0x0][0x23c] ;  /* 0x00008f0005057a20 */ /* 0x000fc40000410000 */
[-C--:B------:R-:W-:Y:S01]  /*d400*/  FMUL.FTZ R92, R92, R62.reuse ;  /* 0x0000003e5c5c7220 */ /* 0x080fe20000410000 */
[----:B------:R3:W-:Y:S01]  /*d410*/  MUFU.EX2 R41, R8 ;  /* 0x0000000800297308 */ /* 0x0007e20000000800 */
[----:B-1----:R-:W-:Y:S02]  /*d420*/  FMUL.FTZ R0, R103, c[0x0][0x23c] ;  /* 0x00008f0067007a20 */ /* 0x002fe40000410000 */
[-C--:B------:R-:W-:Y:S02]  /*d430*/  FMUL.FTZ R93, R93, R62.reuse ;  /* 0x0000003e5d5d7220 */ /* 0x080fe40000410000 */
[-C--:B------:R-:W-:Y:S01]  /*d440*/  FMUL.FTZ R112, R112, R62.reuse ;  /* 0x0000003e70707220 */ /* 0x080fe20000410000 */
[----:B------:R-:W-:Y:S01]  /*d450*/  FSEL R13, R0, RZ, P1 ;  /* 0x000000ff000d7208 */ /* 0x000fe20000800000 */
[----:B------:R-:W-:Y:S01]  /*d460*/  FFMA.FTZ R0, R63, c[0x0][0x23c], -R14 ;  /* 0x00008f003f007a23 */ /* 0x000fe2000001080e */
[----:B------:R1:W5:Y:S01]  /*d470*/  MUFU.EX2 R61, R5 ;  /* 0x00000005003d7308 */ /* 0x0003620000000800 */
[----:B--2---:R-:W-:Y:S01]  /*d480*/  MOV R63, R15 ;  /* 0x0000000f003f7202 */ /* 0x004fe20000000f00 */
[----:B------:R-:W-:-:S02]  /*d490*/  FMUL.FTZ R113, R113, R62 ;  /* 0x0000003e71717220 */ /* 0x000fc40000410000 */
[--C-:B----4-:R-:W-:Y:S02]  /*d4a0*/  FFMA.FTZ R9, R54, c[0x0][0x23c], -R13.reuse ;  /* 0x00008f0036097a23 */ /* 0x110fe4000001080d */
[-C--:B------:R-:W-:Y:S02]  /*d4b0*/  FMUL.FTZ R164, R164, R62.reuse ;  /* 0x0000003ea4a47220 */ /* 0x080fe40000410000 */
[----:B------:R2:W-:Y:S01]  /*d4c0*/  MUFU.EX2 R28, R0 ;  /* 0x00000000001c7308 */ /* 0x0005e20000000800 */
[----:B---3--:R-:W-:Y:S02]  /*d4d0*/  FFMA.FTZ R8, R55, c[0x0][0x23c], -R13 ;  /* 0x00008f0037087a23 */ /* 0x008fe4000001080d */
[-C--:B------:R-:W-:Y:S02]  /*d4e0*/  FMUL.FTZ R165, R165, R62.reuse ;  /* 0x0000003ea5a57220 */ /* 0x080fe40000410000 */
[-C--:B------:R-:W-:Y:S02]  /*d4f0*/  FMUL.FTZ R168, R168, R62.reuse ;  /* 0x0000003ea8a87220 */ /* 0x080fe40000410000 */
[----:B------:R-:W-:Y:S01]  /*d500*/  FMUL.FTZ R169, R169, R62 ;  /* 0x0000003ea9a97220 */ /* 0x000fe20000410000 */
[----:B-1----:R-:W-:Y:S01]  /*d510*/  F2FP.PACK_AB R5, R35, R11 ;  /* 0x0000000b2305723e */ /* 0x002fe200000000ff */
[-C--:B-----5:R-:W-:Y:S01]  /*d520*/  FMUL.FTZ R138, R138, R61.reuse ;  /* 0x0000003d8a8a7220 */ /* 0x0a0fe20000410000 */
[----:B------:R1:W-:Y:S01]  /*d530*/  MUFU.EX2 R30, R8 ;  /* 0x00000008001e7308 */ /* 0x0003e20000000800 */
[----:B------:R-:W-:-:S02]  /*d540*/  FMUL.FTZ R139, R139, R61 ;  /* 0x0000003d8b8b7220 */ /* 0x000fc40000410000 */
[-C--:B------:R-:W-:Y:S02]  /*d550*/  FMUL.FTZ R122, R122, R61.reuse ;  /* 0x0000003d7a7a7220 */ /* 0x080fe40000410000 */
[-C--:B------:R-:W-:Y:S01]  /*d560*/  FMUL.FTZ R123, R123, R61.reuse ;  /* 0x0000003d7b7b7220 */ /* 0x080fe20000410000 */
[----:B--2---:R-:W-:Y:S01]  /*d570*/  FSEL R0, R104, RZ, P2 ;  /* 0x000000ff68007208 */ /* 0x004fe20001000000 */
[-C--:B------:R-:W-:Y:S01]  /*d580*/  FMUL.FTZ R154, R154, R61.reuse ;  /* 0x0000003d9a9a7220 */ /* 0x080fe20000410000 */
[C---:B------:R-:W-:Y:S01]  /*d590*/  HMMA.16816.F32 R188, R4.reuse, R22, R136 ;  /* 0x0000001604bc723c */ /* 0x040fe20000001888 */
[----:B------:R2:W-:Y:S01]  /*d5a0*/  MUFU.EX2 R136, R9 ;  /* 0x0000000900887308 */ /* 0x0005e20000000800 */
[-C--:B------:R-:W-:Y:S02]  /*d5b0*/  FMUL.FTZ R155, R155, R61.reuse ;  /* 0x0000003d9b9b7220 */ /* 0x080fe40000410000 */
[-C--:B------:R-:W-:Y:S02]  /*d5c0*/  FMUL.FTZ R94, R94, R61.reuse ;  /* 0x0000003d5e5e7220 */ /* 0x080fe40000410000 */
[----:B------:R-:W-:Y:S01]  /*d5d0*/  FMUL.FTZ R95, R95, R61 ;  /* 0x0000003d5f5f7220 */ /* 0x000fe20000410000 */
[----:B------:R-:W-:Y:S01]  /*d5e0*/  MOV R138, R10 ;  /* 0x0000000a008a7202 */ /* 0x000fe20000000f00 */
[----:B------:R-:W-:Y:S01]  /*d5f0*/  FADD.FTZ R10, R237, -R0 ;  /* 0x80000000ed0a7221 */ /* 0x000fe20000010000 */
[----:B------:R-:W-:Y:S01]  /*d600*/  FSEL R0, R103, RZ, P1 ;  /* 0x000000ff67007208 */ /* 0x000fe20000800000 */
[--C-:B-1----:R-:W-:Y:S01]  /*d610*/  FFMA.FTZ R8, R65, c[0x0][0x23c], -R13.reuse ;  /* 0x00008f0041087a23 */ /* 0x102fe2000001080d */
[C---:B------:R-:W-:Y:S01]  /*d620*/  HMMA.16816.F32 R192, R4.reuse, R18, R120 ;  /* 0x0000001204c0723c */ /* 0x040fe20000001878 */
[----:B------:R-:W-:Y:S01]  /*d630*/  FMUL.FTZ R10, R10, c[0x0][0x23c] ;  /* 0x00008f000a0a7a20 */ /* 0x000fe20000410000 */
[----:B------:R-:W-:Y:S01]  /*d640*/  MOV R139, R251 ;  /* 0x000000fb008b7202 */ /* 0x000fe20000000f00 */
[----:B------:R-:W-:Y:S01]  /*d650*/  FADD.FTZ R0, R238, -R0 ;  /* 0x80000000ee007221 */ /* 0x000fe20000010000 */
[----:B------:R-:W-:Y:S01]  /*d660*/  MUFU.EX2 R32, R8 ;  /* 0x0000000800207308 */ /* 0x000fe20000000800 */
[----:B------:R-:W-:Y:S01]  /*d670*/  FMUL.FTZ R114, R114, R61 ;  /* 0x0000003d72727220 */ /* 0x000fe20000410000 */
[----:B------:R-:W-:Y:S01]  /*d680*/  MOV R137, R56 ;  /* 0x0000003800897202 */ /* 0x000fe20000000f00 */
[----:B--2---:R-:W-:Y:S01]  /*d690*/  FFMA.FTZ R9, R64, c[0x0][0x23c], -R13 ;  /* 0x00008f0040097a23 */ /* 0x004fe2000001080d */
[----:B------:R-:W-:Y:S01]  /*d6a0*/  HMMA.16816.F32 R120, R4, R26, R152 ;  /* 0x0000001a0478723c */ /* 0x000fe20000001898 */
[----:B------:R-:W-:-:S02]  /*d6b0*/  FMUL.FTZ R0, R0, c[0x0][0x23c] ;  /* 0x00008f0000007a20 */ /* 0x000fc40000410000 */
[-C--:B------:R-:W-:Y:S01]  /*d6c0*/  FMUL.FTZ R115, R115, R61.reuse ;  /* 0x0000003d73737220 */ /* 0x080fe20000410000 */
[----:B------:R-:W1:Y:S01]  /*d6d0*/  MUFU.EX2 R40, R9 ;  /* 0x0000000900287308 */ /* 0x000e620000000800 */
[-C--:B------:R-:W-:Y:S02]  /*d6e0*/  FMUL.FTZ R166, R166, R61.reuse ;  /* 0x0000003da6a67220 */ /* 0x080fe40000410000 */
[-C--:B------:R-:W-:Y:S01]  /*d6f0*/  FMUL.FTZ R167, R167, R61.reuse ;  /* 0x0000003da7a77220 */ /* 0x080fe20000410000 */
[----:B------:R-:W-:Y:S01]  /*d700*/  HMMA.16816.F32 R152, R4, R38, R92 ;  /* 0x000000260498723c */ /* 0x000fe2000000185c */
[-C--:B------:R-:W-:Y:S02]  /*d710*/  FMUL.FTZ R170, R170, R61.reuse ;  /* 0x0000003daaaa7220 */ /* 0x080fe40000410000 */
[----:B------:R-:W-:Y:S01]  /*d720*/  FMUL.FTZ R171, R171, R61 ;  /* 0x0000003dabab7220 */ /* 0x000fe20000410000 */
[----:B------:R-:W2:Y:S01]  /*d730*/  MUFU.EX2 R60, R10 ;  /* 0x0000000a003c7308 */ /* 0x000ea20000000800 */
[----:B------:R-:W-:-:S02]  /*d740*/  FMUL.FTZ R132, R132, R62 ;  /* 0x0000003e84847220 */ /* 0x000fc40000410000 */
[-C--:B------:R-:W-:Y:S01]  /*d750*/  FMUL.FTZ R133, R133, R62.reuse ;  /* 0x0000003e85857220 */ /* 0x080fe20000410000 */
[----:B------:R-:W-:Y:S01]  /*d760*/  MOV R92, R41 ;  /* 0x00000029005c7202 */ /* 0x000fe20000000f00 */
[-C--:B------:R-:W-:Y:S01]  /*d770*/  FMUL.FTZ R134, R134, R61.reuse ;  /* 0x0000003d86867220 */ /* 0x080fe20000410000 */
[C---:B------:R-:W-:Y:S01]  /*d780*/  HMMA.16816.F32 R196, R4.reuse, R16, R112 ;  /* 0x0000001004c4723c */ /* 0x040fe20000001870 */
[----:B------:R-:W-:Y:S01]  /*d790*/  FMUL.FTZ R135, R135, R61 ;  /* 0x0000003d87877220 */ /* 0x000fe20000410000 */
[----:B------:R-:W3:Y:S01]  /*d7a0*/  MUFU.EX2 R15, R0 ;  /* 0x00000000000f7308 */ /* 0x000ee20000000800 */
[----:B------:R-:W-:Y:S01]  /*d7b0*/  FMUL.FTZ R148, R148, R62 ;  /* 0x0000003e94947220 */ /* 0x000fe20000410000 */
[----:B-1----:R-:W-:Y:S01]  /*d7c0*/  MOV R95, R40 ;  /* 0x00000028005f7202 */ /* 0x002fe20000000f00 */
[-C--:B------:R-:W-:Y:S01]  /*d7d0*/  FMUL.FTZ R149, R149, R62.reuse ;  /* 0x0000003e95957220 */ /* 0x080fe20000410000 */
[----:B------:R-:W-:Y:S01]  /*d7e0*/  MOV R93, R249 ;  /* 0x000000f9005d7202 */ /* 0x000fe20000000f00 */
[-C--:B------:R-:W-:Y:S01]  /*d7f0*/  FMUL.FTZ R150, R150, R61.reuse ;  /* 0x0000003d96967220 */ /* 0x080fe20000410000 */
[----:B------:R-:W-:Y:S01]  /*d800*/  HMMA.16816.F32 R176, R4, R44, R164 ;  /* 0x0000002c04b0723c */ /* 0x000fe200000018a4 */
[----:B------:R-:W-:Y:S01]  /*d810*/  FMUL.FTZ R151, R151, R61 ;  /* 0x0000003d97977220 */ /* 0x000fe20000410000 */
[----:B------:R-:W-:Y:S01]  /*d820*/  MOV R94, R11 ;  /* 0x0000000b005e7202 */ /* 0x000fe20000000f00 */
        /* <DEDUP_REMOVED lines=15> */
[-C--:B--2---:R-:W-:Y:S02]  /*d920*/  FMUL.FTZ R128, R128, R60.reuse ;  /* 0x0000003c80807220 */ /* 0x084fe40000410000 */
[----:B------:R-:W-:-:S02]  /*d930*/  FMUL.FTZ R129, R129, R60 ;  /* 0x0000003c81817220 */ /* 0x000fc40000410000 */
[-C--:B---3--:R-:W-:Y:S01]  /*d940*/  FMUL.FTZ R130, R130, R15.reuse ;  /* 0x0000000f82827220 */ /* 0x088fe20000410000 */
[C---:B------:R-:W-:Y:S01]  /*d950*/  HMMA.16816.F32 R108, R4.reuse, R48, R72 ;  /* 0x00000030046c723c */ /* 0x040fe20000001848 */
[-C--:B------:R-:W-:Y:S02]  /*d960*/  FMUL.FTZ R131, R131, R15.reuse ;  /* 0x0000000f83837220 */ /* 0x080fe40000410000 */
[----:B------:R-:W-:Y:S02]  /*d970*/  FFMA.FTZ R0, R33, c[0x0][0x23c], -R2 ;  /* 0x00008f0021007a23 */ /* 0x000fe40000010802 */
        /* <DEDUP_REMOVED lines=10> */
[----:B------:R-:W-:Y:S01]  /*da20*/  FFMA.FTZ R8, R105, c[0x0][0x23c], -R2 ;  /* 0x00008f0069087a23 */ /* 0x000fe20000010802 */
[----:B------:R-:W-:Y:S01]  /*da30*/  MOV R105, R95 ;  /* 0x0000005f00697202 */ /* 0x000fe20000000f00 */
[-C--:B------:R-:W-:Y:S01]  /*da40*/  FMUL.FTZ R160, R160, R60.reuse ;  /* 0x0000003ca0a07220 */ /* 0x080fe20000410000 */
[----:B------:R-:W-:Y:S01]  /*da50*/  F2FP.PACK_AB R4, R138, R63 ;  /* 0x0000003f8a04723e */ /* 0x000fe200000000ff */
[----:B------:R-:W-:Y:S01]  /*da60*/  FMUL.FTZ R161, R161, R60 ;  /* 0x0000003ca1a17220 */ /* 0x000fe20000410000 */
[----:B------:R-:W-:Y:S01]  /*da70*/  F2FP.PACK_AB R5, R30, R136 ;  /* 0x000000881e05723e */ /* 0x000fe200000000ff */
[-C--:B------:R-:W-:Y:S01]  /*da80*/  FMUL.FTZ R162, R162, R15.reuse ;  /* 0x0000000fa2a27220 */ /* 0x080fe20000410000 */
[----:B------:R-:W-:Y:S01]  /*da90*/  F2FP.PACK_AB R6, R28, R92 ;  /* 0x0000005c1c06723e */ /* 0x000fe200000000ff */
[----:B------:R-:W-:Y:S01]  /*daa0*/  FMUL.FTZ R163, R163, R15 ;  /* 0x0000000fa3a37220 */ /* 0x000fe20000410000 */
[----:B------:R-:W-:Y:S01]  /*dab0*/  F2FP.PACK_AB R7, R32, R95 ;  /* 0x0000005f2007723e */ /* 0x000fe200000000ff */
[----:B------:R-:W-:-:S02]  /*dac0*/  FMUL.FTZ R68, R68, R60 ;  /* 0x0000003c44447220 */ /* 0x000fc40000410000 */
[-C--:B------:R-:W-:Y:S02]  /*dad0*/  FMUL.FTZ R69, R69, R60.reuse ;  /* 0x0000003c45457220 */ /* 0x080fe40000410000 */
[-C--:B------:R-:W-:Y:S02]  /*dae0*/  FMUL.FTZ R70, R70, R15.reuse ;  /* 0x0000000f46467220 */ /* 0x080fe40000410000 */
[C---:B------:R-:W-:Y:S01]  /*daf0*/  HMMA.16816.F32 R76, R4.reuse, R20, R128 ;  /* 0x00000014044c723c */ /* 0x040fe20000001880 */
[----:B------:R1:W-:Y:S01]  /*db00*/  MUFU.EX2 R128, R0 ;  /* 0x0000000000807308 */ /* 0x0003e20000000800 */
[-C--:B------:R-:W-:Y:S02]  /*db10*/  FMUL.FTZ R71, R71, R15.reuse ;  /* 0x0000000f47477220 */ /* 0x080fe40000410000 */
[-C--:B------:R-:W-:Y:S02]  /*db20*/  FMUL.FTZ R84, R84, R60.reuse ;  /* 0x0000003c54547220 */ /* 0x080fe40000410000 */
[----:B------:R-:W-:Y:S01]  /*db30*/  FMUL.FTZ R85, R85, R60 ;  /* 0x0000003c55557220 */ /* 0x000fe20000410000 */
[----:B------:R-:W-:Y:S01]  /*db40*/  MOV R130, R250 ;  /* 0x000000fa00827202 */ /* 0x000fe20000000f00 */
[----:B------:R-:W-:Y:S01]  /*db50*/  HMMA.16816.F32 R88, R4, R16, R116 ;  /* 0x000000100458723c */ /* 0x000fe20000001874 */
[----:B------:R-:W-:Y:S01]  /*db60*/  FMUL.FTZ R86, R86, R15 ;  /* 0x0000000f56567220 */ /* 0x000fe20000410000 */
[----:B------:R-:W-:Y:S01]  /*db70*/  MOV R131, R29 ;  /* 0x0000001d00837202 */ /* 0x000fe20000000f00 */
[----:B------:R-:W-:Y:S01]  /*db80*/  FMUL.FTZ R87, R87, R15 ;  /* 0x0000000f57577220 */ /* 0x000fe20000410000 */
[----:B------:R-:W-:Y:S01]  /*db90*/  MOV R129, R28 ;  /* 0x0000001c00817202 */ /* 0x000fe20000000f00 */
[----:B------:R-:W-:-:S02]  /*dba0*/  FMUL.FTZ R140, R140, R60 ;  /* 0x0000003c8c8c7220 */ /* 0x000fc40000410000 */
[----:B------:R-:W-:Y:S01]  /*dbb0*/  MOV R119, R35 ;  /* 0x0000002300777202 */ /* 0x000fe20000000f00 */
[C---:B------:R-:W-:Y:S01]  /*dbc0*/  HMMA.16816.F32 R148, R4.reuse, R18, R124 ;  /* 0x000000120494723c */ /* 0x040fe2000000187c */
[--C-:B-1----:R-:W-:Y:S01]  /*dbd0*/  FFMA.FTZ R0, R43, c[0x0][0x23c], -R2.reuse ;  /* 0x00008f002b007a23 */ /* 0x102fe20000010802 */
[----:B------:R-:W-:Y:S01]  /*dbe0*/  MOV R118, R34 ;  /* 0x0000002200767202 */ /* 0x000fe20000000f00 */
[----:B------:R-:W-:Y:S01]  /*dbf0*/  FMUL.FTZ R141, R141, R60 ;  /* 0x0000003c8d8d7220 */ /* 0x000fe20000410000 */
[----:B------:R-:W-:Y:S01]  /*dc00*/  MOV R117, R31 ;  /* 0x0000001f00757202 */ /* 0x000fe20000000f00 */
[----:B------:R1:W2:Y:S01]  /*dc10*/  MUFU.EX2 R251, R0 ;  /* 0x0000000000fb7308 */ /* 0x0002a20000000800 */
[-C--:B------:R-:W-:Y:S01]  /*dc20*/  FMUL.FTZ R142, R142, R15.reuse ;  /* 0x0000000f8e8e7220 */ /* 0x080fe20000410000 */
[----:B------:R-:W-:Y:S01]  /*dc30*/  MOV R127, R32 ;  /* 0x00000020007f7202 */ /* 0x000fe20000000f00 */
[----:B------:R-:W-:Y:S01]  /*dc40*/  FMUL.FTZ R143, R143, R15 ;  /* 0x0000000f8f8f7220 */ /* 0x000fe20000410000 */
[----:B------:R-:W3:Y:S01]  /*dc50*/  LDSM.16.MT88.4 R32, [R220+0x9400] ;  /* 0x00940000dc20783b */ /* 0x000ee20000004200 */
[----:B------:R-:W-:Y:S01]  /*dc60*/  MOV R124, R252 ;  /* 0x000000fc007c7202 */ /* 0x000fe20000000f00 */
[----:B------:R-:W-:Y:S01]  /*dc70*/  FMUL.FTZ R144, R144, R60 ;  /* 0x0000003c90907220 */ /* 0x000fe20000410000 */
[----:B------:R-:W-:Y:S01]  /*dc80*/  MOV R126, R58 ;  /* 0x0000003a007e7202 */ /* 0x000fe20000000f00 */
[----:B------:R4:W-:Y:S01]  /*dc90*/  MUFU.EX2 R252, R8 ;  /* 0x0000000800fc7308 */ /* 0x0009e20000000800 */
[----:B------:R-:W-:Y:S01]  /*dca0*/  FMUL.FTZ R145, R145, R60 ;  /* 0x0000003c91917220 */ /* 0x000fe20000410000 */
[----:B------:R-:W-:Y:S01]  /*dcb0*/  MOV R125, R57 ;  /* 0x00000039007d7202 */ /* 0x000fe20000000f00 */
[-C--:B------:R-:W-:Y:S01]  /*dcc0*/  FMUL.FTZ R146, R146, R15.reuse ;  /* 0x0000000f92927220 */ /* 0x080fe20000410000 */
[----:B------:R-:W-:Y:S01]  /*dcd0*/  HMMA.16816.F32 R56, R4, R44, R160 ;  /* 0x0000002c0438723c */ /* 0x000fe200000018a0 */
[----:B------:R-:W-:Y:S01]  /*dce0*/  FMUL.FTZ R147, R147, R15 ;  /* 0x0000000f93937220 */ /* 0x000fe20000410000 */
[----:B------:R-:W-:Y:S01]  /*dcf0*/  MOV R116, R30 ;  /* 0x0000001e00747202 */ /* 0x000fe20000000f00 */
[----:B------:R-:W-:Y:S01]  /*dd00*/  FMUL.FTZ R156, R156, R60 ;  /* 0x0000003c9c9c7220 */ /* 0x000fe20000410000 */
[----:B------:R-:W5:Y:S01]  /*dd10*/  LDSM.16.MT88.4 R28, [R222+0x9400] ;  /* 0x00940000de1c783b */ /* 0x000f620000004200 */
[----:B-1----:R-:W-:-:S02]  /*dd20*/  FFMA.FTZ R0, R106, c[0x0][0x23c], -R2 ;  /* 0x00008f006a007a23 */ /* 0x002fc40000010802 */
[----:B------:R-:W-:Y:S01]  /*dd30*/  FMUL.FTZ R157, R157, R60 ;  /* 0x0000003c9d9d7220 */ /* 0x000fe20000410000 */
[C---:B------:R-:W-:Y:S01]  /*dd40*/  HMMA.16816.F32 R40, R4.reuse, R48, R68 ;  /* 0x000000300428723c */ /* 0x040fe20000001844 */
[----:B------:R1:W-:Y:S01]  /*dd50*/  MUFU.EX2 R250, R0 ;  /* 0x0000000000fa7308 */ /* 0x0003e20000000800 */
[-C--:B------:R-:W-:Y:S01]  /*dd60*/  FMUL.FTZ R158, R158, R15.reuse ;  /* 0x0000000f9e9e7220 */ /* 0x080fe20000410000 */
[----:B------:R-:W-:Y:S01]  /*dd70*/  MOV R162, R116 ;  /* 0x0000007400a27202 */ /* 0x000fe20000000f00 */
[--C-:B----4-:R-:W-:Y:S01]  /*dd80*/  FFMA.FTZ R8, R100, c[0x0][0x23c], -R12.reuse ;  /* 0x00008f0064087a23 */ /* 0x110fe2000001080c */
[----:B------:R-:W-:Y:S01]  /*dd90*/  MOV R116, R92 ;  /* 0x0000005c00747202 */ /* 0x000fe20000000f00 */
[----:B------:R-:W-:Y:S01]  /*dda0*/  FMUL.FTZ R159, R159, R15 ;  /* 0x0000000f9f9f7220 */ /* 0x000fe20000410000 */
        /* <DEDUP_REMOVED lines=9> */
[----:B------:R-:W-:Y:S01]  /*de40*/  FMUL.FTZ R80, R80, R60 ;  /* 0x0000003c50507220 */ /* 0x000fe20000410000 */
[----:B------:R-:W-:Y:S01]  /*de50*/  MOV R163, R130 ;  /* 0x0000008200a37202 */ /* 0x000fe20000000f00 */
[----:B-1----:R-:W-:Y:S01]  /*de60*/  FFMA.FTZ R0, R101, c[0x0][0x23c], -R12 ;  /* 0x00008f0065007a23 */ /* 0x002fe2000001080c */
[----:B------:R-:W-:Y:S01]  /*de70*/  HMMA.16816.F32 R72, R4, R22, R140 ;  /* 0x000000160448723c */ /* 0x000fe2000000188c */
[----:B------:R-:W-:Y:S01]  /*de80*/  FMUL.FTZ R81, R81, R60 ;  /* 0x0000003c51517220 */ /* 0x000fe20000410000 */
[----:B------:R-:W-:Y:S01]  /*de90*/  LDSM.16.MT88.4 R20, [R222+0xb400] ;  /* 0x00b40000de14783b */ /* 0x000fe20000004200 */
[----:B------:R1:W1:Y:S01]  /*dea0*/  MUFU.EX2 R238, R0 ;  /* 0x0000000000ee7308 */ /* 0x0002620000000800 */
[----:B------:R-:W-:Y:S01]  /*deb0*/  FMUL.FTZ R82, R82, R15 ;  /* 0x0000000f52527220 */ /* 0x000fe20000410000 */
[----:B------:R-:W-:Y:S01]  /*dec0*/  MOV R161, R131 ;  /* 0x0000008300a17202 */ /* 0x000fe20000000f00 */
[----:B------:R-:W-:-:S02]  /*ded0*/  FMUL.FTZ R83, R83, R15 ;  /* 0x0000000f53537220 */ /* 0x000fc40000410000 */
[-C--:B------:R-:W-:Y:S01]  /*dee0*/  FMUL.FTZ R96, R96, R60.reuse ;  /* 0x0000003c60607220 */ /* 0x080fe20000410000 */
[C---:B------:R-:W-:Y:S01]  /*def0*/  HMMA.16816.F32 R144, R4.reuse, R24, R144 ;  /* 0x000000180490723c */ /* 0x040fe20000001890 */
[----:B------:R-:W-:Y:S01]  /*df00*/  FMUL.FTZ R97, R97, R60 ;  /* 0x0000003c61617220 */ /* 0x000fe20000410000 */
[----:B------:R-:W-:Y:S01]  /*df10*/  MOV R71, R161 ;  /* 0x000000a100477202 */ /* 0x000fe20000000f00 */
[----:B------:R-:W-:Y:S01]  /*df20*/  FMUL.FTZ R98, R98, R15 ;  /* 0x0000000f62627220 */ /* 0x000fe20000410000 */
[----:B------:R-:W-:Y:S01]  /*df30*/  MOV R161, R93 ;  /* 0x0000005d00a17202 */ /* 0x000fe20000000f00 */
[----:B------:R-:W-:Y:S02]  /*df40*/  FMUL.FTZ R99, R99, R15 ;  /* 0x0000000f63637220 */ /* 0x000fe40000410000 */
[----:B----4-:R-:W-:Y:S01]  /*df50*/  FFMA.FTZ R8, R181, c[0x0][0x23c], -R14 ;  /* 0x00008f00b5087a23 */ /* 0x010fe2000001080e */
[C---:B------:R-:W-:Y:S01]  /*df60*/  HMMA.16816.F32 R64, R4.reuse, R26, R156 ;  /* 0x0000001a0440723c */ /* 0x040fe2000000189c */
[----:B------:R-:W4:Y:S01]  /*df70*/  LDSM.16.MT88.4 R24, [R220+0xa400] ;  /* 0x00a40000dc18783b */ /* 0x000f220000004200 */
[----:B-1----:R-:W-:Y:S01]  /*df80*/  FFMA.FTZ R0, R107, c[0x0][0x23c], -R12 ;  /* 0x00008f006b007a23 */ /* 0x002fe2000001080c */
[----:B------:R1:W-:Y:S04]  /*df90*/  MUFU.EX2 R236, R8 ;  /* 0x0000000800ec7308 */ /* 0x0003e80000000800 */
[----:B------:R-:W-:Y:S01]  /*dfa0*/  MOV R156, R117 ;  /* 0x00000075009c7202 */ /* 0x000fe20000000f00 */
[----:B------:R-:W-:Y:S01]  /*dfb0*/  HMMA.16816.F32 R44, R4, R46, R172 ;  /* 0x0000002e042c723c */ /* 0x000fe200000018ac */
[----:B------:R-:W-:-:S02]  /*dfc0*/  MOV R158, R118 ;  /* 0x00000076009e7202 */ /* 0x000fc40000000f00 */
[----:B------:R2:W-:Y:S01]  /*dfd0*/  MUFU.EX2 R248, R0 ;  /* 0x0000000000f87308 */ /* 0x0005e20000000800 */
[----:B------:R-:W-:Y:S02]  /*dfe0*/  MOV R159, R119 ;  /* 0x00000077009f7202 */ /* 0x000fe40000000f00 */
[----:B------:R-:W-:Y:S02]  /*dff0*/  MOV R117, R137 ;  /* 0x0000008900757202 */ /* 0x000fe40000000f00 */
[----:B------:R-:W-:Y:S01]  /*e000*/  HMMA.16816.F32 R48, R4, R50, R80 ;  /* 0x000000320430723c */ /* 0x000fe20000001850 */
[----:B------:R-:W-:Y:S02]  /*e010*/  MOV R118, R136 ;  /* 0x0000008800767202 */ /* 0x000fe40000000f00 */
[----:B------:R-:W-:Y:S01]  /*e020*/  MOV R119, R138 ;  /* 0x0000008a00777202 */ /* 0x000fe20000000f00 */
[----:B-1----:R-:W1:Y:S01]  /*e030*/  LDSM.16.MT88.4 R8, [R222+0xa400] ;  /* 0x00a40000de08783b */ /* 0x002e620000004200 */
[----:B------:R-:W-:-:S02]  /*e040*/  MOV R157, R124 ;  /* 0x0000007c009d7202 */ /* 0x000fc40000000f00 */
[----:B------:R-:W-:Y:S01]  /*e050*/  MOV R175, R162 ;  /* 0x000000a200af7202 */ /* 0x000fe20000000f00 */
[----:B------:R-:W-:Y:S01]  /*e060*/  HMMA.16816.F32 R36, R4, R38, R96 ;  /* 0x000000260424723c */ /* 0x000fe20000001860 */
[----:B------:R-:W-:Y:S01]  /*e070*/  MOV R174, R158 ;  /* 0x0000009e00ae7202 */ /* 0x000fe20000000f00 */
[----:B--2---:R-:W-:Y:S01]  /*e080*/  FFMA.FTZ R0, R180, c[0x0][0x23c], -R12 ;  /* 0x00008f00b4007a23 */ /* 0x004fe2000001080c */
[----:B------:R-:W-:Y:S02]  /*e090*/  MOV R173, R159 ;  /* 0x0000009f00ad7202 */ /* 0x000fe40000000f00 */
[----:B------:R-:W-:Y:S01]  /*e0a0*/  MOV R172, R116 ;  /* 0x0000007400ac7202 */ /* 0x000fe20000000f00 */
[----:B------:R2:W2:Y:S01]  /*e0b0*/  MUFU.EX2 R237, R0 ;  /* 0x0000000000ed7308 */ /* 0x0004a20000000800 */
[----:B------:R-:W-:Y:S02]  /*e0c0*/  F2FP.PACK_AB R4, R251, R128 ;  /* 0x00000080fb04723e */ /* 0x000fe400000000ff */
[----:B------:R-:W-:-:S02]  /*e0d0*/  F2FP.PACK_AB R5, R238, R249 ;  /* 0x000000f9ee05723e */ /* 0x000fc400000000ff */
[----:B------:R-:W-:Y:S02]  /*e0e0*/  F2FP.PACK_AB R6, R250, R252 ;  /* 0x000000fcfa06723e */ /* 0x000fe400000000ff */
[----:B------:R-:W-:Y:S02]  /*e0f0*/  MOV R106, R117 ;  /* 0x00000075006a7202 */ /* 0x000fe40000000f00 */
[----:B------:R-:W-:Y:S02]  /*e100*/  MOV R158, R118 ;  /* 0x00000076009e7202 */ /* 0x000fe40000000f00 */
[----:B------:R-:W-:Y:S02]  /*e110*/  MOV R159, R92 ;  /* 0x0000005c009f7202 */ /* 0x000fe40000000f00 */
[----:B------:R-:W-:Y:S01]  /*e120*/  MOV R162, R94 ;  /* 0x0000005e00a27202 */ /* 0x000fe20000000f00 */
[----:B--2---:R-:W-:Y:S01]  /*e130*/  FFMA.FTZ R0, R182, c[0x0][0x23c], -R14 ;  /* 0x00008f00b6007a23 */ /* 0x004fe2000001080e */
[----:B------:R-:W-:-:S03]  /*e140*/  F2FP.PACK_AB R7, R237, R248 ;  /* 0x000000f8ed07723e */ /* 0x000fc600000000ff */
[----:B------:R2:W1:Y:S04]  /*e150*/  MUFU.EX2 R227, R0 ;  /* 0x0000000000e37308 */ /* 0x0004680000000800 */
[C---:B---3--:R-:W-:Y:S08]  /*e160*/  HMMA.16816.F32 R140, R4.reuse, R32, R196 ;  /* 0x00000020048c723c */ /* 0x048ff000000018c4 */
[----:B------:R-:W-:Y:S01]  /*e170*/  HMMA.16816.F32 R136, R4, R34, R192 ;  /* 0x000000220488723c */ /* 0x000fe200000018c0 */
[----:B--2---:R-:W-:Y:S01]  /*e180*/  FFMA.FTZ R0, R201, c[0x0][0x23c], -R14 ;  /* 0x00008f00c9007a23 */ /* 0x004fe2000001080e */
[----:B------:R-:W-:-:S03]  /*e190*/  MOV R201, R128 ;  /* 0x0000008000c97202 */ /* 0x000fc60000000f00 */
[----:B------:R2:W-:Y:S03]  /*e1a0*/  MUFU.EX2 R199, R0 ;  /* 0x0000000000c77308 */ /* 0x0005e60000000800 */
[C---:B-----5:R-:W-:Y:S08]  /*e1b0*/  HMMA.16816.F32 R128, R4.reuse, R30, R188 ;  /* 0x0000001e0480723c */ /* 0x060ff000000018bc */
[----:B------:R-:W-:Y:S01]  /*e1c0*/  HMMA.16816.F32 R132, R4, R28, R132 ;  /* 0x0000001c0484723c */ /* 0x000fe20000001884 */
[----:B--2---:R-:W-:-:S07]  /*e1d0*/  FFMA.FTZ R0, R183, c[0x0][0x23c], -R14 ;  /* 0x00008f00b7007a23 */ /* 0x004fce000001080e */
[C---:B----4-:R-:W-:Y:S01]  /*e1e0*/  HMMA.16816.F32 R120, R4.reuse, R26, R120 ;  /* 0x0000001a0478723c */ /* 0x050fe20000001878 */
[----:B------:R2:W-:Y:S07]  /*e1f0*/  MUFU.EX2 R198, R0 ;  /* 0x0000000000c67308 */ /* 0x0005ee0000000800 */
[C---:B-1----:R-:W-:Y:S08]  /*e200*/  HMMA.16816.F32 R112, R4.reuse, R10, R112 ;  /* 0x0000000a0470723c */ /* 0x042ff00000001870 */
[----:B------:R-:W-:Y:S01]  /*e210*/  HMMA.16816.F32 R108, R4, R16, R108 ;  /* 0x00000010046c723c */ /* 0x000fe2000000186c */
[----:B--2---:R-:W-:Y:S01]  /*e220*/  FFMA.FTZ R0, R200, c[0x0][0x23c], -R13 ;  /* 0x00008f00c8007a23 */ /* 0x004fe2000001080d */
[----:B------:R-:W-:-:S03]  /*e230*/  MOV R200, R125 ;  /* 0x0000007d00c87202 */ /* 0x000fc60000000f00 */
[----:B------:R1:W-:Y:S03]  /*e240*/  MUFU.EX2 R197, R0 ;  /* 0x0000000000c57308 */ /* 0x0003e60000000800 */
[C---:B------:R-:W-:Y:S08]  /*e250*/  HMMA.16816.F32 R96, R4.reuse, R18, R168 ;  /* 0x000000120460723c */ /* 0x040ff000000018a8 */
[----:B------:R-:W-:Y:S01]  /*e260*/  HMMA.16816.F32 R92, R4, R20, R164 ;  /* 0x00000014045c723c */ /* 0x000fe200000018a4 */
[----:B-1----:R-:W-:Y:S01]  /*e270*/  FFMA.FTZ R0, R202, c[0x0][0x23c], -R13 ;  /* 0x00008f00ca007a23 */ /* 0x002fe2000001080d */
[----:B------:R-:W-:-:S06]  /*e280*/  MOV R202, R126 ;  /* 0x0000007e00ca7202 */ /* 0x000fcc0000000f00 */
[----:B------:R-:W-:Y:S01]  /*e290*/  HMMA.16816.F32 R80, R4, R22, R152 ;  /* 0x000000160450723c */ /* 0x000fe20000001898 */
[----:B------:R1:W2:Y:S02]  /*e2a0*/  MUFU.EX2 R196, R0 ;  /* 0x0000000000c47308 */ /* 0x0002a40000000800 */
        /* <DEDUP_REMOVED lines=8> */
[----:B------:R-:W-:Y:S07]  /*e330*/  HMMA.16816.F32 R116, R4, R8, R176 ;  /* 0x000000080474723c */ /* 0x000fee00000018b0 */
[----:B------:R-:W-:Y:S02]  /*e340*/  F2FP.PACK_AB R4, R227, R236 ;  /* 0x000000ece304723e */ /* 0x000fe400000000ff */
[----:B--2---:R-:W-:-:S02]  /*e350*/  F2FP.PACK_AB R5, R196, R197 ;  /* 0x000000c5c405723e */ /* 0x004fc400000000ff */
        /* <DEDUP_REMOVED lines=44> */
[----:B------:R-:W-:Y:S01]  /*e620*/  LDSM.16.MT88.4 R172, [R222+0xac00] ;  /* 0x00ac0000deac783b */ /* 0x000fe20000004200 */
        /* <DEDUP_REMOVED lines=10> */
[----:B------:R-:W-:-:S03]  /*e6d0*/  MOV R214, R162 ;  /* 0x000000a200d67202 */ /* 0x000fc60000000f00 */
        /* <DEDUP_REMOVED lines=8> */
[C---:B------:R-:W-:Y:S08]  /*e760*/  HMMA.16816.F32 R160, R4.reuse, R16, R108 ;  /* 0x0000001004a0723c */ /* 0x040ff0000000186c */
[----:B------:R-:W-:Y:S01]  /*e770*/  HMMA.16816.F32 R148, R4, R24, R124 ;  /* 0x000000180494723c */ /* 0x000fe2000000187c */
[----:B------:R-:W4:Y:S01]  /*e780*/  LDSM.16.MT88.4 R124, [R220+0x9c00] ;  /* 0x009c0000dc7c783b */ /* 0x000f220000004200 */
[----:B--2---:R-:W-:Y:S01]  /*e790*/  FFMA.FTZ R0, R216, c[0x0][0x23c], -R14 ;  /* 0x00008f00d8007a23 */ /* 0x004fe2000001080e */
[----:B------:R-:W-:-:S03]  /*e7a0*/  MOV R216, R156 ;  /* 0x0000009c00d87202 */ /* 0x000fc60000000f00 */
[----:B------:R2:W5:Y:S02]  /*e7b0*/  MUFU.EX2 R106, R0 ;  /* 0x00000000006a7308 */ /* 0x0005640000000800 */
[C---:B------:R-:W-:Y:S08]  /*e7c0*/  HMMA.16816.F32 R152, R4.reuse, R26, R120 ;  /* 0x0000001a0498723c */ /* 0x040ff00000001878 */
[----:B-1----:R-:W-:Y:S01]  /*e7d0*/  HMMA.16816.F32 R164, R4, R8, R116 ;  /* 0x0000000804a4723c */ /* 0x002fe20000001874 */
[----:B--2---:R-:W-:Y:S01]  /*e7e0*/  FFMA.FTZ R0, R217, c[0x0][0x23c], -R13 ;  /* 0x00008f00d9007a23 */ /* 0x004fe2000001080d */
[----:B------:R-:W-:-:S06]  /*e7f0*/  MOV R217, R157 ;  /* 0x0000009d00d97202 */ /* 0x000fcc0000000f00 */
[C---:B------:R-:W-:Y:S01]  /*e800*/  HMMA.16816.F32 R168, R4.reuse, R10, R112 ;  /* 0x0000000a04a8723c */ /* 0x040fe20000001870 */
[----:B------:R1:W-:Y:S07]  /*e810*/  MUFU.EX2 R105, R0 ;  /* 0x0000000000697308 */ /* 0x0003ee0000000800 */
[C---:B------:R-:W-:Y:S08]  /*e820*/  HMMA.16816.F32 R108, R4.reuse, R20, R92 ;  /* 0x00000014046c723c */ /* 0x040ff0000000185c */
[----:B------:R-:W-:Y:S01]  /*e830*/  HMMA.16816.F32 R96, R4, R22, R80 ;  /* 0x000000160460723c */ /* 0x000fe20000001850 */
[----:B------:R-:W-:Y:S01]  /*e840*/  LDSM.16.MT88.4 R80, [R220+0xbc00] ;  /* 0x00bc0000dc50783b */ /* 0x000fe20000004200 */
[----:B-1----:R-:W-:Y:S01]  /*e850*/  FFMA.FTZ R0, R218, c[0x0][0x23c], -R13 ;  /* 0x00008f00da007a23 */ /* 0x002fe2000001080d */
[----:B------:R-:W-:-:S03]  /*e860*/  MOV R218, R158 ;  /* 0x0000009e00da7202 */ /* 0x000fc60000000f00 */
[----:B------:R1:W2:Y:S01]  /*e870*/  MUFU.EX2 R101, R0 ;  /* 0x0000000000657308 */ /* 0x0002a20000000800 */
[----:B---3--:R-:W-:Y:S02]  /*e880*/  F2FP.PACK_AB R4, R184, R185 ;  /* 0x000000b9b804723e */ /* 0x008fe400000000ff */
[----:B-----5:R-:W-:Y:S01]  /*e890*/  F2FP.PACK_AB R6, R106, R107 ;  /* 0x0000006b6a06723e */ /* 0x020fe200000000ff */
[--C-:B-1----:R-:W-:Y:S01]  /*e8a0*/  FFMA.FTZ R0, R219, c[0x0][0x23c], -R13.reuse ;  /* 0x00008f00db007a23 */ /* 0x102fe2000001080d */
[----:B--2---:R-:W-:Y:S02]  /*e8b0*/  F2FP.PACK_AB R5, R101, R105 ;  /* 0x000000696505723e */ /* 0x004fe400000000ff */
[----:B------:R-:W-:Y:S01]  /*e8c0*/  MOV R219, R159 ;  /* 0x0000009f00db7202 */ /* 0x000fe20000000f00 */
[----:B------:R1:W-:Y:S01]  /*e8d0*/  MUFU.EX2 R100, R0 ;  /* 0x0000000000647308 */ /* 0x0003e20000000800 */
[----:B------:R-:W2:Y:S01]  /*e8e0*/  LDSM.16.MT88.4 R156, [R220+0xac00] ;  /* 0x00ac0000dc9c783b */ /* 0x000ea20000004200 */
[----:B-1----:R-:W-:Y:S01]  /*e8f0*/  FFMA.FTZ R0, R228, c[0x0][0x23c], -R13 ;  /* 0x00008f00e4007a23 */ /* 0x002fe2000001080d */
[----:B------:R-:W-:-:S05]  /*e900*/  MOV R228, R63 ;  /* 0x0000003f00e47202 */ /* 0x000fca0000000f00 */
[----:B------:R-:W1:Y:S02]  /*e910*/  MUFU.EX2 R63, R0 ;  /* 0x00000000003f7308 */ /* 0x000e640000000800 */
[----:B-1----:R-:W-:Y:S01]  /*e920*/  F2FP.PACK_AB R7, R63, R100 ;  /* 0x000000643f07723e */ /* 0x002fe200000000ff */
[----:B------:R-:W-:-:S06]  /*e930*/  FFMA.FTZ R0, R229, c[0x0][0x23c], -R2 ;  /* 0x00008f00e5007a23 */ /* 0x000fcc0000010802 */
[C---:B------:R-:W-:Y:S01]  /*e940*/  HMMA.16816.F32 R84, R4.reuse, R34, R84 ;  /* 0x000000220454723c */ /* 0x040fe20000001854 */
[----:B------:R1:W-:Y:S07]  /*e950*/  MUFU.EX2 R35, R0 ;  /* 0x0000000000237308 */ /* 0x0003ee0000000800 */
[C---:B------:R-:W-:Y:S08]  /*e960*/  HMMA.16816.F32 R116, R4.reuse, R32, R88 ;  /* 0x000000200474723c */ /* 0x040ff00000001858 */
[----:B------:R-:W-:Y:S01]  /*e970*/  HMMA.16816.F32 R64, R4, R26, R64 ;  /* 0x0000001a0440723c */ /* 0x000fe20000001840 */
[----:B-1----:R-:W-:-:S04]  /*e980*/  FFMA.FTZ R0, R230, c[0x0][0x23c], -R2 ;  /* 0x00008f00e6007a23 */ /* 0x002fc80000010802 */
[----:B------:R1:W3:Y:S03]  /*e990*/  MUFU.EX2 R34, R0 ;  /* 0x0000000000227308 */ /* 0x0002e60000000800 */
[C---:B------:R-:W-:Y:S08]  /*e9a0*/  HMMA.16816.F32 R68, R4.reuse, R24, R68 ;  /* 0x000000180444723c */ /* 0x040ff00000001844 */
[----:B------:R-:W-:Y:S01]  /*e9b0*/  HMMA.16816.F32 R52, R4, R20, R52 ;  /* 0x000000140434723c */ /* 0x000fe20000001834 */
[--C-:B-1----:R-:W-:Y:S01]  /*e9c0*/  FFMA.FTZ R0, R231, c[0x0][0x23c], -R2.reuse ;  /* 0x00008f00e7007a23 */ /* 0x102fe20000010802 */
[----:B---3--:R-:W-:Y:S01]  /*e9d0*/  F2FP.PACK_AB R92, R34, R35 ;  /* 0x00000023225c723e */ /* 0x008fe200000000ff */
[----:B------:R-:W-:-:S05]  /*e9e0*/  FFMA.FTZ R2, R232, c[0x0][0x23c], -R2 ;  /* 0x00008f00e8027a23 */ /* 0x000fca0000010802 */
[C---:B------:R-:W-:Y:S01]  /*e9f0*/  HMMA.16816.F32 R128, R4.reuse, R28, R76 ;  /* 0x0000001c0480723c */ /* 0x040fe2000000184c */
[----:B------:R1:W-:Y:S07]  /*ea00*/  MUFU.EX2 R33, R0 ;  /* 0x0000000000217308 */ /* 0x0003ee0000000800 */
[C---:B------:R-:W-:Y:S01]  /*ea10*/  HMMA.16816.F32 R28, R4.reuse, R30, R72 ;  /* 0x0000001e041c723c */ /* 0x040fe20000001848 */
[----:B------:R-:W3:Y:S07]  /*ea20*/  MUFU.EX2 R32, R2 ;  /* 0x0000000200207308 */ /* 0x000eee0000000800 */
[----:B------:R-:W-:Y:S01]  /*ea30*/  HMMA.16816.F32 R56, R4, R8, R56 ;  /* 0x000000080438723c */ /* 0x000fe20000001838 */
[----:B-1----:R-:W-:-:S04]  /*ea40*/  FFMA.FTZ R0, R233, c[0x0][0x23c], -R12 ;  /* 0x00008f00e9007a23 */ /* 0x002fc8000001080c */
[----:B------:R1:W-:Y:S02]  /*ea50*/  MUFU.EX2 R27, R0 ;  /* 0x00000000001b7308 */ /* 0x0003e40000000800 */
[----:B------:R-:W-:Y:S01]  /*ea60*/  FFMA.FTZ R9, R219, R60, R228 ;  /* 0x0000003cdb097223 */ /* 0x000fe200000100e4 */
[C---:B------:R-:W-:Y:S01]  /*ea70*/  HMMA.16816.F32 R44, R4.reuse, R10, R44 ;  /* 0x0000000a042c723c */ /* 0x040fe2000000182c */
[----:B---3--:R-:W-:Y:S01]  /*ea80*/  F2FP.PACK_AB R94, R32, R33 ;  /* 0x00000021205e723e */ /* 0x008fe200000000ff */
[----:B------:R-:W-:Y:S02]  /*ea90*/  FFMA.FTZ R8, R217, R15, R218 ;  /* 0x0000000fd9087223 */ /* 0x000fe400000100da */
[----:B------:R-:W-:Y:S02]  /*eaa0*/  FFMA.FTZ R2, R215, R62, R216 ;  /* 0x0000003ed7027223 */ /* 0x000fe400000100d8 */
[----:B------:R-:W-:Y:S02]  /*eab0*/  FADD.FTZ R9, R212, R9 ;  /* 0x00000009d4097221 */ /* 0x000fe40000010000 */
[----:B------:R-:W-:Y:S01]  /*eac0*/  HMMA.16816.F32 R40, R4, R16, R40 ;  /* 0x000000100428723c */ /* 0x000fe20000001828 */
[----:B------:R-:W-:-:S02]  /*ead0*/  FADD.FTZ R11, R210, R8 ;  /* 0x00000008d20b7221 */ /* 0x000fc40000010000 */
[----:B------:R-:W-:Y:S02]  /*eae0*/  FADD.FTZ R10, R211, R2 ;  /* 0x00000002d30a7221 */ /* 0x000fe40000010000 */
[----:B-1----:R-:W-:Y:S02]  /*eaf0*/  FFMA.FTZ R0, R235, c[0x0][0x23c], -R12 ;  /* 0x00008f00eb007a23 */ /* 0x002fe4000001080c */
[----:B------:R-:W-:Y:S01]  /*eb00*/  FADD.FTZ R2, R207, R11 ;  /* 0x0000000bcf027221 */ /* 0x000fe20000010000 */
[----:B------:R-:W-:Y:S01]  /*eb10*/  HMMA.16816.F32 R48, R4, R18, R48 ;  /* 0x000000120430723c */ /* 0x000fe20000001830 */
[----:B------:R1:W3:Y:S02]  /*eb20*/  MUFU.EX2 R26, R0 ;  /* 0x00000000001a7308 */ /* 0x0002e40000000800 */
[----:B------:R-:W-:-:S04]  /*eb30*/  FADD.FTZ R2, R203, R2 ;  /* 0x00000002cb027221 */ /* 0x000fc80000010000 */
[----:B------:R-:W-:Y:S01]  /*eb40*/  FADD.FTZ R2, R197, R2 ;  /* 0x00000002c5027221 */ /* 0x000fe20000010000 */
[----:B------:R-:W-:Y:S01]  /*eb50*/  HMMA.16816.F32 R36, R4, R22, R36 ;  /* 0x000000160424723c */ /* 0x000fe20000001824 */
[----:B------:R-:W5:Y:S02]  /*eb60*/  LDSM.16.MT88.4 R4, [R222+0xbc00] ;  /* 0x00bc0000de04783b */ /* 0x000f640000004200 */
[----:B------:R-:W-:Y:S02]  /*eb70*/  FADD.FTZ R2, R196, R2 ;  /* 0x00000002c4027221 */ /* 0x000fe40000010000 */
[----:B-1----:R-:W-:Y:S01]  /*eb80*/  FFMA.FTZ R0, R234, c[0x0][0x23c], -R12 ;  /* 0x00008f00ea007a23 */ /* 0x002fe2000001080c */
[----:B---3--:R-:W-:-:S03]  /*eb90*/  F2FP.PACK_AB R93, R26, R27 ;  /* 0x0000001b1a5d723e */ /* 0x008fc600000000ff */
[----:B------:R1:W-:Y:S02]  /*eba0*/  MUFU.EX2 R25, R0 ;  /* 0x0000000000197308 */ /* 0x0003e40000000800 */
[----:B-1----:R-:W-:-:S06]  /*ebb0*/  FFMA.FTZ R0, R239, c[0x0][0x23c], -R12 ;  /* 0x00008f00ef007a23 */ /* 0x002fcc000001080c */
[----:B------:R1:W3:Y:S02]  /*ebc0*/  MUFU.EX2 R24, R0 ;  /* 0x0000000000187308 */ /* 0x0002e40000000800 */
[----:B-1----:R-:W-:Y:S01]  /*ebd0*/  FFMA.FTZ R0, R240, c[0x0][0x23c], -R14 ;  /* 0x00008f00f0007a23 */ /* 0x002fe2000001080e */
[----:B---3--:R-:W-:-:S05]  /*ebe0*/  F2FP.PACK_AB R95, R24, R25 ;  /* 0x00000019185f723e */ /* 0x008fca00000000ff */
[----:B------:R1:W-:Y:S02]  /*ebf0*/  MUFU.EX2 R21, R0 ;  /* 0x0000000000157308 */ /* 0x0003e40000000800 */
[C---:B----4-:R-:W-:Y:S08]  /*ec00*/  HMMA.16816.F32 R112, R92.reuse, R124, R180 ;  /* 0x0000007c5c70723c */ /* 0x050ff000000018b4 */
[----:B------:R-:W-:Y:S01]  /*ec10*/  HMMA.16816.F32 R120, R92, R126, R176 ;  /* 0x0000007e5c78723c */ /* 0x000fe200000018b0 */
[----:B-1----:R-:W-:-:S04]  /*ec20*/  FFMA.FTZ R0, R241, c[0x0][0x23c], -R14 ;  /* 0x00008f00f1007a23 */ /* 0x002fc8000001080e */
[----:B------:R1:W3:Y:S03]  /*ec30*/  MUFU.EX2 R20, R0 ;  /* 0x0000000000147308 */ /* 0x0002e60000000800 */
[C---:B------:R-:W-:Y:S08]  /*ec40*/  HMMA.16816.F32 R132, R92.reuse, R140, R132 ;  /* 0x0000008c5c84723c */ /* 0x040ff00000001884 */
[----:B------:R-:W-:Y:S01]  /*ec50*/  HMMA.16816.F32 R136, R92, R142, R136 ;  /* 0x0000008e5c88723c */ /* 0x000fe20000001888 */
[----:B-1----:R-:W-:-:S07]  /*ec60*/  FFMA.FTZ R0, R246, c[0x0][0x23c], -R14 ;  /* 0x00008f00f6007a23 */ /* 0x002fce000001080e */
[C---:B--2---:R-:W-:Y:S01]  /*ec70*/  HMMA.16816.F32 R148, R92.reuse, R156, R148 ;  /* 0x0000009c5c94723c */ /* 0x044fe20000001894 */
        /* <DEDUP_REMOVED lines=10> */
[C---:B-----5:R-:W-:Y:S08]  /*ed20*/  HMMA.16816.F32 R88, R92.reuse, R4, R108 ;  /* 0x000000045c58723c */ /* 0x060ff0000000186c */
[----:B------:R-:W-:Y:S01]  /*ed30*/  HMMA.16816.F32 R92, R92, R6, R96 ;  /* 0x000000065c5c723c */ /* 0x000fe20000001860 */
[----:B-1----:R-:W-:-:S04]  /*ed40*/  FFMA.FTZ R0, R244, c[0x0][0x23c], -R13 ;  /* 0x00008f00f4007a23 */ /* 0x002fc8000001080d */
[----:B------:R1:W4:Y:S02]  /*ed50*/  MUFU.EX2 R16, R0 ;  /* 0x0000000000107308 */ /* 0x0003240000000800 */
[----:B---3--:R-:W-:Y:S02]  /*ed60*/  F2FP.PACK_AB R96, R20, R21 ;  /* 0x000000151460723e */ /* 0x008fe400000000ff */
[----:B--2---:R-:W-:Y:S01]  /*ed70*/  F2FP.PACK_AB R98, R18, R19 ;  /* 0x000000131262723e */ /* 0x004fe200000000ff */
[----:B-1----:R-:W-:Y:S01]  /*ed80*/  FFMA.FTZ R0, R243, c[0x0][0x23c], -R13 ;  /* 0x00008f00f3007a23 */ /* 0x002fe2000001080d */
[----:B----4-:R-:W-:-:S03]  /*ed90*/  F2FP.PACK_AB R97, R16, R17 ;  /* 0x000000111061723e */ /* 0x010fc600000000ff */
        /* <DEDUP_REMOVED lines=75> */
.L_x_525:
[----:B------:R-:W-:-:S06]  /*f250*/  UIADD3 UR8, UR19, -0x1, URZ ;  /* 0xffffffff13087890 */ /* 0x000fcc000fffe03f */
.L_x_532:
[----:B------:R-:W-:Y:S01]  /*f260*/  ISETP.LE.AND P0, PT, RZ, UR8, PT ;  /* 0x00000008ff007c0c */ /* 0x000fe2000bf03270 */
[----:B------:R-:W-:-:S12]  /*f270*/  ULDC.64 UR16, c[0x0][0x118] ;  /* 0x0000460000107ab9 */ /* 0x000fd80000000a00 */
[----:B------:R-:W-:Y:S05]  /*f280*/  @!P0 BRA `(.L_x_533) ;  /* 0x00003e2000008947 */ /* 0x000fea0003800000 */
[----:B-1----:R-:W2:Y:S01]  /*f290*/  LDL R2, [R1+0x18] ;  /* 0x0000180001027983 */ /* 0x002ea20000100800 */
[----:B------:R-:W-:Y:S01]  /*f2a0*/  MOV R107, R3 ;  /* 0x00000003006b7202 */ /* 0x000fe20000000f00 */
[----:B------:R-:W-:Y:S02]  /*f2b0*/  IMAD.MOV.U32 R105, RZ, RZ, R103 ;  /* 0x000000ffff697224 */ /* 0x000fe400078e0067 */
[----:B------:R-:W3:Y:S01]  /*f2c0*/  LDL R0, [R1+0x48] ;  /* 0x0000480001007983 */ /* 0x000ee20000100800 */
[----:B------:R-:W-:Y:S02]  /*f2d0*/  IMAD.MOV.U32 R100, RZ, RZ, R104 ;  /* 0x000000ffff647224 */ /* 0x000fe400078e0068 */
[----:B------:R-:W-:Y:S01]  /*f2e0*/  IMAD.MOV.U32 R106, RZ, RZ, R102 ;  /* 0x000000ffff6a7224 */ /* 0x000fe200078e0066 */
[----:B------:R-:W4:Y:S04]  /*f2f0*/  LDL.LU.64 R6, [R1] ;  /* 0x0000000001067983 */ /* 0x000f280000300a00 */
[----:B------:R-:W5:Y:S04]  /*f300*/  LDL.LU.64 R4, [R1+0x50] ;  /* 0x0000500001047983 */ /* 0x000f680000300a00 */
[----:B------:R-:W3:Y:S01]  /*f310*/  LDL.64 R8, [R1+0x28] ;  /* 0x0000280001087983 */ /* 0x000ee20000100a00 */
[----:B--2---:R-:W-:Y:S01]  /*f320*/  ISETP.GE.AND P3, PT, R2, c[0x0][0x220], PT ;  /* 0x0000880002007a0c */ /* 0x004fe20003f66270 */
[----:B----4-:R-:W-:Y:S01]  /*f330*/  IMAD.MOV.U32 R3, RZ, RZ, R7 ;  /* 0x000000ffff037224 */ /* 0x010fe200078e0007 */
[----:B-----5:R-:W-:-:S05]  /*f340*/  MOV R2, R4 ;  /* 0x0000000400027202 */ /* 0x020fca0000000f00 */
[----:B------:R1:W-:Y:S01]  /*f350*/  STL.64 [R1+0x20], R2 ;  /* 0x0000200201007387 */ /* 0x0003e20000100a00 */
[----:B---3--:R-:W-:Y:S02]  /*f360*/  ISETP.GE.AND P4, PT, R8, c[0x0][0x220], PT ;  /* 0x0000880008007a0c */ /* 0x008fe40003f86270 */
[----:B------:R-:W-:Y:S01]  /*f370*/  ISETP.GE.AND P2, PT, R0, c[0x0][0x220], PT ;  /* 0x0000880000007a0c */ /* 0x000fe20003f46270 */
[----:B------:R-:W-:Y:S05]  /*f380*/  BRA `(.L_x_534) ;  /* 0x000003e000007947 */ /* 0x000fea0003800000 */
.L_x_536:
        /* <DEDUP_REMOVED lines=62> */
.L_x_534:
[----:B-1----:R-:W2:Y:S01]  /*f770*/  LDL.64 R2, [R1+0x20] ;  /* 0x0000200001027983 */ /* 0x002ea20000100a00 */
[----:B------:R-:W-:Y:S04]  /*f780*/  DEPBAR.LE SB0, 0x0 ;  /* 0x000080000000791a */ /* 0x000fe80000000000 */
[----:B------:R-:W-:Y:S01]  /*f790*/  MOV R0, UR14 ;  /* 0x0000000e00007c02 */ /* 0x000fe20008000f00 */
[----:B------:R-:W-:Y:S01]  /*f7a0*/  BAR.SYNC.DEFER_BLOCKING 0x0 ;  /* 0x0000000000007b1d */ /* 0x000fe20000010000 */
[----:B------:R-:W-:Y:S02]  /*f7b0*/  USHF.R.S32.HI UR5, URZ, 0x1f, UR8 ;  /* 0x0000001f3f057899 */ /* 0x000fe40008011408 */
[----:B------:R-:W-:Y:S04]  /*f7c0*/  UIMAD UR4, UR11, UR8, URZ ;  /* 0x000000080b0472a4 */ /* 0x000fe8000f8e023f */
[----:B------:R-:W-:Y:S01]  /*f7d0*/  UIMAD UR4, UR5, UR14, UR4 ;  /* 0x0000000e050472a4 */ /* 0x000fe2000f8e0204 */
[----:B------:R-:W-:Y:S06]  /*f7e0*/  @P4 STS.64 [R226+0x9008], RZ ;  /* 0x009008ffe2004388 */ /* 0x000fec0000000a00 */
[----:B------:R-:W-:Y:S04]  /*f7f0*/  @P4 STS [R226+0x9000], RZ ;  /* 0x009000ffe2004388 */ /* 0x000fe80000000800 */
[----:B------:R-:W-:Y:S01]  /*f800*/  @P4 STS [R226+0x9004], RZ ;  /* 0x009004ffe2004388 */ /* 0x000fe20000000800 */
        /* <DEDUP_REMOVED lines=13> */
[----:B------:R-:W-:Y:S02]  /*f8e0*/  IADD3.X R4, R3, UR18, RZ, P6, !PT ;  /* 0x0000001203047c10 */ /* 0x000fe4000b7fe4ff */
[C---:B------:R-:W-:Y:S01]  /*f8f0*/  @!P4 LEA R14, P6, R0.reuse, c[0x0][0x170], 0x1 ;  /* 0x00005c00000eca11 */ /* 0x040fe200078c08ff */
[----:B------:R-:W-:Y:S01]  /*f900*/  @P3 STS.128 [R226+0xa000], RZ ;  /* 0x00a000ffe2003388 */ /* 0x000fe20000000c00 */
[C---:B------:R-:W-:Y:S02]  /*f910*/  @!P3 LEA R8, P1, R0.reuse, c[0x0][0x170], 0x1 ;  /* 0x00005c000008ba11 */ /* 0x040fe400078208ff */
[C-C-:B------:R-:W-:Y:S02]  /*f920*/  @!P4 LEA.HI.X R15, R0.reuse, c[0x0][0x174], R4.reuse, 0x1, P6 ;  /* 0x00005d00000fca11 */ /* 0x140fe400030f0c04 */
[C-C-:B------:R-:W-:Y:S02]  /*f930*/  @!P3 LEA.HI.X R9, R0.reuse, c[0x0][0x174], R4.reuse, 0x1, P1 ;  /* 0x00005d000009ba11 */ /* 0x140fe400008f0c04 */
[C---:B------:R-:W-:Y:S01]  /*f940*/  @!P2 LEA R6, P0, R0.reuse, c[0x0][0x170], 0x1 ;  /* 0x00005c000006aa11 */ /* 0x040fe200078008ff */
[----:B------:R-:W-:Y:S01]  /*f950*/  @!PT LDS RZ, [RZ] ;  /* 0x00000000fffff984 */ /* 0x000fe20000000800 */
[----:B------:R-:W-:Y:S01]  /*f960*/  @!PT LDS RZ, [RZ] ;  /* 0x00000000fffff984 */ /* 0x000fe20000000800 */
[----:B------:R-:W-:Y:S01]  /*f970*/  @!PT LDS RZ, [RZ] ;  /* 0x00000000fffff984 */ /* 0x000fe20000000800 */
[----:B------:R2:W-:Y:S01]  /*f980*/  @!P3 LDGSTS.E.BYPASS.LTC128B.128 [R226+0xa000], [R12.64+0x40] ;  /* 0x0a0000400ce2bfae */ /* 0x0005e2000b901d50 */
[----:B------:R-:W-:Y:S02]  /*f990*/  ISETP.LT.AND P5, PT, RZ, UR8, PT ;  /* 0x00000008ff007c0c */ /* 0x000fe4000bfa1270 */
[----:B------:R-:W-:Y:S05]  /*f9a0*/  @!P2 LEA.HI.X R7, R0, c[0x0][0x174], R4, 0x1, P0 ;  /* 0x00005d000007aa11 */ /* 0x000fea00000f0c04 */
[----:B------:R-:W-:Y:S08]  /*f9b0*/  @P2 STS.128 [R226+0xb000], RZ ;  /* 0x00b000ffe2002388 */ /* 0x000ff00000000c00 */
[----:B------:R-:W-:Y:S01]  /*f9c0*/  @!PT LDS RZ, [RZ] ;  /* 0x00000000fffff984 */ /* 0x000fe20000000800 */
[----:B------:R-:W-:Y:S01]  /*f9d0*/  @!PT LDS RZ, [RZ] ;  /* 0x00000000fffff984 */ /* 0x000fe20000000800 */
[----:B------:R-:W-:Y:S01]  /*f9e0*/  @!PT LDS RZ, [RZ] ;  /* 0x00000000fffff984 */ /* 0x000fe20000000800 */
[----:B------:R3:W-:Y:S08]  /*f9f0*/  @!P2 LDGSTS.E.BYPASS.LTC128B.128 [R226+0xb000], [R10.64+0x80] ;  /* 0x0b0000800ae2afae */ /* 0x0007f0000b901d50 */
[----:B------:R-:W-:Y:S08]  /*fa00*/  @P4 STS.128 [R226+0x9800], RZ ;  /* 0x009800ffe2004388 */ /* 0x000ff00000000c00 */
[----:B------:R-:W-:Y:S01]  /*fa10*/  @!PT LDS RZ, [RZ] ;  /* 0x00000000fffff984 */ /* 0x000fe20000000800 */
[----:B------:R-:W-:Y:S01]  /*fa20*/  @!PT LDS RZ, [RZ] ;  /* 0x00000000fffff984 */ /* 0x000fe20000000800 */
[----:B------:R-:W-:Y:S01]  /*fa30*/  @!PT LDS RZ, [RZ] ;  /* 0x00000000fffff984 */ /* 0x000fe20000000800 */
[----:B------:R2:W-:Y:S08]  /*fa40*/  @!P4 LDGSTS.E.BYPASS.LTC128B.128 [R226+0x9800], [R14.64] ;  /* 0x098000000ee2cfae */ /* 0x0005f0000b901d50 */
        /* <DEDUP_REMOVED lines=9> */
[----:B------:R4:W-:Y:S08]  /*fae0*/  @!P2 LDGSTS.E.BYPASS.LTC128B.128 [R226+0xb800], [R6.64+0x80] ;  /* 0x0b80008006e2afae */ /* 0x0009f0000b901d50 */
[----:B------:R-:W-:Y:S08]  /*faf0*/  LDSM.16.M88.4 R64, [R224] ;  /* 0x00000000e040783b */ /* 0x000ff00000000200 */
[----:B-1----:R-:W4:Y:S08]  /*fb00*/  LDSM.16.M88.4 R16, [R221+0x6000] ;  /* 0x00600000dd10783b */ /* 0x002f300000000200 */
[----:B------:R-:W3:Y:S08]  /*fb10*/  LDSM.16.M88.4 R60, [R224+0x1000] ;  /* 0x00100000e03c783b */ /* 0x000ef00000000200 */
[----:B------:R-:W1:Y:S08]  /*fb20*/  LDSM.16.M88.4 R32, [R221+0x6400] ;  /* 0x00640000dd20783b */ /* 0x000e700000000200 */
[----:B------:R-:W0:Y:S08]  /*fb30*/  LDGDEPBAR ;  /* 0x00000000000079af */ /* 0x000e300000000000 */
[----:B------:R-:W5:Y:S01]  /*fb40*/  LDSM.16.M88.4 R48, [R221+0x6800] ;  /* 0x00680000dd30783b */ /* 0x000f620000000200 */
[-C--:B----4-:R-:W-:Y:S07]  /*fb50*/  HMMA.16816.F32 R4, R64, R16.reuse, RZ ;  /* 0x000000104004723c */ /* 0x090fee00000018ff */
[----:B------:R-:W4:Y:S01]  /*fb60*/  LDSM.16.M88.4 R108, [R221+0x6c00] ;  /* 0x006c0000dd6c783b */ /* 0x000f220000000200 */
[C---:B---3--:R-:W-:Y:S07]  /*fb70*/  HMMA.16816.F32 R8, R60.reuse, R16, RZ ;  /* 0x000000103c08723c */ /* 0x048fee00000018ff */
[----:B------:R-:W-:Y:S01]  /*fb80*/  LDSM.16.M88.4 R176, [R225] ;  /* 0x00000000e1b0783b */ /* 0x000fe20000000200 */
[-C--:B--2---:R-:W-:Y:S07]  /*fb90*/  HMMA.16816.F32 R12, R60, R18.reuse, RZ ;  /* 0x000000123c0c723c */ /* 0x084fee00000018ff */
[----:B------:R-:W2:Y:S01]  /*fba0*/  LDSM.16.M88.4 R180, [R223+0x6000] ;  /* 0x00600000dfb4783b */ /* 0x000ea20000000200 */
[C---:B------:R-:W-:Y:S07]  /*fbb0*/  HMMA.16816.F32 R16, R64.reuse, R18, RZ ;  /* 0x000000124010723c */ /* 0x040fee00000018ff */
[----:B------:R-:W3:Y:S01]  /*fbc0*/  LDSM.16.M88.4 R184, [R225+0x1000] ;  /* 0x00100000e1b8783b */ /* 0x000ee20000000200 */
[-C--:B-1----:R-:W-:Y:S07]  /*fbd0*/  HMMA.16816.F32 R20, R64, R32.reuse, RZ ;  /* 0x000000204014723c */ /* 0x082fee00000018ff */
[----:B------:R-:W1:Y:S01]  /*fbe0*/  LDSM.16.M88.4 R188, [R223+0x6400] ;  /* 0x00640000dfbc783b */ /* 0x000e620000000200 */
        /* <DEDUP_REMOVED lines=14> */
[-C--:B----4-:R-:W-:Y:S08]  /*fcd0*/  HMMA.16816.F32 R52, R64, R108.reuse, RZ ;  /* 0x0000006c4034723c */ /* 0x090ff000000018ff */
[C---:B------:R-:W-:Y:S08]  /*fce0*/  HMMA.16816.F32 R56, R60.reuse, R108, RZ ;  /* 0x0000006c3c38723c */ /* 0x040ff000000018ff */
[-C--:B------:R-:W-:Y:S08]  /*fcf0*/  HMMA.16816.F32 R60, R60, R110.reuse, RZ ;  /* 0x0000006e3c3c723c */ /* 0x080ff000000018ff */
[----:B------:R-:W-:Y:S01]  /*fd00*/  HMMA.16816.F32 R64, R64, R110, RZ ;  /* 0x0000006e4040723c */ /* 0x000fe200000018ff */
[----:B------:R-:W-:Y:S07]  /*fd10*/  LDSM.16.M88.4 R108, [R224+0x2000] ;  /* 0x00200000e06c783b */ /* 0x000fee0000000200 */
[-C--:B--2---:R-:W-:Y:S08]  /*fd20*/  HMMA.16816.F32 R4, R176, R180.reuse, R4 ;  /* 0x000000b4b004723c */ /* 0x084ff00000001804 */
[C---:B---3--:R-:W-:Y:S08]  /*fd30*/  HMMA.16816.F32 R8, R184.reuse, R180, R8 ;  /* 0x000000b4b808723c */ /* 0x048ff00000001808 */
[-C--:B------:R-:W-:Y:S08]  /*fd40*/  HMMA.16816.F32 R12, R184, R182.reuse, R12 ;  /* 0x000000b6b80c723c */ /* 0x080ff0000000180c */
[C---:B------:R-:W-:Y:S01]  /*fd50*/  HMMA.16816.F32 R16, R176.reuse, R182, R16 ;  /* 0x000000b6b010723c */ /* 0x040fe20000001810 */
[----:B------:R-:W2:Y:S07]  /*fd60*/  LDSM.16.M88.4 R180, [R221+0x7000] ;  /* 0x00700000ddb4783b */ /* 0x000eae0000000200 */
        /* <DEDUP_REMOVED lines=16> */
[-C--:B--2---:R-:W-:Y:S01]  /*fe70*/  HMMA.16816.F32 R4, R108, R180.reuse, R4 ;  /* 0x000000b46c04723c */ /* 0x084fe20000001804 */
[----:B------:R-:W-:Y:S07]  /*fe80*/  LDSM.16.M88.4 R196, [R224+0x5000] ;  /* 0x00500000e0c4783b */ /* 0x000fee0000000200 */
[C---:B-1----:R-:W-:Y:S08]  /*fe90*/  HMMA.16816.F32 R8, R188.reuse, R180, R8 ;  /* 0x000000b4bc08723c */ /* 0x042ff00000001808 */
        /* <DEDUP_REMOVED lines=73> */
[----:B------:R-:W-:Y:S02]  /*10330*/  FMUL.FTZ R17, R17, c[0x0][0x2ec] ;  /* 0x0000bb0011117a20 */ /* 0x000fe40000410000 */
[----:B------:R-:W-:Y:S02]  /*10340*/  FMUL.FTZ R14, R14, c[0x0][0x2ec] ;  /* 0x0000bb000e0e7a20 */ /* 0x000fe40000410000 */
[----:B------:R-:W-:Y:S03]  /*10350*/  FMUL.FTZ R15, R15, c[0x0][0x2ec] ;  /* 0x0000bb000f0f7a20 */ /* 0x000fe60000410000 */
        /* <DEDUP_REMOVED lines=10> */
[----:B------:R4:W2:Y:S01]  /*10400*/  MUFU.TANH R190, R13 ;  /* 0x0000000d00be7308 */ /* 0x0008a20000002400 */
[C---:B------:R-:W-:Y:S04]  /*10410*/  HMMA.16816.F32 R24, R108.reuse, R4, R24 ;  /* 0x000000046c18723c */ /* 0x040fe80000001818 */
[----:B-1----:R-:W-:Y:S02]  /*10420*/  FMUL.FTZ R16, R18, c[0x0][0x2ec] ;  /* 0x0000bb0012107a20 */ /* 0x002fe40000410000 */
[----:B------:R-:W-:Y:S03]  /*10430*/  FMUL.FTZ R18, R19, c[0x0][0x2ec] ;  /* 0x0000bb0013127a20 */ /* 0x000fe60000410000 */
[----:B------:R4:W1:Y:S01]  /*10440*/  MUFU.TANH R189, R14 ;  /* 0x0000000e00bd7308 */ /* 0x0008620000002400 */
[-C--:B------:R-:W-:Y:S08]  /*10450*/  HMMA.16816.F32 R28, R108, R6.reuse, R28 ;  /* 0x000000066c1c723c */ /* 0x080ff0000000181c */
[C---:B------:R-:W-:Y:S01]  /*10460*/  HMMA.16816.F32 R32, R176.reuse, R6, R32 ;  /* 0x00000006b020723c */ /* 0x040fe20000001820 */
[----:B------:R4:W1:Y:S01]  /*10470*/  MUFU.TANH R188, R15 ;  /* 0x0000000f00bc7308 */ /* 0x0008620000002400 */
[----:B------:R-:W1:Y:S01]  /*10480*/  LDSM.16.M88.4 R4, [R223+0x8c00] ;  /* 0x008c0000df04783b */ /* 0x000e620000000200 */
[----:B------:R-:W-:Y:S04]  /*10490*/  DEPBAR.LE SB0, 0x0 ;  /* 0x000080000000791a */ /* 0x000fe80000000000 */
[----:B------:R-:W-:Y:S02]  /*104a0*/  FMUL.FTZ R20, R20, c[0x0][0x2ec] ;  /* 0x0000bb0014147a20 */ /* 0x000fe40000410000 */
[----:B------:R-:W-:Y:S02]  /*104b0*/  FMUL.FTZ R21, R21, c[0x0][0x2ec] ;  /* 0x0000bb0015157a20 */ /* 0x000fe40000410000 */
[----:B------:R-:W1:Y:S01]  /*104c0*/  MUFU.TANH R17, R17 ;  /* 0x0000001100117308 */ /* 0x000e620000002400 */
[----:B------:R-:W-:Y:S01]  /*104d0*/  BAR.SYNC.DEFER_BLOCKING 0x0 ;  /* 0x0000000000007b1d */ /* 0x000fe20000010000 */
[----:B------:R-:W-:Y:S01]  /*104e0*/  FMUL.FTZ R22, R22, c[0x0][0x2ec] ;  /* 0x0000bb0016167a20 */ /* 0x000fe20000410000 */
[-C--:B-----5:R-:W-:Y:S05]  /*104f0*/  HMMA.16816.F32 R36, R176, R8.reuse, R36 ;  /* 0x00000008b024723c */ /* 0x0a0fea0000001824 */
[----:B------:R-:W-:Y:S02]  /*10500*/  FMUL.FTZ R23, R23, c[0x0][0x2ec] ;  /* 0x0000bb0017177a20 */ /* 0x000fe40000410000 */
[----:B------:R-:W1:Y:S01]  /*10510*/  MUFU.TANH R16, R16 ;  /* 0x0000001000107308 */ /* 0x000e620000002400 */
[----:B------:R-:W-:Y:S01]  /*10520*/  FMUL.FTZ R24, R24, c[0x0][0x2ec] ;  /* 0x0000bb0018187a20 */ /* 0x000fe20000410000 */
[C---:B------:R-:W-:Y:S04]  /*10530*/  HMMA.16816.F32 R40, R108.reuse, R8, R40 ;  /* 0x000000086c28723c */ /* 0x040fe80000001828 */
[----:B------:R-:W-:Y:S02]  /*10540*/  FMUL.FTZ R25, R25, c[0x0][0x2ec] ;  /* 0x0000bb0019197a20 */ /* 0x000fe40000410000 */
[----:B------:R-:W-:Y:S02]  /*10550*/  FMUL.FTZ R26, R26, c[0x0][0x2ec] ;  /* 0x0000bb001a1a7a20 */ /* 0x000fe40000410000 */
[----:B------:R-:W2:Y:S01]  /*10560*/  MUFU.TANH R18, R18 ;  /* 0x0000001200127308 */ /* 0x000ea20000002400 */
[-C--:B------:R-:W-:Y:S03]  /*10570*/  HMMA.16816.F32 R44, R108, R10.reuse, R44 ;  /* 0x0000000a6c2c723c */ /* 0x080fe6000000182c */
[----:B------:R-:W-:Y:S02]  /*10580*/  FMUL.FTZ R27, R27, c[0x0][0x2ec] ;  /* 0x0000bb001b1b7a20 */ /* 0x000fe40000410000 */
[----:B------:R-:W-:Y:S02]  /*10590*/  FMUL.FTZ R28, R28, c[0x0][0x2ec] ;  /* 0x0000bb001c1c7a20 */ /* 0x000fe40000410000 */
[----:B------:R-:W-:Y:S01]  /*105a0*/  FMUL.FTZ R29, R29, c[0x0][0x2ec] ;  /* 0x0000bb001d1d7a20 */ /* 0x000fe20000410000 */
[C---:B------:R-:W-:Y:S01]  /*105b0*/  HMMA.16816.F32 R48, R176.reuse, R10, R48 ;  /* 0x0000000ab030723c */ /* 0x040fe20000001830 */
[----:B------:R4:W2:Y:S03]  /*105c0*/  MUFU.TANH R193, R20 ;  /* 0x0000001400c17308 */ /* 0x0008a60000002400 */
[----:B------:R-:W-:Y:S02]  /*105d0*/  FMUL.FTZ R30, R30, c[0x0][0x2ec] ;  /* 0x0000bb001e1e7a20 */ /* 0x000fe40000410000 */
[----:B------:R-:W-:Y:S02]  /*105e0*/  FMUL.FTZ R31, R31, c[0x0][0x2ec] ;  /* 0x0000bb001f1f7a20 */ /* 0x000fe40000410000 */
[-C--:B-1----:R-:W-:Y:S03]  /*105f0*/  HMMA.16816.F32 R52, R176, R4.reuse, R52 ;  /* 0x00000004b034723c */ /* 0x082fe60000001834 */
        /* <DEDUP_REMOVED lines=47> */
[----:B------:R-:W-:Y:S05]  /*108f0*/  FMUL.FTZ R67, R67, c[0x0][0x2ec] ;  /* 0x0000bb0043437a20 */ /* 0x000fea0000410000 */
        /* <DEDUP_REMOVED lines=39> */
.L_x_535:
[----:B------:R-:W-:Y:S01]  /*10b70*/  FMNMX.FTZ R0, R181, R100, !PT ;  /* 0x00000064b5007209 */ /* 0x000fe20007810000 */
[----:B------:R-:W-:Y:S01]  /*10b80*/  LDSM.16.MT88.4 R20, [R220+0x9000] ;  /* 0x00900000dc14783b */ /* 0x000fe20000004200 */
[----:B------:R-:W-:Y:S02]  /*10b90*/  UIADD3 UR8, UR8, -0x1, URZ ;  /* 0xffffffff08087890 */ /* 0x000fe4000fffe03f */
[----:B------:R-:W-:Y:S02]  /*10ba0*/  FMNMX.FTZ R2, R186, R0, !PT ;  /* 0x00000000ba027209 */ /* 0x000fe40007810000 */
[----:B------:R-:W-:Y:S02]  /*10bb0*/  FMNMX.FTZ R0, R182, R105, !PT ;  /* 0x00000069b6007209 */ /* 0x000fe40007810000 */
[----:B------:R-:W-:Y:S01]  /*10bc0*/  FMNMX.FTZ R3, R180, R2, !PT ;  /* 0x00000002b4037209 */ /* 0x000fe20007810000 */
[----:B------:R-:W-:Y:S01]  /*10bd0*/  LDSM.16.MT88.4 R36, [R222+0x9000] ;  /* 0x00900000de24783b */ /* 0x000fe20000004200 */
[----:B------:R-:W-:Y:S02]  /*10be0*/  FMNMX.FTZ R2, R187, R0, !PT ;  /* 0x00000000bb027209 */ /* 0x000fe40007810000 */
[----:B-1----:R-:W-:Y:S02]  /*10bf0*/  FMNMX.FTZ R4, R17, R3, !PT ;  /* 0x0000000311047209 */ /* 0x002fe40007810000 */
        /* <DEDUP_REMOVED lines=90> */
[----:B------:R3:W-:Y:S01]  /*111a0*/  MUFU.EX2 R181, R4 ;  /* 0x0000000400b57308 */ /* 0x0007e20000000800 */
[--C-:B------:R-:W-:Y:S02]  /*111b0*/  FFMA.FTZ R41, R193, c[0x0][0x23c], -R105.reuse ;  /* 0x00008f00c1297a23 */ /* 0x100fe40000010869 */
[--C-:B------:R-:W-:Y:S02]  /*111c0*/  FFMA.FTZ R44, R195, c[0x0][0x23c], -R105.reuse ;  /* 0x00008f00c32c7a23 */ /* 0x100fe40000010869 */
[--C-:B------:R-:W-:Y:S02]  /*111d0*/  FFMA.FTZ R57, R194, c[0x0][0x23c], -R105.reuse ;  /* 0x00008f00c2397a23 */ /* 0x100fe40000010869 */
[----:B------:R-:W-:Y:S02]  /*111e0*/  FFMA.FTZ R60, R196, c[0x0][0x23c], -R105 ;  /* 0x00008f00c43c7a23 */ /* 0x000fe40000010869 */
[C---:B------:R-:W-:Y:S01]  /*111f0*/  FMUL.FTZ R64, R101.reuse, R172 ;  /* 0x000000ac65407220 */ /* 0x040fe20000410000 */
[----:B------:R4:W-:Y:S01]  /*11200*/  MUFU.EX2 R8, R5 ;  /* 0x0000000500087308 */ /* 0x0009e20000000800 */
[C---:B------:R-:W-:Y:S02]  /*11210*/  FMUL.FTZ R68, R101.reuse, R68 ;  /* 0x0000004465447220 */ /* 0x040fe40000410000 */
[----:B------:R-:W-:Y:S02]  /*11220*/  FMUL.FTZ R69, R101, R69 ;  /* 0x0000004565457220 */ /* 0x000fe40000410000 */
[----:B-1----:R-:W-:Y:S02]  /*11230*/  FADD.FTZ R0, -R102, R106 ;  /* 0x0000006a66007221 */ /* 0x002fe40000010100 */
[----:B------:R-:W-:Y:S02]  /*11240*/  FMUL.FTZ R106, R103, c[0x0][0x23c] ;  /* 0x00008f00676a7a20 */ /* 0x000fe40000410000 */
[----:B------:R-:W-:Y:S02]  /*11250*/  FMUL.FTZ R0, R0, c[0x0][0x23c] ;  /* 0x00008f0000007a20 */ /* 0x000fe40000410000 */
[----:B--2---:R-:W-:Y:S01]  /*11260*/  FMUL.FTZ R19, R100, R127 ;  /* 0x0000007f64137220 */ /* 0x004fe20000410000 */
[----:B------:R-:W-:Y:S01]  /*11270*/  FSEL R106, R106, RZ, P0 ;  /* 0x000000ff6a6a7208 */ /* 0x000fe20000000000 */
[----:B------:R1:W2:Y:S01]  /*11280*/  MUFU.EX2 R2, R0 ;  /* 0x0000000000027308 */ /* 0x0002a20000000800 */
[----:B------:R-:W-:Y:S01]  /*11290*/  FSETP.NEU.FTZ.AND P0, PT, R102, -INF , PT ;  /* 0xff8000006600780b */ /* 0x000fe20003f1d000 */
[----:B------:R-:W-:Y:S02]  /*112a0*/  FMUL.FTZ R34, R100, R142 ;  /* 0x0000008e64227220 */ /* 0x000fe40000410000 */
[--C-:B------:R-:W-:Y:S02]  /*112b0*/  FFMA.FTZ R111, R200, c[0x0][0x23c], -R106.reuse ;  /* 0x00008f00c86f7a23 */ /* 0x100fe4000001086a */
[--C-:B---3--:R-:W-:Y:S02]  /*112c0*/  FFMA.FTZ R4, R182, c[0x0][0x23c], -R106.reuse ;  /* 0x00008f00b6047a23 */ /* 0x108fe4000001086a */
[----:B------:R-:W-:Y:S02]  /*112d0*/  FMUL.FTZ R35, R100, R143 ;  /* 0x0000008f64237220 */ /* 0x000fe40000410000 */
[----:B------:R3:W-:Y:S01]  /*112e0*/  MUFU.EX2 R252, R111 ;  /* 0x0000006f00fc7308 */ /* 0x0007e20000000800 */
[--C-:B----4-:R-:W-:Y:S02]  /*112f0*/  FFMA.FTZ R5, R18, c[0x0][0x23c], -R106.reuse ;  /* 0x00008f0012057a23 */ /* 0x110fe4000001086a */
[C---:B------:R-:W-:Y:S02]  /*11300*/  FMUL.FTZ R18, R100.reuse, R126 ;  /* 0x0000007e64127220 */ /* 0x040fe40000410000 */
[--C-:B------:R-:W-:Y:S02]  /*11310*/  FFMA.FTZ R49, R197, c[0x0][0x23c], -R106.reuse ;  /* 0x00008f00c5317a23 */ /* 0x100fe4000001086a */
[C---:B------:R-:W-:Y:S02]  /*11320*/  FMUL.FTZ R50, R100.reuse, R158 ;  /* 0x0000009e64327220 */ /* 0x040fe40000410000 */
[----:B------:R-:W-:Y:S01]  /*11330*/  FMUL.FTZ R51, R100, R159 ;  /* 0x0000009f64337220 */ /* 0x000fe20000410000 */
[----:B------:R4:W-:Y:S01]  /*11340*/  MUFU.EX2 R182, R4 ;  /* 0x0000000400b67308 */ /* 0x0009e20000000800 */
[--C-:B------:R-:W-:Y:S02]  /*11350*/  FFMA.FTZ R65, R198, c[0x0][0x23c], -R106.reuse ;  /* 0x00008f00c6417a23 */ /* 0x100fe4000001086a */
[----:B------:R-:W-:Y:S02]  /*11360*/  FMUL.FTZ R66, R100, R174 ;  /* 0x000000ae64427220 */ /* 0x000fe40000410000 */
[----:B-1----:R-:W-:Y:S02]  /*11370*/  FADD.FTZ R0, -R3, R107 ;  /* 0x0000006b03007221 */ /* 0x002fe40000010100 */
[----:B------:R-:W-:Y:S02]  /*11380*/  FMUL.FTZ R107, R102, c[0x0][0x23c] ;  /* 0x00008f00666b7a20 */ /* 0x000fe40000410000 */
[----:B------:R-:W-:Y:S01]  /*11390*/  FMUL.FTZ R0, R0, c[0x0][0x23c] ;  /* 0x00008f0000007a20 */ /* 0x000fe20000410000 */
[----:B------:R-:W1:Y:S01]  /*113a0*/  MUFU.EX2 R30, R5 ;  /* 0x00000005001e7308 */ /* 0x000e620000000800 */
[C---:B--2---:R-:W-:Y:S01]  /*113b0*/  FMUL.FTZ R12, R2.reuse, R120 ;  /* 0x00000078020c7220 */ /* 0x044fe20000410000 */
[----:B------:R-:W-:Y:S01]  /*113c0*/  FSEL R107, R107, RZ, P0 ;  /* 0x000000ff6b6b7208 */ /* 0x000fe20000000000 */
[C---:B------:R-:W-:Y:S01]  /*113d0*/  FMUL.FTZ R13, R2.reuse, R121 ;  /* 0x00000079020d7220 */ /* 0x040fe20000410000 */
[----:B------:R-:W-:Y:S01]  /*113e0*/  FSETP.NEU.FTZ.AND P0, PT, R3, -INF , PT ;  /* 0xff8000000300780b */ /* 0x000fe20003f1d000 */
[----:B------:R-:W-:Y:S02]  /*113f0*/  FMUL.FTZ R24, R2, R132 ;  /* 0x0000008402187220 */ /* 0x000fe40000410000 */
[--C-:B---3--:R-:W-:Y:S01]  /*11400*/  FFMA.FTZ R111, R201, c[0x0][0x23c], -R107.reuse ;  /* 0x00008f00c96f7a23 */ /* 0x108fe2000001086b */
[----:B------:R-:W-:Y:S01]  /*11410*/  FSEL R110, R110, RZ, P0 ;  /* 0x000000ff6e6e7208 */ /* 0x000fe20000000000 */
[--C-:B------:R-:W-:Y:S01]  /*11420*/  FFMA.FTZ R9, R190, c[0x0][0x23c], -R107.reuse ;  /* 0x00008f00be097a23 */ /* 0x100fe2000001086b */
[----:B------:R-:W2:Y:S01]  /*11430*/  MUFU.EX2 R0, R0 ;  /* 0x0000000000007308 */ /* 0x000ea20000000800 */
[C---:B------:R-:W-:Y:S02]  /*11440*/  FMUL.FTZ R25, R2.reuse, R133 ;  /* 0x0000008502197220 */ /* 0x040fe40000410000 */
[C---:B------:R-:W-:Y:S02]  /*11450*/  FMUL.FTZ R28, R2.reuse, R136 ;  /* 0x00000088021c7220 */ /* 0x040fe40000410000 */
[----:B----4-:R-:W-:Y:S01]  /*11460*/  FFMA.FTZ R4, R187, c[0x0][0x23c], -R106 ;  /* 0x00008f00bb047a23 */ /* 0x010fe2000001086a */
[----:B------:R-:W-:Y:S01]  /*11470*/  MOV R187, R8 ;  /* 0x0000000800bb7202 */ /* 0x000fe20000000f00 */
[C---:B------:R-:W-:Y:S02]  /*11480*/  FMUL.FTZ R40, R2.reuse, R148 ;  /* 0x0000009402287220 */ /* 0x040fe40000410000 */
[C---:B------:R-:W-:Y:S01]  /*11490*/  FMUL.FTZ R45, R2.reuse, R153 ;  /* 0x00000099022d7220 */ /* 0x040fe20000410000 */
[----:B------:R3:W-:Y:S01]  /*114a0*/  MUFU.EX2 R251, R111 ;  /* 0x0000006f00fb7308 */ /* 0x0007e20000000800 */
[C---:B------:R-:W-:Y:S02]  /*114b0*/  FMUL.FTZ R56, R2.reuse, R164 ;  /* 0x000000a402387220 */ /* 0x040fe40000410000 */
[----:B------:R-:W-:Y:S01]  /*114c0*/  FMUL.FTZ R61, R2, R169 ;  /* 0x000000a9023d7220 */ /* 0x000fe20000410000 */
[----:B-1----:R-:W-:Y:S01]  /*114d0*/  MOV R133, R30 ;  /* 0x0000001e00857202 */ /* 0x002fe20000000f00 */
[C---:B------:R-:W-:Y:S02]  /*114e0*/  FMUL.FTZ R67, R100.reuse, R175 ;  /* 0x000000af64437220 */ /* 0x040fe40000410000 */
        /* <DEDUP_REMOVED lines=8> */
[----:B------:R-:W2:Y:S01]  /*11570*/  MUFU.EX2 R29, R9 ;  /* 0x00000009001d7308 */ /* 0x000ea20000000800 */
[C---:B------:R-:W-:Y:S02]  /*11580*/  FMUL.FTZ R15, R0.reuse, R123 ;  /* 0x0000007b000f7220 */ /* 0x040fe40000410000 */
[----:B------:R-:W-:Y:S01]  /*11590*/  FMUL.FTZ R26, R0, R134 ;  /* 0x00000086001a7220 */ /* 0x000fe20000410000 */
[----:B------:R-:W4:Y:S01]  /*115a0*/  LDSM.16.MT88.4 R120, [R222+0xa000] ;  /* 0x00a00000de78783b */ /* 0x000f220000004200 */
[----:B---3--:R-:W-:Y:S02]  /*115b0*/  FFMA.FTZ R111, R202, c[0x0][0x23c], -R107 ;  /* 0x00008f00ca6f7a23 */ /* 0x008fe4000001086b */
[C---:B------:R-:W-:Y:S02]  /*115c0*/  FMUL.FTZ R27, R0.reuse, R135 ;  /* 0x00000087001b7220 */ /* 0x040fe40000410000 */
[C---:B------:R-:W-:Y:S01]  /*115d0*/  FMUL.FTZ R42, R0.reuse, R150 ;  /* 0x00000096002a7220 */ /* 0x040fe20000410000 */
[----:B------:R3:W-:Y:S01]  /*115e0*/  MUFU.EX2 R250, R111 ;  /* 0x0000006f00fa7308 */ /* 0x0007e20000000800 */
[C---:B------:R-:W-:Y:S02]  /*115f0*/  FMUL.FTZ R43, R0.reuse, R151 ;  /* 0x00000097002b7220 */ /* 0x040fe40000410000 */
[----:B------:R-:W-:Y:S02]  /*11600*/  FMUL.FTZ R46, R0, R154 ;  /* 0x0000009a002e7220 */ /* 0x000fe40000410000 */
[--C-:B-1----:R-:W-:Y:S02]  /*11610*/  FFMA.FTZ R4, R180, c[0x0][0x23c], -R105.reuse ;  /* 0x00008f00b4047a23 */ /* 0x102fe40000010869 */
[C---:B------:R-:W-:Y:S02]  /*11620*/  FMUL.FTZ R47, R0.reuse, R155 ;  /* 0x0000009b002f7220 */ /* 0x040fe40000410000 */
[C---:B------:R-:W-:Y:S01]  /*11630*/  FMUL.FTZ R58, R0.reuse, R166 ;  /* 0x000000a6003a7220 */ /* 0x040fe20000410000 */
[----:B------:R1:W-:Y:S01]  /*11640*/  MUFU.EX2 R7, R4 ;  /* 0x0000000400077308 */ /* 0x0003e20000000800 */
[C---:B------:R-:W-:Y:S02]  /*11650*/  FMUL.FTZ R59, R0.reuse, R167 ;  /* 0x000000a7003b7220 */ /* 0x040fe40000410000 */
[----:B------:R-:W-:Y:S01]  /*11660*/  FMUL.FTZ R62, R0, R170 ;  /* 0x000000aa003e7220 */ /* 0x000fe20000410000 */
[----:B--2---:R-:W-:Y:S01]  /*11670*/  MOV R135, R29 ;  /* 0x0000001d00877202 */ /* 0x004fe20000000f00 */
[----:B------:R-:W-:Y:S02]  /*11680*/  FMUL.FTZ R9, R2, R113 ;  /* 0x0000007102097220 */ /* 0x000fe40000410000 */
[C---:B------:R-:W-:Y:S02]  /*11690*/  FMUL.FTZ R63, R0.reuse, R171 ;  /* 0x000000ab003f7220 */ /* 0x040fe40000410000 */
[C---:B------:R-:W-:Y:S01]  /*116a0*/  FMUL.FTZ R74, R0.reuse, R74 ;  /* 0x0000004a004a7220 */ /* 0x040fe20000410000 */
[----:B------:R2:W-:Y:S01]  /*116b0*/  MUFU.EX2 R134, R57 ;  /* 0x0000003900867308 */ /* 0x0005e20000000800 */
[----:B------:R-:W-:Y:S02]  /*116c0*/  FMUL.FTZ R75, R0, R75 ;  /* 0x0000004b004b7220 */ /* 0x000fe40000410000 */
[C---:B------:R-:W-:Y:S02]  /*116d0*/  FMUL.FTZ R76, R2.reuse, R76 ;  /* 0x0000004c024c7220 */ /* 0x040fe40000410000 */
[--C-:B---3--:R-:W-:Y:S02]  /*116e0*/  FFMA.FTZ R111, R203, c[0x0][0x23c], -R110.reuse ;  /* 0x00008f00cb6f7a23 */ /* 0x108fe4000001086e */
[----:B------:R-:W-:Y:S02]  /*116f0*/  FMUL.FTZ R77, R2, R77 ;  /* 0x0000004d024d7220 */ /* 0x000fe40000410000 */
[C---:B------:R-:W-:Y:S01]  /*11700*/  FMUL.FTZ R78, R0.reuse, R78 ;  /* 0x0000004e004e7220 */ /* 0x040fe20000410000 */
[----:B------:R3:W-:Y:S01]  /*11710*/  MUFU.EX2 R249, R111 ;  /* 0x0000006f00f97308 */ /* 0x0007e20000000800 */
[----:B------:R-:W-:Y:S02]  /*11720*/  FMUL.FTZ R79, R0, R79 ;  /* 0x0000004f004f7220 */ /* 0x000fe40000410000 */
[----:B------:R-:W-:Y:S02]  /*11730*/  FMUL.FTZ R80, R101, R80 ;  /* 0x0000005065507220 */ /* 0x000fe40000410000 */
[----:B-1----:R-:W-:Y:S02]  /*11740*/  FFMA.FTZ R4, R17, c[0x0][0x23c], -R105 ;  /* 0x00008f0011047a23 */ /* 0x002fe40000010869 */
[C---:B------:R-:W-:Y:S02]  /*11750*/  FMUL.FTZ R17, R101.reuse, R125 ;  /* 0x0000007d65117220 */ /* 0x040fe40000410000 */
[C---:B------:R-:W-:Y:S01]  /*11760*/  FMUL.FTZ R81, R101.reuse, R81 ;  /* 0x0000005165517220 */ /* 0x040fe20000410000 */
[----:B------:R-:W1:Y:S01]  /*11770*/  MUFU.EX2 R31, R4 ;  /* 0x00000004001f7308 */ /* 0x000e620000000800 */
[C---:B------:R-:W-:Y:S02]  /*11780*/  FMUL.FTZ R82, R100.reuse, R82 ;  /* 0x0000005264527220 */ /* 0x040fe40000410000 */
[----:B------:R-:W-:Y:S02]  /*11790*/  FMUL.FTZ R83, R100, R83 ;  /* 0x0000005364537220 */ /* 0x000fe40000410000 */
[----:B--2---:R-:W-:Y:S02]  /*117a0*/  FMUL.FTZ R57, R2, R165 ;  /* 0x000000a502397220 */ /* 0x004fe40000410000 */
[C---:B------:R-:W-:Y:S02]  /*117b0*/  FMUL.FTZ R84, R101.reuse, R84 ;  /* 0x0000005465547220 */ /* 0x040fe40000410000 */
[C---:B------:R-:W-:Y:S01]  /*117c0*/  FMUL.FTZ R85, R101.reuse, R85 ;  /* 0x0000005565557220 */ /* 0x040fe20000410000 */
[----:B------:R2:W-:Y:S01]  /*117d0*/  MUFU.EX2 R180, R60 ;  /* 0x0000003c00b47308 */ /* 0x0005e20000000800 */
[C---:B------:R-:W-:Y:S02]  /*117e0*/  FMUL.FTZ R86, R100.reuse, R86 ;  /* 0x0000005664567220 */ /* 0x040fe40000410000 */
[----:B------:R-:W-:Y:S02]  /*117f0*/  FMUL.FTZ R87, R100, R87 ;  /* 0x0000005764577220 */ /* 0x000fe40000410000 */
[----:B---3--:R-:W-:Y:S02]  /*11800*/  FFMA.FTZ R111, R206, c[0x0][0x23c], -R110 ;  /* 0x00008f00ce6f7a23 */ /* 0x008fe4000001086e */
[C---:B------:R-:W-:Y:S02]  /*11810*/  FMUL.FTZ R88, R2.reuse, R88 ;  /* 0x0000005802587220 */ /* 0x040fe40000410000 */
[----:B------:R-:W-:Y:S01]  /*11820*/  FMUL.FTZ R89, R2, R89 ;  /* 0x0000005902597220 */ /* 0x000fe20000410000 */
[----:B------:R3:W-:Y:S01]  /*11830*/  MUFU.EX2 R248, R111 ;  /* 0x0000006f00f87308 */ /* 0x0007e20000000800 */
[C---:B------:R-:W-:Y:S02]  /*11840*/  FMUL.FTZ R90, R0.reuse, R90 ;  /* 0x0000005a005a7220 */ /* 0x040fe40000410000 */
[----:B------:R-:W-:Y:S01]  /*11850*/  FMUL.FTZ R91, R0, R91 ;  /* 0x0000005b005b7220 */ /* 0x000fe20000410000 */
[----:B-1----:R-:W-:Y:S01]  /*11860*/  MOV R132, R31 ;  /* 0x0000001f00847202 */ /* 0x002fe20000000f00 */
[----:B------:R-:W-:Y:S02]  /*11870*/  FFMA.FTZ R4, R16, c[0x0][0x23c], -R106 ;  /* 0x00008f0010047a23 */ /* 0x000fe4000001086a */
[C---:B------:R-:W-:Y:S02]  /*11880*/  FMUL.FTZ R16, R101.reuse, R124 ;  /* 0x0000007c65107220 */ /* 0x040fe40000410000 */
[----:B------:R-:W1:Y:S01]  /*11890*/  LDSM.16.MT88.4 R124, [R220+0xb000] ;  /* 0x00b00000dc7c783b */ /* 0x000e620000004200 */
[----:B------:R5:W4:Y:S01]  /*118a0*/  MUFU.EX2 R6, R4 ;  /* 0x0000000400067308 */ /* 0x000b220000000800 */
[C---:B------:R-:W-:Y:S02]  /*118b0*/  FMUL.FTZ R92, R2.reuse, R92 ;  /* 0x0000005c025c7220 */ /* 0x040fe40000410000 */
[C---:B------:R-:W-:Y:S02]  /*118c0*/  FMUL.FTZ R93, R2.reuse, R93 ;  /* 0x0000005d025d7220 */ /* 0x040fe40000410000 */
[----:B--2---:R-:W-:Y:S02]  /*118d0*/  FMUL.FTZ R60, R2, R168 ;  /* 0x000000a8023c7220 */ /* 0x004fe40000410000 */
[C---:B------:R-:W-:Y:S02]  /*118e0*/  FMUL.FTZ R94, R0.reuse, R94 ;  /* 0x0000005e005e7220 */ /* 0x040fe40000410000 */
[----:B------:R-:W-:Y:S01]  /*118f0*/  FMUL.FTZ R95, R0, R95 ;  /* 0x0000005f005f7220 */ /* 0x000fe20000410000 */
[----:B------:R2:W-:Y:S01]  /*11900*/  MUFU.EX2 R141, R65 ;  /* 0x00000041008d7308 */ /* 0x0005e20000000800 */
[C---:B------:R-:W-:Y:S02]  /*11910*/  FMUL.FTZ R96, R101.reuse, R96 ;  /* 0x0000006065607220 */ /* 0x040fe40000410000 */
[C---:B------:R-:W-:Y:S02]  /*11920*/  FMUL.FTZ R97, R101.reuse, R97 ;  /* 0x0000006165617220 */ /* 0x040fe40000410000 */
[--C-:B---3--:R-:W-:Y:S02]  /*11930*/  FFMA.FTZ R111, R204, c[0x0][0x23c], -R107.reuse ;  /* 0x00008f00cc6f7a23 */ /* 0x108fe4000001086b */
[C---:B------:R-:W-:Y:S02]  /*11940*/  FMUL.FTZ R98, R100.reuse, R98 ;  /* 0x0000006264627220 */ /* 0x040fe40000410000 */
[----:B------:R-:W-:Y:S01]  /*11950*/  FMUL.FTZ R99, R100, R99 ;  /* 0x0000006364637220 */ /* 0x000fe20000410000 */
[----:B------:R3:W-:Y:S01]  /*11960*/  MUFU.EX2 R247, R111 ;  /* 0x0000006f00f77308 */ /* 0x0007e20000000800 */
[--C-:B------:R-:W-:Y:S02]  /*11970*/  FFMA.FTZ R108, R108, c[0x0][0x23c], -R110.reuse ;  /* 0x00008f006c6c7a23 */ /* 0x100fe4000001086e */
[--C-:B-----5:R-:W-:Y:S01]  /*11980*/  FFMA.FTZ R4, R184, c[0x0][0x23c], -R107.reuse ;  /* 0x00008f00b8047a23 */ /* 0x120fe2000001086b */
[----:B----4-:R-:W-:Y:S01]  /*11990*/  MOV R190, R6 ;  /* 0x0000000600be7202 */ /* 0x010fe20000000f00 */
[----:B------:R-:W-:Y:S05]  /*119a0*/  FMUL.FTZ R6, R100, R118 ;  /* 0x0000007664067220 */ /* 0x000fea0000410000 */
[----:B------:R4:W-:Y:S01]  /*119b0*/  MUFU.EX2 R184, R4 ;  /* 0x0000000400b87308 */ /* 0x0009e20000000800 */
[----:B--2---:R-:W-:Y:S02]  /*119c0*/  FMUL.FTZ R65, R101, R173 ;  /* 0x000000ad65417220 */ /* 0x004fe40000410000 */
[----:B------:R-:W-:Y:S01]  /*119d0*/  LDSM.16.MT88.4 R172, [R222+0xac00] ;  /* 0x00ac0000deac783b */ /* 0x000fe20000004200 */
[--C-:B---3--:R-:W-:Y:S06]  /*119e0*/  FFMA.FTZ R111, R205, c[0x0][0x23c], -R107.reuse ;  /* 0x00008f00cd6f7a23 */ /* 0x108fec000001086b */
[----:B------:R2:W-:Y:S01]  /*119f0*/  MUFU.EX2 R246, R111 ;  /* 0x0000006f00f67308 */ /* 0x0005e20000000800 */
[----:B----4-:R-:W-:Y:S01]  /*11a00*/  FFMA.FTZ R4, R191, c[0x0][0x23c], -R107 ;  /* 0x00008f00bf047a23 */ /* 0x010fe2000001086b */
[----:B------:R-:W-:Y:S01]  /*11a10*/  MOV R191, R8 ;  /* 0x0000000800bf7202 */ /* 0x000fe20000000f00 */
[----:B------:R-:W-:Y:S07]  /*11a20*/  FMUL.FTZ R8, R2, R112 ;  /* 0x0000007002087220 */ /* 0x000fee0000410000 */
[----:B------:R3:W4:Y:S01]  /*11a30*/  MUFU.EX2 R5, R4 ;  /* 0x0000000400057308 */ /* 0x0007220000000800 */
[--C-:B--2---:R-:W-:Y:S09]  /*11a40*/  FFMA.FTZ R111, R207, c[0x0][0x23c], -R110.reuse ;  /* 0x00008f00cf6f7a23 */ /* 0x104ff2000001086e */
[----:B------:R2:W-:Y:S01]  /*11a50*/  MUFU.EX2 R245, R111 ;  /* 0x0000006f00f57308 */ /* 0x0005e20000000800 */
[--C-:B---3--:R-:W-:Y:S01]  /*11a60*/  FFMA.FTZ R4, R183, c[0x0][0x23c], -R110.reuse ;  /* 0x00008f00b7047a23 */ /* 0x108fe2000001086e */
[----:B----4-:R-:W-:Y:S08]  /*11a70*/  MOV R183, R5 ;  /* 0x0000000500b77202 */ /* 0x010ff00000000f00 */
[----:B------:R3:W-:Y:S01]  /*11a80*/  MUFU.EX2 R186, R4 ;  /* 0x0000000400ba7308 */ /* 0x0007e20000000800 */
[----:B------:R-:W-:Y:S01]  /*11a90*/  F2FP.PACK_AB R112, R183, R184 ;  /* 0x000000b8b770723e */ /* 0x000fe200000000ff */
[--C-:B--2---:R-:W-:Y:S08]  /*11aa0*/  FFMA.FTZ R111, R208, c[0x0][0x23c], -R110.reuse ;  /* 0x00008f00d06f7a23 */ /* 0x104ff0000001086e */
        /* <DEDUP_REMOVED lines=8> */
[----:B------:R-:W-:Y:S06]  /*11b30*/  F2FP.PACK_AB R119, R30, R190 ;  /* 0x000000be1e77723e */ /* 0x000fec00000000ff */
[----:B------:R3:W5:Y:S01]  /*11b40*/  MUFU.EX2 R5, R4 ;  /* 0x0000000400057308 */ /* 0x0007620000000800 */
[----:B------:R-:W-:Y:S01]  /*11b50*/  F2FP.PACK_AB R118, R31, R185 ;  /* 0x000000b91f76723e */ /* 0x000fe200000000ff */
[----:B------:R-:W-:Y:S01]  /*11b60*/  FMUL.FTZ R30, R0, R138 ;  /* 0x0000008a001e7220 */ /* 0x000fe20000410000 */
[----:B----4-:R-:W-:Y:S01]  /*11b70*/  F2FP.PACK_AB R113, R192, R186 ;  /* 0x000000bac071723e */ /* 0x010fe200000000ff */
[----:B------:R-:W-:Y:S06]  /*11b80*/  FMUL.FTZ R31, R0, R139 ;  /* 0x0000008b001f7220 */ /* 0x000fec0000410000 */
[----:B------:R4:W-:Y:S01]  /*11b90*/  MUFU.EX2 R139, R44 ;  /* 0x0000002c008b7308 */ /* 0x0009e20000000800 */
[--C-:B--2---:R-:W-:Y:S09]  /*11ba0*/  FFMA.FTZ R111, R214, c[0x0][0x23c], -R105.reuse ;  /* 0x00008f00d66f7a23 */ /* 0x104ff20000010869 */
[----:B------:R2:W-:Y:S01]  /*11bb0*/  MUFU.EX2 R242, R111 ;  /* 0x0000006f00f27308 */ /* 0x0005e20000000800 */
[----:B---3--:R-:W-:Y:S01]  /*11bc0*/  FFMA.FTZ R4, R189, c[0x0][0x23c], -R110 ;  /* 0x00008f00bd047a23 */ /* 0x008fe2000001086e */
[----:B-----5:R-:W-:Y:S04]  /*11bd0*/  MOV R189, R5 ;  /* 0x0000000500bd7202 */ /* 0x020fe80000000f00 */
[----:B------:R-:W-:Y:S04]  /*11be0*/  F2FP.PACK_AB R114, R29, R189 ;  /* 0x000000bd1d72723e */ /* 0x000fe800000000ff */
[----:B------:R3:W5:Y:S01]  /*11bf0*/  MUFU.EX2 R5, R4 ;  /* 0x0000000400057308 */ /* 0x0007620000000800 */
[C---:B------:R-:W-:Y:S02]  /*11c00*/  FMUL.FTZ R29, R2.reuse, R137 ;  /* 0x00000089021d7220 */ /* 0x040fe40000410000 */
[----:B----4-:R-:W-:Y:S07]  /*11c10*/  FMUL.FTZ R44, R2, R152 ;  /* 0x00000098022c7220 */ /* 0x010fee0000410000 */
[----:B------:R4:W-:Y:S01]  /*11c20*/  MUFU.EX2 R137, R41 ;  /* 0x0000002900897308 */ /* 0x0009e20000000800 */
[----:B--2---:R-:W-:Y:S01]  /*11c30*/  FFMA.FTZ R111, R215, c[0x0][0x23c], -R106 ;  /* 0x00008f00d76f7a23 */ /* 0x004fe2000001086a */
[----:B------:R-:W-:Y:S08]  /*11c40*/  MOV R215, R180 ;  /* 0x000000b400d77202 */ /* 0x000ff00000000f00 */
[----:B------:R2:W-:Y:S01]  /*11c50*/  MUFU.EX2 R214, R111 ;  /* 0x0000006f00d67308 */ /* 0x0005e20000000800 */
[----:B---3--:R-:W-:Y:S01]  /*11c60*/  FFMA.FTZ R4, R188, c[0x0][0x23c], -R110 ;  /* 0x00008f00bc047a23 */ /* 0x008fe2000001086e */
[----:B-----5:R-:W-:Y:S01]  /*11c70*/  MOV R188, R5 ;  /* 0x0000000500bc7202 */ /* 0x020fe20000000f00 */
[----:B------:R-:W-:Y:S01]  /*11c80*/  FMUL.FTZ R5, R101, R117 ;  /* 0x0000007565057220 */ /* 0x000fe20000410000 */
[----:B------:R-:W-:Y:S06]  /*11c90*/  F2FP.PACK_AB R117, R191, R182 ;  /* 0x000000b6bf75723e */ /* 0x000fec00000000ff */
[----:B------:R3:W5:Y:S01]  /*11ca0*/  MUFU.EX2 R32, R4 ;  /* 0x0000000400207308 */ /* 0x0007620000000800 */
[----:B----4-:R-:W-:Y:S09]  /*11cb0*/  FMUL.FTZ R41, R2, R149 ;  /* 0x0000009502297220 */ /* 0x010ff20000410000 */
[----:B------:R4:W1:Y:S01]  /*11cc0*/  MUFU.EX2 R138, R49 ;  /* 0x00000031008a7308 */ /* 0x0008620000000800 */
[--C-:B--2---:R-:W-:Y:S01]  /*11cd0*/  FFMA.FTZ R111, R216, c[0x0][0x23c], -R106.reuse ;  /* 0x00008f00d86f7a23 */ /* 0x104fe2000001086a */
[----:B------:R-:W-:Y:S08]  /*11ce0*/  MOV R216, R141 ;  /* 0x0000008d00d87202 */ /* 0x000ff00000000f00 */
[----:B------:R2:W-:Y:S01]  /*11cf0*/  MUFU.EX2 R213, R111 ;  /* 0x0000006f00d57308 */ /* 0x0005e20000000800 */
[----:B---3--:R-:W-:Y:S01]  /*11d00*/  FMUL.FTZ R4, R101, R116 ;  /* 0x0000007465047220 */ /* 0x008fe20000410000 */
[----:B------:R-:W-:Y:S02]  /*11d10*/  F2FP.PACK_AB R116, R187, R181 ;  /* 0x000000b5bb74723e */ /* 0x000fe400000000ff */
[----:B-----5:R-:W-:Y:S02]  /*11d20*/  F2FP.PACK_AB R115, R32, R188 ;  /* 0x000000bc2073723e */ /* 0x020fe400000000ff */
[----:B------:R-:W-:Y:S01]  /*11d30*/  MOV R136, R32 ;  /* 0x0000002000887202 */ /* 0x000fe20000000f00 */
[C---:B------:R-:W-:Y:S02]  /*11d40*/  FMUL.FTZ R32, R101.reuse, R140 ;  /* 0x0000008c65207220 */ /* 0x040fe40000410000 */
[-C--:B------:R-:W-:Y:S05]  /*11d50*/  HMMA.16816.F32 R4, R116, R20.reuse, R4 ;  /* 0x000000147404723c */ /* 0x080fea0000001804 */
[----:B----4-:R-:W-:Y:S02]  /*11d60*/  FMUL.FTZ R49, R101, R157 ;  /* 0x0000009d65317220 */ /* 0x010fe40000410000 */
[----:B------:R-:W-:Y:S01]  /*11d70*/  LDSM.16.MT88.4 R156, [R220+0xac00] ;  /* 0x00ac0000dc9c783b */ /* 0x000fe20000004200 */
[C---:B------:R-:W-:Y:S04]  /*11d80*/  HMMA.16816.F32 R8, R112.reuse, R20, R8 ;  /* 0x000000147008723c */ /* 0x040fe80000001808 */
[----:B--2---:R-:W-:Y:S01]  /*11d90*/  FFMA.FTZ R111, R209, c[0x0][0x23c], -R105 ;  /* 0x00008f00d16f7a23 */ /* 0x004fe20000010869 */
[----:B------:R-:W-:Y:S02]  /*11da0*/  MOV R209, R134 ;  /* 0x0000008600d17202 */ /* 0x000fe40000000f00 */
[C---:B------:R-:W-:Y:S01]  /*11db0*/  FMUL.FTZ R20, R101.reuse, R128 ;  /* 0x0000008065147220 */ /* 0x040fe20000410000 */
[-C--:B------:R-:W-:Y:S01]  /*11dc0*/  HMMA.16816.F32 R12, R112, R22.reuse, R12 ;  /* 0x00000016700c723c */ /* 0x080fe2000000180c */
[----:B------:R2:W-:Y:S03]  /*11dd0*/  MUFU.EX2 R208, R111 ;  /* 0x0000006f00d07308 */ /* 0x0005e60000000800 */
[----:B------:R-:W-:Y:S04]  /*11de0*/  FMUL.FTZ R21, R101, R129 ;  /* 0x0000008165157220 */ /* 0x000fe80000410000 */
[C---:B------:R-:W-:Y:S07]  /*11df0*/  HMMA.16816.F32 R16, R116.reuse, R22, R16 ;  /* 0x000000167410723c */ /* 0x040fee0000001810 */
[C---:B------:R-:W-:Y:S02]  /*11e00*/  FMUL.FTZ R22, R100.reuse, R130 ;  /* 0x0000008264167220 */ /* 0x040fe40000410000 */
[C---:B------:R-:W-:Y:S02]  /*11e10*/  FMUL.FTZ R23, R100.reuse, R131 ;  /* 0x0000008364177220 */ /* 0x040fe40000410000 */
[----:B------:R-:W-:Y:S05]  /*11e20*/  LDSM.16.MT88.4 R128, [R222+0x9400] ;  /* 0x00940000de80783b */ /* 0x000fea0000004200 */
[-C--:B------:R-:W-:Y:S03]  /*11e30*/  HMMA.16816.F32 R20, R116, R36.reuse, R20 ;  /* 0x000000247414723c */ /* 0x080fe60000001814 */
[--C-:B--2---:R-:W-:Y:S01]  /*11e40*/  FFMA.FTZ R111, R211, c[0x0][0x23c], -R106.reuse ;  /* 0x00008f00d36f7a23 */ /* 0x104fe2000001086a */
[----:B------:R-:W-:Y:S03]  /*11e50*/  MOV R211, R139 ;  /* 0x0000008b00d37202 */ /* 0x000fe60000000f00 */
[----:B------:R2:W-:Y:S01]  /*11e60*/  MUFU.EX2 R206, R111 ;  /* 0x0000006f00ce7308 */ /* 0x0005e20000000800 */
[C---:B------:R-:W-:Y:S07]  /*11e70*/  HMMA.16816.F32 R24, R112.reuse, R36, R24 ;  /* 0x000000247018723c */ /* 0x040fee0000001818 */
[C---:B------:R-:W-:Y:S01]  /*11e80*/  FMUL.FTZ R36, R101.reuse, R144 ;  /* 0x0000009065247220 */ /* 0x040fe20000410000 */
[-C--:B------:R-:W-:Y:S04]  /*11e90*/  HMMA.16816.F32 R28, R112, R38.reuse, R28 ;  /* 0x00000026701c723c */ /* 0x080fe8000000181c */
[----:B------:R-:W-:Y:S04]  /*11ea0*/  FMUL.FTZ R37, R101, R145 ;  /* 0x0000009165257220 */ /* 0x000fe80000410000 */
[C---:B------:R-:W-:Y:S07]  /*11eb0*/  HMMA.16816.F32 R32, R116.reuse, R38, R32 ;  /* 0x000000267420723c */ /* 0x040fee0000001820 */
[C---:B------:R-:W-:Y:S02]  /*11ec0*/  FMUL.FTZ R38, R100.reuse, R146 ;  /* 0x0000009264267220 */ /* 0x040fe40000410000 */
[----:B------:R-:W-:Y:S03]  /*11ed0*/  FMUL.FTZ R39, R100, R147 ;  /* 0x0000009364277220 */ /* 0x000fe60000410000 */
[--C-:B--2---:R-:W-:Y:S01]  /*11ee0*/  FFMA.FTZ R111, R212, c[0x0][0x23c], -R106.reuse ;  /* 0x00008f00d46f7a23 */ /* 0x104fe2000001086a */
[----:B-1----:R-:W-:Y:S03]  /*11ef0*/  MOV R212, R138 ;  /* 0x0000008a00d47202 */ /* 0x002fe60000000f00 */
[-C--:B------:R-:W-:Y:S01]  /*11f00*/  HMMA.16816.F32 R36, R116, R52.reuse, R36 ;  /* 0x000000347424723c */ /* 0x080fe20000001824 */
[----:B------:R1:W-:Y:S07]  /*11f10*/  MUFU.EX2 R205, R111 ;  /* 0x0000006f00cd7308 */ /* 0x0003ee0000000800 */
[C---:B------:R-:W-:Y:S07]  /*11f20*/  HMMA.16816.F32 R40, R112.reuse, R52, R40 ;  /* 0x000000347028723c */ /* 0x040fee0000001828 */
[----:B------:R-:W-:Y:S01]  /*11f30*/  FFMA.FTZ R52, R199, c[0x0][0x23c], -R106 ;  /* 0x00008f00c7347a23 */ /* 0x000fe2000001086a */
[-C--:B------:R-:W-:Y:S03]  /*11f40*/  HMMA.16816.F32 R44, R112, R54.reuse, R44 ;  /* 0x00000036702c723c */ /* 0x080fe6000000182c */
[----:B------:R2:W3:Y:S01]  /*11f50*/  MUFU.EX2 R140, R52 ;  /* 0x00000034008c7308 */ /* 0x0004e20000000800 */
[----:B------:R-:W-:Y:S04]  /*11f60*/  FMUL.FTZ R53, R101, R161 ;  /* 0x000000a165357220 */ /* 0x000fe80000410000 */
[C---:B------:R-:W-:Y:S04]  /*11f70*/  HMMA.16816.F32 R48, R116.reuse, R54, R48 ;  /* 0x000000367430723c */ /* 0x040fe80000001830 */
[--C-:B-1----:R-:W-:Y:S01]  /*11f80*/  FFMA.FTZ R111, R217, c[0x0][0x23c], -R107.reuse ;  /* 0x00008f00d96f7a23 */ /* 0x102fe2000001086b */
[----:B------:R-:W-:Y:S02]  /*11f90*/  MOV R217, R137 ;  /* 0x0000008900d97202 */ /* 0x000fe40000000f00 */
[C---:B------:R-:W-:Y:S01]  /*11fa0*/  FMUL.FTZ R54, R100.reuse, R162 ;  /* 0x000000a264367220 */ /* 0x040fe20000410000 */
[----:B------:R1:W-:Y:S01]  /*11fb0*/  MUFU.EX2 R204, R111 ;  /* 0x0000006f00cc7308 */ /* 0x0003e20000000800 */
[----:B------:R-:W-:Y:S03]  /*11fc0*/  FMUL.FTZ R55, R100, R163 ;  /* 0x000000a364377220 */ /* 0x000fe60000410000 */
[----:B--2---:R-:W-:Y:S07]  /*11fd0*/  FMUL.FTZ R52, R101, R160 ;  /* 0x000000a065347220 */ /* 0x004fee0000410000 */
[-C--:B------:R-:W-:Y:S03]  /*11fe0*/  HMMA.16816.F32 R52, R116, R120.reuse, R52 ;  /* 0x000000787434723c */ /* 0x080fe60000001834 */
[--C-:B-1----:R-:W-:Y:S01]  /*11ff0*/  FFMA.FTZ R111, R219, c[0x0][0x23c], -R110.reuse ;  /* 0x00008f00db6f7a23 */ /* 0x102fe2000001086e */
[----:B------:R-:W-:Y:S04]  /*12000*/  MOV R219, R135 ;  /* 0x0000008700db7202 */ /* 0x000fe80000000f00 */
[C---:B------:R-:W-:Y:S01]  /*12010*/  HMMA.16816.F32 R56, R112.reuse, R120, R56 ;  /* 0x000000787038723c */ /* 0x040fe20000001838 */
[----:B------:R1:W-:Y:S07]  /*12020*/  MUFU.EX2 R201, R111 ;  /* 0x0000006f00c97308 */ /* 0x0003ee0000000800 */
[-C--:B------:R-:W-:Y:S08]  /*12030*/  HMMA.16816.F32 R60, R112, R122.reuse, R60 ;  /* 0x0000007a703c723c */ /* 0x080ff0000000183c */
[C---:B------:R-:W-:Y:S01]  /*12040*/  HMMA.16816.F32 R64, R116.reuse, R122, R64 ;  /* 0x0000007a7440723c */ /* 0x040fe20000001840 */
[----:B------:R-:W2:Y:S07]  /*12050*/  LDSM.16.MT88.4 R120, [R222+0xb000] ;  /* 0x00b00000de78783b */ /* 0x000eae0000004200 */
[-C--:B------:R-:W-:Y:S04]  /*12060*/  HMMA.16816.F32 R68, R116, R124.reuse, R68 ;  /* 0x0000007c7444723c */ /* 0x080fe80000001844 */
[--C-:B-1----:R-:W-:Y:S04]  /*12070*/  FFMA.FTZ R111, R227, c[0x0][0x23c], -R110.reuse ;  /* 0x00008f00e36f7a23 */ /* 0x102fe8000001086e */
[C---:B------:R-:W-:Y:S01]  /*12080*/  HMMA.16816.F32 R72, R112.reuse, R124, R72 ;  /* 0x0000007c7048723c */ /* 0x040fe20000001848 */
[----:B------:R1:W-:Y:S07]  /*12090*/  MUFU.EX2 R202, R111 ;  /* 0x0000006f00ca7308 */ /* 0x0003ee0000000800 */
[-C--:B------:R-:W-:Y:S08]  /*120a0*/  HMMA.16816.F32 R76, R112, R126.reuse, R76 ;  /* 0x0000007e704c723c */ /* 0x080ff0000000184c */
[C---:B------:R-:W-:Y:S01]  /*120b0*/  HMMA.16816.F32 R80, R116.reuse, R126, R80 ;  /* 0x0000007e7450723c */ /* 0x040fe20000001850 */
[----:B------:R-:W4:Y:S07]  /*120c0*/  LDSM.16.MT88.4 R124, [R220+0x9400] ;  /* 0x00940000dc7c783b */ /* 0x000f2e0000004200 */
[-C--:B--2---:R-:W-:Y:S04]  /*120d0*/  HMMA.16816.F32 R84, R116, R120.reuse, R84 ;  /* 0x000000787454723c */ /* 0x084fe80000001854 */
[--C-:B-1----:R-:W-:Y:S04]  /*120e0*/  FFMA.FTZ R111, R228, c[0x0][0x23c], -R107.reuse ;  /* 0x00008f00e46f7a23 */ /* 0x102fe8000001086b */
[----:B------:R1:W-:Y:S01]  /*120f0*/  MUFU.EX2 R199, R111 ;  /* 0x0000006f00c77308 */ /* 0x0003e20000000800 */
[C---:B------:R-:W-:Y:S08]  /*12100*/  HMMA.16816.F32 R88, R112.reuse, R120, R88 ;  /* 0x000000787058723c */ /* 0x040ff00000001858 */
[-C--:B------:R-:W-:Y:S07]  /*12110*/  HMMA.16816.F32 R92, R112, R122.reuse, R92 ;  /* 0x0000007a705c723c */ /* 0x080fee000000185c */
[----:B---3--:R-:W-:Y:S01]  /*12120*/  F2FP.PACK_AB R113, R140, R138 ;  /* 0x0000008a8c71723e */ /* 0x008fe200000000ff */
        /* <DEDUP_REMOVED lines=9> */
[-C--:B----4-:R-:W-:Y:S05]  /*121c0*/  HMMA.16816.F32 R4, R112, R124.reuse, R4 ;  /* 0x0000007c7004723c */ /* 0x090fea0000001804 */
[----:B------:R-:W-:Y:S02]  /*121d0*/  F2FP.PACK_AB R118, R246, R247 ;  /* 0x000000f7f676723e */ /* 0x000fe400000000ff */
[----:B------:R-:W-:Y:S02]  /*121e0*/  F2FP.PACK_AB R119, R244, R245 ;  /* 0x000000f5f477723e */ /* 0x000fe400000000ff */
[----:B------:R-:W-:Y:S03]  /*121f0*/  MOV R134, R133 ;  /* 0x0000008500867202 */ /* 0x000fe60000000f00 */
[----:B------:R-:W-:Y:S01]  /*12200*/  MOV R133, R132 ;  /* 0x0000008400857202 */ /* 0x000fe20000000f00 */
[--C-:B------:R-:W-:Y:S01]  /*12210*/  FFMA.FTZ R132, R210, c[0x0][0x23c], -R105.reuse ;  /* 0x00008f00d2847a23 */ /* 0x100fe20000010869 */
[C---:B------:R-:W-:Y:S03]  /*12220*/  HMMA.16816.F32 R8, R116.reuse, R124, R8 ;  /* 0x0000007c7408723c */ /* 0x040fe60000001808 */
[----:B------:R-:W-:Y:S01]  /*12230*/  MUFU.EX2 R207, R132 ;  /* 0x0000008400cf7308 */ /* 0x000fe20000000800 */
[----:B------:R-:W-:Y:S02]  /*12240*/  MOV R210, R140 ;  /* 0x0000008c00d27202 */ /* 0x000fe40000000f00 */
[----:B------:R-:W-:Y:S01]  /*12250*/  LDSM.16.MT88.4 R140, [R222+0x9c00] ;  /* 0x009c0000de8c783b */ /* 0x000fe20000004200 */
[----:B------:R-:W-:Y:S01]  /*12260*/  MOV R227, R134 ;  /* 0x0000008600e37202 */ /* 0x000fe20000000f00 */
[-C--:B------:R-:W-:Y:S04]  /*12270*/  HMMA.16816.F32 R12, R116, R126.reuse, R12 ;  /* 0x0000007e740c723c */ /* 0x080fe8000000180c */
[--C-:B-1----:R-:W-:Y:S01]  /*12280*/  FFMA.FTZ R111, R230, c[0x0][0x23c], -R110.reuse ;  /* 0x00008f00e66f7a23 */ /* 0x102fe2000001086e */
[----:B------:R-:W-:Y:S02]  /*12290*/  MOV R134, R181 ;  /* 0x000000b500867202 */ /* 0x000fe40000000f00 */
[----:B------:R-:W-:Y:S01]  /*122a0*/  MOV R228, R133 ;  /* 0x0000008500e47202 */ /* 0x000fe20000000f00 */
[C---:B------:R-:W-:Y:S01]  /*122b0*/  HMMA.16816.F32 R16, R112.reuse, R126, R16 ;  /* 0x0000007e7010723c */ /* 0x040fe20000001810 */
[----:B------:R1:W-:Y:S01]  /*122c0*/  MUFU.EX2 R198, R111 ;  /* 0x0000006f00c67308 */ /* 0x0003e20000000800 */
[----:B------:R-:W3:Y:S02]  /*122d0*/  LDSM.16.MT88.4 R124, [R222+0xa400] ;  /* 0x00a40000de7c783b */ /* 0x000ee40000004200 */
[----:B------:R-:W-:Y:S02]  /*122e0*/  MOV R133, R182 ;  /* 0x000000b600857202 */ /* 0x000fe40000000f00 */
[----:B------:R-:W-:Y:S02]  /*122f0*/  MOV R229, R188 ;  /* 0x000000bc00e57202 */ /* 0x000fe40000000f00 */
[-C--:B------:R-:W-:Y:S04]  /*12300*/  HMMA.16816.F32 R20, R112, R128.reuse, R20 ;  /* 0x000000807014723c */ /* 0x080fe80000001814 */
[----:B------:R-:W-:Y:S04]  /*12310*/  MOV R230, R189 ;  /* 0x000000bd00e67202 */ /* 0x000fe80000000f00 */
[C---:B------:R-:W-:Y:S08]  /*12320*/  HMMA.16816.F32 R24, R116.reuse, R128, R24 ;  /* 0x000000807418723c */ /* 0x040ff00000001818 */
[-C--:B------:R-:W-:Y:S04]  /*12330*/  HMMA.16816.F32 R28, R116, R130.reuse, R28 ;  /* 0x00000082741c723c */ /* 0x080fe8000000181c */
[----:B-1----:R-:W-:Y:S01]  /*12340*/  FFMA.FTZ R111, R231, c[0x0][0x23c], -R110 ;  /* 0x00008f00e76f7a23 */ /* 0x002fe2000001086e */
[----:B------:R-:W-:Y:S03]  /*12350*/  MOV R231, R190 ;  /* 0x000000be00e77202 */ /* 0x000fe60000000f00 */
[C---:B------:R-:W-:Y:S01]  /*12360*/  HMMA.16816.F32 R32, R112.reuse, R130, R32 ;  /* 0x000000827020723c */ /* 0x040fe20000001820 */
[----:B------:R1:W-:Y:S01]  /*12370*/  MUFU.EX2 R197, R111 ;  /* 0x0000006f00c57308 */ /* 0x0003e20000000800 */
[----:B------:R-:W4:Y:S06]  /*12380*/  LDSM.16.MT88.4 R128, [R220+0xb400] ;  /* 0x00b40000dc80783b */ /* 0x000f2c0000004200 */
[-C--:B--2---:R-:W-:Y:S08]  /*12390*/  HMMA.16816.F32 R36, R112, R120.reuse, R36 ;  /* 0x000000787024723c */ /* 0x084ff00000001824 */
[C---:B------:R-:W-:Y:S08]  /*123a0*/  HMMA.16816.F32 R40, R116.reuse, R120, R40 ;  /* 0x000000787428723c */ /* 0x040ff00000001828 */
[-C--:B------:R-:W-:Y:S04]  /*123b0*/  HMMA.16816.F32 R44, R116, R122.reuse, R44 ;  /* 0x0000007a742c723c */ /* 0x080fe8000000182c */
[----:B-1----:R-:W-:Y:S01]  /*123c0*/  FFMA.FTZ R111, R233, c[0x0][0x23c], -R105 ;  /* 0x00008f00e96f7a23 */ /* 0x002fe20000010869 */
[----:B------:R-:W-:Y:S03]  /*123d0*/  MOV R233, R185 ;  /* 0x000000b900e97202 */ /* 0x000fe60000000f00 */
[C---:B------:R-:W-:Y:S01]  /*123e0*/  HMMA.16816.F32 R48, R112.reuse, R122, R48 ;  /* 0x0000007a7030723c */ /* 0x040fe20000001830 */
[----:B------:R1:W-:Y:S01]  /*123f0*/  MUFU.EX2 R196, R111 ;  /* 0x0000006f00c47308 */ /* 0x0003e20000000800 */
[----:B------:R-:W2:Y:S06]  /*12400*/  LDSM.16.MT88.4 R120, [R222+0xb400] ;  /* 0x00b40000de78783b */ /* 0x000eac0000004200 */
[-C--:B---3--:R-:W-:Y:S08]  /*12410*/  HMMA.16816.F32 R52, R112, R124.reuse, R52 ;  /* 0x0000007c7034723c */ /* 0x088ff00000001834 */
[C---:B------:R-:W-:Y:S07]  /*12420*/  HMMA.16816.F32 R56, R116.reuse, R124, R56 ;  /* 0x0000007c7438723c */ /* 0x040fee0000001838 */
[----:B------:R-:W-:Y:S01]  /*12430*/  FFMA.FTZ R124, R218, c[0x0][0x23c], -R107 ;  /* 0x00008f00da7c7a23 */ /* 0x000fe2000001086b */
[-C--:B------:R-:W-:Y:S03]  /*12440*/  HMMA.16816.F32 R60, R116, R126.reuse, R60 ;  /* 0x0000007e743c723c */ /* 0x080fe6000000183c */
[----:B------:R3:W5:Y:S01]  /*12450*/  MUFU.EX2 R203, R124 ;  /* 0x0000007c00cb7308 */ /* 0x0007620000000800 */
[--C-:B-1----:R-:W-:Y:S01]  /*12460*/  FFMA.FTZ R111, R232, c[0x0][0x23c], -R105.reuse ;  /* 0x00008f00e86f7a23 */ /* 0x102fe20000010869 */
[----:B------:R-:W-:Y:S02]  /*12470*/  MOV R232, R192 ;  /* 0x000000c000e87202 */ /* 0x000fe40000000f00 */
[----:B------:R-:W-:Y:S01]  /*12480*/  MOV R218, R136 ;  /* 0x0000008800da7202 */ /* 0x000fe20000000f00 */
[C---:B------:R-:W-:Y:S05]  /*12490*/  HMMA.16816.F32 R64, R112.reuse, R126, R64 ;  /* 0x0000007e7040723c */ /* 0x040fea0000001840 */
[----:B------:R1:W-:Y:S03]  /*124a0*/  MUFU.EX2 R195, R111 ;  /* 0x0000006f00c37308 */ /* 0x0003e60000000800 */
[-C--:B----4-:R-:W-:Y:S08]  /*124b0*/  HMMA.16816.F32 R68, R112, R128.reuse, R68 ;  /* 0x000000807044723c */ /* 0x090ff00000001844 */
[C---:B------:R-:W-:Y:S01]  /*124c0*/  HMMA.16816.F32 R72, R116.reuse, R128, R72 ;  /* 0x000000807448723c */ /* 0x040fe20000001848 */
[----:B---3--:R-:W3:Y:S07]  /*124d0*/  LDSM.16.MT88.4 R124, [R220+0x9800] ;  /* 0x00980000dc7c783b */ /* 0x008eee0000004200 */
[-C--:B------:R-:W-:Y:S04]  /*124e0*/  HMMA.16816.F32 R76, R116, R130.reuse, R76 ;  /* 0x00000082744c723c */ /* 0x080fe8000000184c */
[--C-:B-1----:R-:W-:Y:S01]  /*124f0*/  FFMA.FTZ R111, R234, c[0x0][0x23c], -R106.reuse ;  /* 0x00008f00ea6f7a23 */ /* 0x102fe2000001086a */
[----:B------:R-:W-:Y:S03]  /*12500*/  MOV R234, R183 ;  /* 0x000000b700ea7202 */ /* 0x000fe60000000f00 */
[C---:B------:R-:W-:Y:S01]  /*12510*/  HMMA.16816.F32 R80, R112.reuse, R130, R80 ;  /* 0x000000827050723c */ /* 0x040fe20000001850 */
[----:B------:R1:W-:Y:S01]  /*12520*/  MUFU.EX2 R193, R111 ;  /* 0x0000006f00c17308 */ /* 0x0003e20000000800 */
[----:B------:R-:W4:Y:S06]  /*12530*/  LDSM.16.MT88.4 R128, [R222+0x9800] ;  /* 0x00980000de80783b */ /* 0x000f2c0000004200 */
[-C--:B--2---:R-:W-:Y:S02]  /*12540*/  HMMA.16816.F32 R84, R112, R120.reuse, R84 ;  /* 0x000000787054723c */ /* 0x084fe40000001854 */
[----:B------:R-:W-:Y:S06]  /*12550*/  LDSM.16.MT88.4 R180, [R220+0xbc00] ;  /* 0x00bc0000dcb4783b */ /* 0x000fec0000004200 */
[C---:B------:R-:W-:Y:S08]  /*12560*/  HMMA.16816.F32 R88, R116.reuse, R120, R88 ;  /* 0x000000787458723c */ /* 0x040ff00000001858 */
[-C--:B------:R-:W-:Y:S04]  /*12570*/  HMMA.16816.F32 R92, R116, R122.reuse, R92 ;  /* 0x0000007a745c723c */ /* 0x080fe8000000185c */
[--C-:B-1----:R-:W-:Y:S01]  /*12580*/  FFMA.FTZ R111, R235, c[0x0][0x23c], -R106.reuse ;  /* 0x00008f00eb6f7a23 */ /* 0x102fe2000001086a */
[----:B------:R-:W-:Y:S02]  /*12590*/  MOV R235, R191 ;  /* 0x000000bf00eb7202 */ /* 0x000fe40000000f00 */
[----:B-----5:R-:W-:Y:S01]  /*125a0*/  F2FP.PACK_AB R116, R203, R204 ;  /* 0x000000cccb74723e */ /* 0x020fe200000000ff */
[----:B------:R-:W-:Y:S01]  /*125b0*/  HMMA.16816.F32 R96, R112, R122, R96 ;  /* 0x0000007a7060723c */ /* 0x000fe20000001860 */
[----:B------:R1:W-:Y:S01]  /*125c0*/  MUFU.EX2 R194, R111 ;  /* 0x0000006f00c27308 */ /* 0x0003e20000000800 */
[----:B------:R-:W2:Y:S02]  /*125d0*/  LDSM.16.MT88.4 R120, [R220+0xa800] ;  /* 0x00a80000dc78783b */ /* 0x000ea40000004200 */
[----:B------:R-:W-:Y:S02]  /*125e0*/  F2FP.PACK_AB R117, R202, R201 ;  /* 0x000000c9ca75723e */ /* 0x000fe400000000ff */
[----:B------:R-:W-:Y:S02]  /*125f0*/  F2FP.PACK_AB R118, R200, R199 ;  /* 0x000000c7c876723e */ /* 0x000fe400000000ff */
[----:B------:R-:W-:Y:S04]  /*12600*/  F2FP.PACK_AB R112, R242, R243 ;  /* 0x000000f3f270723e */ /* 0x000fe800000000ff */
[----:B------:R-:W-:Y:S02]  /*12610*/  F2FP.PACK_AB R113, R213, R214 ;  /* 0x000000d6d571723e */ /* 0x000fe400000000ff */
[----:B------:R-:W-:Y:S02]  /*12620*/  F2FP.PACK_AB R114, R207, R208 ;  /* 0x000000d0cf72723e */ /* 0x000fe400000000ff */
[----:B------:R-:W-:Y:S02]  /*12630*/  F2FP.PACK_AB R115, R205, R206 ;  /* 0x000000cecd73723e */ /* 0x000fe400000000ff */
[----:B------:R-:W-:Y:S05]  /*12640*/  F2FP.PACK_AB R119, R197, R198 ;  /* 0x000000c6c577723e */ /* 0x000fea00000000ff */
[-C--:B---3--:R-:W-:Y:S03]  /*12650*/  HMMA.16816.F32 R4, R112, R124.reuse, R4 ;  /* 0x0000007c7004723c */ /* 0x088fe60000001804 */
[--C-:B-1----:R-:W-:Y:S02]  /*12660*/  FFMA.FTZ R111, R176, c[0x0][0x23c], -R105.reuse ;  /* 0x00008f00b06f7a23 */ /* 0x102fe40000010869 */
[----:B------:R-:W-:Y:S02]  /*12670*/  FFMA.FTZ R105, R177, c[0x0][0x23c], -R105 ;  /* 0x00008f00b1697a23 */ /* 0x000fe40000010869 */
[----:B------:R-:W-:Y:S01]  /*12680*/  MUFU.EX2 R192, R111 ;  /* 0x0000006f00c07308 */ /* 0x000fe20000000800 */
[C---:B------:R-:W-:Y:S08]  /*12690*/  HMMA.16816.F32 R8, R116.reuse, R124, R8 ;  /* 0x0000007c7408723c */ /* 0x040ff00000001808 */
[-C--:B------:R-:W-:Y:S01]  /*126a0*/  HMMA.16816.F32 R12, R116, R126.reuse, R12 ;  /* 0x0000007e740c723c */ /* 0x080fe2000000180c */
[----:B------:R1:W-:Y:S07]  /*126b0*/  MUFU.EX2 R191, R105 ;  /* 0x0000006900bf7308 */ /* 0x0003ee0000000800 */
[C---:B------:R-:W-:Y:S01]  /*126c0*/  HMMA.16816.F32 R16, R112.reuse, R126, R16 ;  /* 0x0000007e7010723c */ /* 0x040fe20000001810 */
[----:B------:R-:W3:Y:S07]  /*126d0*/  LDSM.16.MT88.4 R124, [R222+0xa800] ;  /* 0x00a80000de7c783b */ /* 0x000eee0000004200 */
[-C--:B----4-:R-:W-:Y:S08]  /*126e0*/  HMMA.16816.F32 R20, R112, R128.reuse, R20 ;  /* 0x000000807014723c */ /* 0x090ff00000001814 */
[C---:B------:R-:W-:Y:S04]  /*126f0*/  HMMA.16816.F32 R24, R116.reuse, R128, R24 ;  /* 0x000000807418723c */ /* 0x040fe80000001818 */
[--C-:B-1----:R-:W-:Y:S02]  /*12700*/  FFMA.FTZ R105, R178, c[0x0][0x23c], -R106.reuse ;  /* 0x00008f00b2697a23 */ /* 0x102fe4000001086a */
[----:B------:R-:W-:Y:S02]  /*12710*/  FFMA.FTZ R106, R179, c[0x0][0x23c], -R106 ;  /* 0x00008f00b36a7a23 */ /* 0x000fe4000001086a */
[-C--:B------:R-:W-:Y:S01]  /*12720*/  HMMA.16816.F32 R28, R116, R130.reuse, R28 ;  /* 0x00000082741c723c */ /* 0x080fe2000000181c */
[----:B------:R1:W-:Y:S07]  /*12730*/  MUFU.EX2 R190, R105 ;  /* 0x0000006900be7308 */ /* 0x0003ee0000000800 */
[C---:B------:R-:W-:Y:S01]  /*12740*/  HMMA.16816.F32 R32, R112.reuse, R130, R32 ;  /* 0x000000827020723c */ /* 0x040fe20000001820 */
[----:B------:R-:W4:Y:S02]  /*12750*/  LDSM.16.MT88.4 R128, [R220+0xb800] ;  /* 0x00b80000dc80783b */ /* 0x000f240000004200 */
[----:B------:R-:W5:Y:S05]  /*12760*/  MUFU.EX2 R189, R106 ;  /* 0x0000006a00bd7308 */ /* 0x000f6a0000000800 */
[-C--:B--2---:R-:W-:Y:S05]  /*12770*/  HMMA.16816.F32 R36, R112, R120.reuse, R36 ;  /* 0x000000787024723c */ /* 0x084fea0000001824 */
[----:B------:R2:W-:Y:S03]  /*12780*/  MUFU.EX2 R106, R108 ;  /* 0x0000006c006a7308 */ /* 0x0005e60000000800 */
[C---:B------:R-:W-:Y:S04]  /*12790*/  HMMA.16816.F32 R40, R116.reuse, R120, R40 ;  /* 0x000000787428723c */ /* 0x040fe80000001828 */
[--C-:B-1----:R-:W-:Y:S01]  /*127a0*/  FFMA.FTZ R105, R236, c[0x0][0x23c], -R107.reuse ;  /* 0x00008f00ec697a23 */ /* 0x102fe2000001086b */
[----:B------:R-:W-:Y:S03]  /*127b0*/  MOV R236, R187 ;  /* 0x000000bb00ec7202 */ /* 0x000fe60000000f00 */
[-C--:B------:R-:W-:Y:S01]  /*127c0*/  HMMA.16816.F32 R44, R116, R122.reuse, R44 ;  /* 0x0000007a742c723c */ /* 0x080fe2000000182c */
[----:B------:R1:W-:Y:S03]  /*127d0*/  MUFU.EX2 R188, R105 ;  /* 0x0000006900bc7308 */ /* 0x0003e60000000800 */
[----:B-----5:R-:W-:Y:S04]  /*127e0*/  F2FP.PACK_AB R111, R189, R190 ;  /* 0x000000bebd6f723e */ /* 0x020fe800000000ff */
[C---:B------:R-:W-:Y:S01]  /*127f0*/  HMMA.16816.F32 R48, R112.reuse, R122, R48 ;  /* 0x0000007a7030723c */ /* 0x040fe20000001830 */
[----:B------:R-:W5:Y:S03]  /*12800*/  LDSM.16.MT88.4 R120, [R222+0xb800] ;  /* 0x00b80000de78783b */ /* 0x000f660000004200 */
[----:B--2---:R-:W-:Y:S04]  /*12810*/  F2FP.PACK_AB R108, R195, R196 ;  /* 0x000000c4c36c723e */ /* 0x004fe800000000ff */
[-C--:B---3--:R-:W-:Y:S08]  /*12820*/  HMMA.16816.F32 R52, R112, R124.reuse, R52 ;  /* 0x0000007c7034723c */ /* 0x088ff00000001834 */
[C---:B------:R-:W-:Y:S04]  /*12830*/  HMMA.16816.F32 R56, R116.reuse, R124, R56 ;  /* 0x0000007c7438723c */ /* 0x040fe80000001838 */
[--C-:B-1----:R-:W-:Y:S02]  /*12840*/  FFMA.FTZ R105, R237, c[0x0][0x23c], -R107.reuse ;  /* 0x00008f00ed697a23 */ /* 0x102fe4000001086b */
[----:B------:R-:W2:Y:S02]  /*12850*/  LDL.LU R237, [R1+0x10] ;  /* 0x0000100001ed7983 */ /* 0x000ea40000300800 */
[-C--:B------:R-:W-:Y:S01]  /*12860*/  HMMA.16816.F32 R60, R116, R126.reuse, R60 ;  /* 0x0000007e743c723c */ /* 0x080fe2000000183c */
[----:B------:R1:W3:Y:S07]  /*12870*/  MUFU.EX2 R187, R105 ;  /* 0x0000006900bb7308 */ /* 0x0002ee0000000800 */
[C---:B------:R-:W-:Y:S01]  /*12880*/  HMMA.16816.F32 R64, R112.reuse, R126, R64 ;  /* 0x0000007e7040723c */ /* 0x040fe20000001840 */
[----:B------:R-:W5:Y:S07]  /*12890*/  LDSM.16.MT88.4 R124, [R220+0x9c00] ;  /* 0x009c0000dc7c783b */ /* 0x000f6e0000004200 */
[-C--:B----4-:R-:W-:Y:S08]  /*128a0*/  HMMA.16816.F32 R68, R112, R128.reuse, R68 ;  /* 0x000000807044723c */ /* 0x090ff00000001844 */
[C---:B------:R-:W-:Y:S04]  /*128b0*/  HMMA.16816.F32 R72, R116.reuse, R128, R72 ;  /* 0x000000807448723c */ /* 0x040fe80000001848 */
[--C-:B-1----:R-:W-:Y:S01]  /*128c0*/  FFMA.FTZ R105, R239, c[0x0][0x23c], -R110.reuse ;  /* 0x00008f00ef697a23 */ /* 0x102fe2000001086e */
[----:B------:R-:W-:Y:S02]  /*128d0*/  MOV R239, R186 ;  /* 0x000000ba00ef7202 */ /* 0x000fe40000000f00 */
[----:B---3--:R-:W-:Y:S01]  /*128e0*/  F2FP.PACK_AB R176, R187, R188 ;  /* 0x000000bcbbb0723e */ /* 0x008fe200000000ff */
[-C--:B------:R-:W-:Y:S01]  /*128f0*/  HMMA.16816.F32 R76, R116, R130.reuse, R76 ;  /* 0x00000082744c723c */ /* 0x080fe2000000184c */
[----:B------:R1:W-:Y:S07]  /*12900*/  MUFU.EX2 R186, R105 ;  /* 0x0000006900ba7308 */ /* 0x0003ee0000000800 */
[C---:B------:R-:W-:Y:S08]  /*12910*/  HMMA.16816.F32 R80, R112.reuse, R130, R80 ;  /* 0x000000827050723c */ /* 0x040ff00000001850 */
[-C--:B-----5:R-:W-:Y:S08]  /*12920*/  HMMA.16816.F32 R84, R112, R120.reuse, R84 ;  /* 0x000000787054723c */ /* 0x0a0ff00000001854 */
[C---:B------:R-:W-:Y:S04]  /*12930*/  HMMA.16816.F32 R88, R116.reuse, R120, R88 ;  /* 0x000000787458723c */ /* 0x040fe80000001858 */
[--C-:B-1----:R-:W-:Y:S02]  /*12940*/  FFMA.FTZ R105, R240, c[0x0][0x23c], -R110.reuse ;  /* 0x00008f00f0697a23 */ /* 0x102fe4000001086e */
[----:B------:R-:W-:Y:S01]  /*12950*/  FFMA.FTZ R110, R109, c[0x0][0x23c], -R110 ;  /* 0x00008f006d6e7a23 */ /* 0x000fe2000001086e */
[----:B------:R-:W3:Y:S01]  /*12960*/  LDL.LU R240, [R1+0x14] ;  /* 0x0000140001f07983 */ /* 0x000ee20000300800 */
[-C--:B------:R-:W-:Y:S01]  /*12970*/  HMMA.16816.F32 R92, R116, R122.reuse, R92 ;  /* 0x0000007a745c723c */ /* 0x080fe2000000185c */
[----:B------:R1:W4:Y:S03]  /*12980*/  MUFU.EX2 R185, R105 ;  /* 0x0000006900b97308 */ /* 0x0003260000000800 */
[----:B------:R-:W-:Y:S04]  /*12990*/  F2FP.PACK_AB R109, R194, R193 ;  /* 0x000000c1c26d723e */ /* 0x000fe800000000ff */
[----:B------:R-:W-:Y:S04]  /*129a0*/  HMMA.16816.F32 R96, R112, R122, R96 ;  /* 0x0000007a7060723c */ /* 0x000fe80000001860 */
[--C-:B-1----:R-:W-:Y:S01]  /*129b0*/  FFMA.FTZ R105, R241, c[0x0][0x23c], -R107.reuse ;  /* 0x00008f00f1697a23 */ /* 0x102fe2000001086b */
[----:B------:R-:W-:Y:S01]  /*129c0*/  MOV R241, R184 ;  /* 0x000000b800f17202 */ /* 0x000fe20000000f00 */
[----:B------:R-:W-:Y:S01]  /*129d0*/  FFMA.FTZ R107, R238, c[0x0][0x23c], -R107 ;  /* 0x00008f00ee6b7a23 */ /* 0x000fe2000001086b */
[----:B----4-:R-:W-:Y:S01]  /*129e0*/  F2FP.PACK_AB R177, R185, R186 ;  /* 0x000000bab9b1723e */ /* 0x010fe200000000ff */
[----:B------:R-:W-:Y:S01]  /*129f0*/  MUFU.EX2 R184, R105 ;  /* 0x0000006900b87308 */ /* 0x000fe20000000800 */
[----:B------:R-:W4:Y:S09]  /*12a00*/  LDL.LU R238, [R1+0xc] ;  /* 0x00000c0001ee7983 */ /* 0x000f320000300800 */
[----:B------:R1:W5:Y:S10]  /*12a10*/  MUFU.EX2 R105, R110 ;  /* 0x0000006e00697308 */ /* 0x0003740000000800 */
[----:B------:R-:W5:Y:S01]  /*12a20*/  MUFU.EX2 R107, R107 ;  /* 0x0000006b006b7308 */ /* 0x000f620000000800 */
[----:B-1----:R-:W-:Y:S02]  /*12a30*/  F2FP.PACK_AB R110, R191, R192 ;  /* 0x000000c0bf6e723e */ /* 0x002fe400000000ff */
[----:B-----5:R-:W-:Y:S05]  /*12a40*/  F2FP.PACK_AB R179, R105, R106 ;  /* 0x0000006a69b3723e */ /* 0x020fea00000000ff */
[-C--:B------:R-:W-:Y:S01]  /*12a50*/  HMMA.16816.F32 R116, R108, R124.reuse, R4 ;  /* 0x0000007c6c74723c */ /* 0x080fe20000001804 */
[----:B------:R-:W1:Y:S04]  /*12a60*/  LDSM.16.MT88.4 R4, [R222+0xbc00] ;  /* 0x00bc0000de04783b */ /* 0x000e680000004200 */
[----:B------:R-:W-:Y:S07]  /*12a70*/  F2FP.PACK_AB R178, R107, R184 ;  /* 0x000000b86bb2723e */ /* 0x000fee00000000ff */
[C---:B------:R-:W-:Y:S01]  /*12a80*/  HMMA.16816.F32 R112, R176.reuse, R124, R8 ;  /* 0x0000007cb070723c */ /* 0x040fe20000001808 */
[----:B------:R-:W5:Y:S06]  /*12a90*/  LDL.LU R10, [R1+0x8] ;  /* 0x00000800010a7983 */ /* 0x000f6c0000300800 */
        /* <DEDUP_REMOVED lines=19> */
[C---:B------:R-:W-:Y:S04]  /*12bd0*/  HMMA.16816.F32 R80, R108.reuse, R182, R80 ;  /* 0x000000b66c50723c */ /* 0x040fe80000001850 */
[----:B--2---:R-:W-:Y:S04]  /*12be0*/  FFMA.FTZ R0, R0, R237, R239 ;  /* 0x000000ed00007223 */ /* 0x004fe800000100ef */
[-C--:B-1----:R-:W-:Y:S04]  /*12bf0*/  HMMA.16816.F32 R84, R108, R4.reuse, R84 ;  /* 0x000000046c54723c */ /* 0x082fe80000001854 */
[----:B------:R-:W-:Y:S04]  /*12c00*/  FADD.FTZ R0, R232, R0 ;  /* 0x00000000e8007221 */ /* 0x000fe80000010000 */
[----:B------:R-:W-:Y:S01]  /*12c10*/  FADD.FTZ R0, R229, R0 ;  /* 0x00000000e5007221 */ /* 0x000fe20000010000 */
[C---:B------:R-:W-:Y:S04]  /*12c20*/  HMMA.16816.F32 R88, R176.reuse, R4, R88 ;  /* 0x00000004b058723c */ /* 0x040fe80000001858 */
[----:B------:R-:W-:Y:S04]  /*12c30*/  FADD.FTZ R0, R218, R0 ;  /* 0x00000000da007221 */ /* 0x000fe80000010000 */
[----:B------:R-:W-:Y:S01]  /*12c40*/  FADD.FTZ R0, R249, R0 ;  /* 0x00000000f9007221 */ /* 0x000fe20000010000 */
[-C--:B------:R-:W-:Y:S03]  /*12c50*/  HMMA.16816.F32 R92, R176, R6.reuse, R92 ;  /* 0x00000006b05c723c */ /* 0x080fe6000000185c */
[----:B------:R-:W-:Y:S04]  /*12c60*/  FADD.FTZ R0, R248, R0 ;  /* 0x00000000f8007221 */ /* 0x000fe80000010000 */
[----:B------:R-:W-:Y:S01]  /*12c70*/  FADD.FTZ R0, R245, R0 ;  /* 0x00000000f5007221 */ /* 0x000fe20000010000 */
        /* <DEDUP_REMOVED lines=8> */
[----:B----4-:R-:W-:Y:S02]  /*12d00*/  FFMA.FTZ R100, R100, R238, R11 ;  /* 0x000000ee64647223 */ /* 0x010fe4000001000b */
[----:B-----5:R-:W-:Y:S02]  /*12d10*/  FFMA.FTZ R101, R101, R10, R9 ;  /* 0x0000000a65657223 */ /* 0x020fe40000010009 */
        /* <DEDUP_REMOVED lines=57> */
.L_x_533:
[----:B-1----:R-:W2:Y:S01]  /*130b0*/  LDL.LU R2, [R1+0x8] ;  /* 0x0000080001027983 */ /* 0x002ea20000300800 */
[----:B------:R-:W1:Y:S01]  /*130c0*/  S2UR UR6, SR_CTAID.Y ;  /* 0x00000000000679c3 */ /* 0x000e620000002600 */
[----:B------:R-:W-:-:S02]  /*130d0*/  UISETP.NE.AND UP0, UPT, UR9, -0x1, UPT ;  /* 0xffffffff0900788c */ /* 0x000fc4000bf05270 */
[----:B------:R-:W3:Y:S01]  /*130e0*/  LDL.LU R9, [R1+0xc] ;  /* 0x00000c0001097983 */ /* 0x000ee20000300800 */
[----:B------:R-:W-:-:S03]  /*130f0*/  ULDC.64 UR4, c[0x0][0x1e8] ;  /* 0x00007a0000047ab9 */ /* 0x000fc60000000a00 */
[----:B------:R-:W4:Y:S04]  /*13100*/  LDL.LU R8, [R1+0x14] ;  /* 0x0000140001087983 */ /* 0x000f280000300800 */
[----:B------:R-:W5:Y:S01]  /*13110*/  LDL.LU R7, [R1+0x10] ;  /* 0x0000100001077983 */ /* 0x000f620000300800 */
[----:B------:R-:W-:Y:S01]  /*13120*/  @UP0 UIMAD.WIDE.U32 UR18, UR9, UR4, URZ ;  /* 0x00000004091202a5 */ /* 0x000fe2000f8e003f */
[----:B------:R-:W1:Y:S01]  /*13130*/  S2UR UR11, SR_CTAID.X ;  /* 0x00000000000b79c3 */ /* 0x000e620000002500 */
[----:B------:R-:W-:Y:S01]  /*13140*/  ULDC UR8, c[0x0][0x214] ;  /* 0x0000850000087ab9 */ /* 0x000fe20000000800 */
[----:B------:R-:W-:Y:S01]  /*13150*/  BSSY B0, `(.L_x_537) ;  /* 0x0000169000007945 */ /* 0x000fe20003800000 */
[----:B------:R-:W-:Y:S02]  /*13160*/  @UP0 UIMAD UR7, UR9, UR5, UR19 ;  /* 0x00000005090702a4 */ /* 0x000fe4000f8e0213 */
[----:B------:R-:W-:-:S02]  /*13170*/  UMOV UR24, URZ ;  /* 0x0000003f00187c82 */ /* 0x000fc40008000000 */
[----:B------:R-:W-:Y:S01]  /*13180*/  ULDC.64 UR4, c[0x0][0x1e0] ;  /* 0x0000780000047ab9 */ /* 0x000fe20000000a00 */
[----:B------:R-:W1:Y:S01]  /*13190*/  S2UR UR12, SR_CTAID.Z ;  /* 0x00000000000c79c3 */ /* 0x000e620000002700 */
[----:B------:R-:W-:Y:S02]  /*131a0*/  UMOV UR25, URZ ;  /* 0x0000003f00197c82 */ /* 0x000fe40008000000 */
[----:B-1----:R-:W-:Y:S02]  /*131b0*/  @!UP0 USHF.R.S32.HI UR13, URZ, 0x1f, UR6 ;  /* 0x0000001f3f0d8899 */ /* 0x002fe40008011406 */
[----:B------:R-:W-:Y:S02]  /*131c0*/  @!UP0 UIMAD.WIDE.U32 UR22, UR6, UR4, URZ ;  /* 0x00000004061682a5 */ /* 0x000fe4000f8e003f */
[----:B------:R-:W-:-:S03]  /*131d0*/  @!UP0 UIMAD UR13, UR13, UR4, URZ ;  /* 0x000000040d0d82a4 */ /* 0x000fc6000f8e023f */
[----:B------:R-:W-:Y:S02]  /*131e0*/  ULDC.U8 UR4, c[0x0][0x329] ;  /* 0x0000ca4000047ab9 */ /* 0x000fe40000000000 */
[----:B------:R-:W-:Y:S02]  /*131f0*/  UISETP.NE.AND UP1, UPT, UR4, URZ, UPT ;  /* 0x0000003f0400728c */ /* 0x000fe4000bf25270 */
[----:B------:R-:W-:Y:S02]  /*13200*/  @!UP0 UIMAD UR13, UR6, UR5, UR13 ;  /* 0x00000005060d82a4 */ /* 0x000fe4000f8e020d */
[----:B------:R-:W-:Y:S02]  /*13210*/  @!UP0 UMOV UR18, UR22 ;  /* 0x0000001600128c82 */ /* 0x000fe40008000000 */
[----:B------:R-:W-:Y:S02]  /*13220*/  ULDC.U8 UR5, c[0x0][0x328] ;  /* 0x0000ca0000057ab9 */ /* 0x000fe40000000000 */
[----:B------:R-:W-:-:S02]  /*13230*/  UISETP.NE.AND UP2, UPT, UR5, URZ, UPT ;  /* 0x0000003f0500728c */ /* 0x000fc4000bf45270 */
[----:B------:R-:W-:Y:S02]  /*13240*/  @!UP0 UIADD3 UR7, UR23, UR13, URZ ;  /* 0x0000000d17078290 */ /* 0x000fe4000fffe03f */
[----:B------:R-:W-:Y:S02]  /*13250*/  UISETP.NE.OR UP3, UPT, UR4, URZ, !UP2 ;  /* 0x0000003f0400728c */ /* 0x000fe4000d765670 */
[----:B------:R-:W-:Y:S02]  /*13260*/  @UP1 ULDC UR14, c[0x0][0x210] ;  /* 0x00008400000e1ab9 */ /* 0x000fe40000000800 */
[----:B------:R-:W-:Y:S02]  /*13270*/  ULDC UR5, c[0x0][0x234] ;  /* 0x00008d0000057ab9 */ /* 0x000fe40000000800 */
[----:B------:R-:W-:Y:S02]  /*13280*/  @UP1 UIMAD UR14, UR14, UR8, URZ ;  /* 0x000000080e0e12a4 */ /* 0x000fe4000f8e023f */
[----:B------:R-:W-:-:S02]  /*13290*/  @!UP1 USEL UR14, UR8, UR5, !UP2 ;  /* 0x00000005080e9287 */ /* 0x000fc4000d000000 */
[----:B------:R-:W-:Y:S02]  /*132a0*/  ULDC UR4, c[0x0][0x1c0] ;  /* 0x0000700000047ab9 */ /* 0x000fe40000000800 */
[----:B------:R-:W-:Y:S02]  /*132b0*/  @UP1 UMOV UR19, 0x1 ;  /* 0x0000000100131882 */ /* 0x000fe40000000000 */
[----:B------:R-:W-:Y:S02]  /*132c0*/  @!UP1 UIMAD UR19, UR14, UR4, URZ ;  /* 0x000000040e1392a4 */ /* 0x000fe4000f8e023f */
[----:B------:R-:W-:Y:S02]  /*132d0*/  @!UP3 UIMAD UR21, UR6, UR8, URZ ;  /* 0x000000080615b2a4 */ /* 0x000fe4000f8e023f */
[----:B------:R-:W-:Y:S02]  /*132e0*/  @UP1 ULDC UR20, c[0x0][0x210] ;  /* 0x0000840000141ab9 */ /* 0x000fe40000000800 */
[----:B------:R-:W-:-:S02]  /*132f0*/  UIMAD UR5, UR6, UR19, URZ ;  /* 0x00000013060572a4 */ /* 0x000fc4000f8e023f */
[----:B------:R-:W-:Y:S02]  /*13300*/  @!UP1 UMOV UR20, 0x1 ;  /* 0x0000000100149882 */ /* 0x000fe40000000000 */
[----:B------:R-:W-:Y:S02]  /*13310*/  @!UP3 USEL UR21, UR21, UR9, !UP0 ;  /* 0x000000091515b287 */ /* 0x000fe4000c000000 */
[----:B------:R-:W-:Y:S02]  /*13320*/  UIMAD UR4, UR11, UR20, URZ ;  /* 0x000000140b0472a4 */ /* 0x000fe4000f8e023f */
[----:B------:R-:W-:Y:S02]  /*13330*/  USEL UR5, UR5, URZ, UP3 ;  /* 0x0000003f05057287 */ /* 0x000fe40009800000 */
[----:B------:R-:W-:Y:S02]  /*13340*/  USHF.L.U32 UR4, UR4, 0x7, URZ ;  /* 0x0000000704047899 */ /* 0x000fe4000800063f */
[----:B------:R-:W-:-:S02]  /*13350*/  UIMAD UR14, UR12, UR14, UR5 ;  /* 0x0000000e0c0e72a4 */ /* 0x000fc4000f8e0205 */
[----:B------:R-:W-:Y:S02]  /*13360*/  @!UP3 UMOV UR24, UR21 ;  /* 0x000000150018bc82 */ /* 0x000fe40008000000 */
[----:B------:R-:W-:Y:S02]  /*13370*/  USHF.R.S32.HI UR5, URZ, 0x1f, UR4 ;  /* 0x0000001f3f057899 */ /* 0x000fe40008011404 */
[----:B------:R-:W-:Y:S02]  /*13380*/  @!UP3 USHF.R.S32.HI UR25, URZ, 0x1f, UR21 ;  /* 0x0000001f3f19b899 */ /* 0x000fe40008011415 */
[----:B------:R-:W-:Y:S02]  /*13390*/  USHF.R.S32.HI UR6, URZ, 0x1f, UR14 ;  /* 0x0000001f3f067899 */ /* 0x000fe4000801140e */
[----:B------:R-:W-:-:S04]  /*133a0*/  UIADD3 UR4, UP2, UP1, UR4, UR24, UR14 ;  /* 0x0000001804047290 */ /* 0x000fc8000f95e00e */
[----:B------:R-:W-:Y:S01]  /*133b0*/  UIADD3.X UR5, UR5, UR25, UR6, UP2, UP1 ;  /* 0x0000001905057290 */ /* 0x000fe200097e2406 */
        /* <DEDUP_REMOVED lines=25> */
[----:B------:R-:W-:Y:S01]  /*13550*/  FMUL.FTZ R5, R0, R68 ;  /* 0x0000004400057220 */ /* 0x000fe20000410000 */
[----:B------:R-:W-:Y:S01]  /*13560*/  FSETP.NE.FTZ.AND P2, PT, R100, RZ, PT ;  /* 0x000000ff6400720b */ /* 0x000fe20003f55000 */
[C---:B------:R-:W-:Y:S02]  /*13570*/  FMUL.FTZ R116, R0.reuse, R116 ;  /* 0x0000007400747220 */ /* 0x040fe40000410000 */
[----:B------:R-:W-:Y:S01]  /*13580*/  FMUL.FTZ R45, R0, R117 ;  /* 0x00000075002d7220 */ /* 0x000fe20000410000 */
[----:B------:R-:W-:Y:S01]  /*13590*/  F2FP.PACK_AB R22, R22, R5 ;  /* 0x000000051616723e */ /* 0x000fe200000000ff */
[C---:B------:R-:W-:Y:S02]  /*135a0*/  FMUL.FTZ R124, R0.reuse, R124 ;  /* 0x0000007c007c7220 */ /* 0x040fe40000410000 */
[C---:B------:R-:W-:Y:S01]  /*135b0*/  FMUL.FTZ R43, R0.reuse, R125 ;  /* 0x0000007d002b7220 */ /* 0x040fe20000410000 */
[----:B------:R-:W-:Y:S01]  /*135c0*/  F2FP.PACK_AB R45, R45, R116 ;  /* 0x000000742d2d723e */ /* 0x000fe200000000ff */
[----:B------:R-:W1:Y:S01]  /*135d0*/  @P3 MUFU.RCP R2, R101 ;  /* 0x0000006500023308 */ /* 0x000e620000001000 */
        /* <DEDUP_REMOVED lines=14> */
[----:B------:R-:W-:Y:S01]  /*136c0*/  FMUL.FTZ R160, R0, R160 ;  /* 0x000000a000a07220 */ /* 0x000fe20000410000 */
[----:B------:R-:W-:Y:S01]  /*136d0*/  F2FP.PACK_AB R32, R32, R156 ;  /* 0x0000009c2020723e */ /* 0x000fe200000000ff */
[C---:B------:R-:W-:Y:S02]  /*136e0*/  FMUL.FTZ R29, R0.reuse, R161 ;  /* 0x000000a1001d7220 */ /* 0x040fe40000410000 */
        /* <DEDUP_REMOVED lines=11> */
[----:B------:R-:W-:Y:S01]  /*137a0*/  MOV R0, 0x3f800000 ;  /* 0x3f80000000007802 */ /* 0x000fe20000000f00 */
[----:B------:R-:W-:Y:S01]  /*137b0*/  FMUL.FTZ R21, R4, R71 ;  /* 0x0000004704157220 */ /* 0x000fe20000410000 */
[----:B------:R-:W-:Y:S01]  /*137c0*/  F2FP.PACK_AB R13, R13, R84 ;  /* 0x000000540d0d723e */ /* 0x000fe200000000ff */
[C---:B------:R-:W-:Y:S01]  /*137d0*/  FMUL.FTZ R112, R2.reuse, R112 ;  /* 0x0000007002707220 */ /* 0x040fe20000410000 */
[----:B-1----:R-:W-:Y:S01]  /*137e0*/  SHF.R.S32.HI R69, RZ, 0x1f, R73 ;  /* 0x0000001fff457819 */ /* 0x002fe20000011449 */
[C---:B------:R-:W-:Y:S01]  /*137f0*/  FMUL.FTZ R47, R2.reuse, R113 ;  /* 0x00000071022f7220 */ /* 0x040fe20000410000 */
[----:B------:R-:W1:Y:S01]  /*13800*/  @P2 MUFU.RCP R0, R100 ;  /* 0x0000006400002308 */ /* 0x000e620000001000 */
[C---:B------:R-:W-:Y:S01]  /*13810*/  FMUL.FTZ R120, R2.reuse, R120 ;  /* 0x0000007802787220 */ /* 0x040fe20000410000 */
[C---:B------:R-:W-:Y:S01]  /*13820*/  LEA.HI R68, R69.reuse, R73, RZ, 0x2 ;  /* 0x0000004945447211 */ /* 0x040fe200078f10ff */
[C---:B------:R-:W-:Y:S01]  /*13830*/  FMUL.FTZ R46, R2.reuse, R121 ;  /* 0x00000079022e7220 */ /* 0x040fe20000410000 */
[----:B------:R-:W-:Y:S01]  /*13840*/  LEA.HI R69, R69, R73, RZ, 0x5 ;  /* 0x0000004945457211 */ /* 0x000fe200078f28ff */
[C---:B------:R-:W-:Y:S01]  /*13850*/  FMUL.FTZ R132, R2.reuse, R132 ;  /* 0x0000008402847220 */ /* 0x040fe20000410000 */
[----:B------:R-:W-:Y:S01]  /*13860*/  SHF.R.S32.HI R71, RZ, 0x2, R68 ;  /* 0x00000002ff477819 */ /* 0x000fe20000011444 */
        /* <DEDUP_REMOVED lines=10> */
[C---:B------:R-:W-:Y:S01]  /*13910*/  FMUL.FTZ R152, R2.reuse, R152 ;  /* 0x0000009802987220 */ /* 0x040fe20000410000 */
[----:B------:R-:W-:Y:S01]  /*13920*/  F2FP.PACK_AB R9, R9, R96 ;  /* 0x000000600909723e */ /* 0x000fe200000000ff */
        /* <DEDUP_REMOVED lines=11> */
[----:B------:R-:W-:Y:S01]  /*139e0*/  FMUL.FTZ R15, R2, R77 ;  /* 0x0000004d020f7220 */ /* 0x000fe20000410000 */
[----:B------:R-:W-:Y:S01]  /*139f0*/  F2FP.PACK_AB R20, R20, R72 ;  /* 0x000000481414723e */ /* 0x000fe200000000ff */
[----:B------:R-:W-:-:S02]  /*13a00*/  FMUL.FTZ R88, R2, R88 ;  /* 0x0000005802587220 */ /* 0x000fc40000410000 */
[C---:B------:R-:W-:Y:S01]  /*13a10*/  FMUL.FTZ R11, R2.reuse, R89 ;  /* 0x00000059020b7220 */ /* 0x040fe20000410000 */
[----:B------:R-:W-:Y:S01]  /*13a20*/  F2FP.PACK_AB R15, R15, R76 ;  /* 0x0000004c0f0f723e */ /* 0x000fe200000000ff */
[C---:B------:R-:W-:Y:S02]  /*13a30*/  FMUL.FTZ R92, R2.reuse, R92 ;  /* 0x0000005c025c7220 */ /* 0x040fe40000410000 */
[----:B------:R-:W-:Y:S01]  /*13a40*/  FMUL.FTZ R7, R2, R93 ;  /* 0x0000005d02077220 */ /* 0x000fe20000410000 */
[----:B------:R-:W-:Y:S01]  /*13a50*/  SHF.R.S32.HI R2, RZ, 0x1f, R71 ;  /* 0x0000001fff027819 */ /* 0x000fe20000011447 */
[C---:B-1----:R-:W-:Y:S01]  /*13a60*/  FMUL.FTZ R115, R0.reuse, R115 ;  /* 0x0000007300737220 */ /* 0x042fe20000410000 */
[----:B------:R-:W-:Y:S01]  /*13a70*/  F2FP.PACK_AB R11, R11, R88 ;  /* 0x000000580b0b723e */ /* 0x000fe200000000ff */
[----:B------:R-:W-:Y:S01]  /*13a80*/  FMUL.FTZ R114, R0, R114 ;  /* 0x0000007200727220 */ /* 0x000fe20000410000 */
[----:B------:R-:W-:Y:S01]  /*13a90*/  LEA.HI R2, R2, R71, RZ, 0x3 ;  /* 0x0000004702027211 */ /* 0x000fe200078f18ff */
[C---:B------:R-:W-:Y:S01]  /*13aa0*/  FMUL.FTZ R123, R0.reuse, R123 ;  /* 0x0000007b007b7220 */ /* 0x040fe20000410000 */
[----:B------:R-:W-:Y:S01]  /*13ab0*/  F2FP.PACK_AB R7, R7, R92 ;  /* 0x0000005c0707723e */ /* 0x000fe200000000ff */
[----:B------:R-:W-:Y:S01]  /*13ac0*/  FMUL.FTZ R122, R0, R122 ;  /* 0x0000007a007a7220 */ /* 0x000fe20000410000 */
[----:B------:R-:W-:Y:S01]  /*13ad0*/  LOP3.LUT R2, R2, 0xfffffff8, RZ, 0xc0, !PT ;  /* 0xfffffff802027812 */ /* 0x000fe200078ec0ff */
[C---:B------:R-:W-:Y:S01]  /*13ae0*/  FMUL.FTZ R135, R0.reuse, R135 ;  /* 0x0000008700877220 */ /* 0x040fe20000410000 */
[----:B------:R-:W-:Y:S01]  /*13af0*/  F2FP.PACK_AB R114, R115, R114 ;  /* 0x000000727372723e */ /* 0x000fe200000000ff */
        /* <DEDUP_REMOVED lines=37> */
[----:B------:R-:W-:Y:S01]  /*13d50*/  LOP3.LUT P0, RZ, R6, 0x2, RZ, 0xc0, !PT ;  /* 0x0000000206ff7812 */ /* 0x000fe2000780c0ff */
[----:B------:R-:W-:Y:S01]  /*13d60*/  FMUL.FTZ R130, R4, R130 ;  /* 0x0000008204827220 */ /* 0x000fe20000410000 */
[----:B------:R-:W-:Y:S01]  /*13d70*/  IADD3 R2, R2, -R5, RZ ;  /* 0x8000000502027210 */ /* 0x000fe20007ffe0ff */
[----:B------:R-:W-:Y:S01]  /*13d80*/  FMUL.FTZ R40, R4, R131 ;  /* 0x0000008304287220 */ /* 0x000fe20000410000 */
[----:B------:R-:W-:Y:S01]  /*13d90*/  F2FP.PACK_AB R44, R44, R118 ;  /* 0x000000762c2c723e */ /* 0x000fe200000000ff */
        /* <DEDUP_REMOVED lines=25> */
[----:B------:R-:W-:Y:S01]  /*13f30*/  FMUL.FTZ R8, R4, R99 ;  /* 0x0000006304087220 */ /* 0x000fe20000410000 */
[----:B------:R-:W-:Y:S02]  /*13f40*/  LOP3.LUT R4, R68, 0xfffffffc, RZ, 0xc0, !PT ;  /* 0xfffffffc44047812 */ /* 0x000fe400078ec0ff */
[----:B------:R-:W-:Y:S02]  /*13f50*/  F2FP.PACK_AB R12, R12, R86 ;  /* 0x000000560c0c723e */ /* 0x000fe400000000ff */
[----:B------:R-:W-:Y:S02]  /*13f60*/  IADD3 R0, -R4, R73, RZ ;  /* 0x0000004904007210 */ /* 0x000fe40007ffe1ff */
[----:B------:R-:W-:Y:S02]  /*13f70*/  SHF.L.U32 R4, R6, 0x6, RZ ;  /* 0x0000000606047819 */ /* 0x000fe400000006ff */
[----:B------:R-:W-:Y:S02]  /*13f80*/  LEA R0, R19, R0, 0x8 ;  /* 0x0000000013007211 */ /* 0x000fe400078e40ff */
[----:B------:R-:W-:-:S02]  /*13f90*/  LOP3.LUT R5, R4, 0xc0, RZ, 0xc0, !PT ;  /* 0x000000c004057812 */ /* 0x000fc400078ec0ff */
[----:B------:R-:W-:Y:S02]  /*13fa0*/  LOP3.LUT R4, R6, 0x1, RZ, 0xc0, !PT ;  /* 0x0000000106047812 */ /* 0x000fe400078ec0ff */
[----:B------:R-:W-:Y:S02]  /*13fb0*/  LEA R0, R2, R0, 0x4 ;  /* 0x0000000002007211 */ /* 0x000fe400078e20ff */
        /* <DEDUP_REMOVED lines=69> */
[----:B-----5:R-:W-:Y:S01]  /*14410*/  MOV R9, 0x7f800000 ;  /* 0x7f80000000097802 */ /* 0x020fe20000000f00 */
        /* <DEDUP_REMOVED lines=60> */
.L_x_538:
[----:B---34-:R-:W-:Y:S05]  /*147e0*/  BSYNC B0 ;  /* 0x0000000000007941 */ /* 0x018fea0003800000 */
.L_x_537:
[----:B------:R-:W3:Y:S04]  /*147f0*/  LDL.64 R14, [R1+0x28] ;  /* 0x00002800010e7983 */ /* 0x000ee80000100a00 */
[----:B------:R4:W5:Y:S04]  /*14800*/  LDL.64 R16, [R1+0x40] ;  /* 0x0000400001107983 */ /* 0x0009680000100a00 */
[----:B------:R4:W5:Y:S04]  /*14810*/  LDL R12, [R1+0x18] ;  /* 0x00001800010c7983 */ /* 0x0009680000100800 */
[----:B------:R4:W5:Y:S04]  /*14820*/  LDL R11, [R1+0x48] ;  /* 0x00004800010b7983 */ /* 0x0009680000100800 */
[----:B------:R-:W2:Y:S01]  /*14830*/  S2R R8, SR_CTAID.Z ;  /* 0x0000000000087919 */ /* 0x000ea20000002700 */
[----:B------:R-:W-:-:S02]  /*14840*/  UIMAD UR11, UR11, -0x80, UR15 ;  /* 0xffffff800b0b78a4 */ /* 0x000fc4000f8e020f */
[----:B------:R-:W-:Y:S02]  /*14850*/  USHF.R.S32.HI UR6, URZ, 0x1f, UR12 ;  /* 0x0000001f3f067899 */ /* 0x000fe4000801140c */
[----:B------:R-:W-:Y:S02]  /*14860*/  ULDC.64 UR4, c[0x0][0x1f0] ;  /* 0x00007c0000047ab9 */ /* 0x000fe40000000a00 */
[----:B------:R-:W-:-:S04]  /*14870*/  UIMAD UR4, UR6, UR4, URZ ;  /* 0x00000004060472a4 */ /* 0x000fc8000f8e023f */
[----:B------:R-:W-:Y:S01]  /*14880*/  UIMAD UR4, UR12, UR5, UR4 ;  /* 0x000000050c0472a4 */ /* 0x000fe2000f8e0204 */
[----:B------:R-:W-:Y:S01]  /*14890*/  BSSY B0, `(.L_x_539) ;  /* 0x0000015000007945 */ /* 0x000fe20003800000 */
[----:B---3--:R-:W-:Y:S02]  /*148a0*/  SHF.R.S32.HI R0, RZ, 0x1f, R14 ;  /* 0x0000001fff007819 */ /* 0x008fe4000001140e */
[----:B------:R-:W-:-:S04]  /*148b0*/  IADD3 R2, P0, R14, UR18, RZ ;  /* 0x000000120e027c10 */ /* 0x000fc8000ff1e0ff */
[----:B------:R-:W-:Y:S02]  /*148c0*/  IADD3.X R3, R0, UR7, RZ, P0, !PT ;  /* 0x0000000700037c10 */ /* 0x000fe400087fe4ff */
[----:B------:R-:W-:-:S03]  /*148d0*/  ISETP.GE.AND P0, PT, R71, UR11, PT ;  /* 0x0000000b47007c0c */ /* 0x000fc6000bf06270 */
[----:B--2---:R-:W-:-:S05]  /*148e0*/  IMAD.WIDE.U32 R8, R8, c[0x0][0x1f0], R2 ;  /* 0x00007c0008087a25 */ /* 0x004fca00078e0002 */
[----:B------:R-:W-:-:S05]  /*148f0*/  IADD3 R7, R9, UR4, RZ ;  /* 0x0000000409077c10 */ /* 0x000fca000fffe0ff */
[----:B------:R-:W-:Y:S05]  /*14900*/  @P0 BRA `(.L_x_540) ;  /* 0x000000d000000947 */ /* 0x000fea0003800000 */
[----:B----45:R-:W-:Y:S01]  /*14910*/  IMAD R0, R17, c[0x0][0x1e8], RZ ;  /* 0x00007a0011007a24 */ /* 0x030fe200078e02ff */
        /* <DEDUP_REMOVED lines=12> */
.L_x_540:
[----:B----4-:R-:W-:Y:S05]  /*149e0*/  BSYNC B0 ;  /* 0x0000000000007941 */ /* 0x010fea0003800000 */
.L_x_539:
[----:B------:R-:W-:Y:S01]  /*149f0*/  LEA.HI.SX32 R0, R68, 0x20, 0x1e ;  /* 0x0000002044007811 */ /* 0x000fe200078ff2ff */
[----:B------:R-:W-:Y:S03]  /*14a00*/  BSSY B0, `(.L_x_541) ;  /* 0x0000013000007945 */ /* 0x000fe60003800000 */
[----:B------:R-:W-:-:S13]  /*14a10*/  ISETP.GE.AND P0, PT, R0, UR11, PT ;  /* 0x0000000b00007c0c */ /* 0x000fda000bf06270 */
[----:B------:R-:W-:Y:S05]  /*14a20*/  @P0 BRA `(.L_x_542) ;  /* 0x0000010000000947 */ /* 0x000fea0003800000 */
[----:B-----5:R-:W-:Y:S01]  /*14a30*/  IADD3 R10, P0, R16, 0x20, RZ ;  /* 0x00000020100a7810 */ /* 0x020fe20007f1e0ff */
[----:B--2---:R-:W-:Y:S01]  /*14a40*/  IMAD.MOV.U32 R2, RZ, RZ, R8 ;  /* 0x000000ffff027224 */ /* 0x004fe200078e0008 */
        /* <DEDUP_REMOVED lines=11> */
[----:B------:R2:W-:Y:S04]  /*14b00*/  @!P2 STG.E.128 [R2.64], R40 ;  /* 0x000000280200a986 */ /* 0x0005e8000c101d10 */
[----:B-1----:R2:W-:Y:S04]  /*14b10*/  @!P1 STG.E.128 [R2.64+0x40], R36 ;  /* 0x0000402402009986 */ /* 0x0025e8000c101d10 */
[----:B------:R2:W-:Y:S02]  /*14b20*/  @!P0 STG.E.128 [R2.64+0x80], R32 ;  /* 0x0000802002008986 */ /* 0x0005e4000c101d10 */
.L_x_542:
[----:B------:R-:W-:Y:S05]  /*14b30*/  BSYNC B0 ;  /* 0x0000000000007941 */ /* 0x000fea0003800000 */
.L_x_541:
        /* <DEDUP_REMOVED lines=8> */
[----:B-----5:R-:W-:Y:S01]  /*14bc0*/  IADD3 R10, P0, R16, 0x40, RZ ;  /* 0x00000040100a7810 */ /* 0x020fe20007f1e0ff */
        /* <DEDUP_REMOVED lines=12> */
[----:B-1----:R1:W-:Y:S04]  /*14c90*/  @!P2 STG.E.128 [R2.64], R52 ;  /* 0x000000340200a986 */ /* 0x0023e8000c101d10 */
[----:B------:R1:W-:Y:S04]  /*14ca0*/  @!P1 STG.E.128 [R2.64+0x40], R48 ;  /* 0x0000403002009986 */ /* 0x0003e8000c101d10 */
[----:B------:R1:W-:Y:S02]  /*14cb0*/  @!P0 STG.E.128 [R2.64+0x80], R44 ;  /* 0x0000802c02008986 */ /* 0x0003e4000c101d10 */
.L_x_544:
[----:B------:R-:W-:Y:S05]  /*14cc0*/  BSYNC B0 ;  /* 0x0000000000007941 */ /* 0x000fea0003800000 */
.L_x_543:
[----:B------:R-:W2:Y:S02]  /*14cd0*/  LDL.LU R0, [R1+0x4c] ;  /* 0x00004c0001007983 */ /* 0x000ea40000300800 */
[----:B--2---:R-:W-:-:S13]  /*14ce0*/  ISETP.GE.AND P0, PT, R0, UR10, PT ;  /* 0x0000000a00007c0c */ /* 0x004fda000bf06270 */
[----:B------:R-:W-:Y:S05]  /*14cf0*/  @P0 EXIT ;  /* 0x000000000000094d */ /* 0x000fea0003800000 */
[----:B-----5:R-:W-:Y:S01]  /*14d00*/  IADD3 R6, P0, R16, 0x60, RZ ;  /* 0x0000006010067810 */ /* 0x020fe20007f1e0ff */
[----:B-1----:R-:W-:Y:S01]  /*14d10*/  IMAD.MOV.U32 R2, RZ, RZ, R8 ;  /* 0x000000ffff027224 */ /* 0x002fe200078e0008 */
        /* <DEDUP_REMOVED lines=16> */
.L_x_503:
        /* <DEDUP_REMOVED lines=27> */
[----:B------:R-:W-:Y:S02]  /*14fd0*/  ULDC.64 UR4, c[0x0][0x1f0] ;  /* 0x00007c0000047ab9 */ /* 0x000fe40000000a00 */
        /* <DEDUP_REMOVED lines=23> */
[----:B------:R-:W-:Y:S01]  /*15150*/  UIMAD UR17, UR11, UR14, UR17 ;  /* 0x0000000e0b1172a4 */ /* 0x000fe2000f8e0211 */
[----:B--2---:R-:W-:Y:S01]  /*15160*/  IMAD.WIDE R2, R4, 0x80, R6 ;  /* 0x0000008004027825 */ /* 0x004fe200078e0206 */
        /* <DEDUP_REMOVED lines=25> */
.L_x_546:
[----:B------:R-:W-:Y:S05]  /*15300*/  BSYNC B0 ;  /* 0x0000000000007941 */ /* 0x000fea0003800000 */
.L_x_545:
        /* <DEDUP_REMOVED lines=20> */
.L_x_548:
[----:B------:R-:W-:Y:S05]  /*15450*/  BSYNC B0 ;  /* 0x0000000000007941 */ /* 0x000fea0003800000 */
.L_x_547:
        /* <DEDUP_REMOVED lines=20> */
.L_x_550:
[----:B------:R-:W-:Y:S05]  /*155a0*/  BSYNC B0 ;  /* 0x0000000000007941 */ /* 0x000fea0003800000 */
.L_x_549:
        /* <DEDUP_REMOVED lines=19> */
.L_x_552:
[----:B------:R-:W-:Y:S05]  /*156e0*/  BSYNC B0 ;  /* 0x0000000000007941 */ /* 0x000fea0003800000 */
.L_x_551:
        /* <DEDUP_REMOVED lines=35> */
.L_x_553:
        /* <DEDUP_REMOVED lines=14> */
.L_x_993:


//--------------------- .text._ZN5flash16flash_fwd_kernelI23Flash_fwd_kernel_traitsILi96ELi128ELi64ELi4ELb0ELb0EN7cutlass6half_tE19Flash_kernel_traitsILi96ELi128ELi64ELi4ES3_EELb1ELb1ELb0ELb1ELb0ELb0ELb0ELb1EEEvNS_16Flash_fwd_paramsE --------------------------
	.section	.text._ZN5flash16flash_fwd_kernelI23Flash_fwd_kernel_traitsILi96ELi128ELi64ELi4ELb0ELb0EN7cutlass6half_tE19Flash_kernel_traitsILi96ELi128ELi64ELi4ES3_EELb1ELb1ELb0ELb1ELb0ELb0ELb0ELb1EEEvNS_16Flash_fwd_paramsE,"ax",@progbits
	.sectioninfo	@"SHI_REGISTERS=255"
	.align	128
        .global         _ZN5flash16flash_fwd_kernelI23Flash_fwd_kernel_traitsILi96ELi128ELi64ELi4ELb0ELb0EN7cutlass6half_tE19Flash_kernel_traitsILi96ELi128ELi64ELi4ES3_EELb1ELb1ELb0ELb1ELb0ELb0ELb0ELb1EEEvNS_16Flash_fwd_paramsE
        .type           _ZN5flash16flash_fwd_kernelI23Flash_fwd_kernel_traitsILi96ELi128ELi64ELi4ELb0ELb0EN7cutlass6half_tE19Flash_kernel_traitsILi96ELi128ELi64ELi4ES3_EELb1ELb1ELb0ELb1ELb0ELb0ELb0ELb1EEEvNS_16Flash_fwd_paramsE,@function
        .size           _ZN5flash16flash_fwd_kernelI23Flash_fwd_kernel_traitsILi96ELi128ELi64ELi4ELb0ELb0EN7cutlass6half_tE19Flash_kernel_traitsILi96ELi128ELi64ELi4ES3_EELb1ELb1ELb0ELb1ELb0ELb0ELb0ELb1EEEvNS_16Flash_fwd_paramsE,(.L_x_977 - _ZN5flash16flash_fwd_kernelI23Flash_fwd_kernel_traitsILi96ELi128ELi64ELi4ELb0ELb0EN7cutlass6half_tE19Flash_kernel_traitsILi96ELi128ELi64ELi4ES3_EELb1ELb1ELb0ELb1ELb0ELb0ELb0ELb1EEEvNS_16Flash_fwd_paramsE)
        .other          _ZN5flash16flash_fwd_kernelI23Flash_fwd_kernel_traitsILi96ELi128ELi64ELi4ELb0ELb0EN7cutlass6half_tE19Flash_kernel_traitsILi96ELi128ELi64ELi4ES3_EELb1ELb1ELb0ELb1ELb0ELb0ELb0ELb1EEEvNS_16Flash_fwd_paramsE,@"STO_CUDA_ENTRY STV_DEFAULT"
_ZN5flash16flash_fwd_kernelI23Flash_fwd_kernel_traitsILi96ELi128ELi64ELi4ELb0ELb0EN7cutlass6half_tE19Flash_kernel_traitsILi96ELi128ELi64ELi4ES3_EELb1ELb1ELb0ELb1ELb0ELb0ELb0ELb1EEEvNS_16Flash_fwd_paramsE:
.text._ZN5flash16flash_fwd_kernelI23Flash_fwd_kernel_traitsILi96ELi128ELi64ELi4ELb0ELb0EN7cutlass6half_tE19Flash_kernel_traitsILi96ELi128ELi64ELi4ES3_EELb1ELb1ELb0ELb1ELb0ELb0ELb0ELb1EEEvNS_16Flash_fwd_paramsE:
[----:B------:R-:W-:Y:S02]  /*0000*/  MOV R1, c[0x0][0x28] ;  /* 0x00000a0000017a02 */ /* 0x000fe40000000f00 */
[----:B------:R-:W-:Y:S01]  /*0010*/  ULDC.64 UR4, c[0x0][0x40] ;  /* 0x0000100000047ab9 */ /* 0x000fe20000000a00 */
[----:B------:R-:W-:Y:S01]  /*0020*/  BSSY B3, `(.L_x_554) ;  /* 0x0000005000037945 */ /* 0x000fe20003800000 */
[----:B------:R-:W-:Y:S01]  /*0030*/  UIADD3 UR6, UP0, UR4, 0x160, URZ ;  /* 0x0000016004067890 */ /* 0x000fe2000ff1e03f */
[----:B------:R-:W-:-:S03]  /*0040*/  IADD3 R1, R1, -0x258, RZ ;  /* 0xfffffda801017810 */ /* 0x000fc60007ffe0ff */
[----:B------:R-:W-:-:S07]  /*0050*/  UIADD3.X UR7, URZ, UR5, URZ, UP0, !UPT ;  /* 0x000000053f077290 */ /* 0x000fce00087fe43f */
[----:B------:R-:W-:Y:S05]  /*0060*/  CALL.REL.NOINC `($_ZN5flash16flash_fwd_kernelI23Flash_fwd_kernel_traitsILi96ELi128ELi64ELi4ELb0ELb0EN7cutlass6half_tE19Flash_kernel_traitsILi96ELi128ELi64ELi4ES3_EELb1ELb1ELb0ELb1ELb0ELb0ELb0ELb1EEEvNS_16Flash_fwd_paramsE$_ZN5flash22compute_attn_1rowblockI23Flash_fwd_kernel_traitsILi96ELi128ELi64ELi4ELb0ELb0EN7cutlass6half_tE19Flash_kernel_traitsILi96ELi128ELi64ELi4ES3_EELb1ELb1ELb0ELb1ELb0ELb0ELb0ELb1ENS_16Flash_fwd_paramsEEEvRKT8_iii) ;  /* 0x0000002000007944 */ /* 0x000fea0003c00000 */
[----:B------:R-:W-:Y:S05]  /*0070*/  BSYNC B3 ;  /* 0x0000000000037941 */ /* 0x000fea0003800000 */
.L_x_554:
[----:B------:R-:W-:Y:S05]  /*0080*/  EXIT ;  /* 0x000000000000794d */ /* 0x000fea0003800000 */
        .type           $_ZN5flash16flash_fwd_kernelI23Flash_fwd_kernel_traitsILi96ELi128ELi64ELi4ELb0ELb0EN7cutlass6half_tE19Flash_kernel_traitsILi96ELi128ELi64ELi4ES3_EELb1ELb1ELb0ELb1ELb0ELb0ELb0ELb1EEEvNS_16Flash_fwd_paramsE$_ZN5flash22compute_attn_1rowblockI23Flash_fwd_kernel_traitsILi96ELi128ELi64ELi4ELb0ELb0EN7cutlass6half_tE19Flash_kernel_traitsILi96ELi128ELi64ELi4ES3_EELb1ELb1ELb0ELb1ELb0ELb0ELb0ELb1ENS_16Flash_fwd_paramsEEEvRKT8_iii,@function
        .size           $_ZN5flash16flash_fwd_kernelI23Flash_fwd_kernel_traitsILi96ELi128ELi64ELi4ELb0ELb0EN7cutlass6half_tE19Flash_kernel_traitsILi96ELi128ELi64ELi4ES3_EELb1ELb1ELb0ELb1ELb0ELb0ELb0ELb1EEEvNS_16Flash_fwd_paramsE$_ZN5flash22compute_attn_1rowblockI23Flash_fwd_kernel_traitsILi96ELi128ELi64ELi4ELb0ELb0EN7cutlass6half_tE19Flash_kernel_traitsILi96ELi128ELi64ELi4ES3_EELb1ELb1ELb0ELb1ELb0ELb0ELb0ELb1ENS_16Flash_fwd_paramsEEEvRKT8_iii,($__internal_0_$__cuda_sm70_shflsync_bfly_p - $_ZN5flash16flash_fwd_kernelI23Flash_fwd_kernel_traitsILi96ELi128ELi64ELi4ELb0ELb0EN7cutlass6half_tE19Flash_kernel_traitsILi96ELi128ELi64ELi4ES3_EELb1ELb1ELb0ELb1ELb0ELb0ELb0ELb1EEEvNS_16Flash_fwd_paramsE$_ZN5flash22compute_attn_1rowblockI23Flash_fwd_kernel_traitsILi96ELi128ELi64ELi4ELb0ELb0EN7cutlass6half_tE19Flash_kernel_traitsILi96ELi128ELi64ELi4ES3_EELb1ELb1ELb0ELb1ELb0ELb0ELb0ELb1ENS_16Flash_fwd_paramsEEEvRKT8_iii)
$_ZN5flash16flash_fwd_kernelI23Flash_fwd_kernel_traitsILi96ELi128ELi64ELi4ELb0ELb0EN7cutlass6half_tE19Flash_kernel_traitsILi96ELi128ELi64ELi4ES3_EELb1ELb1ELb0ELb1ELb0ELb0ELb0ELb1EEEvNS_16Flash_fwd_paramsE$_ZN5flash22compute_attn_1rowblockI23Flash_fwd_kernel_traitsILi96ELi128ELi64ELi4ELb0ELb0EN7cutlass6half_tE19Flash_kernel_traitsILi96ELi128ELi64ELi4ES3_EELb1ELb1ELb0ELb1ELb0ELb0ELb0ELb1ENS_16Flash_fwd_paramsEEEvRKT8_iii:
[----:B------:R-:W-:Y:S01]  /*0090*/  IMAD.U32 R2, RZ, RZ, UR6 ;  /* 0x00000006ff027e24 */ /* 0x000fe2000f8e00ff */
[----:B------:R-:W-:Y:S01]  /*00a0*/  ULDC.64 UR4, c[0x0][0x118] ;  /* 0x0000460000047ab9 */ /* 0x000fe20000000a00 */
[----:B------:R-:W-:-:S05]  /*00b0*/  IMAD.U32 R3, RZ, RZ, UR7 ;  /* 0x00000007ff037e24 */ /* 0x000fca000f8e00ff */
[----:B------:R-:W2:Y:S04]  /*00c0*/  LD.E.U8 R0, [R2.64+0x1a4] ;  /* 0x0001a40402007980 */ /* 0x000ea8000c101100 */
[----:B------:R-:W3:Y:S01]  /*00d0*/  LD.E.64 R182, [R2.64+0x190] ;  /* 0x0001900402b67980 */ /* 0x000ee2000c101b00 */
[----:B------:R-:W1:Y:S03]  /*00e0*/  S2UR UR10, SR_CTAID.Y ;  /* 0x00000000000a79c3 */ /* 0x000e660000002600 */
[----:B------:R-:W4:Y:S04]  /*00f0*/  S2R R44, SR_TID.X ;  /* 0x00000000002c7919 */ /* 0x000f280000002100 */
[----:B------:R-:W3:Y:S01]  /*0100*/  LD.E.64 R6, [R2.64+0x198] ;  /* 0x0001980402067980 */ /* 0x000ee2000c101b00 */
[----:B------:R-:W1:Y:S08]  /*0110*/  S2UR UR9, SR_CTAID.X ;  /* 0x00000000000979c3 */ /* 0x000e700000002500 */
[----:B------:R-:W1:Y:S02]  /*0120*/  S2UR UR8, SR_CTAID.Z ;  /* 0x00000000000879c3 */ /* 0x000e640000002700 */
[----:B-1----:R-:W-:-:S06]  /*0130*/  ULOP3.LUT UR8, UR8, UR9, UR10, 0xfe, !UPT ;  /* 0x0000000908087292 */ /* 0x002fcc000f8efe0a */
[----:B----4-:R-:W-:-:S13]  /*0140*/  LOP3.LUT P2, RZ, R44, UR8, RZ, 0xfc, !PT ;  /* 0x000000082cff7c12 */ /* 0x010fda000f84fcff */
[----:B------:R1:W4:Y:S01]  /*0150*/  @!P2 LD.E.64 R10, [R2.64+0x1a8] ;  /* 0x0001a804020aa980 */ /* 0x000322000c101b00 */
[----:B--2---:R-:W-:-:S13]  /*0160*/  ISETP.NE.AND P1, PT, R0, RZ, PT ;  /* 0x000000ff0000720c */ /* 0x004fda0003f25270 */
[----:B---3--:R-:W4:Y:S04]  /*0170*/  @P1 LD.E.64 R182, [R182.64] ;  /* 0x00000004b6b61980 */ /* 0x008f28000c101b00 */
[----:B------:R1:W2:Y:S01]  /*0180*/  @P1 LD.E R0, [R2.64+0x1a0] ;  /* 0x0001a00402001980 */ /* 0x0002a2000c101900 */
[----:B------:R-:W-:Y:S01]  /*0190*/  IMAD.U32 R198, RZ, RZ, UR6 ;  /* 0x00000006ffc67e24 */ /* 0x000fe2000f8e00ff */
[----:B------:R-:W-:Y:S01]  /*01a0*/  MOV R199, UR7 ;  /* 0x0000000700c77c02 */ /* 0x000fe20008000f00 */
[----:B------:R-:W-:Y:S02]  /*01b0*/  IMAD.U32 R8, RZ, RZ, UR6 ;  /* 0x00000006ff087e24 */ /* 0x000fe4000f8e00ff */
[----:B------:R-:W-:Y:S01]  /*01c0*/  IMAD.U32 R9, RZ, RZ, UR7 ;  /* 0x00000007ff097e24 */ /* 0x000fe2000f8e00ff */
[----:B------:R-:W-:Y:S01]  /*01d0*/  MOV R5, UR7 ;  /* 0x0000000700057c02 */ /* 0x000fe20008000f00 */
[----:B------:R-:W-:Y:S01]  /*01e0*/  IMAD.U32 R4, RZ, RZ, UR6 ;  /* 0x00000006ff047e24 */ /* 0x000fe2000f8e00ff */
[----:B------:R3:W5:Y:S04]  /*01f0*/  LD.E.U8 R198, [R198.64+0x178] ;  /* 0x00017804c6c67980 */ /* 0x000768000c101100 */
[----:B------:R2:W3:Y:S04]  /*0200*/  LD.E R12, [R8.64+0x60] ;  /* 0x00006004080c7980 */ /* 0x0004e8000c101900 */
[----:B-1----:R-:W3:Y:S04]  /*0210*/  @P1 LD.E.64 R2, [R6.64] ;  /* 0x0000000406021980 */ /* 0x002ee8000c101b00 */
[----:B----4-:R-:W-:Y:S04]  /*0220*/  @!P2 ST.E.64 [R10.64], R182 ;  /* 0x000000b60a00a985 */ /* 0x010fe8000c101b04 */
[----:B--2---:R-:W2:Y:S01]  /*0230*/  @!P2 LD.E.64 R8, [R4.64+0x1a8] ;  /* 0x0001a8040408a980 */ /* 0x004ea2000c101b00 */
[----:B---3--:R-:W-:-:S05]  /*0240*/  @P1 IADD3 R0, P0, R0, R2, RZ ;  /* 0x0000000200001210 */ /* 0x008fca0007f1e0ff */
[----:B------:R-:W-:Y:S02]  /*0250*/  @P1 IMAD.X R2, RZ, RZ, R3, P0 ;  /* 0x000000ffff021224 */ /* 0x000fe400000e0603 */
[----:B------:R-:W-:Y:S02]  /*0260*/  @P1 IMAD.MOV.U32 R6, RZ, RZ, R0 ;  /* 0x000000ffff061224 */ /* 0x000fe400078e0000 */
[----:B------:R-:W-:-:S03]  /*0270*/  @P1 IMAD.MOV.U32 R7, RZ, RZ, R2 ;  /* 0x000000ffff071224 */ /* 0x000fc600078e0002 */
[----:B------:R-:W-:Y:S01]  /*0280*/  @!P2 MOV R2, R6 ;  /* 0x000000060002a202 */ /* 0x000fe20000000f00 */
[----:B------:R-:W-:-:S05]  /*0290*/  @!P2 IMAD.MOV.U32 R3, RZ, RZ, R7 ;  /* 0x000000ffff03a224 */ /* 0x000fca00078e0007 */
[----:B--2---:R1:W-:Y:S04]  /*02a0*/  @!P2 ST.E.64 [R8.64+0x8], R2 ;  /* 0x000008020800a985 */ /* 0x0043e8000c101b04 */
[----:B------:R-:W2:Y:S04]  /*02b0*/  LD.E.64 R4, [R4.64+0xe0] ;  /* 0x0000e00404047980 */ /* 0x000ea8000c101b00 */
[----:B------:R-:W3:Y:S01]  /*02c0*/  S2R R174, SR_CTAID.Y ;  /* 0x0000000000ae7919 */ /* 0x000ee20000002600 */
[----:B------:R-:W-:Y:S02]  /*02d0*/  IMAD.MOV.U32 R50, RZ, RZ, -0x1 ;  /* 0xffffffffff327424 */ /* 0x000fe400078e00ff */
[----:B-1----:R-:W-:Y:S01]  /*02e0*/  IMAD.U32 R2, RZ, RZ, UR6 ;  /* 0x00000006ff027e24 */ /* 0x002fe2000f8e00ff */
[----:B------:R-:W-:-:S06]  /*02f0*/  MOV R3, UR7 ;  /* 0x0000000700037c02 */ /* 0x000fcc0008000f00 */
[----:B------:R-:W4:Y:S01]  /*0300*/  LD.E.64 R2, [R2.64+0xe8] ;  /* 0x0000e80402027980 */ /* 0x000f22000c101b00 */
[----:B--2---:R-:W-:-:S04]  /*0310*/  ISETP.NE.U32.AND P3, PT, R4, RZ, PT ;  /* 0x000000ff0400720c */ /* 0x004fc80003f65070 */
[----:B------:R-:W-:Y:S01]  /*0320*/  ISETP.NE.AND.EX P3, PT, R5, RZ, PT, P3 ;  /* 0x000000ff0500720c */ /* 0x000fe20003f65330 */
[----:B---3--:R-:W-:-:S12]  /*0330*/  IMAD.WIDE R4, R174, 0x4, R4 ;  /* 0x00000004ae047825 */ /* 0x008fd800078e0204 */
[----:B------:R-:W2:Y:S04]  /*0340*/  @P3 LD.E R50, [R4.64] ;  /* 0x0000000404323980 */ /* 0x000ea8000c101900 */
[----:B------:R-:W1:Y:S01]  /*0350*/  S2R R175, SR_CTAID.Z ;  /* 0x0000000000af7919 */ /* 0x000e620000002700 */
[----:B------:R-:W-:-:S04]  /*0360*/  SHF.R.S32.HI R42, RZ, 0x1f, R44 ;  /* 0x0000001fff2a7819 */ /* 0x000fc8000001142c */
[----:B------:R-:W-:-:S04]  /*0370*/  LEA.HI R40, R42, R44, RZ, 0x5 ;  /* 0x0000002c2a287211 */ /* 0x000fc800078f28ff */
[----:B------:R-:W-:-:S05]  /*0380*/  LOP3.LUT R0, R40, 0xffffffe0, RZ, 0xc0, !PT ;  /* 0xffffffe028007812 */ /* 0x000fca00078ec0ff */
[----:B------:R-:W-:Y:S02]  /*0390*/  IMAD.IADD R55, R44, 0x1, -R0 ;  /* 0x000000012c377824 */ /* 0x000fe400078e0a00 */
[----:B-1----:R-:W-:-:S05]  /*03a0*/  IMAD R8, R174, R12, R175 ;  /* 0x0000000cae087224 */ /* 0x002fca00078e02af */
[----:B------:R-:W-:-:S04]  /*03b0*/  SHF.L.U32 R8, R8, 0x5, RZ ;  /* 0x0000000508087819 */ /* 0x000fc800000006ff */
[----:B------:R-:W-:Y:S01]  /*03c0*/  IADD3 R172, P2, P1, R8, R6, R55 ;  /* 0x0000000608ac7210 */ /* 0x000fe2000795e037 */
[----:B------:R1:W-:Y:S01]  /*03d0*/  STL.64 [R1+0x128], R182 ;  /* 0x000128b601007387 */ /* 0x0003e20000100a00 */
[----:B----4-:R-:W-:-:S03]  /*03e0*/  ISETP.NE.U32.AND P0, PT, R2, RZ, PT ;  /* 0x000000ff0200720c */ /* 0x010fc60003f05070 */
[----:B------:R1:W-:Y:S01]  /*03f0*/  STL [R1+0x1a4], R172 ;  /* 0x0001a4ac01007387 */ /* 0x0003e20000100800 */
[----:B------:R-:W-:Y:S02]  /*0400*/  ISETP.NE.AND.EX P0, PT, R3, RZ, PT, P0 ;  /* 0x000000ff0300720c */ /* 0x000fe40003f05300 */
[----:B------:R-:W-:Y:S02]  /*0410*/  SHF.R.S32.HI R0, RZ, 0x1f, R55 ;  /* 0x0000001fff007819 */ /* 0x000fe40000011437 */
[----:B------:R-:W-:Y:S01]  /*0420*/  SHF.R.S32.HI R9, RZ, 0x1f, R8 ;  /* 0x0000001fff097819 */ /* 0x000fe20000011408 */
[----:B------:R-:W-:Y:S01]  /*0430*/  BSSY B0, `(.L_x_555) ;  /* 0x000000c000007945 */ /* 0x000fe20003800000 */
[----:B------:R-:W-:Y:S02]  /*0440*/  IMAD.MOV.U32 R32, RZ, RZ, -0x1 ;  /* 0xffffffffff207424 */ /* 0x000fe400078e00ff */
[----:B------:R-:W-:Y:S01]  /*0450*/  IADD3.X R169, R9, R7, R0, P2, P1 ;  /* 0x0000000709a97210 */ /* 0x000fe200017e2400 */
[----:B------:R-:W-:Y:S01]  /*0460*/  IMAD.WIDE R6, R174, 0x4, R2 ;  /* 0x00000004ae067825 */ /* 0x000fe200078e0202 */
[----:B--2---:R1:W-:Y:S03]  /*0470*/  STL [R1+0x1a0], R50 ;  /* 0x0001a03201007387 */ /* 0x0043e60000100800 */
[----:B------:R-:W-:Y:S05]  /*0480*/  @!P0 BRA `(.L_x_556) ;  /* 0x0000006000008947 */ /* 0x000fea0003800000 */
[----:B------:R-:W-:Y:S01]  /*0490*/  IMAD.U32 R2, RZ, RZ, UR6 ;  /* 0x00000006ff027e24 */ /* 0x000fe2000f8e00ff */
[----:B------:R-:W-:-:S05]  /*04a0*/  MOV R3, UR7 ;  /* 0x0000000700037c02 */ /* 0x000fca0008000f00 */
[----:B------:R-:W2:Y:S02]  /*04b0*/  LD.E.U8 R2, [R2.64+0x1b2] ;  /* 0x0001b20402027980 */ /* 0x000ea4000c101100 */
[----:B--2---:R-:W-:-:S13]  /*04c0*/  ISETP.NE.AND P1, PT, R2, RZ, PT ;  /* 0x000000ff0200720c */ /* 0x004fda0003f25270 */
[----:B------:R-:W-:Y:S05]  /*04d0*/  @!P1 BRA `(.L_x_556) ;  /* 0x0000001000009947 */ /* 0x000fea0003800000 */
[----:B------:R2:W5:Y:S02]  /*04e0*/  LD.E R32, [R6.64] ;  /* 0x0000000406207980 */ /* 0x000564000c101900 */
.L_x_556:
[----:B------:R-:W-:Y:S05]  /*04f0*/  BSYNC B0 ;  /* 0x0000000000007941 */ /* 0x000fea0003800000 */
.L_x_555:
[----:B------:R3:W4:Y:S01]  /*0500*/  @P3 LD.E R0, [R4.64+0x4] ;  /* 0x0000040404003980 */ /* 0x000722000c101900 */
[----:B------:R-:W-:Y:S02]  /*0510*/  IMAD.U32 R2, RZ, RZ, UR6 ;  /* 0x00000006ff027e24 */ /* 0x000fe4000f8e00ff */
[----:B------:R-:W-:-:S06]  /*0520*/  IMAD.U32 R3, RZ, RZ, UR7 ;  /* 0x00000007ff037e24 */ /* 0x000fcc000f8e00ff */
[----:B--2---:R-:W2:Y:S01]  /*0530*/  LD.E.64 R2, [R2.64+0xf0] ;  /* 0x0000f00402027980 */ /* 0x004ea2000c101b00 */
[----:B---3--:R-:W-:Y:S01]  /*0540*/  IMAD.U32 R4, RZ, RZ, UR6 ;  /* 0x00000006ff047e24 */ /* 0x008fe2000f8e00ff */
[----:B------:R-:W-:Y:S02]  /*0550*/  MOV R5, UR7 ;  /* 0x0000000700057c02 */ /* 0x000fe40008000f00 */
[----:B------:R-:W-:Y:S02]  /*0560*/  MOV R12, RZ ;  /* 0x000000ff000c7202 */ /* 0x000fe40000000f00 */
[----:B----4-:R-:W-:-:S06]  /*0570*/  @P3 IADD3 R49, -R50, R0, RZ ;  /* 0x0000000032313210 */ /* 0x010fcc0007ffe1ff */
[----:B------:R-:W3:Y:S01]  /*0580*/  @!P3 LD.E R49, [R4.64+0xb4] ;  /* 0x0000b4040431b980 */ /* 0x000ee2000c101900 */
[----:B--2---:R-:W-:-:S04]  /*0590*/  ISETP.NE.U32.AND P1, PT, R2, RZ, PT ;  /* 0x000000ff0200720c */ /* 0x004fc80003f25070 */
[----:B------:R-:W-:-:S13]  /*05a0*/  ISETP.NE.AND.EX P1, PT, R3, RZ, PT, P1 ;  /* 0x000000ff0300720c */ /* 0x000fda0003f25310 */
[----:B------:R-:W-:-:S05]  /*05b0*/  @P1 IMAD.WIDE R2, R174, 0x4, R2 ;  /* 0x00000004ae021825 */ /* 0x000fca00078e0202 */
[----:B------:R2:W5:Y:S01]  /*05c0*/  @P1 LD.E R12, [R2.64] ;  /* 0x00000004020c1980 */ /* 0x000562000c101900 */
[----:B------:R-:W-:Y:S03]  /*05d0*/  BSSY B0, `(.L_x_557) ;  /* 0x000000e000007945 */ /* 0x000fe60003800000 */
[----:B---3--:R2:W-:Y:S01]  /*05e0*/  STL [R1+0x1b4], R49 ;  /* 0x0001b43101007387 */ /* 0x0085e20000100800 */
[----:B------:R-:W-:Y:S05]  /*05f0*/  @!P0 BRA `(.L_x_558) ;  /* 0x0000008000008947 */ /* 0x000fea0003800000 */
[----:B--2---:R-:W-:Y:S01]  /*0600*/  IMAD.U32 R2, RZ, RZ, UR6 ;  /* 0x00000006ff027e24 */ /* 0x004fe2000f8e00ff */
[----:B------:R-:W-:-:S05]  /*0610*/  MOV R3, UR7 ;  /* 0x0000000700037c02 */ /* 0x000fca0008000f00 */
[----:B------:R-:W2:Y:S02]  /*0620*/  LD.E.U8 R2, [R2.64+0x1b2] ;  /* 0x0001b20402027980 */ /* 0x000ea4000c101100 */
[----:B--2---:R-:W-:-:S13]  /*0630*/  ISETP.NE.AND P0, PT, R2, RZ, PT ;  /* 0x000000ff0200720c */ /* 0x004fda0003f05270 */
[----:B------:R-:W2:Y:S02]  /*0640*/  @P0 LD.E R0, [R6.64+0x4] ;  /* 0x0000040406000980 */ /* 0x000ea4000c101900 */
[----:B--2--5:R-:W-:-:S06]  /*0650*/  @P0 IMAD.IADD R4, R0, 0x1, -R32 ;  /* 0x0000000100040824 */ /* 0x024fcc00078e0a20 */
[----:B------:R2:W5:Y:S01]  /*0660*/  @!P0 LD.E R4, [R6.64] ;  /* 0x0000000406048980 */ /* 0x000562000c101900 */
[----:B------:R-:W-:Y:S05]  /*0670*/  BRA `(.L_x_559) ;  /* 0x0000003000007947 */ /* 0x000fea0003800000 */
.L_x_558:
[----:B--2---:R-:W-:Y:S02]  /*0680*/  MOV R2, UR6 ;  /* 0x0000000600027c02 */ /* 0x004fe40008000f00 */
[----:B------:R-:W-:-:S05]  /*0690*/  MOV R3, UR7 ;  /* 0x0000000700037c02 */ /* 0x000fca0008000f00 */
[----:B------:R2:W5:Y:S02]  /*06a0*/  LD.E R4, [R2.64+0xb8] ;  /* 0x0000b80402047980 */ /* 0x000564000c101900 */
.L_x_559:
[----:B------:R-:W-:Y:S05]  /*06b0*/  BSYNC B0 ;  /* 0x0000000000007941 */ /* 0x000fea0003800000 */
.L_x_557:
[----:B--2---:R-:W-:Y:S02]  /*06c0*/  IMAD.U32 R2, RZ, RZ, UR6 ;  /* 0x00000006ff027e24 */ /* 0x004fe4000f8e00ff */
[----:B------:R-:W-:-:S06]  /*06d0*/  IMAD.U32 R3, RZ, RZ, UR7 ;  /* 0x00000007ff037e24 */ /* 0x000fcc000f8e00ff */
[----:B------:R-:W2:Y:S01]  /*06e0*/  LD.E.64 R2, [R2.64+0xf8] ;  /* 0x0000f80402027980 */ /* 0x000ea2000c101b00 */
[----:B------:R-:W-:Y:S01]  /*06f0*/  BSSY B1, `(.L_x_560) ;  /* 0x0000015000017945 */ /* 0x000fe20003800000 */
[----:B--2---:R-:W-:-:S04]  /*0700*/  ISETP.NE.U32.AND P0, PT, R2, RZ, PT ;  /* 0x000000ff0200720c */ /* 0x004fc80003f05070 */
[----:B------:R-:W-:-:S13]  /*0710*/  ISETP.NE.AND.EX P0, PT, R3, RZ, PT, P0 ;  /* 0x000000ff0300720c */ /* 0x000fda0003f05300 */
[----:B------:R-:W-:Y:S05]  /*0720*/  @!P0 BRA `(.L_x_561) ;  /* 0x0000004000008947 */ /* 0x000fea0003800000 */
[----:B------:R-:W-:-:S05]  /*0730*/  IMAD.WIDE R2, R174, 0x4, R2 ;  /* 0x00000004ae027825 */ /* 0x000fca00078e0202 */
[----:B------:R-:W2:Y:S02]  /*0740*/  LD.E R0, [R2.64] ;  /* 0x0000000402007980 */ /* 0x000ea4000c101900 */
[----:B--2--5:R-:W-:Y:S01]  /*0750*/  IADD3 R54, R0, -R12, RZ ;  /* 0x8000000c00367210 */ /* 0x024fe20007ffe0ff */
[----:B------:R-:W-:Y:S05]  /*0760*/  BRA `(.L_x_562) ;  /* 0x000000d000007947 */ /* 0x000fea0003800000 */
.L_x_561:
[----:B------:R-:W-:Y:S01]  /*0770*/  IMAD.U32 R2, RZ, RZ, UR6 ;  /* 0x00000006ff027e24 */ /* 0x000fe2000f8e00ff */
[----:B------:R-:W-:-:S06]  /*0780*/  MOV R3, UR7 ;  /* 0x0000000700037c02 */ /* 0x000fcc0008000f00 */
[----:B------:R-:W2:Y:S01]  /*0790*/  LD.E.64 R2, [R2.64+0x108] ;  /* 0x0001080402027980 */ /* 0x000ea2000c101b00 */
[----:B------:R-:W-:Y:S01]  /*07a0*/  BSSY B0, `(.L_x_563) ;  /* 0x0000008000007945 */ /* 0x000fe20003800000 */
[----:B------:R-:W-:Y:S01]  /*07b0*/  IMAD.MOV.U32 R0, RZ, RZ, RZ ;  /* 0x000000ffff007224 */ /* 0x000fe200078e00ff */
[----:B--2---:R-:W-:-:S04]  /*07c0*/  ISETP.NE.U32.AND P0, PT, R2, RZ, PT ;  /* 0x000000ff0200720c */ /* 0x004fc80003f05070 */
[----:B------:R-:W-:-:S13]  /*07d0*/  ISETP.NE.AND.EX P0, PT, R3, RZ, PT, P0 ;  /* 0x000000ff0300720c */ /* 0x000fda0003f05300 */
[----:B------:R-:W-:Y:S05]  /*07e0*/  @!P0 BRA `(.L_x_564) ;  /* 0x0000003000008947 */ /* 0x000fea0003800000 */
[----:B------:R-:W-:Y:S02]  /*07f0*/  MOV R2, UR6 ;  /* 0x0000000600027c02 */ /* 0x000fe40008000f00 */
[----:B------:R-:W-:-:S05]  /*0800*/  MOV R3, UR7 ;  /* 0x0000000700037c02 */ /* 0x000fca0008000f00 */
[----:B------:R2:W5:Y:S02]  /*0810*/  LD.E R0, [R2.64+0xbc] ;  /* 0x0000bc0402007980 */ /* 0x000564000c101900 */
.L_x_564:
[----:B------:R-:W-:Y:S05]  /*0820*/  BSYNC B0 ;  /* 0x0000000000007941 */ /* 0x000fea0003800000 */
.L_x_563:
[----:B-----5:R-:W-:Y:S02]  /*0830*/  IADD3 R54, R0, R4, -R12 ;  /* 0x0000000400367210 */ /* 0x020fe40007ffe80c */
.L_x_562:
[----:B------:R-:W-:Y:S05]  /*0840*/  BSYNC B1 ;  /* 0x0000000000017941 */ /* 0x000fea0003800000 */
.L_x_560:
[----:B------:R-:W3:Y:S01]  /*0850*/  S2R R48, SR_CTAID.X ;  /* 0x0000000000307919 */ /* 0x000ee20000002500 */
[----:B------:R-:W-:Y:S01]  /*0860*/  MOV R0, 0x70 ;  /* 0x0000007000007802 */ /* 0x000fe20000000f00 */
[----:B--2---:R-:W-:-:S03]  /*0870*/  IMAD.MOV.U32 R3, RZ, RZ, 0x0 ;  /* 0x00000000ff037424 */ /* 0x004fc600078e00ff */
[----:B------:R-:W-:Y:S01]  /*0880*/  MOV R2, R0 ;  /* 0x0000000000027202 */ /* 0x000fe20000000f00 */
[----:B---3--:R-:W-:-:S05]  /*0890*/  IMAD.SHL.U32 R170, R48, 0x80, RZ ;  /* 0x0000008030aa7824 */ /* 0x008fca00078e00ff */
[----:B------:R-:W-:-:S13]  /*08a0*/  ISETP.GT.AND P0, PT, R49, R170, PT ;  /* 0x000000aa3100720c */ /* 0x000fda0003f04270 */
[----:B------:R-:W-:Y:S05]  /*08b0*/  @!P0 RET.REL.NODEC R2 `(_ZN5flash16flash_fwd_kernelI23Flash_fwd_kernel_traitsILi96ELi128ELi64ELi4ELb0ELb0EN7cutlass6half_tE19Flash_kernel_traitsILi96ELi128ELi64ELi4ES3_EELb1ELb1ELb0ELb1ELb0ELb0ELb0ELb1EEEvNS_16Flash_fwd_paramsE) ;  /* 0xfffff74002008950 */ /* 0x000fea0003c3ffff */
[----:B------:R-:W-:Y:S02]  /*08c0*/  IMAD.U32 R2, RZ, RZ, UR6 ;  /* 0x00000006ff027e24 */ /* 0x000fe4000f8e00ff */
[----:B------:R-:W-:-:S05]  /*08d0*/  IMAD.U32 R3, RZ, RZ, UR7 ;  /* 0x00000007ff037e24 */ /* 0x000fca000f8e00ff */
[----:B------:R2:W3:Y:S02]  /*08e0*/  LD.E R0, [R2.64+0x188] ;  /* 0x0001880402007980 */ /* 0x0004e4000c101900 */
[----:B--2---:R-:W-:Y:S02]  /*08f0*/  IADD3 R2, -R49, 0xbf, R170 ;  /* 0x000000bf31027810 */ /* 0x004fe40007ffe1aa */
[----:B------:R-:W-:Y:S02]  /*0900*/  IADD3 R3, R54, 0x3f, RZ ;  /* 0x0000003f36037810 */ /* 0x000fe40007ffe0ff */
[----:B---3--:R-:W-:Y:S02]  /*0910*/  IADD3 R0, R0, R2, R54 ;  /* 0x0000000200007210 */ /* 0x008fe40007ffe036 */
[----:B------:R-:W-:Y:S02]  /*0920*/  SHF.R.S32.HI R2, RZ, 0x1f, R3 ;  /* 0x0000001fff027819 */ /* 0x000fe40000011403 */
[----:B------:R-:W-:-:S02]  /*0930*/  SHF.R.S32.HI R4, RZ, 0x1f, R0 ;  /* 0x0000001fff047819 */ /* 0x000fc40000011400 */
[----:B------:R-:W-:Y:S02]  /*0940*/  LEA.HI R2, R2, R3, RZ, 0x6 ;  /* 0x0000000302027211 */ /* 0x000fe400078f30ff */
[----:B------:R-:W-:Y:S02]  /*0950*/  LEA.HI R0, R4, R0, RZ, 0x6 ;  /* 0x0000000004007211 */ /* 0x000fe400078f30ff */
[----:B------:R-:W-:Y:S02]  /*0960*/  SHF.R.S32.HI R2, RZ, 0x6, R2 ;  /* 0x00000006ff027819 */ /* 0x000fe40000011402 */
[----:B------:R-:W-:-:S04]  /*0970*/  SHF.R.S32.HI R0, RZ, 0x6, R0 ;  /* 0x00000006ff007819 */ /* 0x000fc80000011400 */
[----:B------:R-:W-:-:S04]  /*0980*/  IMNMX R173, R2, R0, PT ;  /* 0x0000000002ad7217 */ /* 0x000fc80003800200 */
[----:B------:R-:W-:Y:S01]  /*0990*/  ISETP.GE.AND P0, PT, R173, 0x1, PT ;  /* 0x00000001ad00780c */ /* 0x000fe20003f06270 */
[----:B------:R2:W-:-:S12]  /*09a0*/  STL [R1+0x48], R173 ;  /* 0x000048ad01007387 */ /* 0x0005d80000100800 */
[----:B------:R-:W-:Y:S05]  /*09b0*/  @!P0 BRA `(.L_x_565) ;  /* 0x0002430000008947 */ /* 0x000fea0003800000 */
[----:B------:R-:W-:Y:S02]  /*09c0*/  IMAD.U32 R2, RZ, RZ, UR6 ;  /* 0x00000006ff027e24 */ /* 0x000fe4000f8e00ff */
[----:B------:R-:W-:Y:S01]  /*09d0*/  IMAD.U32 R3, RZ, RZ, UR7 ;  /* 0x00000007ff037e24 */ /* 0x000fe2000f8e00ff */
[----:B------:R-:W-:Y:S01]  /*09e0*/  MOV R10, UR6 ;  /* 0x00000006000a7c02 */ /* 0x000fe20008000f00 */
[----:B------:R-:W-:-:S03]  /*09f0*/  IMAD.U32 R11, RZ, RZ, UR7 ;  /* 0x00000007ff0b7e24 */ /* 0x000fc6000f8e00ff */
[----:B------:R3:W4:Y:S04]  /*0a00*/  LD.E R19, [R2.64+0x68] ;  /* 0x0000680402137980 */ /* 0x000728000c101900 */
[----:B--2---:R-:W2:Y:S04]  /*0a10*/  LD.E.64 R36, [R10.64+0xc0] ;  /* 0x0000c0040a247980 */ /* 0x004ea8000c101b00 */
[----:B------:R3:W2:Y:S04]  /*0a20*/  LD.E.64 R20, [R2.64+0x38] ;  /* 0x0000380402147980 */ /* 0x0006a8000c101b00 */
[----:B------:R3:W2:Y:S01]  /*0a30*/  LD.E.64 R46, [R2.64+0x40] ;  /* 0x00004004022e7980 */ /* 0x0006a2000c101b00 */
[----:B------:R-:W-:-:S02]  /*0a40*/  ISETP.NE.AND P0, PT, R32, -0x1, PT ;  /* 0xffffffff2000780c */ /* 0x000fc40003f05270 */
[----:B------:R-:W-:Y:S01]  /*0a50*/  ISETP.NE.AND P3, PT, R50, -0x1, PT ;  /* 0xffffffff3200780c */ /* 0x000fe20003f65270 */
[----:B------:R3:W2:Y:S01]  /*0a60*/  LD.E.64 R24, [R2.64+0x30] ;  /* 0x0000300402187980 */ /* 0x0006a2000c101b00 */
[----:B------:R-:W-:Y:S01]  /*0a70*/  MOV R4, UR6 ;  /* 0x0000000600047c02 */ /* 0x000fe20008000f00 */
[----:B------:R-:W-:Y:S02]  /*0a80*/  IMAD.U32 R5, RZ, RZ, UR7 ;  /* 0x00000007ff057e24 */ /* 0x000fe4000f8e00ff */
[----:B------:R3:W2:Y:S04]  /*0a90*/  LD.E.64 R30, [R2.64+0x58] ;  /* 0x00005804021e7980 */ /* 0x0006a8000c101b00 */
[----:B------:R1:W2:Y:S04]  /*0aa0*/  LD.E.64 R28, [R4.64+0x50] ;  /* 0x00005004041c7980 */ /* 0x0002a8000c101b00 */
[----:B------:R3:W2:Y:S04]  /*0ab0*/  @!P0 LD.E.64 R16, [R2.64+0x20] ;  /* 0x0000200402108980 */ /* 0x0006a8000c101b00 */
[----:B------:R3:W2:Y:S04]  /*0ac0*/  @!P0 LD.E.64 R22, [R2.64+0x28] ;  /* 0x0000280402168980 */ /* 0x0006a8000c101b00 */
[----:B------:R3:W2:Y:S04]  /*0ad0*/  @!P3 LD.E.64 R26, [R2.64+0x18] ;  /* 0x00001804021ab980 */ /* 0x0006a8000c101b00 */
[----:B------:R3:W2:Y:S04]  /*0ae0*/  LD.E R231, [R2.64+0xc8] ;  /* 0x0000c80402e77980 */ /* 0x0006a8000c101900 */
[----:B------:R3:W2:Y:S01]  /*0af0*/  LD.E.64 R34, [R2.64+0x48] ;  /* 0x0000480402227980 */ /* 0x0006a2000c101b00 */
[----:B------:R-:W-:-:S02]  /*0b00*/  IMAD.U32 R6, RZ, RZ, UR6 ;  /* 0x00000006ff067e24 */ /* 0x000fc4000f8e00ff */
[----:B------:R-:W-:Y:S01]  /*0b10*/  IMAD.U32 R7, RZ, RZ, UR7 ;  /* 0x00000007ff077e24 */ /* 0x000fe2000f8e00ff */
[----:B------:R1:W5:Y:S04]  /*0b20*/  LD.E R168, [R4.64+0x60] ;  /* 0x0000600404a87980 */ /* 0x000368000c101900 */
[----:B------:R1:W5:Y:S04]  /*0b30*/  LD.E.64 R232, [R6.64+0x10] ;  /* 0x0000100406e87980 */ /* 0x000368000c101b00 */
[----:B------:R1:W5:Y:S04]  /*0b40*/  LD.E.64 R166, [R4.64+0x98] ;  /* 0x0000980404a67980 */ /* 0x000368000c101b00 */
[----:B---3--:R-:W5:Y:S01]  /*0b50*/  LD.E.64 R2, [R2.64] ;  /* 0x0000000402027980 */ /* 0x008f62000c101b00 */
[----:B------:R-:W-:-:S02]  /*0b60*/  LEA.HI R43, R42, R44, RZ, 0x3 ;  /* 0x0000002c2a2b7211 */ /* 0x000fc400078f18ff */
[----:B-1----:R-:W-:-:S04]  /*0b70*/  LEA.HI R5, R42, R44, RZ, 0x2 ;  /* 0x0000002c2a057211 */ /* 0x002fc800078f10ff */
[----:B------:R-:W-:Y:S02]  /*0b80*/  LOP3.LUT R4, R5, 0xfffffffc, RZ, 0xc0, !PT ;  /* 0xfffffffc05047812 */ /* 0x000fe400078ec0ff */
[----:B------:R-:W-:Y:S02]  /*0b90*/  SHF.R.S32.HI R41, RZ, 0x3, R43 ;  /* 0x00000003ff297819 */ /* 0x000fe4000001142b */
[----:B------:R-:W-:Y:S01]  /*0ba0*/  SHF.R.S32.HI R14, RZ, 0x2, R5 ;  /* 0x00000002ff0e7819 */ /* 0x000fe20000011405 */
[----:B------:R-:W-:-:S03]  /*0bb0*/  IMAD.IADD R4, R44, 0x1, -R4 ;  /* 0x000000012c047824 */ /* 0x000fc600078e0a04 */
[----:B------:R-:W-:Y:S02]  /*0bc0*/  LEA.HI R5, R5, R14, RZ, 0x1 ;  /* 0x0000000e05057211 */ /* 0x000fe400078f08ff */
[----:B------:R-:W-:Y:S02]  /*0bd0*/  SHF.L.U32 R187, R4, 0x3, RZ ;  /* 0x0000000304bb7819 */ /* 0x000fe400000006ff */
[----:B------:R-:W-:Y:S01]  /*0be0*/  LOP3.LUT R7, R5, 0x7fffffe, RZ, 0xc0, !PT ;  /* 0x07fffffe05077812 */ /* 0x000fe200078ec0ff */
[----:B------:R-:W-:Y:S01]  /*0bf0*/  IMAD.U32 R8, RZ, RZ, UR6 ;  /* 0x00000006ff087e24 */ /* 0x000fe2000f8e00ff */
[----:B------:R-:W-:Y:S02]  /*0c00*/  MOV R9, UR7 ;  /* 0x0000000700097c02 */ /* 0x000fe40008000f00 */
[----:B------:R-:W-:-:S03]  /*0c10*/  SHF.R.S32.HI R38, RZ, 0x5, R40 ;  /* 0x00000005ff267819 */ /* 0x000fc60000011428 */
[----:B------:R1:W5:Y:S01]  /*0c20*/  LD.E.64 R222, [R8.64+0x8] ;  /* 0x0000080408de7980 */ /* 0x000362000c101b00 */
[----:B------:R-:W-:Y:S01]  /*0c30*/  LEA.HI R42, R42, R44, RZ, 0x4 ;  /* 0x0000002c2a2a7211 */ /* 0x000fe200078f20ff */
[----:B-1----:R-:W-:Y:S01]  /*0c40*/  @P0 IMAD.IADD R8, R12, 0x1, R32 ;  /* 0x000000010c080824 */ /* 0x002fe200078e0220 */
[----:B------:R-:W-:Y:S02]  /*0c50*/  IABS R39, R175 ;  /* 0x000000af00277213 */ /* 0x000fe40000000000 */
[C---:B------:R-:W-:Y:S02]  /*0c60*/  IADD3 R186, R187.reuse, 0x20, RZ ;  /* 0x00000020bbba7810 */ /* 0x040fe40007ffe0ff */
[----:B------:R-:W-:Y:S02]  /*0c70*/  IADD3 R184, R187, 0x40, RZ ;  /* 0x00000040bbb87810 */ /* 0x000fe40007ffe0ff */
[----:B----4-:R-:W-:Y:S01]  /*0c80*/  IABS R0, R19 ;  /* 0x0000001300007213 */ /* 0x010fe20000000000 */
[----:B--2---:R1:W-:Y:S01]  /*0c90*/  STL.64 [R1+0x110], R36 ;  /* 0x0001102401007387 */ /* 0x0043e20000100a00 */
[----:B------:R-:W-:-:S02]  /*0ca0*/  IMAD.MOV.U32 R45, RZ, RZ, R36 ;  /* 0x000000ffff2d7224 */ /* 0x000fc400078e0024 */
[----:B-1----:R-:W-:-:S04]  /*0cb0*/  MOV R36, R0 ;  /* 0x0000000000247202 */ /* 0x002fc80000000f00 */
[----:B------:R-:W1:Y:S08]  /*0cc0*/  I2F.RP R0, R36 ;  /* 0x0000002400007306 */ /* 0x000e700000209400 */
[----:B-1----:R1:W2:Y:S02]  /*0cd0*/  MUFU.RCP R6, R0 ;  /* 0x0000000000067308 */ /* 0x0022a40000001000 */
[----:B-1----:R-:W-:Y:S01]  /*0ce0*/  IMAD.SHL.U32 R0, R41, 0x40, RZ ;  /* 0x0000004029007824 */ /* 0x002fe200078e00ff */
[----:B--2---:R-:W-:-:S04]  /*0cf0*/  IADD3 R4, R6, 0xffffffe, RZ ;  /* 0x0ffffffe06047810 */ /* 0x004fc80007ffe0ff */
[----:B------:R-:W-:Y:S01]  /*0d00*/  LOP3.LUT R0, R0, 0xc0, RZ, 0xc0, !PT ;  /* 0x000000c000007812 */ /* 0x000fe200078ec0ff */
[----:B------:R1:W2:Y:S03]  /*0d10*/  F2I.FTZ.U32.TRUNC.NTZ R5, R4 ;  /* 0x0000000400057305 */ /* 0x0002a6000021f000 */
[----:B------:R-:W-:Y:S02]  /*0d20*/  LOP3.LUT R6, R0, 0x18, R187, 0xf8, !PT ;  /* 0x0000001800067812 */ /* 0x000fe400078ef8bb */
[----:B------:R-:W-:Y:S01]  /*0d30*/  SHF.R.U32.HI R0, RZ, 0x3, R0 ;  /* 0x00000003ff007819 */ /* 0x000fe20000011600 */
[C---:B------:R-:W-:Y:S02]  /*0d40*/  @P0 IMAD R10, R21.reuse, R8, RZ ;  /* 0x00000008150a0224 */ /* 0x040fe400078e02ff */
[----:B-1----:R-:W-:Y:S01]  /*0d50*/  IMAD.IADD R4, R14, 0x1, -R7 ;  /* 0x000000010e047824 */ /* 0x002fe200078e0a07 */
[----:B------:R-:W-:Y:S01]  /*0d60*/  LOP3.LUT R7, R6, R0, RZ, 0x3c, !PT ;  /* 0x0000000006077212 */ /* 0x000fe200078e3cff */
[----:B------:R-:W-:Y:S01]  /*0d70*/  @!P0 IMAD R0, R21, R12, RZ ;  /* 0x0000000c15008224 */ /* 0x000fe200078e02ff */
[----:B------:R-:W-:-:S02]  /*0d80*/  @!P0 SHF.R.S32.HI R6, RZ, 0x1f, R12 ;  /* 0x0000001fff068819 */ /* 0x000fc4000001140c */
[----:B------:R-:W-:Y:S01]  /*0d90*/  LEA R4, R38, R4, 0x3 ;  /* 0x0000000426047211 */ /* 0x000fe200078e18ff */
[----:B------:R-:W-:-:S04]  /*0da0*/  @P0 IMAD.WIDE.U32 R8, R20, R8, RZ ;  /* 0x0000000814080225 */ /* 0x000fc800078e00ff */
[----:B------:R-:W-:Y:S02]  /*0db0*/  IMAD.U32 R202, R4, 0x20, R7 ;  /* 0x0000002004ca7824 */ /* 0x000fe400078e0007 */
[C---:B------:R-:W-:Y:S01]  /*0dc0*/  @!P0 IMAD R0, R20.reuse, R6, R0 ;  /* 0x0000000614008224 */ /* 0x040fe200078e0200 */
[----:B--2---:R-:W-:Y:S01]  /*0dd0*/  IADD3 R4, RZ, -R5, RZ ;  /* 0x80000005ff047210 */ /* 0x004fe20007ffe0ff */
[----:B------:R-:W-:-:S04]  /*0de0*/  @!P0 IMAD.WIDE.U32 R6, R20, R12, RZ ;  /* 0x0000000c14068225 */ /* 0x000fc800078e00ff */
[----:B------:R-:W-:Y:S01]  /*0df0*/  @P0 IMAD.IADD R18, R9, 0x1, R10 ;  /* 0x0000000109120824 */ /* 0x000fe200078e020a */
[----:B------:R-:W-:Y:S01]  /*0e00*/  LOP3.LUT R9, R42, 0xfffffff0, RZ, 0xc0, !PT ;  /* 0xfffffff02a097812 */ /* 0x000fe200078ec0ff */
[----:B------:R-:W-:Y:S01]  /*0e10*/  @!P0 IMAD.IADD R7, R7, 0x1, R0 ;  /* 0x0000000107078824 */ /* 0x000fe200078e0200 */
[----:B------:R-:W-:Y:S01]  /*0e20*/  MOV R0, R4 ;  /* 0x0000000400007202 */ /* 0x000fe20000000f00 */
[----:B------:R-:W-:Y:S01]  /*0e30*/  @P0 IMAD.MOV.U32 R13, RZ, RZ, R8 ;  /* 0x000000ffff0d0224 */ /* 0x000fe200078e0008 */
[----:B------:R-:W-:Y:S01]  /*0e40*/  @!P0 SHF.R.S32.HI R4, RZ, 0x1f, R12 ;  /* 0x0000001fff048819 */ /* 0x000fe2000001140c */
[----:B------:R-:W-:Y:S02]  /*0e50*/  @!P0 IMAD R8, R47, R12, RZ ;  /* 0x0000000c2f088224 */ /* 0x000fe400078e02ff */
[----:B------:R-:W-:Y:S02]  /*0e60*/  IMAD.IADD R33, R44, 0x1, -R9 ;  /* 0x000000012c217824 */ /* 0x000fe400078e0a09 */
[----:B------:R-:W-:-:S02]  /*0e70*/  @!P0 IMAD R15, R46, R4, R8 ;  /* 0x000000042e0f8224 */ /* 0x000fc400078e0208 */
[----:B------:R-:W-:Y:S02]  /*0e80*/  IMAD R0, R0, R36, RZ ;  /* 0x0000002400007224 */ /* 0x000fe400078e02ff */
[----:B------:R-:W-:Y:S01]  /*0e90*/  IMAD.MOV.U32 R4, RZ, RZ, RZ ;  /* 0x000000ffff047224 */ /* 0x000fe200078e00ff */
[----:B------:R-:W-:-:S03]  /*0ea0*/  LEA.HI R37, R33, R33, RZ, 0x1 ;  /* 0x0000002121257211 */ /* 0x000fc600078f08ff */
[----:B------:R-:W-:Y:S01]  /*0eb0*/  IMAD.HI.U32 R10, R5, R0, R4 ;  /* 0x00000000050a7227 */ /* 0x000fe200078e0004 */
[----:B------:R-:W-:Y:S02]  /*0ec0*/  IABS R4, R19 ;  /* 0x0000001300047213 */ /* 0x000fe40000000000 */
[--C-:B------:R-:W-:Y:S02]  /*0ed0*/  SHF.R.S32.HI R8, RZ, 0x1, R37.reuse ;  /* 0x00000001ff087819 */ /* 0x100fe40000011425 */
[----:B------:R-:W-:Y:S01]  /*0ee0*/  SHF.R.S32.HI R0, RZ, 0x1f, R37 ;  /* 0x0000001fff007819 */ /* 0x000fe20000011425 */
[----:B------:R-:W-:Y:S01]  /*0ef0*/  IMAD.MOV R11, RZ, RZ, -R4 ;  /* 0x000000ffff0b7224 */ /* 0x000fe200078e0a04 */
[----:B------:R-:W-:Y:S02]  /*0f00*/  @P0 IADD3 R9, R12, R32, RZ ;  /* 0x000000200c090210 */ /* 0x000fe40007ffe0ff */
[----:B------:R-:W-:Y:S01]  /*0f10*/  LEA.HI R0, R0, R8, RZ, 0x2 ;  /* 0x0000000800007211 */ /* 0x000fe200078f10ff */
[----:B------:R-:W-:Y:S01]  /*0f20*/  @!P0 IMAD.WIDE.U32 R4, R46, R12, RZ ;  /* 0x0000000c2e048225 */ /* 0x000fe200078e00ff */
[----:B------:R-:W-:-:S03]  /*0f30*/  @!P0 SHF.R.S32.HI R32, RZ, 0x1f, R174 ;  /* 0x0000001fff208819 */ /* 0x000fc600000114ae */
[----:B------:R-:W-:Y:S02]  /*0f40*/  @!P0 IMAD R17, R17, R174, RZ ;  /* 0x000000ae11118224 */ /* 0x000fe400078e02ff */
[----:B------:R-:W-:Y:S01]  /*0f50*/  IMAD.MOV.U32 R12, RZ, RZ, R11 ;  /* 0x000000ffff0c7224 */ /* 0x000fe200078e000b */
[----:B------:R-:W-:Y:S01]  /*0f60*/  LOP3.LUT R11, R0, 0xfffffffc, RZ, 0xc0, !PT ;  /* 0xfffffffc000b7812 */ /* 0x000fe200078ec0ff */
[----:B------:R-:W-:-:S04]  /*0f70*/  @!P0 IMAD.WIDE.U32 R6, R174, R16, R6 ;  /* 0x00000010ae068225 */ /* 0x000fc800078e0006 */
[----:B------:R-:W-:-:S04]  /*0f80*/  IMAD.HI.U32 R0, R10, R39, RZ ;  /* 0x000000270a007227 */ /* 0x000fc800078e00ff */
[----:B------:R-:W-:Y:S02]  /*0f90*/  @!P0 IMAD R10, R16, R32, R17 ;  /* 0x00000020100a8224 */ /* 0x000fe400078e0211 */
[----:B------:R-:W-:Y:S02]  /*0fa0*/  @!P0 IMAD.MOV.U32 R13, RZ, RZ, R6 ;  /* 0x000000ffff0d8224 */ /* 0x000fe400078e0006 */
[----:B------:R-:W-:Y:S02]  /*0fb0*/  IMAD.IADD R32, R8, 0x1, -R11 ;  /* 0x0000000108207824 */ /* 0x000fe400078e0a0b */
[----:B------:R-:W-:Y:S01]  /*0fc0*/  IMAD R11, R0, R12, R39 ;  /* 0x0000000c000b7224 */ /* 0x000fe200078e0227 */
[----:B------:R-:W-:Y:S02]  /*0fd0*/  @!P0 IADD3 R18, R7, R10, RZ ;  /* 0x0000000a07128210 */ /* 0x000fe40007ffe0ff */
[----:B------:R-:W-:Y:S02]  /*0fe0*/  SHF.R.S32.HI R39, RZ, 0x1f, R187 ;  /* 0x0000001fff277819 */ /* 0x000fe400000114bb */
[----:B------:R-:W-:-:S02]  /*0ff0*/  IADD3 R6, P1, R187, R13, RZ ;  /* 0x0000000dbb067210 */ /* 0x000fc40007f3e0ff */
[----:B------:R-:W-:Y:S02]  /*1000*/  @!P0 IADD3 R5, R5, R15, RZ ;  /* 0x0000000f05058210 */ /* 0x000fe40007ffe0ff */
[----:B------:R-:W-:Y:S01]  /*1010*/  ISETP.GT.U32.AND P2, PT, R36, R11, PT ;  /* 0x0000000b2400720c */ /* 0x000fe20003f44070 */
[----:B------:R-:W-:Y:S01]  /*1020*/  IMAD R10, R21, R14, RZ ;  /* 0x0000000e150a7224 */ /* 0x000fe200078e02ff */
[----:B------:R-:W-:Y:S01]  /*1030*/  SHF.R.S32.HI R15, RZ, 0x1f, R14 ;  /* 0x0000001fff0f7819 */ /* 0x000fe2000001140e */
[----:B------:R-:W-:Y:S02]  /*1040*/  IMAD.X R7, R39, 0x1, R18, P1 ;  /* 0x0000000127077824 */ /* 0x000fe400008e0612 */
[-C--:B------:R-:W-:Y:S01]  /*1050*/  @P0 IMAD R12, R47, R9.reuse, RZ ;  /* 0x000000092f0c0224 */ /* 0x080fe200078e02ff */
[----:B------:R-:W-:Y:S01]  /*1060*/  @!P0 SHF.R.S32.HI R17, RZ, 0x1f, R174 ;  /* 0x0000001fff118819 */ /* 0x000fe200000114ae */
[----:B------:R-:W-:-:S04]  /*1070*/  @P0 IMAD.WIDE.U32 R8, R46, R9, RZ ;  /* 0x000000092e080225 */ /* 0x000fc800078e00ff */
[C---:B------:R-:W-:Y:S02]  /*1080*/  IMAD R13, R20.reuse, R15, R10 ;  /* 0x0000000f140d7224 */ /* 0x040fe400078e020a */
[----:B------:R-:W-:-:S04]  /*1090*/  IMAD.WIDE.U32 R6, R20, R14, R6 ;  /* 0x0000000e14067225 */ /* 0x000fc800078e0006 */
[----:B------:R-:W-:Y:S02]  /*10a0*/  @!P0 IMAD R16, R23, R174, RZ ;  /* 0x000000ae17108224 */ /* 0x000fe400078e02ff */
[----:B------:R-:W-:-:S04]  /*10b0*/  @!P0 IMAD.WIDE.U32 R4, R174, R22, R4 ;  /* 0x00000016ae048225 */ /* 0x000fc800078e0004 */
[----:B------:R-:W-:Y:S02]  /*10c0*/  @P0 IMAD.IADD R12, R9, 0x1, R12 ;  /* 0x00000001090c0824 */ /* 0x000fe400078e020c */
[----:B------:R-:W-:Y:S02]  /*10d0*/  IMAD.IADD R9, R7, 0x1, R13 ;  /* 0x0000000107097824 */ /* 0x000fe400078e020d */
[----:B------:R-:W-:Y:S01]  /*10e0*/  @!P0 IMAD R7, R22, R17, R16 ;  /* 0x0000001116078224 */ /* 0x000fe200078e0210 */
[----:B------:R-:W-:Y:S01]  /*10f0*/  @!P2 IADD3 R11, R11, -R36, RZ ;  /* 0x800000240b0ba210 */ /* 0x000fe20007ffe0ff */
[----:B------:R-:W-:Y:S01]  /*1100*/  @P0 IMAD.MOV.U32 R10, RZ, RZ, R8 ;  /* 0x000000ffff0a0224 */ /* 0x000fe200078e0008 */
[----:B------:R-:W-:Y:S02]  /*1110*/  @!P0 MOV R10, R4 ;  /* 0x00000004000a8202 */ /* 0x000fe40000000f00 */
[----:B------:R-:W-:Y:S02]  /*1120*/  @!P0 IADD3 R12, R5, R7, RZ ;  /* 0x00000007050c8210 */ /* 0x000fe40007ffe0ff */
[----:B------:R-:W-:-:S02]  /*1130*/  ISETP.GE.U32.AND P4, PT, R11, R36, PT ;  /* 0x000000240b00720c */ /* 0x000fc40003f86070 */
[----:B------:R-:W-:Y:S02]  /*1140*/  IADD3 R4, P0, R187, R10, RZ ;  /* 0x0000000abb047210 */ /* 0x000fe40007f1e0ff */
[----:B------:R-:W-:Y:S01]  /*1150*/  LOP3.LUT R11, R175, R19, RZ, 0x3c, !PT ;  /* 0x00000013af0b7212 */ /* 0x000fe200078e3cff */
[----:B------:R-:W-:Y:S02]  /*1160*/  IMAD.MOV.U32 R8, RZ, RZ, R6 ;  /* 0x000000ffff087224 */ /* 0x000fe400078e0006 */
[----:B------:R-:W-:Y:S01]  /*1170*/  IMAD.X R5, R39, 0x1, R12, P0 ;  /* 0x0000000127057824 */ /* 0x000fe200000e060c */
[----:B------:R-:W-:Y:S02]  /*1180*/  ISETP.GE.AND P1, PT, R11, RZ, PT ;  /* 0x000000ff0b00720c */ /* 0x000fe40003f26270 */
[----:B------:R-:W-:Y:S01]  /*1190*/  ISETP.NE.AND P0, PT, R19, RZ, PT ;  /* 0x000000ff1300720c */ /* 0x000fe20003f05270 */
[----:B------:R-:W-:Y:S01]  /*11a0*/  IMAD R6, R47, R14, RZ ;  /* 0x0000000e2f067224 */ /* 0x000fe200078e02ff */
[----:B------:R-:W-:Y:S01]  /*11b0*/  @!P2 IADD3 R0, R0, 0x1, RZ ;  /* 0x000000010000a810 */ /* 0x000fe20007ffe0ff */
[----:B------:R-:W-:Y:S01]  /*11c0*/  @!P3 IMAD R16, R27, R174, RZ ;  /* 0x000000ae1b10b224 */ /* 0x000fe200078e02ff */
[----:B------:R-:W-:Y:S01]  /*11d0*/  @!P3 SHF.R.S32.HI R7, RZ, 0x1f, R174 ;  /* 0x0000001fff07b819 */ /* 0x000fe200000114ae */
[----:B------:R-:W-:Y:S01]  /*11e0*/  IMAD R10, R46, R15, R6 ;  /* 0x0000000f2e0a7224 */ /* 0x000fe200078e0206 */
[----:B------:R-:W-:Y:S01]  /*11f0*/  @P4 IADD3 R0, R0, 0x1, RZ ;  /* 0x0000000100004810 */ /* 0x000fe20007ffe0ff */
[----:B------:R-:W-:-:S04]  /*1200*/  IMAD.WIDE.U32 R4, R46, R14, R4 ;  /* 0x0000000e2e047225 */ /* 0x000fc800078e0004 */
[----:B------:R-:W-:Y:S01]  /*1210*/  @!P3 IMAD R16, R26, R7, R16 ;  /* 0x000000071a10b224 */ /* 0x000fe200078e0210 */
[----:B------:R-:W-:Y:S01]  /*1220*/  IADD3 R5, R5, R10, RZ ;  /* 0x0000000a05057210 */ /* 0x000fe20007ffe0ff */
[----:B------:R-:W-:-:S04]  /*1230*/  @P3 IMAD.WIDE.U32 R6, R24, R50, RZ ;  /* 0x0000003218063225 */ /* 0x000fc800078e00ff */
[----:B------:R-:W-:Y:S01]  /*1240*/  @!P1 IMAD.MOV R0, RZ, RZ, -R0 ;  /* 0x000000ffff009224 */ /* 0x000fe200078e0a00 */
[----:B------:R-:W-:Y:S01]  /*1250*/  @!P0 LOP3.LUT R0, RZ, R19, RZ, 0x33, !PT ;  /* 0x00000013ff008212 */ /* 0x000fe200078e33ff */
[----:B------:R-:W-:Y:S01]  /*1260*/  @!P3 IMAD.WIDE.U32 R10, R26, R174, RZ ;  /* 0x000000ae1a0ab225 */ /* 0x000fe200078e00ff */
[----:B------:R-:W-:-:S03]  /*1270*/  @P3 MOV R12, R6 ;  /* 0x00000006000c3202 */ /* 0x000fc60000000f00 */
[----:B------:R-:W-:Y:S01]  /*1280*/  @P3 IMAD R13, R25, R50, RZ ;  /* 0x00000032190d3224 */ /* 0x000fe200078e02ff */
[----:B------:R-:W-:Y:S01]  /*1290*/  @!P3 MOV R12, R10 ;  /* 0x0000000a000cb202 */ /* 0x000fe20000000f00 */
[----:B------:R-:W-:Y:S01]  /*12a0*/  IMAD R10, R31, R0, RZ ;  /* 0x000000001f0a7224 */ /* 0x000fe200078e02ff */
[----:B------:R-:W-:Y:S01]  /*12b0*/  SHF.R.S32.HI R6, RZ, 0x1f, R0 ;  /* 0x0000001fff067819 */ /* 0x000fe20000011400 */
[----:B------:R-:W-:Y:S02]  /*12c0*/  @P3 IMAD.IADD R7, R7, 0x1, R13 ;  /* 0x0000000107073824 */ /* 0x000fe400078e020d */
[----:B------:R-:W-:Y:S02]  /*12d0*/  @!P3 IMAD.IADD R7, R11, 0x1, R16 ;  /* 0x000000010b07b824 */ /* 0x000fe400078e0210 */
[-C--:B------:R-:W-:Y:S02]  /*12e0*/  IMAD R11, R29, R0.reuse, RZ ;  /* 0x000000001d0b7224 */ /* 0x080fe400078e02ff */
[----:B------:R-:W-:Y:S01]  /*12f0*/  IMAD.WIDE.U32 R58, R28, R0, R8 ;  /* 0x000000001c3a7225 */ /* 0x000fe200078e0008 */
[----:B------:R1:W-:Y:S03]  /*1300*/  STL.64 [R1+0x120], R46 ;  /* 0x0001202e01007387 */ /* 0x0003e60000100a00 */
[----:B------:R-:W-:Y:S01]  /*1310*/  IMAD.WIDE.U32 R50, R0, R30, R4 ;  /* 0x0000001e00327225 */ /* 0x000fe200078e0004 */
[----:B------:R1:W-:Y:S03]  /*1320*/  STL [R1+0x168], R187 ;  /* 0x000168bb01007387 */ /* 0x0003e60000100800 */
[----:B------:R-:W-:-:S02]  /*1330*/  IMAD R5, R30, R6, R10 ;  /* 0x000000061e057224 */ /* 0x000fc400078e020a */
[----:B------:R-:W-:Y:S01]  /*1340*/  IMAD.IADD R36, R49, 0x1, -R170 ;  /* 0x0000000131247824 */ /* 0x000fe200078e0aaa */
[----:B------:R1:W-:Y:S01]  /*1350*/  STL [R1+0x4c], R231 ;  /* 0x00004ce701007387 */ /* 0x0003e20000100800 */
[----:B------:R-:W-:Y:S02]  /*1360*/  IMAD R8, R28, R6, R11 ;  /* 0x000000061c087224 */ /* 0x000fe400078e020b */
[----:B------:R-:W-:Y:S01]  /*1370*/  IMAD.WIDE R60, R48, 0x80, R14 ;  /* 0x00000080303c7825 */ /* 0x000fe200078e020e */
[----:B------:R1:W-:Y:S01]  /*1380*/  STL.64 [R1+0x198], R58 ;  /* 0x0001983a01007387 */ /* 0x0003e20000100a00 */
[----:B------:R-:W-:Y:S02]  /*1390*/  IADD3 R57, R51, R5, RZ ;  /* 0x0000000533397210 */ /* 0x000fe40007ffe0ff */
[----:B------:R-:W-:Y:S01]  /*13a0*/  IMAD.IADD R53, R59, 0x1, R8 ;  /* 0x000000013b357824 */ /* 0x000fe200078e0208 */
[----:B------:R1:W-:Y:S04]  /*13b0*/  STL.64 [R1+0x188], R50 ;  /* 0x0001883201007387 */ /* 0x0003e80000100a00 */
[----:B------:R1:W-:Y:S04]  /*13c0*/  STL [R1+0x1b0], R36 ;  /* 0x0001b02401007387 */ /* 0x0003e80000100800 */
[----:B------:R1:W-:Y:S01]  /*13d0*/  STL.64 [R1+0x1a8], R60 ;  /* 0x0001a83c01007387 */ /* 0x0003e20000100a00 */
[----:B------:R-:W-:-:S03]  /*13e0*/  IADD3 R12, P0, R187, R12, RZ ;  /* 0x0000000cbb0c7210 */ /* 0x000fc60007f1e0ff */
[----:B------:R1:W-:Y:S04]  /*13f0*/  STL [R1+0x1b8], R186 ;  /* 0x0001b8ba01007387 */ /* 0x0003e80000100800 */
[----:B------:R1:W-:Y:S04]  /*1400*/  STL [R1+0x1bc], R184 ;  /* 0x0001bcb801007387 */ /* 0x0003e80000100800 */
[----:B------:R1:W-:Y:S04]  /*1410*/  STL [R1+0x184], R57 ;  /* 0x0001843901007387 */ /* 0x0003e80000100800 */
[----:B------:R1:W-:Y:S01]  /*1420*/  STL [R1+0x17c], R53 ;  /* 0x00017c3501007387 */ /* 0x0003e20000100800 */
[----:B------:R-:W-:-:S02]  /*1430*/  IADD3.X R13, R39, R7, RZ, P0, !PT ;  /* 0x00000007270d7210 */ /* 0x000fc400007fe4ff */
[----:B------:R-:W-:Y:S02]  /*1440*/  SHF.R.S32.HI R0, RZ, 0x1f, R40 ;  /* 0x0000001fff007819 */ /* 0x000fe40000011428 */
[----:B------:R-:W-:Y:S02]  /*1450*/  ISETP.GE.AND P0, PT, R14, R36, PT ;  /* 0x000000240e00720c */ /* 0x000fe40003f06270 */
[----:B------:R-:W-:Y:S02]  /*1460*/  SHF.R.S32.HI R4, RZ, 0x1f, R55 ;  /* 0x0000001fff047819 */ /* 0x000fe40000011437 */
[----:B------:R-:W-:Y:S01]  /*1470*/  LEA.HI R0, R0, R38, RZ, 0x2 ;  /* 0x0000002600007211 */ /* 0x000fe200078f10ff */
[----:B------:R-:W-:Y:S01]  /*1480*/  IMAD R10, R35, R175, RZ ;  /* 0x000000af230a7224 */ /* 0x000fe200078e02ff */
[----:B------:R-:W-:Y:S02]  /*1490*/  SHF.R.S32.HI R23, RZ, 0x1f, R175 ;  /* 0x0000001fff177819 */ /* 0x000fe400000114af */
[----:B------:R-:W-:-:S02]  /*14a0*/  LEA.HI R164, R4, R55, RZ, 0x2 ;  /* 0x0000003704a47211 */ /* 0x000fc400078f10ff */
[----:B------:R-:W-:Y:S01]  /*14b0*/  LOP3.LUT R0, R0, 0xffffffc, RZ, 0xc0, !PT ;  /* 0x0ffffffc00007812 */ /* 0x000fe200078ec0ff */
[----:B------:R-:W-:Y:S01]  /*14c0*/  IMAD R10, R34, R23, R10 ;  /* 0x00000017220a7224 */ /* 0x000fe200078e020a */
[-C--:B------:R-:W-:Y:S01]  /*14d0*/  @P3 MOV R7, R25.reuse ;  /* 0x0000001900073202 */ /* 0x080fe20000000f00 */
[----:B------:R-:W-:Y:S01]  /*14e0*/  IMAD.WIDE.U32 R12, R175, R34, R12 ;  /* 0x00000022af0c7225 */ /* 0x000fe200078e000c */
[----:B------:R-:W-:Y:S01]  /*14f0*/  @!P3 MOV R7, R25 ;  /* 0x000000190007b202 */ /* 0x000fe20000000f00 */
[----:B------:R-:W-:Y:S01]  /*1500*/  BSSY B0, `(.L_x_566) ;  /* 0x000002c000007945 */ /* 0x000fe20003800000 */
[----:B------:R-:W-:Y:S01]  /*1510*/  SHF.R.S32.HI R25, RZ, 0x2, R164 ;  /* 0x00000002ff197819 */ /* 0x000fe200000114a4 */
[----:B------:R-:W-:Y:S01]  /*1520*/  IMAD.MOV.U32 R26, RZ, RZ, 0x10 ;  /* 0x00000010ff1a7424 */ /* 0x000fe200078e00ff */
[----:B------:R-:W-:Y:S02]  /*1530*/  IADD3 R0, R38, -R0, RZ ;  /* 0x8000000026007210 */ /* 0x000fe40007ffe0ff */
[----:B------:R-:W-:Y:S01]  /*1540*/  LOP3.LUT P1, RZ, R32, 0x2, RZ, 0xc0, !PT ;  /* 0x0000000220ff7812 */ /* 0x000fe2000782c0ff */
[--C-:B------:R-:W-:Y:S01]  /*1550*/  @P3 IMAD.MOV.U32 R6, RZ, RZ, R24.reuse ;  /* 0x000000ffff063224 */ /* 0x100fe200078e0018 */
[----:B------:R-:W-:Y:S01]  /*1560*/  LEA R165, R0, R25, 0x4 ;  /* 0x0000001900a57211 */ /* 0x000fe200078e20ff */
[----:B------:R-:W-:Y:S01]  /*1570*/  @!P3 IMAD.MOV.U32 R6, RZ, RZ, R24 ;  /* 0x000000ffff06b224 */ /* 0x000fe200078e0018 */
[----:B------:R-:W-:Y:S01]  /*1580*/  SEL R4, R26, 0xfffffff0, !P1 ;  /* 0xfffffff01a047807 */ /* 0x000fe20004800000 */
[----:B------:R-:W-:Y:S01]  /*1590*/  IMAD.SHL.U32 R202, R202, 0x2, RZ ;  /* 0x00000002caca7824 */ /* 0x000fe200078e00ff */
[----:B------:R-:W-:Y:S01]  /*15a0*/  IADD3 R11, R13, R10, RZ ;  /* 0x0000000a0d0b7210 */ /* 0x000fe20007ffe0ff */
[----:B------:R-:W-:Y:S05]  /*15b0*/  @P0 BRA `(.L_x_567) ;  /* 0x0000020000000947 */ /* 0x000fea0003800000 */
[-C--:B-1----:R-:W-:Y:S01]  /*15c0*/  ISETP.GE.AND P4, PT, R187, R45.reuse, PT ;  /* 0x0000002dbb00720c */ /* 0x082fe20003f86270 */
[----:B------:R-:W-:Y:S01]  /*15d0*/  IMAD R0, R61, R6, RZ ;  /* 0x000000063d007224 */ /* 0x000fe200078e02ff */
[-C--:B------:R-:W-:Y:S01]  /*15e0*/  ISETP.GE.AND P3, PT, R186, R45.reuse, PT ;  /* 0x0000002dba00720c */ /* 0x080fe20003f66270 */
[----:B------:R-:W-:Y:S01]  /*15f0*/  IMAD.MOV.U32 R10, RZ, RZ, R12 ;  /* 0x000000ffff0a7224 */ /* 0x000fe200078e000c */
[----:B------:R-:W-:Y:S01]  /*1600*/  ISETP.GE.AND P2, PT, R184, R45, PT ;  /* 0x0000002db800720c */ /* 0x000fe20003f46270 */
[----:B------:R-:W-:-:S02]  /*1610*/  IMAD R0, R60, R7, R0 ;  /* 0x000000073c007224 */ /* 0x000fc400078e0200 */
[----:B------:R-:W-:-:S04]  /*1620*/  IMAD.WIDE.U32 R8, R60, R6, R10 ;  /* 0x000000063c087225 */ /* 0x000fc800078e000a */
[----:B------:R-:W-:Y:S02]  /*1630*/  IMAD.IADD R0, R9, 0x1, R0 ;  /* 0x0000000109007824 */ /* 0x000fe400078e0200 */
[CC--:B-----5:R-:W-:Y:S01]  /*1640*/  @!P4 LEA R18, P1, R8.reuse, R2.reuse, 0x1 ;  /* 0x000000020812c211 */ /* 0x0e0fe200078208ff */
[----:B------:R1:W-:Y:S01]  /*1650*/  @P4 STS [R202], RZ ;  /* 0x000000ffca004388 */ /* 0x0003e20000000800 */
[C---:B------:R-:W-:Y:S02]  /*1660*/  @!P3 LEA R16, P0, R8.reuse, R2, 0x1 ;  /* 0x000000020810b211 */ /* 0x040fe400078008ff */
[CCC-:B------:R-:W-:Y:S01]  /*1670*/  @!P4 LEA.HI.X R19, R8.reuse, R3.reuse, R0.reuse, 0x1, P1 ;  /* 0x000000030813c211 */ /* 0x1c0fe200008f0c00 */
[----:B------:R1:W-:Y:S01]  /*1680*/  @P4 STS [R202+0x4], RZ ;  /* 0x000004ffca004388 */ /* 0x0003e20000000800 */
[----:B------:R-:W-:-:S03]  /*1690*/  @!P3 LEA.HI.X R17, R8, R3, R0, 0x1, P0 ;  /* 0x000000030811b211 */ /* 0x000fc600000f0c00 */
        /* <DEDUP_REMOVED lines=12> */
[----:B-1----:R-:W-:-:S04]  /*1760*/  LEA R16, P0, R8, R2, 0x1 ;  /* 0x0000000208107211 */ /* 0x002fc800078008ff */
[----:B------:R-:W-:-:S05]  /*1770*/  LEA.HI.X R17, R8, R3, R0, 0x1, P0 ;  /* 0x0000000308117211 */ /* 0x000fca00000f0c00 */
[----:B------:R-:W-:Y:S01]  /*1780*/  @!PT LDS RZ, [RZ] ;  /* 0x00000000fffff984 */ /* 0x000fe20000000800 */
[----:B------:R-:W-:Y:S01]  /*1790*/  @!PT LDS RZ, [RZ] ;  /* 0x00000000fffff984 */ /* 0x000fe20000000800 */
[----:B------:R-:W-:Y:S01]  /*17a0*/  @!PT LDS RZ, [RZ] ;  /* 0x00000000fffff984 */ /* 0x000fe20000000800 */
[----:B------:R1:W-:Y:S04]  /*17b0*/  LDGSTS.E.BYPASS.LTC128B.128 [R202+0x4000], [R16.64+0x80] ;  /* 0x0400008010ca7fae */ /* 0x0003e8000b901d44 */
.L_x_567:
[----:B-1----:R-:W-:Y:S05]  /*17c0*/  BSYNC B0 ;  /* 0x0000000000007941 */ /* 0x002fea0003800000 */
.L_x_566:
[----:B------:R-:W-:Y:S01]  /*17d0*/  IADD3 R24, R14, 0x20, RZ ;  /* 0x000000200e187810 */ /* 0x000fe20007ffe0ff */
[----:B------:R-:W-:Y:S03]  /*17e0*/  BSSY B0, `(.L_x_568) ;  /* 0x0000024000007945 */ /* 0x000fe60003800000 */
[----:B------:R-:W-:-:S13]  /*17f0*/  ISETP.GE.AND P0, PT, R24, R36, PT ;  /* 0x000000241800720c */ /* 0x000fda0003f06270 */
[----:B------:R-:W-:Y:S05]  /*1800*/  @P0 BRA `(.L_x_569) ;  /* 0x0000021000000947 */ /* 0x000fea0003800000 */
[----:B------:R-:W-:Y:S01]  /*1810*/  IADD3 R0, P0, R60, 0x20, RZ ;  /* 0x000000203c007810 */ /* 0x000fe20007f1e0ff */
[----:B------:R-:W-:Y:S01]  /*1820*/  IMAD.MOV.U32 R8, RZ, RZ, R12 ;  /* 0x000000ffff087224 */ /* 0x000fe200078e000c */
[-C--:B------:R-:W-:Y:S01]  /*1830*/  ISETP.GE.AND P3, PT, R187, R45.reuse, PT ;  /* 0x0000002dbb00720c */ /* 0x080fe20003f66270 */
[----:B------:R-:W-:Y:S01]  /*1840*/  IMAD.MOV.U32 R9, RZ, RZ, R11 ;  /* 0x000000ffff097224 */ /* 0x000fe200078e000b */
[-C--:B------:R-:W-:Y:S01]  /*1850*/  ISETP.GE.AND P2, PT, R186, R45.reuse, PT ;  /* 0x0000002dba00720c */ /* 0x080fe20003f46270 */
[----:B------:R-:W-:Y:S01]  /*1860*/  IMAD.X R5, RZ, RZ, R61, P0 ;  /* 0x000000ffff057224 */ /* 0x000fe200000e063d */
[----:B------:R-:W-:Y:S01]  /*1870*/  ISETP.GE.AND P0, PT, R184, R45, PT ;  /* 0x0000002db800720c */ /* 0x000fe20003f06270 */
[----:B------:R-:W-:-:S04]  /*1880*/  IMAD.WIDE.U32 R8, R6, R0, R8 ;  /* 0x0000000006087225 */ /* 0x000fc800078e0008 */
[----:B------:R-:W-:-:S04]  /*1890*/  IMAD R5, R5, R6, RZ ;  /* 0x0000000605057224 */ /* 0x000fc800078e02ff */
[----:B------:R-:W-:Y:S01]  /*18a0*/  IMAD R0, R7, R0, R5 ;  /* 0x0000000007007224 */ /* 0x000fe200078e0205 */
[CC--:B-----5:R-:W-:Y:S01]  /*18b0*/  @!P3 LEA R18, P4, R8.reuse, R2.reuse, 0x1 ;  /* 0x000000020812b211 */ /* 0x0e0fe200078808ff */
[----:B------:R1:W-:Y:S01]  /*18c0*/  @P3 STS.128 [R202+0x800], RZ ;  /* 0x000800ffca003388 */ /* 0x0003e20000000c00 */
[----:B------:R-:W-:Y:S01]  /*18d0*/  @!P2 LEA R16, P1, R8, R2, 0x1 ;  /* 0x000000020810a211 */ /* 0x000fe200078208ff */
[----:B------:R-:W-:-:S05]  /*18e0*/  IMAD.IADD R0, R9, 0x1, R0 ;  /* 0x0000000109007824 */ /* 0x000fca00078e0200 */
[CCC-:B------:R-:W-:Y:S02]  /*18f0*/  @!P3 LEA.HI.X R19, R8.reuse, R3.reuse, R0.reuse, 0x1, P4 ;  /* 0x000000030813b211 */ /* 0x1c0fe400020f0c00 */
[----:B------:R-:W-:-:S03]  /*1900*/  @!P2 LEA.HI.X R17, R8, R3, R0, 0x1, P1 ;  /* 0x000000030811a211 */ /* 0x000fc600008f0c00 */
        /* <DEDUP_REMOVED lines=17> */
.L_x_569:
[----:B------:R-:W-:Y:S05]  /*1a20*/  BSYNC B0 ;  /* 0x0000000000007941 */ /* 0x000fea0003800000 */
.L_x_568:
        /* <DEDUP_REMOVED lines=14> */
[CC--:B-1---5:R-:W-:Y:S01]  /*1b10*/  @!P3 LEA R18, P4, R8.reuse, R2.reuse, 0x1 ;  /* 0x000000020812b211 */ /* 0x0e2fe200078808ff */
        /* <DEDUP_REMOVED lines=22> */
.L_x_571:
[----:B------:R-:W-:Y:S05]  /*1c80*/  BSYNC B0 ;  /* 0x0000000000007941 */ /* 0x000fea0003800000 */
.L_x_570:
[C---:B------:R-:W-:Y:S01]  /*1c90*/  IMAD.SHL.U32 R178, R20.reuse, 0x40, RZ ;  /* 0x0000004014b27824 */ /* 0x040fe200078e00ff */
[----:B------:R-:W-:Y:S01]  /*1ca0*/  SHF.L.U64.HI R179, R20, 0x6, R21 ;  /* 0x0000000614b37819 */ /* 0x000fe20000010215 */
[----:B------:R-:W-:Y:S01]  /*1cb0*/  BSSY B0, `(.L_x_572) ;  /* 0x0000026000007945 */ /* 0x000fe20003800000 */
[----:B------:R-:W-:Y:S02]  /*1cc0*/  IADD3 R0, R14, 0x60, RZ ;  /* 0x000000600e007810 */ /* 0x000fe40007ffe0ff */
[----:B------:R2:W-:Y:S02]  /*1cd0*/  STL [R1+0x170], R178 ;  /* 0x000170b201007387 */ /* 0x0005e40000100800 */
[----:B------:R-:W-:Y:S02]  /*1ce0*/  ISETP.GE.AND P0, PT, R0, R36, PT ;  /* 0x000000240000720c */ /* 0x000fe40003f06270 */
[----:B------:R2:W-:Y:S11]  /*1cf0*/  STL [R1+0x174], R179 ;  /* 0x000174b301007387 */ /* 0x0005f60000100800 */
[----:B------:R-:W-:Y:S05]  /*1d00*/  @P0 BRA `(.L_x_573) ;  /* 0x0000020000000947 */ /* 0x000fea0003800000 */
[----:B------:R-:W-:Y:S01]  /*1d10*/  IADD3 R0, P0, R60, 0x60, RZ ;  /* 0x000000603c007810 */ /* 0x000fe20007f1e0ff */
[----:B------:R-:W-:Y:S01]  /*1d20*/  IMAD.MOV.U32 R10, RZ, RZ, R12 ;  /* 0x000000ffff0a7224 */ /* 0x000fe200078e000c */
[----:B------:R-:W-:-:S02]  /*1d30*/  ISETP.GE.AND P3, PT, R187, R45, PT ;  /* 0x0000002dbb00720c */ /* 0x000fc40003f66270 */
[-C--:B------:R-:W-:Y:S01]  /*1d40*/  ISETP.GE.AND P2, PT, R186, R45.reuse, PT ;  /* 0x0000002dba00720c */ /* 0x080fe20003f46270 */
[----:B------:R-:W-:Y:S01]  /*1d50*/  IMAD.X R5, RZ, RZ, R61, P0 ;  /* 0x000000ffff057224 */ /* 0x000fe200000e063d */
[----:B------:R-:W-:Y:S01]  /*1d60*/  ISETP.GE.AND P0, PT, R184, R45, PT ;  /* 0x0000002db800720c */ /* 0x000fe20003f06270 */
[----:B------:R-:W-:-:S04]  /*1d70*/  IMAD.WIDE.U32 R10, R6, R0, R10 ;  /* 0x00000000060a7225 */ /* 0x000fc800078e000a */
[----:B------:R-:W-:-:S04]  /*1d80*/  IMAD R5, R5, R6, RZ ;  /* 0x0000000605057224 */ /* 0x000fc800078e02ff */
[----:B------:R-:W-:Y:S01]  /*1d90*/  IMAD R6, R7, R0, R5 ;  /* 0x0000000007067224 */ /* 0x000fe200078e0205 */
[CC--:B-----5:R-:W-:Y:S01]  /*1da0*/  @!P3 LEA R8, P4, R10.reuse, R2.reuse, 0x1 ;  /* 0x000000020a08b211 */ /* 0x0e0fe200078808ff */
[----:B------:R3:W-:Y:S02]  /*1db0*/  @P3 STS.128 [R202+0x1800], RZ ;  /* 0x001800ffca003388 */ /* 0x0007e40000000c00 */
[----:B------:R-:W-:Y:S01]  /*1dc0*/  IMAD.IADD R0, R11, 0x1, R6 ;  /* 0x000000010b007824 */ /* 0x000fe200078e0206 */
[----:B------:R-:W-:-:S04]  /*1dd0*/  @!P2 LEA R6, P1, R10, R2, 0x1 ;  /* 0x000000020a06a211 */ /* 0x000fc800078208ff */
        /* <DEDUP_REMOVED lines=13> */
[----:B------:R-:W-:-:S04]  /*1eb0*/  LEA R2, P0, R10, R2, 0x1 ;  /* 0x000000020a027211 */ /* 0x000fc800078008ff */
[----:B------:R-:W-:-:S05]  /*1ec0*/  LEA.HI.X R3, R10, R3, R0, 0x1, P0 ;  /* 0x000000030a037211 */ /* 0x000fca00000f0c00 */
[----:B------:R-:W-:Y:S01]  /*1ed0*/  @!PT LDS RZ, [RZ] ;  /* 0x00000000fffff984 */ /* 0x000fe20000000800 */
[----:B------:R-:W-:Y:S01]  /*1ee0*/  @!PT LDS RZ, [RZ] ;  /* 0x00000000fffff984 */ /* 0x000fe20000000800 */
[----:B------:R-:W-:Y:S01]  /*1ef0*/  @!PT LDS RZ, [RZ] ;  /* 0x00000000fffff984 */ /* 0x000fe20000000800 */
[----:B------:R4:W-:Y:S04]  /*1f00*/  LDGSTS.E.BYPASS.LTC128B.128 [R202+0x5800], [R2.64+0x80] ;  /* 0x0580008002ca7fae */ /* 0x0009e8000b901d44 */
.L_x_573:
[----:B------:R-:W-:Y:S05]  /*1f10*/  BSYNC B0 ;  /* 0x0000000000007941 */ /* 0x000fea0003800000 */
.L_x_572:
[----:B------:R-:W-:Y:S01]  /*1f20*/  MOV R180, R52 ;  /* 0x0000003400b47202 */ /* 0x000fe20000000f00 */
[----:B------:R-:W-:Y:S01]  /*1f30*/  IMAD.MOV.U32 R180, RZ, RZ, R58 ;  /* 0x000000ffffb47224 */ /* 0x000fe200078e003a */
[----:B------:R-:W-:Y:S01]  /*1f40*/  MOV R181, R53 ;  /* 0x0000003500b57202 */ /* 0x000fe20000000f00 */
[----:B------:R-:W-:Y:S01]  /*1f50*/  BSSY B0, `(.L_x_574) ;  /* 0x0000027000007945 */ /* 0x000fe20003800000 */
[----:B------:R-:W-:-:S03]  /*1f60*/  IADD3 R52, R173, -0x1, RZ ;  /* 0xffffffffad347810 */ /* 0x000fc60007ffe0ff */
[----:B------:R1:W-:Y:S01]  /*1f70*/  STL.64 [R1+0x178], R180 ;  /* 0x000178b401007387 */ /* 0x0003e20000100a00 */
[----:B------:R-:W-:Y:S01]  /*1f80*/  SHF.R.S32.HI R12, RZ, 0x1f, R52 ;  /* 0x0000001fff0c7819 */ /* 0x000fe20000011434 */
[C---:B-1----:R-:W-:Y:S01]  /*1f90*/  IMAD R16, R52.reuse, -0x40, R54 ;  /* 0xffffffc034107824 */ /* 0x042fe200078e0236 */
[-C--:B------:R-:W-:Y:S01]  /*1fa0*/  MOV R234, R52.reuse ;  /* 0x0000003400ea7202 */ /* 0x080fe20000000f00 */
[----:B------:R-:W-:Y:S02]  /*1fb0*/  IMAD R0, R179, R52, RZ ;  /* 0x00000034b3007224 */ /* 0x000fe400078e02ff */
[----:B----45:R-:W-:Y:S01]  /*1fc0*/  IMAD.WIDE.U32 R2, R52, R178, R180 ;  /* 0x000000b234027225 */ /* 0x030fe200078e00b4 */
[----:B------:R-:W-:-:S03]  /*1fd0*/  ISETP.GE.AND P0, PT, R14, R16, PT ;  /* 0x000000100e00720c */ /* 0x000fc60003f06270 */
[----:B------:R-:W-:-:S04]  /*1fe0*/  IMAD R0, R12, R178, R0 ;  /* 0x000000b20c007224 */ /* 0x000fc800078e0200 */
[----:B------:R-:W-:-:S06]  /*1ff0*/  IMAD.IADD R0, R3, 0x1, R0 ;  /* 0x0000000103007824 */ /* 0x000fcc00078e0200 */
[----:B------:R-:W-:Y:S05]  /*2000*/  @P0 BRA `(.L_x_575) ;  /* 0x000001b000000947 */ /* 0x000fea0003800000 */
[-C--:B------:R-:W-:Y:S02]  /*2010*/  ISETP.GE.AND P3, PT, R187, R45.reuse, PT ;  /* 0x0000002dbb00720c */ /* 0x080fe40003f66270 */
[-C--:B------:R-:W-:Y:S02]  /*2020*/  ISETP.GE.AND P2, PT, R186, R45.reuse, PT ;  /* 0x0000002dba00720c */ /* 0x080fe40003f46270 */
[----:B------:R-:W-:-:S09]  /*2030*/  ISETP.GE.AND P0, PT, R184, R45, PT ;  /* 0x0000002db800720c */ /* 0x000fd20003f06270 */
[CC--:B---3--:R-:W-:Y:S01]  /*2040*/  @!P3 LEA R8, P4, R2.reuse, R222.reuse, 0x1 ;  /* 0x000000de0208b211 */ /* 0x0c8fe200078808ff */
[----:B------:R1:W-:Y:S01]  /*2050*/  @P3 STS [R202+0x6000], RZ ;  /* 0x006000ffca003388 */ /* 0x0003e20000000800 */
        /* <DEDUP_REMOVED lines=22> */
.L_x_575:
[----:B------:R-:W-:Y:S05]  /*21c0*/  BSYNC B0 ;  /* 0x0000000000007941 */ /* 0x000fea0003800000 */
.L_x_574:
[C---:B------:R-:W-:Y:S01]  /*21d0*/  SHF.L.U64.HI R176, R20.reuse, 0x5, R21 ;  /* 0x0000000514b07819 */ /* 0x040fe20000010215 */
[----:B------:R-:W-:Y:S01]  /*21e0*/  IMAD.SHL.U32 R177, R20, 0x20, RZ ;  /* 0x0000002014b17824 */ /* 0x000fe200078e00ff */
[----:B------:R-:W-:Y:S01]  /*21f0*/  ISETP.GE.AND P0, PT, R24, R16, PT ;  /* 0x000000101800720c */ /* 0x000fe20003f06270 */
[----:B------:R-:W-:Y:S02]  /*2200*/  BSSY B0, `(.L_x_576) ;  /* 0x000001e000007945 */ /* 0x000fe40003800000 */
[----:B------:R4:W-:Y:S04]  /*2210*/  STL [R1+0x194], R176 ;  /* 0x000194b001007387 */ /* 0x0009e80000100800 */
[----:B------:R4:W-:Y:S06]  /*2220*/  STL [R1+0x190], R177 ;  /* 0x000190b101007387 */ /* 0x0009ec0000100800 */
[----:B------:R-:W-:Y:S05]  /*2230*/  @P0 BRA `(.L_x_577) ;  /* 0x000001a000000947 */ /* 0x000fea0003800000 */
[-C--:B------:R-:W-:Y:S02]  /*2240*/  ISETP.GE.AND P4, PT, R187, R45.reuse, PT ;  /* 0x0000002dbb00720c */ /* 0x080fe40003f86270 */
[----:B------:R-:W-:-:S02]  /*2250*/  ISETP.GE.AND P3, PT, R186, R45, PT ;  /* 0x0000002dba00720c */ /* 0x000fc40003f66270 */
[----:B------:R-:W-:Y:S02]  /*2260*/  ISETP.GE.AND P1, PT, R184, R45, PT ;  /* 0x0000002db800720c */ /* 0x000fe40003f26270 */
[----:B------:R-:W-:-:S05]  /*2270*/  IADD3 R2, P0, R177, R2, RZ ;  /* 0x00000002b1027210 */ /* 0x000fca0007f1e0ff */
[----:B------:R-:W-:Y:S02]  /*2280*/  IMAD.X R0, R176, 0x1, R0, P0 ;  /* 0x00000001b0007824 */ /* 0x000fe400000e0600 */
[CC--:B------:R-:W-:Y:S01]  /*2290*/  @!P4 LEA R10, P5, R2.reuse, R222.reuse, 0x1 ;  /* 0x000000de020ac211 */ /* 0x0c0fe200078a08ff */
[----:B------:R1:W-:Y:S02]  /*22a0*/  @P4 STS.128 [R202+0x6800], RZ ;  /* 0x006800ffca004388 */ /* 0x0003e40000000c00 */
[CC--:B-1-3--:R-:W-:Y:S02]  /*22b0*/  @!P3 LEA R8, P2, R2.reuse, R222.reuse, 0x1 ;  /* 0x000000de0208b211 */ /* 0x0cafe400078408ff */
[C---:B------:R-:W-:Y:S02]  /*22c0*/  @!P1 LEA R6, P0, R2.reuse, R222, 0x1 ;  /* 0x000000de02069211 */ /* 0x040fe400078008ff */
[CCC-:B------:R-:W-:Y:S02]  /*22d0*/  @!P4 LEA.HI.X R11, R2.reuse, R223.reuse, R0.reuse, 0x1, P5 ;  /* 0x000000df020bc211 */ /* 0x1c0fe400028f0c00 */
[----:B------:R-:W-:-:S02]  /*22e0*/  @!P3 LEA.HI.X R9, R2, R223, R0, 0x1, P2 ;  /* 0x000000df0209b211 */ /* 0x000fc400010f0c00 */
[----:B------:R-:W-:Y:S01]  /*22f0*/  @!P1 LEA.HI.X R7, R2, R223, R0, 0x1, P0 ;  /* 0x000000df02079211 */ /* 0x000fe200000f0c00 */
        /* <DEDUP_REMOVED lines=13> */
[----:B------:R1:W-:Y:S02]  /*23d0*/  @!P1 LDGSTS.E.BYPASS.LTC128B.128 [R202+0x8800], [R6.64+0x80] ;  /* 0x0880008006ca9fae */ /* 0x0003e4000b901d44 */
.L_x_577:
[----:B------:R-:W-:Y:S05]  /*23e0*/  BSYNC B0 ;  /* 0x0000000000007941 */ /* 0x000fea0003800000 */
.L_x_576:
[----:B------:R-:W-:Y:S02]  /*23f0*/  IMAD.U32 R2, RZ, RZ, UR6 ;  /* 0x00000006ff027e24 */ /* 0x000fe4000f8e00ff */
[----:B------:R-:W-:Y:S01]  /*2400*/  IMAD.U32 R3, RZ, RZ, UR7 ;  /* 0x00000007ff037e24 */ /* 0x000fe2000f8e00ff */
[----:B-1-3--:R-:W-:Y:S01]  /*2410*/  MOV R7, UR7 ;  /* 0x0000000700077c02 */ /* 0x00afe20008000f00 */
[----:B------:R-:W-:Y:S01]  /*2420*/  IMAD.U32 R6, RZ, RZ, UR6 ;  /* 0x00000006ff067e24 */ /* 0x000fe2000f8e00ff */
[----:B------:R-:W0:Y:S01]  /*2430*/  LDGDEPBAR ;  /* 0x00000000000079af */ /* 0x000e220000000000 */
[----:B------:R-:W-:-:S02]  /*2440*/  IMAD.MOV.U32 R18, RZ, RZ, R56 ;  /* 0x000000ffff127224 */ /* 0x000fc400078e0038 */
[----:B------:R-:W-:Y:S01]  /*2450*/  IMAD.MOV.U32 R19, RZ, RZ, R57 ;  /* 0x000000ffff137224 */ /* 0x000fe200078e0039 */
[----:B------:R-:W3:Y:S02]  /*2460*/  LD.E.64 R2, [R2.64+0x1b8] ;  /* 0x0001b80402027980 */ /* 0x000ee4000c101b00 */
[----:B---3--:R-:W-:-:S04]  /*2470*/  ISETP.NE.U32.AND P2, PT, R2, RZ, PT ;  /* 0x000000ff0200720c */ /* 0x008fc80003f45070 */
[----:B------:R-:W-:-:S13]  /*2480*/  ISETP.NE.AND.EX P2, PT, R3, RZ, PT, P2 ;  /* 0x000000ff0300720c */ /* 0x000fda0003f45320 */
[----:B------:R-:W3:Y:S01]  /*2490*/  @P2 LD.E.64 R6, [R6.64+0x1c0] ;  /* 0x0001c00406062980 */ /* 0x000ee2000c101b00 */
[----:B------:R-:W-:Y:S02]  /*24a0*/  IMAD.U32 R8, RZ, RZ, UR6 ;  /* 0x00000006ff087e24 */ /* 0x000fe4000f8e00ff */
[----:B------:R-:W-:Y:S01]  /*24b0*/  IMAD.U32 R9, RZ, RZ, UR7 ;  /* 0x00000007ff097e24 */ /* 0x000fe2000f8e00ff */
[----:B------:R-:W-:Y:S01]  /*24c0*/  @P2 SHF.R.S32.HI R5, RZ, 0x1f, R174 ;  /* 0x0000001fff052819 */ /* 0x000fe200000114ae */
[----:B------:R-:W-:-:S03]  /*24d0*/  @P2 IMAD.MOV.U32 R22, RZ, RZ, R175 ;  /* 0x000000ffff162224 */ /* 0x000fc600078e00af */
[----:B------:R1:W5:Y:S01]  /*24e0*/  @P2 LD.E R13, [R8.64+0xd8] ;  /* 0x0000d804080d2980 */ /* 0x000362000c101900 */
[C---:B------:R-:W-:Y:S01]  /*24f0*/  SHF.L.U64.HI R228, R46.reuse, 0x6, R47 ;  /* 0x000000062ee47819 */ /* 0x040fe2000001022f */
[----:B------:R-:W-:Y:S02]  /*2500*/  IMAD.SHL.U32 R217, R46, 0x40, RZ ;  /* 0x000000402ed97824 */ /* 0x000fe400078e00ff */
[----:B---3--:R-:W-:Y:S02]  /*2510*/  @P2 IMAD R0, R7, R174, RZ ;  /* 0x000000ae07002224 */ /* 0x008fe400078e02ff */
[----:B-1----:R-:W-:-:S04]  /*2520*/  @P2 IMAD.WIDE.U32 R8, R174, R6, R22 ;  /* 0x00000006ae082225 */ /* 0x002fc800078e0016 */
[----:B------:R-:W-:Y:S01]  /*2530*/  @P2 IMAD R6, R6, R5, R0 ;  /* 0x0000000506062224 */ /* 0x000fe200078e0200 */
[----:B------:R-:W-:Y:S01]  /*2540*/  @P2 LEA R2, P0, R8, R2, 0x2 ;  /* 0x0000000208022211 */ /* 0x000fe200078010ff */
[----:B------:R-:W-:Y:S02]  /*2550*/  IMAD.U32 R7, RZ, RZ, UR7 ;  /* 0x00000007ff077e24 */ /* 0x000fe4000f8e00ff */
[----:B------:R-:W-:-:S05]  /*2560*/  @P2 IMAD.IADD R6, R9, 0x1, R6 ;  /* 0x0000000109062824 */ /* 0x000fca00078e0206 */
[----:B------:R-:W-:Y:S02]  /*2570*/  @P2 LEA.HI.X R3, R8, R3, R6, 0x2, P0 ;  /* 0x0000000308032211 */ /* 0x000fe400000f1406 */
[----:B------:R-:W-:-:S03]  /*2580*/  MOV R6, UR6 ;  /* 0x0000000600067c02 */ /* 0x000fc60008000f00 */
[----:B------:R1:W3:Y:S04]  /*2590*/  @P2 LD.E R10, [R2.64] ;  /* 0x00000004020a2980 */ /* 0x0002e8000c101900 */
[----:B----4-:R2:W4:Y:S01]  /*25a0*/  LD.E R11, [R6.64+0x188] ;  /* 0x00018804060b7980 */ /* 0x010522000c101900 */
[----:B------:R-:W-:Y:S01]  /*25b0*/  LOP3.LUT R0, R43, 0xfffffff8, RZ, 0xc0, !PT ;  /* 0xfffffff82b007812 */ /* 0x000fe200078ec0ff */
[----:B------:R-:W-:-:S04]  /*25c0*/  DEPBAR.LE SB0, 0x0 ;  /* 0x000080000000791a */ /* 0x000fc80000000000 */
[----:B------:R-:W-:Y:S01]  /*25d0*/  SHF.R.S32.HI R9, RZ, 0x4, R42 ;  /* 0x00000004ff097819 */ /* 0x000fe2000001142a */
[----:B------:R-:W-:Y:S01]  /*25e0*/  IMAD.IADD R0, R44, 0x1, -R0 ;  /* 0x000000012c007824 */ /* 0x000fe200078e0a00 */
[----:B------:R-:W-:Y:S01]  /*25f0*/  WARPSYNC 0xffffffff ;  /* 0xffffffff00007948 */ /* 0x000fe20003800000 */
[----:B------:R-:W-:Y:S01]  /*2600*/  ISETP.GE.AND P0, PT, R14, R16, PT ;  /* 0x000000100e00720c */ /* 0x000fe20003f06270 */
[----:B------:R-:W-:Y:S01]  /*2610*/  BAR.SYNC.DEFER_BLOCKING 0x0 ;  /* 0x0000000000007b1d */ /* 0x000fe20000010000 */
[----:B------:R-:W-:Y:S01]  /*2620*/  IMAD.MOV.U32 R18, RZ, RZ, R50 ;  /* 0x000000ffff127224 */ /* 0x000fe200078e0032 */
[----:B------:R-:W-:Y:S01]  /*2630*/  LEA.HI R5, R0, R0, RZ, 0x1 ;  /* 0x0000000000057211 */ /* 0x000fe200078f08ff */
[----:B------:R-:W-:Y:S01]  /*2640*/  IMAD R171, R48, 0x8, R38 ;  /* 0x0000000830ab7824 */ /* 0x000fe200078e0226 */
[----:B------:R-:W-:Y:S01]  /*2650*/  IADD3 R251, R182, -0x4ab325aa, RZ ;  /* 0xb54cda56b6fb7810 */ /* 0x000fe20007ffe0ff */
[----:B------:R-:W-:Y:S01]  /*2660*/  IMAD.MOV.U32 R199, RZ, RZ, RZ ;  /* 0x000000ffffc77224 */ /* 0x000fe200078e00ff */
[----:B------:R3:W-:Y:S01]  /*2670*/  STL.64 [R1+0x180], R18 ;  /* 0x0001801201007387 */ /* 0x0007e20000100a00 */
[----:B------:R-:W-:Y:S01]  /*2680*/  IMAD.SHL.U32 R44, R44, 0x2, RZ ;  /* 0x000000022c2c7824 */ /* 0x000fe200078e00ff */
[----:B------:R-:W-:Y:S02]  /*2690*/  BSSY B0, `(.L_x_578) ;  /* 0x000004f000007945 */ /* 0x000fe40003800000 */
[----:B------:R3:W-:Y:S01]  /*26a0*/  STL [R1+0x148], R171 ;  /* 0x000148ab01007387 */ /* 0x0007e20000100800 */
[----:B-1----:R-:W-:-:S02]  /*26b0*/  LOP3.LUT R2, R37, 0x7fffffe, RZ, 0xc0, !PT ;  /* 0x07fffffe25027812 */ /* 0x002fc400078ec0ff */
[----:B------:R-:W-:Y:S02]  /*26c0*/  LEA.HI R3, R42, R9, RZ, 0x1 ;  /* 0x000000092a037211 */ /* 0x000fe400078f08ff */
[----:B--2---:R-:W-:Y:S01]  /*26d0*/  SHF.R.S32.HI R7, RZ, 0x1f, R33 ;  /* 0x0000001fff077819 */ /* 0x004fe20000011421 */
[----:B------:R-:W-:Y:S01]  /*26e0*/  IMAD.IADD R8, R33, 0x1, -R2 ;  /* 0x0000000121087824 */ /* 0x000fe200078e0a02 */
[----:B------:R-:W-:Y:S01]  /*26f0*/  LOP3.LUT R3, R3, 0xfffffffe, RZ, 0xc0, !PT ;  /* 0xfffffffe03037812 */ /* 0x000fe200078ec0ff */
[----:B------:R-:W-:Y:S01]  /*2700*/  IMAD R2, R228, R52, RZ ;  /* 0x00000034e4027224 */ /* 0x000fe200078e02ff */
[----:B------:R-:W-:Y:S02]  /*2710*/  LOP3.LUT R6, R5, 0x7fffffe, RZ, 0xc0, !PT ;  /* 0x07fffffe05067812 */ /* 0x000fe400078ec0ff */
[----:B------:R-:W-:Y:S01]  /*2720*/  LEA.HI R7, R7, R33, RZ, 0x3 ;  /* 0x0000002107077211 */ /* 0x000fe200078f18ff */
[----:B------:R-:W-:Y:S01]  /*2730*/  IMAD R12, R12, R217, R2 ;  /* 0x000000d90c0c7224 */ /* 0x000fe200078e0202 */
[----:B------:R-:W-:Y:S01]  /*2740*/  IADD3 R2, R9, -R3, RZ ;  /* 0x8000000309027210 */ /* 0x000fe20007ffe0ff */
[----:B------:R-:W-:Y:S01]  /*2750*/  IMAD.SHL.U32 R3, R32, 0x40, RZ ;  /* 0x0000004020037824 */ /* 0x000fe200078e00ff */
[----:B------:R1:W-:Y:S01]  /*2760*/  @P0 STS [R202+0x9000], RZ ;  /* 0x009000ffca000388 */ /* 0x0003e20000000800 */
[----:B------:R-:W-:Y:S01]  /*2770*/  IMAD.IADD R0, R0, 0x1, -R6 ;  /* 0x0000000100007824 */ /* 0x000fe200078e0a06 */
[----:B------:R-:W-:Y:S01]  /*2780*/  LOP3.LUT R185, R44, 0x6, RZ, 0xc0, !PT ;  /* 0x000000062cb97812 */ /* 0x000fe200078ec0ff */
[----:B------:R-:W-:Y:S01]  /*2790*/  IMAD.SHL.U32 R6, R7, 0x20, RZ ;  /* 0x0000002007067824 */ /* 0x000fe200078e00ff */
[----:B------:R-:W-:Y:S01]  /*27a0*/  LOP3.LUT R3, R3, 0xc0, RZ, 0xc0, !PT ;  /* 0x000000c003037812 */ /* 0x000fe200078ec0ff */
[C---:B------:R-:W-:Y:S01]  /*27b0*/  IMAD.SHL.U32 R7, R2.reuse, 0x8, RZ ;  /* 0x0000000802077824 */ /* 0x040fe200078e00ff */
[----:B------:R-:W-:Y:S01]  /*27c0*/  LEA R9, R2, R0, 0x3 ;  /* 0x0000000002097211 */ /* 0x000fe200078e18ff */
[----:B------:R1:W-:Y:S01]  /*27d0*/  @P0 STS [R202+0x9004], RZ ;  /* 0x009004ffca000388 */ /* 0x0003e20000000800 */
[----:B------:R-:W-:-:S02]  /*27e0*/  LOP3.LUT R2, R6, 0xffffff00, RZ, 0xc0, !PT ;  /* 0xffffff0006027812 */ /* 0x000fc400078ec0ff */
[----:B------:R-:W-:Y:S01]  /*27f0*/  SHF.R.S32.HI R0, RZ, 0x1, R5 ;  /* 0x00000001ff007819 */ /* 0x000fe20000011405 */
[----:B------:R1:W-:Y:S01]  /*2800*/  @P0 STS.64 [R202+0x9008], RZ ;  /* 0x009008ffca000388 */ /* 0x0003e20000000a00 */
[----:B------:R-:W-:Y:S01]  /*2810*/  LOP3.LUT R6, R3, 0x8, R7, 0xf8, !PT ;  /* 0x0000000803067812 */ /* 0x000fe200078ef807 */
[--C-:B------:R-:W-:Y:S01]  /*2820*/  IMAD R7, R8, 0x20, R2.reuse ;  /* 0x0000002008077824 */ /* 0x100fe200078e0202 */
[----:B------:R-:W-:Y:S01]  /*2830*/  SHF.R.U32.HI R5, RZ, 0x3, R3 ;  /* 0x00000003ff057819 */ /* 0x000fe20000011603 */
[----:B------:R1:W-:Y:S01]  /*2840*/  @P0 STS.128 [R202+0xa000], RZ ;  /* 0x00a000ffca000388 */ /* 0x0003e20000000c00 */
[C---:B------:R-:W-:Y:S01]  /*2850*/  LOP3.LUT P1, RZ, R0.reuse, 0x2, RZ, 0xc0, !PT ;  /* 0x0000000200ff7812 */ /* 0x040fe2000782c0ff */
[----:B------:R-:W-:Y:S01]  /*2860*/  IMAD.SHL.U32 R0, R0, 0x40, RZ ;  /* 0x0000004000007824 */ /* 0x000fe200078e00ff */
[----:B------:R-:W-:Y:S01]  /*2870*/  LOP3.LUT R5, R6, R5, RZ, 0x3c, !PT ;  /* 0x0000000506057212 */ /* 0x000fe200078e3cff */
[----:B------:R1:W-:Y:S01]  /*2880*/  @P0 STS.128 [R202+0xb000], RZ ;  /* 0x00b000ffca000388 */ /* 0x0003e20000000c00 */
[----:B-----5:R-:W3:Y:S01]  /*2890*/  @P2 MUFU.RCP R6, R13 ;  /* 0x0000000d00062308 */ /* 0x020ee20000001000 */
[----:B------:R-:W-:Y:S01]  /*28a0*/  IMAD R3, R38, 0x200, R2 ;  /* 0x0000020026037824 */ /* 0x000fe200078e0202 */
[----:B------:R-:W-:-:S02]  /*28b0*/  SHF.L.U32 R2, R41, 0x3, RZ ;  /* 0x0000000329027819 */ /* 0x000fc400000006ff */
[----:B------:R-:W-:Y:S01]  /*28c0*/  LOP3.LUT R0, R0, 0xc0, RZ, 0xc0, !PT ;  /* 0x000000c000007812 */ /* 0x000fe200078ec0ff */
[----:B------:R-:W-:Y:S02]  /*28d0*/  IMAD R8, R8, 0x20, R3 ;  /* 0x0000002008087824 */ /* 0x000fe400078e0203 */
[----:B------:R-:W-:Y:S01]  /*28e0*/  IMAD R3, R38, 0x10, R25 ;  /* 0x0000001026037824 */ /* 0x000fe200078e0219 */
[----:B------:R-:W-:Y:S02]  /*28f0*/  LOP3.LUT R2, R0, 0x8, R2, 0xf8, !PT ;  /* 0x0000000800027812 */ /* 0x000fe400078ef802 */
[----:B------:R-:W-:Y:S02]  /*2900*/  SHF.R.U32.HI R0, RZ, 0x3, R0 ;  /* 0x00000003ff007819 */ /* 0x000fe40000011600 */
[----:B------:R-:W-:Y:S02]  /*2910*/  IADD3 R3, R3, 0x1, R170 ;  /* 0x0000000103037810 */ /* 0x000fe40007ffe0aa */
[----:B------:R-:W-:Y:S01]  /*2920*/  LOP3.LUT R2, R2, R0, RZ, 0x3c, !PT ;  /* 0x0000000002027212 */ /* 0x000fe200078e3cff */
[C---:B------:R-:W-:Y:S01]  /*2930*/  IMAD.IADD R0, R5.reuse, 0x1, R8 ;  /* 0x0000000105007824 */ /* 0x040fe200078e0208 */
[----:B------:R-:W-:-:S02]  /*2940*/  IADD3 R5, R5, R7, RZ ;  /* 0x0000000705057210 */ /* 0x000fc40007ffe0ff */
[----:B------:R-:W-:Y:S01]  /*2950*/  IADD3 R3, R54, R3, -R49 ;  /* 0x0000000336037210 */ /* 0x000fe20007ffe831 */
[----:B------:R-:W-:Y:S02]  /*2960*/  IMAD.U32 R2, R9, 0x20, R2 ;  /* 0x0000002009027824 */ /* 0x000fe400078e0002 */
[----:B---3--:R-:W-:Y:S02]  /*2970*/  @P2 FMUL.FTZ R199, R10, R6 ;  /* 0x000000060ac72220 */ /* 0x008fe40000410000 */
[----:B------:R-:W-:Y:S01]  /*2980*/  IMAD.WIDE.U32 R6, R52, R217, R18 ;  /* 0x000000d934067225 */ /* 0x000fe200078e0012 */
[----:B----4-:R-:W-:-:S03]  /*2990*/  IADD3 R53, R3, R11, RZ ;  /* 0x0000000b03357210 */ /* 0x010fc60007ffe0ff */
[----:B------:R-:W-:Y:S01]  /*29a0*/  IMAD.IADD R8, R7, 0x1, R12 ;  /* 0x0000000107087824 */ /* 0x000fe200078e020c */
[----:B------:R-:W-:Y:S01]  /*29b0*/  SEL R3, R26, 0xfffffff0, !P1 ;  /* 0xfffffff01a037807 */ /* 0x000fe20004800000 */
[----:B------:R-:W-:Y:S05]  /*29c0*/  @P0 BRA `(.L_x_579) ;  /* 0x000001b000000947 */ /* 0x000fea0003800000 */
[-C--:B-1----:R-:W-:Y:S02]  /*29d0*/  ISETP.GE.AND P3, PT, R187, R45.reuse, PT ;  /* 0x0000002dbb00720c */ /* 0x082fe40003f66270 */
[-C--:B------:R-:W-:Y:S02]  /*29e0*/  ISETP.GE.AND P2, PT, R186, R45.reuse, PT ;  /* 0x0000002dba00720c */ /* 0x080fe40003f46270 */
[----:B------:R-:W-:-:S09]  /*29f0*/  ISETP.GE.AND P0, PT, R184, R45, PT ;  /* 0x0000002db800720c */ /* 0x000fd20003f06270 */
[CC--:B------:R-:W-:Y:S01]  /*2a00*/  @!P3 LEA R12, P4, R6.reuse, R232.reuse, 0x1 ;  /* 0x000000e8060cb211 */ /* 0x0c0fe200078808ff */
        /* <DEDUP_REMOVED lines=23> */
.L_x_579:
[----:B-1----:R-:W-:Y:S05]  /*2b80*/  BSYNC B0 ;  /* 0x0000000000007941 */ /* 0x002fea0003800000 */
.L_x_578:
[----:B------:R-:W-:Y:S01]  /*2b90*/  ISETP.GE.AND P0, PT, R24, R16, PT ;  /* 0x000000101800720c */ /* 0x000fe20003f06270 */
[----:B------:R-:W-:Y:S01]  /*2ba0*/  BSSY B0, `(.L_x_580) ;  /* 0x0000023000007945 */ /* 0x000fe20003800000 */
[C---:B------:R-:W-:Y:S01]  /*2bb0*/  SHF.L.U64.HI R230, R46.reuse, 0x5, R47 ;  /* 0x000000052ee67819 */ /* 0x040fe2000001022f */
[----:B------:R-:W-:-:S10]  /*2bc0*/  IMAD.SHL.U32 R229, R46, 0x20, RZ ;  /* 0x000000202ee57824 */ /* 0x000fd400078e00ff */
[----:B------:R1:W-:Y:S04]  /*2bd0*/  @P0 STS.128 [R202+0x9800], RZ ;  /* 0x009800ffca000388 */ /* 0x0003e80000000c00 */
[----:B------:R1:W-:Y:S04]  /*2be0*/  @P0 STS.128 [R202+0xa800], RZ ;  /* 0x00a800ffca000388 */ /* 0x0003e80000000c00 */
[----:B------:R1:W-:Y:S01]  /*2bf0*/  @P0 STS.128 [R202+0xb800], RZ ;  /* 0x00b800ffca000388 */ /* 0x0003e20000000c00 */
[----:B------:R-:W-:Y:S05]  /*2c00*/  @P0 BRA `(.L_x_581) ;  /* 0x000001c000000947 */ /* 0x000fea0003800000 */
[----:B------:R-:W2:Y:S01]  /*2c10*/  LDL R9, [R1+0x110] ;  /* 0x0001100001097983 */ /* 0x000ea20000100800 */
[----:B------:R-:W-:-:S05]  /*2c20*/  IADD3 R6, P1, R229, R6, RZ ;  /* 0x00000006e5067210 */ /* 0x000fca0007f3e0ff */
[----:B------:R-:W-:Y:S01]  /*2c30*/  IMAD.X R8, R230, 0x1, R8, P1 ;  /* 0x00000001e6087824 */ /* 0x000fe200008e0608 */
[-C--:B--2---:R-:W-:Y:S02]  /*2c40*/  ISETP.GE.AND P3, PT, R187, R9.reuse, PT ;  /* 0x00000009bb00720c */ /* 0x084fe40003f66270 */
[-C--:B------:R-:W-:Y:S02]  /*2c50*/  ISETP.GE.AND P2, PT, R186, R9.reuse, PT ;  /* 0x00000009ba00720c */ /* 0x080fe40003f46270 */
[----:B------:R-:W-:-:S09]  /*2c60*/  ISETP.GE.AND P0, PT, R184, R9, PT ;  /* 0x00000009b800720c */ /* 0x000fd20003f06270 */
[CC--:B------:R-:W-:Y:S01]  /*2c70*/  @!P3 LEA R12, P4, R6.reuse, R232.reuse, 0x1 ;  /* 0x000000e8060cb211 */ /* 0x0c0fe200078808ff */
[----:B------:R2:W-:Y:S01]  /*2c80*/  @P3 STS.128 [R202+0x9800], RZ ;  /* 0x009800ffca003388 */ /* 0x0005e20000000c00 */
[C---:B------:R-:W-:Y:S02]  /*2c90*/  @!P2 LEA R10, P1, R6.reuse, R232, 0x1 ;  /* 0x000000e8060aa211 */ /* 0x040fe400078208ff */
        /* <DEDUP_REMOVED lines=13> */
[----:B--2---:R-:W-:-:S04]  /*2d70*/  LEA R10, P0, R6, R232, 0x1 ;  /* 0x000000e8060a7211 */ /* 0x004fc800078008ff */
[----:B------:R-:W-:-:S05]  /*2d80*/  LEA.HI.X R11, R6, R233, R8, 0x1, P0 ;  /* 0x000000e9060b7211 */ /* 0x000fca00000f0c08 */
[----:B------:R-:W-:Y:S01]  /*2d90*/  @!PT LDS RZ, [RZ] ;  /* 0x00000000fffff984 */ /* 0x000fe20000000800 */
[----:B------:R-:W-:Y:S01]  /*2da0*/  @!PT LDS RZ, [RZ] ;  /* 0x00000000fffff984 */ /* 0x000fe20000000800 */
[----:B------:R-:W-:Y:S01]  /*2db0*/  @!PT LDS RZ, [RZ] ;  /* 0x00000000fffff984 */ /* 0x000fe20000000800 */
[----:B------:R2:W-:Y:S04]  /*2dc0*/  LDGSTS.E.BYPASS.LTC128B.128 [R202+0xb800], [R10.64+0x80] ;  /* 0x0b8000800aca7fae */ /* 0x0005e8000b901d44 */
.L_x_581:
[----:B------:R-:W-:Y:S05]  /*2dd0*/  BSYNC B0 ;  /* 0x0000000000007941 */ /* 0x000fea0003800000 */
.L_x_580:
[----:B------:R-:W-:Y:S01]  /*2de0*/  IMAD.SHL.U32 R196, R0, 0x2, RZ ;  /* 0x0000000200c47824 */ /* 0x000fe200078e00ff */
[----:B------:R-:W-:Y:S01]  /*2df0*/  IADD3 R7, R53, 0x40, RZ ;  /* 0x0000004035077810 */ /* 0x000fe20007ffe0ff */
[----:B------:R-:W-:Y:S01]  /*2e00*/  IMAD.SHL.U32 R193, R2, 0x2, RZ ;  /* 0x0000000202c17824 */ /* 0x000fe200078e00ff */
[----:B------:R-:W0:Y:S01]  /*2e10*/  LDGDEPBAR ;  /* 0x00000000000079af */ /* 0x000e220000000000 */
[----:B------:R-:W-:Y:S01]  /*2e20*/  IMAD R197, R4, 0x2, R196 ;  /* 0x0000000204c57824 */ /* 0x000fe200078e02c4 */
[----:B------:R-:W-:Y:S01]  /*2e30*/  BSSY B1, `(.L_x_582) ;  /* 0x00001ac000017945 */ /* 0x000fe20003800000 */
[----:B------:R-:W-:Y:S01]  /*2e40*/  IMAD R195, R3, 0x2, R193 ;  /* 0x0000000203c37824 */ /* 0x000fe200078e02c1 */
[----:B--2---:R-:W-:Y:S01]  /*2e50*/  LDSM.16.M88.4 R12, [R196] ;  /* 0x00000000c40c783b */ /* 0x004fe20000000200 */
[----:B------:R-:W-:Y:S01]  /*2e60*/  IMAD R0, R52, 0x40, R185 ;  /* 0x0000004034007824 */ /* 0x000fe200078e02b9 */
[----:B------:R-:W-:Y:S02]  /*2e70*/  IADD3 R3, R53, 0x48, RZ ;  /* 0x0000004835037810 */ /* 0x000fe40007ffe0ff */
[----:B------:R-:W2:Y:S02]  /*2e80*/  LDSM.16.M88.4 R20, [R193+0x6000] ;  /* 0x00600000c114783b */ /* 0x000ea40000000200 */
[----:B------:R-:W-:-:S02]  /*2e90*/  IADD3 R2, R0, 0x1, RZ ;  /* 0x0000000100027810 */ /* 0x000fc40007ffe0ff */
[----:B------:R-:W3:Y:S01]  /*2ea0*/  LDSM.16.M88.4 R8, [R196+0x1000] ;  /* 0x00100000c408783b */ /* 0x000ee20000000200 */
[----:B------:R-:W-:Y:S01]  /*2eb0*/  IMNMX R52, R3, R54, PT ;  /* 0x0000003603347217 */ /* 0x000fe20003800200 */
[----:B------:R-:W4:Y:S01]  /*2ec0*/  I2F R6, R2 ;  /* 0x0000000200067306 */ /* 0x000f220000201400 */
[----:B------:R-:W-:Y:S01]  /*2ed0*/  IADD3 R3, R0, 0x8, RZ ;  /* 0x0000000800037810 */ /* 0x000fe20007ffe0ff */
[----:B------:R-:W5:Y:S01]  /*2ee0*/  LDSM.16.M88.4 R28, [R193+0x6800] ;  /* 0x00680000c11c783b */ /* 0x000f620000000200 */
[----:B------:R-:W-:-:S03]  /*2ef0*/  ISETP.GE.AND P1, PT, R2, R52, PT ;  /* 0x000000340200720c */ /* 0x000fc60003f26270 */
[----:B------:R-:W1:Y:S04]  /*2f00*/  LDSM.16.M88.4 R32, [R193+0x6400] ;  /* 0x00640000c120783b */ /* 0x000e680000000200 */
[----:B------:R-:W1:Y:S04]  /*2f10*/  LDSM.16.M88.4 R24, [R193+0x6c00] ;  /* 0x006c0000c118783b */ /* 0x000e680000000200 */
[----:B------:R-:W-:Y:S04]  /*2f20*/  LDSM.16.M88.4 R16, [R197+0x1000] ;  /* 0x00100000c510783b */ /* 0x000fe80000000200 */
[----:B------:R-:W1:Y:S04]  /*2f30*/  LDSM.16.M88.4 R48, [R195+0x6800] ;  /* 0x00680000c330783b */ /* 0x000e680000000200 */
[----:B------:R-:W1:Y:S04]  /*2f40*/  LDSM.16.M88.4 R56, [R195+0x6400] ;  /* 0x00640000c338783b */ /* 0x000e680000000200 */
[----:B------:R-:W-:Y:S04]  /*2f50*/  LDSM.16.M88.4 R60, [R195+0x6000] ;  /* 0x00600000c33c783b */ /* 0x000fe80000000200 */
[----:B------:R-:W-:Y:S01]  /*2f60*/  LDSM.16.M88.4 R44, [R195+0x6c00] ;  /* 0x006c0000c32c783b */ /* 0x000fe20000000200 */
[-C--:B--2---:R-:W-:Y:S08]  /*2f70*/  HMMA.16816.F32 R100, R12, R20.reuse, RZ ;  /* 0x000000140c64723c */ /* 0x084ff000000018ff */
[C---:B---3--:R-:W-:Y:S08]  /*2f80*/  HMMA.16816.F32 R76, R8.reuse, R20, RZ ;  /* 0x00000014084c723c */ /* 0x048ff000000018ff */
[-C--:B------:R-:W-:Y:S08]  /*2f90*/  HMMA.16816.F32 R72, R8, R22.reuse, RZ ;  /* 0x000000160848723c */ /* 0x080ff000000018ff */
[----:B------:R-:W-:Y:S01]  /*2fa0*/  HMMA.16816.F32 R112, R12, R22, RZ ;  /* 0x000000160c70723c */ /* 0x000fe200000018ff */
[----:B------:R-:W2:Y:S07]  /*2fb0*/  LDSM.16.M88.4 R20, [R197] ;  /* 0x00000000c514783b */ /* 0x000eae0000000200 */
[C---:B-----5:R-:W-:Y:S08]  /*2fc0*/  HMMA.16816.F32 R40, R8.reuse, R28, RZ ;  /* 0x0000001c0828723c */ /* 0x060ff000000018ff */
[C---:B-1----:R-:W-:Y:S08]  /*2fd0*/  HMMA.16816.F32 R64, R8.reuse, R34, RZ ;  /* 0x000000220840723c */ /* 0x042ff000000018ff */
[C---:B------:R-:W-:Y:S08]  /*2fe0*/  HMMA.16816.F32 R68, R8.reuse, R32, RZ ;  /* 0x000000200844723c */ /* 0x040ff000000018ff */
[C---:B------:R-:W-:Y:S08]  /*2ff0*/  HMMA.16816.F32 R36, R8.reuse, R24, RZ ;  /* 0x000000180824723c */ /* 0x040ff000000018ff */
[----:B------:R-:W-:Y:S08]  /*3000*/  HMMA.16816.F32 R84, R8, R26, RZ ;  /* 0x0000001a0854723c */ /* 0x000ff000000018ff */
[C---:B------:R-:W-:Y:S08]  /*3010*/  HMMA.16816.F32 R96, R12.reuse, R32, RZ ;  /* 0x000000200c60723c */ /* 0x040ff000000018ff */
[----:B------:R-:W-:Y:S08]  /*3020*/  HMMA.16816.F32 R80, R12, R24, RZ ;  /* 0x000000180c50723c */ /* 0x000ff000000018ff */
[----:B------:R-:W-:Y:S01]  /*3030*/  HMMA.16816.F32 R88, R8, R30, RZ ;  /* 0x0000001e0858723c */ /* 0x000fe200000018ff */
[----:B------:R-:W-:Y:S07]  /*3040*/  LDSM.16.M88.4 R8, [R196+0x3000] ;  /* 0x00300000c408783b */ /* 0x000fee0000000200 */
[C---:B------:R-:W-:Y:S01]  /*3050*/  HMMA.16816.F32 R108, R12.reuse, R34, RZ ;  /* 0x000000220c6c723c */ /* 0x040fe200000018ff */
[----:B------:R-:W-:Y:S07]  /*3060*/  LDSM.16.M88.4 R32, [R193+0x7800] ;  /* 0x00780000c120783b */ /* 0x000fee0000000200 */
[C---:B------:R-:W-:Y:S08]  /*3070*/  HMMA.16816.F32 R92, R12.reuse, R28, RZ ;  /* 0x0000001c0c5c723c */ /* 0x040ff000000018ff */
[C---:B------:R-:W-:Y:S01]  /*3080*/  HMMA.16816.F32 R104, R12.reuse, R30, RZ ;  /* 0x0000001e0c68723c */ /* 0x040fe200000018ff */
[----:B------:R-:W-:Y:S07]  /*3090*/  LDSM.16.M88.4 R28, [R193+0x7c00] ;  /* 0x007c0000c11c783b */ /* 0x000fee0000000200 */
[----:B------:R-:W-:Y:S01]  /*30a0*/  HMMA.16816.F32 R24, R12, R26, RZ ;  /* 0x0000001a0c18723c */ /* 0x000fe200000018ff */
[----:B------:R-:W-:Y:S07]  /*30b0*/  LDSM.16.M88.4 R12, [R196+0x2000] ;  /* 0x00200000c40c783b */ /* 0x000fee0000000200 */
[C---:B------:R-:W-:Y:S01]  /*30c0*/  HMMA.16816.F32 R124, R16.reuse, R48, R40 ;  /* 0x00000030107c723c */ /* 0x040fe20000001828 */
[----:B------:R-:W1:Y:S07]  /*30d0*/  LDSM.16.M88.4 R40, [R193+0x7000] ;  /* 0x00700000c128783b */ /* 0x000e6e0000000200 */
[----:B------:R-:W-:Y:S08]  /*30e0*/  HMMA.16816.F32 R128, R16, R58, R64 ;  /* 0x0000003a1080723c */ /* 0x000ff00000001840 */
[-C--:B--2---:R-:W-:Y:S08]  /*30f0*/  HMMA.16816.F32 R64, R20, R60.reuse, R100 ;  /* 0x0000003c1440723c */ /* 0x084ff00000001864 */
[C---:B------:R-:W-:Y:S08]  /*3100*/  HMMA.16816.F32 R116, R16.reuse, R60, R76 ;  /* 0x0000003c1074723c */ /* 0x040ff0000000184c */
[C---:B------:R-:W-:Y:S08]  /*3110*/  HMMA.16816.F32 R136, R16.reuse, R56, R68 ;  /* 0x000000381088723c */ /* 0x040ff00000001844 */
[----:B------:R-:W-:Y:S01]  /*3120*/  HMMA.16816.F32 R120, R16, R44, R36 ;  /* 0x0000002c1078723c */ /* 0x000fe20000001824 */
[----:B------:R-:W2:Y:S07]  /*3130*/  LDSM.16.M88.4 R36, [R193+0x7400] ;  /* 0x00740000c124783b */ /* 0x000eae0000000200 */
[----:B------:R-:W-:Y:S08]  /*3140*/  HMMA.16816.F32 R100, R20, R56, R96 ;  /* 0x000000381464723c */ /* 0x000ff00000001860 */
[----:B------:R-:W-:Y:S08]  /*3150*/  HMMA.16816.F32 R140, R16, R50, R88 ;  /* 0x00000032108c723c */ /* 0x000ff00000001858 */
[C---:B------:R-:W-:Y:S08]  /*3160*/  HMMA.16816.F32 R96, R20.reuse, R48, R92 ;  /* 0x000000301460723c */ /* 0x040ff0000000185c */
[C---:B------:R-:W-:Y:S01]  /*3170*/  HMMA.16816.F32 R76, R20.reuse, R50, R104 ;  /* 0x00000032144c723c */ /* 0x040fe20000001868 */
[----:B------:R-:W-:Y:S07]  /*3180*/  LDSM.16.M88.4 R48, [R195+0x7000] ;  /* 0x00700000c330783b */ /* 0x000fee0000000200 */
[-C--:B------:R-:W-:Y:S01]  /*3190*/  HMMA.16816.F32 R68, R20, R46.reuse, R24 ;  /* 0x0000002e1444723c */ /* 0x080fe20000001818 */
[----:B------:R-:W3:Y:S07]  /*31a0*/  LDSM.16.M88.4 R24, [R197+0x2000] ;  /* 0x00200000c518783b */ /* 0x000eee0000000200 */
[----:B------:R-:W-:Y:S08]  /*31b0*/  HMMA.16816.F32 R132, R16, R46, R84 ;  /* 0x0000002e1084723c */ /* 0x000ff00000001854 */
[C---:B------:R-:W-:Y:S08]  /*31c0*/  HMMA.16816.F32 R88, R20.reuse, R44, R80 ;  /* 0x0000002c1458723c */ /* 0x040ff00000001850 */
[C---:B------:R-:W-:Y:S08]  /*31d0*/  HMMA.16816.F32 R84, R20.reuse, R62, R112 ;  /* 0x0000003e1454723c */ /* 0x040ff00000001870 */
[----:B------:R-:W-:Y:S01]  /*31e0*/  HMMA.16816.F32 R80, R20, R58, R108 ;  /* 0x0000003a1450723c */ /* 0x000fe2000000186c */
[----:B------:R-:W-:Y:S07]  /*31f0*/  LDSM.16.M88.4 R56, [R195+0x7c00] ;  /* 0x007c0000c338783b */ /* 0x000fee0000000200 */
[----:B------:R-:W-:Y:S01]  /*3200*/  HMMA.16816.F32 R72, R16, R62, R72 ;  /* 0x0000003e1048723c */ /* 0x000fe20000001848 */
[----:B------:R-:W5:Y:S04]  /*3210*/  LDSM.16.M88.4 R16, [R197+0x3000] ;  /* 0x00300000c510783b */ /* 0x000f680000000200 */
[----:B------:R-:W-:Y:S03]  /*3220*/  LDSM.16.M88.4 R60, [R195+0x7800] ;  /* 0x00780000c33c783b */ /* 0x000fe60000000200 */
[-C--:B-1----:R-:W-:Y:S01]  /*3230*/  HMMA.16816.F32 R20, R12, R40.reuse, R64 ;  /* 0x000000280c14723c */ /* 0x082fe20000001840 */
[----:B------:R-:W1:Y:S07]  /*3240*/  LDSM.16.M88.4 R64, [R195+0x7400] ;  /* 0x00740000c340783b */ /* 0x000e6e0000000200 */
[C---:B------:R-:W-:Y:S08]  /*3250*/  HMMA.16816.F32 R44, R8.reuse, R40, R116 ;  /* 0x00000028082c723c */ /* 0x040ff00000001874 */
[C---:B--2---:R-:W-:Y:S08]  /*3260*/  HMMA.16816.F32 R92, R8.reuse, R36, R136 ;  /* 0x00000024085c723c */ /* 0x044ff00000001888 */
[C---:B------:R-:W-:Y:S08]  /*3270*/  HMMA.16816.F32 R116, R8.reuse, R38, R128 ;  /* 0x000000260874723c */ /* 0x040ff00000001880 */
[C---:B------:R-:W-:Y:S08]  /*3280*/  HMMA.16816.F32 R156, R8.reuse, R32, R124 ;  /* 0x00000020089c723c */ /* 0x040ff0000000187c */
[C---:B------:R-:W-:Y:S08]  /*3290*/  HMMA.16816.F32 R160, R8.reuse, R28, R120 ;  /* 0x0000001c08a0723c */ /* 0x040ff00000001878 */
[C---:B------:R-:W-:Y:S08]  /*32a0*/  HMMA.16816.F32 R72, R8.reuse, R42, R72 ;  /* 0x0000002a0848723c */ /* 0x040ff00000001848 */
[C---:B------:R-:W-:Y:S08]  /*32b0*/  HMMA.16816.F32 R128, R8.reuse, R34, R140 ;  /* 0x000000220880723c */ /* 0x040ff0000000188c */
[----:B------:R-:W-:Y:S01]  /*32c0*/  HMMA.16816.F32 R132, R8, R30, R132 ;  /* 0x0000001e0884723c */ /* 0x000fe20000001884 */
[----:B------:R-:W-:Y:S07]  /*32d0*/  LDSM.16.M88.4 R8, [R196+0x5000] ;  /* 0x00500000c408783b */ /* 0x000fee0000000200 */
[----:B------:R-:W-:Y:S01]  /*32e0*/  HMMA.16816.F32 R152, R12, R42, R84 ;  /* 0x0000002a0c98723c */ /* 0x000fe20000001854 */
[----:B------:R-:W-:Y:S07]  /*32f0*/  LDSM.16.M88.4 R40, [R193+0x8000] ;  /* 0x00800000c128783b */ /* 0x000fee0000000200 */
[----:B---3--:R-:W-:Y:S01]  /*3300*/  HMMA.16816.F32 R112, R24, R48, R20 ;  /* 0x000000301870723c */ /* 0x008fe20000001814 */
        /* <DEDUP_REMOVED lines=10> */
[----:B------:R-:W-:Y:S03]  /*33b0*/  LDSM.16.M88.4 R12, [R197+0x5000] ;  /* 0x00500000c50c783b */ /* 0x000fe60000000200 */
[C---:B-----5:R-:W-:Y:S01]  /*33c0*/  HMMA.16816.F32 R120, R16.reuse, R48, R44 ;  /* 0x000000301078723c */ /* 0x060fe2000000182c */
[----:B------:R-:W3:Y:S07]  /*33d0*/  LDSM.16.M88.4 R44, [R193+0x8c00] ;  /* 0x008c0000c12c783b */ /* 0x000eee0000000200 */
[C---:B-1----:R-:W-:Y:S08]  /*33e0*/  HMMA.16816.F32 R104, R16.reuse, R64, R92 ;  /* 0x000000401068723c */ /* 0x042ff0000000185c */
        /* <DEDUP_REMOVED lines=8> */
[C---:B------:R-:W-:Y:S08]  /*3470*/  HMMA.16816.F32 R80, R24.reuse, R64, R148 ;  /* 0x000000401850723c */ /* 0x040ff00000001894 */
[C---:B------:R-:W-:Y:S08]  /*3480*/  HMMA.16816.F32 R84, R24.reuse, R66, R84 ;  /* 0x000000421854723c */ /* 0x040ff00000001854 */
[C---:B------:R-:W-:Y:S08]  /*3490*/  HMMA.16816.F32 R68, R24.reuse, R60, R144 ;  /* 0x0000003c1844723c */ /* 0x040ff00000001890 */
[C---:B------:R-:W-:Y:S08]  /*34a0*/  HMMA.16816.F32 R64, R24.reuse, R62, R140 ;  /* 0x0000003e1840723c */ /* 0x040ff0000000188c */
[C---:B------:R-:W-:Y:S08]  /*34b0*/  HMMA.16816.F32 R60, R24.reuse, R56, R136 ;  /* 0x00000038183c723c */ /* 0x040ff00000001888 */
[----:B------:R-:W-:Y:S08]  /*34c0*/  HMMA.16816.F32 R124, R24, R58, R124 ;  /* 0x0000003a187c723c */ /* 0x000ff0000000187c */
[-C--:B--2---:R-:W-:Y:S08]  /*34d0*/  HMMA.16816.F32 R24, R20, R40.reuse, R112 ;  /* 0x000000281418723c */ /* 0x084ff00000001870 */
[C---:B------:R-:W-:Y:S08]  /*34e0*/  HMMA.16816.F32 R48, R8.reuse, R40, R120 ;  /* 0x000000280830723c */ /* 0x040ff00000001878 */
[-C--:B------:R-:W-:Y:S08]  /*34f0*/  HMMA.16816.F32 R56, R8, R42.reuse, R108 ;  /* 0x0000002a0838723c */ /* 0x080ff0000000186c */
[----:B------:R-:W-:Y:S08]  /*3500*/  HMMA.16816.F32 R40, R20, R42, R72 ;  /* 0x0000002a1428723c */ /* 0x000ff00000001848 */
[-C--:B---3--:R-:W-:Y:S08]  /*3510*/  HMMA.16816.F32 R108, R8, R44.reuse, R88 ;  /* 0x0000002c086c723c */ /* 0x088ff00000001858 */
[----:B------:R-:W-:Y:S08]  /*3520*/  HMMA.16816.F32 R88, R20, R44, R60 ;  /* 0x0000002c1458723c */ /* 0x000ff0000000183c */
[----:B-1----:R-:W-:Y:S01]  /*3530*/  HMMA.16816.F32 R60, R16, R28, R24 ;  /* 0x0000001c103c723c */ /* 0x002fe20000001818 */
[----:B------:R-:W1:Y:S07]  /*3540*/  LDSM.16.M88.4 R24, [R195+0x8400] ;  /* 0x00840000c318783b */ /* 0x000e6e0000000200 */
[C---:B------:R-:W-:Y:S08]  /*3550*/  HMMA.16816.F32 R72, R20.reuse, R36, R80 ;  /* 0x000000241448723c */ /* 0x040ff00000001850 */
[----:B------:R-:W-:Y:S08]  /*3560*/  HMMA.16816.F32 R80, R20, R34, R64 ;  /* 0x000000221450723c */ /* 0x000ff00000001840 */
[----:B------:R-:W-:Y:S07]  /*3570*/  HMMA.16816.F32 R64, R12, R28, R48 ;  /* 0x0000001c0c40723c */ /* 0x000fee0000001830 */
[----:B------:R-:W-:Y:S01]  /*3580*/  IMNMX R51, R53, R54, PT ;  /* 0x0000003635337217 */ /* 0x000fe20003800200 */
[----:B------:R-:W-:Y:S03]  /*3590*/  HMMA.16816.F32 R40, R16, R30, R40 ;  /* 0x0000001e1028723c */ /* 0x000fe60000001828 */
[----:B------:R-:W-:-:S02]  /*35a0*/  ISETP.GE.AND P0, PT, R2, R51, PT ;  /* 0x000000330200720c */ /* 0x000fc40003f06270 */
[----:B------:R-:W-:-:S03]  /*35b0*/  ISETP.GE.AND P6, PT, R3, R51, PT ;  /* 0x000000330300720c */ /* 0x000fc60003fc6270 */
[C---:B------:R-:W-:Y:S08]  /*35c0*/  HMMA.16816.F32 R104, R8.reuse, R36, R104 ;  /* 0x000000240868723c */ /* 0x040ff00000001868 */
[C---:B------:R-:W-:Y:S08]  /*35d0*/  HMMA.16816.F32 R100, R8.reuse, R38, R100 ;  /* 0x000000260864723c */ /* 0x040ff00000001864 */
[C---:B------:R-:W-:Y:S08]  /*35e0*/  HMMA.16816.F32 R96, R8.reuse, R32, R96 ;  /* 0x000000200860723c */ /* 0x040ff00000001860 */
[C---:B------:R-:W-:Y:S08]  /*35f0*/  HMMA.16816.F32 R92, R8.reuse, R34, R92 ;  /* 0x00000022085c723c */ /* 0x040ff0000000185c */
[----:B------:R-:W-:Y:S07]  /*3600*/  HMMA.16816.F32 R116, R8, R46, R76 ;  /* 0x0000002e0874723c */ /* 0x000fee000000184c */
[----:B------:R-:W-:Y:S01]  /*3610*/  IADD3 R8, R53, 0x8, RZ ;  /* 0x0000000835087810 */ /* 0x000fe20007ffe0ff */
[----:B------:R-:W-:Y:S01]  /*3620*/  HMMA.16816.F32 R56, R12, R30, R56 ;  /* 0x0000001e0c38723c */ /* 0x000fe20000001838 */
[-C--:B------:R-:W-:Y:S01]  /*3630*/  IMNMX R53, R7, R54.reuse, PT ;  /* 0x0000003607357217 */ /* 0x080fe20003800200 */
[-C--:B----4-:R-:W-:Y:S01]  /*3640*/  FFMA.FTZ R10, R6, R199.reuse, R63 ;  /* 0x000000c7060a7223 */ /* 0x090fe2000001003f */
[----:B------:R2:W3:Y:S01]  /*3650*/  I2F R7, R3 ;  /* 0x0000000300077306 */ /* 0x0004e20000201400 */
[----:B------:R-:W-:Y:S01]  /*3660*/  IMNMX R50, R8, R54, PT ;  /* 0x0000003608327217 */ /* 0x000fe20003800200 */
[----:B------:R-:W-:Y:S01]  /*3670*/  FFMA.FTZ R8, R6, R199, R61 ;  /* 0x000000c706087223 */ /* 0x000fe2000001003d */
[----:B------:R-:W-:Y:S01]  /*3680*/  ISETP.GE.AND P3, PT, R2, R53, PT ;  /* 0x000000350200720c */ /* 0x000fe20003f66270 */
[----:B------:R-:W-:Y:S01]  /*3690*/  FFMA.FTZ R9, R6, R199, R65 ;  /* 0x000000c706097223 */ /* 0x000fe20000010041 */
[----:B------:R-:W-:Y:S01]  /*36a0*/  ISETP.GE.AND P5, PT, R2, R50, PT ;  /* 0x000000320200720c */ /* 0x000fe20003fa6270 */
[----:B------:R-:W-:Y:S01]  /*36b0*/  HMMA.16816.F32 R84, R20, R38, R84 ;  /* 0x000000261454723c */ /* 0x000fe20000001854 */
[----:B------:R-:W-:Y:S01]  /*36c0*/  IADD3 R2, R0, 0x9, RZ ;  /* 0x0000000900027810 */ /* 0x000fe20007ffe0ff */
[----:B------:R-:W4:Y:S01]  /*36d0*/  LDSM.16.M88.4 R28, [R195+0x8800] ;  /* 0x00880000c31c783b */ /* 0x000f220000000200 */
[----:B------:R-:W-:-:S02]  /*36e0*/  FSEL R112, R8, -INF , !P0 ;  /* 0xff80000008707808 */ /* 0x000fc40004000000 */
[C---:B------:R-:W-:Y:S02]  /*36f0*/  ISETP.GE.AND P4, PT, R3.reuse, R50, PT ;  /* 0x000000320300720c */ /* 0x040fe40003f86270 */
[C---:B------:R-:W-:Y:S01]  /*3700*/  ISETP.GE.AND P2, PT, R3.reuse, R53, PT ;  /* 0x000000350300720c */ /* 0x040fe20003f46270 */
[----:B------:R-:W-:Y:S01]  /*3710*/  HMMA.16816.F32 R76, R20, R46, R124 ;  /* 0x0000002e144c723c */ /* 0x000fe2000000187c */
[----:B------:R-:W-:Y:S01]  /*3720*/  ISETP.GE.AND P0, PT, R3, R52, PT ;  /* 0x000000340300720c */ /* 0x000fe20003f06270 */
[-C--:B--2---:R-:W-:Y:S01]  /*3730*/  FFMA.FTZ R3, R6, R199.reuse, R67 ;  /* 0x000000c706037223 */ /* 0x084fe20000010043 */
[----:B------:R-:W-:Y:S01]  /*3740*/  FSEL R113, R10, -INF , !P5 ;  /* 0xff8000000a717808 */ /* 0x000fe20006800000 */
[----:B------:R-:W2:Y:S01]  /*3750*/  I2F R6, R2 ;  /* 0x0000000200067306 */ /* 0x000ea20000201400 */
[-C--:B---3--:R-:W-:Y:S01]  /*3760*/  FFMA.FTZ R8, R7, R199.reuse, R40 ;  /* 0x000000c707087223 */ /* 0x088fe20000010028 */
[----:B------:R-:W-:Y:S01]  /*3770*/  FSEL R139, R9, -INF , !P3 ;  /* 0xff800000098b7808 */ /* 0x000fe20005800000 */
[-C--:B------:R-:W-:Y:S01]  /*3780*/  FFMA.FTZ R10, R7, R199.reuse, R56 ;  /* 0x000000c7070a7223 */ /* 0x080fe20000010038 */
[----:B-1----:R-:W-:Y:S01]  /*3790*/  HMMA.16816.F32 R44, R16, R24, R72 ;  /* 0x00000018102c723c */ /* 0x002fe20000001848 */
[----:B------:R-:W-:Y:S01]  /*37a0*/  FSEL R134, R3, -INF , !P1 ;  /* 0xff80000003867808 */ /* 0x000fe20004800000 */
[CC--:B------:R-:W-:Y:S01]  /*37b0*/  FFMA.FTZ R11, R7.reuse, R199.reuse, R42 ;  /* 0x000000c7070b7223 */ /* 0x0c0fe2000001002a */
[----:B------:R-:W-:Y:S01]  /*37c0*/  IADD3 R3, R0, 0x10, RZ ;  /* 0x0000001000037810 */ /* 0x000fe20007ffe0ff */
[----:B------:R-:W-:Y:S01]  /*37d0*/  FFMA.FTZ R7, R7, R199, R58 ;  /* 0x000000c707077223 */ /* 0x000fe2000001003a */
[----:B------:R-:W-:-:S02]  /*37e0*/  ISETP.GE.AND P5, PT, R2, R51, PT ;  /* 0x000000330200720c */ /* 0x000fc40003fa6270 */
[----:B------:R-:W-:Y:S01]  /*37f0*/  FSEL R73, R8, -INF , !P6 ;  /* 0xff80000008497808 */ /* 0x000fe20007000000 */
[----:B------:R-:W-:Y:S01]  /*3800*/  HMMA.16816.F32 R36, R12, R24, R104 ;  /* 0x000000180c24723c */ /* 0x000fe20000001868 */
[----:B------:R1:W3:Y:S01]  /*3810*/  I2F R8, R3 ;  /* 0x0000000300087306 */ /* 0x0002e20000201400 */
[----:B------:R-:W-:Y:S01]  /*3820*/  ISETP.GE.AND P3, PT, R2, R50, PT ;  /* 0x000000320200720c */ /* 0x000fe20003f66270 */
[----:B--2---:R-:W-:Y:S01]  /*3830*/  FFMA.FTZ R9, R6, R199, R41 ;  /* 0x000000c706097223 */ /* 0x004fe20000010029 */
[C---:B------:R-:W-:Y:S02]  /*3840*/  ISETP.GE.AND P1, PT, R2.reuse, R53, PT ;  /* 0x000000350200720c */ /* 0x040fe40003f26270 */
[----:B------:R-:W-:Y:S02]  /*3850*/  ISETP.GE.AND P6, PT, R2, R52, PT ;  /* 0x000000340200720c */ /* 0x000fe40003fc6270 */
[----:B------:R-:W-:Y:S01]  /*3860*/  HMMA.16816.F32 R68, R20, R32, R68 ;  /* 0x000000201444723c */ /* 0x000fe20000001844 */
[----:B------:R-:W-:-:S02]  /*3870*/  IADD3 R2, R0, 0x11, RZ ;  /* 0x0000001100027810 */ /* 0x000fc40007ffe0ff */
[----:B------:R-:W-:Y:S02]  /*3880*/  FSEL R74, R11, -INF , !P4 ;  /* 0xff8000000b4a7808 */ /* 0x000fe40006000000 */
[----:B------:R-:W-:Y:S02]  /*3890*/  FSEL R138, R10, -INF , !P2 ;  /* 0xff8000000a8a7808 */ /* 0x000fe40005000000 */
[----:B------:R-:W-:Y:S01]  /*38a0*/  FSEL R132, R7, -INF , !P0 ;  /* 0xff80000007847808 */ /* 0x000fe20004000000 */
[-C--:B------:R-:W-:Y:S01]  /*38b0*/  HMMA.16816.F32 R32, R16, R26.reuse, R84 ;  /* 0x0000001a1020723c */ /* 0x080fe20000001854 */
[----:B------:R-:W-:Y:S01]  /*38c0*/  FSEL R56, R9, -INF , !P5 ;  /* 0xff80000009387808 */ /* 0x000fe20006800000 */
[----:B------:R-:W2:Y:S01]  /*38d0*/  I2F R7, R2 ;  /* 0x0000000200077306 */ /* 0x000ea20000201400 */
[C---:B------:R-:W-:Y:S01]  /*38e0*/  ISETP.GE.AND P4, PT, R3.reuse, R51, PT ;  /* 0x000000330300720c */ /* 0x040fe20003f86270 */
[CC--:B------:R-:W-:Y:S01]  /*38f0*/  FFMA.FTZ R20, R6.reuse, R199.reuse, R43 ;  /* 0x000000c706147223 */ /* 0x0c0fe2000001002b */
[C---:B------:R-:W-:Y:S01]  /*3900*/  ISETP.GE.AND P2, PT, R3.reuse, R50, PT ;  /* 0x000000320300720c */ /* 0x040fe20003f46270 */
[C---:B------:R-:W-:Y:S01]  /*3910*/  FFMA.FTZ R9, R6.reuse, R199, R57 ;  /* 0x000000c706097223 */ /* 0x040fe20000010039 */
[C---:B------:R-:W-:Y:S01]  /*3920*/  ISETP.GE.AND P0, PT, R3.reuse, R53, PT ;  /* 0x000000350300720c */ /* 0x040fe20003f06270 */
[----:B------:R-:W-:Y:S01]  /*3930*/  HMMA.16816.F32 R24, R12, R26, R100 ;  /* 0x0000001a0c18723c */ /* 0x000fe20000001864 */
[----:B------:R-:W-:Y:S01]  /*3940*/  ISETP.GE.AND P5, PT, R3, R52, PT ;  /* 0x000000340300720c */ /* 0x000fe20003fa6270 */
[-C--:B-1----:R-:W-:Y:S01]  /*3950*/  FFMA.FTZ R3, R6, R199.reuse, R59 ;  /* 0x000000c706037223 */ /* 0x082fe2000001003b */
[----:B------:R-:W-:Y:S01]  /*3960*/  FSEL R135, R9, -INF , !P1 ;  /* 0xff80000009877808 */ /* 0x000fe20004800000 */
[-C--:B---3--:R-:W-:Y:S01]  /*3970*/  FFMA.FTZ R6, R8, R199.reuse, R44 ;  /* 0x000000c708067223 */ /* 0x088fe2000001002c */
[----:B------:R-:W-:Y:S01]  /*3980*/  FSEL R72, R20, -INF , !P3 ;  /* 0xff80000014487808 */ /* 0x000fe20005800000 */
[CC--:B------:R-:W-:Y:S01]  /*3990*/  FFMA.FTZ R11, R8.reuse, R199.reuse, R46 ;  /* 0x000000c7080b7223 */ /* 0x0c0fe2000001002e */
[----:B------:R-:W-:Y:S01]  /*39a0*/  FSEL R130, R3, -INF , !P6 ;  /* 0xff80000003827808 */ /* 0x000fe20007000000 */
[-C--:B------:R-:W-:Y:S01]  /*39b0*/  FFMA.FTZ R10, R8, R199.reuse, R36 ;  /* 0x000000c7080a7223 */ /* 0x080fe20000010024 */
[----:B------:R-:W-:Y:S01]  /*39c0*/  IADD3 R3, R0, 0x18, RZ ;  /* 0x0000001800037810 */ /* 0x000fe20007ffe0ff */
[-C--:B------:R-:W-:Y:S01]  /*39d0*/  FFMA.FTZ R8, R8, R199.reuse, R38 ;  /* 0x000000c708087223 */ /* 0x080fe20000010026 */
[----:B------:R-:W-:Y:S01]  /*39e0*/  FSEL R104, R6, -INF , !P4 ;  /* 0xff80000006687808 */ /* 0x000fe20006000000 */
[C---:B--2---:R-:W-:Y:S01]  /*39f0*/  FFMA.FTZ R9, R7.reuse, R199, R45 ;  /* 0x000000c707097223 */ /* 0x044fe2000001002d */
[----:B------:R-:W1:Y:S01]  /*3a00*/  I2F R6, R3 ;  /* 0x0000000300067306 */ /* 0x000e620000201400 */
[C---:B------:R-:W-:Y:S01]  /*3a10*/  ISETP.GE.AND P3, PT, R2.reuse, R51, PT ;  /* 0x000000330200720c */ /* 0x040fe20003f66270 */
[----:B------:R-:W-:Y:S01]  /*3a20*/  FFMA.FTZ R20, R7, R199, R47 ;  /* 0x000000c707147223 */ /* 0x000fe2000001002f */
[C---:B------:R-:W-:Y:S01]  /*3a30*/  ISETP.GE.AND P1, PT, R2.reuse, R50, PT ;  /* 0x000000320200720c */ /* 0x040fe20003f26270 */
[----:B----4-:R-:W-:Y:S01]  /*3a40*/  HMMA.16816.F32 R40, R16, R28, R68 ;  /* 0x0000001c1028723c */ /* 0x010fe20000001844 */
[----:B------:R-:W-:-:S02]  /*3a50*/  ISETP.GE.AND P6, PT, R2, R53, PT ;  /* 0x000000350200720c */ /* 0x000fc40003fc6270 */
[----:B------:R-:W-:Y:S02]  /*3a60*/  ISETP.GE.AND P4, PT, R2, R52, PT ;  /* 0x000000340200720c */ /* 0x000fe40003f86270 */
[----:B------:R-:W-:Y:S02]  /*3a70*/  IADD3 R2, R0, 0x19, RZ ;  /* 0x0000001900027810 */ /* 0x000fe40007ffe0ff */
[----:B------:R-:W-:Y:S02]  /*3a80*/  FSEL R101, R11, -INF , !P2 ;  /* 0xff8000000b657808 */ /* 0x000fe40005000000 */
[----:B------:R-:W-:Y:S02]  /*3a90*/  FSEL R133, R10, -INF , !P0 ;  /* 0xff8000000a857808 */ /* 0x000fe40004000000 */
[----:B------:R-:W-:Y:S01]  /*3aa0*/  FSEL R128, R8, -INF , !P5 ;  /* 0xff80000008807808 */ /* 0x000fe20006800000 */
[CC--:B-1----:R-:W-:Y:S01]  /*3ab0*/  FFMA.FTZ R8, R6.reuse, R199.reuse, R32 ;  /* 0x000000c706087223 */ /* 0x0c2fe20000010020 */
[----:B------:R-:W-:Y:S01]  /*3ac0*/  FSEL R75, R9, -INF , !P3 ;  /* 0xff800000094b7808 */ /* 0x000fe20005800000 */
[----:B------:R-:W-:Y:S01]  /*3ad0*/  FFMA.FTZ R9, R7, R199, R37 ;  /* 0x000000c707097223 */ /* 0x000fe20000010025 */
[C---:B------:R-:W-:Y:S01]  /*3ae0*/  ISETP.GE.AND P2, PT, R3.reuse, R51, PT ;  /* 0x000000330300720c */ /* 0x040fe20003f46270 */
[CC--:B------:R-:W-:Y:S01]  /*3af0*/  FFMA.FTZ R10, R6.reuse, R199.reuse, R24 ;  /* 0x000000c7060a7223 */ /* 0x0c0fe20000010018 */
[C---:B------:R-:W-:Y:S01]  /*3b00*/  ISETP.GE.AND P0, PT, R3.reuse, R50, PT ;  /* 0x000000320300720c */ /* 0x040fe20003f06270 */
[----:B------:R-:W-:Y:S01]  /*3b10*/  FFMA.FTZ R11, R6, R199, R34 ;  /* 0x000000c7060b7223 */ /* 0x000fe20000010022 */
[----:B------:R-:W-:-:S02]  /*3b20*/  ISETP.GE.AND P5, PT, R3, R53, PT ;  /* 0x000000350300720c */ /* 0x000fc40003fa6270 */
[----:B------:R-:W-:Y:S01]  /*3b30*/  ISETP.GE.AND P3, PT, R3, R52, PT ;  /* 0x000000340300720c */ /* 0x000fe20003f66270 */
[-C--:B------:R-:W-:Y:S01]  /*3b40*/  FFMA.FTZ R3, R7, R199.reuse, R39 ;  /* 0x000000c707037223 */ /* 0x080fe20000010027 */
[----:B------:R-:W-:Y:S01]  /*3b50*/  FSEL R71, R8, -INF , !P2 ;  /* 0xff80000008477808 */ /* 0x000fe20005000000 */
[----:B------:R-:W1:Y:S01]  /*3b60*/  I2F R7, R2 ;  /* 0x0000000200077306 */ /* 0x000e620000201400 */
[----:B------:R-:W-:Y:S01]  /*3b70*/  FFMA.FTZ R8, R6, R199, R26 ;  /* 0x000000c706087223 */ /* 0x000fe2000001001a */
[----:B------:R-:W-:Y:S01]  /*3b80*/  HMMA.16816.F32 R36, R12, R28, R96 ;  /* 0x0000001c0c24723c */ /* 0x000fe20000001860 */
[----:B------:R-:W-:Y:S02]  /*3b90*/  FSEL R126, R3, -INF , !P4 ;  /* 0xff800000037e7808 */ /* 0x000fe40006000000 */
[----:B------:R-:W-:Y:S02]  /*3ba0*/  IADD3 R3, R0, 0x20, RZ ;  /* 0x0000002000037810 */ /* 0x000fe40007ffe0ff */
[----:B------:R-:W-:-:S02]  /*3bb0*/  FSEL R100, R20, -INF , !P1 ;  /* 0xff80000014647808 */ /* 0x000fc40004800000 */
[----:B------:R-:W2:Y:S01]  /*3bc0*/  I2F R6, R3 ;  /* 0x0000000300067306 */ /* 0x000ea20000201400 */
[----:B------:R-:W3:Y:S01]  /*3bd0*/  LDSM.16.M88.4 R20, [R195+0x8c00] ;  /* 0x008c0000c314783b */ /* 0x000ee20000000200 */
[----:B------:R-:W-:Y:S01]  /*3be0*/  FSEL R131, R9, -INF , !P6 ;  /* 0xff80000009837808 */ /* 0x000fe20007000000 */
[----:B------:R-:W-:-:S04]  /*3bf0*/  DEPBAR.LE SB0, 0x0 ;  /* 0x000080000000791a */ /* 0x000fc80000000000 */
[C---:B-1----:R-:W-:Y:S01]  /*3c00*/  FFMA.FTZ R9, R7.reuse, R199, R33 ;  /* 0x000000c707097223 */ /* 0x042fe20000010021 */
[C---:B------:R-:W-:Y:S01]  /*3c10*/  ISETP.GE.AND P1, PT, R2.reuse, R51, PT ;  /* 0x000000330200720c */ /* 0x040fe20003f26270 */
[----:B------:R-:W-:Y:S01]  /*3c20*/  FFMA.FTZ R24, R7, R199, R35 ;  /* 0x000000c707187223 */ /* 0x000fe20000010023 */
[C---:B------:R-:W-:Y:S02]  /*3c30*/  ISETP.GE.AND P6, PT, R2.reuse, R50, PT ;  /* 0x000000320200720c */ /* 0x040fe40003fc6270 */
[C---:B------:R-:W-:Y:S01]  /*3c40*/  ISETP.GE.AND P4, PT, R2.reuse, R53, PT ;  /* 0x000000350200720c */ /* 0x040fe20003f86270 */
[----:B------:R-:W-:Y:S01]  /*3c50*/  BAR.SYNC.DEFER_BLOCKING 0x0 ;  /* 0x0000000000007b1d */ /* 0x000fe20000010000 */
[----:B------:R-:W-:Y:S02]  /*3c60*/  ISETP.GE.AND P2, PT, R2, R52, PT ;  /* 0x000000340200720c */ /* 0x000fe40003f46270 */
[----:B------:R-:W-:Y:S02]  /*3c70*/  IADD3 R2, R0, 0x21, RZ ;  /* 0x0000002100027810 */ /* 0x000fe40007ffe0ff */
[----:B------:R-:W-:-:S02]  /*3c80*/  FSEL R97, R11, -INF , !P0 ;  /* 0xff8000000b617808 */ /* 0x000fc40004000000 */
[----:B------:R-:W-:Y:S01]  /*3c90*/  FSEL R129, R10, -INF , !P5 ;  /* 0xff8000000a817808 */ /* 0x000fe20006800000 */
[-C--:B--2---:R-:W-:Y:S01]  /*3ca0*/  FFMA.FTZ R10, R6, R199.reuse, R42 ;  /* 0x000000c7060a7223 */ /* 0x084fe2000001002a */
[----:B------:R-:W-:Y:S01]  /*3cb0*/  FSEL R99, R8, -INF , !P3 ;  /* 0xff80000008637808 */ /* 0x000fe20005800000 */
[-C--:B------:R-:W-:Y:S01]  /*3cc0*/  FFMA.FTZ R8, R6, R199.reuse, R40 ;  /* 0x000000c706087223 */ /* 0x080fe20000010028 */
[----:B------:R-:W-:Y:S01]  /*3cd0*/  FSEL R45, R9, -INF , !P1 ;  /* 0xff800000092d7808 */ /* 0x000fe20004800000 */
[----:B------:R-:W-:Y:S01]  /*3ce0*/  FFMA.FTZ R9, R7, R199, R25 ;  /* 0x000000c707097223 */ /* 0x000fe20000010019 */
[----:B------:R-:W-:Y:S01]  /*3cf0*/  ISETP.GE.AND P0, PT, R3, R51, PT ;  /* 0x000000330300720c */ /* 0x000fe20003f06270 */
[----:B------:R-:W-:Y:S01]  /*3d00*/  FFMA.FTZ R7, R7, R199, R27 ;  /* 0x000000c707077223 */ /* 0x000fe2000001001b */
[C---:B------:R-:W-:Y:S02]  /*3d10*/  ISETP.GE.AND P5, PT, R3.reuse, R50, PT ;  /* 0x000000320300720c */ /* 0x040fe40003fa6270 */
[----:B------:R-:W-:-:S02]  /*3d20*/  ISETP.GE.AND P3, PT, R3, R53, PT ;  /* 0x000000350300720c */ /* 0x000fc40003f66270 */
[----:B------:R-:W-:Y:S02]  /*3d30*/  ISETP.GE.AND P1, PT, R3, R52, PT ;  /* 0x000000340300720c */ /* 0x000fe40003f26270 */
[----:B------:R-:W1:Y:S01]  /*3d40*/  I2F R3, R2 ;  /* 0x0000000200037306 */ /* 0x000e620000201400 */
[----:B------:R-:W-:Y:S02]  /*3d50*/  FSEL R96, R24, -INF , !P6 ;  /* 0xff80000018607808 */ /* 0x000fe40007000000 */
[----:B------:R-:W-:Y:S01]  /*3d60*/  HMMA.16816.F32 R24, R16, R30, R80 ;  /* 0x0000001e1018723c */ /* 0x000fe20000001850 */
[----:B------:R-:W-:Y:S01]  /*3d70*/  FSEL R127, R9, -INF , !P4 ;  /* 0xff800000097f7808 */ /* 0x000fe20006000000 */
[CC--:B------:R-:W-:Y:S01]  /*3d80*/  FFMA.FTZ R9, R6.reuse, R199.reuse, R36 ;  /* 0x000000c706097223 */ /* 0x0c0fe20000010024 */
[----:B------:R-:W-:Y:S01]  /*3d90*/  FSEL R122, R7, -INF , !P2 ;  /* 0xff800000077a7808 */ /* 0x000fe20005000000 */
[----:B------:R-:W-:Y:S01]  /*3da0*/  FFMA.FTZ R7, R6, R199, R38 ;  /* 0x000000c706077223 */ /* 0x000fe20000010026 */
[----:B------:R-:W-:-:S02]  /*3db0*/  FSEL R124, R8, -INF , !P0 ;  /* 0xff800000087c7808 */ /* 0x000fc40004000000 */
[C---:B------:R-:W-:Y:S01]  /*3dc0*/  ISETP.GE.AND P6, PT, R2.reuse, R51, PT ;  /* 0x000000330200720c */ /* 0x040fe20003fc6270 */
[C---:B------:R-:W-:Y:S01]  /*3dd0*/  HMMA.16816.F32 R28, R12.reuse, R30, R92 ;  /* 0x0000001e0c1c723c */ /* 0x040fe2000000185c */
[C---:B------:R-:W-:Y:S02]  /*3de0*/  ISETP.GE.AND P4, PT, R2.reuse, R50, PT ;  /* 0x000000320200720c */ /* 0x040fe40003f86270 */
[C---:B------:R-:W-:Y:S02]  /*3df0*/  ISETP.GE.AND P2, PT, R2.reuse, R53, PT ;  /* 0x000000350200720c */ /* 0x040fe40003f46270 */
[----:B------:R-:W-:Y:S01]  /*3e00*/  ISETP.GE.AND P0, PT, R2, R52, PT ;  /* 0x000000340200720c */ /* 0x000fe20003f06270 */
[CC--:B-1----:R-:W-:Y:S01]  /*3e10*/  FFMA.FTZ R8, R3.reuse, R199.reuse, R41 ;  /* 0x000000c703087223 */ /* 0x0c2fe20000010029 */
[----:B------:R-:W-:Y:S01]  /*3e20*/  IADD3 R2, R0, 0x28, RZ ;  /* 0x0000002800027810 */ /* 0x000fe20007ffe0ff */
[-C--:B------:R-:W-:Y:S01]  /*3e30*/  FFMA.FTZ R11, R3, R199.reuse, R43 ;  /* 0x000000c7030b7223 */ /* 0x080fe2000001002b */
[----:B------:R-:W-:Y:S01]  /*3e40*/  FSEL R121, R10, -INF , !P5 ;  /* 0xff8000000a797808 */ /* 0x000fe20006800000 */
[----:B---3--:R-:W-:Y:S01]  /*3e50*/  HMMA.16816.F32 R32, R12, R20, R108 ;  /* 0x000000140c20723c */ /* 0x008fe2000000186c */
[----:B------:R-:W1:Y:S01]  /*3e60*/  I2F R6, R2 ;  /* 0x0000000200067306 */ /* 0x000e620000201400 */
[----:B------:R-:W-:Y:S01]  /*3e70*/  FSEL R125, R9, -INF , !P3 ;  /* 0xff800000097d7808 */ /* 0x000fe20005800000 */
[-C--:B------:R-:W-:Y:S01]  /*3e80*/  FFMA.FTZ R9, R3, R199.reuse, R37 ;  /* 0x000000c703097223 */ /* 0x080fe20000010025 */
[----:B------:R-:W-:Y:S01]  /*3e90*/  FSEL R107, R7, -INF , !P1 ;  /* 0xff800000076b7808 */ /* 0x000fe20004800000 */
[----:B------:R-:W-:Y:S01]  /*3ea0*/  FFMA.FTZ R7, R3, R199, R39 ;  /* 0x000000c703077223 */ /* 0x000fe20000010027 */
[----:B------:R-:W-:-:S02]  /*3eb0*/  FSEL R115, R8, -INF , !P6 ;  /* 0xff80000008737808 */ /* 0x000fc40007000000 */
[C---:B------:R-:W-:Y:S01]  /*3ec0*/  ISETP.GE.AND P5, PT, R2.reuse, R51, PT ;  /* 0x000000330200720c */ /* 0x040fe20003fa6270 */
[C---:B------:R-:W-:Y:S01]  /*3ed0*/  HMMA.16816.F32 R36, R16.reuse, R20, R88 ;  /* 0x000000141024723c */ /* 0x040fe20000001858 */
[C---:B------:R-:W-:Y:S02]  /*3ee0*/  ISETP.GE.AND P3, PT, R2.reuse, R50, PT ;  /* 0x000000320200720c */ /* 0x040fe40003f66270 */
[C---:B------:R-:W-:Y:S02]  /*3ef0*/  ISETP.GE.AND P1, PT, R2.reuse, R53, PT ;  /* 0x000000350200720c */ /* 0x040fe40003f26270 */
[----:B------:R-:W-:Y:S02]  /*3f00*/  ISETP.GE.AND P6, PT, R2, R52, PT ;  /* 0x000000340200720c */ /* 0x000fe40003fc6270 */
[----:B------:R-:W-:Y:S01]  /*3f10*/  FSEL R120, R11, -INF , !P4 ;  /* 0xff8000000b787808 */ /* 0x000fe20006000000 */
[-C--:B-1----:R-:W-:Y:S01]  /*3f20*/  FFMA.FTZ R8, R6, R199.reuse, R24 ;  /* 0x000000c706087223 */ /* 0x082fe20000010018 */
[----:B------:R-:W-:Y:S01]  /*3f30*/  IADD3 R2, R0, 0x29, RZ ;  /* 0x0000002900027810 */ /* 0x000fe20007ffe0ff */
[-C--:B------:R-:W-:Y:S01]  /*3f40*/  HMMA.16816.F32 R16, R16, R22.reuse, R76 ;  /* 0x000000161010723c */ /* 0x080fe2000000184c */
[----:B------:R-:W-:Y:S01]  /*3f50*/  FSEL R123, R9, -INF , !P2 ;  /* 0xff800000097b7808 */ /* 0x000fe20005000000 */
[CC--:B------:R-:W-:Y:S01]  /*3f60*/  FFMA.FTZ R9, R6.reuse, R199.reuse, R28 ;  /* 0x000000c706097223 */ /* 0x0c0fe2000001001c */
[----:B------:R-:W1:Y:S01]  /*3f70*/  I2F R3, R2 ;  /* 0x0000000200037306 */ /* 0x000e620000201400 */
[----:B------:R-:W-:Y:S01]  /*3f80*/  FSEL R98, R7, -INF , !P0 ;  /* 0xff80000007627808 */ /* 0x000fe20004000000 */
[-C--:B------:R-:W-:Y:S01]  /*3f90*/  FFMA.FTZ R7, R6, R199.reuse, R26 ;  /* 0x000000c706077223 */ /* 0x080fe2000001001a */
[----:B------:R-:W-:Y:S01]  /*3fa0*/  FSEL R114, R8, -INF , !P5 ;  /* 0xff80000008727808 */ /* 0x000fe20006800000 */
[----:B------:R-:W-:Y:S01]  /*3fb0*/  FFMA.FTZ R8, R6, R199, R30 ;  /* 0x000000c706087223 */ /* 0x000fe2000001001e */
[C---:B------:R-:W-:Y:S01]  /*3fc0*/  ISETP.GE.AND P4, PT, R2.reuse, R51, PT ;  /* 0x000000330200720c */ /* 0x040fe20003f86270 */
[----:B------:R-:W-:Y:S01]  /*3fd0*/  HMMA.16816.F32 R12, R12, R22, R116 ;  /* 0x000000160c0c723c */ /* 0x000fe20000001874 */
[----:B------:R-:W-:-:S02]  /*3fe0*/  ISETP.GE.AND P2, PT, R2, R50, PT ;  /* 0x000000320200720c */ /* 0x000fc40003f46270 */
[C---:B------:R-:W-:Y:S02]  /*3ff0*/  ISETP.GE.AND P0, PT, R2.reuse, R53, PT ;  /* 0x000000350200720c */ /* 0x040fe40003f06270 */
[----:B------:R-:W-:Y:S02]  /*4000*/  ISETP.GE.AND P5, PT, R2, R52, PT ;  /* 0x000000340200720c */ /* 0x000fe40003fa6270 */
[----:B------:R-:W-:Y:S02]  /*4010*/  FSEL R95, R7, -INF , !P3 ;  /* 0xff800000075f7808 */ /* 0x000fe40005800000 */
[----:B------:R-:W-:Y:S01]  /*4020*/  FSEL R109, R9, -INF , !P1 ;  /* 0xff800000096d7808 */ /* 0x000fe20004800000 */
[CC--:B-1----:R-:W-:Y:S01]  /*4030*/  FFMA.FTZ R6, R3.reuse, R199.reuse, R25 ;  /* 0x000000c703067223 */ /* 0x0c2fe20000010019 */
[----:B------:R-:W-:Y:S01]  /*4040*/  IADD3 R2, R0, 0x30, RZ ;  /* 0x0000003000027810 */ /* 0x000fe20007ffe0ff */
[CC--:B------:R-:W-:Y:S01]  /*4050*/  FFMA.FTZ R7, R3.reuse, R199.reuse, R27 ;  /* 0x000000c703077223 */ /* 0x0c0fe2000001001b */
[----:B------:R-:W-:Y:S01]  /*4060*/  FSEL R93, R8, -INF , !P6 ;  /* 0xff800000085d7808 */ /* 0x000fe20007000000 */
[CC--:B------:R-:W-:Y:S01]  /*4070*/  FFMA.FTZ R8, R3.reuse, R199.reuse, R29 ;  /* 0x000000c703087223 */ /* 0x0c0fe2000001001d */
[----:B------:R-:W1:Y:S01]  /*4080*/  I2F R10, R2 ;  /* 0x00000002000a7306 */ /* 0x000e620000201400 */
[----:B------:R-:W-:Y:S01]  /*4090*/  FSEL R94, R6, -INF , !P4 ;  /* 0xff800000065e7808 */ /* 0x000fe20006000000 */
[----:B------:R-:W-:Y:S01]  /*40a0*/  FFMA.FTZ R3, R3, R199, R31 ;  /* 0x000000c703037223 */ /* 0x000fe2000001001f */
[----:B------:R-:W-:-:S02]  /*40b0*/  ISETP.GE.AND P3, PT, R2, R51, PT ;  /* 0x000000330200720c */ /* 0x000fc40003f66270 */
[C---:B------:R-:W-:Y:S02]  /*40c0*/  ISETP.GE.AND P1, PT, R2.reuse, R50, PT ;  /* 0x000000320200720c */ /* 0x040fe40003f26270 */
[C---:B------:R-:W-:Y:S02]  /*40d0*/  ISETP.GE.AND P6, PT, R2.reuse, R53, PT ;  /* 0x000000350200720c */ /* 0x040fe40003fc6270 */
[----:B------:R-:W-:Y:S02]  /*40e0*/  ISETP.GE.AND P4, PT, R2, R52, PT ;  /* 0x000000340200720c */ /* 0x000fe40003f86270 */
[----:B------:R-:W-:Y:S02]  /*40f0*/  FSEL R90, R7, -INF , !P2 ;  /* 0xff800000075a7808 */ /* 0x000fe40005000000 */
[----:B------:R-:W-:Y:S02]  /*4100*/  FSEL R106, R8, -INF , !P0 ;  /* 0xff800000086a7808 */ /* 0x000fe40004000000 */
[----:B------:R-:W-:Y:S01]  /*4110*/  FSEL R70, R3, -INF , !P5 ;  /* 0xff80000003467808 */ /* 0x000fe20006800000 */
[-C--:B-1----:R-:W-:Y:S01]  /*4120*/  FFMA.FTZ R7, R10, R199.reuse, R36 ;  /* 0x000000c70a077223 */ /* 0x082fe20000010024 */
[----:B------:R-:W-:Y:S01]  /*4130*/  IADD3 R2, R0, 0x31, RZ ;  /* 0x0000003100027810 */ /* 0x000fe20007ffe0ff */
[----:B------:R-:W-:-:S02]  /*4140*/  FFMA.FTZ R9, R10, R199, R38 ;  /* 0x000000c70a097223 */ /* 0x000fc40000010026 */
[CC--:B------:R-:W-:Y:S01]  /*4150*/  FFMA.FTZ R8, R10.reuse, R199.reuse, R32 ;  /* 0x000000c70a087223 */ /* 0x0c0fe20000010020 */
[----:B------:R-:W1:Y:S01]  /*4160*/  I2F R6, R2 ;  /* 0x0000000200067306 */ /* 0x000e620000201400 */
[----:B------:R-:W-:Y:S01]  /*4170*/  FSEL R87, R7, -INF , !P3 ;  /* 0xff80000007577808 */ /* 0x000fe20005800000 */
[----:B------:R-:W-:Y:S01]  /*4180*/  FFMA.FTZ R7, R10, R199, R34 ;  /* 0x000000c70a077223 */ /* 0x000fe20000010022 */
[C---:B------:R-:W-:Y:S02]  /*4190*/  ISETP.GE.AND P2, PT, R2.reuse, R51, PT ;  /* 0x000000330200720c */ /* 0x040fe40003f46270 */
[C---:B------:R-:W-:Y:S02]  /*41a0*/  ISETP.GE.AND P0, PT, R2.reuse, R50, PT ;  /* 0x000000320200720c */ /* 0x040fe40003f06270 */
[C---:B------:R-:W-:Y:S02]  /*41b0*/  ISETP.GE.AND P5, PT, R2.reuse, R53, PT ;  /* 0x000000350200720c */ /* 0x040fe40003fa6270 */
[----:B------:R-:W-:-:S02]  /*41c0*/  ISETP.GE.AND P3, PT, R2, R52, PT ;  /* 0x000000340200720c */ /* 0x000fc40003f66270 */
[----:B------:R-:W-:Y:S02]  /*41d0*/  FSEL R69, R9, -INF , !P1 ;  /* 0xff80000009457808 */ /* 0x000fe40004800000 */
[----:B------:R-:W-:Y:S02]  /*41e0*/  FSEL R92, R8, -INF , !P6 ;  /* 0xff800000085c7808 */ /* 0x000fe40007000000 */
[----:B------:R-:W-:Y:S01]  /*41f0*/  FSEL R63, R7, -INF , !P4 ;  /* 0xff800000073f7808 */ /* 0x000fe20006000000 */
[-C--:B-1----:R-:W-:Y:S01]  /*4200*/  FFMA.FTZ R10, R6, R199.reuse, R37 ;  /* 0x000000c7060a7223 */ /* 0x082fe20000010025 */
[----:B------:R-:W-:Y:S01]  /*4210*/  IADD3 R2, R0, 0x38, RZ ;  /* 0x0000003800027810 */ /* 0x000fe20007ffe0ff */
[CC--:B------:R-:W-:Y:S02]  /*4220*/  FFMA.FTZ R11, R6.reuse, R199.reuse, R39 ;  /* 0x000000c7060b7223 */ /* 0x0c0fe40000010027 */
[----:B------:R-:W-:Y:S01]  /*4230*/  FFMA.FTZ R8, R6, R199, R33 ;  /* 0x000000c706087223 */ /* 0x000fe20000010021 */
[----:B------:R1:W2:Y:S01]  /*4240*/  I2F R3, R2 ;  /* 0x0000000200037306 */ /* 0x0002a20000201400 */
[----:B------:R-:W-:-:S02]  /*4250*/  FSEL R65, R10, -INF , !P2 ;  /* 0xff8000000a417808 */ /* 0x000fc40005000000 */
[C---:B------:R-:W-:Y:S02]  /*4260*/  ISETP.GE.AND P1, PT, R2.reuse, R51, PT ;  /* 0x000000330200720c */ /* 0x040fe40003f26270 */
[C---:B------:R-:W-:Y:S02]  /*4270*/  ISETP.GE.AND P6, PT, R2.reuse, R50, PT ;  /* 0x000000320200720c */ /* 0x040fe40003fc6270 */
[C---:B------:R-:W-:Y:S02]  /*4280*/  ISETP.GE.AND P4, PT, R2.reuse, R53, PT ;  /* 0x000000350200720c */ /* 0x040fe40003f86270 */
[----:B------:R-:W-:Y:S02]  /*4290*/  ISETP.GE.AND P2, PT, R2, R52, PT ;  /* 0x000000340200720c */ /* 0x000fe40003f46270 */
[----:B------:R-:W-:Y:S02]  /*42a0*/  FSEL R67, R11, -INF , !P0 ;  /* 0xff8000000b437808 */ /* 0x000fe40004000000 */
[----:B------:R-:W-:-:S02]  /*42b0*/  FSEL R91, R8, -INF , !P5 ;  /* 0xff800000085b7808 */ /* 0x000fc40006800000 */
[----:B------:R-:W-:Y:S01]  /*42c0*/  ISETP.GE.AND P0, PT, R0, R51, PT ;  /* 0x000000330000720c */ /* 0x000fe20003f06270 */
[-C--:B-1----:R-:W-:Y:S01]  /*42d0*/  FFMA.FTZ R2, R6, R199.reuse, R35 ;  /* 0x000000c706027223 */ /* 0x082fe20000010023 */
[----:B------:R-:W-:Y:S01]  /*42e0*/  ISETP.GE.AND P5, PT, R0, R50, PT ;  /* 0x000000320000720c */ /* 0x000fe20003fa6270 */
[----:B------:R-:W1:Y:S01]  /*42f0*/  I2F R6, R0 ;  /* 0x0000000000067306 */ /* 0x000e620000201400 */
[CC--:B--2---:R-:W-:Y:S02]  /*4300*/  FFMA.FTZ R7, R3.reuse, R199.reuse, R16 ;  /* 0x000000c703077223 */ /* 0x0c4fe40000010010 */
[----:B------:R-:W-:Y:S01]  /*4310*/  FSEL R57, R2, -INF , !P3 ;  /* 0xff80000002397808 */ /* 0x000fe20005800000 */
[----:B------:R-:W-:Y:S01]  /*4320*/  FFMA.FTZ R2, R3, R199, R18 ;  /* 0x000000c703027223 */ /* 0x000fe20000010012 */
[C---:B------:R-:W-:Y:S02]  /*4330*/  ISETP.GE.AND P3, PT, R0.reuse, R53, PT ;  /* 0x000000350000720c */ /* 0x040fe40003f66270 */
[----:B------:R-:W-:Y:S01]  /*4340*/  FSEL R59, R7, -INF , !P1 ;  /* 0xff800000073b7808 */ /* 0x000fe20004800000 */
[CC--:B------:R-:W-:Y:S01]  /*4350*/  FFMA.FTZ R7, R3.reuse, R199.reuse, R12 ;  /* 0x000000c703077223 */ /* 0x0c0fe2000001000c */
[----:B------:R-:W-:Y:S01]  /*4360*/  ISETP.GE.AND P1, PT, R0, R52, PT ;  /* 0x000000340000720c */ /* 0x000fe20003f26270 */
[----:B------:R-:W-:Y:S01]  /*4370*/  FFMA.FTZ R3, R3, R199, R14 ;  /* 0x000000c703037223 */ /* 0x000fe2000001000e */
[----:B------:R-:W-:-:S02]  /*4380*/  FSEL R61, R2, -INF , !P6 ;  /* 0xff800000023d7808 */ /* 0x000fc40007000000 */
[----:B------:R-:W-:Y:S02]  /*4390*/  FSEL R68, R7, -INF , !P4 ;  /* 0xff80000007447808 */ /* 0x000fe40006000000 */
[----:B------:R-:W-:Y:S01]  /*43a0*/  FSEL R47, R3, -INF , !P2 ;  /* 0xff800000032f7808 */ /* 0x000fe20005000000 */
[-C--:B-1----:R-:W-:Y:S01]  /*43b0*/  FFMA.FTZ R9, R6, R199.reuse, R62 ;  /* 0x000000c706097223 */ /* 0x082fe2000001003e */
[----:B------:R-:W-:Y:S01]  /*43c0*/  IADD3 R0, R0, 0x39, RZ ;  /* 0x0000003900007810 */ /* 0x000fe20007ffe0ff */
[CC--:B------:R-:W-:Y:S02]  /*43d0*/  FFMA.FTZ R3, R6.reuse, R199.reuse, R60 ;  /* 0x000000c706037223 */ /* 0x0c0fe4000001003c */
[----:B------:R-:W-:Y:S01]  /*43e0*/  FFMA.FTZ R8, R6, R199, R64 ;  /* 0x000000c706087223 */ /* 0x000fe20000010040 */
[----:B------:R1:W2:Y:S01]  /*43f0*/  I2F R2, R0 ;  /* 0x0000000000027306 */ /* 0x0002a20000201400 */
[----:B------:R-:W-:Y:S02]  /*4400*/  FSEL R29, R9, -INF , !P5 ;  /* 0xff800000091d7808 */ /* 0x000fe40006800000 */
[----:B------:R-:W-:-:S02]  /*4410*/  ISETP.GE.AND P5, PT, R173, 0x2, PT ;  /* 0x00000002ad00780c */ /* 0x000fc40003fa6270 */
[----:B------:R-:W-:Y:S02]  /*4420*/  FSEL R28, R3, -INF , !P0 ;  /* 0xff800000031c7808 */ /* 0x000fe40004000000 */
[C---:B------:R-:W-:Y:S02]  /*4430*/  ISETP.GE.AND P6, PT, R0.reuse, R51, PT ;  /* 0x000000330000720c */ /* 0x040fe40003fc6270 */
[C---:B------:R-:W-:Y:S02]  /*4440*/  ISETP.GE.AND P4, PT, R0.reuse, R50, PT ;  /* 0x000000320000720c */ /* 0x040fe40003f86270 */
[C---:B------:R-:W-:Y:S02]  /*4450*/  ISETP.GE.AND P2, PT, R0.reuse, R53, PT ;  /* 0x000000350000720c */ /* 0x040fe40003f46270 */
[----:B------:R-:W-:Y:S02]  /*4460*/  ISETP.GE.AND P0, PT, R0, R52, PT ;  /* 0x000000340000720c */ /* 0x000fe40003f06270 */
[----:B------:R-:W-:Y:S01]  /*4470*/  FSEL R44, R8, -INF , !P3 ;  /* 0xff800000082c7808 */ /* 0x000fe20005800000 */
[----:B-1----:R-:W-:-:S02]  /*4480*/  FFMA.FTZ R0, R6, R199, R66 ;  /* 0x000000c706007223 */ /* 0x002fc40000010042 */
[CC--:B--2---:R-:W-:Y:S02]  /*4490*/  FFMA.FTZ R7, R2.reuse, R199.reuse, R17 ;  /* 0x000000c702077223 */ /* 0x0c4fe40000010011 */
[-C--:B------:R-:W-:Y:S01]  /*44a0*/  FFMA.FTZ R6, R2, R199.reuse, R19 ;  /* 0x000000c702067223 */ /* 0x080fe20000010013 */
[----:B------:R-:W-:Y:S01]  /*44b0*/  FSEL R37, R0, -INF , !P1 ;  /* 0xff80000000257808 */ /* 0x000fe20004800000 */
[CC--:B------:R-:W-:Y:S01]  /*44c0*/  FFMA.FTZ R3, R2.reuse, R199.reuse, R13 ;  /* 0x000000c702037223 */ /* 0x0c0fe2000001000d */
[----:B------:R-:W-:Y:S01]  /*44d0*/  FSEL R43, R7, -INF , !P6 ;  /* 0xff800000072b7808 */ /* 0x000fe20007000000 */
[----:B------:R-:W-:Y:S01]  /*44e0*/  FFMA.FTZ R2, R2, R199, R15 ;  /* 0x000000c702027223 */ /* 0x000fe2000001000f */
[----:B------:R-:W-:Y:S02]  /*44f0*/  FSEL R46, R6, -INF , !P4 ;  /* 0xff800000062e7808 */ /* 0x000fe40006000000 */
[----:B------:R-:W-:Y:S02]  /*4500*/  FSEL R58, R3, -INF , !P2 ;  /* 0xff800000033a7808 */ /* 0x000fe40005000000 */
[----:B------:R-:W-:Y:S01]  /*4510*/  FSEL R38, R2, -INF , !P0 ;  /* 0xff80000002267808 */ /* 0x000fe20004000000 */
[----:B------:R-:W-:Y:S05]  /*4520*/  @!P5 BRA `(.L_x_583) ;  /* 0x000003c00000d947 */ /* 0x000fea0003800000 */
[----:B------:R-:W2:Y:S01]  /*4530*/  LDL R185, [R1+0x110] ;  /* 0x0001100001b97983 */ /* 0x000ea20000100800 */
[----:B------:R-:W-:Y:S01]  /*4540*/  IADD3 R2, R173, -0x2, RZ ;  /* 0xfffffffead027810 */ /* 0x000fe20007ffe0ff */
[----:B------:R-:W-:Y:S03]  /*4550*/  BSSY B0, `(.L_x_584) ;  /* 0x0000038000007945 */ /* 0x000fe60003800000 */
[----:B------:R-:W-:Y:S01]  /*4560*/  SHF.R.S32.HI R6, RZ, 0x1f, R2 ;  /* 0x0000001fff067819 */ /* 0x000fe20000011402 */
[----:B------:R-:W-:-:S02]  /*4570*/  IMAD R0, R179, R2, RZ ;  /* 0x00000002b3007224 */ /* 0x000fc400078e02ff */
[----:B------:R-:W-:-:S04]  /*4580*/  IMAD.WIDE.U32 R2, R2, R178, R180 ;  /* 0x000000b202027225 */ /* 0x000fc800078e00b4 */
[----:B------:R-:W-:-:S04]  /*4590*/  IMAD R0, R6, R178, R0 ;  /* 0x000000b206007224 */ /* 0x000fc800078e0200 */
[----:B------:R-:W-:Y:S01]  /*45a0*/  IMAD.IADD R3, R3, 0x1, R0 ;  /* 0x0000000103037824 */ /* 0x000fe200078e0200 */
[-C--:B--2---:R-:W-:Y:S02]  /*45b0*/  ISETP.GE.AND P4, PT, R187, R185.reuse, PT ;  /* 0x000000b9bb00720c */ /* 0x084fe40003f86270 */
[-C--:B------:R-:W-:Y:S02]  /*45c0*/  ISETP.GE.AND P3, PT, R186, R185.reuse, PT ;  /* 0x000000b9ba00720c */ /* 0x080fe40003f66270 */
[----:B------:R-:W-:-:S09]  /*45d0*/  ISETP.GE.AND P1, PT, R184, R185, PT ;  /* 0x000000b9b800720c */ /* 0x000fd20003f26270 */
[CC--:B------:R-:W-:Y:S01]  /*45e0*/  @!P4 LEA R14, P6, R2.reuse, R222.reuse, 0x1 ;  /* 0x000000de020ec211 */ /* 0x0c0fe200078c08ff */
[----:B------:R1:W-:Y:S01]  /*45f0*/  @P4 STS [R202+0x6000], RZ ;  /* 0x006000ffca004388 */ /* 0x0003e20000000800 */
[CC--:B------:R-:W-:Y:S02]  /*4600*/  @!P3 LEA R12, P2, R2.reuse, R222.reuse, 0x1 ;  /* 0x000000de020cb211 */ /* 0x0c0fe400078408ff */
[CCC-:B------:R-:W-:Y:S01]  /*4610*/  @!P4 LEA.HI.X R15, R2.reuse, R223.reuse, R3.reuse, 0x1, P6 ;  /* 0x000000df020fc211 */ /* 0x1c0fe200030f0c03 */
[----:B------:R1:W-:Y:S01]  /*4620*/  @P4 STS [R202+0x6004], RZ ;  /* 0x006004ffca004388 */ /* 0x0003e20000000800 */
[C---:B------:R-:W-:Y:S02]  /*4630*/  @!P1 LEA R10, P0, R2.reuse, R222, 0x1 ;  /* 0x000000de020a9211 */ /* 0x040fe400078008ff */
[----:B------:R-:W-:Y:S01]  /*4640*/  IADD3 R0, P6, R177, R2, RZ ;  /* 0x00000002b1007210 */ /* 0x000fe20007fde0ff */
[----:B------:R1:W-:Y:S01]  /*4650*/  @P4 STS.64 [R202+0x6008], RZ ;  /* 0x006008ffca004388 */ /* 0x0003e20000000a00 */
[----:B------:R-:W-:-:S02]  /*4660*/  @!P3 LEA.HI.X R13, R2, R223, R3, 0x1, P2 ;  /* 0x000000df020db211 */ /* 0x000fc400010f0c03 */
[-CC-:B------:R-:W-:Y:S01]  /*4670*/  @!P1 LEA.HI.X R11, R2, R223.reuse, R3.reuse, 0x1, P0 ;  /* 0x000000df020b9211 */ /* 0x180fe200000f0c03 */
[----:B------:R-:W-:Y:S01]  /*4680*/  IMAD.X R3, R176, 0x1, R3, P6 ;  /* 0x00000001b0037824 */ /* 0x000fe200030e0603 */
[CC--:B------:R-:W-:Y:S01]  /*4690*/  @!P4 LEA R8, P2, R0.reuse, R222.reuse, 0x1 ;  /* 0x000000de0008c211 */ /* 0x0c0fe200078408ff */
[----:B------:R-:W-:Y:S01]  /*46a0*/  @!PT LDS RZ, [RZ] ;  /* 0x00000000fffff984 */ /* 0x000fe20000000800 */
[----:B------:R-:W-:Y:S01]  /*46b0*/  @!PT LDS RZ, [RZ] ;  /* 0x00000000fffff984 */ /* 0x000fe20000000800 */
[----:B------:R-:W-:Y:S01]  /*46c0*/  @!PT LDS RZ, [RZ] ;  /* 0x00000000fffff984 */ /* 0x000fe20000000800 */
[----:B------:R1:W-:Y:S01]  /*46d0*/  @!P4 LDGSTS.E.BYPASS.LTC128B.128 [R202+0x6000], [R14.64] ;  /* 0x060000000ecacfae */ /* 0x0003e2000b901d44 */
[C---:B------:R-:W-:Y:S02]  /*46e0*/  @!P3 LEA R6, P0, R0.reuse, R222, 0x1 ;  /* 0x000000de0006b211 */ /* 0x040fe400078008ff */
[CCC-:B------:R-:W-:Y:S01]  /*46f0*/  @!P4 LEA.HI.X R9, R0.reuse, R223.reuse, R3.reuse, 0x1, P2 ;  /* 0x000000df0009c211 */ /* 0x1c0fe200010f0c03 */
[----:B------:R1:W-:Y:S01]  /*4700*/  @P3 STS.128 [R202+0x7000], RZ ;  /* 0x007000ffca003388 */ /* 0x0003e20000000c00 */
[----:B------:R-:W-:-:S03]  /*4710*/  @!P3 LEA.HI.X R7, R0, R223, R3, 0x1, P0 ;  /* 0x000000df0007b211 */ /* 0x000fc600000f0c03 */
        /* <DEDUP_REMOVED lines=27> */
.L_x_585:
[----:B------:R-:W-:Y:S05]  /*48d0*/  BSYNC B0 ;  /* 0x0000000000007941 */ /* 0x000fea0003800000 */
.L_x_584:
[----:B------:R-:W0:Y:S02]  /*48e0*/  LDGDEPBAR ;  /* 0x00000000000079af */ /* 0x000e240000000000 */
.L_x_583:
[----:B------:R-:W-:Y:S05]  /*48f0*/  BSYNC B1 ;  /* 0x0000000000017941 */ /* 0x000fea0003800000 */
.L_x_582:
[----:B-1----:R-:W3:Y:S01]  /*4900*/  LDL.LU R7, [R1+0x114] ;  /* 0x0001140001077983 */ /* 0x002ee20000300800 */
[----:B--2---:R-:W-:Y:S02]  /*4910*/  IMAD.U32 R2, RZ, RZ, UR6 ;  /* 0x00000006ff027e24 */ /* 0x004fe4000f8e00ff */
[----:B------:R-:W-:-:S05]  /*4920*/  IMAD.U32 R3, RZ, RZ, UR7 ;  /* 0x00000007ff037e24 */ /* 0x000fca000f8e00ff */
[----:B------:R1:W2:Y:S01]  /*4930*/  LD.E R0, [R2.64+0xdc] ;  /* 0x0000dc0402007980 */ /* 0x0002a2000c101900 */
[----:B------:R-:W-:Y:S01]  /*4940*/  IMAD.SHL.U32 R6, R173, 0x40, RZ ;  /* 0x00000040ad067824 */ /* 0x000fe200078e00ff */
[----:B------:R-:W-:Y:S01]  /*4950*/  IADD3 R177, R171, 0x4, RZ ;  /* 0x00000004abb17810 */ /* 0x000fe20007ffe0ff */
[----:B------:R-:W-:Y:S01]  /*4960*/  IMAD.WIDE.U32 R210, R172, -0x2daee0ad, RZ ;  /* 0xd2511f53acd27825 */ /* 0x000fe200078e00ff */
[C---:B------:R-:W-:Y:S01]  /*4970*/  IADD3 R205, R182.reuse, -0x61c88647, RZ ;  /* 0x9e3779b9b6cd7810 */ /* 0x040fe20007ffe0ff */
[----:B------:R-:W-:Y:S01]  /*4980*/  BSSY B2, `(.L_x_586) ;  /* 0x0001685000027945 */ /* 0x000fe20003800000 */
[C---:B------:R-:W-:Y:S01]  /*4990*/  LOP3.LUT R227, R182.reuse, R169, RZ, 0x3c, !PT ;  /* 0x000000a9b6e37212 */ /* 0x040fe200078e3cff */
[----:B------:R-:W-:Y:S01]  /*49a0*/  IMAD.WIDE.U32 R10, R177, -0x326172a9, RZ ;  /* 0xcd9e8d57b10a7825 */ /* 0x000fe200078e00ff */
[----:B------:R-:W-:Y:S02]  /*49b0*/  IADD3 R163, R183, -0x4498517b, RZ ;  /* 0xbb67ae85b7a37810 */ /* 0x000fe40007ffe0ff */
[----:B------:R-:W-:Y:S01]  /*49c0*/  IADD3 R204, R182, 0x3c6ef372, RZ ;  /* 0x3c6ef372b6cc7810 */ /* 0x000fe20007ffe0ff */
[----:B------:R-:W-:Y:S01]  /*49d0*/  IMAD.WIDE.U32 R208, R171, -0x326172a9, RZ ;  /* 0xcd9e8d57abd07825 */ /* 0x000fe200078e00ff */
[----:B------:R-:W-:Y:S01]  /*49e0*/  LOP3.LUT R11, R227, R11, RZ, 0x3c, !PT ;  /* 0x0000000be30b7212 */ /* 0x000fe200078e3cff */
[----:B------:R-:W-:Y:S01]  /*49f0*/  STL [R1+0x16c], R227 ;  /* 0x00016ce301007387 */ /* 0x000fe20000100800 */
[----:B------:R-:W-:-:S02]  /*4a00*/  IADD3 R110, R183, 0x32370b8f, RZ ;  /* 0x32370b8fb76e7810 */ /* 0x000fc40007ffe0ff */
[----:B------:R-:W-:Y:S01]  /*4a10*/  IADD3 R192, R183, 0x76cf5d0a, RZ ;  /* 0x76cf5d0ab7c07810 */ /* 0x000fe20007ffe0ff */
[----:B------:R-:W-:Y:S01]  /*4a20*/  IMAD.WIDE.U32 R178, R11, -0x2daee0ad, RZ ;  /* 0xd2511f530bb27825 */ /* 0x000fe200078e00ff */
[C---:B------:R-:W-:Y:S01]  /*4a30*/  IADD3 R248, R182.reuse, -0x255992d5, RZ ;  /* 0xdaa66d2bb6f87810 */ /* 0x040fe20007ffe0ff */
[----:B------:R-:W-:Y:S01]  /*4a40*/  STL.64 [R1+0x18], R210 ;  /* 0x000018d201007387 */ /* 0x000fe20000100a00 */
[----:B------:R-:W-:Y:S02]  /*4a50*/  IADD3 R247, R182, 0x78dde6e4, RZ ;  /* 0x78dde6e4b6f77810 */ /* 0x000fe40007ffe0ff */
[C---:B------:R-:W-:Y:S01]  /*4a60*/  IADD3 R244, R183.reuse, -0x126145ec, RZ ;  /* 0xed9eba14b7f47810 */ /* 0x040fe20007ffe0ff */
[----:B------:R-:W-:Y:S01]  /*4a70*/  STL [R1+0x118], R205 ;  /* 0x000118cd01007387 */ /* 0x000fe20000100800 */
[----:B------:R-:W-:Y:S01]  /*4a80*/  IADD3 R235, R183, -0x56f99767, RZ ;  /* 0xa9066899b7eb7810 */ /* 0x000fe20007ffe0ff */
[----:B-1----:R-:W-:Y:S01]  /*4a90*/  IMAD R2, R174, R168, R175 ;  /* 0x000000a8ae027224 */ /* 0x002fe200078e02af */
[----:B------:R-:W-:Y:S01]  /*4aa0*/  LOP3.LUT R3, R164, 0x7ffffffc, RZ, 0xc0, !PT ;  /* 0x7ffffffca4037812 */ /* 0x000fe200078ec0ff */
[----:B------:R-:W-:Y:S01]  /*4ab0*/  STL.64 [R1+0x138], R208 ;  /* 0x000138d001007387 */ /* 0x000fe20000100a00 */
[----:B------:R-:W-:-:S02]  /*4ac0*/  IADD3 R188, R182, 0x1715609d, RZ ;  /* 0x1715609db6bc7810 */ /* 0x000fc40007ffe0ff */
[----:B------:R-:W-:Y:S01]  /*4ad0*/  IADD3 R249, R183, 0x646e171e, RZ ;  /* 0x646e171eb7f97810 */ /* 0x000fe20007ffe0ff */
[----:B------:R-:W-:-:S04]  /*4ae0*/  IMAD.IADD R3, R55, 0x1, -R3 ;  /* 0x0000000137037824 */ /* 0x000fc800078e0a03 */
[----:B------:R-:W-:-:S04]  /*4af0*/  IMAD.SHL.U32 R3, R3, 0x2, RZ ;  /* 0x0000000203037824 */ /* 0x000fc800078e00ff */
[----:B------:R-:W-:Y:S01]  /*4b00*/  IMAD R9, R231, R165, R3 ;  /* 0x000000a5e7097224 */ /* 0x000fe200078e0203 */
[----:B------:R-:W-:-:S04]  /*4b10*/  FMNMX.FTZ R3, R28, R112, !PT ;  /* 0x000000701c037209 */ /* 0x000fc80007810000 */
[----:B------:R-:W-:Y:S01]  /*4b20*/  FMNMX.FTZ R3, R73, R3, !PT ;  /* 0x0000000349037209 */ /* 0x000fe20007810000 */
[----:B---3--:R-:W-:-:S04]  /*4b30*/  IMAD R2, R7, R2, R170 ;  /* 0x0000000207027224 */ /* 0x008fc800078e02aa */
[----:B------:R-:W-:Y:S02]  /*4b40*/  IMAD R7, R231, R2, R6 ;  /* 0x00000002e7077224 */ /* 0x000fe400078e0206 */
[----:B------:R-:W-:-:S05]  /*4b50*/  IMAD.SHL.U32 R2, R234, 0x2, RZ ;  /* 0x00000002ea027824 */ /* 0x000fca00078e00ff */
[----:B------:R-:W-:Y:S02]  /*4b60*/  IADD3 R6, R2, 0x1, RZ ;  /* 0x0000000102067810 */ /* 0x000fe40007ffe0ff */
[C---:B------:R-:W-:Y:S02]  /*4b70*/  LOP3.LUT R2, R183.reuse, R2, RZ, 0x3c, !PT ;  /* 0x00000002b7027212 */ /* 0x040fe400078e3cff */
[----:B------:R-:W-:Y:S02]  /*4b80*/  LOP3.LUT R180, R183, R6, RZ, 0x3c, !PT ;  /* 0x00000006b7b47212 */ /* 0x000fe400078e3cff */
[----:B------:R-:W-:Y:S02]  /*4b90*/  FMNMX.FTZ R6, R56, R3, !PT ;  /* 0x0000000338067209 */ /* 0x000fe40007810000 */
[-C--:B------:R-:W-:Y:S02]  /*4ba0*/  LOP3.LUT R3, R2, R211.reuse, RZ, 0x3c, !PT ;  /* 0x000000d302037212 */ /* 0x080fe400078e3cff */
[----:B------:R-:W-:-:S02]  /*4bb0*/  LOP3.LUT R2, R180, R211, RZ, 0x3c, !PT ;  /* 0x000000d3b4027212 */ /* 0x000fc400078e3cff */
[----:B------:R-:W-:Y:S01]  /*4bc0*/  FMNMX.FTZ R8, R104, R6, !PT ;  /* 0x0000000668087209 */ /* 0x000fe20007810000 */
[----:B------:R-:W-:Y:S01]  /*4bd0*/  IMAD.WIDE.U32 R172, R3, -0x326172a9, RZ ;  /* 0xcd9e8d5703ac7825 */ /* 0x000fe200078e00ff */
[----:B------:R-:W-:Y:S02]  /*4be0*/  FMNMX.FTZ R6, R29, R113, !PT ;  /* 0x000000711d067209 */ /* 0x000fe40007810000 */
[----:B------:R-:W-:Y:S01]  /*4bf0*/  FMNMX.FTZ R8, R75, R8, !PT ;  /* 0x000000084b087209 */ /* 0x000fe20007810000 */
[----:B------:R-:W-:Y:S01]  /*4c00*/  IMAD.WIDE.U32 R2, R2, -0x326172a9, RZ ;  /* 0xcd9e8d5702027825 */ /* 0x000fe200078e00ff */
[----:B------:R-:W-:Y:S02]  /*4c10*/  FMNMX.FTZ R6, R74, R6, !PT ;  /* 0x000000064a067209 */ /* 0x000fe40007810000 */
[----:B------:R-:W-:Y:S02]  /*4c20*/  FMNMX.FTZ R8, R71, R8, !PT ;  /* 0x0000000847087209 */ /* 0x000fe40007810000 */
[----:B------:R-:W-:-:S02]  /*4c30*/  LOP3.LUT R14, R173, R205, R10, 0x96, !PT ;  /* 0x000000cdad0e7212 */ /* 0x000fc400078e960a */
[----:B------:R-:W-:Y:S02]  /*4c40*/  LOP3.LUT R164, R3, R205, R10, 0x96, !PT ;  /* 0x000000cd03a47212 */ /* 0x000fe400078e960a */
[----:B------:R-:W-:Y:S02]  /*4c50*/  IADD3 R10, R7, -0x40, RZ ;  /* 0xffffffc0070a7810 */ /* 0x000fe40007ffe0ff */
[----:B------:R-:W-:Y:S02]  /*4c60*/  FMNMX.FTZ R7, R72, R6, !PT ;  /* 0x0000000648077209 */ /* 0x000fe40007810000 */
[----:B------:R-:W-:Y:S02]  /*4c70*/  FMNMX.FTZ R8, R45, R8, !PT ;  /* 0x000000082d087209 */ /* 0x000fe40007810000 */
[----:B------:R-:W-:Y:S02]  /*4c80*/  FMNMX.FTZ R7, R101, R7, !PT ;  /* 0x0000000765077209 */ /* 0x000fe40007810000 */
[----:B------:R-:W-:-:S02]  /*4c90*/  FMNMX.FTZ R8, R124, R8, !PT ;  /* 0x000000087c087209 */ /* 0x000fc40007810000 */
[----:B------:R-:W-:Y:S02]  /*4ca0*/  SHF.R.S32.HI R12, RZ, 0x1f, R10 ;  /* 0x0000001fff0c7819 */ /* 0x000fe4000001140a */
[----:B------:R-:W-:Y:S02]  /*4cb0*/  IADD3 R6, P0, R9, R10, RZ ;  /* 0x0000000a09067210 */ /* 0x000fe40007f1e0ff */
[----:B------:R-:W-:Y:S02]  /*4cc0*/  FMNMX.FTZ R7, R100, R7, !PT ;  /* 0x0000000764077209 */ /* 0x000fe40007810000 */
[----:B------:R-:W-:Y:S02]  /*4cd0*/  FMNMX.FTZ R8, R115, R8, !PT ;  /* 0x0000000873087209 */ /* 0x000fe40007810000 */
[----:B------:R-:W-:Y:S02]  /*4ce0*/  LEA.HI.X.SX32 R9, R9, R12, 0x1, P0 ;  /* 0x0000000c09097211 */ /* 0x000fe400000f0eff */
[----:B------:R-:W-:-:S02]  /*4cf0*/  LEA R48, P0, R6, R166, 0x1 ;  /* 0x000000a606307211 */ /* 0x000fc400078008ff */
[----:B------:R-:W-:Y:S02]  /*4d00*/  LOP3.LUT R10, R227, R209, RZ, 0x3c, !PT ;  /* 0x000000d1e30a7212 */ /* 0x000fe400078e3cff */
[----:B------:R-:W-:Y:S02]  /*4d10*/  FMNMX.FTZ R7, R97, R7, !PT ;  /* 0x0000000761077209 */ /* 0x000fe40007810000 */
[----:B------:R-:W-:Y:S01]  /*4d20*/  FMNMX.FTZ R8, R114, R8, !PT ;  /* 0x0000000872087209 */ /* 0x000fe20007810000 */
[----:B------:R-:W-:Y:S01]  /*4d30*/  IMAD.WIDE.U32 R220, R10, -0x2daee0ad, RZ ;  /* 0xd2511f530adc7825 */ /* 0x000fe200078e00ff */
[----:B------:R-:W-:Y:S02]  /*4d40*/  LEA.HI.X R49, R6, R167, R9, 0x1, P0 ;  /* 0x000000a706317211 */ /* 0x000fe400000f0c09 */
[----:B------:R-:W-:Y:S02]  /*4d50*/  FMNMX.FTZ R6, R96, R7, !PT ;  /* 0x0000000760067209 */ /* 0x000fe40007810000 */
[----:B------:R-:W-:Y:S01]  /*4d60*/  FMNMX.FTZ R7, R94, R8, !PT ;  /* 0x000000085e077209 */ /* 0x000fe20007810000 */
[----:B------:R-:W-:Y:S01]  /*4d70*/  STL.64 [R1+0x40], R220 ;  /* 0x000040dc01007387 */ /* 0x000fe20000100a00 */
[----:B------:R-:W-:-:S02]  /*4d80*/  FMNMX.FTZ R6, R121, R6, !PT ;  /* 0x0000000679067209 */ /* 0x000fc40007810000 */
[----:B------:R-:W-:Y:S01]  /*4d90*/  FMNMX.FTZ R7, R87, R7, !PT ;  /* 0x0000000757077209 */ /* 0x000fe20007810000 */
[----:B------:R-:W-:Y:S01]  /*4da0*/  STL [R1+0x11c], R204 ;  /* 0x00011ccc01007387 */ /* 0x000fe20000100800 */
[-CC-:B------:R-:W-:Y:S02]  /*4db0*/  LOP3.LUT R8, R221, R163.reuse, R210.reuse, 0x96, !PT ;  /* 0x000000a3dd087212 */ /* 0x180fe400078e96d2 */
[----:B------:R-:W-:Y:S02]  /*4dc0*/  LOP3.LUT R9, R179, R163, R210, 0x96, !PT ;  /* 0x000000a3b3097212 */ /* 0x000fe400078e96d2 */
[----:B------:R-:W-:Y:S01]  /*4dd0*/  FMNMX.FTZ R6, R120, R6, !PT ;  /* 0x0000000678067209 */ /* 0x000fe20007810000 */
[----:B------:R-:W-:Y:S01]  /*4de0*/  IMAD.WIDE.U32 R206, R8, -0x326172a9, RZ ;  /* 0xcd9e8d5708ce7825 */ /* 0x000fe200078e00ff */
[----:B------:R-:W-:Y:S02]  /*4df0*/  FMNMX.FTZ R7, R65, R7, !PT ;  /* 0x0000000741077209 */ /* 0x000fe40007810000 */
[----:B------:R-:W-:Y:S01]  /*4e00*/  LOP3.LUT R12, R3, R205, R208, 0x96, !PT ;  /* 0x000000cd030c7212 */ /* 0x000fe200078e96d0 */
[----:B------:R-:W-:Y:S01]  /*4e10*/  IMAD.WIDE.U32 R32, R9, -0x326172a9, RZ ;  /* 0xcd9e8d5709207825 */ /* 0x000fe200078e00ff */
[----:B------:R-:W-:Y:S01]  /*4e20*/  FMNMX.FTZ R3, R95, R6, !PT ;  /* 0x000000065f037209 */ /* 0x000fe20007810000 */
[----:B------:R-:W-:Y:S01]  /*4e30*/  STL.64 [R1+0x10], R206 ;  /* 0x000010ce01007387 */ /* 0x000fe20000100a00 */
[----:B------:R-:W-:-:S02]  /*4e40*/  FMNMX.FTZ R6, R59, R7, !PT ;  /* 0x000000073b067209 */ /* 0x000fc40007810000 */
[-CC-:B------:R-:W-:Y:S01]  /*4e50*/  LOP3.LUT R11, R207, R204.reuse, R2.reuse, 0x96, !PT ;  /* 0x000000cccf0b7212 */ /* 0x180fe200078e9602 */
[----:B------:R-:W-:Y:S01]  /*4e60*/  STL [R1+0x10c], R192 ;  /* 0x00010cc001007387 */ /* 0x000fe20000100800 */
[----:B------:R-:W-:Y:S02]  /*4e70*/  LOP3.LUT R162, R33, R204, R2, 0x96, !PT ;  /* 0x000000cc21a27212 */ /* 0x000fe400078e9602 */
[----:B------:R-:W-:Y:S01]  /*4e80*/  FMNMX.FTZ R2, R90, R3, !PT ;  /* 0x000000035a027209 */ /* 0x000fe20007810000 */
[----:B------:R-:W-:Y:S01]  /*4e90*/  IMAD.WIDE.U32 R24, R11, -0x2daee0ad, RZ ;  /* 0xd2511f530b187825 */ /* 0x000fe200078e00ff */
[----:B------:R-:W-:Y:S01]  /*4ea0*/  FMNMX.FTZ R105, R43, R6, !PT ;  /* 0x000000062b697209 */ /* 0x000fe20007810000 */
[----:B------:R-:W-:Y:S01]  /*4eb0*/  STL [R1+0x114], R110 ;  /* 0x0001146e01007387 */ /* 0x000fe20000100800 */
[----:B------:R-:W-:Y:S02]  /*4ec0*/  FMNMX.FTZ R2, R69, R2, !PT ;  /* 0x0000000245027209 */ /* 0x000fe40007810000 */
[----:B------:R-:W-:Y:S01]  /*4ed0*/  LOP3.LUT R6, R173, R205, R208, 0x96, !PT ;  /* 0x000000cdad067212 */ /* 0x000fe200078e96d0 */
[----:B------:R-:W1:Y:S01]  /*4ee0*/  SHFL.BFLY PT, R15, R105, 0x2, 0x1f ;  /* 0x0c401f00690f7f89 */ /* 0x000e6200000e0000 */
[----:B------:R-:W-:-:S02]  /*4ef0*/  LOP3.LUT R8, R207, R204, R172, 0x96, !PT ;  /* 0x000000cccf087212 */ /* 0x000fc400078e96ac */
[----:B------:R-:W-:Y:S01]  /*4f00*/  FMNMX.FTZ R10, R67, R2, !PT ;  /* 0x00000002430a7209 */ /* 0x000fe20007810000 */
[----:B------:R-:W-:Y:S01]  /*4f10*/  IMAD.WIDE.U32 R6, R6, -0x2daee0ad, RZ ;  /* 0xd2511f5306067825 */ /* 0x000fe200078e00ff */
[----:B------:R-:W-:Y:S02]  /*4f20*/  STL [R1+0xf8], R248 ;  /* 0x0000f8f801007387 */ /* 0x000fe40000100800 */
[----:B------:R-:W-:Y:S01]  /*4f30*/  FMNMX.FTZ R10, R61, R10, !PT ;  /* 0x0000000a3d0a7209 */ /* 0x000fe20007810000 */
[----:B------:R-:W-:Y:S01]  /*4f40*/  IMAD.WIDE.U32 R8, R8, -0x2daee0ad, RZ ;  /* 0xd2511f5308087825 */ /* 0x000fe200078e00ff */
[----:B------:R-:W-:Y:S01]  /*4f50*/  LOP3.LUT R7, R7, R192, R220, 0x96, !PT ;  /* 0x000000c007077212 */ /* 0x000fe200078e96dc */
[----:B------:R-:W-:Y:S02]  /*4f60*/  STL [R1+0x104], R247 ;  /* 0x000104f701007387 */ /* 0x000fe40000100800 */
[----:B------:R-:W-:Y:S01]  /*4f70*/  IMAD.WIDE.U32 R2, R12, -0x2daee0ad, RZ ;  /* 0xd2511f530c027825 */ /* 0x000fe200078e00ff */
[----:B------:R-:W-:Y:S01]  /*4f80*/  LOP3.LUT R13, R9, R110, R6, 0x96, !PT ;  /* 0x0000006e090d7212 */ /* 0x000fe200078e9606 */
[----:B------:R-:W-:Y:S01]  /*4f90*/  STL [R1+0x108], R244 ;  /* 0x000108f401007387 */ /* 0x000fe20000100800 */
[----:B------:R-:W-:Y:S01]  /*4fa0*/  FMNMX.FTZ R9, R46, R10, !PT ;  /* 0x0000000a2e097209 */ /* 0x000fe20007810000 */
[----:B------:R-:W-:Y:S01]  /*4fb0*/  IMAD.WIDE.U32 R10, R14, -0x2daee0ad, RZ ;  /* 0xd2511f530e0a7825 */ /* 0x000fe200078e00ff */
[----:B------:R-:W-:Y:S01]  /*4fc0*/  LOP3.LUT R6, R25, R110, R2, 0x96, !PT ;  /* 0x0000006e19067212 */ /* 0x000fe200078e9602 */
[----:B------:R-:W-:Y:S01]  /*4fd0*/  STL [R1+0xfc], R235 ;  /* 0x0000fceb01007387 */ /* 0x000fe20000100800 */
[----:B------:R-:W-:-:S02]  /*4fe0*/  LOP3.LUT R2, R33, R204, R172, 0x96, !PT ;  /* 0x000000cc21027212 */ /* 0x000fc400078e96ac */
[-C--:B------:R-:W-:Y:S01]  /*4ff0*/  LOP3.LUT R3, R3, R192.reuse, R220, 0x96, !PT ;  /* 0x000000c003037212 */ /* 0x080fe200078e96dc */
[----:B------:R-:W3:Y:S01]  /*5000*/  SHFL.BFLY PT, R103, R9, 0x2, 0x1f ;  /* 0x0c401f0009677f89 */ /* 0x000ee200000e0000 */
[----:B------:R-:W-:Y:S01]  /*5010*/  IMAD.WIDE.U32 R22, R6, -0x326172a9, RZ ;  /* 0xcd9e8d5706167825 */ /* 0x000fe200078e00ff */
[----:B-1----:R-:W-:Y:S02]  /*5020*/  FMNMX.FTZ R105, R105, R15, !PT ;  /* 0x0000000f69697209 */ /* 0x002fe40007810000 */
[----:B------:R-:W-:Y:S01]  /*5030*/  LOP3.LUT R12, R11, R192, R178, 0x96, !PT ;  /* 0x000000c00b0c7212 */ /* 0x000fe200078e96b2 */
[----:B------:R-:W-:Y:S01]  /*5040*/  IMAD.WIDE.U32 R88, R2, -0x2daee0ad, RZ ;  /* 0xd2511f5302587825 */ /* 0x000fe200078e00ff */
[----:B------:R-:W-:Y:S03]  /*5050*/  STL [R1+0x100], R188 ;  /* 0x000100bc01007387 */ /* 0x000fe60000100800 */
[----:B------:R-:W-:Y:S01]  /*5060*/  IMAD.WIDE.U32 R6, R7, -0x326172a9, RZ ;  /* 0xcd9e8d5707067825 */ /* 0x000fe200078e00ff */
[----:B------:R-:W1:Y:S01]  /*5070*/  SHFL.BFLY PT, R20, R105, 0x1, 0x1f ;  /* 0x0c201f0069147f89 */ /* 0x000e6200000e0000 */
[----:B------:R-:W-:-:S02]  /*5080*/  LOP3.LUT R14, R89, R110, R10, 0x96, !PT ;  /* 0x0000006e590e7212 */ /* 0x000fc400078e960a */
[----:B------:R-:W-:Y:S01]  /*5090*/  IMAD.WIDE.U32 R2, R3, -0x326172a9, RZ ;  /* 0xcd9e8d5703027825 */ /* 0x000fe200078e00ff */
[CCC-:B------:R-:W-:Y:S02]  /*50a0*/  LOP3.LUT R10, R7.reuse, R248.reuse, R206.reuse, 0x96, !PT ;  /* 0x000000f8070a7212 */ /* 0x1c0fe400078e96ce */
[-CC-:B------:R-:W-:Y:S01]  /*50b0*/  LOP3.LUT R19, R7, R248.reuse, R206.reuse, 0x96, !PT ;  /* 0x000000f807137212 */ /* 0x180fe200078e96ce */
[----:B------:R-:W-:Y:S01]  /*50c0*/  IMAD.WIDE.U32 R26, R14, -0x326172a9, RZ ;  /* 0xcd9e8d570e1a7825 */ /* 0x000fe200078e00ff */
[----:B------:R-:W-:Y:S02]  /*50d0*/  LOP3.LUT R17, R3, R248, R206, 0x96, !PT ;  /* 0x000000f803117212 */ /* 0x000fe400078e96ce */
[----:B------:R-:W-:Y:S01]  /*50e0*/  LOP3.LUT R16, R23, R247, R2, 0x96, !PT ;  /* 0x000000f717107212 */ /* 0x000fe200078e9602 */
[----:B------:R-:W-:Y:S01]  /*50f0*/  IMAD.WIDE.U32 R2, R13, -0x326172a9, RZ ;  /* 0xcd9e8d570d027825 */ /* 0x000fe200078e00ff */
[----:B---3--:R-:W-:-:S03]  /*5100*/  FMNMX.FTZ R103, R9, R103, !PT ;  /* 0x0000006709677209 */ /* 0x008fc60007810000 */
[----:B------:R-:W-:Y:S01]  /*5110*/  IMAD.WIDE.U32 R10, R10, -0x2daee0ad, RZ ;  /* 0xd2511f530a0a7825 */ /* 0x000fe200078e00ff */
[CCC-:B------:R-:W-:Y:S02]  /*5120*/  LOP3.LUT R7, R3.reuse, R247.reuse, R6.reuse, 0x96, !PT ;  /* 0x000000f703077212 */ /* 0x1c0fe400078e9606 */
[----:B------:R-:W-:Y:S01]  /*5130*/  LOP3.LUT R18, R3, R247, R6, 0x96, !PT ;  /* 0x000000f703127212 */ /* 0x000fe200078e9606 */
[----:B------:R-:W-:Y:S01]  /*5140*/  IMAD.WIDE.U32 R12, R12, -0x326172a9, RZ ;  /* 0xcd9e8d570c0c7825 */ /* 0x000fe200078e00ff */
[----:B------:R-:W-:-:S03]  /*5150*/  LOP3.LUT R6, R11, R244, R8, 0x96, !PT ;  /* 0x000000f40b067212 */ /* 0x000fc600078e9608 */
[----:B------:R-:W-:Y:S01]  /*5160*/  IMAD.WIDE.U32 R8, R17, -0x2daee0ad, RZ ;  /* 0xd2511f5311087825 */ /* 0x000fe200078e00ff */
[----:B-1----:R-:W-:Y:S01]  /*5170*/  FMNMX.FTZ R105, R105, R20, !PT ;  /* 0x0000001469697209 */ /* 0x002fe20007810000 */
[----:B------:R-:W1:Y:S01]  /*5180*/  SHFL.BFLY PT, R17, R103, 0x1, 0x1f ;  /* 0x0c201f0067117f89 */ /* 0x000e6200000e0000 */
[----:B------:R-:W-:Y:S01]  /*5190*/  LOP3.LUT R25, R27, R247, R12, 0x96, !PT ;  /* 0x000000f71b197212 */ /* 0x000fe200078e960c */
[----:B------:R-:W-:Y:S01]  /*51a0*/  IMAD.WIDE.U32 R14, R7, -0x2daee0ad, RZ ;  /* 0xd2511f53070e7825 */ /* 0x000fe200078e00ff */
[----:B------:R-:W-:Y:S02]  /*51b0*/  FSETP.NEU.FTZ.AND P0, PT, R105, -INF , PT ;  /* 0xff8000006900780b */ /* 0x000fe40003f1d000 */
[----:B------:R-:W-:Y:S01]  /*51c0*/  LOP3.LUT R12, R9, R244, R24, 0x96, !PT ;  /* 0x000000f4090c7212 */ /* 0x000fe200078e9618 */
[----:B------:R-:W-:Y:S01]  /*51d0*/  IMAD.WIDE.U32 R6, R6, -0x326172a9, RZ ;  /* 0xcd9e8d5706067825 */ /* 0x000fe200078e00ff */
[----:B------:R-:W-:Y:S02]  /*51e0*/  LOP3.LUT R3, R15, R235, R10, 0x96, !PT ;  /* 0x000000eb0f037212 */ /* 0x000fe400078e960a */
[----:B------:R-:W-:Y:S01]  /*51f0*/  LOP3.LUT R23, R13, R248, R32, 0x96, !PT ;  /* 0x000000f80d177212 */ /* 0x000fe200078e9620 */
[----:B------:R-:W-:Y:S01]  /*5200*/  IMAD.WIDE.U32 R136, R16, -0x2daee0ad, RZ ;  /* 0xd2511f5310887825 */ /* 0x000fe200078e00ff */
[----:B------:R-:W-:-:S02]  /*5210*/  LOP3.LUT R21, R7, R188, R2, 0x96, !PT ;  /* 0x000000bc07157212 */ /* 0x000fc400078e9602 */
[----:B------:R-:W-:Y:S01]  /*5220*/  LOP3.LUT R161, R7, R188, R2, 0x96, !PT ;  /* 0x000000bc07a17212 */ /* 0x000fe200078e9602 */
[----:B--2---:R-:W-:Y:S01]  /*5230*/  FMUL.FTZ R7, R0, R105 ;  /* 0x0000006900077220 */ /* 0x004fe20000410000 */
[----:B------:R-:W-:Y:S01]  /*5240*/  LOP3.LUT R8, R137, R235, R8, 0x96, !PT ;  /* 0x000000eb89087212 */ /* 0x000fe200078e9608 */
[----:B------:R-:W-:-:S03]  /*5250*/  IMAD.WIDE.U32 R2, R3, -0x326172a9, RZ ;  /* 0xcd9e8d5703027825 */ /* 0x000fc600078e00ff */
[----:B------:R-:W-:Y:S01]  /*5260*/  FSEL R7, R7, RZ, P0 ;  /* 0x000000ff07077208 */ /* 0x000fe20000000000 */
[----:B------:R-:W-:Y:S01]  /*5270*/  IMAD R11, R19, -0x2daee0ad, RZ ;  /* 0xd2511f53130b7824 */ /* 0x000fe200078e02ff */
[----:B------:R-:W-:Y:S01]  /*5280*/  LOP3.LUT R10, R3, R251, R6, 0x96, !PT ;  /* 0x000000fb030a7212 */ /* 0x000fe200078e9606 */
[----:B------:R-:W-:Y:S01]  /*5290*/  IMAD.WIDE.U32 R54, R18, -0x2daee0ad, RZ ;  /* 0xd2511f5312367825 */ /* 0x000fe200078e00ff */
[C---:B------:R-:W-:Y:S02]  /*52a0*/  LOP3.LUT R16, R2.reuse, 0xff, RZ, 0xc0, !PT ;  /* 0x000000ff02107812 */ /* 0x040fe400078ec0ff */
[----:B------:R-:W-:Y:S01]  /*52b0*/  LOP3.LUT R18, R2, 0xffff, RZ, 0xc0, !PT ;  /* 0x0000ffff02127812 */ /* 0x000fe200078ec0ff */
[----:B------:R-:W-:Y:S01]  /*52c0*/  IMAD.WIDE.U32 R12, R12, -0x326172a9, RZ ;  /* 0xcd9e8d570c0c7825 */ /* 0x000fe200078e00ff */
[--C-:B------:R-:W-:Y:S02]  /*52d0*/  SHF.R.U32.HI R19, RZ, 0x10, R2.reuse ;  /* 0x00000010ff137819 */ /* 0x100fe40000011602 */
[----:B------:R-:W-:Y:S01]  /*52e0*/  SHF.R.U32.HI R15, RZ, 0x18, R2 ;  /* 0x00000018ff0f7819 */ /* 0x000fe20000011602 */
[----:B------:R-:W-:Y:S01]  /*52f0*/  IMAD.WIDE.U32 R8, R8, -0x326172a9, RZ ;  /* 0xcd9e8d5708087825 */ /* 0x000fe200078e00ff */
[----:B------:R-:W-:-:S02]  /*5300*/  LOP3.LUT R2, R55, R235, R11, 0x96, !PT ;  /* 0x000000eb37027212 */ /* 0x000fc400078e960b */
[----:B-1----:R-:W-:Y:S01]  /*5310*/  FMNMX.FTZ R103, R103, R17, !PT ;  /* 0x0000001167677209 */ /* 0x002fe20007810000 */
[-CC-:B------:R-:W-:Y:S01]  /*5320*/  FFMA.FTZ R3, R28, R0.reuse, -R7.reuse ;  /* 0x000000001c037223 */ /* 0x180fe20000010807 */
[----:B------:R-:W-:Y:S01]  /*5330*/  LOP3.LUT R20, R9, R251, R12, 0x96, !PT ;  /* 0x000000fb09147212 */ /* 0x000fe200078e960c */
[----:B------:R-:W-:Y:S01]  /*5340*/  IMAD.WIDE.U32 R24, R25, -0x2daee0ad, RZ ;  /* 0xd2511f5319187825 */ /* 0x000fe200078e00ff */
[C---:B------:R-:W-:Y:S01]  /*5350*/  LOP3.LUT R137, R8.reuse, 0xffff, RZ, 0xc0, !PT ;  /* 0x0000ffff08897812 */ /* 0x040fe200078ec0ff */
[----:B------:R1:W-:Y:S01]  /*5360*/  MUFU.EX2 R176, R3 ;  /* 0x0000000300b07308 */ /* 0x0003e20000000800 */
[----:B------:R-:W-:Y:S01]  /*5370*/  LOP3.LUT R11, R8, 0xff, RZ, 0xc0, !PT ;  /* 0x000000ff080b7812 */ /* 0x000fe200078ec0ff */
[--C-:B------:R-:W-:Y:S01]  /*5380*/  FFMA.FTZ R9, R112, R0, -R7.reuse ;  /* 0x0000000070097223 */ /* 0x100fe20000010807 */
[--C-:B------:R-:W-:Y:S02]  /*5390*/  SHF.R.U32.HI R118, RZ, 0x10, R8.reuse ;  /* 0x00000010ff767819 */ /* 0x100fe40000011608 */
[----:B------:R-:W-:Y:S01]  /*53a0*/  SHF.R.U32.HI R17, RZ, 0x18, R8 ;  /* 0x00000018ff117819 */ /* 0x000fe20000011608 */
[----:B------:R-:W-:Y:S01]  /*53b0*/  FMUL.FTZ R8, R0, R103 ;  /* 0x0000006700087220 */ /* 0x000fe20000410000 */
[----:B------:R-:W-:Y:S01]  /*53c0*/  FSETP.NEU.FTZ.AND P0, PT, R103, -INF , PT ;  /* 0xff8000006700780b */ /* 0x000fe20003f1d000 */
[----:B------:R2:W3:Y:S01]  /*53d0*/  MUFU.EX2 R174, R9 ;  /* 0x0000000900ae7308 */ /* 0x0004e20000000800 */
[----:B------:R-:W-:Y:S01]  /*53e0*/  LOP3.LUT R55, R13, R188, R22, 0x96, !PT ;  /* 0x000000bc0d377212 */ /* 0x000fe200078e9616 */
[----:B------:R-:W-:Y:S01]  /*53f0*/  FFMA.FTZ R22, R59, R0, -R7 ;  /* 0x000000003b167223 */ /* 0x000fe20000010807 */
[----:B------:R-:W-:-:S02]  /*5400*/  ISETP.GE.U32.AND P1, PT, R198, R15, PT ;  /* 0x0000000fc600720c */ /* 0x000fc40003f26070 */
[----:B------:R-:W-:Y:S01]  /*5410*/  ISETP.GE.U32.AND P2, PT, R198, R16, PT ;  /* 0x00000010c600720c */ /* 0x000fe20003f46070 */
[----:B------:R-:W-:Y:S02]  /*5420*/  FFMA.FTZ R16, R65, R0, -R7 ;  /* 0x0000000041107223 */ /* 0x000fe40000010807 */
[----:B-1----:R-:W-:Y:S01]  /*5430*/  IMAD.WIDE.U32 R2, R2, -0x326172a9, RZ ;  /* 0xcd9e8d5702027825 */ /* 0x002fe200078e00ff */
[----:B------:R3:W-:Y:S04]  /*5440*/  MUFU.EX2 R218, R22 ;  /* 0x0000001600da7308 */ /* 0x0007e80000000800 */
[----:B------:R-:W-:Y:S02]  /*5450*/  LOP3.LUT R41, R3, R251, R6, 0x96, !PT ;  /* 0x000000fb03297212 */ /* 0x000fe400078e9606 */
[----:B------:R-:W-:-:S02]  /*5460*/  FSEL R6, R8, RZ, P0 ;  /* 0x000000ff08067208 */ /* 0x000fc40000000000 */
[----:B------:R-:W-:Y:S01]  /*5470*/  LOP3.LUT R152, R2, 0xffff, RZ, 0xc0, !PT ;  /* 0x0000ffff02987812 */ /* 0x000fe200078ec0ff */
[----:B------:R-:W-:Y:S01]  /*5480*/  MUFU.EX2 R239, R16 ;  /* 0x0000001000ef7308 */ /* 0x000fe20000000800 */
[C---:B--2---:R-:W-:Y:S01]  /*5490*/  LOP3.LUT R9, R10.reuse, 0xffff, RZ, 0xc0, !PT ;  /* 0x0000ffff0a097812 */ /* 0x044fe200078ec0ff */
[----:B------:R-:W-:Y:S01]  /*54a0*/  FFMA.FTZ R8, R29, R0, -R6 ;  /* 0x000000001d087223 */ /* 0x000fe20000010806 */
[----:B------:R-:W-:Y:S02]  /*54b0*/  LOP3.LUT R3, R10, 0xff, RZ, 0xc0, !PT ;  /* 0x000000ff0a037812 */ /* 0x000fe400078ec0ff */
[----:B------:R-:W-:Y:S02]  /*54c0*/  LOP3.LUT R155, R2, 0xff, RZ, 0xc0, !PT ;  /* 0x000000ff029b7812 */ /* 0x000fe400078ec0ff */
[--C-:B------:R-:W-:Y:S01]  /*54d0*/  SHF.R.U32.HI R154, RZ, 0x10, R2.reuse ;  /* 0x00000010ff9a7819 */ /* 0x100fe20000011602 */
[----:B------:R1:W-:Y:S01]  /*54e0*/  MUFU.EX2 R179, R8 ;  /* 0x0000000800b37308 */ /* 0x0003e20000000800 */
[----:B------:R-:W-:Y:S01]  /*54f0*/  SHF.R.U32.HI R153, RZ, 0x18, R2 ;  /* 0x00000018ff997819 */ /* 0x000fe20000011602 */
[----:B---3--:R-:W-:Y:S01]  /*5500*/  FADD.FTZ R22, R176, R174 ;  /* 0x000000aeb0167221 */ /* 0x008fe20000010000 */
[----:B------:R-:W-:-:S02]  /*5510*/  SHF.R.U32.HI R2, RZ, 0x8, R9 ;  /* 0x00000008ff027819 */ /* 0x000fc40000011609 */
[----:B------:R-:W-:Y:S02]  /*5520*/  ISETP.GE.U32.AND P3, PT, R198, R3, PT ;  /* 0x00000003c600720c */ /* 0x000fe40003f66070 */
[----:B------:R-:W-:Y:S02]  /*5530*/  LOP3.LUT R3, R2, 0xffff, RZ, 0xc0, !PT ;  /* 0x0000ffff02037812 */ /* 0x000fe400078ec0ff */
[----:B------:R-:W-:Y:S01]  /*5540*/  F2FP.PACK_AB R2, R174, R176 ;  /* 0x000000b0ae02723e */ /* 0x000fe200000000ff */
[----:B------:R-:W-:Y:S01]  /*5550*/  IMAD.MOV.U32 R176, RZ, RZ, R188 ;  /* 0x000000ffffb07224 */ /* 0x000fe200078e00bc */
[----:B------:R-:W-:Y:S02]  /*5560*/  SHF.R.U32.HI R9, RZ, 0x18, R10 ;  /* 0x00000018ff097819 */ /* 0x000fe4000001160a */
[----:B------:R-:W-:Y:S02]  /*5570*/  PRMT R82, R2, 0x7610, R82 ;  /* 0x0000761002527816 */ /* 0x000fe40000000052 */
[----:B------:R-:W-:Y:S01]  /*5580*/  ISETP.GE.U32.AND P0, PT, R198, R9, PT ;  /* 0x00000009c600720c */ /* 0x000fe20003f06070 */
[-C--:B-1----:R-:W-:Y:S01]  /*5590*/  FFMA.FTZ R8, R113, R0.reuse, -R6 ;  /* 0x0000000071087223 */ /* 0x082fe20000010806 */
[----:B------:R-:W-:Y:S01]  /*55a0*/  PRMT R81, R2, 0x7632, R81 ;  /* 0x0000763202517816 */ /* 0x000fe20000000051 */
[----:B------:R-:W-:Y:S01]  /*55b0*/  FFMA.FTZ R9, R73, R0, -R7 ;  /* 0x0000000049097223 */ /* 0x000fe20000010807 */
[----:B------:R-:W-:Y:S01]  /*55c0*/  @!P3 HADD2 R28, -R82.H0_H0, -RZ.H0_H0 ;  /* 0xa00000ff521cb230 */ /* 0x000fe20000000900 */
[----:B------:R1:W2:Y:S01]  /*55d0*/  MUFU.EX2 R175, R8 ;  /* 0x0000000800af7308 */ /* 0x0002a20000000800 */
[----:B------:R-:W-:-:S02]  /*55e0*/  PRMT R172, R82, 0x5410, R81 ;  /* 0x0000541052ac7816 */ /* 0x000fc40000000051 */
[----:B------:R-:W-:Y:S01]  /*55f0*/  ISETP.GE.U32.AND P4, PT, R198, R3, PT ;  /* 0x00000003c600720c */ /* 0x000fe20003f86070 */
[----:B------:R-:W-:Y:S01]  /*5600*/  IMAD.WIDE.U32 R2, R21, -0x2daee0ad, RZ ;  /* 0xd2511f5315027825 */ /* 0x000fe200078e00ff */
[----:B------:R-:W-:-:S03]  /*5610*/  @!P3 PRMT R82, R28, 0x5410, RZ ;  /* 0x000054101c52b816 */ /* 0x000fc600000000ff */
[----:B------:R3:W-:Y:S01]  /*5620*/  MUFU.EX2 R182, R9 ;  /* 0x0000000900b67308 */ /* 0x0007e20000000800 */
[----:B------:R-:W-:Y:S01]  /*5630*/  LOP3.LUT R13, R2, 0xff, RZ, 0xc0, !PT ;  /* 0x000000ff020d7812 */ /* 0x000fe200078ec0ff */
[----:B------:R-:W-:Y:S01]  /*5640*/  ST.E.U16 [R48.64], R82 ;  /* 0x0000005230007985 */ /* 0x000fe2000c101504 */
[--C-:B------:R-:W-:Y:S02]  /*5650*/  SHF.R.U32.HI R15, RZ, 0x10, R2.reuse ;  /* 0x00000010ff0f7819 */ /* 0x100fe40000011602 */
[----:B------:R-:W-:Y:S02]  /*5660*/  SHF.R.U32.HI R12, RZ, 0x18, R2 ;  /* 0x00000018ff0c7819 */ /* 0x000fe40000011602 */
[----:B-1----:R-:W-:Y:S01]  /*5670*/  SHF.R.U32.HI R8, RZ, 0x10, R10 ;  /* 0x00000010ff087819 */ /* 0x002fe2000001160a */
[----:B------:R-:W-:Y:S01]  /*5680*/  @!P4 HADD2 R29, -R81.H0_H0, -RZ.H0_H0 ;  /* 0xa00000ff511dc230 */ /* 0x000fe20000000900 */
[----:B------:R-:W-:Y:S02]  /*5690*/  LOP3.LUT R10, R3, R249, R14, 0x96, !PT ;  /* 0x000000f9030a7212 */ /* 0x000fe400078e960e */
[----:B------:R-:W-:-:S02]  /*56a0*/  LOP3.LUT R8, R8, 0xff, RZ, 0xc0, !PT ;  /* 0x000000ff08087812 */ /* 0x000fc400078ec0ff */
[----:B------:R-:W-:Y:S01]  /*56b0*/  LOP3.LUT R14, R2, 0xffff, RZ, 0xc0, !PT ;  /* 0x0000ffff020e7812 */ /* 0x000fe200078ec0ff */
[----:B------:R-:W-:Y:S01]  /*56c0*/  FFMA.FTZ R3, R74, R0, -R6 ;  /* 0x000000004a037223 */ /* 0x000fe20000010806 */
[----:B------:R-:W-:Y:S01]  /*56d0*/  ISETP.GE.U32.AND P3, PT, R198, R8, PT ;  /* 0x00000008c600720c */ /* 0x000fe20003f66070 */
[-C--:B---3--:R-:W-:Y:S01]  /*56e0*/  FFMA.FTZ R9, R56, R0.reuse, -R7 ;  /* 0x0000000038097223 */ /* 0x088fe20000010807 */
[----:B--2---:R-:W-:Y:S01]  /*56f0*/  F2FP.PACK_AB R8, R175, R179 ;  /* 0x000000b3af08723e */ /* 0x004fe200000000ff */
[----:B------:R1:W-:Y:S01]  /*5700*/  MUFU.EX2 R181, R3 ;  /* 0x0000000300b57308 */ /* 0x0003e20000000800 */
[----:B------:R-:W-:Y:S01]  /*5710*/  SHF.R.U32.HI R2, RZ, 0x8, R18 ;  /* 0x00000008ff027819 */ /* 0x000fe20000011612 */
[----:B------:R-:W-:Y:S01]  /*5720*/  FFMA.FTZ R18, R67, R0, -R6 ;  /* 0x0000000043127223 */ /* 0x000fe20000010806 */
[C---:B------:R-:W-:Y:S02]  /*5730*/  PRMT R80, R8.reuse, 0x7632, R80 ;  /* 0x0000763208507816 */ /* 0x040fe40000000050 */
[----:B------:R-:W-:-:S02]  /*5740*/  PRMT R79, R8, 0x7610, R79 ;  /* 0x00007610084f7816 */ /* 0x000fc4000000004f */
[----:B------:R-:W-:Y:S01]  /*5750*/  LOP3.LUT R2, R2, 0xffff, RZ, 0xc0, !PT ;  /* 0x0000ffff02027812 */ /* 0x000fe200078ec0ff */
[----:B------:R-:W2:Y:S01]  /*5760*/  MUFU.EX2 R186, R9 ;  /* 0x0000000900ba7308 */ /* 0x000ea20000000800 */
[----:B------:R-:W-:Y:S01]  /*5770*/  @!P0 HADD2 R30, -R80.H0_H0, -RZ.H0_H0 ;  /* 0xa00000ff501e8230 */ /* 0x000fe20000000900 */
[----:B------:R-:W-:Y:S01]  /*5780*/  PRMT R171, R79, 0x5410, R80 ;  /* 0x000054104fab7816 */ /* 0x000fe20000000050 */
[----:B------:R-:W-:Y:S01]  /*5790*/  @!P3 HADD2 R31, -R79.H0_H0, -RZ.H0_H0 ;  /* 0xa00000ff4f1fb230 */ /* 0x000fe20000000900 */
[----:B------:R-:W-:Y:S01]  /*57a0*/  LOP3.LUT R8, R19, 0xff, RZ, 0xc0, !PT ;  /* 0x000000ff13087812 */ /* 0x000fe200078ec0ff */
[--C-:B------:R-:W-:Y:S01]  /*57b0*/  FFMA.FTZ R19, R69, R0, -R6.reuse ;  /* 0x0000000045137223 */ /* 0x100fe20000010806 */
[----:B------:R-:W-:Y:S02]  /*57c0*/  @!P0 PRMT R80, R30, 0x5410, RZ ;  /* 0x000054101e508816 */ /* 0x000fe400000000ff */
[----:B------:R-:W-:Y:S01]  /*57d0*/  ISETP.GE.U32.AND P0, PT, R198, R2, PT ;  /* 0x00000002c600720c */ /* 0x000fe20003f06070 */
[----:B-1----:R-:W-:Y:S01]  /*57e0*/  FFMA.FTZ R3, R72, R0, -R6 ;  /* 0x0000000048037223 */ /* 0x002fe20000010806 */
[----:B------:R-:W-:Y:S01]  /*57f0*/  @!P3 PRMT R79, R31, 0x5410, RZ ;  /* 0x000054101f4fb816 */ /* 0x000fe200000000ff */
[----:B------:R1:W-:Y:S01]  /*5800*/  MUFU.EX2 R240, R19 ;  /* 0x0000001300f07308 */ /* 0x0003e20000000800 */
[----:B------:R-:W-:-:S02]  /*5810*/  ISETP.GE.U32.AND P3, PT, R198, R8, PT ;  /* 0x00000008c600720c */ /* 0x000fc40003f66070 */
[----:B------:R-:W-:Y:S02]  /*5820*/  @!P4 PRMT R81, R29, 0x5410, RZ ;  /* 0x000054101d51c816 */ /* 0x000fe400000000ff */
[----:B--2---:R-:W-:Y:S02]  /*5830*/  F2FP.PACK_AB R2, R186, R182 ;  /* 0x000000b6ba02723e */ /* 0x004fe400000000ff */
[----:B------:R-:W-:Y:S01]  /*5840*/  FMNMX.FTZ R9, R37, R134, !PT ;  /* 0x0000008625097209 */ /* 0x000fe20007810000 */
[----:B------:R2:W-:Y:S01]  /*5850*/  MUFU.EX2 R185, R3 ;  /* 0x0000000300b97308 */ /* 0x0005e20000000800 */
[C---:B------:R-:W-:Y:S01]  /*5860*/  PRMT R86, R2.reuse, 0x7610, R86 ;  /* 0x0000761002567816 */ /* 0x040fe20000000056 */
[----:B------:R-:W-:Y:S01]  /*5870*/  ST.E.U16 [R48.64+0x2], R81 ;  /* 0x0000025130007985 */ /* 0x000fe2000c101504 */
[----:B------:R-:W-:Y:S02]  /*5880*/  PRMT R85, R2, 0x7632, R85 ;  /* 0x0000763202557816 */ /* 0x000fe40000000055 */
[----:B------:R-:W-:Y:S01]  /*5890*/  FMNMX.FTZ R2, R132, R9, !PT ;  /* 0x0000000984027209 */ /* 0x000fe20007810000 */
[----:B------:R-:W-:Y:S01]  /*58a0*/  @!P2 HADD2 R34, -R86.H0_H0, -RZ.H0_H0 ;  /* 0xa00000ff5622a230 */ /* 0x000fe20000000900 */
[----:B------:R-:W-:Y:S01]  /*58b0*/  PRMT R170, R86, 0x5410, R85 ;  /* 0x0000541056aa7816 */ /* 0x000fe20000000055 */
[----:B------:R-:W-:Y:S01]  /*58c0*/  @!P0 HADD2 R35, -R85.H0_H0, -RZ.H0_H0 ;  /* 0xa00000ff55238230 */ /* 0x000fe20000000900 */
[----:B------:R-:W-:Y:S01]  /*58d0*/  FFMA.FTZ R9, R75, R0, -R7 ;  /* 0x000000004b097223 */ /* 0x000fe20000010807 */
[----:B------:R-:W-:Y:S01]  /*58e0*/  ISETP.GE.U32.AND P4, PT, R198, R11, PT ;  /* 0x0000000bc600720c */ /* 0x000fe20003f86070 */
[----:B------:R-:W3:Y:S01]  /*58f0*/  MUFU.EX2 R236, R18 ;  /* 0x0000001200ec7308 */ /* 0x000ee20000000800 */
[----:B------:R-:W-:Y:S01]  /*5900*/  @!P2 PRMT R86, R34, 0x5410, RZ ;  /* 0x000054102256a816 */ /* 0x000fe200000000ff */
[----:B-1----:R-:W-:Y:S01]  /*5910*/  FADD.FTZ R19, R179, R175 ;  /* 0x000000afb3137221 */ /* 0x002fe20000010000 */
[----:B------:R-:W-:Y:S01]  /*5920*/  @!P0 PRMT R85, R35, 0x5410, RZ ;  /* 0x0000541023558816 */ /* 0x000fe200000000ff */
[----:B------:R-:W-:Y:S01]  /*5930*/  IMAD.MOV.U32 R179, RZ, RZ, R231 ;  /* 0x000000ffffb37224 */ /* 0x000fe200078e00e7 */
[----:B--2---:R-:W-:-:S03]  /*5940*/  FMNMX.FTZ R3, R44, R139, !PT ;  /* 0x0000008b2c037209 */ /* 0x004fc60007810000 */
[----:B------:R-:W-:Y:S01]  /*5950*/  MUFU.EX2 R191, R9 ;  /* 0x0000000900bf7308 */ /* 0x000fe20000000800 */
[----:B------:R-:W-:Y:S02]  /*5960*/  FMNMX.FTZ R8, R138, R3, !PT ;  /* 0x000000038a087209 */ /* 0x000fe40007810000 */
[----:B------:R-:W-:Y:S02]  /*5970*/  FMNMX.FTZ R3, R130, R2, !PT ;  /* 0x0000000282037209 */ /* 0x000fe40007810000 */
[----:B------:R-:W-:Y:S02]  /*5980*/  LOP3.LUT R2, R10, 0xff, RZ, 0xc0, !PT ;  /* 0x000000ff0a027812 */ /* 0x000fe400078ec0ff */
[----:B------:R-:W-:Y:S01]  /*5990*/  FMNMX.FTZ R8, R135, R8, !PT ;  /* 0x0000000887087209 */ /* 0x000fe20007810000 */
[----:B---3--:R-:W-:Y:S01]  /*59a0*/  IMAD.MOV.U32 R175, RZ, RZ, R236 ;  /* 0x000000ffffaf7224 */ /* 0x008fe200078e00ec */
[----:B------:R-:W-:Y:S02]  /*59b0*/  ISETP.GE.U32.AND P2, PT, R198, R2, PT ;  /* 0x00000002c600720c */ /* 0x000fe40003f46070 */
[----:B------:R-:W-:-:S02]  /*59c0*/  FMNMX.FTZ R2, R128, R3, !PT ;  /* 0x0000000380027209 */ /* 0x000fc40007810000 */
[----:B------:R-:W-:Y:S02]  /*59d0*/  FMNMX.FTZ R8, R133, R8, !PT ;  /* 0x0000000885087209 */ /* 0x000fe40007810000 */
[----:B------:R-:W-:Y:S02]  /*59e0*/  F2FP.PACK_AB R3, R185, R181 ;  /* 0x000000b5b903723e */ /* 0x000fe400000000ff */
[----:B------:R-:W-:Y:S02]  /*59f0*/  FMNMX.FTZ R2, R126, R2, !PT ;  /* 0x000000027e027209 */ /* 0x000fe40007810000 */
[----:B------:R-:W-:Y:S02]  /*5a00*/  FMNMX.FTZ R8, R131, R8, !PT ;  /* 0x0000000883087209 */ /* 0x000fe40007810000 */
[C---:B------:R-:W-:Y:S02]  /*5a10*/  PRMT R84, R3.reuse, 0x7632, R84 ;  /* 0x0000763203547816 */ /* 0x040fe40000000054 */
[----:B------:R-:W-:-:S02]  /*5a20*/  PRMT R83, R3, 0x7610, R83 ;  /* 0x0000761003537816 */ /* 0x000fc40000000053 */
[----:B------:R-:W-:Y:S01]  /*5a30*/  FMNMX.FTZ R3, R99, R2, !PT ;  /* 0x0000000263037209 */ /* 0x000fe20007810000 */
[----:B------:R-:W-:Y:S01]  /*5a40*/  FFMA.FTZ R2, R104, R0, -R7 ;  /* 0x0000000068027223 */ /* 0x000fe20000010807 */
[----:B------:R-:W-:Y:S01]  /*5a50*/  FMNMX.FTZ R8, R129, R8, !PT ;  /* 0x0000000881087209 */ /* 0x000fe20007810000 */
[----:B------:R-:W-:Y:S01]  /*5a60*/  @!P1 HADD2 R36, -R84.H0_H0, -RZ.H0_H0 ;  /* 0xa00000ff54249230 */ /* 0x000fe20000000900 */
[----:B------:R-:W-:Y:S01]  /*5a70*/  FMNMX.FTZ R3, R122, R3, !PT ;  /* 0x000000037a037209 */ /* 0x000fe20007810000 */
[----:B------:R1:W2:Y:S01]  /*5a80*/  MUFU.EX2 R184, R2 ;  /* 0x0000000200b87308 */ /* 0x0002a20000000800 */
[----:B------:R-:W-:Y:S01]  /*5a90*/  FMNMX.FTZ R8, R127, R8, !PT ;  /* 0x000000087f087209 */ /* 0x000fe20007810000 */
[----:B------:R-:W-:Y:S01]  /*5aa0*/  @!P3 HADD2 R39, -R83.H0_H0, -RZ.H0_H0 ;  /* 0xa00000ff5327b230 */ /* 0x000fe20000000900 */
[----:B------:R-:W-:Y:S02]  /*5ab0*/  FMNMX.FTZ R3, R107, R3, !PT ;  /* 0x000000036b037209 */ /* 0x000fe40007810000 */
[----:B------:R-:W-:-:S02]  /*5ac0*/  FMNMX.FTZ R8, R125, R8, !PT ;  /* 0x000000087d087209 */ /* 0x000fc40007810000 */
[----:B------:R-:W-:Y:S02]  /*5ad0*/  PRMT R167, R83, 0x5410, R84 ;  /* 0x0000541053a77816 */ /* 0x000fe40000000054 */
[----:B------:R-:W-:Y:S02]  /*5ae0*/  @!P1 PRMT R84, R36, 0x5410, RZ ;  /* 0x0000541024549816 */ /* 0x000fe400000000ff */
[----:B------:R-:W-:Y:S02]  /*5af0*/  @!P3 PRMT R83, R39, 0x5410, RZ ;  /* 0x000054102753b816 */ /* 0x000fe400000000ff */
[----:B-1----:R-:W-:-:S04]  /*5b00*/  SHF.R.U32.HI R2, RZ, 0x18, R10 ;  /* 0x00000018ff027819 */ /* 0x002fc8000001160a */
[----:B------:R-:W-:Y:S02]  /*5b10*/  ISETP.GE.U32.AND P0, PT, R198, R2, PT ;  /* 0x00000002c600720c */ /* 0x000fe40003f06070 */
[----:B------:R-:W-:Y:S02]  /*5b20*/  FMNMX.FTZ R2, R98, R3, !PT ;  /* 0x0000000362027209 */ /* 0x000fe40007810000 */
[----:B------:R-:W-:Y:S02]  /*5b30*/  FMNMX.FTZ R3, R123, R8, !PT ;  /* 0x000000087b037209 */ /* 0x000fe40007810000 */
[----:B------:R-:W-:Y:S02]  /*5b40*/  FMNMX.FTZ R8, R93, R2, !PT ;  /* 0x000000025d087209 */ /* 0x000fe40007810000 */
[----:B------:R-:W-:Y:S02]  /*5b50*/  LOP3.LUT R2, R10, 0xffff, RZ, 0xc0, !PT ;  /* 0x0000ffff0a027812 */ /* 0x000fe400078ec0ff */
[----:B------:R-:W-:-:S02]  /*5b60*/  FMNMX.FTZ R8, R70, R8, !PT ;  /* 0x0000000846087209 */ /* 0x000fc40007810000 */
[----:B------:R-:W-:Y:S01]  /*5b70*/  FMNMX.FTZ R9, R109, R3, !PT ;  /* 0x000000036d097209 */ /* 0x000fe20007810000 */
[----:B------:R-:W-:Y:S01]  /*5b80*/  FFMA.FTZ R3, R101, R0, -R6 ;  /* 0x0000000065037223 */ /* 0x000fe20000010806 */
[----:B------:R-:W-:Y:S02]  /*5b90*/  SHF.R.U32.HI R2, RZ, 0x8, R2 ;  /* 0x00000008ff027819 */ /* 0x000fe40000011602 */
[----:B------:R-:W-:Y:S01]  /*5ba0*/  FMNMX.FTZ R8, R63, R8, !PT ;  /* 0x000000083f087209 */ /* 0x000fe20007810000 */
[----:B------:R1:W-:Y:S01]  /*5bb0*/  MUFU.EX2 R183, R3 ;  /* 0x0000000300b77308 */ /* 0x0003e20000000800 */
[----:B------:R-:W-:Y:S02]  /*5bc0*/  LOP3.LUT R2, R2, 0xffff, RZ, 0xc0, !PT ;  /* 0x0000ffff02027812 */ /* 0x000fe400078ec0ff */
[----:B------:R-:W-:Y:S02]  /*5bd0*/  FMNMX.FTZ R9, R106, R9, !PT ;  /* 0x000000096a097209 */ /* 0x000fe40007810000 */
[----:B------:R-:W-:-:S02]  /*5be0*/  FMNMX.FTZ R8, R57, R8, !PT ;  /* 0x0000000839087209 */ /* 0x000fc40007810000 */
[----:B------:R-:W-:Y:S02]  /*5bf0*/  ISETP.GE.U32.AND P1, PT, R198, R2, PT ;  /* 0x00000002c600720c */ /* 0x000fe40003f26070 */
[----:B------:R-:W-:Y:S02]  /*5c00*/  FMNMX.FTZ R9, R92, R9, !PT ;  /* 0x000000095c097209 */ /* 0x000fe40007810000 */
[----:B--2---:R-:W-:Y:S02]  /*5c10*/  F2FP.PACK_AB R2, R191, R184 ;  /* 0x000000b8bf02723e */ /* 0x004fe400000000ff */
[----:B------:R-:W-:Y:S02]  /*5c20*/  FMNMX.FTZ R9, R91, R9, !PT ;  /* 0x000000095b097209 */ /* 0x000fe40007810000 */
[----:B------:R-:W-:Y:S01]  /*5c30*/  PRMT R78, R2, 0x7610, R78 ;  /* 0x00007610024e7816 */ /* 0x000fe2000000004e */
[----:B-1----:R-:W-:Y:S01]  /*5c40*/  FFMA.FTZ R3, R100, R0, -R6 ;  /* 0x0000000064037223 */ /* 0x002fe20000010806 */
[----:B------:R-:W-:-:S03]  /*5c50*/  PRMT R77, R2, 0x7632, R77 ;  /* 0x00007632024d7816 */ /* 0x000fc6000000004d */
[----:B------:R1:W2:Y:S01]  /*5c60*/  MUFU.EX2 R190, R3 ;  /* 0x0000000300be7308 */ /* 0x0002a20000000800 */
[----:B------:R-:W-:Y:S01]  /*5c70*/  PRMT R168, R78, 0x5410, R77 ;  /* 0x000054104ea87816 */ /* 0x000fe2000000004d */
[----:B------:R-:W-:-:S05]  /*5c80*/  @!P1 HADD2 R42, -R77.H0_H0, -RZ.H0_H0 ;  /* 0xa00000ff4d2a9230 */ /* 0x000fca0000000900 */
[----:B------:R-:W-:Y:S02]  /*5c90*/  @!P1 PRMT R77, R42, 0x5410, RZ ;  /* 0x000054102a4d9816 */ /* 0x000fe400000000ff */
[----:B------:R-:W-:Y:S02]  /*5ca0*/  ISETP.GE.U32.AND P1, PT, R198, R13, PT ;  /* 0x0000000dc600720c */ /* 0x000fe40003f26070 */
[----:B-1----:R-:W-:Y:S02]  /*5cb0*/  FMNMX.FTZ R3, R47, R8, !PT ;  /* 0x000000082f037209 */ /* 0x002fe40007810000 */
[----:B------:R-:W-:Y:S01]  /*5cc0*/  FMNMX.FTZ R8, R68, R9, !PT ;  /* 0x0000000944087209 */ /* 0x000fe20007810000 */
[--C-:B------:R-:W-:Y:S01]  /*5cd0*/  FFMA.FTZ R9, R71, R0, -R7.reuse ;  /* 0x0000000047097223 */ /* 0x100fe20000010807 */
[----:B------:R-:W-:Y:S02]  /*5ce0*/  FMNMX.FTZ R2, R38, R3, !PT ;  /* 0x0000000326027209 */ /* 0x000fe40007810000 */
[----:B------:R-:W-:Y:S01]  /*5cf0*/  FMNMX.FTZ R3, R58, R8, !PT ;  /* 0x000000083a037209 */ /* 0x000fe20007810000 */
[----:B------:R2:W-:Y:S01]  /*5d00*/  MUFU.EX2 R245, R9 ;  /* 0x0000000900f57308 */ /* 0x0005e20000000800 */
[----:B------:R-:W-:Y:S01]  /*5d10*/  SHF.R.U32.HI R8, RZ, 0x10, R10 ;  /* 0x00000010ff087819 */ /* 0x000fe2000001160a */
[----:B------:R-:W1:Y:S01]  /*5d20*/  SHFL.BFLY PT, R104, R2, 0x2, 0x1f ;  /* 0x0c401f0002687f89 */ /* 0x000e6200000e0000 */
[----:B------:R-:W-:Y:S01]  /*5d30*/  FFMA.FTZ R10, R45, R0, -R7 ;  /* 0x000000002d0a7223 */ /* 0x000fe20000010807 */
[----:B------:R-:W-:Y:S01]  /*5d40*/  @!P2 HADD2 R45, -R78.H0_H0, -RZ.H0_H0 ;  /* 0xa00000ff4e2da230 */ /* 0x000fe20000000900 */
[----:B------:R-:W-:Y:S01]  /*5d50*/  LOP3.LUT R8, R8, 0xff, RZ, 0xc0, !PT ;  /* 0x000000ff08087812 */ /* 0x000fe200078ec0ff */
[----:B------:R-:W3:Y:S02]  /*5d60*/  SHFL.BFLY PT, R102, R3, 0x2, 0x1f ;  /* 0x0c401f0003667f89 */ /* 0x000ee400000e0000 */
[----:B------:R-:W4:Y:S01]  /*5d70*/  MUFU.EX2 R246, R10 ;  /* 0x0000000a00f67308 */ /* 0x000f220000000800 */
[----:B------:R-:W-:Y:S01]  /*5d80*/  ISETP.GE.U32.AND P3, PT, R198, R8, PT ;  /* 0x00000008c600720c */ /* 0x000fe20003f66070 */
[----:B------:R-:W-:Y:S01]  /*5d90*/  FFMA.FTZ R8, R97, R0, -R6 ;  /* 0x0000000061087223 */ /* 0x000fe20000010806 */
[----:B------:R-:W-:-:S02]  /*5da0*/  @!P2 PRMT R78, R45, 0x5410, RZ ;  /* 0x000054102d4ea816 */ /* 0x000fc400000000ff */
[----:B------:R-:W-:Y:S01]  /*5db0*/  ISETP.GE.U32.AND P2, PT, R198, R17, PT ;  /* 0x00000011c600720c */ /* 0x000fe20003f46070 */
[----:B------:R-:W-:Y:S01]  /*5dc0*/  FFMA.FTZ R17, R87, R0, -R7 ;  /* 0x0000000057117223 */ /* 0x000fe20000010807 */
[----:B--2---:R-:W-:Y:S01]  /*5dd0*/  F2FP.PACK_AB R9, R190, R183 ;  /* 0x000000b7be09723e */ /* 0x004fe200000000ff */
[----:B------:R2:W-:Y:S03]  /*5de0*/  MUFU.EX2 R238, R8 ;  /* 0x0000000800ee7308 */ /* 0x0005e60000000800 */
[C---:B------:R-:W-:Y:S02]  /*5df0*/  PRMT R76, R9.reuse, 0x7632, R76 ;  /* 0x00007632094c7816 */ /* 0x040fe4000000004c */
[----:B------:R-:W-:Y:S02]  /*5e00*/  PRMT R75, R9, 0x7610, R75 ;  /* 0x00007610094b7816 */ /* 0x000fe4000000004b */
[----:B----4-:R-:W-:Y:S01]  /*5e10*/  F2FP.PACK_AB R9, R246, R245 ;  /* 0x000000f5f609723e */ /* 0x010fe200000000ff */
[----:B------:R-:W-:Y:S01]  /*5e20*/  @!P0 HADD2 R40, -R76.H0_H0, -RZ.H0_H0 ;  /* 0xa00000ff4c288230 */ /* 0x000fe20000000900 */
[----:B-1----:R-:W-:Y:S01]  /*5e30*/  FMNMX.FTZ R104, R2, R104, !PT ;  /* 0x0000006802687209 */ /* 0x002fe20007810000 */
[----:B------:R-:W-:Y:S01]  /*5e40*/  FFMA.FTZ R2, R96, R0, -R6 ;  /* 0x0000000060027223 */ /* 0x000fe20000010806 */
[----:B------:R-:W-:Y:S01]  /*5e50*/  PRMT R74, R9, 0x7610, R74 ;  /* 0x00007610094a7816 */ /* 0x000fe2000000004a */
[----:B------:R-:W-:Y:S01]  /*5e60*/  @!P3 HADD2 R56, -R75.H0_H0, -RZ.H0_H0 ;  /* 0xa00000ff4b38b230 */ /* 0x000fe20000000900 */
[----:B---3--:R-:W-:Y:S01]  /*5e70*/  FMNMX.FTZ R102, R3, R102, !PT ;  /* 0x0000006603667209 */ /* 0x008fe20007810000 */
[----:B------:R1:W3:Y:S01]  /*5e80*/  MUFU.EX2 R237, R2 ;  /* 0x0000000200ed7308 */ /* 0x0002e20000000800 */
[----:B------:R-:W4:Y:S01]  /*5e90*/  SHFL.BFLY PT, R11, R104, 0x1, 0x1f ;  /* 0x0c201f00680b7f89 */ /* 0x000f2200000e0000 */
[----:B--2---:R-:W-:Y:S01]  /*5ea0*/  SHF.R.U32.HI R8, RZ, 0x8, R14 ;  /* 0x00000008ff087819 */ /* 0x004fe2000001160e */
[----:B------:R-:W-:Y:S01]  /*5eb0*/  @!P1 HADD2 R60, -R74.H0_H0, -RZ.H0_H0 ;  /* 0xa00000ff4a3c9230 */ /* 0x000fe20000000900 */
[----:B------:R-:W-:Y:S01]  /*5ec0*/  PRMT R73, R9, 0x7632, R73 ;  /* 0x0000763209497816 */ /* 0x000fe20000000049 */
[----:B------:R-:W2:Y:S01]  /*5ed0*/  SHFL.BFLY PT, R13, R102, 0x1, 0x1f ;  /* 0x0c201f00660d7f89 */ /* 0x000ea200000e0000 */
[----:B------:R-:W-:Y:S01]  /*5ee0*/  PRMT R169, R75, 0x5410, R76 ;  /* 0x000054104ba97816 */ /* 0x000fe2000000004c */
[----:B------:R-:W-:Y:S01]  /*5ef0*/  FFMA.FTZ R14, R95, R0, -R6 ;  /* 0x000000005f0e7223 */ /* 0x000fe20000010806 */
[----:B------:R-:W-:Y:S01]  /*5f00*/  @!P0 PRMT R76, R40, 0x5410, RZ ;  /* 0x00005410284c8816 */ /* 0x000fe200000000ff */
[----:B------:R-:W5:Y:S01]  /*5f10*/  MUFU.EX2 R243, R17 ;  /* 0x0000001100f37308 */ /* 0x000f620000000800 */
[----:B------:R-:W-:-:S02]  /*5f20*/  LOP3.LUT R8, R8, 0xffff, RZ, 0xc0, !PT ;  /* 0x0000ffff08087812 */ /* 0x000fc400078ec0ff */
[----:B------:R-:W-:Y:S02]  /*5f30*/  ISETP.GE.U32.AND P0, PT, R198, R12, PT ;  /* 0x0000000cc600720c */ /* 0x000fe40003f06070 */
[----:B------:R-:W-:Y:S01]  /*5f40*/  PRMT R166, R74, 0x5410, R73 ;  /* 0x000054104aa67816 */ /* 0x000fe20000000049 */
[----:B-1----:R-:W-:Y:S01]  /*5f50*/  IMAD.WIDE.U32 R2, R23, -0x2daee0ad, RZ ;  /* 0xd2511f5317027825 */ /* 0x002fe200078e00ff */
[----:B------:R-:W-:Y:S02]  /*5f60*/  @!P3 PRMT R75, R56, 0x5410, RZ ;  /* 0x00005410384bb816 */ /* 0x000fe400000000ff */
[----:B------:R-:W-:Y:S01]  /*5f70*/  @!P1 PRMT R74, R60, 0x5410, RZ ;  /* 0x000054103c4a9816 */ /* 0x000fe200000000ff */
[-C--:B------:R-:W-:Y:S01]  /*5f80*/  FFMA.FTZ R23, R43, R0.reuse, -R7 ;  /* 0x000000002b177223 */ /* 0x080fe20000010807 */
[----:B------:R-:W-:Y:S01]  /*5f90*/  LOP3.LUT R9, R25, R235, R2, 0x96, !PT ;  /* 0x000000eb19097212 */ /* 0x000fe200078e9602 */
[----:B------:R-:W-:Y:S01]  /*5fa0*/  FFMA.FTZ R25, R61, R0, -R6 ;  /* 0x000000003d197223 */ /* 0x000fe20000010806 */
[----:B------:R-:W-:Y:S01]  /*5fb0*/  LOP3.LUT R3, R3, R244, R88, 0x96, !PT ;  /* 0x000000f403037212 */ /* 0x000fe200078e9658 */
[----:B------:R-:W-:Y:S01]  /*5fc0*/  MUFU.EX2 R194, R23 ;  /* 0x0000001700c27308 */ /* 0x000fe20000000800 */
[----:B------:R-:W-:Y:S01]  /*5fd0*/  LOP3.LUT R2, R15, 0xff, RZ, 0xc0, !PT ;  /* 0x000000ff0f027812 */ /* 0x000fe200078ec0ff */
[----:B------:R-:W-:Y:S01]  /*5fe0*/  FFMA.FTZ R15, R90, R0, -R6 ;  /* 0x000000005a0f7223 */ /* 0x000fe20000010806 */
[C---:B------:R-:W-:Y:S01]  /*5ff0*/  ISETP.GE.U32.AND P3, PT, R198.reuse, R8, PT ;  /* 0x00000008c600720c */ /* 0x040fe20003f66070 */
[----:B------:R-:W-:Y:S01]  /*6000*/  IMAD.WIDE.U32 R8, R9, -0x326172a9, RZ ;  /* 0xcd9e8d5709087825 */ /* 0x000fe200078e00ff */
[----:B------:R-:W-:-:S02]  /*6010*/  ISETP.GE.U32.AND P1, PT, R198, R2, PT ;  /* 0x00000002c600720c */ /* 0x000fc40003f26070 */
[----:B---3--:R-:W-:Y:S01]  /*6020*/  F2FP.PACK_AB R10, R237, R238 ;  /* 0x000000eeed0a723e */ /* 0x008fe200000000ff */
[----:B------:R-:W-:Y:S01]  /*6030*/  IMAD.WIDE.U32 R2, R3, -0x326172a9, RZ ;  /* 0xcd9e8d5703027825 */ /* 0x000fe200078e00ff */
[----:B----4-:R-:W-:Y:S01]  /*6040*/  FMNMX.FTZ R104, R104, R11, !PT ;  /* 0x0000000b68687209 */ /* 0x010fe20007810000 */
[----:B------:R-:W-:Y:S01]  /*6050*/  MUFU.EX2 R241, R15 ;  /* 0x0000000f00f17308 */ /* 0x000fe20000000800 */
[----:B------:R-:W-:Y:S01]  /*6060*/  PRMT R72, R10, 0x7632, R72 ;  /* 0x000076320a487816 */ /* 0x000fe20000000048 */
[----:B-----5:R-:W-:Y:S01]  /*6070*/  IMAD.MOV.U32 R174, RZ, RZ, R243 ;  /* 0x000000ffffae7224 */ /* 0x020fe200078e00f3 */
[----:B------:R-:W-:Y:S02]  /*6080*/  LOP3.LUT R12, R9, R251, R2, 0x96, !PT ;  /* 0x000000fb090c7212 */ /* 0x000fe400078e9602 */
[----:B------:R-:W-:Y:S01]  /*6090*/  LOP3.LUT R2, R20, 0xffff, RZ, 0xc0, !PT ;  /* 0x0000ffff14027812 */ /* 0x000fe200078ec0ff */
[----:B------:R-:W-:Y:S01]  /*60a0*/  @!P0 HADD2 R62, -R72.H0_H0, -RZ.H0_H0 ;  /* 0xa00000ff483e8230 */ /* 0x000fe20000000900 */
[----:B------:R-:W-:Y:S01]  /*60b0*/  PRMT R71, R10, 0x7610, R71 ;  /* 0x000076100a477816 */ /* 0x000fe20000000047 */
[----:B------:R-:W-:Y:S01]  /*60c0*/  @!P3 HADD2 R64, -R73.H0_H0, -RZ.H0_H0 ;  /* 0xa00000ff4940b230 */ /* 0x000fe20000000900 */
[----:B------:R-:W-:Y:S01]  /*60d0*/  SHF.R.U32.HI R2, RZ, 0x8, R2 ;  /* 0x00000008ff027819 */ /* 0x000fe20000011602 */
[----:B------:R-:W-:Y:S01]  /*60e0*/  MUFU.EX2 R250, R25 ;  /* 0x0000001900fa7308 */ /* 0x000fe20000000800 */
[----:B------:R-:W-:Y:S01]  /*60f0*/  LOP3.LUT R36, R3, R188, R26, 0x96, !PT ;  /* 0x000000bc03247212 */ /* 0x000fe200078e961a */
[----:B------:R-:W-:Y:S01]  /*6100*/  FMUL.FTZ R3, R0, R104 ;  /* 0x0000006800037220 */ /* 0x000fe20000410000 */
[----:B------:R-:W-:Y:S01]  /*6110*/  PRMT R165, R71, 0x5410, R72 ;  /* 0x0000541047a57816 */ /* 0x000fe20000000048 */
[----:B------:R-:W-:Y:S01]  /*6120*/  @!P1 HADD2 R66, -R71.H0_H0, -RZ.H0_H0 ;  /* 0xa00000ff47429230 */ /* 0x000fe20000000900 */
[----:B------:R-:W-:Y:S01]  /*6130*/  @!P0 PRMT R72, R62, 0x5410, RZ ;  /* 0x000054103e488816 */ /* 0x000fe200000000ff */
[----:B------:R-:W-:Y:S01]  /*6140*/  FFMA.FTZ R26, R46, R0, -R6 ;  /* 0x000000002e1a7223 */ /* 0x000fe20000010806 */
[----:B------:R-:W-:-:S02]  /*6150*/  LOP3.LUT R2, R2, 0xffff, RZ, 0xc0, !PT ;  /* 0x0000ffff02027812 */ /* 0x000fc400078ec0ff */
[----:B--2---:R-:W-:Y:S01]  /*6160*/  FMNMX.FTZ R102, R102, R13, !PT ;  /* 0x0000000d66667209 */ /* 0x004fe20007810000 */
[----:B------:R-:W-:Y:S01]  /*6170*/  FFMA.FTZ R13, R94, R0, -R7 ;  /* 0x000000005e0d7223 */ /* 0x000fe20000010807 */
[----:B------:R-:W-:Y:S01]  /*6180*/  FSETP.NEU.FTZ.AND P0, PT, R104, -INF , PT ;  /* 0xff8000006800780b */ /* 0x000fe20003f1d000 */
[----:B------:R-:W-:Y:S01]  /*6190*/  MUFU.EX2 R252, R26 ;  /* 0x0000001a00fc7308 */ /* 0x000fe20000000800 */
[----:B------:R-:W-:Y:S01]  /*61a0*/  @!P3 PRMT R73, R64, 0x5410, RZ ;  /* 0x000054104049b816 */ /* 0x000fe200000000ff */
[----:B------:R-:W-:Y:S01]  /*61b0*/  FMUL.FTZ R11, R0, R102 ;  /* 0x00000066000b7220 */ /* 0x000fe20000410000 */
[----:B------:R-:W-:Y:S02]  /*61c0*/  LOP3.LUT R10, R20, 0xff, RZ, 0xc0, !PT ;  /* 0x000000ff140a7812 */ /* 0x000fe400078ec0ff */
[----:B------:R-:W-:Y:S02]  /*61d0*/  ISETP.GE.U32.AND P3, PT, R198, R2, PT ;  /* 0x00000002c600720c */ /* 0x000fe40003f66070 */
[----:B------:R-:W-:Y:S01]  /*61e0*/  FSEL R2, R3, RZ, P0 ;  /* 0x000000ff03027208 */ /* 0x000fe20000000000 */
[----:B------:R-:W-:Y:S01]  /*61f0*/  MUFU.EX2 R187, R13 ;  /* 0x0000000d00bb7308 */ /* 0x000fe20000000800 */
[----:B------:R-:W-:-:S02]  /*6200*/  @!P1 PRMT R71, R66, 0x5410, RZ ;  /* 0x0000541042479816 */ /* 0x000fc400000000ff */
[----:B------:R-:W-:Y:S01]  /*6210*/  ISETP.GE.U32.AND P1, PT, R198, R10, PT ;  /* 0x0000000ac600720c */ /* 0x000fe20003f26070 */
[-CC-:B------:R-:W-:Y:S01]  /*6220*/  FFMA.FTZ R30, R37, R0.reuse, -R2.reuse ;  /* 0x00000000251e7223 */ /* 0x180fe20000010802 */
[----:B------:R-:W-:Y:S01]  /*6230*/  FSETP.NEU.FTZ.AND P0, PT, R102, -INF , PT ;  /* 0xff8000006600780b */ /* 0x000fe20003f1d000 */
[-C--:B------:R-:W-:Y:S01]  /*6240*/  FFMA.FTZ R35, R132, R0.reuse, -R2 ;  /* 0x0000000084237223 */ /* 0x080fe20000010802 */
[----:B------:R-:W-:Y:S01]  /*6250*/  SHF.R.U32.HI R10, RZ, 0x18, R20 ;  /* 0x00000018ff0a7819 */ /* 0x000fe20000011614 */
[-CC-:B------:R-:W-:Y:S01]  /*6260*/  FFMA.FTZ R37, R130, R0.reuse, -R2.reuse ;  /* 0x0000000082257223 */ /* 0x180fe20000010802 */
[----:B------:R-:W-:Y:S01]  /*6270*/  FSEL R3, R11, RZ, P0 ;  /* 0x000000ff0b037208 */ /* 0x000fe20000000000 */
[--C-:B------:R-:W-:Y:S01]  /*6280*/  FFMA.FTZ R42, R126, R0, -R2.reuse ;  /* 0x000000007e2a7223 */ /* 0x100fe20000010802 */
[----:B------:R-:W-:Y:S01]  /*6290*/  ISETP.GE.U32.AND P0, PT, R198, R10, PT ;  /* 0x0000000ac600720c */ /* 0x000fe20003f06070 */
[-CC-:B------:R-:W-:Y:S01]  /*62a0*/  FFMA.FTZ R100, R122, R0.reuse, -R2.reuse ;  /* 0x000000007a647223 */ /* 0x180fe20000010802 */
[----:B------:R-:W-:Y:S01]  /*62b0*/  LOP3.LUT R29, R8, 0xffff, RZ, 0xc0, !PT ;  /* 0x0000ffff081d7812 */ /* 0x000fe200078ec0ff */
[-C--:B------:R-:W-:Y:S01]  /*62c0*/  FFMA.FTZ R31, R134, R0.reuse, -R2 ;  /* 0x00000000861f7223 */ /* 0x080fe20000010802 */
[----:B------:R-:W-:Y:S01]  /*62d0*/  SHF.R.U32.HI R21, RZ, 0x10, R8 ;  /* 0x00000010ff157819 */ /* 0x000fe20000011608 */
[-C--:B------:R-:W-:Y:S01]  /*62e0*/  FFMA.FTZ R40, R128, R0.reuse, -R2 ;  /* 0x0000000080287223 */ /* 0x080fe20000010802 */
[----:B------:R-:W-:Y:S01]  /*62f0*/  SHF.R.U32.HI R9, RZ, 0x18, R8 ;  /* 0x00000018ff097819 */ /* 0x000fe20000011608 */
[-CC-:B------:R-:W-:Y:S01]  /*6300*/  FFMA.FTZ R99, R99, R0.reuse, -R2.reuse ;  /* 0x0000000063637223 */ /* 0x180fe20000010802 */
[----:B------:R-:W-:Y:S01]  /*6310*/  MUFU.EX2 R35, R35 ;  /* 0x0000002300237308 */ /* 0x000fe20000000800 */
[----:B------:R-:W-:-:S02]  /*6320*/  FFMA.FTZ R107, R107, R0, -R2 ;  /* 0x000000006b6b7223 */ /* 0x000fc40000010802 */
[-CC-:B------:R-:W-:Y:S02]  /*6330*/  FFMA.FTZ R108, R98, R0.reuse, -R2.reuse ;  /* 0x00000000626c7223 */ /* 0x180fe40000010802 */
[-CC-:B------:R-:W-:Y:S02]  /*6340*/  FFMA.FTZ R113, R93, R0.reuse, -R2.reuse ;  /* 0x000000005d717223 */ /* 0x180fe40000010802 */
[-CC-:B------:R-:W-:Y:S01]  /*6350*/  FFMA.FTZ R116, R70, R0.reuse, -R2.reuse ;  /* 0x0000000046747223 */ /* 0x180fe20000010802 */
[----:B------:R-:W-:Y:S01]  /*6360*/  MUFU.EX2 R23, R37 ;  /* 0x0000002500177308 */ /* 0x000fe20000000800 */
[-CC-:B------:R-:W-:Y:S02]  /*6370*/  FFMA.FTZ R130, R63, R0.reuse, -R2.reuse ;  /* 0x000000003f827223 */ /* 0x180fe40000010802 */
[-CC-:B------:R-:W-:Y:S02]  /*6380*/  FFMA.FTZ R132, R57, R0.reuse, -R2.reuse ;  /* 0x0000000039847223 */ /* 0x180fe40000010802 */
[----:B------:R-:W-:-:S02]  /*6390*/  FFMA.FTZ R122, R47, R0, -R2 ;  /* 0x000000002f7a7223 */ /* 0x000fc40000010802 */
[-C--:B------:R-:W-:Y:S01]  /*63a0*/  FFMA.FTZ R126, R38, R0.reuse, -R2 ;  /* 0x00000000267e7223 */ /* 0x080fe20000010802 */
[----:B------:R-:W-:Y:S01]  /*63b0*/  MUFU.EX2 R188, R42 ;  /* 0x0000002a00bc7308 */ /* 0x000fe20000000800 */
[-CC-:B------:R-:W-:Y:S02]  /*63c0*/  FFMA.FTZ R2, R124, R0.reuse, -R7.reuse ;  /* 0x000000007c027223 */ /* 0x180fe40000010807 */
[-CC-:B------:R-:W-:Y:S02]  /*63d0*/  FFMA.FTZ R10, R115, R0.reuse, -R7.reuse ;  /* 0x00000000730a7223 */ /* 0x180fe40000010807 */
[-C--:B------:R-:W-:Y:S02]  /*63e0*/  FFMA.FTZ R11, R114, R0.reuse, -R7 ;  /* 0x00000000720b7223 */ /* 0x080fe40000010807 */
[-C--:B------:R-:W-:Y:S01]  /*63f0*/  FFMA.FTZ R7, R121, R0.reuse, -R6 ;  /* 0x0000000079077223 */ /* 0x080fe20000010806 */
[----:B------:R1:W-:Y:S01]  /*6400*/  MUFU.EX2 R224, R2 ;  /* 0x0000000200e07308 */ /* 0x0003e20000000800 */
[----:B------:R-:W-:-:S02]  /*6410*/  FFMA.FTZ R87, R129, R0, -R3 ;  /* 0x0000000081577223 */ /* 0x000fc40000010803 */
[----:B------:R-:W-:Y:S02]  /*6420*/  IMAD.MOV.U32 R129, RZ, RZ, R110 ;  /* 0x000000ffff817224 */ /* 0x000fe400078e006e */
[-CC-:B------:R-:W-:Y:S02]  /*6430*/  FFMA.FTZ R101, R109, R0.reuse, -R3.reuse ;  /* 0x000000006d657223 */ /* 0x180fe40000010803 */
[-CC-:B------:R-:W-:Y:S01]  /*6440*/  FFMA.FTZ R28, R44, R0.reuse, -R3.reuse ;  /* 0x000000002c1c7223 */ /* 0x180fe20000010803 */
[----:B------:R2:W3:Y:S01]  /*6450*/  MUFU.EX2 R226, R10 ;  /* 0x0000000a00e27308 */ /* 0x0004e20000000800 */
[-CC-:B------:R-:W-:Y:S02]  /*6460*/  FFMA.FTZ R27, R139, R0.reuse, -R3.reuse ;  /* 0x000000008b1b7223 */ /* 0x180fe40000010803 */
[-CC-:B------:R-:W-:Y:S02]  /*6470*/  FFMA.FTZ R33, R138, R0.reuse, -R3.reuse ;  /* 0x000000008a217223 */ /* 0x180fe40000010803 */
[----:B------:R-:W-:-:S02]  /*6480*/  FFMA.FTZ R34, R135, R0, -R3 ;  /* 0x0000000087227223 */ /* 0x000fc40000010803 */
[-CC-:B------:R-:W-:Y:S01]  /*6490*/  FFMA.FTZ R38, R133, R0.reuse, -R3.reuse ;  /* 0x0000000085267223 */ /* 0x180fe20000010803 */
[----:B------:R4:W-:Y:S01]  /*64a0*/  MUFU.EX2 R219, R7 ;  /* 0x0000000700db7308 */ /* 0x0009e20000000800 */
[-C--:B-1----:R-:W-:Y:S01]  /*64b0*/  FFMA.FTZ R2, R120, R0.reuse, -R6 ;  /* 0x0000000078027223 */ /* 0x082fe20000010806 */
[----:B------:R-:W-:Y:S01]  /*64c0*/  SHF.R.U32.HI R6, RZ, 0x10, R20 ;  /* 0x00000010ff067819 */ /* 0x000fe20000011614 */
[-CC-:B------:R-:W-:Y:S02]  /*64d0*/  FFMA.FTZ R39, R131, R0.reuse, -R3.reuse ;  /* 0x0000000083277223 */ /* 0x180fe40000010803 */
[-CC-:B------:R-:W-:Y:S01]  /*64e0*/  FFMA.FTZ R90, R127, R0.reuse, -R3.reuse ;  /* 0x000000007f5a7223 */ /* 0x180fe20000010803 */
[----:B------:R-:W-:Y:S01]  /*64f0*/  LOP3.LUT R6, R6, 0xff, RZ, 0xc0, !PT ;  /* 0x000000ff06067812 */ /* 0x000fe200078ec0ff */
[-CC-:B------:R-:W-:Y:S01]  /*6500*/  FFMA.FTZ R97, R125, R0.reuse, -R3.reuse ;  /* 0x000000007d617223 */ /* 0x180fe20000010803 */
[----:B------:R3:W1:Y:S01]  /*6510*/  MUFU.EX2 R225, R2 ;  /* 0x0000000200e17308 */ /* 0x0006620000000800 */
[-CC-:B------:R-:W-:Y:S01]  /*6520*/  FFMA.FTZ R98, R123, R0.reuse, -R3.reuse ;  /* 0x000000007b627223 */ /* 0x180fe20000010803 */
[----:B--2---:R-:W-:Y:S01]  /*6530*/  LOP3.LUT R10, R8, 0xff, RZ, 0xc0, !PT ;  /* 0x000000ff080a7812 */ /* 0x004fe200078ec0ff */
[----:B------:R-:W-:-:S02]  /*6540*/  FFMA.FTZ R106, R106, R0, -R3 ;  /* 0x000000006a6a7223 */ /* 0x000fc40000010803 */
[-CC-:B------:R-:W-:Y:S02]  /*6550*/  FFMA.FTZ R110, R92, R0.reuse, -R3.reuse ;  /* 0x000000005c6e7223 */ /* 0x180fe40000010803 */
[-CC-:B------:R-:W-:Y:S01]  /*6560*/  FFMA.FTZ R109, R91, R0.reuse, -R3.reuse ;  /* 0x000000005b6d7223 */ /* 0x180fe20000010803 */
[----:B------:R-:W2:Y:S01]  /*6570*/  MUFU.EX2 R242, R11 ;  /* 0x0000000b00f27308 */ /* 0x000ea20000000800 */
[-C--:B------:R-:W-:Y:S01]  /*6580*/  FFMA.FTZ R112, R68, R0.reuse, -R3 ;  /* 0x0000000044707223 */ /* 0x080fe20000010803 */
[----:B----4-:R-:W-:Y:S01]  /*6590*/  SHF.R.U32.HI R7, RZ, 0x8, R137 ;  /* 0x00000008ff077819 */ /* 0x010fe20000011689 */
[----:B------:R-:W-:Y:S01]  /*65a0*/  FFMA.FTZ R111, R58, R0, -R3 ;  /* 0x000000003a6f7223 */ /* 0x000fe20000010803 */
[----:B---3--:R-:W-:-:S04]  /*65b0*/  F2FP.PACK_AB R2, R226, R224 ;  /* 0x000000e0e202723e */ /* 0x008fc800000000ff */
[----:B------:R-:W-:Y:S01]  /*65c0*/  MUFU.EX2 R28, R28 ;  /* 0x0000001c001c7308 */ /* 0x000fe20000000800 */
[----:B-1----:R-:W-:Y:S02]  /*65d0*/  F2FP.PACK_AB R0, R225, R219 ;  /* 0x000000dbe100723e */ /* 0x002fe400000000ff */
[C---:B------:R-:W-:Y:S02]  /*65e0*/  PRMT R70, R2.reuse, 0x7610, R70 ;  /* 0x0000761002467816 */ /* 0x040fe40000000046 */
[----:B------:R-:W-:Y:S02]  /*65f0*/  PRMT R69, R2, 0x7632, R69 ;  /* 0x0000763202457816 */ /* 0x000fe40000000045 */
[----:B------:R-:W-:Y:S01]  /*6600*/  LOP3.LUT R2, R118, 0xff, RZ, 0xc0, !PT ;  /* 0x000000ff76027812 */ /* 0x000fe200078ec0ff */
[----:B------:R-:W-:Y:S01]  /*6610*/  @!P1 HADD2 R43, -R70.H0_H0, -RZ.H0_H0 ;  /* 0xa00000ff462b9230 */ /* 0x000fe20000000900 */
[----:B------:R-:W-:Y:S01]  /*6620*/  PRMT R216, R70, 0x5410, R69 ;  /* 0x0000541046d87816 */ /* 0x000fe20000000045 */
[----:B------:R-:W-:Y:S01]  /*6630*/  @!P3 HADD2 R44, -R69.H0_H0, -RZ.H0_H0 ;  /* 0xa00000ff452cb230 */ /* 0x000fe20000000900 */
[----:B------:R-:W-:Y:S01]  /*6640*/  PRMT R68, R0, 0x7632, R68 ;  /* 0x0000763200447816 */ /* 0x000fe20000000044 */
[----:B------:R-:W-:Y:S01]  /*6650*/  MUFU.EX2 R27, R27 ;  /* 0x0000001b001b7308 */ /* 0x000fe20000000800 */
[----:B------:R-:W-:-:S02]  /*6660*/  @!P1 PRMT R70, R43, 0x5410, RZ ;  /* 0x000054102b469816 */ /* 0x000fc400000000ff */
[----:B------:R-:W-:Y:S01]  /*6670*/  ISETP.GE.U32.AND P1, PT, R198, R2, PT ;  /* 0x00000002c600720c */ /* 0x000fe20003f26070 */
[----:B------:R-:W-:Y:S01]  /*6680*/  IMAD.WIDE.U32 R2, R55, -0x2daee0ad, RZ ;  /* 0xd2511f5337027825 */ /* 0x000fe200078e00ff */
[----:B------:R-:W-:Y:S01]  /*6690*/  PRMT R67, R0, 0x7610, R67 ;  /* 0x0000761000437816 */ /* 0x000fe20000000043 */
[----:B------:R-:W-:Y:S01]  /*66a0*/  @!P0 HADD2 R46, -R68.H0_H0, -RZ.H0_H0 ;  /* 0xa00000ff442e8230 */ /* 0x000fe20000000900 */
[----:B------:R-:W-:Y:S01]  /*66b0*/  @!P3 PRMT R69, R44, 0x5410, RZ ;  /* 0x000054102c45b816 */ /* 0x000fe200000000ff */
[----:B------:R-:W-:Y:S01]  /*66c0*/  MUFU.EX2 R33, R33 ;  /* 0x0000002100217308 */ /* 0x000fe20000000800 */
[----:B------:R-:W-:Y:S02]  /*66d0*/  LOP3.LUT R0, R3, R249, R136, 0x96, !PT ;  /* 0x000000f903007212 */ /* 0x000fe400078e9688 */
[----:B------:R-:W-:Y:S02]  /*66e0*/  ISETP.GE.U32.AND P3, PT, R198, R6, PT ;  /* 0x00000006c600720c */ /* 0x000fe40003f66070 */
[----:B------:R-:W-:-:S02]  /*66f0*/  LOP3.LUT R6, R7, 0xffff, RZ, 0xc0, !PT ;  /* 0x0000ffff07067812 */ /* 0x000fc400078ec0ff */
[----:B------:R-:W-:Y:S01]  /*6700*/  PRMT R215, R67, 0x5410, R68 ;  /* 0x0000541043d77816 */ /* 0x000fe20000000044 */
[----:B------:R-:W1:Y:S01]  /*6710*/  MUFU.EX2 R136, R14 ;  /* 0x0000000e00887308 */ /* 0x000e620000000800 */
[----:B------:R-:W-:Y:S02]  /*6720*/  @!P0 PRMT R68, R46, 0x5410, RZ ;  /* 0x000054102e448816 */ /* 0x000fe400000000ff */
[----:B------:R-:W-:Y:S02]  /*6730*/  ISETP.GE.U32.AND P0, PT, R198, R6, PT ;  /* 0x00000006c600720c */ /* 0x000fe40003f06070 */
[C---:B------:R-:W-:Y:S02]  /*6740*/  LOP3.LUT R7, R2.reuse, 0xffff, RZ, 0xc0, !PT ;  /* 0x0000ffff02077812 */ /* 0x040fe400078ec0ff */
[----:B------:R-:W-:Y:S01]  /*6750*/  LOP3.LUT R6, R2, 0xff, RZ, 0xc0, !PT ;  /* 0x000000ff02067812 */ /* 0x000fe200078ec0ff */
[----:B------:R-:W-:Y:S01]  /*6760*/  @!P3 HADD2 R58, -R67.H0_H0, -RZ.H0_H0 ;  /* 0xa00000ff433ab230 */ /* 0x000fe20000000900 */
[--C-:B------:R-:W-:Y:S01]  /*6770*/  SHF.R.U32.HI R8, RZ, 0x10, R2.reuse ;  /* 0x00000010ff087819 */ /* 0x100fe20000011602 */
[----:B------:R-:W-:Y:S01]  /*6780*/  MUFU.EX2 R189, R39 ;  /* 0x0000002700bd7308 */ /* 0x000fe20000000800 */
[----:B------:R-:W-:-:S02]  /*6790*/  SHF.R.U32.HI R3, RZ, 0x18, R2 ;  /* 0x00000018ff037819 */ /* 0x000fc40000011602 */
[----:B--2---:R-:W-:Y:S02]  /*67a0*/  F2FP.PACK_AB R2, R187, R242 ;  /* 0x000000f2bb02723e */ /* 0x004fe400000000ff */
[----:B------:R-:W-:Y:S02]  /*67b0*/  @!P3 PRMT R67, R58, 0x5410, RZ ;  /* 0x000054103a43b816 */ /* 0x000fe400000000ff */
[C---:B------:R-:W-:Y:S01]  /*67c0*/  PRMT R66, R2.reuse, 0x7610, R66 ;  /* 0x0000761002427816 */ /* 0x040fe20000000042 */
[----:B------:R-:W-:Y:S01]  /*67d0*/  MUFU.EX2 R231, R130 ;  /* 0x0000008200e77308 */ /* 0x000fe20000000800 */
[----:B------:R-:W-:Y:S02]  /*67e0*/  PRMT R65, R2, 0x7632, R65 ;  /* 0x0000763202417816 */ /* 0x000fe40000000041 */
[----:B-1----:R-:W-:Y:S01]  /*67f0*/  F2FP.PACK_AB R2, R241, R136 ;  /* 0x00000088f102723e */ /* 0x002fe200000000ff */
[----:B------:R-:W-:Y:S01]  /*6800*/  @!P4 HADD2 R57, -R66.H0_H0, -RZ.H0_H0 ;  /* 0xa00000ff4239c230 */ /* 0x000fe20000000900 */
[----:B------:R-:W-:Y:S01]  /*6810*/  PRMT R214, R66, 0x5410, R65 ;  /* 0x0000541042d67816 */ /* 0x000fe20000000041 */
[----:B------:R-:W-:Y:S01]  /*6820*/  @!P0 HADD2 R47, -R65.H0_H0, -RZ.H0_H0 ;  /* 0xa00000ff412f8230 */ /* 0x000fe20000000900 */
[----:B------:R-:W-:-:S02]  /*6830*/  PRMT R64, R2, 0x7632, R64 ;  /* 0x0000763202407816 */ /* 0x000fc40000000040 */
[----:B------:R-:W-:Y:S02]  /*6840*/  PRMT R63, R2, 0x7610, R63 ;  /* 0x00007610023f7816 */ /* 0x000fe4000000003f */
[----:B------:R-:W-:Y:S01]  /*6850*/  LOP3.LUT R2, R0, 0xffff, RZ, 0xc0, !PT ;  /* 0x0000ffff00027812 */ /* 0x000fe200078ec0ff */
[----:B------:R-:W-:Y:S01]  /*6860*/  @!P2 HADD2 R59, -R64.H0_H0, -RZ.H0_H0 ;  /* 0xa00000ff403ba230 */ /* 0x000fe20000000900 */
[----:B------:R-:W-:Y:S01]  /*6870*/  @!P0 PRMT R65, R47, 0x5410, RZ ;  /* 0x000054102f418816 */ /* 0x000fe200000000ff */
[----:B------:R-:W-:Y:S01]  /*6880*/  @!P1 HADD2 R61, -R63.H0_H0, -RZ.H0_H0 ;  /* 0xa00000ff3f3d9230 */ /* 0x000fe20000000900 */
[----:B------:R-:W-:Y:S02]  /*6890*/  ISETP.GE.U32.AND P0, PT, R198, R3, PT ;  /* 0x00000003c600720c */ /* 0x000fe40003f06070 */
[----:B------:R-:W-:Y:S02]  /*68a0*/  SHF.R.U32.HI R2, RZ, 0x8, R2 ;  /* 0x00000008ff027819 */ /* 0x000fe40000011602 */
[----:B------:R-:W-:-:S02]  /*68b0*/  LOP3.LUT R3, R0, 0xff, RZ, 0xc0, !PT ;  /* 0x000000ff00037812 */ /* 0x000fc400078ec0ff */
[----:B------:R-:W-:Y:S02]  /*68c0*/  PRMT R213, R63, 0x5410, R64 ;  /* 0x000054103fd57816 */ /* 0x000fe40000000040 */
[----:B------:R-:W-:Y:S02]  /*68d0*/  @!P2 PRMT R64, R59, 0x5410, RZ ;  /* 0x000054103b40a816 */ /* 0x000fe400000000ff */
[----:B------:R-:W-:Y:S02]  /*68e0*/  LOP3.LUT R2, R2, 0xffff, RZ, 0xc0, !PT ;  /* 0x0000ffff02027812 */ /* 0x000fe400078ec0ff */
[C---:B------:R-:W-:Y:S02]  /*68f0*/  ISETP.GE.U32.AND P2, PT, R198.reuse, R3, PT ;  /* 0x00000003c600720c */ /* 0x040fe40003f46070 */
[----:B------:R-:W-:Y:S02]  /*6900*/  @!P1 PRMT R63, R61, 0x5410, RZ ;  /* 0x000054103d3f9816 */ /* 0x000fe400000000ff */
[----:B------:R-:W-:-:S02]  /*6910*/  ISETP.GE.U32.AND P1, PT, R198, R2, PT ;  /* 0x00000002c600720c */ /* 0x000fc40003f26070 */
[----:B------:R-:W-:Y:S02]  /*6920*/  F2FP.PACK_AB R2, R239, R243 ;  /* 0x000000f3ef02723e */ /* 0x000fe400000000ff */
[----:B------:R-:W-:Y:S01]  /*6930*/  @!P4 PRMT R66, R57, 0x5410, RZ ;  /* 0x000054103942c816 */ /* 0x000fe200000000ff */
[----:B------:R-:W-:Y:S01]  /*6940*/  MUFU.EX2 R243, R113 ;  /* 0x0000007100f37308 */ /* 0x000fe20000000800 */
[C---:B------:R-:W-:Y:S02]  /*6950*/  PRMT R62, R2.reuse, 0x7610, R62 ;  /* 0x00007610023e7816 */ /* 0x040fe4000000003e */
[----:B------:R-:W-:Y:S02]  /*6960*/  PRMT R61, R2, 0x7632, R61 ;  /* 0x00007632023d7816 */ /* 0x000fe4000000003d */
[--C-:B------:R-:W-:Y:S01]  /*6970*/  SHF.R.U32.HI R2, RZ, 0x18, R0.reuse ;  /* 0x00000018ff027819 */ /* 0x100fe20000011600 */
[----:B------:R-:W-:Y:S01]  /*6980*/  @!P2 HADD2 R91, -R62.H0_H0, -RZ.H0_H0 ;  /* 0xa00000ff3e5ba230 */ /* 0x000fe20000000900 */
[----:B------:R-:W-:Y:S01]  /*6990*/  PRMT R212, R62, 0x5410, R61 ;  /* 0x000054103ed47816 */ /* 0x000fe2000000003d */
[----:B------:R-:W-:Y:S01]  /*69a0*/  @!P1 HADD2 R92, -R61.H0_H0, -RZ.H0_H0 ;  /* 0xa00000ff3d5c9230 */ /* 0x000fe20000000900 */
[----:B------:R-:W-:-:S02]  /*69b0*/  SHF.R.U32.HI R0, RZ, 0x10, R0 ;  /* 0x00000010ff007819 */ /* 0x000fc40000011600 */
[----:B------:R-:W-:Y:S02]  /*69c0*/  @!P2 PRMT R62, R91, 0x5410, RZ ;  /* 0x000054105b3ea816 */ /* 0x000fe400000000ff */
[----:B------:R-:W-:Y:S02]  /*69d0*/  ISETP.GE.U32.AND P2, PT, R198, R2, PT ;  /* 0x00000002c600720c */ /* 0x000fe40003f46070 */
[----:B------:R-:W-:Y:S02]  /*69e0*/  F2FP.PACK_AB R2, R236, R240 ;  /* 0x000000f0ec02723e */ /* 0x000fe400000000ff */
[----:B------:R-:W-:Y:S01]  /*69f0*/  LOP3.LUT R0, R0, 0xff, RZ, 0xc0, !PT ;  /* 0x000000ff00007812 */ /* 0x000fe200078ec0ff */
[----:B------:R-:W-:Y:S01]  /*6a00*/  MUFU.EX2 R236, R126 ;  /* 0x0000007e00ec7308 */ /* 0x000fe20000000800 */
[----:B------:R-:W-:Y:S02]  /*6a10*/  PRMT R60, R2, 0x7632, R60 ;  /* 0x00007632023c7816 */ /* 0x000fe4000000003c */
[----:B------:R-:W-:-:S02]  /*6a20*/  @!P1 PRMT R61, R92, 0x5410, RZ ;  /* 0x000054105c3d9816 */ /* 0x000fc400000000ff */
[----:B------:R-:W-:Y:S02]  /*6a30*/  ISETP.GE.U32.AND P1, PT, R198, R0, PT ;  /* 0x00000000c600720c */ /* 0x000fe40003f26070 */
[----:B------:R-:W-:Y:S01]  /*6a40*/  SHF.R.U32.HI R0, RZ, 0x8, R7 ;  /* 0x00000008ff007819 */ /* 0x000fe20000011607 */
[----:B------:R-:W-:Y:S01]  /*6a50*/  @!P2 HADD2 R93, -R60.H0_H0, -RZ.H0_H0 ;  /* 0xa00000ff3c5da230 */ /* 0x000fe20000000900 */
[----:B------:R-:W-:Y:S02]  /*6a60*/  PRMT R59, R2, 0x7610, R59 ;  /* 0x00007610023b7816 */ /* 0x000fe4000000003b */
[----:B------:R-:W-:Y:S02]  /*6a70*/  LOP3.LUT R0, R0, 0xffff, RZ, 0xc0, !PT ;  /* 0x0000ffff00007812 */ /* 0x000fe400078ec0ff */
[----:B------:R-:W-:Y:S02]  /*6a80*/  PRMT R203, R59, 0x5410, R60 ;  /* 0x000054103bcb7816 */ /* 0x000fe4000000003c */
[----:B------:R-:W-:-:S02]  /*6a90*/  @!P2 PRMT R60, R93, 0x5410, RZ ;  /* 0x000054105d3ca816 */ /* 0x000fc400000000ff */
[----:B------:R-:W-:Y:S01]  /*6aa0*/  ISETP.GE.U32.AND P2, PT, R198, R0, PT ;  /* 0x00000000c600720c */ /* 0x000fe20003f46070 */
[----:B------:R-:W-:Y:S01]  /*6ab0*/  @!P1 HADD2 R96, -R59.H0_H0, -RZ.H0_H0 ;  /* 0xa00000ff3b609230 */ /* 0x000fe20000000900 */
[----:B------:R-:W-:Y:S02]  /*6ac0*/  F2FP.PACK_AB R0, R194, R218 ;  /* 0x000000dac200723e */ /* 0x000fe400000000ff */
[----:B------:R-:W-:Y:S02]  /*6ad0*/  LOP3.LUT R2, R21, 0xff, RZ, 0xc0, !PT ;  /* 0x000000ff15027812 */ /* 0x000fe400078ec0ff */
[C---:B------:R-:W-:Y:S02]  /*6ae0*/  PRMT R58, R0.reuse, 0x7610, R58 ;  /* 0x00007610003a7816 */ /* 0x040fe4000000003a */
[----:B------:R-:W-:Y:S02]  /*6af0*/  PRMT R57, R0, 0x7632, R57 ;  /* 0x0000763200397816 */ /* 0x000fe40000000039 */
[----:B------:R-:W-:-:S02]  /*6b00*/  LOP3.LUT R0, R8, 0xff, RZ, 0xc0, !PT ;  /* 0x000000ff08007812 */ /* 0x000fc400078ec0ff */
[----:B------:R-:W-:Y:S01]  /*6b10*/  @!P1 PRMT R59, R96, 0x5410, RZ ;  /* 0x00005410603b9816 */ /* 0x000fe200000000ff */
[----:B------:R-:W-:Y:S01]  /*6b20*/  @!P2 HADD2 R94, -R57.H0_H0, -RZ.H0_H0 ;  /* 0xa00000ff395ea230 */ /* 0x000fe20000000900 */
[----:B------:R-:W-:Y:S01]  /*6b30*/  ISETP.GE.U32.AND P1, PT, R198, R0, PT ;  /* 0x00000000c600720c */ /* 0x000fe20003f26070 */
[----:B------:R-:W-:Y:S01]  /*6b40*/  MUFU.EX2 R8, R31 ;  /* 0x0000001f00087308 */ /* 0x000fe20000000800 */
[----:B------:R-:W-:Y:S02]  /*6b50*/  F2FP.PACK_AB R0, R252, R250 ;  /* 0x000000fafc00723e */ /* 0x000fe400000000ff */
[----:B------:R-:W-:Y:S02]  /*6b60*/  PRMT R201, R58, 0x5410, R57 ;  /* 0x000054103ac97816 */ /* 0x000fe40000000039 */
[C---:B------:R-:W-:Y:S02]  /*6b70*/  PRMT R56, R0.reuse, 0x7610, R56 ;  /* 0x0000761000387816 */ /* 0x040fe40000000038 */
[----:B------:R-:W-:Y:S01]  /*6b80*/  PRMT R55, R0, 0x7632, R55 ;  /* 0x0000763200377816 */ /* 0x000fe20000000037 */
[----:B------:R-:W-:Y:S01]  /*6b90*/  MUFU.EX2 R31, R38 ;  /* 0x00000026001f7308 */ /* 0x000fe20000000800 */
[----:B------:R-:W-:-:S02]  /*6ba0*/  LOP3.LUT R0, R12, 0xffff, RZ, 0xc0, !PT ;  /* 0x0000ffff0c007812 */ /* 0x000fc400078ec0ff */
[----:B------:R-:W-:Y:S01]  /*6bb0*/  @!P2 PRMT R57, R94, 0x5410, RZ ;  /* 0x000054105e39a816 */ /* 0x000fe200000000ff */
[----:B------:R-:W-:Y:S01]  /*6bc0*/  @!P1 HADD2 R114, -R56.H0_H0, -RZ.H0_H0 ;  /* 0xa00000ff38729230 */ /* 0x000fe20000000900 */
[C---:B------:R-:W-:Y:S01]  /*6bd0*/  ISETP.GE.U32.AND P2, PT, R198.reuse, R2, PT ;  /* 0x00000002c600720c */ /* 0x040fe20003f46070 */
[----:B------:R-:W-:Y:S01]  /*6be0*/  @!P0 HADD2 R115, -R55.H0_H0, -RZ.H0_H0 ;  /* 0xa00000ff37738230 */ /* 0x000fe20000000900 */
[----:B------:R-:W-:Y:S02]  /*6bf0*/  SHF.R.U32.HI R0, RZ, 0x8, R0 ;  /* 0x00000008ff007819 */ /* 0x000fe40000011600 */
[----:B------:R-:W-:Y:S02]  /*6c00*/  ISETP.GE.U32.AND P4, PT, R198, R6, PT ;  /* 0x00000006c600720c */ /* 0x000fe40003f86070 */
[----:B------:R-:W-:Y:S02]  /*6c10*/  LOP3.LUT R2, R12, 0xff, RZ, 0xc0, !PT ;  /* 0x000000ff0c027812 */ /* 0x000fe400078ec0ff */
[----:B------:R-:W-:-:S02]  /*6c20*/  PRMT R200, R56, 0x5410, R55 ;  /* 0x0000541038c87816 */ /* 0x000fc40000000037 */
[----:B------:R-:W-:Y:S02]  /*6c30*/  @!P1 PRMT R56, R114, 0x5410, RZ ;  /* 0x0000541072389816 */ /* 0x000fe400000000ff */
[----:B------:R-:W-:Y:S02]  /*6c40*/  LOP3.LUT R0, R0, 0xffff, RZ, 0xc0, !PT ;  /* 0x0000ffff00007812 */ /* 0x000fe400078ec0ff */
[----:B------:R-:W-:Y:S01]  /*6c50*/  ISETP.GE.U32.AND P1, PT, R198, R2, PT ;  /* 0x00000002c600720c */ /* 0x000fe20003f26070 */
[----:B------:R-:W-:Y:S01]  /*6c60*/  IMAD.WIDE.U32 R2, R36, -0x2daee0ad, RZ ;  /* 0xd2511f5324027825 */ /* 0x000fe200078e00ff */
[----:B------:R-:W-:Y:S01]  /*6c70*/  @!P0 PRMT R55, R115, 0x5410, RZ ;  /* 0x0000541073378816 */ /* 0x000fe200000000ff */
[----:B------:R-:W-:Y:S01]  /*6c80*/  @!P4 HADD2 R95, -R58.H0_H0, -RZ.H0_H0 ;  /* 0xa00000ff3a5fc230 */ /* 0x000fe20000000900 */
[----:B------:R-:W-:Y:S02]  /*6c90*/  ISETP.GE.U32.AND P0, PT, R198, R0, PT ;  /* 0x00000000c600720c */ /* 0x000fe40003f06070 */
[----:B------:R-:W-:Y:S01]  /*6ca0*/  F2FP.PACK_AB R0, R27, R28 ;  /* 0x0000001c1b00723e */ /* 0x000fe200000000ff */
[----:B------:R-:W-:Y:S01]  /*6cb0*/  FADD.FTZ R28, R28, R27 ;  /* 0x0000001b1c1c7221 */ /* 0x000fe20000010000 */
[----:B------:R-:W-:-:S02]  /*6cc0*/  @!P4 PRMT R58, R95, 0x5410, RZ ;  /* 0x000054105f3ac816 */ /* 0x000fc400000000ff */
[C---:B------:R-:W-:Y:S01]  /*6cd0*/  PRMT R15, R0.reuse, 0x7610, R15 ;  /* 0x00007610000f7816 */ /* 0x040fe2000000000f */
[----:B------:R-:W-:Y:S01]  /*6ce0*/  FADD.FTZ R28, R33, R28 ;  /* 0x0000001c211c7221 */ /* 0x000fe20000010000 */
[----:B------:R-:W-:Y:S02]  /*6cf0*/  PRMT R14, R0, 0x7632, R14 ;  /* 0x00007632000e7816 */ /* 0x000fe4000000000e */
[----:B------:R-:W-:Y:S01]  /*6d00*/  ISETP.GE.U32.AND P4, PT, R198, R9, PT ;  /* 0x00000009c600720c */ /* 0x000fe20003f86070 */
[----:B------:R-:W-:Y:S01]  /*6d10*/  @!P1 HADD2 R117, -R15.H0_H0, -RZ.H0_H0 ;  /* 0xa00000ff0f759230 */ /* 0x000fe20000000900 */
[----:B------:R-:W-:Y:S01]  /*6d20*/  SHF.R.U32.HI R0, RZ, 0x18, R12 ;  /* 0x00000018ff007819 */ /* 0x000fe2000001160c */
[----:B------:R-:W1:Y:S01]  /*6d30*/  MUFU.EX2 R9, R30 ;  /* 0x0000001e00097308 */ /* 0x000e620000000800 */
[----:B------:R-:W-:Y:S01]  /*6d40*/  PRMT R118, R15, 0x5410, R14 ;  /* 0x000054100f767816 */ /* 0x000fe2000000000e */
[----:B------:R-:W-:Y:S01]  /*6d50*/  @!P0 HADD2 R119, -R14.H0_H0, -RZ.H0_H0 ;  /* 0xa00000ff0e778230 */ /* 0x000fe20000000900 */
[----:B------:R-:W-:-:S02]  /*6d60*/  @!P1 PRMT R15, R117, 0x5410, RZ ;  /* 0x00005410750f9816 */ /* 0x000fc400000000ff */
[----:B------:R-:W-:Y:S02]  /*6d70*/  ISETP.GE.U32.AND P1, PT, R198, R0, PT ;  /* 0x00000000c600720c */ /* 0x000fe40003f26070 */
[----:B------:R-:W-:Y:S01]  /*6d80*/  SHF.R.U32.HI R0, RZ, 0x10, R12 ;  /* 0x00000010ff007819 */ /* 0x000fe2000001160c */
[----:B------:R-:W2:Y:S01]  /*6d90*/  MUFU.EX2 R30, R34 ;  /* 0x00000022001e7308 */ /* 0x000ea20000000800 */
[----:B------:R-:W-:Y:S01]  /*6da0*/  @!P0 PRMT R14, R119, 0x5410, RZ ;  /* 0x00005410770e8816 */ /* 0x000fe200000000ff */
[----:B------:R-:W-:Y:S01]  /*6db0*/  IMAD.MOV.U32 R119, RZ, RZ, R187 ;  /* 0x000000ffff777224 */ /* 0x000fe200078e00bb */
[----:B------:R-:W-:Y:S02]  /*6dc0*/  LOP3.LUT R0, R0, 0xff, RZ, 0xc0, !PT ;  /* 0x000000ff00007812 */ /* 0x000fe400078ec0ff */
[----:B------:R-:W-:Y:S02]  /*6dd0*/  SHF.R.U32.HI R6, RZ, 0x8, R29 ;  /* 0x00000008ff067819 */ /* 0x000fe4000001161d */
[----:B------:R-:W-:Y:S01]  /*6de0*/  ISETP.GE.U32.AND P0, PT, R198, R0, PT ;  /* 0x00000000c600720c */ /* 0x000fe20003f06070 */
[----:B------:R-:W3:Y:S01]  /*6df0*/  MUFU.EX2 R29, R40 ;  /* 0x00000028001d7308 */ /* 0x000ee20000000800 */
[----:B-1----:R-:W-:Y:S01]  /*6e00*/  F2FP.PACK_AB R7, R8, R9 ;  /* 0x000000090807723e */ /* 0x002fe200000000ff */
[----:B------:R-:W-:Y:S01]  /*6e10*/  FADD.FTZ R18, R9, R8 ;  /* 0x0000000809127221 */ /* 0x000fe20000010000 */
[----:B------:R-:W-:Y:S01]  /*6e20*/  LOP3.LUT R6, R6, 0xffff, RZ, 0xc0, !PT ;  /* 0x0000ffff06067812 */ /* 0x000fe200078ec0ff */
[----:B------:R-:W-:Y:S01]  /*6e30*/  IMAD.WIDE.U32 R8, R162, -0x2daee0ad, RZ ;  /* 0xd2511f53a2087825 */ /* 0x000fe200078e00ff */
[----:B------:R-:W-:-:S02]  /*6e40*/  PRMT R20, R7, 0x7610, R20 ;  /* 0x0000761007147816 */ /* 0x000fc40000000014 */
[----:B------:R-:W-:Y:S01]  /*6e50*/  PRMT R16, R7, 0x7632, R16 ;  /* 0x0000763207107816 */ /* 0x000fe20000000010 */
[----:B------:R-:W-:Y:S01]  /*6e60*/  MUFU.EX2 R162, R87 ;  /* 0x0000005700a27308 */ /* 0x000fe20000000800 */
[----:B------:R-:W-:Y:S02]  /*6e70*/  LOP3.LUT R0, R3, R249, R24, 0x96, !PT ;  /* 0x000000f903007212 */ /* 0x000fe400078e9618 */
[----:B------:R-:W-:Y:S01]  /*6e80*/  PRMT R117, R20, 0x5410, R16 ;  /* 0x0000541014757816 */ /* 0x000fe20000000010 */
[----:B------:R-:W-:Y:S01]  /*6e90*/  @!P0 HADD2 R120, -R20.H0_H0, -RZ.H0_H0 ;  /* 0xa00000ff14788230 */ /* 0x000fe20000000900 */
[----:B------:R-:W-:Y:S01]  /*6ea0*/  ISETP.GE.U32.AND P3, PT, R198, R10, PT ;  /* 0x0000000ac600720c */ /* 0x000fe20003f66070 */
[----:B------:R-:W-:Y:S02]  /*6eb0*/  @!P1 HADD2 R121, -R16.H0_H0, -RZ.H0_H0 ;  /* 0xa00000ff10799230 */ /* 0x000fe40000000900 */
[----:B------:R-:W1:Y:S01]  /*6ec0*/  MUFU.EX2 R187, R90 ;  /* 0x0000005a00bb7308 */ /* 0x000e620000000800 */
[----:B------:R-:W-:Y:S01]  /*6ed0*/  @!P0 PRMT R20, R120, 0x5410, RZ ;  /* 0x0000541078148816 */ /* 0x000fe200000000ff */
[----:B------:R-:W-:Y:S01]  /*6ee0*/  IMAD.MOV.U32 R120, RZ, RZ, R218 ;  /* 0x000000ffff787224 */ /* 0x000fe200078e00da */
[----:B------:R-:W-:-:S02]  /*6ef0*/  ISETP.GE.U32.AND P0, PT, R198, R6, PT ;  /* 0x00000006c600720c */ /* 0x000fc40003f06070 */
[----:B------:R-:W-:Y:S02]  /*6f00*/  SHF.R.U32.HI R6, RZ, 0x10, R0 ;  /* 0x00000010ff067819 */ /* 0x000fe40000011600 */
[----:B------:R-:W-:Y:S01]  /*6f10*/  @!P1 PRMT R16, R121, 0x5410, RZ ;  /* 0x0000541079109816 */ /* 0x000fe200000000ff */
[----:B------:R-:W-:Y:S01]  /*6f20*/  MUFU.EX2 R218, R98 ;  /* 0x0000006200da7308 */ /* 0x000fe20000000800 */
[----:B------:R-:W-:Y:S01]  /*6f30*/  LOP3.LUT R6, R6, 0xff, RZ, 0xc0, !PT ;  /* 0x000000ff06067812 */ /* 0x000fe200078ec0ff */
[----:B------:R-:W-:-:S03]  /*6f40*/  IMAD.MOV.U32 R121, RZ, RZ, R241 ;  /* 0x000000ffff797224 */ /* 0x000fc600078e00f1 */
[----:B------:R-:W-:Y:S02]  /*6f50*/  ISETP.GE.U32.AND P1, PT, R198, R6, PT ;  /* 0x00000006c600720c */ /* 0x000fe40003f26070 */
[----:B--2---:R-:W-:Y:S01]  /*6f60*/  F2FP.PACK_AB R6, R30, R33 ;  /* 0x000000211e06723e */ /* 0x004fe200000000ff */
[----:B------:R-:W-:Y:S03]  /*6f70*/  MUFU.EX2 R241, R110 ;  /* 0x0000006e00f17308 */ /* 0x000fe60000000800 */
[C---:B------:R-:W-:Y:S02]  /*6f80*/  PRMT R47, R6.reuse, 0x7610, R47 ;  /* 0x00007610062f7816 */ /* 0x040fe4000000002f */
[----:B------:R-:W-:Y:S02]  /*6f90*/  PRMT R46, R6, 0x7632, R46 ;  /* 0x00007632062e7816 */ /* 0x000fe4000000002e */
[----:B------:R-:W-:Y:S01]  /*6fa0*/  LOP3.LUT R6, R0, 0xff, RZ, 0xc0, !PT ;  /* 0x000000ff00067812 */ /* 0x000fe200078ec0ff */
[----:B------:R-:W-:Y:S01]  /*6fb0*/  @!P3 HADD2 R124, -R47.H0_H0, -RZ.H0_H0 ;  /* 0xa00000ff2f7cb230 */ /* 0x000fe20000000900 */
[----:B------:R-:W-:Y:S01]  /*6fc0*/  PRMT R115, R47, 0x5410, R46 ;  /* 0x000054102f737816 */ /* 0x000fe2000000002e */
[----:B------:R-:W-:-:S03]  /*6fd0*/  @!P0 HADD2 R123, -R46.H0_H0, -RZ.H0_H0 ;  /* 0xa00000ff2e7b8230 */ /* 0x000fc60000000900 */
[----:B------:R-:W-:Y:S01]  /*6fe0*/  @!P3 PRMT R47, R124, 0x5410, RZ ;  /* 0x000054107c2fb816 */ /* 0x000fe200000000ff */
[----:B------:R-:W-:Y:S01]  /*6ff0*/  IMAD.MOV.U32 R124, RZ, RZ, R242 ;  /* 0x000000ffff7c7224 */ /* 0x000fe200078e00f2 */
[C---:B------:R-:W-:Y:S01]  /*7000*/  ISETP.GE.U32.AND P3, PT, R198.reuse, R6, PT ;  /* 0x00000006c600720c */ /* 0x040fe20003f66070 */
[----:B------:R-:W-:Y:S01]  /*7010*/  MUFU.EX2 R242, R109 ;  /* 0x0000006d00f27308 */ /* 0x000fe20000000800 */
[----:B------:R-:W-:Y:S02]  /*7020*/  SHF.R.U32.HI R6, RZ, 0x18, R0 ;  /* 0x00000018ff067819 */ /* 0x000fe40000011600 */
[----:B------:R-:W-:Y:S01]  /*7030*/  @!P0 PRMT R46, R123, 0x5410, RZ ;  /* 0x000054107b2e8816 */ /* 0x000fe200000000ff */
[----:B------:R-:W-:Y:S01]  /*7040*/  IMAD.MOV.U32 R123, RZ, RZ, R240 ;  /* 0x000000ffff7b7224 */ /* 0x000fe200078e00f0 */
[----:B------:R-:W-:Y:S02]  /*7050*/  ISETP.GE.U32.AND P0, PT, R198, R6, PT ;  /* 0x00000006c600720c */ /* 0x000fe40003f06070 */
[----:B------:R-:W-:Y:S01]  /*7060*/  F2FP.PACK_AB R6, R23, R35 ;  /* 0x000000231706723e */ /* 0x000fe200000000ff */
[----:B------:R-:W-:Y:S01]  /*7070*/  MUFU.EX2 R240, R111 ;  /* 0x0000006f00f07308 */ /* 0x000fe20000000800 */
[----:B------:R-:W-:-:S02]  /*7080*/  LOP3.LUT R0, R0, 0xffff, RZ, 0xc0, !PT ;  /* 0x0000ffff00007812 */ /* 0x000fc400078ec0ff */
[C---:B------:R-:W-:Y:S02]  /*7090*/  PRMT R45, R6.reuse, 0x7610, R45 ;  /* 0x00007610062d7816 */ /* 0x040fe4000000002d */
[----:B------:R-:W-:Y:S01]  /*70a0*/  PRMT R44, R6, 0x7632, R44 ;  /* 0x00007632062c7816 */ /* 0x000fe2000000002c */
[----:B------:R-:W-:Y:S01]  /*70b0*/  IMAD.WIDE.U32 R6, R164, -0x2daee0ad, RZ ;  /* 0xd2511f53a4067825 */ /* 0x000fe200078e00ff */
[----:B------:R-:W-:Y:S01]  /*70c0*/  SHF.R.U32.HI R0, RZ, 0x8, R0 ;  /* 0x00000008ff007819 */ /* 0x000fe20000011600 */
[----:B------:R-:W-:Y:S01]  /*70d0*/  @!P2 HADD2 R125, -R45.H0_H0, -RZ.H0_H0 ;  /* 0xa00000ff2d7da230 */ /* 0x000fe20000000900 */
[----:B------:R-:W-:Y:S01]  /*70e0*/  PRMT R114, R45, 0x5410, R44 ;  /* 0x000054102d727816 */ /* 0x000fe2000000002c */
[----:B------:R-:W-:Y:S01]  /*70f0*/  @!P4 HADD2 R127, -R44.H0_H0, -RZ.H0_H0 ;  /* 0xa00000ff2c7fc230 */ /* 0x000fe20000000900 */
[----:B------:R-:W-:Y:S01]  /*7100*/  LOP3.LUT R0, R0, 0xffff, RZ, 0xc0, !PT ;  /* 0x0000ffff00007812 */ /* 0x000fe200078ec0ff */
[----:B------:R-:W-:Y:S01]  /*7110*/  IMAD.MOV.U32 R164, RZ, RZ, R248 ;  /* 0x000000ffffa47224 */ /* 0x000fe200078e00f8 */
[----:B------:R-:W-:Y:S01]  /*7120*/  @!P2 PRMT R45, R125, 0x5410, RZ ;  /* 0x000054107d2da816 */ /* 0x000fe200000000ff */
[----:B------:R2:W-:Y:S01]  /*7130*/  MUFU.EX2 R248, R101 ;  /* 0x0000006500f87308 */ /* 0x0005e20000000800 */
[----:B------:R-:W-:Y:S01]  /*7140*/  @!P4 PRMT R44, R127, 0x5410, RZ ;  /* 0x000054107f2cc816 */ /* 0x000fe200000000ff */
[----:B------:R-:W-:Y:S01]  /*7150*/  IMAD.MOV.U32 R127, RZ, RZ, R129 ;  /* 0x000000ffff7f7224 */ /* 0x000fe200078e0081 */
[----:B------:R-:W-:Y:S01]  /*7160*/  ISETP.GE.U32.AND P2, PT, R198, R0, PT ;  /* 0x00000000c600720c */ /* 0x000fe20003f46070 */
[----:B------:R-:W-:Y:S01]  /*7170*/  IMAD.MOV.U32 R125, RZ, RZ, R239 ;  /* 0x000000ffff7d7224 */ /* 0x000fe200078e00ef */
[----:B------:R-:W-:Y:S01]  /*7180*/  LOP3.LUT R7, R7, R192, R178, 0x96, !PT ;  /* 0x000000c007077212 */ /* 0x000fe200078e96b2 */
[----:B------:R-:W-:Y:S01]  /*7190*/  IMAD.MOV.U32 R178, RZ, RZ, R227 ;  /* 0x000000ffffb27224 */ /* 0x000fe200078e00e3 */
[----:B------:R-:W-:Y:S01]  /*71a0*/  F2FP.PACK_AB R0, R189, R31 ;  /* 0x0000001fbd00723e */ /* 0x000fe200000000ff */
[----:B------:R-:W-:Y:S01]  /*71b0*/  MUFU.EX2 R239, R112 ;  /* 0x0000007000ef7308 */ /* 0x000fe20000000800 */
[----:B------:R-:W-:Y:S01]  /*71c0*/  LOP3.LUT R10, R9, R127, R6, 0x96, !PT ;  /* 0x0000007f090a7212 */ /* 0x000fe200078e9606 */
[----:B------:R-:W-:Y:S01]  /*71d0*/  IMAD.WIDE.U32 R6, R7, -0x326172a9, RZ ;  /* 0xcd9e8d5707067825 */ /* 0x000fe200078e00ff */
[----:B------:R-:W-:-:S02]  /*71e0*/  PRMT R43, R0, 0x7610, R43 ;  /* 0x00007610002b7816 */ /* 0x000fc4000000002b */
[----:B------:R-:W-:Y:S01]  /*71f0*/  PRMT R42, R0, 0x7632, R42 ;  /* 0x00007632002a7816 */ /* 0x000fe2000000002a */
[----:B------:R-:W-:Y:S01]  /*7200*/  IMAD.WIDE.U32 R10, R10, -0x326172a9, RZ ;  /* 0xcd9e8d570a0a7825 */ /* 0x000fe200078e00ff */
[----:B---3--:R-:W-:Y:S01]  /*7210*/  F2FP.PACK_AB R0, R188, R29 ;  /* 0x0000001dbc00723e */ /* 0x008fe200000000ff */
[----:B------:R-:W-:Y:S01]  /*7220*/  @!P3 HADD2 R128, -R43.H0_H0, -RZ.H0_H0 ;  /* 0xa00000ff2b80b230 */ /* 0x000fe20000000900 */
[----:B------:R-:W-:Y:S01]  /*7230*/  LOP3.LUT R7, R7, R164, R32, 0x96, !PT ;  /* 0x000000a407077212 */ /* 0x000fe200078e9620 */
[----:B------:R-:W-:Y:S01]  /*7240*/  IMAD.MOV.U32 R32, RZ, RZ, R247 ;  /* 0x000000ffff207224 */ /* 0x000fe200078e00f7 */
[C---:B------:R-:W-:Y:S01]  /*7250*/  PRMT R40, R0.reuse, 0x7610, R40 ;  /* 0x0000761000287816 */ /* 0x040fe20000000028 */
[----:B------:R-:W-:Y:S01]  /*7260*/  @!P2 HADD2 R131, -R42.H0_H0, -RZ.H0_H0 ;  /* 0xa00000ff2a83a230 */ /* 0x000fe20000000900 */
[----:B------:R-:W-:Y:S01]  /*7270*/  PRMT R39, R0, 0x7632, R39 ;  /* 0x0000763200277816 */ /* 0x000fe20000000027 */
[----:B------:R-:W-:Y:S01]  /*7280*/  MUFU.EX2 R247, R106 ;  /* 0x0000006a00f77308 */ /* 0x000fe20000000800 */
[----:B------:R-:W-:Y:S01]  /*7290*/  PRMT R129, R43, 0x5410, R42 ;  /* 0x000054102b817816 */ /* 0x000fe2000000002a */
[----:B------:R-:W-:Y:S01]  /*72a0*/  @!P1 HADD2 R134, -R40.H0_H0, -RZ.H0_H0 ;  /* 0xa00000ff28869230 */ /* 0x000fe20000000900 */
[----:B------:R-:W-:Y:S01]  /*72b0*/  LOP3.LUT R12, R11, R32, R6, 0x96, !PT ;  /* 0x000000200b0c7212 */ /* 0x000fe200078e9606 */
[----:B------:R-:W-:Y:S01]  /*72c0*/  IMAD.WIDE.U32 R6, R7, -0x2daee0ad, RZ ;  /* 0xd2511f5307067825 */ /* 0x000fe200078e00ff */
[----:B------:R-:W-:Y:S01]  /*72d0*/  @!P3 PRMT R43, R128, 0x5410, RZ ;  /* 0x00005410802bb816 */ /* 0x000fe200000000ff */
[----:B------:R-:W-:Y:S01]  /*72e0*/  @!P0 HADD2 R133, -R39.H0_H0, -RZ.H0_H0 ;  /* 0xa00000ff27858230 */ /* 0x000fe20000000900 */
[----:B------:R-:W-:Y:S01]  /*72f0*/  PRMT R128, R40, 0x5410, R39 ;  /* 0x0000541028807816 */ /* 0x000fe20000000027 */
[----:B------:R-:W-:Y:S01]  /*7300*/  IMAD.WIDE.U32 R12, R12, -0x2daee0ad, RZ ;  /* 0xd2511f530c0c7825 */ /* 0x000fe200078e00ff */
[----:B------:R-:W-:Y:S01]  /*7310*/  @!P1 PRMT R40, R134, 0x5410, RZ ;  /* 0x0000541086289816 */ /* 0x000fe200000000ff */
[----:B------:R-:W-:Y:S01]  /*7320*/  MUFU.EX2 R227, R132 ;  /* 0x0000008400e37308 */ /* 0x000fe20000000800 */
[----:B------:R-:W-:Y:S01]  /*7330*/  LOP3.LUT R0, R2, 0xff, RZ, 0xc0, !PT ;  /* 0x000000ff02007812 */ /* 0x000fe200078ec0ff */
[----:B------:R-:W-:Y:S01]  /*7340*/  IMAD.MOV.U32 R134, RZ, RZ, R244 ;  /* 0x000000ffff867224 */ /* 0x000fe200078e00f4 */
[----:B------:R-:W-:-:S02]  /*7350*/  @!P2 PRMT R42, R131, 0x5410, RZ ;  /* 0x00005410832aa816 */ /* 0x000fc400000000ff */
[----:B------:R-:W-:Y:S02]  /*7360*/  ISETP.GE.U32.AND P2, PT, R198, R0, PT ;  /* 0x00000000c600720c */ /* 0x000fe40003f46070 */
[----:B------:R-:W-:Y:S01]  /*7370*/  LOP3.LUT R7, R7, R134, R8, 0x96, !PT ;  /* 0x0000008607077212 */ /* 0x000fe200078e9608 */
[----:B------:R-:W-:Y:S01]  /*7380*/  MUFU.EX2 R244, R116 ;  /* 0x0000007400f47308 */ /* 0x000fe20000000800 */
[----:B------:R-:W-:Y:S02]  /*7390*/  LOP3.LUT R8, R13, R235, R6, 0x96, !PT ;  /* 0x000000eb0d087212 */ /* 0x000fe400078e9606 */
[--C-:B------:R-:W-:Y:S01]  /*73a0*/  SHF.R.U32.HI R0, RZ, 0x18, R2.reuse ;  /* 0x00000018ff007819 */ /* 0x100fe20000011602 */
[----:B------:R-:W-:Y:S01]  /*73b0*/  IMAD.WIDE.U32 R6, R7, -0x326172a9, RZ ;  /* 0xcd9e8d5707067825 */ /* 0x000fe200078e00ff */
[----:B------:R-:W-:Y:S02]  /*73c0*/  LOP3.LUT R9, R2, 0xffff, RZ, 0xc0, !PT ;  /* 0x0000ffff02097812 */ /* 0x000fe400078ec0ff */
[----:B------:R-:W-:Y:S01]  /*73d0*/  SHF.R.U32.HI R11, RZ, 0x10, R2 ;  /* 0x00000010ff0b7819 */ /* 0x000fe20000011602 */
[----:B------:R-:W-:Y:S01]  /*73e0*/  IMAD.WIDE.U32 R2, R8, -0x326172a9, RZ ;  /* 0xcd9e8d5708027825 */ /* 0x000fe200078e00ff */
[----:B------:R-:W-:-:S02]  /*73f0*/  ISETP.GE.U32.AND P1, PT, R198, R0, PT ;  /* 0x00000000c600720c */ /* 0x000fc40003f26070 */
[----:B------:R-:W-:Y:S02]  /*7400*/  LOP3.LUT R10, R7, R176, R10, 0x96, !PT ;  /* 0x000000b0070a7212 */ /* 0x000fe400078e960a */
[----:B------:R-:W-:Y:S02]  /*7410*/  LOP3.LUT R0, R3, R251, R6, 0x96, !PT ;  /* 0x000000fb03007212 */ /* 0x000fe400078e9606 */
[C---:B------:R-:W-:Y:S02]  /*7420*/  LOP3.LUT R7, R2.reuse, 0xff, RZ, 0xc0, !PT ;  /* 0x000000ff02077812 */ /* 0x040fe400078ec0ff */
[----:B------:R-:W-:Y:S02]  /*7430*/  LOP3.LUT R13, R2, 0xffff, RZ, 0xc0, !PT ;  /* 0x0000ffff020d7812 */ /* 0x000fe400078ec0ff */
[--C-:B------:R-:W-:Y:S02]  /*7440*/  SHF.R.U32.HI R8, RZ, 0x10, R2.reuse ;  /* 0x00000010ff087819 */ /* 0x100fe40000011602 */
[----:B------:R-:W-:Y:S01]  /*7450*/  SHF.R.U32.HI R6, RZ, 0x18, R2 ;  /* 0x00000018ff067819 */ /* 0x000fe20000011602 */
[----:B------:R-:W-:Y:S01]  /*7460*/  IMAD.WIDE.U32 R2, R161, -0x2daee0ad, RZ ;  /* 0xd2511f53a1027825 */ /* 0x000fe200078e00ff */
[----:B------:R-:W-:Y:S01]  /*7470*/  @!P0 PRMT R39, R133, 0x5410, RZ ;  /* 0x0000541085278816 */ /* 0x000fe200000000ff */
[----:B------:R-:W-:Y:S01]  /*7480*/  MUFU.EX2 R161, R97 ;  /* 0x0000006100a17308 */ /* 0x000fe20000000800 */
[----:B------:R-:W-:-:S02]  /*7490*/  ISETP.GE.U32.AND P0, PT, R198, R7, PT ;  /* 0x00000007c600720c */ /* 0x000fc40003f06070 */
[----:B------:R-:W-:Y:S02]  /*74a0*/  LOP3.LUT R54, R3, R249, R54, 0x96, !PT ;  /* 0x000000f903367212 */ /* 0x000fe400078e9636 */
[C---:B------:R-:W-:Y:S02]  /*74b0*/  LOP3.LUT R91, R2.reuse, 0xffff, RZ, 0xc0, !PT ;  /* 0x0000ffff025b7812 */ /* 0x040fe400078ec0ff */
[----:B------:R-:W-:Y:S02]  /*74c0*/  LOP3.LUT R94, R2, 0xff, RZ, 0xc0, !PT ;  /* 0x000000ff025e7812 */ /* 0x000fe400078ec0ff */
[--C-:B------:R-:W-:Y:S02]  /*74d0*/  SHF.R.U32.HI R92, RZ, 0x10, R2.reuse ;  /* 0x00000010ff5c7819 */ /* 0x100fe40000011602 */
[----:B------:R-:W-:Y:S01]  /*74e0*/  SHF.R.U32.HI R93, RZ, 0x18, R2 ;  /* 0x00000018ff5d7819 */ /* 0x000fe20000011602 */
[----:B------:R-:W-:Y:S01]  /*74f0*/  IMAD.WIDE.U32 R2, R10, -0x2daee0ad, RZ ;  /* 0xd2511f530a027825 */ /* 0x000fe200078e00ff */
[----:B------:R-:W-:-:S04]  /*7500*/  ISETP.GE.U32.AND P4, PT, R198, R6, PT ;  /* 0x00000006c600720c */ /* 0x000fc80003f86070 */
[C---:B------:R-:W-:Y:S02]  /*7510*/  LOP3.LUT R7, R2.reuse, 0xff, RZ, 0xc0, !PT ;  /* 0x000000ff02077812 */ /* 0x040fe400078ec0ff */
[----:B------:R-:W-:Y:S02]  /*7520*/  LOP3.LUT R21, R2, 0xffff, RZ, 0xc0, !PT ;  /* 0x0000ffff02157812 */ /* 0x000fe400078ec0ff */
[--C-:B------:R-:W-:Y:S02]  /*7530*/  SHF.R.U32.HI R17, RZ, 0x10, R2.reuse ;  /* 0x00000010ff117819 */ /* 0x100fe40000011602 */
[----:B------:R-:W-:Y:S02]  /*7540*/  SHF.R.U32.HI R10, RZ, 0x18, R2 ;  /* 0x00000018ff0a7819 */ /* 0x000fe40000011602 */
[----:B------:R-:W-:Y:S02]  /*7550*/  SHF.R.U32.HI R2, RZ, 0x8, R152 ;  /* 0x00000008ff027819 */ /* 0x000fe40000011698 */
[----:B------:R-:W-:Y:S01]  /*7560*/  LOP3.LUT R12, R3, R249, R12, 0x96, !PT ;  /* 0x000000f9030c7212 */ /* 0x000fe200078e960c */
[----:B------:R-:W-:Y:S01]  /*7570*/  MUFU.EX2 R152, R107 ;  /* 0x0000006b00987308 */ /* 0x000fe20000000800 */
[----:B------:R-:W-:-:S02]  /*7580*/  PRMT R96, R155, 0x5410, R2 ;  /* 0x000054109b607816 */ /* 0x000fc40000000002 */
[----:B------:R-:W-:Y:S02]  /*7590*/  LOP3.LUT R2, R154, 0xff, RZ, 0xc0, !PT ;  /* 0x000000ff9a027812 */ /* 0x000fe400078ec0ff */
[----:B------:R-:W-:Y:S01]  /*75a0*/  SHF.R.U32.HI R3, RZ, 0x8, R9 ;  /* 0x00000008ff037819 */ /* 0x000fe20000011609 */
[----:B------:R-:W-:Y:S01]  /*75b0*/  FADD.FTZ R9, R35, R18 ;  /* 0x0000001223097221 */ /* 0x000fe20000010000 */
[----:B------:R-:W-:Y:S01]  /*75c0*/  PRMT R95, R2, 0x5410, R153 ;  /* 0x00005410025f7816 */ /* 0x000fe20000000099 */
[----:B------:R3:W-:Y:S01]  /*75d0*/  MUFU.EX2 R154, R99 ;  /* 0x00000063009a7308 */ /* 0x0007e20000000800 */
[----:B------:R-:W-:Y:S01]  /*75e0*/  LOP3.LUT R2, R3, 0xffff, RZ, 0xc0, !PT ;  /* 0x0000ffff03027812 */ /* 0x000fe200078ec0ff */
[----:B------:R-:W-:Y:S01]  /*75f0*/  FADD.FTZ R9, R23, R9 ;  /* 0x0000000917097221 */ /* 0x000fe20000010000 */
[----:B------:R-:W-:Y:S01]  /*7600*/  LOP3.LUT R3, R0, 0xff, RZ, 0xc0, !PT ;  /* 0x000000ff00037812 */ /* 0x000fe200078ec0ff */
[----:B------:R-:W-:Y:S01]  /*7610*/  FADD.FTZ R18, R182, R22 ;  /* 0x00000016b6127221 */ /* 0x000fe20000010000 */
[----:B------:R-:W-:Y:S01]  /*7620*/  ISETP.GE.U32.AND P3, PT, R198, R2, PT ;  /* 0x00000002c600720c */ /* 0x000fe20003f66070 */
[----:B--2---:R-:W-:Y:S01]  /*7630*/  FADD.FTZ R101, R29, R9 ;  /* 0x000000091d657221 */ /* 0x004fe20000010000 */
[----:B-1----:R-:W-:Y:S01]  /*7640*/  F2FP.PACK_AB R2, R187, R162 ;  /* 0x000000a2bb02723e */ /* 0x002fe200000000ff */
[----:B------:R-:W1:Y:S01]  /*7650*/  MUFU.EX2 R155, R100 ;  /* 0x00000064009b7308 */ /* 0x000e620000000800 */
[----:B------:R-:W-:-:S02]  /*7660*/  IMAD.MOV.U32 R182, RZ, RZ, R119 ;  /* 0x000000ffffb67224 */ /* 0x000fc400078e0077 */
[C---:B------:R-:W-:Y:S02]  /*7670*/  PRMT R38, R2.reuse, 0x7610, R38 ;  /* 0x0000761002267816 */ /* 0x040fe40000000026 */
[----:B------:R-:W-:Y:S02]  /*7680*/  PRMT R37, R2, 0x7632, R37 ;  /* 0x0000763202257816 */ /* 0x000fe40000000025 */
[----:B------:R-:W-:Y:S01]  /*7690*/  LOP3.LUT R2, R11, 0xff, RZ, 0xc0, !PT ;  /* 0x000000ff0b027812 */ /* 0x000fe200078ec0ff */
[----:B------:R-:W-:Y:S01]  /*76a0*/  @!P2 HADD2 R135, -R38.H0_H0, -RZ.H0_H0 ;  /* 0xa00000ff2687a230 */ /* 0x000fe20000000900 */
[----:B---3--:R-:W-:Y:S01]  /*76b0*/  PRMT R99, R38, 0x5410, R37 ;  /* 0x0000541026637816 */ /* 0x008fe20000000025 */
[----:B------:R-:W-:Y:S01]  /*76c0*/  @!P3 HADD2 R138, -R37.H0_H0, -RZ.H0_H0 ;  /* 0xa00000ff258ab230 */ /* 0x000fe20000000900 */
[----:B------:R-:W2:Y:S01]  /*76d0*/  MUFU.EX2 R153, R108 ;  /* 0x0000006c00997308 */ /* 0x000ea20000000800 */
[----:B------:R-:W-:Y:S01]  /*76e0*/  FADD.FTZ R11, R181, R19 ;  /* 0x00000013b50b7221 */ /* 0x000fe20000010000 */
[----:B------:R-:W-:Y:S01]  /*76f0*/  @!P2 PRMT R38, R135, 0x5410, RZ ;  /* 0x000054108726a816 */ /* 0x000fe200000000ff */
[----:B------:R-:W-:Y:S01]  /*7700*/  IMAD.MOV.U32 R181, RZ, RZ, R194 ;  /* 0x000000ffffb57224 */ /* 0x000fe200078e00c2 */
[----:B------:R-:W-:-:S02]  /*7710*/  ISETP.GE.U32.AND P2, PT, R198, R2, PT ;  /* 0x00000002c600720c */ /* 0x000fc40003f46070 */
[----:B-1----:R-:W-:Y:S02]  /*7720*/  F2FP.PACK_AB R6, R155, R154 ;  /* 0x0000009a9b06723e */ /* 0x002fe400000000ff */
[----:B------:R-:W-:Y:S02]  /*7730*/  LOP3.LUT R2, R0, 0xffff, RZ, 0xc0, !PT ;  /* 0x0000ffff00027812 */ /* 0x000fe400078ec0ff */
[----:B------:R-:W-:Y:S02]  /*7740*/  PRMT R36, R6, 0x7610, R36 ;  /* 0x0000761006247816 */ /* 0x000fe40000000024 */
[----:B------:R-:W-:Y:S02]  /*7750*/  SHF.R.U32.HI R2, RZ, 0x8, R2 ;  /* 0x00000008ff027819 */ /* 0x000fe40000011602 */
[----:B------:R-:W-:Y:S02]  /*7760*/  @!P3 PRMT R37, R138, 0x5410, RZ ;  /* 0x000054108a25b816 */ /* 0x000fe400000000ff */
[----:B------:R-:W-:Y:S01]  /*7770*/  PRMT R35, R6, 0x7632, R35 ;  /* 0x0000763206237816 */ /* 0x000fe20000000023 */
[----:B------:R-:W-:Y:S01]  /*7780*/  @!P2 HADD2 R139, -R36.H0_H0, -RZ.H0_H0 ;  /* 0xa00000ff248ba230 */ /* 0x000fe20000000900 */
[----:B------:R-:W-:-:S02]  /*7790*/  ISETP.GE.U32.AND P3, PT, R198, R3, PT ;  /* 0x00000003c600720c */ /* 0x000fc40003f66070 */
[----:B------:R-:W-:Y:S01]  /*77a0*/  LOP3.LUT R2, R2, 0xffff, RZ, 0xc0, !PT ;  /* 0x0000ffff02027812 */ /* 0x000fe200078ec0ff */
[----:B------:R-:W-:Y:S01]  /*77b0*/  @!P1 HADD2 R140, -R35.H0_H0, -RZ.H0_H0 ;  /* 0xa00000ff238c9230 */ /* 0x000fe20000000900 */
[----:B------:R-:W-:Y:S02]  /*77c0*/  PRMT R97, R36, 0x5410, R35 ;  /* 0x0000541024617816 */ /* 0x000fe40000000023 */
[----:B------:R-:W-:Y:S02]  /*77d0*/  @!P2 PRMT R36, R139, 0x5410, RZ ;  /* 0x000054108b24a816 */ /* 0x000fe400000000ff */
[----:B------:R-:W-:Y:S02]  /*77e0*/  F2FP.PACK_AB R3, R218, R161 ;  /* 0x000000a1da03723e */ /* 0x000fe400000000ff */
[----:B------:R-:W-:Y:S02]  /*77f0*/  ISETP.GE.U32.AND P2, PT, R198, R2, PT ;  /* 0x00000002c600720c */ /* 0x000fe40003f46070 */
[----:B------:R-:W-:-:S02]  /*7800*/  PRMT R34, R3, 0x7610, R34 ;  /* 0x0000761003227816 */ /* 0x000fc40000000022 */
[--C-:B------:R-:W-:Y:S02]  /*7810*/  SHF.R.U32.HI R2, RZ, 0x18, R0.reuse ;  /* 0x00000018ff027819 */ /* 0x100fe40000011600 */
[----:B------:R-:W-:Y:S01]  /*7820*/  SHF.R.U32.HI R0, RZ, 0x10, R0 ;  /* 0x00000010ff007819 */ /* 0x000fe20000011600 */
[----:B------:R-:W-:Y:S01]  /*7830*/  @!P3 HADD2 R142, -R34.H0_H0, -RZ.H0_H0 ;  /* 0xa00000ff228eb230 */ /* 0x000fe20000000900 */
[----:B------:R-:W-:Y:S02]  /*7840*/  PRMT R27, R3, 0x7632, R27 ;  /* 0x00007632031b7816 */ /* 0x000fe4000000001b */
[----:B------:R-:W-:Y:S02]  /*7850*/  LOP3.LUT R0, R0, 0xff, RZ, 0xc0, !PT ;  /* 0x000000ff00007812 */ /* 0x000fe400078ec0ff */
[----:B------:R-:W-:Y:S01]  /*7860*/  @!P1 PRMT R35, R140, 0x5410, RZ ;  /* 0x000054108c239816 */ /* 0x000fe200000000ff */
[----:B------:R-:W-:Y:S01]  /*7870*/  @!P2 HADD2 R141, -R27.H0_H0, -RZ.H0_H0 ;  /* 0xa00000ff1b8da230 */ /* 0x000fe20000000900 */
[----:B------:R-:W-:-:S02]  /*7880*/  PRMT R140, R34, 0x5410, R27 ;  /* 0x00005410228c7816 */ /* 0x000fc4000000001b */
[----:B------:R-:W-:Y:S02]  /*7890*/  @!P3 PRMT R34, R142, 0x5410, RZ ;  /* 0x000054108e22b816 */ /* 0x000fe400000000ff */
[----:B------:R-:W-:Y:S02]  /*78a0*/  ISETP.GE.U32.AND P3, PT, R198, R0, PT ;  /* 0x00000000c600720c */ /* 0x000fe40003f66070 */
[----:B------:R-:W-:Y:S01]  /*78b0*/  LOP3.LUT R0, R8, 0xff, RZ, 0xc0, !PT ;  /* 0x000000ff08007812 */ /* 0x000fe200078ec0ff */
[----:B------:R-:W-:Y:S01]  /*78c0*/  FADD.FTZ R8, R186, R18 ;  /* 0x00000012ba087221 */ /* 0x000fe20000010000 */
[----:B------:R-:W-:Y:S02]  /*78d0*/  ISETP.GE.U32.AND P1, PT, R198, R2, PT ;  /* 0x00000002c600720c */ /* 0x000fe40003f26070 */
[----:B------:R-:W-:Y:S01]  /*78e0*/  @!P2 PRMT R27, R141, 0x5410, RZ ;  /* 0x000054108d1ba816 */ /* 0x000fe200000000ff */
[----:B------:R-:W-:Y:S01]  /*78f0*/  FADD.FTZ R106, R184, R8 ;  /* 0x00000008b86a7221 */ /* 0x000fe20000010000 */
[----:B------:R-:W-:Y:S01]  /*7900*/  ISETP.GE.U32.AND P2, PT, R198, R0, PT ;  /* 0x00000000c600720c */ /* 0x000fe20003f46070 */
[----:B------:R-:W-:Y:S01]  /*7910*/  IMAD.MOV.U32 R184, RZ, RZ, R235 ;  /* 0x000000ffffb87224 */ /* 0x000fe200078e00eb */
[----:B--2---:R-:W-:Y:S01]  /*7920*/  F2FP.PACK_AB R0, R153, R152 ;  /* 0x000000989900723e */ /* 0x004fe200000000ff */
[----:B------:R-:W1:Y:S01]  /*7930*/  MUFU.EX2 R235, R122 ;  /* 0x0000007a00eb7308 */ /* 0x000e620000000800 */
[----:B------:R-:W-:-:S02]  /*7940*/  SHF.R.U32.HI R2, RZ, 0x10, R41 ;  /* 0x00000010ff027819 */ /* 0x000fc40000011629 */
[C---:B------:R-:W-:Y:S02]  /*7950*/  PRMT R25, R0.reuse, 0x7632, R25 ;  /* 0x0000763200197816 */ /* 0x040fe40000000019 */
[----:B------:R-:W-:Y:S02]  /*7960*/  PRMT R26, R0, 0x7610, R26 ;  /* 0x00007610001a7816 */ /* 0x000fe4000000001a */
[----:B------:R-:W-:Y:S01]  /*7970*/  SHF.R.U32.HI R0, RZ, 0x8, R13 ;  /* 0x00000008ff007819 */ /* 0x000fe2000001160d */
[----:B------:R-:W-:Y:S01]  /*7980*/  @!P1 HADD2 R143, -R25.H0_H0, -RZ.H0_H0 ;  /* 0xa00000ff198f9230 */ /* 0x000fe20000000900 */
[----:B------:R-:W-:Y:S01]  /*7990*/  PRMT R139, R26, 0x5410, R25 ;  /* 0x000054101a8b7816 */ /* 0x000fe20000000019 */
[----:B------:R-:W-:Y:S01]  /*79a0*/  @!P3 HADD2 R144, -R26.H0_H0, -RZ.H0_H0 ;  /* 0xa00000ff1a90b230 */ /* 0x000fe20000000900 */
[----:B------:R-:W-:Y:S02]  /*79b0*/  LOP3.LUT R0, R0, 0xffff, RZ, 0xc0, !PT ;  /* 0x0000ffff00007812 */ /* 0x000fe400078ec0ff */
[----:B------:R-:W-:-:S02]  /*79c0*/  @!P1 PRMT R25, R143, 0x5410, RZ ;  /* 0x000054108f199816 */ /* 0x000fc400000000ff */
[----:B------:R-:W-:Y:S02]  /*79d0*/  ISETP.GE.U32.AND P1, PT, R198, R0, PT ;  /* 0x00000000c600720c */ /* 0x000fe40003f26070 */
[----:B------:R-:W-:Y:S02]  /*79e0*/  F2FP.PACK_AB R0, R247, R248 ;  /* 0x000000f8f700723e */ /* 0x000fe400000000ff */
[----:B------:R-:W-:Y:S02]  /*79f0*/  SHF.R.U32.HI R6, RZ, 0x18, R41 ;  /* 0x00000018ff067819 */ /* 0x000fe40000011629 */
[C---:B------:R-:W-:Y:S02]  /*7a00*/  PRMT R24, R0.reuse, 0x7610, R24 ;  /* 0x0000761000187816 */ /* 0x040fe40000000018 */
[----:B------:R-:W-:Y:S02]  /*7a10*/  PRMT R23, R0, 0x7632, R23 ;  /* 0x0000763200177816 */ /* 0x000fe40000000017 */
[----:B------:R-:W-:Y:S01]  /*7a20*/  LOP3.LUT R0, R41, 0xffff, RZ, 0xc0, !PT ;  /* 0x0000ffff29007812 */ /* 0x000fe200078ec0ff */
[----:B------:R-:W-:Y:S01]  /*7a30*/  @!P0 HADD2 R145, -R24.H0_H0, -RZ.H0_H0 ;  /* 0xa00000ff18918230 */ /* 0x000fe20000000900 */
[----:B------:R-:W-:Y:S01]  /*7a40*/  PRMT R138, R24, 0x5410, R23 ;  /* 0x00005410188a7816 */ /* 0x000fe20000000017 */
[----:B------:R-:W-:Y:S01]  /*7a50*/  @!P1 HADD2 R146, -R23.H0_H0, -RZ.H0_H0 ;  /* 0xa00000ff17929230 */ /* 0x000fe20000000900 */
[----:B------:R-:W-:-:S02]  /*7a60*/  SHF.R.U32.HI R3, RZ, 0x8, R0 ;  /* 0x00000008ff037819 */ /* 0x000fc40000011600 */
[----:B------:R-:W-:Y:S02]  /*7a70*/  LOP3.LUT R0, R2, 0xff, RZ, 0xc0, !PT ;  /* 0x000000ff02007812 */ /* 0x000fe400078ec0ff */
[----:B------:R-:W-:Y:S02]  /*7a80*/  @!P1 PRMT R23, R146, 0x5410, RZ ;  /* 0x0000541092179816 */ /* 0x000fe400000000ff */
[----:B------:R-:W-:Y:S02]  /*7a90*/  PRMT R87, R0, 0x5410, R6 ;  /* 0x0000541000577816 */ /* 0x000fe40000000006 */
[----:B------:R-:W-:Y:S02]  /*7aa0*/  LOP3.LUT R0, R17, 0xff, RZ, 0xc0, !PT ;  /* 0x000000ff11007812 */ /* 0x000fe400078ec0ff */
[----:B------:R-:W-:Y:S02]  /*7ab0*/  @!P3 PRMT R26, R144, 0x5410, RZ ;  /* 0x00005410901ab816 */ /* 0x000fe400000000ff */
[----:B------:R-:W-:-:S02]  /*7ac0*/  ISETP.GE.U32.AND P1, PT, R198, R0, PT ;  /* 0x00000000c600720c */ /* 0x000fc40003f26070 */
[----:B------:R-:W-:Y:S02]  /*7ad0*/  F2FP.PACK_AB R0, R244, R243 ;  /* 0x000000f3f400723e */ /* 0x000fe400000000ff */
[----:B------:R-:W-:Y:S02]  /*7ae0*/  ISETP.GE.U32.AND P3, PT, R198, R7, PT ;  /* 0x00000007c600720c */ /* 0x000fe40003f66070 */
[C---:B------:R-:W-:Y:S02]  /*7af0*/  PRMT R22, R0.reuse, 0x7610, R22 ;  /* 0x0000761000167816 */ /* 0x040fe40000000016 */
[----:B------:R-:W-:Y:S02]  /*7b00*/  PRMT R19, R0, 0x7632, R19 ;  /* 0x0000763200137816 */ /* 0x000fe40000000013 */
[----:B------:R-:W-:Y:S01]  /*7b10*/  LOP3.LUT R0, R12, 0xff, RZ, 0xc0, !PT ;  /* 0x000000ff0c007812 */ /* 0x000fe200078ec0ff */
[----:B------:R-:W-:Y:S01]  /*7b20*/  @!P2 HADD2 R147, -R22.H0_H0, -RZ.H0_H0 ;  /* 0xa00000ff1693a230 */ /* 0x000fe20000000900 */
[----:B------:R-:W-:Y:S01]  /*7b30*/  PRMT R137, R22, 0x5410, R19 ;  /* 0x0000541016897816 */ /* 0x000fe20000000013 */
[----:B------:R-:W-:Y:S01]  /*7b40*/  @!P4 HADD2 R148, -R19.H0_H0, -RZ.H0_H0 ;  /* 0xa00000ff1394c230 */ /* 0x000fe20000000900 */
[----:B------:R-:W-:-:S02]  /*7b50*/  F2FP.PACK_AB R6, R240, R239 ;  /* 0x000000eff006723e */ /* 0x000fc400000000ff */
[----:B------:R-:W-:Y:S01]  /*7b60*/  @!P2 PRMT R22, R147, 0x5410, RZ ;  /* 0x000054109316a816 */ /* 0x000fe200000000ff */
[----:B------:R-:W-:Y:S01]  /*7b70*/  IMAD.MOV.U32 R147, RZ, RZ, R176 ;  /* 0x000000ffff937224 */ /* 0x000fe200078e00b0 */
[----:B------:R-:W-:Y:S01]  /*7b80*/  ISETP.GE.U32.AND P2, PT, R198, R0, PT ;  /* 0x00000000c600720c */ /* 0x000fe20003f46070 */
[----:B------:R-:W-:Y:S01]  /*7b90*/  IMAD.MOV.U32 R176, RZ, RZ, R136 ;  /* 0x000000ffffb07224 */ /* 0x000fe200078e0088 */
[----:B------:R-:W-:Y:S01]  /*7ba0*/  LOP3.LUT R0, R12, 0xffff, RZ, 0xc0, !PT ;  /* 0x0000ffff0c007812 */ /* 0x000fe200078ec0ff */
[----:B------:R-:W-:Y:S01]  /*7bb0*/  @!P3 HADD2 R151, -R6.H0_H0, -RZ.H0_H0 ;  /* 0xa00000ff0697b230 */ /* 0x000fe20000000900 */
[----:B------:R-:W-:Y:S02]  /*7bc0*/  @!P4 PRMT R19, R148, 0x5410, RZ ;  /* 0x000054109413c816 */ /* 0x000fe400000000ff */
[----:B------:R-:W-:Y:S02]  /*7bd0*/  SHF.R.U32.HI R0, RZ, 0x8, R0 ;  /* 0x00000008ff007819 */ /* 0x000fe40000011600 */
[----:B------:R-:W-:-:S02]  /*7be0*/  SHF.R.U32.HI R2, RZ, 0x10, R12 ;  /* 0x00000010ff027819 */ /* 0x000fc4000001160c */
[----:B------:R-:W-:Y:S02]  /*7bf0*/  LOP3.LUT R0, R0, 0xffff, RZ, 0xc0, !PT ;  /* 0x0000ffff00007812 */ /* 0x000fe400078ec0ff */
[----:B------:R-:W-:Y:S02]  /*7c00*/  LOP3.LUT R2, R2, 0xff, RZ, 0xc0, !PT ;  /* 0x000000ff02027812 */ /* 0x000fe400078ec0ff */
[----:B------:R-:W-:Y:S02]  /*7c10*/  ISETP.GE.U32.AND P4, PT, R198, R0, PT ;  /* 0x00000000c600720c */ /* 0x000fe40003f86070 */
[----:B------:R-:W-:Y:S02]  /*7c20*/  F2FP.PACK_AB R0, R242, R241 ;  /* 0x000000f1f200723e */ /* 0x000fe400000000ff */
[----:B------:R-:W-:Y:S02]  /*7c30*/  LOP3.LUT R7, R41, 0xff, RZ, 0xc0, !PT ;  /* 0x000000ff29077812 */ /* 0x000fe400078ec0ff */
[----:B------:R-:W-:-:S02]  /*7c40*/  PRMT R18, R0, 0x7610, R18 ;  /* 0x0000761000127816 */ /* 0x000fc40000000012 */
[----:B------:R-:W-:Y:S02]  /*7c50*/  PRMT R17, R0, 0x7632, R17 ;  /* 0x0000763200117816 */ /* 0x000fe40000000011 */
[----:B------:R-:W-:Y:S01]  /*7c60*/  SHF.R.U32.HI R0, RZ, 0x8, R21 ;  /* 0x00000008ff007819 */ /* 0x000fe20000011615 */
[----:B------:R-:W-:Y:S01]  /*7c70*/  @!P2 HADD2 R149, -R18.H0_H0, -RZ.H0_H0 ;  /* 0xa00000ff1295a230 */ /* 0x000fe20000000900 */
[----:B------:R-:W-:Y:S01]  /*7c80*/  PRMT R136, R18, 0x5410, R17 ;  /* 0x0000541012887816 */ /* 0x000fe20000000011 */
[----:B------:R-:W-:Y:S01]  /*7c90*/  @!P4 HADD2 R150, -R17.H0_H0, -RZ.H0_H0 ;  /* 0xa00000ff1196c230 */ /* 0x000fe20000000900 */
[----:B------:R-:W-:Y:S02]  /*7ca0*/  LOP3.LUT R0, R0, 0xffff, RZ, 0xc0, !PT ;  /* 0x0000ffff00007812 */ /* 0x000fe400078ec0ff */
[----:B------:R-:W-:Y:S02]  /*7cb0*/  @!P2 PRMT R18, R149, 0x5410, RZ ;  /* 0x000054109512a816 */ /* 0x000fe400000000ff */
[----:B------:R-:W-:-:S02]  /*7cc0*/  ISETP.GE.U32.AND P2, PT, R198, R0, PT ;  /* 0x00000000c600720c */ /* 0x000fc40003f46070 */
[----:B------:R-:W-:Y:S02]  /*7cd0*/  SHF.R.U32.HI R0, RZ, 0x18, R12 ;  /* 0x00000018ff007819 */ /* 0x000fe4000001160c */
[----:B------:R-:W-:Y:S02]  /*7ce0*/  @!P4 PRMT R17, R150, 0x5410, RZ ;  /* 0x000054109611c816 */ /* 0x000fe400000000ff */
[----:B------:R-:W-:Y:S02]  /*7cf0*/  ISETP.GE.U32.AND P4, PT, R198, R0, PT ;  /* 0x00000000c600720c */ /* 0x000fe40003f86070 */
[C---:B------:R-:W-:Y:S02]  /*7d00*/  PRMT R0, R6.reuse, 0x7632, R0 ;  /* 0x0000763206007816 */ /* 0x040fe40000000000 */
[----:B------:R-:W-:Y:S02]  /*7d10*/  @!P0 PRMT R24, R145, 0x5410, RZ ;  /* 0x0000541091188816 */ /* 0x000fe400000000ff */
[----:B------:R-:W-:Y:S01]  /*7d20*/  PRMT R131, R6, 0x5410, R0 ;  /* 0x0000541006837816 */ /* 0x000fe20000000000 */
[----:B------:R-:W-:Y:S01]  /*7d30*/  @!P2 HADD2 R156, -R0.H0_H0, -RZ.H0_H0 ;  /* 0xa00000ff009ca230 */ /* 0x000fe20000000900 */
[----:B------:R-:W-:-:S02]  /*7d40*/  @!P3 PRMT R6, R151, 0x5410, RZ ;  /* 0x000054109706b816 */ /* 0x000fc400000000ff */
[C---:B------:R-:W-:Y:S02]  /*7d50*/  ISETP.GE.U32.AND P3, PT, R198.reuse, R2, PT ;  /* 0x00000002c600720c */ /* 0x040fe40003f66070 */
[----:B------:R-:W-:Y:S02]  /*7d60*/  ISETP.GE.U32.AND P0, PT, R198, R10, PT ;  /* 0x0000000ac600720c */ /* 0x000fe40003f06070 */
[----:B------:R-:W-:Y:S01]  /*7d70*/  PRMT R90, R7, 0x5410, R3 ;  /* 0x00005410075a7816 */ /* 0x000fe20000000003 */
[----:B------:R-:W-:Y:S01]  /*7d80*/  FADD.FTZ R7, R185, R11 ;  /* 0x0000000bb9077221 */ /* 0x000fe20000010000 */
[----:B-1----:R-:W-:Y:S01]  /*7d90*/  F2FP.PACK_AB R10, R236, R235 ;  /* 0x000000ebec0a723e */ /* 0x002fe200000000ff */
[----:B------:R-:W-:Y:S01]  /*7da0*/  FADD.FTZ R3, R30, R28 ;  /* 0x0000001c1e037221 */ /* 0x000fe20000010000 */
[----:B------:R-:W-:Y:S01]  /*7db0*/  F2FP.PACK_AB R8, R227, R231 ;  /* 0x000000e7e308723e */ /* 0x000fe200000000ff */
[----:B------:R-:W-:Y:S01]  /*7dc0*/  FADD.FTZ R100, R183, R7 ;  /* 0x00000007b7647221 */ /* 0x000fe20000010000 */
[----:B------:R-:W-:Y:S01]  /*7dd0*/  PRMT R9, R10, 0x7632, R9 ;  /* 0x000076320a097816 */ /* 0x000fe20000000009 */
[----:B------:R-:W-:Y:S01]  /*7de0*/  @!P1 HADD2 R157, -R10.H0_H0, -RZ.H0_H0 ;  /* 0xa00000ff0a9d9230 */ /* 0x000fe20000000900 */
[----:B------:R-:W-:Y:S01]  /*7df0*/  PRMT R7, R8, 0x7632, R7 ;  /* 0x0000763208077816 */ /* 0x000fe20000000007 */
[----:B------:R-:W-:Y:S01]  /*7e00*/  @!P3 HADD2 R160, -R8.H0_H0, -RZ.H0_H0 ;  /* 0xa00000ff08a0b230 */ /* 0x000fe20000000900 */
[----:B------:R-:W-:Y:S01]  /*7e10*/  PRMT R130, R10, 0x5410, R9 ;  /* 0x000054100a827816 */ /* 0x000fe20000000009 */
[----:B------:R-:W-:Y:S01]  /*7e20*/  FADD.FTZ R98, R31, R3 ;  /* 0x000000031f627221 */ /* 0x000fe20000010000 */
[----:B------:R-:W-:Y:S01]  /*7e30*/  PRMT R107, R8, 0x5410, R7 ;  /* 0x00005410086b7816 */ /* 0x000fe20000000007 */
[----:B------:R-:W-:Y:S01]  /*7e40*/  IMAD.SHL.U32 R30, R179, 0x40, RZ ;  /* 0x00000040b31e7824 */ /* 0x000fe200078e00ff */
[----:B------:R-:W-:Y:S01]  /*7e50*/  @!P1 PRMT R10, R157, 0x5410, RZ ;  /* 0x000054109d0a9816 */ /* 0x000fe200000000ff */
[----:B------:R-:W-:Y:S01]  /*7e60*/  IMAD.MOV.U32 R157, RZ, RZ, R164 ;  /* 0x000000ffff9d7224 */ /* 0x000fe200078e00a4 */
[----:B------:R-:W-:Y:S01]  /*7e70*/  @!P3 PRMT R8, R160, 0x5410, RZ ;  /* 0x00005410a008b816 */ /* 0x000fe200000000ff */
[----:B------:R-:W-:Y:S01]  /*7e80*/  IMAD.MOV.U32 R160, RZ, RZ, R127 ;  /* 0x000000ffffa07224 */ /* 0x000fe200078e007f */
[----:B------:R-:W-:Y:S01]  /*7e90*/  @!P2 PRMT R0, R156, 0x5410, RZ ;  /* 0x000054109c00a816 */ /* 0x000fe200000000ff */
[----:B------:R-:W-:Y:S01]  /*7ea0*/  IMAD.MOV.U32 R164, RZ, RZ, R175 ;  /* 0x000000ffffa47224 */ /* 0x000fe200078e00af */
[----:B------:R-:W-:Y:S01]  /*7eb0*/  @!P0 HADD2 R158, -R9.H0_H0, -RZ.H0_H0 ;  /* 0xa00000ff099e8230 */ /* 0x000fe20000000900 */
[----:B------:R-:W-:Y:S01]  /*7ec0*/  IMAD.MOV.U32 R127, RZ, RZ, R125 ;  /* 0x000000ffff7f7224 */ /* 0x000fe200078e007d */
[----:B------:R-:W-:Y:S01]  /*7ed0*/  @!P4 HADD2 R159, -R7.H0_H0, -RZ.H0_H0 ;  /* 0xa00000ff079fc230 */ /* 0x000fe20000000900 */
[----:B------:R-:W-:-:S02]  /*7ee0*/  IMAD.MOV.U32 R175, RZ, RZ, R123 ;  /* 0x000000ffffaf7224 */ /* 0x000fc400078e007b */
        /* <DEDUP_REMOVED lines=10> */
[----:B------:R-:W-:-:S04]  /*7f90*/  IMAD.WIDE.U32 R206, R177, -0x326172a9, RZ ;  /* 0xcd9e8d57b1ce7825 */ /* 0x000fc800078e00ff */
[----:B------:R-:W-:Y:S01]  /*7fa0*/  IMAD.SHL.U32 R32, R179, 0x8, RZ ;  /* 0x00000008b3207824 */ /* 0x000fe200078e00ff */
[----:B------:R-:W-:Y:S01]  /*7fb0*/  LOP3.LUT R2, R173, R205, R206, 0x96, !PT ;  /* 0x000000cdad027212 */ /* 0x000fe200078e96ce */
[--C-:B------:R-:W-:Y:S01]  /*7fc0*/  IMAD.WIDE R30, R30, 0x2, R48.reuse ;  /* 0x000000021e1e7825 */ /* 0x100fe200078e0230 */
[----:B------:R-:W-:Y:S01]  /*7fd0*/  LOP3.LUT R3, R178, R207, RZ, 0x3c, !PT ;  /* 0x000000cfb2037212 */ /* 0x000fe200078e3cff */
[----:B------:R-:W-:Y:S02]  /*7fe0*/  STL.64 [R1+0x28], R206 ;  /* 0x000028ce01007387 */ /* 0x000fe40000100a00 */
[----:B------:R-:W-:-:S04]  /*7ff0*/  IMAD.WIDE R32, R32, 0x2, R48 ;  /* 0x0000000220207825 */ /* 0x000fc800078e0230 */
[----:B------:R-:W-:Y:S01]  /*8000*/  IMAD.WIDE.U32 R12, R2, -0x2daee0ad, RZ ;  /* 0xd2511f53020c7825 */ /* 0x000fe200078e00ff */
[----:B------:R1:W-:Y:S03]  /*8010*/  ST.E.U16 [R32.64+0x2], R80 ;  /* 0x0000025020007985 */ /* 0x0003e6000c101504 */
[----:B------:R-:W-:Y:S01]  /*8020*/  IMAD.MOV.U32 R158, RZ, RZ, R120 ;  /* 0x000000ffff9e7224 */ /* 0x000fe200078e0078 */
[----:B------:R-:W-:Y:S01]  /*8030*/  ST.E.U16 [R32.64], R79 ;  /* 0x0000004f20007985 */ /* 0x000fe2000c101504 */
[----:B------:R-:W-:Y:S02]  /*8040*/  IMAD.MOV.U32 R159, RZ, RZ, R121 ;  /* 0x000000ffff9f7224 */ /* 0x000fe400078e0079 */
[----:B------:R-:W-:Y:S01]  /*8050*/  IMAD R28, R179, 0x48, RZ ;  /* 0x00000048b31c7824 */ /* 0x000fe200078e02ff */
[----:B------:R2:W-:Y:S01]  /*8060*/  ST.E.U16 [R30.64+0x2], R14 ;  /* 0x0000020e1e007985 */ /* 0x0005e2000c101504 */
[----:B------:R-:W-:-:S02]  /*8070*/  IMAD.MOV.U32 R120, RZ, RZ, R220 ;  /* 0x000000ffff787224 */ /* 0x000fc400078e00dc */
[----:B------:R-:W-:Y:S01]  /*8080*/  IMAD.MOV.U32 R121, RZ, RZ, R221 ;  /* 0x000000ffff797224 */ /* 0x000fe200078e00dd */
[----:B------:R3:W-:Y:S01]  /*8090*/  ST.E.U16 [R30.64], R15 ;  /* 0x0000000f1e007985 */ /* 0x0007e2000c101504 */
[----:B------:R-:W-:-:S04]  /*80a0*/  IMAD.WIDE R28, R28, 0x2, R48 ;  /* 0x000000021c1c7825 */ /* 0x000fc800078e0230 */
[----:B------:R-:W-:Y:S01]  /*80b0*/  IMAD.MOV.U32 R183, RZ, RZ, R134 ;  /* 0x000000ffffb77224 */ /* 0x000fe200078e0086 */
[----:B------:R4:W-:Y:S01]  /*80c0*/  ST.E.U16 [R28.64], R20 ;  /* 0x000000141c007985 */ /* 0x0009e2000c101504 */
[----:B------:R-:W-:Y:S02]  /*80d0*/  IMAD.MOV.U32 R146, RZ, RZ, R127 ;  /* 0x000000ffff927224 */ /* 0x000fe400078e007f */
[----:B------:R-:W-:Y:S01]  /*80e0*/  IMAD.MOV.U32 R142, RZ, RZ, R125 ;  /* 0x000000ffff8e7224 */ /* 0x000fe200078e007d */
[----:B------:R-:W-:Y:S01]  /*80f0*/  ST.E.U16 [R28.64+0x2], R16 ;  /* 0x000002101c007985 */ /* 0x000fe2000c101504 */
[----:B------:R-:W-:Y:S02]  /*8100*/  IMAD.MOV.U32 R186, RZ, RZ, R124 ;  /* 0x000000ffffba7224 */ /* 0x000fe400078e007c */
[----:B------:R-:W-:Y:S01]  /*8110*/  IMAD.MOV.U32 R141, RZ, RZ, R123 ;  /* 0x000000ffff8d7224 */ /* 0x000fe200078e007b */
[----:B------:R-:W-:Y:S01]  /*8120*/  ST.E.U16 [R48.64+0x10], R86 ;  /* 0x0000105630007985 */ /* 0x000fe2000c101504 */
[----:B-1----:R-:W-:-:S03]  /*8130*/  IMAD.WIDE.U32 R80, R3, -0x2daee0ad, RZ ;  /* 0xd2511f5303507825 */ /* 0x002fc600078e00ff */
[----:B------:R-:W-:Y:S01]  /*8140*/  ST.E.U16 [R48.64+0x12], R85 ;  /* 0x0000125530007985 */ /* 0x000fe2000c101504 */
[----:B------:R-:W-:Y:S01]  /*8150*/  IMAD.MOV.U32 R143, RZ, RZ, R176 ;  /* 0x000000ffff8f7224 */ /* 0x000fe200078e00b0 */
[----:B------:R-:W-:Y:S01]  /*8160*/  LOP3.LUT R2, R81, R163, R210, 0x96, !PT ;  /* 0x000000a351027212 */ /* 0x000fe200078e96d2 */
[----:B------:R-:W-:Y:S01]  /*8170*/  IMAD.MOV.U32 R163, RZ, RZ, R192 ;  /* 0x000000ffffa37224 */ /* 0x000fe200078e00c0 */
[----:B------:R-:W-:Y:S01]  /*8180*/  ST.E.U16 [R32.64+0x10], R83 ;  /* 0x0000105320007985 */ /* 0x000fe2000c101504 */
[----:B--2---:R-:W-:Y:S01]  /*8190*/  LOP3.LUT R14, R89, R160, R12, 0x96, !PT ;  /* 0x000000a0590e7212 */ /* 0x004fe200078e960c */
[----:B------:R-:W-:Y:S01]  /*81a0*/  IMAD.MOV.U32 R145, RZ, RZ, R175 ;  /* 0x000000ffff917224 */ /* 0x000fe200078e00af */
[----:B------:R-:W-:Y:S01]  /*81b0*/  LOP3.LUT R12, R13, R192, R80, 0x96, !PT ;  /* 0x000000c00d0c7212 */ /* 0x000fe200078e9650 */
[----:B------:R-:W-:Y:S01]  /*81c0*/  IMAD.WIDE.U32 R220, R2, -0x326172a9, RZ ;  /* 0xcd9e8d5702dc7825 */ /* 0x000fe200078e00ff */
[----:B------:R-:W-:Y:S03]  /*81d0*/  ST.E.U16 [R32.64+0x12], R84 ;  /* 0x0000125420007985 */ /* 0x000fe6000c101504 */
[----:B------:R-:W-:Y:S01]  /*81e0*/  IMAD.WIDE.U32 R12, R12, -0x326172a9, RZ ;  /* 0xcd9e8d570c0c7825 */ /* 0x000fe200078e00ff */
[----:B------:R1:W-:Y:S03]  /*81f0*/  ST.E.U16 [R30.64+0x10], R47 ;  /* 0x0000102f1e007985 */ /* 0x0003e6000c101504 */
[----:B---3--:R-:W-:Y:S01]  /*8200*/  IMAD.WIDE.U32 R14, R14, -0x326172a9, RZ ;  /* 0xcd9e8d570e0e7825 */ /* 0x008fe200078e00ff */
[----:B------:R-:W-:Y:S01]  /*8210*/  LOP3.LUT R2, R13, R157, R220, 0x96, !PT ;  /* 0x0000009d0d027212 */ /* 0x000fe200078e96dc */
[----:B------:R2:W-:Y:S02]  /*8220*/  ST.E.U16 [R30.64+0x12], R46 ;  /* 0x0000122e1e007985 */ /* 0x0005e4000c101504 */
[----:B------:R-:W-:Y:S01]  /*8230*/  IMAD.SHL.U32 R192, R5, 0x2, RZ ;  /* 0x0000000205c07824 */ /* 0x000fe200078e00ff */
[----:B----4-:R-:W-:Y:S01]  /*8240*/  LOP3.LUT R20, R15, R156, R12, 0x96, !PT ;  /* 0x0000009c0f147212 */ /* 0x010fe200078e960c */
[----:B------:R-:W-:Y:S01]  /*8250*/  IMAD.WIDE.U32 R2, R2, -0x2daee0ad, RZ ;  /* 0xd2511f5302027825 */ /* 0x000fe200078e00ff */
[----:B------:R-:W-:Y:S01]  /*8260*/  ST.E.U16 [R28.64+0x10], R45 ;  /* 0x0000102d1c007985 */ /* 0x000fe2000c101504 */
[----:B------:R-:W-:-:S02]  /*8270*/  LOP3.LUT R5, R92, 0xff, RZ, 0xc0, !PT ;  /* 0x000000ff5c057812 */ /* 0x000fc400078ec0ff */
[----:B------:R-:W-:Y:S01]  /*8280*/  IMAD.WIDE.U32 R20, R20, -0x2daee0ad, RZ ;  /* 0xd2511f5314147825 */ /* 0x000fe200078e00ff */
[----:B------:R-:W-:Y:S01]  /*8290*/  LOP3.LUT R13, R3, R183, R88, 0x96, !PT ;  /* 0x000000b7030d7212 */ /* 0x000fe200078e9658 */
[----:B------:R3:W-:Y:S02]  /*82a0*/  ST.E.U16 [R28.64+0x12], R44 ;  /* 0x0000122c1c007985 */ /* 0x0007e4000c101504 */
[----:B------:R-:W-:Y:S01]  /*82b0*/  IMAD R194, R4, 0x2, R192 ;  /* 0x0000000204c27824 */ /* 0x000fe200078e02c0 */
[----:B------:R-:W-:Y:S01]  /*82c0*/  LOP3.LUT R2, R21, R184, R2, 0x96, !PT ;  /* 0x000000b815027212 */ /* 0x000fe200078e9602 */
[----:B------:R-:W-:Y:S01]  /*82d0*/  ST.E.U16 [R48.64+0x20], R78 ;  /* 0x0000204e30007985 */ /* 0x000fe2000c101504 */
[----:B------:R-:W-:-:S03]  /*82e0*/  IMAD.WIDE.U32 R12, R13, -0x326172a9, RZ ;  /* 0xcd9e8d570d0c7825 */ /* 0x000fc600078e00ff */
[----:B------:R4:W-:Y:S01]  /*82f0*/  ST.E.U16 [R48.64+0x22], R77 ;  /* 0x0000224d30007985 */ /* 0x0009e2000c101504 */
[----:B------:R-:W-:Y:S01]  /*8300*/  IMAD.WIDE.U32 R2, R2, -0x326172a9, RZ ;  /* 0xcd9e8d5702027825 */ /* 0x000fe200078e00ff */
[----:B------:R-:W-:Y:S02]  /*8310*/  LOP3.LUT R14, R13, R147, R14, 0x96, !PT ;  /* 0x000000930d0e7212 */ /* 0x000fe400078e960e */
[----:B------:R-:W-:Y:S01]  /*8320*/  ST.E.U16 [R32.64+0x20], R75 ;  /* 0x0000204b20007985 */ /* 0x000fe2000c101504 */
[----:B-1----:R-:W-:Y:S01]  /*8330*/  IMAD.MOV.U32 R47, RZ, RZ, R81 ;  /* 0x000000ffff2f7224 */ /* 0x002fe200078e0051 */
[----:B------:R-:W-:Y:S01]  /*8340*/  LOP3.LUT R11, R3, R251, R12, 0x96, !PT ;  /* 0x000000fb030b7212 */ /* 0x000fe200078e960c */
[----:B------:R-:W-:Y:S01]  /*8350*/  IMAD.MOV.U32 R144, RZ, RZ, R174 ;  /* 0x000000ffff907224 */ /* 0x000fe200078e00ae */
[----:B------:R1:W-:Y:S01]  /*8360*/  ST.E.U16 [R32.64+0x22], R76 ;  /* 0x0000224c20007985 */ /* 0x0003e2000c101504 */
[C---:B------:R-:W-:Y:S01]  /*8370*/  LOP3.LUT R13, R2.reuse, 0xffff, RZ, 0xc0, !PT ;  /* 0x0000ffff020d7812 */ /* 0x040fe200078ec0ff */
[----:B--2---:R-:W-:Y:S01]  /*8380*/  IMAD.MOV.U32 R46, RZ, RZ, R80 ;  /* 0x000000ffff2e7224 */ /* 0x004fe200078e0050 */
[----:B------:R-:W-:Y:S01]  /*8390*/  LOP3.LUT R41, R2, 0xff, RZ, 0xc0, !PT ;  /* 0x000000ff02297812 */ /* 0x000fe200078ec0ff */
[----:B------:R-:W-:Y:S01]  /*83a0*/  ST.E.U16 [R30.64+0x20], R43 ;  /* 0x0000202b1e007985 */ /* 0x000fe2000c101504 */
[----:B------:R-:W-:Y:S01]  /*83b0*/  SHF.R.U32.HI R15, RZ, 0x10, R2 ;  /* 0x00000010ff0f7819 */ /* 0x000fe20000011602 */
[----:B------:R-:W-:Y:S01]  /*83c0*/  IMAD.MOV.U32 R185, RZ, RZ, R164 ;  /* 0x000000ffffb97224 */ /* 0x000fe200078e00a4 */
[----:B------:R-:W-:Y:S01]  /*83d0*/  SHF.R.U32.HI R21, RZ, 0x18, R2 ;  /* 0x00000018ff157819 */ /* 0x000fe20000011602 */
[----:B------:R-:W-:Y:S01]  /*83e0*/  ST.E.U16 [R30.64+0x22], R42 ;  /* 0x0000222a1e007985 */ /* 0x000fe2000c101504 */
[----:B------:R-:W-:Y:S01]  /*83f0*/  IMAD.WIDE.U32 R2, R14, -0x2daee0ad, RZ ;  /* 0xd2511f530e027825 */ /* 0x000fe200078e00ff */
[----:B------:R-:W-:-:S02]  /*8400*/  SHF.R.U32.HI R4, RZ, 0x18, R11 ;  /* 0x00000018ff047819 */ /* 0x000fc4000001160b */
[----:B------:R-:W-:Y:S01]  /*8410*/  ST.E.U16 [R28.64+0x20], R40 ;  /* 0x000020281c007985 */ /* 0x000fe2000c101504 */
[----:B---3--:R-:W-:Y:S02]  /*8420*/  PRMT R44, R198, 0x7054, R198 ;  /* 0x00007054c62c7816 */ /* 0x008fe400000000c6 */
[C---:B------:R-:W-:Y:S01]  /*8430*/  LOP3.LUT R12, R2.reuse, 0xffff, RZ, 0xc0, !PT ;  /* 0x0000ffff020c7812 */ /* 0x040fe200078ec0ff */
[----:B------:R-:W-:Y:S01]  /*8440*/  ST.E.U16 [R28.64+0x22], R39 ;  /* 0x000022271c007985 */ /* 0x000fe2000c101504 */
[----:B------:R-:W-:Y:S02]  /*8450*/  LOP3.LUT R16, R3, R249, R20, 0x96, !PT ;  /* 0x000000f903107212 */ /* 0x000fe400078e9614 */
[----:B------:R-:W-:Y:S01]  /*8460*/  LOP3.LUT R14, R2, 0xff, RZ, 0xc0, !PT ;  /* 0x000000ff020e7812 */ /* 0x000fe200078ec0ff */
[----:B------:R-:W-:Y:S01]  /*8470*/  ST.E.U16 [R48.64+0x30], R74 ;  /* 0x0000304a30007985 */ /* 0x000fe2000c101504 */
[--C-:B------:R-:W-:Y:S01]  /*8480*/  SHF.R.U32.HI R20, RZ, 0x10, R2.reuse ;  /* 0x00000010ff147819 */ /* 0x100fe20000011602 */
[----:B----4-:R-:W-:Y:S01]  /*8490*/  IMAD.MOV.U32 R77, RZ, RZ, R121 ;  /* 0x000000ffff4d7224 */ /* 0x010fe200078e0079 */
[----:B------:R-:W-:Y:S01]  /*84a0*/  SHF.R.U32.HI R79, RZ, 0x18, R2 ;  /* 0x00000018ff4f7819 */ /* 0x000fe20000011602 */
[----:B------:R-:W-:Y:S01]  /*84b0*/  ST.E.U16 [R48.64+0x32], R73 ;  /* 0x0000324930007985 */ /* 0x000fe2000c101504 */
[----:B------:R-:W-:-:S02]  /*84c0*/  LOP3.LUT R2, R15, 0xff, RZ, 0xc0, !PT ;  /* 0x000000ff0f027812 */ /* 0x000fc400078ec0ff */
[----:B------:R-:W-:Y:S01]  /*84d0*/  SHF.R.U32.HI R3, RZ, 0x8, R13 ;  /* 0x00000008ff037819 */ /* 0x000fe2000001160d */
[----:B------:R-:W-:Y:S01]  /*84e0*/  ST.E.U16 [R32.64+0x30], R71 ;  /* 0x0000304720007985 */ /* 0x000fe2000c101504 */
[----:B-1----:R-:W-:-:S03]  /*84f0*/  IMAD.MOV.U32 R76, RZ, RZ, R120 ;  /* 0x000000ffff4c7224 */ /* 0x002fc600078e0078 */
[----:B------:R-:W-:Y:S04]  /*8500*/  ST.E.U16 [R32.64+0x32], R72 ;  /* 0x0000324820007985 */ /* 0x000fe8000c101504 */
        /* <DEDUP_REMOVED lines=17> */
[----:B------:R1:W-:Y:S04]  /*8620*/  ST.E.U16 [R30.64+0x52], R23 ;  /* 0x000052171e007985 */ /* 0x0003e8000c101504 */
[----:B------:R-:W-:Y:S04]  /*8630*/  ST.E.U16 [R28.64+0x50], R22 ;  /* 0x000050161c007985 */ /* 0x000fe8000c101504 */
[----:B------:R-:W-:Y:S04]  /*8640*/  ST.E.U16 [R28.64+0x52], R19 ;  /* 0x000052131c007985 */ /* 0x000fe8000c101504 */
[----:B------:R-:W-:Y:S04]  /*8650*/  ST.E.U16 [R48.64+0x60], R62 ;  /* 0x0000603e30007985 */ /* 0x000fe8000c101504 */
[----:B------:R-:W-:Y:S04]  /*8660*/  ST.E.U16 [R48.64+0x62], R61 ;  /* 0x0000623d30007985 */ /* 0x000fe8000c101504 */
[----:B------:R-:W-:Y:S04]  /*8670*/  ST.E.U16 [R32.64+0x60], R59 ;  /* 0x0000603b20007985 */ /* 0x000fe8000c101504 */
[----:B------:R-:W-:Y:S01]  /*8680*/  ST.E.U16 [R32.64+0x62], R60 ;  /* 0x0000623c20007985 */ /* 0x000fe2000c101504 */
[----:B-1----:R-:W-:-:S03]  /*8690*/  PRMT R23, R5, 0x5410, R93 ;  /* 0x0000541005177816 */ /* 0x002fc6000000005d */
[----:B------:R-:W-:Y:S04]  /*86a0*/  ST.E.U16 [R30.64+0x60], R18 ;  /* 0x000060121e007985 */ /* 0x000fe8000c101504 */
[----:B------:R-:W-:Y:S04]  /*86b0*/  ST.E.U16 [R30.64+0x62], R17 ;  /* 0x000062111e007985 */ /* 0x000fe8000c101504 */
[----:B------:R1:W-:Y:S04]  /*86c0*/  ST.E.U16 [R28.64+0x60], R8 ;  /* 0x000060081c007985 */ /* 0x0003e8000c101504 */
[----:B------:R2:W-:Y:S04]  /*86d0*/  ST.E.U16 [R28.64+0x62], R7 ;  /* 0x000062071c007985 */ /* 0x0005e8000c101504 */
[----:B------:R-:W-:Y:S04]  /*86e0*/  ST.E.U16 [R48.64+0x70], R58 ;  /* 0x0000703a30007985 */ /* 0x000fe8000c101504 */
[----:B------:R-:W-:Y:S04]  /*86f0*/  ST.E.U16 [R48.64+0x72], R57 ;  /* 0x0000723930007985 */ /* 0x000fe8000c101504 */
[----:B------:R-:W-:Y:S04]  /*8700*/  ST.E.U16 [R32.64+0x70], R56 ;  /* 0x0000703820007985 */ /* 0x000fe8000c101504 */
[----:B------:R-:W-:Y:S04]  /*8710*/  ST.E.U16 [R32.64+0x72], R55 ;  /* 0x0000723720007985 */ /* 0x000fe8000c101504 */
[----:B------:R3:W-:Y:S01]  /*8720*/  ST.E.U16 [R30.64+0x72], R0 ;  /* 0x000072001e007985 */ /* 0x0007e2000c101504 */
[----:B-1----:R-:W-:-:S03]  /*8730*/  PRMT R8, R41, 0x5410, R3 ;  /* 0x0000541029087816 */ /* 0x002fc60000000003 */
[----:B------:R1:W-:Y:S01]  /*8740*/  ST.E.U16 [R30.64+0x70], R6 ;  /* 0x000070061e007985 */ /* 0x0003e2000c101504 */
[----:B------:R-:W-:Y:S02]  /*8750*/  SHF.R.U32.HI R3, RZ, 0x10, R11 ;  /* 0x00000010ff037819 */ /* 0x000fe4000001160b */
[----:B--2---:R-:W-:Y:S01]  /*8760*/  LOP3.LUT R7, R54, 0xff, RZ, 0xc0, !PT ;  /* 0x000000ff36077812 */ /* 0x004fe200078ec0ff */
[----:B------:R2:W-:Y:S01]  /*8770*/  ST.E.U16 [R28.64+0x72], R9 ;  /* 0x000072091c007985 */ /* 0x0005e2000c101504 */
[----:B------:R-:W-:-:S03]  /*8780*/  LOP3.LUT R3, R3, 0xff, RZ, 0xc0, !PT ;  /* 0x000000ff03037812 */ /* 0x000fc600078ec0ff */
[----:B------:R4:W-:Y:S04]  /*8790*/  ST.E.U16 [R28.64+0x70], R10 ;  /* 0x0000700a1c007985 */ /* 0x0009e8000c101504 */
[----:B------:R-:W5:Y:S04]  /*87a0*/  LDSM.16.MT88.4 R124, [R194+0x9000] ;  /* 0x00900000c27c783b */ /* 0x000f680000004200 */
[----:B------:R-:W5:Y:S04]  /*87b0*/  LDSM.16.MT88.4 R120, [R192+0x9000] ;  /* 0x00900000c078783b */ /* 0x000f680000004200 */
[----:B------:R-:W-:Y:S01]  /*87c0*/  STL.64 [R1+0x20], R80 ;  /* 0x0000205001007387 */ /* 0x000fe20000100a00 */
[----:B---3--:R-:W-:-:S03]  /*87d0*/  SHF.R.U32.HI R0, RZ, 0x8, R12 ;  /* 0x00000008ff007819 */ /* 0x008fc6000001160c */
[----:B------:R-:W-:Y:S01]  /*87e0*/  LDSM.16.MT88.4 R80, [R194+0xa400] ;  /* 0x00a40000c250783b */ /* 0x000fe20000004200 */
[----:B-1----:R-:W-:-:S03]  /*87f0*/  SHF.R.U32.HI R6, RZ, 0x8, R91 ;  /* 0x00000008ff067819 */ /* 0x002fc6000001165b */
[----:B------:R-:W-:Y:S01]  /*8800*/  LDSM.16.MT88.4 R108, [R192+0x9400] ;  /* 0x00940000c06c783b */ /* 0x000fe20000004200 */
[----:B------:R-:W-:Y:S02]  /*8810*/  PRMT R22, R14, 0x5410, R0 ;  /* 0x000054100e167816 */ /* 0x000fe40000000000 */
[----:B--2---:R-:W-:Y:S01]  /*8820*/  PRMT R9, R2, 0x5410, R21 ;  /* 0x0000541002097816 */ /* 0x004fe20000000015 */
[----:B------:R-:W-:Y:S01]  /*8830*/  LDSM.16.MT88.4 R60, [R192+0xb000] ;  /* 0x00b00000c03c783b */ /* 0x000fe20000004200 */
[----:B------:R-:W-:Y:S02]  /*8840*/  LOP3.LUT R2, R54, 0xffff, RZ, 0xc0, !PT ;  /* 0x0000ffff36027812 */ /* 0x000fe400078ec0ff */
[----:B------:R-:W-:Y:S02]  /*8850*/  LOP3.LUT R0, R11, 0xffff, RZ, 0xc0, !PT ;  /* 0x0000ffff0b007812 */ /* 0x000fe400078ec0ff */
[----:B------:R-:W-:Y:S02]  /*8860*/  PRMT R17, R94, 0x5410, R6 ;  /* 0x000054105e117816 */ /* 0x000fe40000000006 */
[----:B------:R-:W-:-:S02]  /*8870*/  SHF.R.U32.HI R5, RZ, 0x8, R2 ;  /* 0x00000008ff057819 */ /* 0x000fc40000011602 */
[----:B------:R-:W-:Y:S02]  /*8880*/  LOP3.LUT R6, R11, 0xff, RZ, 0xc0, !PT ;  /* 0x000000ff0b067812 */ /* 0x000fe400078ec0ff */
[----:B------:R-:W-:Y:S01]  /*8890*/  SHF.R.U32.HI R2, RZ, 0x8, R0 ;  /* 0x00000008ff027819 */ /* 0x000fe20000011600 */
[--C-:B------:R-:W-:Y:S01]  /*88a0*/  HSET2.LE.AND R0, R90, R44.reuse, PT ;  /* 0x0000002c5a007233 */ /* 0x100fe20003803000 */
[----:B----4-:R-:W-:Y:S01]  /*88b0*/  PRMT R10, R7, 0x5410, R5 ;  /* 0x00005410070a7816 */ /* 0x010fe20000000005 */
[----:B------:R-:W-:Y:S01]  /*88c0*/  LDSM.16.MT88.4 R88, [R194+0xa000] ;  /* 0x00a00000c258783b */ /* 0x000fe20000004200 */
[----:B------:R-:W-:Y:S01]  /*88d0*/  PRMT R6, R6, 0x5410, R2 ;  /* 0x0000541006067816 */ /* 0x000fe20000000002 */
[--C-:B------:R-:W-:Y:S01]  /*88e0*/  HSET2.LE.AND R2, R87, R44.reuse, PT ;  /* 0x0000002c57027233 */ /* 0x100fe20003803000 */
[----:B------:R-:W-:Y:S01]  /*88f0*/  PRMT R5, R3, 0x5410, R4 ;  /* 0x0000541003057816 */ /* 0x000fe20000000004 */
[--C-:B------:R-:W-:Y:S01]  /*8900*/  HSET2.LE.AND R3, R96, R44.reuse, PT ;  /* 0x0000002c60037233 */ /* 0x100fe20003803000 */
[----:B------:R-:W-:Y:S01]  /*8910*/  LOP3.LUT R24, R172, R0, RZ, 0xc0, !PT ;  /* 0x00000000ac187212 */ /* 0x000fe200078ec0ff */
        /* <DEDUP_REMOVED lines=8> */
[----:B------:R-:W-:Y:S01]  /*89a0*/  HSET2.LE.AND R2, R5, R44, PT ;  /* 0x0000002c05027233 */ /* 0x000fe20003803000 */
[----:B------:R-:W-:Y:S01]  /*89b0*/  LOP3.LUT R12, R118, R3, RZ, 0xc0, !PT ;  /* 0x00000003760c7212 */ /* 0x000fe200078ec0ff */
[----:B------:R-:W-:Y:S01]  /*89c0*/  LDSM.16.MT88.4 R112, [R194+0x9400] ;  /* 0x00940000c270783b */ /* 0x000fe20000004200 */
[----:B------:R-:W-:-:S02]  /*89d0*/  LOP3.LUT R27, R167, R4, RZ, 0xc0, !PT ;  /* 0x00000004a71b7212 */ /* 0x000fc400078ec0ff */
[----:B------:R-:W-:Y:S01]  /*89e0*/  LOP3.LUT R13, R117, R2, RZ, 0xc0, !PT ;  /* 0x00000002750d7212 */ /* 0x000fe200078ec0ff */
[----:B------:R-:W-:Y:S01]  /*89f0*/  LDSM.16.MT88.4 R84, [R192+0xa400] ;  /* 0x00a40000c054783b */ /* 0x000fe20000004200 */
[----:B------:R-:W-:Y:S02]  /*8a00*/  SHF.R.U32.HI R3, RZ, 0x10, R54 ;  /* 0x00000010ff037819 */ /* 0x000fe40000011636 */
[----:B------:R-:W-:Y:S01]  /*8a10*/  LOP3.LUT R0, R16, 0xffff, RZ, 0xc0, !PT ;  /* 0x0000ffff10007812 */ /* 0x000fe200078ec0ff */
[----:B------:R-:W1:Y:S01]  /*8a20*/  LDSM.16.MT88.4 R116, [R192+0xa000] ;  /* 0x00a00000c074783b */ /* 0x000e620000004200 */
[----:B-----5:R-:W-:Y:S01]  /*8a30*/  HMMA.16816.F32 R36, R24, R124, RZ ;  /* 0x0000007c1824723c */ /* 0x020fe200000018ff */
[----:B------:R-:W-:Y:S02]  /*8a40*/  LOP3.LUT R5, R20, 0xff, RZ, 0xc0, !PT ;  /* 0x000000ff14057812 */ /* 0x000fe400078ec0ff */
[----:B------:R-:W-:Y:S02]  /*8a50*/  SHF.R.U32.HI R2, RZ, 0x10, R16 ;  /* 0x00000010ff027819 */ /* 0x000fe40000011610 */
[----:B------:R-:W-:-:S02]  /*8a60*/  SHF.R.U32.HI R7, RZ, 0x18, R54 ;  /* 0x00000018ff077819 */ /* 0x000fc40000011636 */
[----:B------:R-:W-:Y:S01]  /*8a70*/  LOP3.LUT R8, R16, 0xff, RZ, 0xc0, !PT ;  /* 0x000000ff10087812 */ /* 0x000fe200078ec0ff */
[-C--:B------:R-:W-:Y:S01]  /*8a80*/  HMMA.16816.F32 R40, R12, R120.reuse, RZ ;  /* 0x000000780c28723c */ /* 0x080fe200000018ff */
[----:B------:R-:W-:Y:S02]  /*8a90*/  LOP3.LUT R3, R3, 0xff, RZ, 0xc0, !PT ;  /* 0x000000ff03037812 */ /* 0x000fe400078ec0ff */
[----:B------:R-:W-:Y:S01]  /*8aa0*/  SHF.R.U32.HI R4, RZ, 0x8, R0 ;  /* 0x00000008ff047819 */ /* 0x000fe20000011600 */
[----:B------:R-:W-:Y:S01]  /*8ab0*/  HSET2.LE.AND R0, R10, R44, PT ;  /* 0x0000002c0a007233 */ /* 0x000fe20003803000 */
[----:B------:R-:W-:Y:S02]  /*8ac0*/  SHF.R.U32.HI R6, RZ, 0x18, R16 ;  /* 0x00000018ff067819 */ /* 0x000fe40000011610 */
[----:B------:R-:W-:Y:S01]  /*8ad0*/  LOP3.LUT R2, R2, 0xff, RZ, 0xc0, !PT ;  /* 0x000000ff02027812 */ /* 0x000fe200078ec0ff */
[----:B------:R-:W-:Y:S01]  /*8ae0*/  HMMA.16816.F32 R56, R24, R120, RZ ;  /* 0x000000781838723c */ /* 0x000fe200000018ff */
[----:B------:R-:W-:-:S02]  /*8af0*/  PRMT R9, R5, 0x5410, R79 ;  /* 0x0000541005097816 */ /* 0x000fc4000000004f */
[----:B------:R-:W-:Y:S02]  /*8b00*/  PRMT R3, R3, 0x5410, R7 ;  /* 0x0000541003037816 */ /* 0x000fe40000000007 */
[----:B------:R-:W-:Y:S01]  /*8b10*/  PRMT R5, R8, 0x5410, R4 ;  /* 0x0000541008057816 */ /* 0x000fe20000000004 */
[--C-:B------:R-:W-:Y:S01]  /*8b20*/  HSET2.LE.AND R4, R23, R44.reuse, PT ;  /* 0x0000002c17047233 */ /* 0x100fe20003803000 */
[----:B------:R-:W-:Y:S01]  /*8b30*/  PRMT R6, R2, 0x5410, R6 ;  /* 0x0000541002067816 */ /* 0x000fe20000000006 */
[--C-:B------:R-:W-:Y:S01]  /*8b40*/  HSET2.LE.AND R2, R17, R44.reuse, PT ;  /* 0x0000002c11027233 */ /* 0x100fe20003803000 */
[----:B------:R-:W-:Y:S01]  /*8b50*/  LOP3.LUT R20, R168, R0, RZ, 0xc0, !PT ;  /* 0x00000000a8147212 */ /* 0x000fe200078ec0ff */
[--C-:B------:R-:W-:Y:S01]  /*8b60*/  HSET2.LE.AND R0, R3, R44.reuse, PT ;  /* 0x0000002c03007233 */ /* 0x100fe20003803000 */
[----:B------:R-:W-:Y:S01]  /*8b70*/  HMMA.16816.F32 R16, R12, R124, RZ ;  /* 0x0000007c0c10723c */ /* 0x000fe200000018ff */
[----:B------:R-:W-:Y:S01]  /*8b80*/  LOP3.LUT R23, R165, R4, RZ, 0xc0, !PT ;  /* 0x00000004a5177212 */ /* 0x000fe200078ec0ff */
[----:B------:R-:W-:-:S02]  /*8b90*/  HSET2.LE.AND R4, R5, R44, PT ;  /* 0x0000002c05047233 */ /* 0x000fc40003803000 */
[--C-:B------:R-:W-:Y:S01]  /*8ba0*/  HSET2.LE.AND R3, R22, R44.reuse, PT ;  /* 0x0000002c16037233 */ /* 0x100fe20003803000 */
[----:B------:R-:W-:Y:S01]  /*8bb0*/  LOP3.LUT R21, R169, R0, RZ, 0xc0, !PT ;  /* 0x00000000a9157212 */ /* 0x000fe200078ec0ff */
[--C-:B------:R-:W-:Y:S01]  /*8bc0*/  HSET2.LE.AND R0, R9, R44.reuse, PT ;  /* 0x0000002c09007233 */ /* 0x100fe20003803000 */
[----:B------:R-:W-:Y:S01]  /*8bd0*/  LOP3.LUT R22, R166, R2, RZ, 0xc0, !PT ;  /* 0x00000002a6167212 */ /* 0x000fe200078ec0ff */
[----:B------:R-:W-:Y:S01]  /*8be0*/  HSET2.LE.AND R2, R6, R44, PT ;  /* 0x0000002c06027233 */ /* 0x000fe20003803000 */
[----:B------:R-:W-:Y:S02]  /*8bf0*/  LOP3.LUT R8, R129, R4, RZ, 0xc0, !PT ;  /* 0x0000000481087212 */ /* 0x000fe400078ec0ff */
[----:B------:R-:W-:Y:S01]  /*8c00*/  LOP3.LUT R10, R99, R3, RZ, 0xc0, !PT ;  /* 0x00000003630a7212 */ /* 0x000fe200078ec0ff */
[----:B-1----:R-:W-:Y:S01]  /*8c10*/  HMMA.16816.F32 R4, R24, R116, RZ ;  /* 0x000000741804723c */ /* 0x002fe200000018ff */
[----:B------:R-:W-:Y:S02]  /*8c20*/  LOP3.LUT R11, R97, R0, RZ, 0xc0, !PT ;  /* 0x00000000610b7212 */ /* 0x000fe400078ec0ff */
[----:B------:R-:W-:-:S02]  /*8c30*/  LOP3.LUT R9, R128, R2, RZ, 0xc0, !PT ;  /* 0x0000000280097212 */ /* 0x000fc400078ec0ff */
[----:B------:R-:W-:-:S03]  /*8c40*/  LOP3.LUT R2, R180, R211, RZ, 0x3c, !PT ;  /* 0x000000d3b4027212 */ /* 0x000fc600078e3cff */
[----:B------:R-:W-:Y:S02]  /*8c50*/  HMMA.16816.F32 R176, R20, R112, R36 ;  /* 0x0000007014b0723c */ /* 0x000fe40000001824 */
[----:B------:R-:W-:-:S05]  /*8c60*/  IMAD.WIDE.U32 R2, R2, -0x326172a9, RZ ;  /* 0xcd9e8d5702027825 */ /* 0x000fca00078e00ff */
[-C--:B------:R-:W-:Y:S01]  /*8c70*/  LOP3.LUT R0, R3, R205.reuse, R208, 0x96, !PT ;  /* 0x000000cd03007212 */ /* 0x080fe200078e96d0 */
[----:B------:R-:W-:Y:S08]  /*8c80*/  HMMA.16816.F32 R36, R24, R88, RZ ;  /* 0x000000581824723c */ /* 0x000ff000000018ff */
[----:B------:R-:W-:Y:S08]  /*8c90*/  HMMA.16816.F32 R148, R8, R112, R16 ;  /* 0x000000700894723c */ /* 0x000ff00000001810 */
[----:B------:R-:W-:Y:S08]  /*8ca0*/  HMMA.16816.F32 R16, R12, R116, RZ ;  /* 0x000000740c10723c */ /* 0x000ff000000018ff */
[C---:B------:R-:W-:Y:S07]  /*8cb0*/  HMMA.16816.F32 R172, R20.reuse, R84, R4 ;  /* 0x0000005414ac723c */ /* 0x040fee0000001804 */
[----:B------:R-:W-:Y:S01]  /*8cc0*/  LOP3.LUT R6, R159, R204, R2, 0x96, !PT ;  /* 0x000000cc9f067212 */ /* 0x000fe200078e9602 */
[----:B------:R-:W-:Y:S01]  /*8cd0*/  HMMA.16816.F32 R208, R20, R80, R36 ;  /* 0x0000005014d0723c */ /* 0x000fe20000001824 */
[----:B------:R-:W-:-:S02]  /*8ce0*/  LOP3.LUT R5, R3, R205, R206, 0x96, !PT ;  /* 0x000000cd03057212 */ /* 0x000fc400078e96ce */
[----:B------:R-:W-:Y:S01]  /*8cf0*/  LOP3.LUT R4, R221, R204, R2, 0x96, !PT ;  /* 0x000000ccdd047212 */ /* 0x000fe200078e9602 */
[----:B------:R-:W-:-:S04]  /*8d00*/  IMAD.WIDE.U32 R2, R0, -0x2daee0ad, RZ ;  /* 0xd2511f5300027825 */ /* 0x000fc800078e00ff */
[----:B------:R-:W-:Y:S01]  /*8d10*/  IMAD.WIDE.U32 R36, R6, -0x2daee0ad, RZ ;  /* 0xd2511f5306247825 */ /* 0x000fe200078e00ff */
[----:B------:R-:W-:Y:S01]  /*8d20*/  LOP3.LUT R7, R3, R163, R76, 0x96, !PT ;  /* 0x000000a303077212 */ /* 0x000fe200078e964c */
[----:B------:R-:W-:Y:S02]  /*8d30*/  HMMA.16816.F32 R132, R8, R84, R16 ;  /* 0x000000540884723c */ /* 0x000fe40000001810 */
[----:B------:R-:W-:Y:S01]  /*8d40*/  IMAD.WIDE.U32 R38, R4, -0x2daee0ad, RZ ;  /* 0xd2511f5304267825 */ /* 0x000fe200078e00ff */
[----:B------:R-:W-:-:S03]  /*8d50*/  LOP3.LUT R6, R37, R160, R2, 0x96, !PT ;  /* 0x000000a025067212 */ /* 0x000fc600078e9602 */
[----:B------:R-:W-:Y:S02]  /*8d60*/  IMAD.WIDE.U32 R2, R5, -0x2daee0ad, RZ ;  /* 0xd2511f5305027825 */ /* 0x000fe400078e00ff */
[----:B------:R-:W-:Y:S02]  /*8d70*/  HMMA.16816.F32 R164, R8, R108, R40 ;  /* 0x0000006c08a4723c */ /* 0x000fe40000001828 */
[----:B------:R-:W-:Y:S01]  /*8d80*/  IMAD.WIDE.U32 R18, R6, -0x326172a9, RZ ;  /* 0xcd9e8d5706127825 */ /* 0x000fe200078e00ff */
[----:B------:R-:W-:Y:S02]  /*8d90*/  LOP3.LUT R4, R3, R163, R46, 0x96, !PT ;  /* 0x000000a303047212 */ /* 0x000fe400078e962e */
[----:B------:R-:W-:Y:S01]  /*8da0*/  LOP3.LUT R0, R39, R160, R2, 0x96, !PT ;  /* 0x000000a027007212 */ /* 0x000fe200078e9602 */
[----:B------:R-:W-:Y:S02]  /*8db0*/  IMAD.WIDE.U32 R2, R7, -0x326172a9, RZ ;  /* 0xcd9e8d5707027825 */ /* 0x000fe400078e00ff */
[----:B------:R-:W-:Y:S02]  /*8dc0*/  HMMA.16816.F32 R40, R12, R88, RZ ;  /* 0x000000580c28723c */ /* 0x000fe400000018ff */
[----:B------:R-:W-:Y:S01]  /*8dd0*/  IMAD.WIDE.U32 R34, R0, -0x326172a9, RZ ;  /* 0xcd9e8d5700227825 */ /* 0x000fe200078e00ff */
[----:B------:R-:W-:-:S02]  /*8de0*/  LOP3.LUT R6, R3, R157, R158, 0x96, !PT ;  /* 0x0000009d03067212 */ /* 0x000fc400078e969e */
[-C--:B------:R-:W-:Y:S01]  /*8df0*/  LOP3.LUT R5, R19, R156.reuse, R2, 0x96, !PT ;  /* 0x0000009c13057212 */ /* 0x080fe200078e9602 */
[----:B------:R-:W-:Y:S02]  /*8e00*/  IMAD.WIDE.U32 R2, R4, -0x326172a9, RZ ;  /* 0xcd9e8d5704027825 */ /* 0x000fe400078e00ff */
[----:B------:R-:W-:Y:S01]  /*8e10*/  HMMA.16816.F32 R168, R20, R108, R56 ;  /* 0x0000006c14a8723c */ /* 0x000fe20000001838 */
[----:B------:R-:W1:Y:S01]  /*8e20*/  LDSM.16.MT88.4 R56, [R192+0xb400] ;  /* 0x00b40000c038783b */ /* 0x000e620000004200 */
[----:B------:R-:W-:Y:S01]  /*8e30*/  IMAD.WIDE.U32 R16, R5, -0x2daee0ad, RZ ;  /* 0xd2511f5305107825 */ /* 0x000fe200078e00ff */
[----:B------:R-:W-:Y:S02]  /*8e40*/  LOP3.LUT R4, R3, R157, R220, 0x96, !PT ;  /* 0x0000009d03047212 */ /* 0x000fe400078e96dc */
[----:B------:R-:W-:Y:S01]  /*8e50*/  LOP3.LUT R0, R35, R156, R2, 0x96, !PT ;  /* 0x0000009c23007212 */ /* 0x000fe200078e9602 */
[----:B------:R-:W-:-:S05]  /*8e60*/  IMAD.WIDE.U32 R2, R6, -0x2daee0ad, RZ ;  /* 0xd2511f5306027825 */ /* 0x000fca00078e00ff */
[----:B------:R-:W-:Y:S01]  /*8e70*/  LOP3.LUT R6, R3, R183, R36, 0x96, !PT ;  /* 0x000000b703067212 */ /* 0x000fe200078e9624 */
[----:B------:R-:W-:Y:S01]  /*8e80*/  IMAD.WIDE.U32 R36, R0, -0x2daee0ad, RZ ;  /* 0xd2511f5300247825 */ /* 0x000fe200078e00ff */
[----:B------:R-:W-:-:S03]  /*8e90*/  LOP3.LUT R5, R17, R184, R2, 0x96, !PT ;  /* 0x000000b811057212 */ /* 0x000fc600078e9602 */
[----:B------:R-:W-:Y:S01]  /*8ea0*/  IMAD.WIDE.U32 R2, R4, -0x2daee0ad, RZ ;  /* 0xd2511f5304027825 */ /* 0x000fe200078e00ff */
[----:B------:R-:W-:Y:S03]  /*8eb0*/  HMMA.16816.F32 R204, R8, R80, R40 ;  /* 0x0000005008cc723c */ /* 0x000fe60000001828 */
[----:B------:R-:W-:Y:S01]  /*8ec0*/  IMAD.WIDE.U32 R6, R6, -0x326172a9, RZ ;  /* 0xcd9e8d5706067825 */ /* 0x000fe200078e00ff */
[----:B------:R-:W-:Y:S02]  /*8ed0*/  LOP3.LUT R4, R3, R183, R38, 0x96, !PT ;  /* 0x000000b703047212 */ /* 0x000fe400078e9626 */
[----:B------:R-:W-:Y:S01]  /*8ee0*/  LOP3.LUT R0, R37, R184, R2, 0x96, !PT ;  /* 0x000000b825007212 */ /* 0x000fe200078e9602 */
[----:B------:R-:W-:Y:S01]  /*8ef0*/  IMAD.WIDE.U32 R2, R5, -0x326172a9, RZ ;  /* 0xcd9e8d5705027825 */ /* 0x000fe200078e00ff */
[----:B------:R-:W-:-:S03]  /*8f00*/  LOP3.LUT R7, R7, R147, R18, 0x96, !PT ;  /* 0x0000009307077212 */ /* 0x000fc600078e9612 */
[----:B------:R-:W-:Y:S01]  /*8f10*/  IMAD.WIDE.U32 R4, R4, -0x326172a9, RZ ;  /* 0xcd9e8d5704047825 */ /* 0x000fe200078e00ff */
[----:B------:R-:W-:Y:S02]  /*8f20*/  LOP3.LUT R6, R3, R251, R6, 0x96, !PT ;  /* 0x000000fb03067212 */ /* 0x000fe400078e9606 */
[C---:B------:R-:W-:Y:S02]  /*8f30*/  LOP3.LUT R17, R2.reuse, 0xffff, RZ, 0xc0, !PT ;  /* 0x0000ffff02117812 */ /* 0x040fe400078ec0ff */
[----:B------:R-:W-:Y:S02]  /*8f40*/  LOP3.LUT R35, R2, 0xff, RZ, 0xc0, !PT ;  /* 0x000000ff02237812 */ /* 0x000fe400078ec0ff */
[--C-:B------:R-:W-:Y:S02]  /*8f50*/  SHF.R.U32.HI R19, RZ, 0x10, R2.reuse ;  /* 0x00000010ff137819 */ /* 0x100fe40000011602 */
[----:B------:R-:W-:Y:S01]  /*8f60*/  SHF.R.U32.HI R18, RZ, 0x18, R2 ;  /* 0x00000018ff127819 */ /* 0x000fe20000011602 */
[----:B------:R-:W-:Y:S01]  /*8f70*/  IMAD.WIDE.U32 R2, R0, -0x326172a9, RZ ;  /* 0xcd9e8d5700027825 */ /* 0x000fe200078e00ff */
[----:B------:R-:W-:-:S02]  /*8f80*/  LOP3.LUT R0, R5, R147, R34, 0x96, !PT ;  /* 0x0000009305007212 */ /* 0x000fc400078e9622 */
[----:B------:R-:W-:Y:S01]  /*8f90*/  SHF.R.U32.HI R17, RZ, 0x8, R17 ;  /* 0x00000008ff117819 */ /* 0x000fe20000011611 */
[----:B------:R-:W-:Y:S01]  /*8fa0*/  IMAD.MOV.U32 R147, RZ, RZ, R144 ;  /* 0x000000ffff937224 */ /* 0x000fe200078e0090 */
[----:B------:R-:W-:Y:S01]  /*8fb0*/  LOP3.LUT R4, R3, R251, R4, 0x96, !PT ;  /* 0x000000fb03047212 */ /* 0x000fe200078e9604 */
[----:B------:R-:W-:Y:S01]  /*8fc0*/  IMAD.MOV.U32 R144, RZ, RZ, R182 ;  /* 0x000000ffff907224 */ /* 0x000fe200078e00b6 */
[C---:B------:R-:W-:Y:S02]  /*8fd0*/  LOP3.LUT R39, R2.reuse, 0xffff, RZ, 0xc0, !PT ;  /* 0x0000ffff02277812 */ /* 0x040fe400078ec0ff */
[----:B------:R-:W-:Y:S02]  /*8fe0*/  LOP3.LUT R41, R2, 0xff, RZ, 0xc0, !PT ;  /* 0x000000ff02297812 */ /* 0x000fe400078ec0ff */
[--C-:B------:R-:W-:Y:S02]  /*8ff0*/  SHF.R.U32.HI R40, RZ, 0x10, R2.reuse ;  /* 0x00000010ff287819 */ /* 0x100fe40000011602 */
[----:B------:R-:W-:Y:S01]  /*9000*/  SHF.R.U32.HI R42, RZ, 0x18, R2 ;  /* 0x00000018ff2a7819 */ /* 0x000fe20000011602 */
[----:B------:R-:W-:Y:S01]  /*9010*/  IMAD.WIDE.U32 R2, R7, -0x2daee0ad, RZ ;  /* 0xd2511f5307027825 */ /* 0x000fe200078e00ff */
[----:B------:R-:W-:-:S02]  /*9020*/  LOP3.LUT R5, R19, 0xff, RZ, 0xc0, !PT ;  /* 0x000000ff13057812 */ /* 0x000fc400078ec0ff */
[----:B------:R-:W-:Y:S02]  /*9030*/  PRMT R76, R35, 0x5410, R17 ;  /* 0x00005410234c7816 */ /* 0x000fe40000000011 */
[----:B------:R-:W-:Y:S02]  /*9040*/  PRMT R75, R5, 0x5410, R18 ;  /* 0x00005410054b7816 */ /* 0x000fe40000000012 */
[----:B------:R-:W-:Y:S02]  /*9050*/  LOP3.LUT R5, R3, R249, R16, 0x96, !PT ;  /* 0x000000f903057212 */ /* 0x000fe400078e9610 */
[C---:B------:R-:W-:Y:S02]  /*9060*/  LOP3.LUT R17, R2.reuse, 0xffff, RZ, 0xc0, !PT ;  /* 0x0000ffff02117812 */ /* 0x040fe400078ec0ff */
[----:B------:R-:W-:Y:S02]  /*9070*/  LOP3.LUT R34, R2, 0xff, RZ, 0xc0, !PT ;  /* 0x000000ff02227812 */ /* 0x000fe400078ec0ff */
[----:B------:R-:W-:-:S02]  /*9080*/  SHF.R.U32.HI R19, RZ, 0x10, R2 ;  /* 0x00000010ff137819 */ /* 0x000fc40000011602 */
[----:B------:R-:W-:Y:S01]  /*9090*/  SHF.R.U32.HI R18, RZ, 0x18, R2 ;  /* 0x00000018ff127819 */ /* 0x000fe20000011602 */
[----:B------:R-:W-:Y:S01]  /*90a0*/  IMAD.WIDE.U32 R2, R0, -0x2daee0ad, RZ ;  /* 0xd2511f5300027825 */ /* 0x000fe200078e00ff */
[----:B------:R-:W-:Y:S02]  /*90b0*/  SHF.R.U32.HI R7, RZ, 0x10, R6 ;  /* 0x00000010ff077819 */ /* 0x000fe40000011606 */
[----:B------:R-:W-:Y:S02]  /*90c0*/  LOP3.LUT R16, R6, 0xff, RZ, 0xc0, !PT ;  /* 0x000000ff06107812 */ /* 0x000fe400078ec0ff */
[----:B------:R-:W-:Y:S02]  /*90d0*/  LOP3.LUT R0, R3, R249, R36, 0x96, !PT ;  /* 0x000000f903007212 */ /* 0x000fe400078e9624 */
[C---:B------:R-:W-:Y:S02]  /*90e0*/  LOP3.LUT R35, R2.reuse, 0xffff, RZ, 0xc0, !PT ;  /* 0x0000ffff02237812 */ /* 0x040fe400078ec0ff */
[----:B------:R-:W-:-:S02]  /*90f0*/  LOP3.LUT R38, R2, 0xff, RZ, 0xc0, !PT ;  /* 0x000000ff02267812 */ /* 0x000fc400078ec0ff */
[--C-:B------:R-:W-:Y:S02]  /*9100*/  SHF.R.U32.HI R37, RZ, 0x10, R2.reuse ;  /* 0x00000010ff257819 */ /* 0x100fe40000011602 */
[----:B------:R-:W-:Y:S02]  /*9110*/  SHF.R.U32.HI R36, RZ, 0x18, R2 ;  /* 0x00000018ff247819 */ /* 0x000fe40000011602 */
[----:B------:R-:W-:Y:S02]  /*9120*/  LOP3.LUT R2, R6, 0xffff, RZ, 0xc0, !PT ;  /* 0x0000ffff06027812 */ /* 0x000fe400078ec0ff */
[----:B------:R-:W-:Y:S02]  /*9130*/  SHF.R.U32.HI R6, RZ, 0x18, R6 ;  /* 0x00000018ff067819 */ /* 0x000fe40000011606 */
[----:B------:R-:W-:Y:S02]  /*9140*/  SHF.R.U32.HI R3, RZ, 0x8, R2 ;  /* 0x00000008ff037819 */ /* 0x000fe40000011602 */
[----:B------:R-:W-:-:S02]  /*9150*/  LOP3.LUT R2, R7, 0xff, RZ, 0xc0, !PT ;  /* 0x000000ff07027812 */ /* 0x000fc400078ec0ff */
[----:B------:R-:W-:Y:S02]  /*9160*/  PRMT R74, R16, 0x5410, R3 ;  /* 0x00005410104a7816 */ /* 0x000fe40000000003 */
[----:B------:R-:W-:Y:S02]  /*9170*/  PRMT R73, R2, 0x5410, R6 ;  /* 0x0000541002497816 */ /* 0x000fe40000000006 */
[----:B------:R-:W-:Y:S02]  /*9180*/  LOP3.LUT R2, R19, 0xff, RZ, 0xc0, !PT ;  /* 0x000000ff13027812 */ /* 0x000fe400078ec0ff */
[----:B------:R-:W-:Y:S02]  /*9190*/  SHF.R.U32.HI R3, RZ, 0x8, R17 ;  /* 0x00000008ff037819 */ /* 0x000fe40000011611 */
[----:B------:R-:W-:Y:S02]  /*91a0*/  PRMT R69, R2, 0x5410, R18 ;  /* 0x0000541002457816 */ /* 0x000fe40000000012 */
[----:B------:R-:W-:Y:S01]  /*91b0*/  LOP3.LUT R2, R4, 0xffff, RZ, 0xc0, !PT ;  /* 0x0000ffff04027812 */ /* 0x000fe200078ec0ff */
[----:B------:R-:W-:Y:S01]  /*91c0*/  HMMA.16816.F32 R16, R24, R60, RZ ;  /* 0x0000003c1810723c */ /* 0x000fe200000018ff */
[----:B------:R-:W-:Y:S01]  /*91d0*/  PRMT R70, R34, 0x5410, R3 ;  /* 0x0000541022467816 */ /* 0x000fe20000000003 */
[----:B------:R-:W-:Y:S01]  /*91e0*/  FADD.FTZ R34, R189, R98 ;  /* 0x00000062bd227221 */ /* 0x000fe20000010000 */
[----:B------:R-:W-:-:S02]  /*91f0*/  SHF.R.U32.HI R3, RZ, 0x8, R2 ;  /* 0x00000008ff037819 */ /* 0x000fc40000011602 */
[----:B------:R-:W-:Y:S02]  /*9200*/  LOP3.LUT R2, R4, 0xff, RZ, 0xc0, !PT ;  /* 0x000000ff04027812 */ /* 0x000fe400078ec0ff */
[----:B------:R-:W-:Y:S02]  /*9210*/  LOP3.LUT R6, R40, 0xff, RZ, 0xc0, !PT ;  /* 0x000000ff28067812 */ /* 0x000fe400078ec0ff */
[----:B------:R-:W-:Y:S02]  /*9220*/  PRMT R68, R2, 0x5410, R3 ;  /* 0x0000541002447816 */ /* 0x000fe40000000003 */
[----:B------:R-:W-:Y:S02]  /*9230*/  SHF.R.U32.HI R2, RZ, 0x10, R4 ;  /* 0x00000010ff027819 */ /* 0x000fe40000011604 */
[----:B------:R-:W-:Y:S02]  /*9240*/  PRMT R71, R6, 0x5410, R42 ;  /* 0x0000541006477816 */ /* 0x000fe4000000002a */
[----:B------:R-:W-:-:S02]  /*9250*/  SHF.R.U32.HI R6, RZ, 0x18, R4 ;  /* 0x00000018ff067819 */ /* 0x000fc40000011604 */
[----:B------:R-:W-:Y:S02]  /*9260*/  LOP3.LUT R4, R2, 0xff, RZ, 0xc0, !PT ;  /* 0x000000ff02047812 */ /* 0x000fe400078ec0ff */
[----:B------:R-:W-:Y:S02]  /*9270*/  LOP3.LUT R2, R37, 0xff, RZ, 0xc0, !PT ;  /* 0x000000ff25027812 */ /* 0x000fe400078ec0ff */
[----:B------:R-:W-:Y:S02]  /*9280*/  SHF.R.U32.HI R3, RZ, 0x8, R35 ;  /* 0x00000008ff037819 */ /* 0x000fe40000011623 */
[----:B------:R-:W-:Y:S02]  /*9290*/  PRMT R46, R2, 0x5410, R36 ;  /* 0x00005410022e7816 */ /* 0x000fe40000000024 */
[----:B------:R-:W-:Y:S02]  /*92a0*/  LOP3.LUT R2, R5, 0xffff, RZ, 0xc0, !PT ;  /* 0x0000ffff05027812 */ /* 0x000fe400078ec0ff */
[----:B------:R-:W-:Y:S01]  /*92b0*/  PRMT R45, R38, 0x5410, R3 ;  /* 0x00005410262d7816 */ /* 0x000fe20000000003 */
[----:B------:R-:W-:Y:S01]  /*92c0*/  HSET2.LE.AND R46, R46, R44, PT ;  /* 0x0000002c2e2e7233 */ /* 0x000fe20003803000 */
[----:B------:R-:W-:-:S02]  /*92d0*/  SHF.R.U32.HI R3, RZ, 0x8, R2 ;  /* 0x00000008ff037819 */ /* 0x000fc40000011602 */
[----:B------:R-:W-:Y:S01]  /*92e0*/  SHF.R.U32.HI R7, RZ, 0x8, R39 ;  /* 0x00000008ff077819 */ /* 0x000fe20000011627 */
[--C-:B------:R-:W-:Y:S01]  /*92f0*/  HSET2.LE.AND R45, R45, R44.reuse, PT ;  /* 0x0000002c2d2d7233 */ /* 0x100fe20003803000 */
[----:B------:R-:W-:Y:S01]  /*9300*/  LOP3.LUT R2, R5, 0xff, RZ, 0xc0, !PT ;  /* 0x000000ff05027812 */ /* 0x000fe200078ec0ff */
[----:B------:R-:W-:Y:S01]  /*9310*/  LDSM.16.MT88.4 R36, [R194+0xb400] ;  /* 0x00b40000c224783b */ /* 0x000fe20000004200 */
[----:B------:R-:W-:Y:S02]  /*9320*/  PRMT R72, R41, 0x5410, R7 ;  /* 0x0000541029487816 */ /* 0x000fe40000000007 */
[----:B------:R-:W-:Y:S01]  /*9330*/  PRMT R66, R2, 0x5410, R3 ;  /* 0x0000541002427816 */ /* 0x000fe20000000003 */
[----:B------:R-:W2:Y:S01]  /*9340*/  LDSM.16.MT88.4 R40, [R194+0xb000] ;  /* 0x00b00000c228783b */ /* 0x000ea20000004200 */
[--C-:B------:R-:W-:Y:S01]  /*9350*/  SHF.R.U32.HI R3, RZ, 0x10, R5.reuse ;  /* 0x00000010ff037819 */ /* 0x100fe20000011605 */
[----:B------:R-:W-:Y:S01]  /*9360*/  HSET2.LE.AND R35, R72, R44, PT ;  /* 0x0000002c48237233 */ /* 0x000fe20003803000 */
[----:B------:R-:W-:-:S02]  /*9370*/  SHF.R.U32.HI R7, RZ, 0x18, R5 ;  /* 0x00000018ff077819 */ /* 0x000fc40000011605 */
[----:B------:R-:W-:Y:S02]  /*9380*/  LOP3.LUT R2, R0, 0xffff, RZ, 0xc0, !PT ;  /* 0x0000ffff00027812 */ /* 0x000fe400078ec0ff */
[----:B------:R-:W-:Y:S02]  /*9390*/  SHF.R.U32.HI R5, RZ, 0x10, R0 ;  /* 0x00000010ff057819 */ /* 0x000fe40000011600 */
[----:B------:R-:W-:Y:S02]  /*93a0*/  PRMT R67, R4, 0x5410, R6 ;  /* 0x0000541004437816 */ /* 0x000fe40000000006 */
[----:B------:R-:W-:Y:S02]  /*93b0*/  LOP3.LUT R6, R0, 0xff, RZ, 0xc0, !PT ;  /* 0x000000ff00067812 */ /* 0x000fe400078ec0ff */
[----:B------:R-:W-:Y:S02]  /*93c0*/  SHF.R.U32.HI R4, RZ, 0x18, R0 ;  /* 0x00000018ff047819 */ /* 0x000fe40000011600 */
[----:B------:R-:W-:-:S02]  /*93d0*/  LOP3.LUT R3, R3, 0xff, RZ, 0xc0, !PT ;  /* 0x000000ff03037812 */ /* 0x000fc400078ec0ff */
[----:B------:R-:W-:Y:S02]  /*93e0*/  SHF.R.U32.HI R2, RZ, 0x8, R2 ;  /* 0x00000008ff027819 */ /* 0x000fe40000011602 */
[----:B------:R-:W-:Y:S02]  /*93f0*/  LOP3.LUT R0, R5, 0xff, RZ, 0xc0, !PT ;  /* 0x000000ff05007812 */ /* 0x000fe400078ec0ff */
[----:B------:R-:W-:Y:S01]  /*9400*/  PRMT R65, R3, 0x5410, R7 ;  /* 0x0000541003417816 */ /* 0x000fe20000000007 */
[----:B------:R-:W-:Y:S01]  /*9410*/  FADD.FTZ R3, R190, R100 ;  /* 0x00000064be037221 */ /* 0x000fe20000010000 */
[----:B------:R-:W-:Y:S01]  /*9420*/  PRMT R64, R6, 0x5410, R2 ;  /* 0x0000541006407816 */ /* 0x000fe20000000002 */
[----:B------:R-:W-:Y:S01]  /*9430*/  FADD.FTZ R2, R191, R106 ;  /* 0x0000006abf027221 */ /* 0x000fe20000010000 */
[----:B------:R-:W-:Y:S01]  /*9440*/  PRMT R55, R0, 0x5410, R4 ;  /* 0x0000541000377816 */ /* 0x000fe20000000004 */
[----:B------:R-:W-:Y:S01]  /*9450*/  IMAD.MOV.U32 R106, RZ, RZ, R181 ;  /* 0x000000ffff6a7224 */ /* 0x000fe200078e00b5 */
[----:B------:R-:W-:Y:S01]  /*9460*/  HMMA.16816.F32 R4, R12, R60, RZ ;  /* 0x0000003c0c04723c */ /* 0x000fe200000018ff */
[----:B------:R-:W-:Y:S01]  /*9470*/  FADD.FTZ R0, R188, R101 ;  /* 0x00000065bc007221 */ /* 0x000fe20000010000 */
[----:B------:R-:W-:Y:S01]  /*9480*/  LOP3.LUT R94, R131, R45, RZ, 0xc0, !PT ;  /* 0x0000002d835e7212 */ /* 0x000fe200078ec0ff */
[----:B------:R-:W-:Y:S01]  /*9490*/  FADD.FTZ R3, R238, R3 ;  /* 0x00000003ee037221 */ /* 0x000fe20000010000 */
[----:B------:R-:W-:Y:S01]  /*94a0*/  LOP3.LUT R95, R130, R46, RZ, 0xc0, !PT ;  /* 0x0000002e825f7212 */ /* 0x000fe200078ec0ff */
[----:B------:R-:W-:-:S02]  /*94b0*/  FADD.FTZ R0, R154, R0 ;  /* 0x000000009a007221 */ /* 0x000fc40000010000 */
[----:B------:R-:W-:Y:S01]  /*94c0*/  FADD.FTZ R3, R237, R3 ;  /* 0x00000003ed037221 */ /* 0x000fe20000010000 */
[----:B-1----:R-:W-:Y:S01]  /*94d0*/  HMMA.16816.F32 R188, R20, R56, R16 ;  /* 0x0000003814bc723c */ /* 0x002fe20000001810 */
[----:B------:R-:W-:Y:S02]  /*94e0*/  FADD.FTZ R0, R155, R0 ;  /* 0x000000009b007221 */ /* 0x000fe40000010000 */
[----:B------:R-:W-:Y:S02]  /*94f0*/  IMAD.MOV.U32 R238, RZ, RZ, R185 ;  /* 0x000000ffffee7224 */ /* 0x000fe400078e00b9 */
[----:B------:R-:W-:Y:S02]  /*9500*/  FADD.FTZ R0, R152, R0 ;  /* 0x0000000098007221 */ /* 0x000fe40000010000 */
[----:B------:R-:W-:Y:S01]  /*9510*/  FADD.FTZ R54, R219, R3 ;  /* 0x00000003db367221 */ /* 0x000fe20000010000 */
[----:B--2---:R-:W-:Y:S01]  /*9520*/  HMMA.16816.F32 R16, R24, R40, RZ ;  /* 0x000000281810723c */ /* 0x004fe200000018ff */
[----:B------:R-:W-:Y:S01]  /*9530*/  FADD.FTZ R101, R153, R0 ;  /* 0x0000000099657221 */ /* 0x000fe20000010000 */
[--C-:B------:R-:W-:Y:S01]  /*9540*/  HSET2.LE.AND R0, R76, R44.reuse, PT ;  /* 0x0000002c4c007233 */ /* 0x100fe20003803000 */
[----:B------:R-:W-:Y:S01]  /*9550*/  IMAD.MOV.U32 R219, RZ, RZ, R143 ;  /* 0x000000ffffdb7224 */ /* 0x000fe200078e008f */
[----:B------:R-:W-:Y:S01]  /*9560*/  HSET2.LE.AND R3, R70, R44, PT ;  /* 0x0000002c46037233 */ /* 0x000fe20003803000 */
[----:B------:R-:W-:-:S03]  /*9570*/  IMAD.MOV.U32 R237, RZ, RZ, R145 ;  /* 0x000000ffffed7224 */ /* 0x000fc600078e0091 */
[----:B------:R-:W-:Y:S01]  /*9580*/  HMMA.16816.F32 R180, R8, R56, R4 ;  /* 0x0000003808b4723c */ /* 0x000fe20000001804 */
[----:B------:R-:W-:-:S06]  /*9590*/  LOP3.LUT R98, R201, R3, RZ, 0xc0, !PT ;  /* 0x00000003c9627212 */ /* 0x000fcc00078ec0ff */
[----:B------:R-:W-:Y:S01]  /*95a0*/  FADD.FTZ R4, R245, R2 ;  /* 0x00000002f5047221 */ /* 0x000fe20000010000 */
[C---:B------:R-:W-:Y:S01]  /*95b0*/  HMMA.16816.F32 R76, R12.reuse, R122, RZ ;  /* 0x0000007a0c4c723c */ /* 0x040fe200000018ff */
[----:B------:R-:W-:Y:S02]  /*95c0*/  FADD.FTZ R2, R162, R34 ;  /* 0x00000022a2027221 */ /* 0x000fe40000010000 */
[----:B------:R-:W-:Y:S02]  /*95d0*/  FADD.FTZ R4, R246, R4 ;  /* 0x00000004f6047221 */ /* 0x000fe40000010000 */
[----:B------:R-:W-:Y:S02]  /*95e0*/  FADD.FTZ R2, R187, R2 ;  /* 0x00000002bb027221 */ /* 0x000fe40000010000 */
[----:B------:R-:W-:Y:S02]  /*95f0*/  FADD.FTZ R34, R224, R4 ;  /* 0x00000004e0227221 */ /* 0x000fe40000010000 */
[----:B------:R-:W-:Y:S01]  /*9600*/  HMMA.16816.F32 R4, R12, R40, RZ ;  /* 0x000000280c04723c */ /* 0x000fe200000018ff */
[----:B------:R-:W-:-:S02]  /*9610*/  IMAD.MOV.U32 R224, RZ, RZ, R186 ;  /* 0x000000ffffe07224 */ /* 0x000fc400078e00ba */
[----:B------:R-:W-:Y:S01]  /*9620*/  FADD.FTZ R47, R161, R2 ;  /* 0x00000002a12f7221 */ /* 0x000fe20000010000 */
[--C-:B------:R-:W-:Y:S01]  /*9630*/  HSET2.LE.AND R2, R75, R44.reuse, PT ;  /* 0x0000002c4b027233 */ /* 0x100fe20003803000 */
[----:B------:R-:W-:Y:S01]  /*9640*/  FADD.FTZ R100, R226, R34 ;  /* 0x00000022e2647221 */ /* 0x000fe20000010000 */
[--C-:B------:R-:W-:Y:S01]  /*9650*/  HSET2.LE.AND R34, R65, R44.reuse, PT ;  /* 0x0000002c41227233 */ /* 0x100fe20003803000 */
[----:B------:R-:W-:Y:S01]  /*9660*/  IMAD.MOV.U32 R245, RZ, RZ, R147 ;  /* 0x000000fffff57224 */ /* 0x000fe200078e0093 */
[----:B------:R-:W-:Y:S01]  /*9670*/  HMMA.16816.F32 R184, R20, R36, R16 ;  /* 0x0000002414b8723c */ /* 0x000fe20000001810 */
[--C-:B------:R-:W-:Y:S01]  /*9680*/  HSET2.LE.AND R40, R67, R44.reuse, PT ;  /* 0x0000002c43287233 */ /* 0x100fe20003803000 */
[----:B------:R-:W-:Y:S01]  /*9690*/  IMAD.MOV.U32 R246, RZ, RZ, R146 ;  /* 0x000000fffff67224 */ /* 0x000fe200078e0092 */
[----:B------:R-:W-:Y:S01]  /*96a0*/  HSET2.LE.AND R41, R64, R44, PT ;  /* 0x0000002c40297233 */ /* 0x000fe20003803000 */
[----:B------:R-:W-:Y:S01]  /*96b0*/  IMAD.MOV.U32 R226, RZ, RZ, R144 ;  /* 0x000000ffffe27224 */ /* 0x000fe200078e0090 */
[----:B------:R-:W-:-:S02]  /*96c0*/  LOP3.LUT R97, R203, R34, RZ, 0xc0, !PT ;  /* 0x00000022cb617212 */ /* 0x000fc400078ec0ff */
[----:B------:R-:W-:Y:S01]  /*96d0*/  LOP3.LUT R18, R214, R0, RZ, 0xc0, !PT ;  /* 0x00000000d6127212 */ /* 0x000fe200078ec0ff */
[----:B------:R-:W-:Y:S01]  /*96e0*/  HMMA.16816.F32 R76, R8, R110, R76 ;  /* 0x0000006e084c723c */ /* 0x000fe2000000184c */
[----:B------:R-:W-:Y:S01]  /*96f0*/  LOP3.LUT R92, R136, R41, RZ, 0xc0, !PT ;  /* 0x00000029885c7212 */ /* 0x000fe200078ec0ff */
[----:B------:R-:W-:Y:S01]  /*9700*/  FADD.FTZ R0, R243, R101 ;  /* 0x00000065f3007221 */ /* 0x000fe20000010000 */
[----:B------:R-:W-:-:S03]  /*9710*/  LOP3.LUT R19, R213, R2, RZ, 0xc0, !PT ;  /* 0x00000002d5137212 */ /* 0x000fc600078ec0ff */
[----:B------:R-:W-:Y:S02]  /*9720*/  FADD.FTZ R0, R244, R0 ;  /* 0x00000000f4007221 */ /* 0x000fe40000010000 */
[----:B------:R-:W-:Y:S07]  /*9730*/  HMMA.16816.F32 R156, R8, R36, R4 ;  /* 0x00000024089c723c */ /* 0x000fee0000001804 */
[--C-:B------:R-:W-:Y:S02]  /*9740*/  HSET2.LE.AND R5, R74, R44.reuse, PT ;  /* 0x0000002c4a057233 */ /* 0x100fe40003803000 */
[----:B------:R-:W-:-:S02]  /*9750*/  HSET2.LE.AND R6, R73, R44, PT ;  /* 0x0000002c49067233 */ /* 0x000fc40003803000 */
[--C-:B------:R-:W-:Y:S01]  /*9760*/  HSET2.LE.AND R36, R71, R44.reuse, PT ;  /* 0x0000002c47247233 */ /* 0x100fe20003803000 */
[C---:B------:R-:W-:Y:S01]  /*9770*/  HMMA.16816.F32 R72, R12.reuse, R126, RZ ;  /* 0x0000007e0c48723c */ /* 0x040fe200000018ff */
[--C-:B------:R-:W-:Y:S01]  /*9780*/  HSET2.LE.AND R4, R69, R44.reuse, PT ;  /* 0x0000002c45047233 */ /* 0x100fe20003803000 */
[----:B------:R-:W-:Y:S01]  /*9790*/  LOP3.LUT R16, R216, R5, RZ, 0xc0, !PT ;  /* 0x00000005d8107212 */ /* 0x000fe200078ec0ff */
[--C-:B------:R-:W-:Y:S01]  /*97a0*/  HSET2.LE.AND R37, R68, R44.reuse, PT ;  /* 0x0000002c44257233 */ /* 0x100fe20003803000 */
[----:B------:R-:W-:Y:S01]  /*97b0*/  LOP3.LUT R17, R215, R6, RZ, 0xc0, !PT ;  /* 0x00000006d7117212 */ /* 0x000fe200078ec0ff */
[--C-:B------:R-:W-:Y:S01]  /*97c0*/  HSET2.LE.AND R7, R66, R44.reuse, PT ;  /* 0x0000002c42077233 */ /* 0x100fe20003803000 */
[----:B------:R-:W-:Y:S01]  /*97d0*/  LOP3.LUT R99, R200, R4, RZ, 0xc0, !PT ;  /* 0x00000004c8637212 */ /* 0x000fe200078ec0ff */
[----:B------:R-:W-:Y:S01]  /*97e0*/  HSET2.LE.AND R44, R55, R44, PT ;  /* 0x0000002c372c7233 */ /* 0x000fe20003803000 */
[----:B------:R-:W-:Y:S01]  /*97f0*/  FADD.FTZ R55, R225, R54 ;  /* 0x00000036e1377221 */ /* 0x000fe20000010000 */
[C---:B------:R-:W-:Y:S01]  /*9800*/  HMMA.16816.F32 R68, R12.reuse, R118, RZ ;  /* 0x000000760c44723c */ /* 0x040fe200000018ff */
[----:B------:R-:W-:Y:S01]  /*9810*/  FADD.FTZ R54, R218, R47 ;  /* 0x0000002fda367221 */ /* 0x000fe20000010000 */
[----:B------:R-:W-:Y:S01]  /*9820*/  LOP3.LUT R96, R212, R7, RZ, 0xc0, !PT ;  /* 0x00000007d4607212 */ /* 0x000fe200078ec0ff */
[----:B------:R-:W-:Y:S01]  /*9830*/  IMAD.MOV.U32 R225, RZ, RZ, R141 ;  /* 0x000000ffffe17224 */ /* 0x000fe200078e008d */
[----:B------:R-:W-:Y:S01]  /*9840*/  LOP3.LUT R93, R107, R44, RZ, 0xc0, !PT ;  /* 0x0000002c6b5d7212 */ /* 0x000fe200078ec0ff */
[----:B------:R-:W-:Y:S01]  /*9850*/  IMAD.MOV.U32 R218, RZ, RZ, R142 ;  /* 0x000000ffffda7224 */ /* 0x000fe200078e008e */
[----:B------:R-:W-:Y:S01]  /*9860*/  LOP3.LUT R6, R138, R35, RZ, 0xc0, !PT ;  /* 0x000000238a067212 */ /* 0x000fe200078ec0ff */
[----:B------:R-:W-:Y:S01]  /*9870*/  FADD.FTZ R3, R225, R55 ;  /* 0x00000037e1037221 */ /* 0x000fe20000010000 */
[----:B------:R-:W-:Y:S01]  /*9880*/  HMMA.16816.F32 R64, R12, R90, RZ ;  /* 0x0000005a0c40723c */ /* 0x000fe200000018ff */
[----:B------:R-:W-:Y:S01]  /*9890*/  LOP3.LUT R7, R137, R36, RZ, 0xc0, !PT ;  /* 0x0000002489077212 */ /* 0x000fe200078ec0ff */
[----:B------:R-:W-:Y:S01]  /*98a0*/  FADD.FTZ R2, R248, R54 ;  /* 0x00000036f8027221 */ /* 0x000fe20000010000 */
[----:B------:R-:W-:-:S02]  /*98b0*/  LOP3.LUT R4, R140, R37, RZ, 0xc0, !PT ;  /* 0x000000258c047212 */ /* 0x000fc400078ec0ff */
[----:B------:R-:W-:Y:S02]  /*98c0*/  LOP3.LUT R5, R139, R40, RZ, 0xc0, !PT ;  /* 0x000000288b057212 */ /* 0x000fe400078ec0ff */
[----:B------:R-:W-:Y:S01]  /*98d0*/  IADD3 R200, P0, R48, -0x80, RZ ;  /* 0xffffff8030c87810 */ /* 0x000fe20007f1e0ff */
[----:B------:R-:W-:Y:S03]  /*98e0*/  HMMA.16816.F32 R44, R12, R62, RZ ;  /* 0x0000003e0c2c723c */ /* 0x000fe600000018ff */
[----:B------:R-:W-:-:S05]  /*98f0*/  IADD3.X R201, R49, -0x1, RZ, P0, !PT ;  /* 0xffffffff31c97810 */ /* 0x000fca00007fe4ff */
[----:B------:R-:W-:Y:S08]  /*9900*/  HMMA.16816.F32 R12, R12, R42, RZ ;  /* 0x0000002a0c0c723c */ /* 0x000ff000000018ff */
[C---:B------:R-:W-:Y:S08]  /*9910*/  HMMA.16816.F32 R72, R8.reuse, R114, R72 ;  /* 0x000000720848723c */ /* 0x040ff00000001848 */
[C---:B------:R-:W-:Y:S08]  /*9920*/  HMMA.16816.F32 R128, R8.reuse, R86, R68 ;  /* 0x000000560880723c */ /* 0x040ff00000001844 */
[C---:B------:R-:W-:Y:S08]  /*9930*/  HMMA.16816.F32 R152, R8.reuse, R82, R64 ;  /* 0x000000520898723c */ /* 0x040ff00000001840 */
[C---:B------:R-:W-:Y:S08]  /*9940*/  HMMA.16816.F32 R140, R8.reuse, R58, R44 ;  /* 0x0000003a088c723c */ /* 0x040ff0000000182c */
[----:B------:R-:W-:Y:S08]  /*9950*/  HMMA.16816.F32 R136, R8, R38, R12 ;  /* 0x000000260888723c */ /* 0x000ff0000000180c */
[C---:B------:R-:W-:Y:S08]  /*9960*/  HMMA.16816.F32 R8, R24.reuse, R122, RZ ;  /* 0x0000007a1808723c */ /* 0x040ff000000018ff */
[----:B------:R-:W-:Y:S01]  /*9970*/  HMMA.16816.F32 R12, R24, R126, RZ ;  /* 0x0000007e180c723c */ /* 0x000fe200000018ff */
[----:B------:R-:W-:Y:S11]  /*9980*/  LDSM.16.MT88.4 R124, [R192+0xac00] ;  /* 0x00ac0000c07c783b */ /* 0x000ff60000004200 */
[----:B------:R-:W-:Y:S04]  /*9990*/  @!UPT UIADD3 URZ, URZ, URZ, URZ ;  /* 0x0000003f3f3ff290 */ /* 0x000fe8000fffe03f */
[----:B------:R-:W-:Y:S01]  /*99a0*/  HMMA.16816.F32 R68, R20, R110, R8 ;  /* 0x0000006e1444723c */ /* 0x000fe20000001808 */
[----:B------:R-:W-:Y:S07]  /*99b0*/  LDSM.16.MT88.4 R108, [R194+0xac00] ;  /* 0x00ac0000c26c783b */ /* 0x000fee0000004200 */
[----:B------:R-:W-:Y:S08]  /*99c0*/  HMMA.16816.F32 R8, R24, R118, RZ ;  /* 0x000000761808723c */ /* 0x000ff000000018ff */
[----:B------:R-:W-:Y:S08]  /*99d0*/  HMMA.16816.F32 R64, R20, R114, R12 ;  /* 0x000000721440723c */ /* 0x000ff0000000180c */
[----:B------:R-:W-:Y:S08]  /*99e0*/  HMMA.16816.F32 R12, R24, R90, RZ ;  /* 0x0000005a180c723c */ /* 0x000ff000000018ff */
[----:B------:R-:W-:Y:S08]  /*99f0*/  HMMA.16816.F32 R44, R20, R86, R8 ;  /* 0x00000056142c723c */ /* 0x000ff00000001808 */
[C---:B------:R-:W-:Y:S08]  /*9a00*/  HMMA.16816.F32 R8, R24.reuse, R62, RZ ;  /* 0x0000003e1808723c */ /* 0x040ff000000018ff */
[----:B------:R-:W-:Y:S08]  /*9a10*/  HMMA.16816.F32 R24, R24, R42, RZ ;  /* 0x0000002a1818723c */ /* 0x000ff000000018ff */
[C---:B------:R-:W-:Y:S01]  /*9a20*/  HMMA.16816.F32 R40, R20.reuse, R82, R12 ;  /* 0x000000521428723c */ /* 0x040fe2000000180c */
[----:B------:R-:W1:Y:S04]  /*9a30*/  LDSM.16.MT88.4 R12, [R194+0x9800] ;  /* 0x00980000c20c783b */ /* 0x000e680000004200 */
[----:B------:R-:W-:Y:S03]  /*9a40*/  LDSM.16.MT88.4 R80, [R192+0xbc00] ;  /* 0x00bc0000c050783b */ /* 0x000fe60000004200 */
[C---:B------:R-:W-:Y:S01]  /*9a50*/  HMMA.16816.F32 R56, R20.reuse, R58, R8 ;  /* 0x0000003a1438723c */ /* 0x040fe20000001808 */
[----:B------:R-:W-:Y:S07]  /*9a60*/  LDSM.16.MT88.4 R8, [R192+0xa800] ;  /* 0x00a80000c008783b */ /* 0x000fee0000004200 */
[----:B------:R-:W-:Y:S01]  /*9a70*/  HMMA.16816.F32 R24, R20, R38, R24 ;  /* 0x000000261418723c */ /* 0x000fe20000001818 */
[----:B------:R-:W2:Y:S07]  /*9a80*/  LDSM.16.MT88.4 R20, [R192+0x9800] ;  /* 0x00980000c014783b */ /* 0x000eae0000004200 */
[-C--:B-1----:R-:W-:Y:S08]  /*9a90*/  HMMA.16816.F32 R176, R16, R12.reuse, R176 ;  /* 0x0000000c10b0723c */ /* 0x082ff000000018b0 */
[----:B------:R-:W-:Y:S08]  /*9aa0*/  HMMA.16816.F32 R148, R4, R12, R148 ;  /* 0x0000000c0494723c */ /* 0x000ff00000001894 */
[-C--:B--2---:R-:W-:Y:S08]  /*9ab0*/  HMMA.16816.F32 R168, R16, R20.reuse, R168 ;  /* 0x0000001410a8723c */ /* 0x084ff000000018a8 */
[C---:B------:R-:W-:Y:S08]  /*9ac0*/  HMMA.16816.F32 R164, R4.reuse, R20, R164 ;  /* 0x0000001404a4723c */ /* 0x040ff000000018a4 */
[-C--:B------:R-:W-:Y:S08]  /*9ad0*/  HMMA.16816.F32 R160, R4, R22.reuse, R76 ;  /* 0x0000001604a0723c */ /* 0x080ff0000000184c */
[----:B------:R-:W-:Y:S01]  /*9ae0*/  HMMA.16816.F32 R36, R16, R22, R68 ;  /* 0x000000161024723c */ /* 0x000fe20000001844 */
[----:B------:R-:W1:Y:S07]  /*9af0*/  LDSM.16.MT88.4 R20, [R194+0xa800] ;  /* 0x00a80000c214783b */ /* 0x000e6e0000004200 */
[-C--:B------:R-:W-:Y:S08]  /*9b00*/  HMMA.16816.F32 R144, R4, R14.reuse, R72 ;  /* 0x0000000e0490723c */ /* 0x080ff00000001848 */
[C---:B------:R-:W-:Y:S01]  /*9b10*/  HMMA.16816.F32 R64, R16.reuse, R14, R64 ;  /* 0x0000000e1040723c */ /* 0x040fe20000001840 */
[----:B------:R-:W2:Y:S07]  /*9b20*/  LDSM.16.MT88.4 R12, [R192+0xb800] ;  /* 0x00b80000c00c783b */ /* 0x000eae0000004200 */
[-C--:B------:R-:W-:Y:S08]  /*9b30*/  HMMA.16816.F32 R172, R16, R8.reuse, R172 ;  /* 0x0000000810ac723c */ /* 0x080ff000000018ac */
[C---:B------:R-:W-:Y:S08]  /*9b40*/  HMMA.16816.F32 R132, R4.reuse, R8, R132 ;  /* 0x000000080484723c */ /* 0x040ff00000001884 */
[-C--:B------:R-:W-:Y:S08]  /*9b50*/  HMMA.16816.F32 R128, R4, R10.reuse, R128 ;  /* 0x0000000a0480723c */ /* 0x080ff00000001880 */
[----:B------:R-:W-:Y:S01]  /*9b60*/  HMMA.16816.F32 R60, R16, R10, R44 ;  /* 0x0000000a103c723c */ /* 0x000fe2000000182c */
[----:B------:R-:W3:Y:S07]  /*9b70*/  LDSM.16.MT88.4 R8, [R194+0xb800] ;  /* 0x00b80000c208783b */ /* 0x000eee0000004200 */
[C---:B-1----:R-:W-:Y:S08]  /*9b80*/  HMMA.16816.F32 R116, R4.reuse, R20, R204 ;  /* 0x000000140474723c */ /* 0x042ff000000018cc */
[C---:B--2---:R-:W-:Y:S08]  /*9b90*/  HMMA.16816.F32 R72, R4.reuse, R12, R180 ;  /* 0x0000000c0448723c */ /* 0x044ff000000018b4 */
[C---:B------:R-:W-:Y:S08]  /*9ba0*/  HMMA.16816.F32 R112, R4.reuse, R22, R152 ;  /* 0x000000160470723c */ /* 0x040ff00000001898 */
[----:B------:R-:W-:Y:S01]  /*9bb0*/  HMMA.16816.F32 R76, R4, R14, R140 ;  /* 0x0000000e044c723c */ /* 0x000fe2000000188c */
[----:B------:R-:W-:Y:S07]  /*9bc0*/  LDSM.16.MT88.4 R140, [R194+0x9c00] ;  /* 0x009c0000c28c783b */ /* 0x000fee0000004200 */
[----:B------:R-:W-:Y:S08]  /*9bd0*/  HMMA.16816.F32 R120, R16, R20, R208 ;  /* 0x000000141078723c */ /* 0x000ff000000018d0 */
[C---:B---3--:R-:W-:Y:S01]  /*9be0*/  HMMA.16816.F32 R88, R4.reuse, R8, R156 ;  /* 0x000000080458723c */ /* 0x048fe2000000189c */
[----:B------:R-:W-:Y:S07]  /*9bf0*/  LDSM.16.MT88.4 R156, [R192+0x9c00] ;  /* 0x009c0000c09c783b */ /* 0x000fee0000004200 */
[----:B------:R-:W-:Y:S01]  /*9c00*/  HMMA.16816.F32 R44, R4, R10, R136 ;  /* 0x0000000a042c723c */ /* 0x000fe20000001888 */
[----:B------:R-:W1:Y:S07]  /*9c10*/  LDSM.16.MT88.4 R4, [R194+0xbc00] ;  /* 0x00bc0000c204783b */ /* 0x000e6e0000004200 */
[C---:B------:R-:W-:Y:S07]  /*9c20*/  HMMA.16816.F32 R84, R16.reuse, R8, R184 ;  /* 0x000000081054723c */ /* 0x040fee00000018b8 */
[----:B------:R-:W-:Y:S01]  /*9c30*/  FADD.FTZ R8, R218, R100 ;  /* 0x00000064da087221 */ /* 0x000fe20000010000 */
[----:B------:R-:W-:Y:S03]  /*9c40*/  HMMA.16816.F32 R68, R16, R12, R188 ;  /* 0x0000000c1044723c */ /* 0x000fe600000018bc */
[----:B------:R-:W-:-:S05]  /*9c50*/  FADD.FTZ R8, R226, R8 ;  /* 0x00000008e2087221 */ /* 0x000fca0000010000 */
[C---:B------:R-:W-:Y:S08]  /*9c60*/  HMMA.16816.F32 R40, R16.reuse, R22, R40 ;  /* 0x000000161028723c */ /* 0x040ff00000001828 */
[C---:B------:R-:W-:Y:S08]  /*9c70*/  HMMA.16816.F32 R56, R16.reuse, R14, R56 ;  /* 0x0000000e1038723c */ /* 0x040ff00000001838 */
[----:B------:R-:W-:Y:S08]  /*9c80*/  HMMA.16816.F32 R24, R16, R10, R24 ;  /* 0x0000000a1018723c */ /* 0x000ff00000001818 */
[-C--:B-1----:R-:W-:Y:S08]  /*9c90*/  HMMA.16816.F32 R88, R92, R4.reuse, R88 ;  /* 0x000000045c58723c */ /* 0x082ff00000001858 */
        /* <DEDUP_REMOVED lines=22> */
[----:B------:R1:W-:Y:S01]  /*9e00*/  STL [R1+0x140], R4 ;  /* 0x0001400401007387 */ /* 0x0003e20000100800 */
[----:B------:R-:W-:Y:S01]  /*9e10*/  FADD.FTZ R0, R240, R0 ;  /* 0x00000000f0007221 */ /* 0x000fe20000010000 */
[C---:B------:R-:W-:Y:S02]  /*9e20*/  HMMA.16816.F32 R144, R92.reuse, R142, R144 ;  /* 0x0000008e5c90723c */ /* 0x040fe40000001890 */
[----:B------:R1:W-:Y:S04]  /*9e30*/  STL [R1+0x134], R2 ;  /* 0x0001340201007387 */ /* 0x0003e80000100800 */
[----:B------:R1:W-:Y:S02]  /*9e40*/  STL [R1+0x130], R248 ;  /* 0x000130f801007387 */ /* 0x0003e40000100800 */
[C---:B------:R-:W-:Y:S02]  /*9e50*/  HMMA.16816.F32 R132, R92.reuse, R124, R132 ;  /* 0x0000007c5c84723c */ /* 0x040fe40000001884 */
[----:B------:R1:W-:Y:S06]  /*9e60*/  STL [R1+0x144], R0 ;  /* 0x0001440001007387 */ /* 0x0003ec0000100800 */
        /* <DEDUP_REMOVED lines=16> */
[----:B------:R-:W-:Y:S05]  /*9f70*/  @!UPT UIADD3 URZ, URZ, URZ, URZ ;  /* 0x0000003f3f3ff290 */ /* 0x000fea000fffe03f */
[----:B------:R-:W-:Y:S11]  /*9f80*/  @!P5 BRA `(.L_x_587) ;  /* 0x000112300000d947 */ /* 0x000ff60003800000 */
[----:B-1----:R-:W2:Y:S01]  /*9f90*/  LDL R106, [R1+0x48] ;  /* 0x00004800016a7983 */ /* 0x002ea20000100800 */
[----:B------:R-:W-:-:S04]  /*9fa0*/  DEPBAR.LE SB0, 0x0 ;  /* 0x000080000000791a */ /* 0x000fc80000000000 */
[----:B------:R-:W3:Y:S04]  /*9fb0*/  LDL R246, [R1+0x1b8] ;  /* 0x0001b80001f67983 */ /* 0x000ee80000100800 */
[----:B------:R-:W3:Y:S04]  /*9fc0*/  LDL R238, [R1+0x110] ;  /* 0x0001100001ee7983 */ /* 0x000ee80000100800 */
[----:B------:R-:W4:Y:S04]  /*9fd0*/  LDL R245, [R1+0x1bc] ;  /* 0x0001bc0001f57983 */ /* 0x000f280000100800 */
[----:B------:R-:W5:Y:S04]  /*9fe0*/  LDL R237, [R1+0x168] ;  /* 0x0001680001ed7983 */ /* 0x000f680000100800 */
[----:B------:R-:W5:Y:S01]  /*9ff0*/  LDL.64 R224, [R1+0x180] ;  /* 0x0001800001e07983 */ /* 0x000f620000100a00 */
[----:B------:R-:W-:Y:S03]  /*a000*/  WARPSYNC 0xffffffff ;  /* 0xffffffff00007948 */ /* 0x000fe60003800000 */
[----:B------:R-:W-:Y:S01]  /*a010*/  BAR.SYNC.DEFER_BLOCKING 0x0 ;  /* 0x0000000000007b1d */ /* 0x000fe20000010000 */
[----:B--2---:R-:W-:-:S04]  /*a020*/  IADD3 R234, R106, -0x2, RZ ;  /* 0xfffffffe6aea7810 */ /* 0x004fc80007ffe0ff */
[----:B------:R-:W-:Y:S01]  /*a030*/  SHF.R.S32.HI R2, RZ, 0x1f, R234 ;  /* 0x0000001fff027819 */ /* 0x000fe200000114ea */
[----:B------:R-:W-:Y:S01]  /*a040*/  IMAD R0, R228, R234, RZ ;  /* 0x000000eae4007224 */ /* 0x000fe200078e02ff */
[-C--:B---3--:R-:W-:Y:S02]  /*a050*/  ISETP.GE.AND P3, PT, R246, R238.reuse, PT ;  /* 0x000000eef600720c */ /* 0x088fe40003f66270 */
[-C--:B----4-:R-:W-:Y:S02]  /*a060*/  ISETP.GE.AND P2, PT, R245, R238.reuse, PT ;  /* 0x000000eef500720c */ /* 0x090fe40003f46270 */
[----:B-----5:R-:W-:Y:S01]  /*a070*/  ISETP.GE.AND P4, PT, R237, R238, PT ;  /* 0x000000eeed00720c */ /* 0x020fe20003f86270 */
[-C--:B------:R-:W-:Y:S02]  /*a080*/  IMAD R2, R2, R217.reuse, R0 ;  /* 0x000000d902027224 */ /* 0x080fe400078e0200 */
[----:B------:R-:W-:-:S04]  /*a090*/  IMAD.WIDE.U32 R4, R234, R217, R224 ;  /* 0x000000d9ea047225 */ /* 0x000fc800078e00e0 */
[----:B------:R-:W-:Y:S02]  /*a0a0*/  IMAD.IADD R2, R5, 0x1, R2 ;  /* 0x0000000105027824 */ /* 0x000fe400078e0202 */
[CC--:B------:R-:W-:Y:S02]  /*a0b0*/  @!P3 LEA R12, P1, R4.reuse, R232.reuse, 0x1 ;  /* 0x000000e8040cb211 */ /* 0x0c0fe400078208ff */
[CC--:B------:R-:W-:Y:S02]  /*a0c0*/  @!P2 LEA R10, P0, R4.reuse, R232.reuse, 0x1 ;  /* 0x000000e8040aa211 */ /* 0x0c0fe400078008ff */
[C---:B------:R-:W-:Y:S02]  /*a0d0*/  @!P4 LEA R14, P6, R4.reuse, R232, 0x1 ;  /* 0x000000e8040ec211 */ /* 0x040fe400078c08ff */
[----:B------:R-:W-:Y:S02]  /*a0e0*/  IADD3 R0, P5, R229, R4, RZ ;  /* 0x00000004e5007210 */ /* 0x000fe40007fbe0ff */
[----:B------:R-:W-:-:S02]  /*a0f0*/  @!P4 LEA.HI.X R15, R4, R233, R2, 0x1, P6 ;  /* 0x000000e9040fc211 */ /* 0x000fc400030f0c02 */
[CCC-:B------:R-:W-:Y:S02]  /*a100*/  @!P3 LEA.HI.X R13, R4.reuse, R233.reuse, R2.reuse, 0x1, P1 ;  /* 0x000000e9040db211 */ /* 0x1c0fe400008f0c02 */
[--C-:B------:R-:W-:Y:S01]  /*a110*/  @!P2 LEA.HI.X R11, R4, R233, R2.reuse, 0x1, P0 ;  /* 0x000000e9040ba211 */ /* 0x100fe200000f0c02 */
[----:B------:R-:W-:Y:S01]  /*a120*/  IMAD.X R2, R230, 0x1, R2, P5 ;  /* 0x00000001e6027824 */ /* 0x000fe200028e0602 */
[CC--:B------:R-:W-:Y:S01]  /*a130*/  @!P4 LEA R8, P5, R0.reuse, R232.reuse, 0x1 ;  /* 0x000000e80008c211 */ /* 0x0c0fe200078a08ff */
[----:B------:R-:W-:Y:S01]  /*a140*/  @P4 STS [R202+0x9000], RZ ;  /* 0x009000ffca004388 */ /* 0x000fe20000000800 */
[----:B------:R-:W-:-:S03]  /*a150*/  @!P3 LEA R6, P1, R0, R232, 0x1 ;  /* 0x000000e80006b211 */ /* 0x000fc600078208ff */
[----:B------:R-:W-:Y:S01]  /*a160*/  @P4 STS [R202+0x9004], RZ ;  /* 0x009004ffca004388 */ /* 0x000fe20000000800 */
[----:B------:R-:W-:-:S03]  /*a170*/  @!P2 LEA R4, P0, R0, R232, 0x1 ;  /* 0x000000e80004a211 */ /* 0x000fc600078008ff */
[----:B------:R-:W-:Y:S01]  /*a180*/  @P4 STS.64 [R202+0x9008], RZ ;  /* 0x009008ffca004388 */ /* 0x000fe20000000a00 */
[----:B------:R-:W-:-:S03]  /*a190*/  @!P4 LEA.HI.X R9, R0, R233, R2, 0x1, P5 ;  /* 0x000000e90009c211 */ /* 0x000fc600028f0c02 */
[----:B------:R-:W-:Y:S01]  /*a1a0*/  @!PT LDS RZ, [RZ] ;  /* 0x00000000fffff984 */ /* 0x000fe20000000800 */
[----:B------:R-:W-:Y:S01]  /*a1b0*/  @!PT LDS RZ, [RZ] ;  /* 0x00000000fffff984 */ /* 0x000fe20000000800 */
[----:B------:R-:W-:Y:S01]  /*a1c0*/  @!PT LDS RZ, [RZ] ;  /* 0x00000000fffff984 */ /* 0x000fe20000000800 */
[----:B------:R1:W-:Y:S01]  /*a1d0*/  @!P4 LDGSTS.E.BYPASS.LTC128B.128 [R202+0x9000], [R14.64] ;  /* 0x090000000ecacfae */ /* 0x0003e2000b901d44 */
[----:B------:R-:W-:-:S03]  /*a1e0*/  @!P3 LEA.HI.X R7, R0, R233, R2, 0x1, P1 ;  /* 0x000000e90007b211 */ /* 0x000fc600008f0c02 */
[----:B------:R-:W-:Y:S01]  /*a1f0*/  @P3 STS.128 [R202+0xa000], RZ ;  /* 0x00a000ffca003388 */ /* 0x000fe20000000c00 */
[----:B------:R-:W-:-:S03]  /*a200*/  @!P2 LEA.HI.X R5, R0, R233, R2, 0x1, P0 ;  /* 0x000000e90005a211 */ /* 0x000fc600000f0c02 */
        /* <DEDUP_REMOVED lines=25> */
[----:B-1----:R-:W-:Y:S04]  /*a3a0*/  LDSM.16.M88.4 R12, [R196+0x1000] ;  /* 0x00100000c40c783b */ /* 0x002fe80000000200 */
[----:B------:R-:W1:Y:S04]  /*a3b0*/  LDSM.16.M88.4 R56, [R193+0x6800] ;  /* 0x00680000c138783b */ /* 0x000e680000000200 */
[----:B------:R-:W4:Y:S04]  /*a3c0*/  LDSM.16.M88.4 R44, [R193+0x6c00] ;  /* 0x006c0000c12c783b */ /* 0x000f280000000200 */
[----:B--2---:R-:W-:Y:S04]  /*a3d0*/  LDSM.16.M88.4 R8, [R197] ;  /* 0x00000000c508783b */ /* 0x004fe80000000200 */
[----:B------:R-:W-:Y:S04]  /*a3e0*/  LDSM.16.M88.4 R24, [R195+0x6800] ;  /* 0x00680000c318783b */ /* 0x000fe80000000200 */
[----:B---3--:R-:W2:Y:S04]  /*a3f0*/  LDSM.16.M88.4 R4, [R197+0x1000] ;  /* 0x00100000c504783b */ /* 0x008ea80000000200 */
[----:B------:R-:W3:Y:S04]  /*a400*/  LDSM.16.M88.4 R20, [R195+0x6c00] ;  /* 0x006c0000c314783b */ /* 0x000ee80000000200 */
[----:B------:R-:W5:Y:S04]  /*a410*/  LDSM.16.M88.4 R64, [R193+0x6000] ;  /* 0x00600000c140783b */ /* 0x000f680000000200 */
[----:B------:R-:W2:Y:S04]  /*a420*/  LDSM.16.M88.4 R60, [R193+0x6400] ;  /* 0x00640000c13c783b */ /* 0x000ea80000000200 */
[----:B------:R-:W2:Y:S04]  /*a430*/  LDSM.16.M88.4 R36, [R195+0x6400] ;  /* 0x00640000c324783b */ /* 0x000ea80000000200 */
[----:B------:R-:W3:Y:S01]  /*a440*/  LDSM.16.M88.4 R40, [R195+0x6000] ;  /* 0x00600000c328783b */ /* 0x000ee20000000200 */
[----:B-1----:R-:W-:Y:S03]  /*a450*/  HMMA.16816.F32 R180, R12, R56, RZ ;  /* 0x000000380cb4723c */ /* 0x002fe600000018ff */
[----:B------:R-:W1:Y:S04]  /*a460*/  S2R R34, SR_TID.X ;  /* 0x0000000000227919 */ /* 0x000e680000002100 */
[----:B------:R-:W0:Y:S01]  /*a470*/  LDGDEPBAR ;  /* 0x00000000000079af */ /* 0x000e220000000000 */
[-C--:B----4-:R-:W-:Y:S08]  /*a480*/  HMMA.16816.F32 R176, R16, R44.reuse, RZ ;  /* 0x0000002c10b0723c */ /* 0x090ff000000018ff */
[----:B------:R-:W-:Y:S08]  /*a490*/  HMMA.16816.F32 R172, R12, R44, RZ ;  /* 0x0000002c0cac723c */ /* 0x000ff000000018ff */
[----:B------:R-:W-:Y:S08]  /*a4a0*/  HMMA.16816.F32 R184, R16, R56, RZ ;  /* 0x0000003810b8723c */ /* 0x000ff000000018ff */
[----:B--2---:R-:W-:Y:S08]  /*a4b0*/  HMMA.16816.F32 R236, R4, R24, R180 ;  /* 0x0000001804ec723c */ /* 0x004ff000000018b4 */
[-C--:B---3--:R-:W-:Y:S08]  /*a4c0*/  HMMA.16816.F32 R224, R8, R20.reuse, R176 ;  /* 0x0000001408e0723c */ /* 0x088ff000000018b0 */
[----:B------:R-:W-:Y:S08]  /*a4d0*/  HMMA.16816.F32 R244, R4, R20, R172 ;  /* 0x0000001404f4723c */ /* 0x000ff000000018ac */
[----:B-----5:R-:W-:Y:S08]  /*a4e0*/  HMMA.16816.F32 R208, R12, R64, RZ ;  /* 0x000000400cd0723c */ /* 0x020ff000000018ff */
[-C--:B------:R-:W-:Y:S08]  /*a4f0*/  HMMA.16816.F32 R204, R16, R60.reuse, RZ ;  /* 0x0000003c10cc723c */ /* 0x080ff000000018ff */
[C---:B------:R-:W-:Y:S08]  /*a500*/  HMMA.16816.F32 R188, R12.reuse, R60, RZ ;  /* 0x0000003c0cbc723c */ /* 0x040ff000000018ff */
        /* <DEDUP_REMOVED lines=8> */
[----:B------:R-:W-:Y:S01]  /*a590*/  HMMA.16816.F32 R16, R16, R46, RZ ;  /* 0x0000002e1010723c */ /* 0x000fe200000018ff */
[----:B------:R-:W-:-:S02]  /*a5a0*/  IMAD.MOV.U32 R3, RZ, RZ, R225 ;  /* 0x000000ffff037224 */ /* 0x000fc400078e00e1 */
[----:B------:R-:W-:Y:S02]  /*a5b0*/  IMAD.MOV.U32 R2, RZ, RZ, R226 ;  /* 0x000000ffff027224 */ /* 0x000fe400078e00e2 */
[----:B------:R-:W-:-:S03]  /*a5c0*/  IMAD.MOV.U32 R0, RZ, RZ, R227 ;  /* 0x000000ffff007224 */ /* 0x000fc600078e00e3 */
[C---:B------:R-:W-:Y:S07]  /*a5d0*/  HMMA.16816.F32 R240, R8.reuse, R24, R184 ;  /* 0x0000001808f0723c */ /* 0x040fee00000018b8 */
[----:B------:R-:W-:Y:S01]  /*a5e0*/  IMAD.MOV.U32 R24, RZ, RZ, R224 ;  /* 0x000000ffff187224 */ /* 0x000fe200078e00e0 */
[-C--:B------:R-:W-:Y:S08]  /*a5f0*/  HMMA.16816.F32 R228, R8, R36.reuse, R204 ;  /* 0x0000002408e4723c */ /* 0x080ff000000018cc */
[C---:B------:R-:W-:Y:S08]  /*a600*/  HMMA.16816.F32 R216, R4.reuse, R36, R188 ;  /* 0x0000002404d8723c */ /* 0x040ff000000018bc */
[C---:B------:R-:W-:Y:S08]  /*a610*/  HMMA.16816.F32 R208, R4.reuse, R40, R208 ;  /* 0x0000002804d0723c */ /* 0x040ff000000018d0 */
[C---:B------:R-:W-:Y:S08]  /*a620*/  HMMA.16816.F32 R184, R4.reuse, R42, R180 ;  /* 0x0000002a04b8723c */ /* 0x040ff000000018b4 */
[C---:B------:R-:W-:Y:S08]  /*a630*/  HMMA.16816.F32 R188, R4.reuse, R38, R176 ;  /* 0x0000002604bc723c */ /* 0x040ff000000018b0 */
[C---:B------:R-:W-:Y:S08]  /*a640*/  HMMA.16816.F32 R204, R4.reuse, R26, R172 ;  /* 0x0000001a04cc723c */ /* 0x040ff000000018ac */
[----:B------:R-:W-:Y:S01]  /*a650*/  HMMA.16816.F32 R224, R4, R22, R12 ;  /* 0x0000001604e0723c */ /* 0x000fe2000000180c */
[----:B------:R-:W-:Y:S04]  /*a660*/  LDSM.16.M88.4 R4, [R196+0x3000] ;  /* 0x00300000c404783b */ /* 0x000fe80000000200 */
[----:B------:R-:W2:Y:S03]  /*a670*/  LDSM.16.M88.4 R12, [R193+0x7000] ;  /* 0x00700000c10c783b */ /* 0x000ea60000000200 */
[C---:B------:R-:W-:Y:S08]  /*a680*/  HMMA.16816.F32 R212, R8.reuse, R40, R212 ;  /* 0x0000002808d4723c */ /* 0x040ff000000018d4 */
[C---:B------:R-:W-:Y:S08]  /*a690*/  HMMA.16816.F32 R64, R8.reuse, R42, R64 ;  /* 0x0000002a0840723c */ /* 0x040ff00000001840 */
[C---:B------:R-:W-:Y:S08]  /*a6a0*/  HMMA.16816.F32 R180, R8.reuse, R38, R60 ;  /* 0x0000002608b4723c */ /* 0x040ff0000000183c */
[C---:B------:R-:W-:Y:S08]  /*a6b0*/  HMMA.16816.F32 R56, R8.reuse, R26, R56 ;  /* 0x0000001a0838723c */ /* 0x040ff00000001838 */
[----:B------:R-:W-:Y:S01]  /*a6c0*/  HMMA.16816.F32 R16, R8, R22, R16 ;  /* 0x000000160810723c */ /* 0x000fe20000001810 */
[----:B------:R-:W3:Y:S07]  /*a6d0*/  LDSM.16.M88.4 R8, [R196+0x2000] ;  /* 0x00200000c408783b */ /* 0x000eee0000000200 */
[C---:B--2---:R-:W-:Y:S07]  /*a6e0*/  HMMA.16816.F32 R176, R4.reuse, R12, R208 ;  /* 0x0000000c04b0723c */ /* 0x044fee00000018d0 */
[----:B------:R-:W-:Y:S01]  /*a6f0*/  IMAD.MOV.U32 R208, RZ, RZ, R24 ;  /* 0x000000ffffd07224 */ /* 0x000fe200078e0018 */
[----:B------:R-:W-:Y:S08]  /*a700*/  HMMA.16816.F32 R60, R4, R14, R184 ;  /* 0x0000000e043c723c */ /* 0x000ff000000018b8 */
[C---:B---3--:R-:W-:Y:S08]  /*a710*/  HMMA.16816.F32 R172, R8.reuse, R12, R212 ;  /* 0x0000000c08ac723c */ /* 0x048ff000000018d4 */
[C---:B------:R-:W-:Y:S01]  /*a720*/  HMMA.16816.F32 R24, R8.reuse, R14, R64 ;  /* 0x0000000e0818723c */ /* 0x040fe20000001840 */
[----:B------:R-:W2:Y:S07]  /*a730*/  LDSM.16.M88.4 R12, [R193+0x7400] ;  /* 0x00740000c10c783b */ /* 0x000eae0000000200 */
[-C--:B--2---:R-:W-:Y:S08]  /*a740*/  HMMA.16816.F32 R44, R8, R12.reuse, R228 ;  /* 0x0000000c082c723c */ /* 0x084ff000000018e4 */
[C---:B------:R-:W-:Y:S08]  /*a750*/  HMMA.16816.F32 R40, R4.reuse, R12, R216 ;  /* 0x0000000c0428723c */ /* 0x040ff000000018d8 */
[-C--:B------:R-:W-:Y:S08]  /*a760*/  HMMA.16816.F32 R36, R4, R14.reuse, R188 ;  /* 0x0000000e0424723c */ /* 0x080ff000000018bc */
[----:B------:R-:W-:Y:S01]  /*a770*/  HMMA.16816.F32 R20, R8, R14, R180 ;  /* 0x0000000e0814723c */ /* 0x000fe200000018b4 */
[----:B------:R-:W2:Y:S01]  /*a780*/  LDSM.16.M88.4 R12, [R193+0x7800] ;  /* 0x00780000c10c783b */ /* 0x000ea20000000200 */
[----:B------:R-:W-:-:S02]  /*a790*/  IMAD.MOV.U32 R209, RZ, RZ, R3 ;  /* 0x000000ffffd17224 */ /* 0x000fc400078e0003 */
[----:B------:R-:W-:Y:S02]  /*a7a0*/  IMAD.MOV.U32 R210, RZ, RZ, R2 ;  /* 0x000000ffffd27224 */ /* 0x000fe400078e0002 */
[----:B------:R-:W-:Y:S02]  /*a7b0*/  IMAD.MOV.U32 R211, RZ, RZ, R0 ;  /* 0x000000ffffd37224 */ /* 0x000fe400078e0000 */
[-C--:B--2---:R-:W-:Y:S08]  /*a7c0*/  HMMA.16816.F32 R180, R8, R12.reuse, R240 ;  /* 0x0000000c08b4723c */ /* 0x084ff000000018f0 */
[C---:B------:R-:W-:Y:S08]  /*a7d0*/  HMMA.16816.F32 R64, R4.reuse, R12, R236 ;  /* 0x0000000c0440723c */ /* 0x040ff000000018ec */
[-C--:B------:R-:W-:Y:S08]  /*a7e0*/  HMMA.16816.F32 R184, R4, R14.reuse, R204 ;  /* 0x0000000e04b8723c */ /* 0x080ff000000018cc */
[C---:B------:R-:W-:Y:S01]  /*a7f0*/  HMMA.16816.F32 R56, R8.reuse, R14, R56 ;  /* 0x0000000e0838723c */ /* 0x040fe20000001838 */
[----:B------:R-:W2:Y:S07]  /*a800*/  LDSM.16.M88.4 R12, [R193+0x7c00] ;  /* 0x007c0000c10c783b */ /* 0x000eae0000000200 */
[-C--:B--2---:R-:W-:Y:S08]  /*a810*/  HMMA.16816.F32 R204, R8, R12.reuse, R208 ;  /* 0x0000000c08cc723c */ /* 0x084ff000000018d0 */
[C---:B------:R-:W-:Y:S08]  /*a820*/  HMMA.16816.F32 R216, R4.reuse, R12, R244 ;  /* 0x0000000c04d8723c */ /* 0x040ff000000018f4 */
[-C--:B------:R-:W-:Y:S01]  /*a830*/  HMMA.16816.F32 R208, R4, R14.reuse, R224 ;  /* 0x0000000e04d0723c */ /* 0x080fe200000018e0 */
[----:B------:R-:W-:Y:S07]  /*a840*/  LDSM.16.M88.4 R4, [R197+0x3000] ;  /* 0x00300000c504783b */ /* 0x000fee0000000200 */
[----:B------:R-:W-:Y:S01]  /*a850*/  HMMA.16816.F32 R16, R8, R14, R16 ;  /* 0x0000000e0810723c */ /* 0x000fe20000001810 */
[----:B------:R-:W2:Y:S04]  /*a860*/  LDSM.16.M88.4 R12, [R195+0x7000] ;  /* 0x00700000c30c783b */ /* 0x000ea80000000200 */
[----:B------:R-:W3:Y:S03]  /*a870*/  LDSM.16.M88.4 R8, [R197+0x2000] ;  /* 0x00200000c508783b */ /* 0x000ee60000000200 */
[-C--:B--2---:R-:W-:Y:S08]  /*a880*/  HMMA.16816.F32 R236, R4, R12.reuse, R176 ;  /* 0x0000000c04ec723c */ /* 0x084ff000000018b0 */
[----:B---3--:R-:W-:Y:S08]  /*a890*/  HMMA.16816.F32 R212, R8, R12, R172 ;  /* 0x0000000c08d4723c */ /* 0x008ff000000018ac */
[-C--:B------:R-:W-:Y:S08]  /*a8a0*/  HMMA.16816.F32 R188, R4, R14.reuse, R60 ;  /* 0x0000000e04bc723c */ /* 0x080ff0000000183c */
[C---:B------:R-:W-:Y:S01]  /*a8b0*/  HMMA.16816.F32 R176, R8.reuse, R14, R24 ;  /* 0x0000000e08b0723c */ /* 0x040fe20000001818 */
[----:B------:R-:W2:Y:S07]  /*a8c0*/  LDSM.16.M88.4 R12, [R195+0x7400] ;  /* 0x00740000c30c783b */ /* 0x000eae0000000200 */
[-C--:B--2---:R-:W-:Y:S08]  /*a8d0*/  HMMA.16816.F32 R228, R8, R12.reuse, R44 ;  /* 0x0000000c08e4723c */ /* 0x084ff0000000182c */
[C---:B------:R-:W-:Y:S08]  /*a8e0*/  HMMA.16816.F32 R172, R4.reuse, R12, R40 ;  /* 0x0000000c04ac723c */ /* 0x040ff00000001828 */
        /* <DEDUP_REMOVED lines=23> */
[----:B------:R-:W-:Y:S01]  /*aa60*/  HMMA.16816.F32 R180, R8, R14, R24 ;  /* 0x0000000e08b4723c */ /* 0x000fe20000001818 */
[----:B------:R-:W2:Y:S07]  /*aa70*/  LDSM.16.M88.4 R12, [R193+0x8800] ;  /* 0x00880000c10c783b */ /* 0x000eae0000000200 */
[----:B--2---:R-:W-:Y:S08]  /*aa80*/  HMMA.16816.F32 R172, R4, R14, R36 ;  /* 0x0000000e04ac723c */ /* 0x004ff00000001824 */
[-C--:B------:R-:W-:Y:S08]  /*aa90*/  HMMA.16816.F32 R224, R8, R12.reuse, R224 ;  /* 0x0000000c08e0723c */ /* 0x080ff000000018e0 */
[----:B------:R-:W-:Y:S08]  /*aaa0*/  HMMA.16816.F32 R176, R4, R12, R40 ;  /* 0x0000000c04b0723c */ /* 0x000ff00000001828 */
        /* <DEDUP_REMOVED lines=18> */
[----:B------:R-:W2:Y:S01]  /*abd0*/  LDSM.16.M88.4 R12, [R195+0x8800] ;  /* 0x00880000c30c783b */ /* 0x000ea20000000200 */
[----:B-1----:R-:W-:-:S05]  /*abe0*/  IMAD.SHL.U32 R34, R34, 0x2, RZ ;  /* 0x0000000222227824 */ /* 0x002fca00078e00ff */
[----:B------:R-:W-:Y:S01]  /*abf0*/  LOP3.LUT R34, R34, 0x6, RZ, 0xc0, !PT ;  /* 0x0000000622227812 */ /* 0x000fe200078ec0ff */
[-C--:B--2---:R-:W-:Y:S08]  /*ac00*/  HMMA.16816.F32 R224, R8, R12.reuse, R224 ;  /* 0x0000000c08e0723c */ /* 0x084ff000000018e0 */
[C---:B------:R-:W-:Y:S08]  /*ac10*/  HMMA.16816.F32 R184, R4.reuse, R12, R176 ;  /* 0x0000000c04b8723c */ /* 0x040ff000000018b0 */
[-C--:B------:R-:W-:Y:S08]  /*ac20*/  HMMA.16816.F32 R208, R4, R14.reuse, R172 ;  /* 0x0000000e04d0723c */ /* 0x080ff000000018ac */
[----:B------:R-:W-:Y:S01]  /*ac30*/  HMMA.16816.F32 R188, R8, R14, R36 ;  /* 0x0000000e08bc723c */ /* 0x000fe20000001824 */
[----:B------:R-:W1:Y:S01]  /*ac40*/  LDSM.16.M88.4 R12, [R195+0x8c00] ;  /* 0x008c0000c30c783b */ /* 0x000e620000000200 */
[----:B------:R-:W-:Y:S01]  /*ac50*/  IMAD R0, R234, 0x40, R34 ;  /* 0x00000040ea007824 */ /* 0x000fe200078e0222 */
[----:B------:R-:W-:-:S04]  /*ac60*/  DEPBAR.LE SB0, 0x0 ;  /* 0x000080000000791a */ /* 0x000fc80000000000 */
[----:B------:R-:W-:-:S04]  /*ac70*/  IADD3 R2, R0, 0x1, RZ ;  /* 0x0000000100027810 */ /* 0x000fc80007ffe0ff */
[C---:B------:R-:W-:Y:S02]  /*ac80*/  ISETP.GE.AND P6, PT, R2.reuse, R51, PT ;  /* 0x000000330200720c */ /* 0x040fe40003fc6270 */
[C---:B------:R-:W-:Y:S01]  /*ac90*/  ISETP.GE.AND P5, PT, R2.reuse, R50, PT ;  /* 0x000000320200720c */ /* 0x040fe20003fa6270 */
[----:B------:R-:W-:Y:S01]  /*aca0*/  BAR.SYNC.DEFER_BLOCKING 0x0 ;  /* 0x0000000000007b1d */ /* 0x000fe20000010000 */
[C---:B------:R-:W-:Y:S02]  /*acb0*/  ISETP.GE.AND P1, PT, R2.reuse, R53, PT ;  /* 0x000000350200720c */ /* 0x040fe40003f26270 */
[----:B------:R-:W-:Y:S01]  /*acc0*/  ISETP.GE.AND P0, PT, R2, R52, PT ;  /* 0x000000340200720c */ /* 0x000fe20003f06270 */
[C---:B-1----:R-:W-:Y:S08]  /*acd0*/  HMMA.16816.F32 R212, R4.reuse, R12, R44 ;  /* 0x0000000c04d4723c */ /* 0x042ff0000000182c */
[----:B------:R-:W-:Y:S01]  /*ace0*/  HMMA.16816.F32 R240, R4, R14, R24 ;  /* 0x0000000e04f0723c */ /* 0x000fe20000001818 */
[----:B------:R1:W2:Y:S02]  /*acf0*/  I2F R4, R2 ;  /* 0x0000000200047306 */ /* 0x0002a40000201400 */
[----:B-1----:R-:W-:-:S06]  /*ad00*/  IADD3 R2, R0, 0x8, RZ ;  /* 0x0000000800027810 */ /* 0x002fcc0007ffe0ff */
[----:B------:R-:W1:Y:S01]  /*ad10*/  I2F R3, R2 ;  /* 0x0000000200037306 */ /* 0x000e620000201400 */
[CC--:B--2---:R-:W-:Y:S02]  /*ad20*/  FFMA.FTZ R7, R4.reuse, R199.reuse, R237 ;  /* 0x000000c704077223 */ /* 0x0c4fe400000100ed */
[CC--:B------:R-:W-:Y:S02]  /*ad30*/  FFMA.FTZ R6, R4.reuse, R199.reuse, R239 ;  /* 0x000000c704067223 */ /* 0x0c0fe400000100ef */
[CC--:B------:R-:W-:Y:S02]  /*ad40*/  FFMA.FTZ R5, R4.reuse, R199.reuse, R245 ;  /* 0x000000c704057223 */ /* 0x0c0fe400000100f5 */
[----:B------:R-:W-:Y:S01]  /*ad50*/  FFMA.FTZ R4, R4, R199, R247 ;  /* 0x000000c704047223 */ /* 0x000fe200000100f7 */
[----:B------:R-:W-:Y:S01]  /*ad60*/  FSEL R175, R6, -INF , !P5 ;  /* 0xff80000006af7808 */ /* 0x000fe20006800000 */
[----:B------:R-:W-:Y:S01]  /*ad70*/  IMAD.MOV.U32 R237, RZ, RZ, R106 ;  /* 0x000000ffffed7224 */ /* 0x000fe200078e006a */
[----:B------:R-:W-:-:S02]  /*ad80*/  FSEL R106, R7, -INF , !P6 ;  /* 0xff800000076a7808 */ /* 0x000fc40007000000 */
[----:B------:R-:W-:Y:S02]  /*ad90*/  FSEL R100, R4, -INF , !P0 ;  /* 0xff80000004647808 */ /* 0x000fe40004000000 */
[----:B------:R-:W-:Y:S01]  /*ada0*/  FSEL R201, R5, -INF , !P1 ;  /* 0xff80000005c97808 */ /* 0x000fe20004800000 */
[C---:B-1----:R-:W-:Y:S01]  /*adb0*/  FFMA.FTZ R4, R3.reuse, R199, R20 ;  /* 0x000000c703047223 */ /* 0x042fe20000010014 */
[C---:B------:R-:W-:Y:S01]  /*adc0*/  ISETP.GE.AND P6, PT, R2.reuse, R51, PT ;  /* 0x000000330200720c */ /* 0x040fe20003fc6270 */
[CC--:B------:R-:W-:Y:S01]  /*add0*/  FFMA.FTZ R5, R3.reuse, R199.reuse, R40 ;  /* 0x000000c703057223 */ /* 0x0c0fe20000010028 */
[C---:B------:R-:W-:Y:S01]  /*ade0*/  ISETP.GE.AND P5, PT, R2.reuse, R50, PT ;  /* 0x000000320200720c */ /* 0x040fe20003fa6270 */
[C---:B------:R-:W-:Y:S01]  /*adf0*/  FFMA.FTZ R6, R3.reuse, R199, R22 ;  /* 0x000000c703067223 */ /* 0x040fe20000010016 */
[C---:B------:R-:W-:Y:S01]  /*ae00*/  ISETP.GE.AND P1, PT, R2.reuse, R53, PT ;  /* 0x000000350200720c */ /* 0x040fe20003f26270 */
[----:B------:R-:W-:Y:S01]  /*ae10*/  FFMA.FTZ R3, R3, R199, R42 ;  /* 0x000000c703037223 */ /* 0x000fe2000001002a */
[----:B------:R-:W-:-:S02]  /*ae20*/  ISETP.GE.AND P0, PT, R2, R52, PT ;  /* 0x000000340200720c */ /* 0x000fc40003f06270 */
[----:B------:R-:W-:Y:S02]  /*ae30*/  IADD3 R2, R0, 0x9, RZ ;  /* 0x0000000900027810 */ /* 0x000fe40007ffe0ff */
[----:B------:R-:W-:Y:S02]  /*ae40*/  FSEL R101, R4, -INF , !P6 ;  /* 0xff80000004657808 */ /* 0x000fe40007000000 */
[----:B------:R1:W2:Y:S01]  /*ae50*/  I2F R4, R2 ;  /* 0x0000000200047306 */ /* 0x0002a20000201400 */
[----:B------:R-:W-:Y:S02]  /*ae60*/  FSEL R172, R6, -INF , !P5 ;  /* 0xff80000006ac7808 */ /* 0x000fe40006800000 */
[----:B------:R-:W-:Y:S02]  /*ae70*/  FSEL R200, R5, -INF , !P1 ;  /* 0xff80000005c87808 */ /* 0x000fe40004800000 */
[----:B------:R-:W-:Y:S02]  /*ae80*/  FSEL R54, R3, -INF , !P0 ;  /* 0xff80000003367808 */ /* 0x000fe40004000000 */
[----:B------:R-:W-:-:S02]  /*ae90*/  ISETP.GE.AND P6, PT, R2, R51, PT ;  /* 0x000000330200720c */ /* 0x000fc40003fc6270 */
[C---:B------:R-:W-:Y:S02]  /*aea0*/  ISETP.GE.AND P5, PT, R2.reuse, R50, PT ;  /* 0x000000320200720c */ /* 0x040fe40003fa6270 */
[C---:B------:R-:W-:Y:S02]  /*aeb0*/  ISETP.GE.AND P1, PT, R2.reuse, R53, PT ;  /* 0x000000350200720c */ /* 0x040fe40003f26270 */
[----:B------:R-:W-:Y:S02]  /*aec0*/  ISETP.GE.AND P0, PT, R2, R52, PT ;  /* 0x000000340200720c */ /* 0x000fe40003f06270 */
[----:B-1----:R-:W-:-:S04]  /*aed0*/  IADD3 R2, R0, 0x10, RZ ;  /* 0x0000001000027810 */ /* 0x002fc80007ffe0ff */
[----:B------:R-:W1:Y:S01]  /*aee0*/  I2F R3, R2 ;  /* 0x0000000200037306 */ /* 0x000e620000201400 */
[CC--:B--2---:R-:W-:Y:S02]  /*aef0*/  FFMA.FTZ R7, R4.reuse, R199.reuse, R21 ;  /* 0x000000c704077223 */ /* 0x0c4fe40000010015 */
[CC--:B------:R-:W-:Y:S02]  /*af00*/  FFMA.FTZ R6, R4.reuse, R199.reuse, R23 ;  /* 0x000000c704067223 */ /* 0x0c0fe40000010017 */
[CC--:B------:R-:W-:Y:S02]  /*af10*/  FFMA.FTZ R5, R4.reuse, R199.reuse, R41 ;  /* 0x000000c704057223 */ /* 0x0c0fe40000010029 */
[----:B------:R-:W-:Y:S01]  /*af20*/  FFMA.FTZ R4, R4, R199, R43 ;  /* 0x000000c704047223 */ /* 0x000fe2000001002b */
[----:B------:R-:W-:Y:S01]  /*af30*/  HMMA.16816.F32 R216, R8, R12, R56 ;  /* 0x0000000c08d8723c */ /* 0x000fe20000001838 */
[----:B------:R-:W-:Y:S02]  /*af40*/  FSEL R107, R6, -INF , !P5 ;  /* 0xff800000066b7808 */ /* 0x000fe40006800000 */
        /* <DEDUP_REMOVED lines=115> */
[----:B------:R-:W-:Y:S02]  /*b680*/  FSEL R15, R4, -INF , !P0 ;  /* 0xff800000040f7808 */ /* 0x000fe40004000000 */
[C---:B------:R-:W-:Y:S01]  /*b690*/  ISETP.GE.AND P6, PT, R2.reuse, R51, PT ;  /* 0x000000330200720c */ /* 0x040fe20003fc6270 */
[CC--:B-1----:R-:W-:Y:S01]  /*b6a0*/  FFMA.FTZ R7, R3.reuse, R199.reuse, R216 ;  /* 0x000000c703077223 */ /* 0x0c2fe200000100d8 */
[C---:B------:R-:W-:Y:S01]  /*b6b0*/  ISETP.GE.AND P5, PT, R2.reuse, R50, PT ;  /* 0x000000320200720c */ /* 0x040fe20003fa6270 */
[C---:B------:R-:W-:Y:S01]  /*b6c0*/  FFMA.FTZ R6, R3.reuse, R199, R218 ;  /* 0x000000c703067223 */ /* 0x040fe200000100da */
[C---:B------:R-:W-:Y:S01]  /*b6d0*/  ISETP.GE.AND P1, PT, R2.reuse, R53, PT ;  /* 0x000000350200720c */ /* 0x040fe20003f26270 */
[CC--:B------:R-:W-:Y:S01]  /*b6e0*/  FFMA.FTZ R5, R3.reuse, R199.reuse, R212 ;  /* 0x000000c703057223 */ /* 0x0c0fe200000100d4 */
[----:B------:R-:W-:Y:S01]  /*b6f0*/  ISETP.GE.AND P0, PT, R2, R52, PT ;  /* 0x000000340200720c */ /* 0x000fe20003f06270 */
[----:B------:R-:W-:Y:S01]  /*b700*/  FFMA.FTZ R3, R3, R199, R214 ;  /* 0x000000c703037223 */ /* 0x000fe200000100d6 */
[----:B------:R-:W-:-:S02]  /*b710*/  IADD3 R2, R0, 0x31, RZ ;  /* 0x0000003100027810 */ /* 0x000fc40007ffe0ff */
[----:B------:R-:W-:Y:S02]  /*b720*/  FSEL R18, R7, -INF , !P6 ;  /* 0xff80000007127808 */ /* 0x000fe40007000000 */
[----:B------:R1:W2:Y:S01]  /*b730*/  I2F R4, R2 ;  /* 0x0000000200047306 */ /* 0x0002a20000201400 */
[----:B------:R-:W-:Y:S02]  /*b740*/  FSEL R39, R6, -INF , !P5 ;  /* 0xff80000006277808 */ /* 0x000fe40006800000 */
[----:B------:R-:W-:Y:S02]  /*b750*/  FSEL R63, R5, -INF , !P1 ;  /* 0xff800000053f7808 */ /* 0x000fe40004800000 */
[----:B------:R-:W-:Y:S02]  /*b760*/  FSEL R13, R3, -INF , !P0 ;  /* 0xff800000030d7808 */ /* 0x000fe40004000000 */
[C---:B------:R-:W-:Y:S02]  /*b770*/  ISETP.GE.AND P6, PT, R2.reuse, R51, PT ;  /* 0x000000330200720c */ /* 0x040fe40003fc6270 */
[----:B------:R-:W-:-:S02]  /*b780*/  ISETP.GE.AND P5, PT, R2, R50, PT ;  /* 0x000000320200720c */ /* 0x000fc40003fa6270 */
        /* <DEDUP_REMOVED lines=12> */
[C---:B------:R-:W-:Y:S02]  /*b850*/  ISETP.GE.AND P6, PT, R2.reuse, R51, PT ;  /* 0x000000330200720c */ /* 0x040fe40003fc6270 */
[C---:B------:R-:W-:Y:S02]  /*b860*/  ISETP.GE.AND P5, PT, R2.reuse, R50, PT ;  /* 0x000000320200720c */ /* 0x040fe40003fa6270 */
[C---:B------:R-:W-:Y:S02]  /*b870*/  ISETP.GE.AND P1, PT, R2.reuse, R53, PT ;  /* 0x000000350200720c */ /* 0x040fe40003f26270 */
[----:B------:R-:W-:Y:S01]  /*b880*/  ISETP.GE.AND P0, PT, R2, R52, PT ;  /* 0x000000340200720c */ /* 0x000fe20003f06270 */
[----:B-1----:R-:W-:-:S02]  /*b890*/  FFMA.FTZ R2, R3, R199, R228 ;  /* 0x000000c703027223 */ /* 0x002fc400000100e4 */
[CC--:B------:R-:W-:Y:S02]  /*b8a0*/  FFMA.FTZ R5, R3.reuse, R199.reuse, R240 ;  /* 0x000000c703057223 */ /* 0x0c0fe400000100f0 */
[CC--:B------:R-:W-:Y:S01]  /*b8b0*/  FFMA.FTZ R6, R3.reuse, R199.reuse, R230 ;  /* 0x000000c703067223 */ /* 0x0c0fe200000100e6 */
[----:B------:R-:W1:Y:S01]  /*b8c0*/  I2F R4, R0 ;  /* 0x0000000000047306 */ /* 0x000e620000201400 */
[----:B------:R-:W-:Y:S01]  /*b8d0*/  FFMA.FTZ R3, R3, R199, R242 ;  /* 0x000000c703037223 */ /* 0x000fe200000100f2 */
[----:B------:R-:W-:Y:S02]  /*b8e0*/  FSEL R12, R2, -INF , !P6 ;  /* 0xff800000020c7808 */ /* 0x000fe40007000000 */
[----:B------:R-:W-:Y:S02]  /*b8f0*/  IADD3 R2, R0, 0x39, RZ ;  /* 0x0000003900027810 */ /* 0x000fe40007ffe0ff */
[----:B------:R-:W-:Y:S02]  /*b900*/  FSEL R26, R6, -INF , !P5 ;  /* 0xff800000061a7808 */ /* 0x000fe40006800000 */
[----:B------:R-:W-:-:S02]  /*b910*/  FSEL R60, R5, -INF , !P1 ;  /* 0xff800000053c7808 */ /* 0x000fc40004800000 */
[----:B------:R-:W-:Y:S02]  /*b920*/  FSEL R9, R3, -INF , !P0 ;  /* 0xff80000003097808 */ /* 0x000fe40004000000 */
[C---:B------:R-:W-:Y:S02]  /*b930*/  ISETP.GE.AND P6, PT, R0.reuse, R51, PT ;  /* 0x000000330000720c */ /* 0x040fe40003fc6270 */
[C---:B------:R-:W-:Y:S02]  /*b940*/  ISETP.GE.AND P5, PT, R0.reuse, R50, PT ;  /* 0x000000320000720c */ /* 0x040fe40003fa6270 */
[C---:B------:R-:W-:Y:S02]  /*b950*/  ISETP.GE.AND P1, PT, R0.reuse, R53, PT ;  /* 0x000000350000720c */ /* 0x040fe40003f26270 */
[----:B------:R-:W-:Y:S02]  /*b960*/  ISETP.GE.AND P0, PT, R0, R52, PT ;  /* 0x000000340000720c */ /* 0x000fe40003f06270 */
[----:B------:R-:W2:Y:S01]  /*b970*/  I2F R0, R2 ;  /* 0x0000000200007306 */ /* 0x000ea20000201400 */
[----:B-1----:R-:W-:-:S02]  /*b980*/  FFMA.FTZ R10, R4, R199, R244 ;  /* 0x000000c7040a7223 */ /* 0x002fc400000100f4 */
[----:B------:R-:W-:-:S03]  /*b990*/  FFMA.FTZ R7, R4, R199, R236 ;  /* 0x000000c704077223 */ /* 0x000fc600000100ec */
[----:B------:R-:W-:Y:S02]  /*b9a0*/  FSEL R41, R10, -INF , !P1 ;  /* 0xff8000000a297808 */ /* 0x000fe40004800000 */
[----:B------:R-:W-:Y:S02]  /*b9b0*/  FSEL R8, R7, -INF , !P6 ;  /* 0xff80000007087808 */ /* 0x000fe40007000000 */
[----:B------:R-:W-:Y:S01]  /*b9c0*/  ISETP.GE.AND P6, PT, R2, R51, PT ;  /* 0x000000330200720c */ /* 0x000fe20003fc6270 */
[-C--:B--2---:R-:W-:Y:S02]  /*b9d0*/  FFMA.FTZ R10, R0, R199.reuse, R229 ;  /* 0x000000c7000a7223 */ /* 0x084fe400000100e5 */
[----:B------:R-:W-:-:S03]  /*b9e0*/  FFMA.FTZ R14, R4, R199, R238 ;  /* 0x000000c7040e7223 */ /* 0x000fc600000100ee */
[----:B------:R-:W-:Y:S02]  /*b9f0*/  FSEL R10, R10, -INF , !P6 ;  /* 0xff8000000a0a7808 */ /* 0x000fe40007000000 */
[----:B------:R-:W-:Y:S01]  /*ba00*/  ISETP.GE.AND P6, PT, R237, 0x3, PT ;  /* 0x00000003ed00780c */ /* 0x000fe20003fc6270 */
[-C--:B------:R-:W-:Y:S01]  /*ba10*/  FFMA.FTZ R4, R4, R199.reuse, R246 ;  /* 0x000000c704047223 */ /* 0x080fe200000100f6 */
[----:B------:R-:W-:Y:S01]  /*ba20*/  FSEL R14, R14, -INF , !P5 ;  /* 0xff8000000e0e7808 */ /* 0x000fe20006800000 */
[-C--:B------:R-:W-:Y:S01]  /*ba30*/  FFMA.FTZ R3, R0, R199.reuse, R231 ;  /* 0x000000c700037223 */ /* 0x080fe200000100e7 */
[----:B------:R-:W-:Y:S02]  /*ba40*/  ISETP.GE.AND P5, PT, R2, R50, PT ;  /* 0x000000320200720c */ /* 0x000fe40003fa6270 */
[----:B------:R-:W-:Y:S01]  /*ba50*/  FSEL R6, R4, -INF , !P0 ;  /* 0xff80000004067808 */ /* 0x000fe20004000000 */
[----:B------:R-:W-:Y:S01]  /*ba60*/  FFMA.FTZ R7, R0, R199, R243 ;  /* 0x000000c700077223 */ /* 0x000fe200000100f3 */
[----:B------:R-:W-:-:S02]  /*ba70*/  ISETP.GE.AND P1, PT, R2, R53, PT ;  /* 0x000000350200720c */ /* 0x000fc40003f26270 */
[----:B------:R-:W-:Y:S01]  /*ba80*/  ISETP.GE.AND P0, PT, R2, R52, PT ;  /* 0x000000340200720c */ /* 0x000fe20003f06270 */
[----:B------:R-:W-:Y:S01]  /*ba90*/  FFMA.FTZ R2, R0, R199, R241 ;  /* 0x000000c700027223 */ /* 0x000fe200000100f1 */
[----:B------:R-:W-:Y:S01]  /*baa0*/  BSSY B1, `(.L_x_588) ;  /* 0x0000042000017945 */ /* 0x000fe20003800000 */
[----:B------:R-:W-:Y:S02]  /*bab0*/  FSEL R22, R3, -INF , !P5 ;  /* 0xff80000003167808 */ /* 0x000fe40006800000 */
[----:B------:R-:W-:Y:S02]  /*bac0*/  FSEL R7, R7, -INF , !P0 ;  /* 0xff80000007077808 */ /* 0x000fe40004000000 */
[----:B------:R-:W-:Y:S01]  /*bad0*/  FSEL R56, R2, -INF , !P1 ;  /* 0xff80000002387808 */ /* 0x000fe20004800000 */
[----:B------:R-:W-:Y:S05]  /*bae0*/  @!P6 BRA `(.L_x_589) ;  /* 0x000003d00000e947 */ /* 0x000fea0003800000 */
[----:B------:R-:W2:Y:S04]  /*baf0*/  LDL R252, [R1+0x174] ;  /* 0x0001740001fc7983 */ /* 0x000ea80000100800 */
[----:B------:R-:W3:Y:S04]  /*bb00*/  LDL R250, [R1+0x170] ;  /* 0x0001700001fa7983 */ /* 0x000ee80000100800 */
[----:B------:R-:W4:Y:S04]  /*bb10*/  LDL.64 R180, [R1+0x178] ;  /* 0x0001780001b47983 */ /* 0x000f280000100a00 */
[----:B------:R-:W5:Y:S04]  /*bb20*/  LDL R235, [R1+0x190] ;  /* 0x0001900001eb7983 */ /* 0x000f680000100800 */
[----:B------:R-:W5:Y:S01]  /*bb30*/  LDL R203, [R1+0x194] ;  /* 0x0001940001cb7983 */ /* 0x000f620000100800 */
[----:B------:R-:W-:-:S04]  /*bb40*/  IADD3 R2, R237, -0x3, RZ ;  /* 0xfffffffded027810 */ /* 0x000fc80007ffe0ff */
[----:B------:R-:W-:Y:S01]  /*bb50*/  SHF.R.S32.HI R3, RZ, 0x1f, R2 ;  /* 0x0000001fff037819 */ /* 0x000fe20000011402 */
[----:B------:R1:W-:Y:S04]  /*bb60*/  @P4 STS [R202+0x6000], RZ ;  /* 0x006000ffca004388 */ /* 0x0003e80000000800 */
[----:B------:R1:W-:Y:S04]  /*bb70*/  @P4 STS [R202+0x6004], RZ ;  /* 0x006004ffca004388 */ /* 0x0003e80000000800 */
[----:B------:R1:W-:Y:S01]  /*bb80*/  @P4 STS.64 [R202+0x6008], RZ ;  /* 0x006008ffca004388 */ /* 0x0003e20000000a00 */
[----:B------:R-:W-:Y:S01]  /*bb90*/  BSSY B0, `(.L_x_590) ;  /* 0x0000031000007945 */ /* 0x000fe20003800000 */
[----:B--2---:R-:W-:-:S04]  /*bba0*/  IMAD R0, R252, R2, RZ ;  /* 0x00000002fc007224 */ /* 0x004fc800078e02ff */
[-C--:B---3--:R-:W-:Y:S02]  /*bbb0*/  IMAD R0, R3, R250.reuse, R0 ;  /* 0x000000fa03007224 */ /* 0x088fe400078e0200 */
[----:B----4-:R-:W-:-:S04]  /*bbc0*/  IMAD.WIDE.U32 R2, R2, R250, R180 ;  /* 0x000000fa02027225 */ /* 0x010fc800078e00b4 */
[----:B------:R-:W-:Y:S01]  /*bbd0*/  IMAD.IADD R0, R3, 0x1, R0 ;  /* 0x0000000103007824 */ /* 0x000fe200078e0200 */
[----:B------:R-:W-:-:S04]  /*bbe0*/  @!P4 LEA R4, P0, R2, R222, 0x1 ;  /* 0x000000de0204c211 */ /* 0x000fc800078008ff */
[----:B------:R-:W-:-:S05]  /*bbf0*/  @!P4 LEA.HI.X R5, R2, R223, R0, 0x1, P0 ;  /* 0x000000df0205c211 */ /* 0x000fca00000f0c00 */
[----:B------:R-:W-:Y:S01]  /*bc00*/  @!PT LDS RZ, [RZ] ;  /* 0x00000000fffff984 */ /* 0x000fe20000000800 */
[----:B------:R-:W-:Y:S01]  /*bc10*/  @!PT LDS RZ, [RZ] ;  /* 0x00000000fffff984 */ /* 0x000fe20000000800 */
[----:B------:R-:W-:Y:S01]  /*bc20*/  @!PT LDS RZ, [RZ] ;  /* 0x00000000fffff984 */ /* 0x000fe20000000800 */
[----:B------:R2:W-:Y:S04]  /*bc30*/  @!P4 LDGSTS.E.BYPASS.LTC128B.128 [R202+0x6000], [R4.64] ;  /* 0x0600000004cacfae */ /* 0x0005e8000b901d44 */
[----:B------:R1:W-:Y:S01]  /*bc40*/  @P3 STS.128 [R202+0x7000], RZ ;  /* 0x007000ffca003388 */ /* 0x0003e20000000c00 */
[----:B--2---:R-:W-:-:S04]  /*bc50*/  @!P3 LEA R4, P0, R2, R222, 0x1 ;  /* 0x000000de0204b211 */ /* 0x004fc800078008ff */
[----:B------:R-:W-:-:S05]  /*bc60*/  @!P3 LEA.HI.X R5, R2, R223, R0, 0x1, P0 ;  /* 0x000000df0205b211 */ /* 0x000fca00000f0c00 */
[----:B------:R-:W-:Y:S01]  /*bc70*/  @!PT LDS RZ, [RZ] ;  /* 0x00000000fffff984 */ /* 0x000fe20000000800 */
[----:B------:R-:W-:Y:S01]  /*bc80*/  @!PT LDS RZ, [RZ] ;  /* 0x00000000fffff984 */ /* 0x000fe20000000800 */
[----:B------:R-:W-:Y:S01]  /*bc90*/  @!PT LDS RZ, [RZ] ;  /* 0x00000000fffff984 */ /* 0x000fe20000000800 */
[----:B------:R2:W-:Y:S04]  /*bca0*/  @!P3 LDGSTS.E.BYPASS.LTC128B.128 [R202+0x7000], [R4.64+0x40] ;  /* 0x0700004004cabfae */ /* 0x0005e8000b901d44 */
[----:B------:R1:W-:Y:S01]  /*bcb0*/  @P2 STS.128 [R202+0x8000], RZ ;  /* 0x008000ffca002388 */ /* 0x0003e20000000c00 */
[----:B--2---:R-:W-:-:S04]  /*bcc0*/  @!P2 LEA R4, P0, R2, R222, 0x1 ;  /* 0x000000de0204a211 */ /* 0x004fc800078008ff */
[----:B------:R-:W-:Y:S02]  /*bcd0*/  @!P2 LEA.HI.X R5, R2, R223, R0, 0x1, P0 ;  /* 0x000000df0205a211 */ /* 0x000fe400000f0c00 */
[----:B-----5:R-:W-:-:S03]  /*bce0*/  IADD3 R2, P0, R235, R2, RZ ;  /* 0x00000002eb027210 */ /* 0x020fc60007f1e0ff */
[----:B------:R-:W-:Y:S01]  /*bcf0*/  @!PT LDS RZ, [RZ] ;  /* 0x00000000fffff984 */ /* 0x000fe20000000800 */
[----:B------:R-:W-:Y:S01]  /*bd00*/  @!PT LDS RZ, [RZ] ;  /* 0x00000000fffff984 */ /* 0x000fe20000000800 */
[----:B------:R-:W-:Y:S01]  /*bd10*/  @!PT LDS RZ, [RZ] ;  /* 0x00000000fffff984 */ /* 0x000fe20000000800 */
[----:B------:R2:W-:Y:S02]  /*bd20*/  @!P2 LDGSTS.E.BYPASS.LTC128B.128 [R202+0x8000], [R4.64+0x80] ;  /* 0x0800008004caafae */ /* 0x0005e4000b901d44 */
[----:B------:R-:W-:Y:S02]  /*bd30*/  IMAD.X R0, R203, 0x1, R0, P0 ;  /* 0x00000001cb007824 */ /* 0x000fe400000e0600 */
[----:B------:R1:W-:Y:S01]  /*bd40*/  @P4 STS.128 [R202+0x6800], RZ ;  /* 0x006800ffca004388 */ /* 0x0003e20000000c00 */
[----:B--2---:R-:W-:-:S04]  /*bd50*/  @!P4 LEA R4, P0, R2, R222, 0x1 ;  /* 0x000000de0204c211 */ /* 0x004fc800078008ff */
        /* <DEDUP_REMOVED lines=20> */
.L_x_591:
[----:B------:R-:W-:Y:S05]  /*bea0*/  BSYNC B0 ;  /* 0x0000000000007941 */ /* 0x000fea0003800000 */
.L_x_590:
[----:B------:R-:W0:Y:S02]  /*beb0*/  LDGDEPBAR ;  /* 0x00000000000079af */ /* 0x000e240000000000 */
.L_x_589:
[----:B------:R-:W-:Y:S05]  /*bec0*/  BSYNC B1 ;  /* 0x0000000000017941 */ /* 0x000fea0003800000 */
.L_x_588:
[----:B------:R-:W-:Y:S01]  /*bed0*/  IMAD.U32 R2, RZ, RZ, UR6 ;  /* 0x00000006ff027e24 */ /* 0x000fe2000f8e00ff */
[----:B------:R-:W2:Y:S01]  /*bee0*/  LDL R236, [R1+0xfc] ;  /* 0x0000fc0001ec7983 */ /* 0x000ea20000100800 */
[----:B------:R-:W-:-:S03]  /*bef0*/  IMAD.U32 R3, RZ, RZ, UR7 ;  /* 0x00000007ff037e24 */ /* 0x000fc6000f8e00ff */
[----:B------:R-:W3:Y:S04]  /*bf00*/  LDL R237, [R1+0x10c] ;  /* 0x00010c0001ed7983 */ /* 0x000ee80000100800 */
[----:B------:R4:W2:Y:S04]  /*bf10*/  LD.E R0, [R2.64+0xdc] ;  /* 0x0000dc0402007980 */ /* 0x0008a8000c101900 */
[----:B------:R-:W3:Y:S04]  /*bf20*/  LDL R240, [R1+0x100] ;  /* 0x0001000001f07983 */ /* 0x000ee80000100800 */
[----:B------:R-:W3:Y:S04]  /*bf30*/  LDL.LU.64 R242, [R1+0x28] ;  /* 0x0000280001f27983 */ /* 0x000ee80000300a00 */
[----:B------:R-:W3:Y:S04]  /*bf40*/  LDL.64 R246, [R1+0x10] ;  /* 0x0000100001f67983 */ /* 0x000ee80000100a00 */
[----:B------:R-:W3:Y:S04]  /*bf50*/  LDL.64 R244, [R1+0x40] ;  /* 0x0000400001f47983 */ /* 0x000ee80000100a00 */
[----:B------:R-:W3:Y:S04]  /*bf60*/  LDL R239, [R1+0x118] ;  /* 0x0001180001ef7983 */ /* 0x000ee80000100800 */
[----:B------:R-:W3:Y:S01]  /*bf70*/  LDL R238, [R1+0x104] ;  /* 0x0001040001ee7983 */ /* 0x000ee20000100800 */
[----:B----4-:R-:W-:-:S02]  /*bf80*/  FMNMX.FTZ R2, R104, R6, !PT ;  /* 0x0000000668027209 */ /* 0x010fc40007810000 */
[----:B------:R-:W-:Y:S01]  /*bf90*/  FMNMX.FTZ R3, R105, R8, !PT ;  /* 0x0000000869037209 */ /* 0x000fe20007810000 */
[----:B------:R-:W4:Y:S01]  /*bfa0*/  LDL R235, [R1+0x108] ;  /* 0x0001080001eb7983 */ /* 0x000f220000100800 */
[----:B------:R-:W-:-:S03]  /*bfb0*/  FMNMX.FTZ R2, R100, R2, !PT ;  /* 0x0000000264027209 */ /* 0x000fc60007810000 */
[----:B------:R-:W3:Y:S01]  /*bfc0*/  LDL R231, [R1+0x11c] ;  /* 0x00011c0001e77983 */ /* 0x000ee20000100800 */
[----:B------:R-:W-:-:S03]  /*bfd0*/  FMNMX.FTZ R2, R54, R2, !PT ;  /* 0x0000000236027209 */ /* 0x000fc60007810000 */
[----:B------:R-:W3:Y:S01]  /*bfe0*/  LDL R230, [R1+0x114] ;  /* 0x0001140001e67983 */ /* 0x000ee20000100800 */
[----:B------:R-:W-:-:S03]  /*bff0*/  FMNMX.FTZ R2, R43, R2, !PT ;  /* 0x000000022b027209 */ /* 0x000fc60007810000 */
[----:B-1----:R-:W3:Y:S01]  /*c000*/  LDL R5, [R1+0xf8] ;  /* 0x0000f80001057983 */ /* 0x002ee20000100800 */
        /* <DEDUP_REMOVED lines=11> */
[----:B------:R-:W-:-:S05]  /*c0c0*/  FMNMX.FTZ R2, R7, R2, !PT ;  /* 0x0000000207027209 */ /* 0x000fca0007810000 */
[----:B------:R-:W1:Y:S01]  /*c0d0*/  SHFL.BFLY PT, R4, R2, 0x2, 0x1f ;  /* 0x0c401f0002047f89 */ /* 0x000e6200000e0000 */
[----:B------:R-:W-:-:S04]  /*c0e0*/  FMNMX.FTZ R3, R106, R3, !PT ;  /* 0x000000036a037209 */ /* 0x000fc80007810000 */
[----:B------:R-:W-:-:S04]  /*c0f0*/  FMNMX.FTZ R3, R101, R3, !PT ;  /* 0x0000000365037209 */ /* 0x000fc80007810000 */
[----:B------:R-:W-:-:S04]  /*c100*/  FMNMX.FTZ R3, R58, R3, !PT ;  /* 0x000000033a037209 */ /* 0x000fc80007810000 */
[----:B------:R-:W-:-:S04]  /*c110*/  FMNMX.FTZ R3, R46, R3, !PT ;  /* 0x000000032e037209 */ /* 0x000fc80007810000 */
[----:B------:R-:W-:Y:S02]  /*c120*/  FMNMX.FTZ R3, R44, R3, !PT ;  /* 0x000000032c037209 */ /* 0x000fe40007810000 */
[----:B-1----:R-:W-:-:S05]  /*c130*/  FMNMX.FTZ R2, R2, R4, !PT ;  /* 0x0000000402027209 */ /* 0x002fca0007810000 */
[----:B------:R-:W1:Y:S01]  /*c140*/  SHFL.BFLY PT, R4, R2, 0x1, 0x1f ;  /* 0x0c201f0002047f89 */ /* 0x000e6200000e0000 */
[----:B------:R-:W-:-:S04]  /*c150*/  FMNMX.FTZ R3, R40, R3, !PT ;  /* 0x0000000328037209 */ /* 0x000fc80007810000 */
[----:B------:R-:W-:-:S04]  /*c160*/  FMNMX.FTZ R3, R37, R3, !PT ;  /* 0x0000000325037209 */ /* 0x000fc80007810000 */
[----:B------:R-:W-:-:S04]  /*c170*/  FMNMX.FTZ R3, R34, R3, !PT ;  /* 0x0000000322037209 */ /* 0x000fc80007810000 */
[----:B------:R-:W-:-:S04]  /*c180*/  FMNMX.FTZ R3, R25, R3, !PT ;  /* 0x0000000319037209 */ /* 0x000fc80007810000 */
[----:B------:R-:W-:Y:S02]  /*c190*/  FMNMX.FTZ R3, R23, R3, !PT ;  /* 0x0000000317037209 */ /* 0x000fe40007810000 */
[----:B-1----:R-:W-:Y:S02]  /*c1a0*/  FMNMX.FTZ R229, R2, R4, !PT ;  /* 0x0000000402e57209 */ /* 0x002fe40007810000 */
[----:B------:R-:W-:Y:S02]  /*c1b0*/  FMNMX.FTZ R2, R20, R3, !PT ;  /* 0x0000000314027209 */ /* 0x000fe40007810000 */
[----:B------:R-:W-:Y:S02]  /*c1c0*/  FSETP.NEU.FTZ.AND P0, PT, R229, -INF , PT ;  /* 0xff800000e500780b */ /* 0x000fe40003f1d000 */
[----:B------:R-:W-:-:S04]  /*c1d0*/  FMNMX.FTZ R3, R18, R2, !PT ;  /* 0x0000000212037209 */ /* 0x000fc80007810000 */
[----:B------:R-:W-:-:S04]  /*c1e0*/  FMNMX.FTZ R3, R16, R3, !PT ;  /* 0x0000000310037209 */ /* 0x000fc80007810000 */
[----:B------:R-:W-:Y:S01]  /*c1f0*/  FMNMX.FTZ R3, R12, R3, !PT ;  /* 0x000000030c037209 */ /* 0x000fe20007810000 */
[----:B------:R-:W-:Y:S01]  /*c200*/  STL.64 [R1+0x250], R48 ;  /* 0x0002503001007387 */ /* 0x000fe20000100a00 */
[----:B--2---:R-:W-:-:S05]  /*c210*/  FMUL.FTZ R2, R0, R229 ;  /* 0x000000e500027220 */ /* 0x004fca0000410000 */
[----:B------:R-:W-:-:S05]  /*c220*/  FSEL R2, R2, RZ, P0 ;  /* 0x000000ff02027208 */ /* 0x000fca0000000000 */
[-CC-:B------:R-:W-:Y:S02]  /*c230*/  FFMA.FTZ R185, R6, R0.reuse, -R2.reuse ;  /* 0x0000000006b97223 */ /* 0x180fe40000010802 */
[-CC-:B------:R-:W-:Y:S02]  /*c240*/  FFMA.FTZ R186, R100, R0.reuse, -R2.reuse ;  /* 0x0000000064ba7223 */ /* 0x180fe40000010802 */
[-CC-:B------:R-:W-:Y:S02]  /*c250*/  FFMA.FTZ R189, R54, R0.reuse, -R2.reuse ;  /* 0x0000000036bd7223 */ /* 0x180fe40000010802 */
[-CC-:B------:R-:W-:Y:S02]  /*c260*/  FFMA.FTZ R190, R43, R0.reuse, -R2.reuse ;  /* 0x000000002bbe7223 */ /* 0x180fe40000010802 */
[-CC-:B------:R-:W-:Y:S02]  /*c270*/  FFMA.FTZ R191, R38, R0.reuse, -R2.reuse ;  /* 0x0000000026bf7223 */ /* 0x180fe40000010802 */
[----:B------:R-:W-:-:S02]  /*c280*/  FFMA.FTZ R203, R35, R0, -R2 ;  /* 0x0000000023cb7223 */ /* 0x000fc40000010802 */
        /* <DEDUP_REMOVED lines=9> */
[----:B------:R-:W-:Y:S01]  /*c320*/  FFMA.FTZ R228, R7, R0, -R2 ;  /* 0x0000000007e47223 */ /* 0x000fe20000010802 */
[----:B------:R-:W-:Y:S02]  /*c330*/  FMNMX.FTZ R2, R10, R3, !PT ;  /* 0x000000030a027209 */ /* 0x000fe40007810000 */
[----:B------:R-:W-:-:S05]  /*c340*/  FSEL R3, R229, RZ, P0 ;  /* 0x000000ffe5037208 */ /* 0x000fca0000000000 */
[----:B------:R-:W-:Y:S02]  /*c350*/  FADD.FTZ R35, R104, -R3 ;  /* 0x8000000368237221 */ /* 0x000fe40000010000 */
[----:B------:R-:W1:Y:S02]  /*c360*/  SHFL.BFLY PT, R3, R2, 0x2, 0x1f ;  /* 0x0c401f0002037f89 */ /* 0x000e6400000e0000 */
[----:B-1----:R-:W-:-:S05]  /*c370*/  FMNMX.FTZ R2, R2, R3, !PT ;  /* 0x0000000302027209 */ /* 0x002fca0007810000 */
[----:B------:R-:W1:Y:S02]  /*c380*/  SHFL.BFLY PT, R3, R2, 0x1, 0x1f ;  /* 0x0c201f0002037f89 */ /* 0x000e6400000e0000 */
[----:B-1----:R-:W-:-:S04]  /*c390*/  FMNMX.FTZ R250, R2, R3, !PT ;  /* 0x0000000302fa7209 */ /* 0x002fc80007810000 */
[----:B------:R-:W-:-:S04]  /*c3a0*/  FSETP.NEU.FTZ.AND P0, PT, R250, -INF , PT ;  /* 0xff800000fa00780b */ /* 0x000fc80003f1d000 */
[----:B------:R-:W-:-:S05]  /*c3b0*/  FSEL R2, R250, RZ, P0 ;  /* 0x000000fffa027208 */ /* 0x000fca0000000000 */
[----:B------:R-:W-:Y:S02]  /*c3c0*/  FADD.FTZ R3, R105, -R2 ;  /* 0x8000000269037221 */ /* 0x000fe40000010000 */
[----:B------:R-:W-:-:S05]  /*c3d0*/  FMUL.FTZ R2, R0, R250 ;  /* 0x000000fa00027220 */ /* 0x000fca0000410000 */
        /* <DEDUP_REMOVED lines=26> */
[----:B------:R-:W-:Y:S01]  /*c580*/  FMNMX.FTZ R2, R47, R2, !PT ;  /* 0x000000022f027209 */ /* 0x000fe20007810000 */
[----:B------:R-:W-:-:S03]  /*c590*/  FMUL.FTZ R4, R0, R3 ;  /* 0x0000000300047220 */ /* 0x000fc60000410000 */
[----:B------:R-:W-:Y:S01]  /*c5a0*/  FMNMX.FTZ R2, R45, R2, !PT ;  /* 0x000000022d027209 */ /* 0x000fe20007810000 */
[----:B------:R-:W-:Y:S03]  /*c5b0*/  STL.64 [R1+0x248], R32 ;  /* 0x0002482001007387 */ /* 0x000fe60000100a00 */
[----:B------:R-:W-:Y:S01]  /*c5c0*/  FMNMX.FTZ R3, R42, R2, !PT ;  /* 0x000000022a037209 */ /* 0x000fe20007810000 */
[----:B------:R1:W-:Y:S01]  /*c5d0*/  STL.64 [R1+0x240], R30 ;  /* 0x0002401e01007387 */ /* 0x0003e20000100a00 */
[----:B------:R-:W2:Y:S03]  /*c5e0*/  MUFU.EX2 R2, R4 ;  /* 0x0000000400027308 */ /* 0x000ea60000000800 */
[----:B------:R-:W-:Y:S04]  /*c5f0*/  STL.64 [R1+0x238], R28 ;  /* 0x0002381c01007387 */ /* 0x000fe80000100a00 */
[----:B------:R-:W-:Y:S04]  /*c600*/  STL [R1+0x230], R192 ;  /* 0x000230c001007387 */ /* 0x000fe80000100800 */
[----:B------:R-:W-:Y:S04]  /*c610*/  STL [R1+0x22c], R194 ;  /* 0x00022cc201007387 */ /* 0x000fe80000100800 */
[----:B------:R-:W-:Y:S04]  /*c620*/  STL [R1+0x1f8], R233 ;  /* 0x0001f8e901007387 */ /* 0x000fe80000100800 */
[----:B------:R-:W-:Y:S04]  /*c630*/  STL [R1+0x1f0], R232 ;  /* 0x0001f0e801007387 */ /* 0x000fe80000100800 */
[----:B------:R1:W-:Y:S04]  /*c640*/  STL [R1+0x1ec], R223 ;  /* 0x0001ecdf01007387 */ /* 0x0003e80000100800 */
[----:B------:R2:W-:Y:S04]  /*c650*/  STL [R1+0x1e8], R222 ;  /* 0x0001e8de01007387 */ /* 0x0005e80000100800 */
[----:B------:R-:W-:Y:S04]  /*c660*/  STL [R1+0x1e4], R202 ;  /* 0x0001e4ca01007387 */ /* 0x000fe80000100800 */
[----:B------:R-:W-:Y:S01]  /*c670*/  STL [R1+0x1e0], R199 ;  /* 0x0001e0c701007387 */ /* 0x000fe20000100800 */
[----:B---3--:R-:W-:-:S03]  /*c680*/  IMAD.MOV.U32 R48, RZ, RZ, R242 ;  /* 0x000000ffff307224 */ /* 0x008fc600078e00f2 */
[----:B------:R-:W-:Y:S01]  /*c690*/  STL [R1+0x1dc], R197 ;  /* 0x0001dcc501007387 */ /* 0x000fe20000100800 */
[----:B------:R-:W-:-:S03]  /*c6a0*/  IMAD.MOV.U32 R49, RZ, RZ, R243 ;  /* 0x000000ffff317224 */ /* 0x000fc600078e00f3 */
[----:B------:R-:W-:Y:S01]  /*c6b0*/  STL [R1+0x1d8], R196 ;  /* 0x0001d8c401007387 */ /* 0x000fe20000100800 */
[----:B------:R-:W-:-:S03]  /*c6c0*/  IMAD.MOV.U32 R242, RZ, RZ, R236 ;  /* 0x000000fffff27224 */ /* 0x000fc600078e00ec */
[----:B------:R-:W-:Y:S01]  /*c6d0*/  STL [R1+0x1d4], R195 ;  /* 0x0001d4c301007387 */ /* 0x000fe20000100800 */
[----:B-1----:R-:W-:-:S03]  /*c6e0*/  IMAD.MOV.U32 R30, RZ, RZ, R246 ;  /* 0x000000ffff1e7224 */ /* 0x002fc600078e00f6 */
[----:B------:R-:W-:Y:S01]  /*c6f0*/  STL [R1+0x1d0], R193 ;  /* 0x0001d0c101007387 */ /* 0x000fe20000100800 */
[----:B------:R-:W-:Y:S02]  /*c700*/  IMAD.MOV.U32 R243, RZ, RZ, R237 ;  /* 0x000000fffff37224 */ /* 0x000fe400078e00ed */
[-C--:B--2---:R-:W-:Y:S01]  /*c710*/  FMUL.FTZ R236, R168, R2.reuse ;  /* 0x00000002a8ec7220 */ /* 0x084fe20000410000 */
[----:B------:R-:W-:Y:S01]  /*c720*/  STL [R1+0x1cc], R53 ;  /* 0x0001cc3501007387 */ /* 0x000fe20000100800 */
[----:B------:R-:W-:Y:S02]  /*c730*/  IMAD.MOV.U32 R246, RZ, RZ, R240 ;  /* 0x000000fffff67224 */ /* 0x000fe400078e00f0 */
[-C--:B------:R-:W-:Y:S01]  /*c740*/  FMUL.FTZ R237, R169, R2.reuse ;  /* 0x00000002a9ed7220 */ /* 0x080fe20000410000 */
[----:B------:R-:W-:Y:S01]  /*c750*/  STL [R1+0x1c8], R52 ;  /* 0x0001c83401007387 */ /* 0x000fe20000100800 */
[----:B------:R-:W-:-:S03]  /*c760*/  FMUL.FTZ R240, R156, R2 ;  /* 0x000000029cf07220 */ /* 0x000fc60000410000 */
[----:B------:R-:W-:Y:S01]  /*c770*/  STL [R1+0x1c4], R51 ;  /* 0x0001c43301007387 */ /* 0x000fe20000100800 */
[----:B------:R-:W-:Y:S02]  /*c780*/  IMAD.MOV.U32 R32, RZ, RZ, R244 ;  /* 0x000000ffff207224 */ /* 0x000fe400078e00f4 */
[-C--:B------:R-:W-:Y:S01]  /*c790*/  FMUL.FTZ R241, R157, R2.reuse ;  /* 0x000000029df17220 */ /* 0x080fe20000410000 */
[----:B------:R-:W-:Y:S01]  /*c7a0*/  STL [R1+0x1c0], R50 ;  /* 0x0001c03201007387 */ /* 0x000fe20000100800 */
[----:B------:R-:W-:Y:S02]  /*c7b0*/  IMAD.MOV.U32 R33, RZ, RZ, R245 ;  /* 0x000000ffff217224 */ /* 0x000fe400078e00f5 */
[-C--:B------:R-:W-:Y:S01]  /*c7c0*/  FMUL.FTZ R244, R152, R2.reuse ;  /* 0x0000000298f47220 */ /* 0x080fe20000410000 */
[----:B------:R-:W-:Y:S01]  /*c7d0*/  STL [R1+0x8], R229 ;  /* 0x000008e501007387 */ /* 0x000fe20000100800 */
[----:B------:R-:W-:-:S03]  /*c7e0*/  FMUL.FTZ R245, R153, R2 ;  /* 0x0000000299f57220 */ /* 0x000fc60000410000 */
[----:B------:R1:W-:Y:S01]  /*c7f0*/  STL [R1+0x1fc], R250 ;  /* 0x0001fcfa01007387 */ /* 0x0003e20000100800 */
[----:B------:R-:W-:-:S03]  /*c800*/  FMUL.FTZ R223, R140, R2 ;  /* 0x000000028cdf7220 */ /* 0x000fc60000410000 */
[----:B------:R-:W-:Y:S01]  /*c810*/  STL [R1+0x200], R236 ;  /* 0x000200ec01007387 */ /* 0x000fe20000100800 */
[----:B------:R-:W-:-:S03]  /*c820*/  FMUL.FTZ R222, R141, R2 ;  /* 0x000000028dde7220 */ /* 0x000fc60000410000 */
[----:B------:R-:W-:Y:S01]  /*c830*/  STL [R1+0x204], R237 ;  /* 0x000204ed01007387 */ /* 0x000fe20000100800 */
[----:B------:R-:W-:-:S03]  /*c840*/  FMUL.FTZ R4, R136, R2 ;  /* 0x0000000288047220 */ /* 0x000fc60000410000 */
[----:B------:R2:W-:Y:S04]  /*c850*/  STL [R1+0x208], R240 ;  /* 0x000208f001007387 */ /* 0x0005e80000100800 */
[----:B------:R3:W-:Y:S04]  /*c860*/  STL [R1+0x20c], R241 ;  /* 0x00020cf101007387 */ /* 0x0007e80000100800 */
[----:B------:R-:W-:Y:S01]  /*c870*/  STL [R1+0x210], R244 ;  /* 0x000210f401007387 */ /* 0x000fe20000100800 */
[----:B-1----:R-:W-:-:S03]  /*c880*/  FMUL.FTZ R250, R137, R2 ;  /* 0x0000000289fa7220 */ /* 0x002fc60000410000 */
[----:B------:R-:W-:Y:S04]  /*c890*/  STL [R1+0x214], R245 ;  /* 0x000214f501007387 */ /* 0x000fe80000100800 */
[----:B------:R-:W-:Y:S04]  /*c8a0*/  STL [R1+0x218], R223 ;  /* 0x000218df01007387 */ /* 0x000fe80000100800 */
[----:B------:R1:W-:Y:S01]  /*c8b0*/  STL [R1+0x21c], R222 ;  /* 0x00021cde01007387 */ /* 0x0003e20000100800 */
[----:B--2---:R-:W-:-:S03]  /*c8c0*/  FMUL.FTZ R240, R125, R2 ;  /* 0x000000027df07220 */ /* 0x004fc60000410000 */
[----:B------:R-:W-:Y:S01]  /*c8d0*/  STL [R1+0x220], R250 ;  /* 0x000220fa01007387 */ /* 0x000fe20000100800 */
[----:B---3--:R-:W-:-:S03]  /*c8e0*/  FMUL.FTZ R241, R124, R2 ;  /* 0x000000027cf17220 */ /* 0x008fc60000410000 */
[----:B------:R2:W-:Y:S04]  /*c8f0*/  STL [R1+0x50], R4 ;  /* 0x0000500401007387 */ /* 0x0005e80000100800 */
[----:B------:R-:W-:Y:S04]  /*c900*/  STL [R1+0x224], R241 ;  /* 0x000224f101007387 */ /* 0x000fe80000100800 */
[----:B------:R3:W-:Y:S01]  /*c910*/  STL [R1+0x228], R240 ;  /* 0x000228f001007387 */ /* 0x0007e20000100800 */
[-C--:B-1----:R-:W-:Y:S02]  /*c920*/  FMUL.FTZ R222, R120, R2.reuse ;  /* 0x0000000278de7220 */ /* 0x082fe40000410000 */
[----:B--2---:R-:W-:-:S03]  /*c930*/  FMUL.FTZ R4, R108, R2 ;  /* 0x000000026c047220 */ /* 0x004fc60000410000 */
[----:B------:R1:W-:Y:S04]  /*c940*/  STL [R1+0x234], R222 ;  /* 0x000234de01007387 */ /* 0x0003e80000100800 */
[----:B------:R-:W-:Y:S04]  /*c950*/  STL [R1+0x80], R4 ;  /* 0x0000800401007387 */ /* 0x000fe80000100800 */
[----:B------:R-:W2:Y:S01]  /*c960*/  LDL.LU R194, [R1+0x134] ;  /* 0x0001340001c27983 */ /* 0x000ea20000300800 */
[----:B------:R-:W1:Y:S01]  /*c970*/  MUFU.EX2 R101, R8 ;  /* 0x0000000800657308 */ /* 0x000e620000000800 */
[----:B------:R-:W-:Y:S01]  /*c980*/  FMNMX.FTZ R3, R39, R3, !PT ;  /* 0x0000000327037209 */ /* 0x000fe20007810000 */
[----:B------:R-:W-:Y:S01]  /*c990*/  FMUL.FTZ R223, R121, R2 ;  /* 0x0000000279df7220 */ /* 0x000fe20000410000 */
[----:B------:R-:W2:Y:S02]  /*c9a0*/  LDL.64 R28, [R1+0x138] ;  /* 0x00013800011c7983 */ /* 0x000ea40000100a00 */
[----:B------:R-:W-:-:S04]  /*c9b0*/  FMNMX.FTZ R3, R36, R3, !PT ;  /* 0x0000000324037209 */ /* 0x000fc80007810000 */
[----:B------:R-:W-:-:S04]  /*c9c0*/  FMNMX.FTZ R3, R26, R3, !PT ;  /* 0x000000031a037209 */ /* 0x000fc80007810000 */
[----:B------:R-:W-:Y:S01]  /*c9d0*/  FMNMX.FTZ R3, R22, R3, !PT ;  /* 0x0000000316037209 */ /* 0x000fe20007810000 */
[-C--:B---3--:R-:W-:Y:S02]  /*c9e0*/  FMUL.FTZ R240, R109, R2.reuse ;  /* 0x000000026df07220 */ /* 0x088fe40000410000 */
[-C--:B-1----:R-:W-:Y:S02]  /*c9f0*/  FFMA.FTZ R180, R248, R2.reuse, R101 ;  /* 0x00000002f8b47223 */ /* 0x082fe40000010065 */
        /* <DEDUP_REMOVED lines=17> */
[----:B------:R-:W-:-:S04]  /*cb10*/  FFMA.FTZ R3, R14, R0, -R2 ;  /* 0x000000000e037223 */ /* 0x000fc80000010802 */
[----:B------:R1:W-:Y:S02]  /*cb20*/  MUFU.EX2 R16, R3 ;  /* 0x0000000300107308 */ /* 0x0003e40000000800 */
[----:B-1----:R-:W-:-:S06]  /*cb30*/  FMUL.FTZ R3, R0, R4 ;  /* 0x0000000400037220 */ /* 0x002fcc0000410000 */
[----:B------:R-:W2:Y:S01]  /*cb40*/  MUFU.EX2 R3, R3 ;  /* 0x0000000300037308 */ /* 0x000ea20000000800 */
[----:B------:R-:W-:Y:S02]  /*cb50*/  IMAD.MOV.U32 R232, RZ, RZ, R48 ;  /* 0x000000ffffe87224 */ /* 0x000fe400078e0030 */
[----:B------:R-:W-:Y:S02]  /*cb60*/  IMAD.MOV.U32 R233, RZ, RZ, R49 ;  /* 0x000000ffffe97224 */ /* 0x000fe400078e0031 */
[----:B------:R-:W-:Y:S02]  /*cb70*/  IMAD.MOV.U32 R152, RZ, RZ, R32 ;  /* 0x000000ffff987224 */ /* 0x000fe400078e0020 */
[----:B------:R-:W-:Y:S02]  /*cb80*/  IMAD.MOV.U32 R153, RZ, RZ, R33 ;  /* 0x000000ffff997224 */ /* 0x000fe400078e0021 */
[----:B------:R-:W-:Y:S02]  /*cb90*/  IMAD.MOV.U32 R31, RZ, RZ, R247 ;  /* 0x000000ffff1f7224 */ /* 0x000fe400078e00f7 */
[----:B------:R-:W-:-:S02]  /*cba0*/  IMAD.MOV.U32 R247, RZ, RZ, R243 ;  /* 0x000000fffff77224 */ /* 0x000fc400078e00f3 */
[----:B----4-:R-:W-:Y:S02]  /*cbb0*/  IMAD.MOV.U32 R243, RZ, RZ, R235 ;  /* 0x000000fffff37224 */ /* 0x010fe400078e00eb */
[----:B------:R-:W-:Y:S02]  /*cbc0*/  IMAD.MOV.U32 R235, RZ, RZ, R231 ;  /* 0x000000ffffeb7224 */ /* 0x000fe400078e00e7 */
[----:B------:R-:W-:Y:S02]  /*cbd0*/  IMAD.MOV.U32 R231, RZ, RZ, R230 ;  /* 0x000000ffffe77224 */ /* 0x000fe400078e00e6 */
[----:B------:R-:W-:Y:S02]  /*cbe0*/  IMAD.MOV.U32 R230, RZ, RZ, R5 ;  /* 0x000000ffffe67224 */ /* 0x000fe400078e0005 */
        /* <DEDUP_REMOVED lines=14> */
[----:B------:R-:W-:Y:S01]  /*ccd0*/  FFMA.FTZ R141, R22, R0, -R2 ;  /* 0x00000000168d7223 */ /* 0x000fe20000010802 */
[----:B------:R-:W-:Y:S01]  /*cce0*/  FMNMX.FTZ R2, R102, R41, !PT ;  /* 0x0000002966027209 */ /* 0x000fe20007810000 */
[----:B--2---:R-:W-:Y:S02]  /*ccf0*/  FFMA.FTZ R4, R194, R3, R16 ;  /* 0x00000003c2047223 */ /* 0x004fe40000010010 */
[----:B------:R-:W2:Y:S04]  /*cd00*/  LDL.LU R194, [R1+0x144] ;  /* 0x0001440001c27983 */ /* 0x000ea80000300800 */
[----:B------:R-:W3:Y:S04]  /*cd10*/  LDL.64 R48, [R1+0x128] ;  /* 0x0001280001307983 */ /* 0x000ee80000100a00 */
[----:B------:R-:W4:Y:S01]  /*cd20*/  LDL.64 R32, [R1+0x18] ;  /* 0x0000180001207983 */ /* 0x000f220000100a00 */
        /* <DEDUP_REMOVED lines=11> */
[----:B------:R-:W1:Y:S03]  /*cde0*/  MUFU.EX2 R5, R5 ;  /* 0x0000000500057308 */ /* 0x000e660000000800 */
[----:B------:R-:W-:-:S04]  /*cdf0*/  FMNMX.FTZ R2, R63, R2, !PT ;  /* 0x000000023f027209 */ /* 0x000fc80007810000 */
[----:B------:R-:W-:-:S04]  /*ce00*/  FMNMX.FTZ R2, R62, R2, !PT ;  /* 0x000000023e027209 */ /* 0x000fc80007810000 */
[----:B------:R-:W-:-:S04]  /*ce10*/  FMNMX.FTZ R2, R60, R2, !PT ;  /* 0x000000023c027209 */ /* 0x000fc80007810000 */
[----:B------:R-:W-:Y:S01]  /*ce20*/  FMNMX.FTZ R2, R56, R2, !PT ;  /* 0x0000000238027209 */ /* 0x000fe20007810000 */
[----:B-1----:R-:W-:-:S04]  /*ce30*/  FADD.FTZ R34, R5, R4 ;  /* 0x0000000405227221 */ /* 0x002fc80000010000 */
[----:B------:R-:W1:Y:S02]  /*ce40*/  SHFL.BFLY PT, R4, R2, 0x2, 0x1f ;  /* 0x0c401f0002047f89 */ /* 0x000e6400000e0000 */
[----:B-1----:R-:W-:-:S05]  /*ce50*/  FMNMX.FTZ R2, R2, R4, !PT ;  /* 0x0000000402027209 */ /* 0x002fca0007810000 */
[----:B------:R-:W1:Y:S01]  /*ce60*/  SHFL.BFLY PT, R4, R2, 0x1, 0x1f ;  /* 0x0c201f0002047f89 */ /* 0x000e6200000e0000 */
[----:B------:R-:W-:Y:S02]  /*ce70*/  F2FP.PACK_AB R22, R5, R16 ;  /* 0x000000100516723e */ /* 0x000fe400000000ff */
[----:B-1----:R-:W-:-:S04]  /*ce80*/  FMNMX.FTZ R193, R2, R4, !PT ;  /* 0x0000000402c17209 */ /* 0x002fc80007810000 */
[----:B------:R-:W-:-:S04]  /*ce90*/  FSETP.NEU.FTZ.AND P0, PT, R193, -INF , PT ;  /* 0xff800000c100780b */ /* 0x000fc80003f1d000 */
[----:B------:R-:W-:-:S05]  /*cea0*/  FSEL R2, R193, RZ, P0 ;  /* 0x000000ffc1027208 */ /* 0x000fca0000000000 */
[----:B------:R-:W-:Y:S02]  /*ceb0*/  FADD.FTZ R5, R102, -R2 ;  /* 0x8000000266057221 */ /* 0x000fe40000010000 */
[----:B------:R-:W-:-:S05]  /*cec0*/  FMUL.FTZ R2, R0, R193 ;  /* 0x000000c100027220 */ /* 0x000fca0000410000 */
[----:B------:R-:W-:Y:S01]  /*ced0*/  FSEL R2, R2, RZ, P0 ;  /* 0x000000ff02027208 */ /* 0x000fe20000000000 */
[----:B------:R-:W-:Y:S04]  /*cee0*/  MUFU.EX2 R37, R11 ;  /* 0x0000000b00257308 */ /* 0x000fe80000000800 */
[----:B------:R-:W-:-:S04]  /*cef0*/  FFMA.FTZ R4, R41, R0, -R2 ;  /* 0x0000000029047223 */ /* 0x000fc80000010802 */
[----:B------:R1:W-:Y:S08]  /*cf00*/  MUFU.EX2 R11, R4 ;  /* 0x00000004000b7308 */ /* 0x0003f00000000800 */
[----:B------:R-:W-:Y:S01]  /*cf10*/  MUFU.EX2 R36, R10 ;  /* 0x0000000a00247308 */ /* 0x000fe20000000800 */
[----:B-1----:R-:W-:-:S07]  /*cf20*/  FFMA.FTZ R4, R201, R0, -R2 ;  /* 0x00000000c9047223 */ /* 0x002fce0000010802 */
[----:B------:R1:W-:Y:S08]  /*cf30*/  MUFU.EX2 R10, R4 ;  /* 0x00000004000a7308 */ /* 0x0003f00000000800 */
[----:B------:R-:W-:Y:S01]  /*cf40*/  MUFU.EX2 R21, R13 ;  /* 0x0000000d00157308 */ /* 0x000fe20000000800 */
[----:B-1----:R-:W-:-:S07]  /*cf50*/  FFMA.FTZ R4, R200, R0, -R2 ;  /* 0x00000000c8047223 */ /* 0x002fce0000010802 */
[----:B------:R1:W-:Y:S08]  /*cf60*/  MUFU.EX2 R13, R4 ;  /* 0x00000004000d7308 */ /* 0x0003f00000000800 */
[----:B------:R-:W-:Y:S01]  /*cf70*/  MUFU.EX2 R20, R12 ;  /* 0x0000000c00147308 */ /* 0x000fe20000000800 */
[----:B-1----:R-:W-:-:S07]  /*cf80*/  FFMA.FTZ R4, R179, R0, -R2 ;  /* 0x00000000b3047223 */ /* 0x002fce0000010802 */
[----:B------:R1:W-:Y:S02]  /*cf90*/  MUFU.EX2 R12, R4 ;  /* 0x00000004000c7308 */ /* 0x0003e40000000800 */
[----:B-1----:R-:W-:-:S06]  /*cfa0*/  FFMA.FTZ R4, R178, R0, -R2 ;  /* 0x00000000b2047223 */ /* 0x002fcc0000010802 */
[----:B------:R1:W-:Y:S02]  /*cfb0*/  MUFU.EX2 R26, R4 ;  /* 0x00000004001a7308 */ /* 0x0003e40000000800 */
[----:B-1----:R-:W-:-:S06]  /*cfc0*/  FFMA.FTZ R4, R177, R0, -R2 ;  /* 0x00000000b1047223 */ /* 0x002fcc0000010802 */
[----:B------:R1:W-:Y:S02]  /*cfd0*/  MUFU.EX2 R24, R4 ;  /* 0x0000000400187308 */ /* 0x0003e40000000800 */
[----:B-1----:R-:W-:-:S06]  /*cfe0*/  FMUL.FTZ R4, R0, R5 ;  /* 0x0000000500047220 */ /* 0x002fcc0000410000 */
[----:B------:R-:W2:Y:S01]  /*cff0*/  MUFU.EX2 R4, R4 ;  /* 0x0000000400047308 */ /* 0x000ea20000000800 */
[-CC-:B------:R-:W-:Y:S02]  /*d000*/  FFMA.FTZ R5, R176, R0.reuse, -R2.reuse ;  /* 0x00000000b0057223 */ /* 0x180fe40000010802 */
[-CC-:B------:R-:W-:Y:S02]  /*d010*/  FFMA.FTZ R16, R60, R0.reuse, -R2.reuse ;  /* 0x000000003c107223 */ /* 0x180fe40000010802 */
[-CC-:B------:R-:W-:Y:S02]  /*d020*/  FFMA.FTZ R17, R56, R0.reuse, -R2.reuse ;  /* 0x0000000038117223 */ /* 0x180fe40000010802 */
[----:B------:R-:W-:Y:S01]  /*d030*/  FMUL.FTZ R35, R0, R35 ;  /* 0x0000002300237220 */ /* 0x000fe20000410000 */
[----:B------:R1:W1:Y:S08]  /*d040*/  MUFU.EX2 R42, R9 ;  /* 0x00000009002a7308 */ /* 0x0002700000000800 */
[----:B------:R2:W-:Y:S08]  /*d050*/  MUFU.EX2 R40, R8 ;  /* 0x0000000800287308 */ /* 0x0005f00000000800 */
[----:B------:R3:W-:Y:S01]  /*d060*/  MUFU.EX2 R44, R7 ;  /* 0x00000007002c7308 */ /* 0x0007e20000000800 */
[----:B-1----:R-:W-:-:S07]  /*d070*/  FFMA.FTZ R9, R65, R0, -R2 ;  /* 0x0000000041097223 */ /* 0x002fce0000010802 */
[----:B------:R1:W-:Y:S01]  /*d080*/  MUFU.EX2 R43, R6 ;  /* 0x00000006002b7308 */ /* 0x0003e20000000800 */
[----:B--2---:R-:W-:-:S07]  /*d090*/  FFMA.FTZ R8, R66, R0, -R2 ;  /* 0x0000000042087223 */ /* 0x004fce0000010802 */
[----:B------:R2:W-:Y:S01]  /*d0a0*/  MUFU.EX2 R58, R14 ;  /* 0x0000000e003a7308 */ /* 0x0005e20000000800 */
[----:B---3--:R-:W-:-:S07]  /*d0b0*/  FFMA.FTZ R7, R173, R0, -R2 ;  /* 0x00000000ad077223 */ /* 0x008fce0000010802 */
[----:B------:R3:W-:Y:S01]  /*d0c0*/  MUFU.EX2 R47, R15 ;  /* 0x0000000f002f7308 */ /* 0x0007e20000000800 */
[----:B-1----:R-:W-:-:S07]  /*d0d0*/  FFMA.FTZ R6, R67, R0, -R2 ;  /* 0x0000000043067223 */ /* 0x002fce0000010802 */
[----:B------:R1:W1:Y:S01]  /*d0e0*/  MUFU.EX2 R27, R5 ;  /* 0x00000005001b7308 */ /* 0x0002620000000800 */
[-CC-:B--2---:R-:W-:Y:S02]  /*d0f0*/  FFMA.FTZ R14, R63, R0.reuse, -R2.reuse ;  /* 0x000000003f0e7223 */ /* 0x184fe40000010802 */
[-CC-:B---3--:R-:W-:Y:S02]  /*d100*/  FFMA.FTZ R15, R62, R0.reuse, -R2.reuse ;  /* 0x000000003e0f7223 */ /* 0x188fe40000010802 */
[----:B-1----:R-:W-:Y:S02]  /*d110*/  FFMA.FTZ R5, R174, R0, -R2 ;  /* 0x00000000ae057223 */ /* 0x002fe40000010802 */
[----:B------:R-:W-:Y:S02]  /*d120*/  FFMA.FTZ R0, R194, R4, R11 ;  /* 0x00000004c2007223 */ /* 0x000fe4000001000b */
[----:B------:R1:W2:Y:S01]  /*d130*/  MUFU.EX2 R25, R5 ;  /* 0x0000000500197308 */ /* 0x0002a20000000800 */
[----:B------:R-:W-:-:S02]  /*d140*/  FADD.FTZ R2, R21, R34 ;  /* 0x0000002215027221 */ /* 0x000fc40000010000 */
[----:B-1----:R-:W-:Y:S02]  /*d150*/  FADD.FTZ R5, R10, R0 ;  /* 0x000000000a057221 */ /* 0x002fe40000010000 */
[----:B------:R-:W-:Y:S02]  /*d160*/  FADD.FTZ R0, R20, R2 ;  /* 0x0000000214007221 */ /* 0x000fe40000010000 */
[----:B------:R-:W-:Y:S02]  /*d170*/  FADD.FTZ R2, R13, R5 ;  /* 0x000000050d027221 */ /* 0x000fe40000010000 */
[----:B------:R-:W-:Y:S02]  /*d180*/  FADD.FTZ R0, R37, R0 ;  /* 0x0000000025007221 */ /* 0x000fe40000010000 */
[----:B------:R-:W-:Y:S01]  /*d190*/  FADD.FTZ R2, R12, R2 ;  /* 0x000000020c027221 */ /* 0x000fe20000010000 */
[----:B------:R-:W1:Y:S01]  /*d1a0*/  MUFU.EX2 R23, R7 ;  /* 0x0000000700177308 */ /* 0x000e620000000800 */
[----:B------:R-:W-:-:S02]  /*d1b0*/  FADD.FTZ R0, R36, R0 ;  /* 0x0000000024007221 */ /* 0x000fc40000010000 */
[----:B------:R-:W-:Y:S02]  /*d1c0*/  FADD.FTZ R5, R26, R2 ;  /* 0x000000021a057221 */ /* 0x000fe40000010000 */
[----:B------:R-:W-:Y:S02]  /*d1d0*/  FADD.FTZ R2, R42, R0 ;  /* 0x000000002a027221 */ /* 0x000fe40000010000 */
[----:B------:R-:W-:Y:S01]  /*d1e0*/  FADD.FTZ R0, R24, R5 ;  /* 0x0000000518007221 */ /* 0x000fe20000010000 */
[----:B------:R-:W3:Y:S03]  /*d1f0*/  MUFU.EX2 R6, R6 ;  /* 0x0000000600067308 */ /* 0x000ee60000000800 */
[----:B------:R-:W-:-:S05]  /*d200*/  FADD.FTZ R0, R27, R0 ;  /* 0x000000001b007221 */ /* 0x000fca0000010000 */
[----:B------:R-:W4:Y:S01]  /*d210*/  MUFU.EX2 R8, R8 ;  /* 0x0000000800087308 */ /* 0x000f220000000800 */
[----:B--2---:R-:W-:-:S07]  /*d220*/  FADD.FTZ R0, R25, R0 ;  /* 0x0000000019007221 */ /* 0x004fce0000010000 */
[----:B------:R-:W2:Y:S01]  /*d230*/  MUFU.EX2 R9, R9 ;  /* 0x0000000900097308 */ /* 0x000ea20000000800 */
[----:B-1----:R-:W-:-:S04]  /*d240*/  FADD.FTZ R0, R23, R0 ;  /* 0x0000000017007221 */ /* 0x002fc80000010000 */
[----:B---3--:R-:W-:Y:S02]  /*d250*/  FADD.FTZ R0, R6, R0 ;  /* 0x0000000006007221 */ /* 0x008fe40000010000 */
[----:B------:R-:W-:Y:S02]  /*d260*/  IMAD.SHL.U32 R50, R234, 0x2, RZ ;  /* 0x00000002ea327824 */ /* 0x000fe400078e00ff */
[----:B----4-:R-:W-:Y:S02]  /*d270*/  FADD.FTZ R0, R8, R0 ;  /* 0x0000000008007221 */ /* 0x010fe40000010000 */
[----:B------:R-:W-:Y:S02]  /*d280*/  FADD.FTZ R2, R40, R2 ;  /* 0x0000000228027221 */ /* 0x000fe40000010000 */
[----:B--2---:R-:W-:Y:S01]  /*d290*/  FADD.FTZ R5, R9, R0 ;  /* 0x0000000009057221 */ /* 0x004fe20000010000 */
[----:B------:R-:W-:Y:S01]  /*d2a0*/  LOP3.LUT R0, R49, R50, RZ, 0x3c, !PT ;  /* 0x0000003231007212 */ /* 0x000fe200078e3cff */
[----:B------:R-:W-:-:S03]  /*d2b0*/  FADD.FTZ R2, R44, R2 ;  /* 0x000000022c027221 */ /* 0x000fc60000010000 */
[----:B------:R-:W-:Y:S01]  /*d2c0*/  LOP3.LUT R0, R0, R33, RZ, 0x3c, !PT ;  /* 0x0000002100007212 */ /* 0x000fe200078e3cff */
[----:B------:R1:W2:Y:S01]  /*d2d0*/  MUFU.EX2 R7, R18 ;  /* 0x0000001200077308 */ /* 0x0002a20000000800 */
[----:B------:R-:W-:Y:S01]  /*d2e0*/  F2FP.PACK_AB R200, R6, R23 ;  /* 0x0000001706c8723e */ /* 0x000fe200000000ff */
[----:B------:R-:W-:Y:S02]  /*d2f0*/  FADD.FTZ R2, R43, R2 ;  /* 0x000000022b027221 */ /* 0x000fe40000010000 */
[----:B------:R-:W-:-:S04]  /*d300*/  IMAD.WIDE.U32 R80, R0, -0x326172a9, RZ ;  /* 0xcd9e8d5700507825 */ /* 0x000fc800078e00ff */
[----:B------:R-:W3:Y:S01]  /*d310*/  MUFU.EX2 R6, R19 ;  /* 0x0000001300067308 */ /* 0x000ee20000000800 */
[----:B------:R-:W-:Y:S01]  /*d320*/  LOP3.LUT R0, R81, R239, R28, 0x96, !PT ;  /* 0x000000ef51007212 */ /* 0x000fe200078e961c */
[----:B------:R-:W-:-:S04]  /*d330*/  FADD.FTZ R2, R58, R2 ;  /* 0x000000023a027221 */ /* 0x000fc80000010000 */
[----:B------:R-:W-:Y:S02]  /*d340*/  FADD.FTZ R2, R47, R2 ;  /* 0x000000022f027221 */ /* 0x000fe40000010000 */
[----:B-1----:R-:W-:Y:S02]  /*d350*/  IMAD.MOV.U32 R18, RZ, RZ, R247 ;  /* 0x000000ffff127224 */ /* 0x002fe400078e00f7 */
[----:B------:R-:W-:-:S04]  /*d360*/  IMAD.WIDE.U32 R104, R0, -0x2daee0ad, RZ ;  /* 0xd2511f5300687825 */ /* 0x000fc800078e00ff */
[----:B--2---:R-:W-:Y:S01]  /*d370*/  FADD.FTZ R2, R7, R2 ;  /* 0x0000000207027221 */ /* 0x004fe20000010000 */
[----:B------:R-:W-:Y:S02]  /*d380*/  LOP3.LUT R0, R105, R18, R152, 0x96, !PT ;  /* 0x0000001269007212 */ /* 0x000fe400078e9698 */
[----:B------:R-:W-:Y:S01]  /*d390*/  F2FP.PACK_AB R169, R25, R27 ;  /* 0x0000001b19a9723e */ /* 0x000fe200000000ff */
[C---:B---3--:R-:W-:Y:S01]  /*d3a0*/  FADD.FTZ R34, R6.reuse, R2 ;  /* 0x0000000206227221 */ /* 0x048fe20000010000 */
[----:B------:R-:W-:Y:S01]  /*d3b0*/  F2FP.PACK_AB R27, R6, R7 ;  /* 0x00000007061b723e */ /* 0x000fe200000000ff */
[----:B------:R-:W-:Y:S01]  /*d3c0*/  IMAD.WIDE.U32 R6, R0, -0x326172a9, RZ ;  /* 0xcd9e8d5700067825 */ /* 0x000fe200078e00ff */
[----:B------:R-:W-:-:S05]  /*d3d0*/  LOP3.LUT R2, R31, R235, R80, 0x96, !PT ;  /* 0x000000eb1f027212 */ /* 0x000fca00078e9650 */
[----:B------:R-:W-:Y:S01]  /*d3e0*/  IMAD.WIDE.U32 R106, R2, -0x2daee0ad, RZ ;  /* 0xd2511f53026a7825 */ /* 0x000fe200078e00ff */
[----:B------:R-:W-:Y:S02]  /*d3f0*/  LOP3.LUT R2, R7, R230, R30, 0x96, !PT ;  /* 0x000000e607027212 */ /* 0x000fe400078e961e */
[----:B------:R-:W-:Y:S02]  /*d400*/  F2FP.PACK_AB R157, R12, R13 ;  /* 0x0000000d0c9d723e */ /* 0x000fe400000000ff */
[----:B------:R-:W-:Y:S01]  /*d410*/  LOP3.LUT R0, R107, R231, R104, 0x96, !PT ;  /* 0x000000e76b007212 */ /* 0x000fe200078e9668 */
[----:B------:R-:W-:Y:S01]  /*d420*/  IMAD.WIDE.U32 R12, R2, -0x2daee0ad, RZ ;  /* 0xd2511f53020c7825 */ /* 0x000fe200078e00ff */
[----:B------:R-:W-:-:S03]  /*d430*/  F2FP.PACK_AB R156, R10, R11 ;  /* 0x0000000b0a9c723e */ /* 0x000fc600000000ff */
[----:B------:R-:W-:Y:S01]  /*d440*/  IMAD.WIDE.U32 R10, R0, -0x326172a9, RZ ;  /* 0xcd9e8d57000a7825 */ /* 0x000fe200078e00ff */
[----:B------:R-:W-:Y:S02]  /*d450*/  LOP3.LUT R0, R13, R243, R106, 0x96, !PT ;  /* 0x000000f30d007212 */ /* 0x000fe400078e966a */
[----:B------:R-:W-:Y:S02]  /*d460*/  F2FP.PACK_AB R226, R9, R8 ;  /* 0x0000000809e2723e */ /* 0x000fe400000000ff */
[----:B------:R-:W-:Y:S01]  /*d470*/  LOP3.LUT R2, R11, R238, R6, 0x96, !PT ;  /* 0x000000ee0b027212 */ /* 0x000fe200078e9606 */
[----:B------:R-:W-:-:S05]  /*d480*/  IMAD.WIDE.U32 R8, R0, -0x326172a9, RZ ;  /* 0xcd9e8d5700087825 */ /* 0x000fca00078e00ff */
[----:B------:R-:W-:Y:S01]  /*d490*/  LOP3.LUT R9, R9, R246, R10, 0x96, !PT ;  /* 0x000000f609097212 */ /* 0x000fe200078e960a */
[----:B------:R-:W-:-:S05]  /*d4a0*/  IMAD.WIDE.U32 R10, R2, -0x2daee0ad, RZ ;  /* 0xd2511f53020a7825 */ /* 0x000fca00078e00ff */
[----:B------:R-:W-:Y:S01]  /*d4b0*/  LOP3.LUT R0, R11, R242, R12, 0x96, !PT ;  /* 0x000000f20b007212 */ /* 0x000fe200078e960c */
[----:B------:R-:W1:Y:S04]  /*d4c0*/  MUFU.EX2 R14, R14 ;  /* 0x0000000e000e7308 */ /* 0x000e680000000800 */
[----:B------:R-:W-:-:S05]  /*d4d0*/  IMAD.WIDE.U32 R6, R0, -0x326172a9, RZ ;  /* 0xcd9e8d5700067825 */ /* 0x000fca00078e00ff */
[----:B------:R-:W-:Y:S01]  /*d4e0*/  LOP3.LUT R0, R7, R251, R8, 0x96, !PT ;  /* 0x000000fb07007212 */ /* 0x000fe200078e9608 */
[----:B------:R-:W2:Y:S03]  /*d4f0*/  MUFU.EX2 R15, R15 ;  /* 0x0000000f000f7308 */ /* 0x000ea60000000800 */
[----:B------:R-:W-:-:S05]  /*d500*/  LOP3.LUT R2, R0, 0xff, RZ, 0xc0, !PT ;  /* 0x000000ff00027812 */ /* 0x000fca00078ec0ff */
[----:B------:R-:W3:Y:S01]  /*d510*/  MUFU.EX2 R11, R16 ;  /* 0x00000010000b7308 */ /* 0x000ee20000000800 */
[----:B------:R-:W-:Y:S02]  /*d520*/  ISETP.GE.U32.AND P1, PT, R198, R2, PT ;  /* 0x00000002c600720c */ /* 0x000fe40003f26070 */
[----:B------:R-:W-:Y:S01]  /*d530*/  LOP3.LUT R2, R0, 0xffff, RZ, 0xc0, !PT ;  /* 0x0000ffff00027812 */ /* 0x000fe200078ec0ff */
[----:B-1----:R-:W-:-:S04]  /*d540*/  FADD.FTZ R5, R14, R5 ;  /* 0x000000050e057221 */ /* 0x002fc80000010000 */
[----:B------:R-:W1:Y:S01]  /*d550*/  MUFU.EX2 R8, R17 ;  /* 0x0000001100087308 */ /* 0x000e620000000800 */
[----:B------:R-:W-:Y:S01]  /*d560*/  SHF.R.U32.HI R2, RZ, 0x8, R2 ;  /* 0x00000008ff027819 */ /* 0x000fe20000011602 */
[----:B--2---:R-:W-:-:S03]  /*d570*/  FADD.FTZ R5, R15, R5 ;  /* 0x000000050f057221 */ /* 0x004fc60000010000 */
[----:B------:R-:W-:-:S04]  /*d580*/  LOP3.LUT R2, R2, 0xffff, RZ, 0xc0, !PT ;  /* 0x0000ffff02027812 */ /* 0x000fc800078ec0ff */
[----:B------:R-:W-:Y:S01]  /*d590*/  ISETP.GE.U32.AND P5, PT, R198, R2, PT ;  /* 0x00000002c600720c */ /* 0x000fe20003fa6070 */
[----:B---3--:R-:W-:Y:S01]  /*d5a0*/  FADD.FTZ R2, R11, R5 ;  /* 0x000000050b027221 */ /* 0x008fe20000010000 */
[----:B------:R-:W-:Y:S03]  /*d5b0*/  STL [R1+0xc], R193 ;  /* 0x00000cc101007387 */ /* 0x000fe60000100800 */
[----:B-1----:R-:W-:Y:S01]  /*d5c0*/  FADD.FTZ R2, R8, R2 ;  /* 0x0000000208027221 */ /* 0x002fe20000010000 */
[----:B------:R-:W-:Y:S01]  /*d5d0*/  STL [R1+0xd8], R50 ;  /* 0x0000d83201007387 */ /* 0x000fe20000100800 */
[----:B------:R-:W-:-:S03]  /*d5e0*/  F2FP.PACK_AB R219, R15, R14 ;  /* 0x0000000e0fdb723e */ /* 0x000fc600000000ff */
[----:B------:R1:W-:Y:S04]  /*d5f0*/  STL [R1+0x144], R2 ;  /* 0x0001440201007387 */ /* 0x0003e80000100800 */
[----:B------:R-:W2:Y:S01]  /*d600*/  LDL.LU R15, [R1+0x140] ;  /* 0x00014000010f7983 */ /* 0x000ea20000300800 */
[----:B------:R-:W3:Y:S01]  /*d610*/  MUFU.EX2 R17, R100 ;  /* 0x0000006400117308 */ /* 0x000ee20000000800 */
[----:B------:R-:W-:Y:S01]  /*d620*/  IMAD.MOV.U32 R201, RZ, RZ, R229 ;  /* 0x000000ffffc97224 */ /* 0x000fe200078e00e5 */
[----:B---3--:R-:W-:-:S04]  /*d630*/  F2FP.PACK_AB R5, R17, R101 ;  /* 0x000000651105723e */ /* 0x008fc800000000ff */
[C---:B------:R-:W-:Y:S02]  /*d640*/  PRMT R102, R5.reuse, 0x7610, R102 ;  /* 0x0000761005667816 */ /* 0x040fe40000000066 */
[--C-:B-1----:R-:W-:Y:S02]  /*d650*/  SHF.R.U32.HI R2, RZ, 0x18, R0.reuse ;  /* 0x00000018ff027819 */ /* 0x102fe40000011600 */
[----:B------:R-:W-:Y:S01]  /*d660*/  SHF.R.U32.HI R0, RZ, 0x10, R0 ;  /* 0x00000010ff007819 */ /* 0x000fe20000011600 */
[----:B------:R-:W-:Y:S01]  /*d670*/  @!P1 HADD2 R55, -R102.H0_H0, -RZ.H0_H0 ;  /* 0xa00000ff66379230 */ /* 0x000fe20000000900 */
[----:B------:R-:W-:Y:S02]  /*d680*/  PRMT R101, R5, 0x7632, R101 ;  /* 0x0000763205657816 */ /* 0x000fe40000000065 */
[----:B------:R-:W-:Y:S02]  /*d690*/  LOP3.LUT R0, R0, 0xff, RZ, 0xc0, !PT ;  /* 0x000000ff00007812 */ /* 0x000fe400078ec0ff */
[----:B------:R-:W-:-:S02]  /*d6a0*/  PRMT R229, R102, 0x5410, R101 ;  /* 0x0000541066e57816 */ /* 0x000fc40000000065 */
[----:B------:R-:W-:Y:S02]  /*d6b0*/  @!P1 PRMT R102, R55, 0x5410, RZ ;  /* 0x0000541037669816 */ /* 0x000fe400000000ff */
[----:B------:R-:W-:Y:S02]  /*d6c0*/  ISETP.GE.U32.AND P1, PT, R198, R0, PT ;  /* 0x00000000c600720c */ /* 0x000fe40003f26070 */
[C---:B------:R-:W-:Y:S02]  /*d6d0*/  PRMT R100, R22.reuse, 0x7610, R100 ;  /* 0x0000761016647816 */ /* 0x040fe40000000064 */
[----:B------:R-:W-:Y:S02]  /*d6e0*/  PRMT R97, R22, 0x7632, R97 ;  /* 0x0000763216617816 */ /* 0x000fe40000000061 */
[----:B------:R-:W-:Y:S02]  /*d6f0*/  ISETP.GE.U32.AND P0, PT, R198, R2, PT ;  /* 0x00000002c600720c */ /* 0x000fe40003f06070 */
[----:B------:R-:W-:-:S02]  /*d700*/  F2FP.PACK_AB R225, R8, R11 ;  /* 0x0000000b08e1723e */ /* 0x000fc400000000ff */
[----:B------:R-:W-:-:S03]  /*d710*/  LOP3.LUT R0, R6, 0xff, RZ, 0xc0, !PT ;  /* 0x000000ff06007812 */ /* 0x000fc600078ec0ff */
[----:B------:R-:W-:Y:S01]  /*d720*/  @!P1 HADD2 R60, -R100.H0_H0, -RZ.H0_H0 ;  /* 0xa00000ff643c9230 */ /* 0x000fe20000000900 */
[----:B------:R1:W-:Y:S05]  /*d730*/  MUFU.EX2 R11, R185 ;  /* 0x000000b9000b7308 */ /* 0x0003ea0000000800 */
[----:B------:R-:W-:Y:S01]  /*d740*/  @!P0 HADD2 R56, -R97.H0_H0, -RZ.H0_H0 ;  /* 0xa00000ff61388230 */ /* 0x000fe20000000900 */
[----:B-1----:R-:W-:Y:S02]  /*d750*/  PRMT R185, R100, 0x5410, R97 ;  /* 0x0000541064b97816 */ /* 0x002fe40000000061 */
[----:B------:R-:W-:Y:S02]  /*d760*/  @!P1 PRMT R100, R60, 0x5410, RZ ;  /* 0x000054103c649816 */ /* 0x000fe400000000ff */
[----:B------:R-:W-:-:S02]  /*d770*/  ISETP.GE.U32.AND P1, PT, R198, R0, PT ;  /* 0x00000000c600720c */ /* 0x000fc40003f26070 */
[----:B------:R-:W-:-:S04]  /*d780*/  LOP3.LUT R0, R6, 0xffff, RZ, 0xc0, !PT ;  /* 0x0000ffff06007812 */ /* 0x000fc800078ec0ff */
[----:B------:R-:W-:Y:S01]  /*d790*/  SHF.R.U32.HI R0, RZ, 0x8, R0 ;  /* 0x00000008ff007819 */ /* 0x000fe20000011600 */
[----:B------:R-:W-:Y:S03]  /*d7a0*/  MUFU.EX2 R16, R181 ;  /* 0x000000b500107308 */ /* 0x000fe60000000800 */
[----:B------:R-:W-:-:S05]  /*d7b0*/  LOP3.LUT R0, R0, 0xffff, RZ, 0xc0, !PT ;  /* 0x0000ffff00007812 */ /* 0x000fca00078ec0ff */
[----:B------:R-:W1:Y:S01]  /*d7c0*/  MUFU.EX2 R19, R182 ;  /* 0x000000b600137308 */ /* 0x000e620000000800 */
[----:B------:R-:W-:Y:S02]  /*d7d0*/  @!P0 PRMT R97, R56, 0x5410, RZ ;  /* 0x0000541038618816 */ /* 0x000fe400000000ff */
[----:B------:R-:W-:Y:S01]  /*d7e0*/  ISETP.GE.U32.AND P0, PT, R198, R0, PT ;  /* 0x00000000c600720c */ /* 0x000fe20003f06070 */
[----:B------:R-:W-:-:S04]  /*d7f0*/  @!P5 HADD2 R57, -R101.H0_H0, -RZ.H0_H0 ;  /* 0xa00000ff6539d230 */ /* 0x000fc80000000900 */
[----:B------:R-:W-:Y:S01]  /*d800*/  MUFU.EX2 R0, R35 ;  /* 0x0000002300007308 */ /* 0x000fe20000000800 */
[----:B------:R-:W-:Y:S02]  /*d810*/  SHF.R.U32.HI R2, RZ, 0x18, R6 ;  /* 0x00000018ff027819 */ /* 0x000fe40000011606 */
[----:B------:R-:W-:-:S05]  /*d820*/  @!P5 PRMT R101, R57, 0x5410, RZ ;  /* 0x000054103965d816 */ /* 0x000fca00000000ff */
[----:B------:R3:W4:Y:S01]  /*d830*/  MUFU.EX2 R8, R186 ;  /* 0x000000ba00087308 */ /* 0x0007220000000800 */
[----:B------:R-:W-:Y:S02]  /*d840*/  ISETP.GE.U32.AND P5, PT, R198, R2, PT ;  /* 0x00000002c600720c */ /* 0x000fe40003fa6070 */
[----:B-1----:R-:W-:Y:S02]  /*d850*/  F2FP.PACK_AB R2, R19, R16 ;  /* 0x000000101302723e */ /* 0x002fe400000000ff */
[----:B------:R-:W-:Y:S02]  /*d860*/  F2FP.PACK_AB R168, R24, R26 ;  /* 0x0000001a18a8723e */ /* 0x000fe400000000ff */
[----:B------:R-:W-:Y:S01]  /*d870*/  F2FP.PACK_AB R24, R40, R42 ;  /* 0x0000002a2818723e */ /* 0x000fe200000000ff */
[----:B------:R-:W-:Y:S01]  /*d880*/  IMAD.MOV.U32 R42, RZ, RZ, R193 ;  /* 0x000000ffff2a7224 */ /* 0x000fe200078e00c1 */
[C---:B------:R-:W-:Y:S01]  /*d890*/  PRMT R96, R2.reuse, 0x7610, R96 ;  /* 0x0000761002607816 */ /* 0x040fe20000000060 */
[-C--:B------:R-:W-:Y:S01]  /*d8a0*/  FMUL.FTZ R193, R87, R3.reuse ;  /* 0x0000000357c17220 */ /* 0x080fe20000410000 */
[----:B------:R-:W-:Y:S01]  /*d8b0*/  PRMT R87, R2, 0x7632, R87 ;  /* 0x0000763202577816 */ /* 0x000fe20000000057 */
[----:B------:R-:W-:Y:S01]  /*d8c0*/  IMAD.MOV.U32 R13, RZ, RZ, R238 ;  /* 0x000000ffff0d7224 */ /* 0x000fe200078e00ee */
[----:B------:R-:W-:Y:S01]  /*d8d0*/  SHF.R.U32.HI R5, RZ, 0x10, R6 ;  /* 0x00000010ff057819 */ /* 0x000fe20000011606 */
[----:B------:R-:W-:Y:S01]  /*d8e0*/  IMAD.MOV.U32 R6, RZ, RZ, R232 ;  /* 0x000000ffff067224 */ /* 0x000fe200078e00e8 */
[----:B------:R-:W-:Y:S01]  /*d8f0*/  @!P1 HADD2 R39, -R96.H0_H0, -RZ.H0_H0 ;  /* 0xa00000ff60279230 */ /* 0x000fe20000000900 */
[----:B------:R-:W-:-:S02]  /*d900*/  FMUL.FTZ R232, R139, R3 ;  /* 0x000000038be87220 */ /* 0x000fc40000410000 */
[----:B------:R-:W-:Y:S01]  /*d910*/  IMAD.MOV.U32 R139, RZ, RZ, R13 ;  /* 0x000000ffff8b7224 */ /* 0x000fe200078e000d */
[----:B------:R-:W-:Y:S01]  /*d920*/  F2FP.PACK_AB R25, R43, R44 ;  /* 0x0000002c2b19723e */ /* 0x000fe200000000ff */
[----:B---3--:R-:W-:Y:S01]  /*d930*/  IMAD.MOV.U32 R186, RZ, RZ, R242 ;  /* 0x000000ffffba7224 */ /* 0x008fe200078e00f2 */
[----:B------:R-:W-:Y:S01]  /*d940*/  PRMT R182, R96, 0x5410, R87 ;  /* 0x0000541060b67816 */ /* 0x000fe20000000057 */
[----:B------:R-:W-:Y:S01]  /*d950*/  IMAD.MOV.U32 R12, RZ, RZ, R246 ;  /* 0x000000ffff0c7224 */ /* 0x000fe200078e00f6 */
[----:B------:R-:W-:Y:S01]  /*d960*/  @!P1 PRMT R96, R39, 0x5410, RZ ;  /* 0x0000541027609816 */ /* 0x000fe200000000ff */
[----:B------:R-:W-:Y:S02]  /*d970*/  FMUL.FTZ R242, R158, R3 ;  /* 0x000000039ef27220 */ /* 0x000fe40000410000 */
[----:B------:R-:W-:Y:S02]  /*d980*/  IMAD.MOV.U32 R7, RZ, RZ, R233 ;  /* 0x000000ffff077224 */ /* 0x000fe400078e00e9 */
[----:B------:R-:W-:-:S02]  /*d990*/  IMAD.MOV.U32 R43, RZ, RZ, R192 ;  /* 0x000000ffff2b7224 */ /* 0x000fc400078e00c0 */
[----:B------:R-:W-:Y:S02]  /*d9a0*/  IMAD.MOV.U32 R44, RZ, RZ, R51 ;  /* 0x000000ffff2c7224 */ /* 0x000fe400078e0033 */
[----:B------:R-:W-:Y:S02]  /*d9b0*/  IMAD.MOV.U32 R14, RZ, RZ, R50 ;  /* 0x000000ffff0e7224 */ /* 0x000fe400078e0032 */
        /* <DEDUP_REMOVED lines=22> */
[----:B------:R-:W-:Y:S02]  /*db20*/  FMUL.FTZ R50, R99, R3 ;  /* 0x0000000363327220 */ /* 0x000fe40000410000 */
[----:B------:R-:W-:Y:S02]  /*db30*/  IMAD.MOV.U32 R143, RZ, RZ, R12 ;  /* 0x000000ffff8f7224 */ /* 0x000fe400078e000c */
[----:B------:R1:W-:Y:S01]  /*db40*/  MUFU.EX2 R12, R184 ;  /* 0x000000b8000c7308 */ /* 0x0003e20000000800 */
[----:B------:R-:W-:Y:S01]  /*db50*/  F2FP.PACK_AB R20, R20, R21 ;  /* 0x000000151414723e */ /* 0x000fe200000000ff */
[----:B------:R-:W-:Y:S01]  /*db60*/  @!P0 HADD2 R38, -R87.H0_H0, -RZ.H0_H0 ;  /* 0xa00000ff57268230 */ /* 0x000fe20000000900 */
[----:B------:R-:W-:Y:S02]  /*db70*/  IMAD.MOV.U32 R159, RZ, RZ, R7 ;  /* 0x000000ffff9f7224 */ /* 0x000fe400078e0007 */
[----:B------:R-:W-:Y:S02]  /*db80*/  PRMT R86, R20, 0x7632, R86 ;  /* 0x0000763214567816 */ /* 0x000fe40000000056 */
[----:B------:R-:W-:-:S02]  /*db90*/  @!P0 PRMT R87, R38, 0x5410, RZ ;  /* 0x0000541026578816 */ /* 0x000fc400000000ff */
[----:B------:R-:W-:Y:S01]  /*dba0*/  PRMT R85, R20, 0x7610, R85 ;  /* 0x0000761014557816 */ /* 0x000fe20000000055 */
[----:B------:R-:W-:Y:S01]  /*dbb0*/  @!P5 HADD2 R41, -R86.H0_H0, -RZ.H0_H0 ;  /* 0xa00000ff5629d230 */ /* 0x000fe20000000900 */
[----:B------:R-:W-:Y:S01]  /*dbc0*/  IMAD.MOV.U32 R138, RZ, RZ, R186 ;  /* 0x000000ffff8a7224 */ /* 0x000fe200078e00ba */
[----:B----4-:R-:W-:Y:S02]  /*dbd0*/  F2FP.PACK_AB R26, R8, R11 ;  /* 0x0000000b081a723e */ /* 0x010fe400000000ff */
[----:B------:R-:W-:Y:S01]  /*dbe0*/  F2FP.PACK_AB R21, R36, R37 ;  /* 0x000000252415723e */ /* 0x000fe200000000ff */
[----:B-1----:R-:W-:Y:S02]  /*dbf0*/  IMAD.MOV.U32 R184, RZ, RZ, R138 ;  /* 0x000000ffffb87224 */ /* 0x002fe400078e008a */
[----:B------:R-:W-:Y:S02]  /*dc00*/  IMAD.MOV.U32 R138, RZ, RZ, R18 ;  /* 0x000000ffff8a7224 */ /* 0x000fe400078e0012 */
[----:B------:R-:W-:Y:S01]  /*dc10*/  MUFU.EX2 R18, R188 ;  /* 0x000000bc00127308 */ /* 0x000fe20000000800 */
[----:B------:R-:W-:-:S02]  /*dc20*/  PRMT R71, R21, 0x7632, R71 ;  /* 0x0000763215477816 */ /* 0x000fc40000000047 */
[----:B------:R-:W-:Y:S01]  /*dc30*/  PRMT R82, R21, 0x7610, R82 ;  /* 0x0000761015527816 */ /* 0x000fe20000000052 */
[----:B--2---:R-:W-:-:S04]  /*dc40*/  FFMA.FTZ R2, R15, R0, R11 ;  /* 0x000000000f027223 */ /* 0x004fc8000001000b */
[----:B------:R-:W-:Y:S01]  /*dc50*/  FADD.FTZ R13, R8, R2 ;  /* 0x00000002080d7221 */ /* 0x000fe20000010000 */
[----:B------:R-:W-:-:S04]  /*dc60*/  LOP3.LUT R2, R5, 0xff, RZ, 0xc0, !PT ;  /* 0x000000ff05027812 */ /* 0x000fc800078ec0ff */
[----:B------:R-:W-:Y:S01]  /*dc70*/  ISETP.GE.U32.AND P1, PT, R198, R2, PT ;  /* 0x00000002c600720c */ /* 0x000fe20003f26070 */
[----:B------:R-:W-:Y:S01]  /*dc80*/  IMAD.WIDE.U32 R2, R9, -0x2daee0ad, RZ ;  /* 0xd2511f5309027825 */ /* 0x000fe200078e00ff */
[----:B------:R1:W2:Y:S04]  /*dc90*/  MUFU.EX2 R15, R183 ;  /* 0x000000b7000f7308 */ /* 0x0002a80000000800 */
[----:B------:R-:W-:-:S04]  /*dca0*/  LOP3.LUT R5, R3, R249, R10, 0x96, !PT ;  /* 0x000000f903057212 */ /* 0x000fc800078e960a */
[C---:B------:R-:W-:Y:S01]  /*dcb0*/  LOP3.LUT R7, R5.reuse, 0xff, RZ, 0xc0, !PT ;  /* 0x000000ff05077812 */ /* 0x040fe200078ec0ff */
[----:B-1----:R-:W-:Y:S02]  /*dcc0*/  IMAD.MOV.U32 R183, RZ, RZ, R158 ;  /* 0x000000ffffb77224 */ /* 0x002fe400078e009e */
[----:B------:R-:W-:Y:S01]  /*dcd0*/  IMAD.MOV.U32 R158, RZ, RZ, R6 ;  /* 0x000000ffff9e7224 */ /* 0x000fe200078e0006 */
[----:B------:R-:W-:-:S04]  /*dce0*/  LOP3.LUT R6, R5, 0xffff, RZ, 0xc0, !PT ;  /* 0x0000ffff05067812 */ /* 0x000fc800078ec0ff */
[----:B------:R-:W-:Y:S02]  /*dcf0*/  SHF.R.U32.HI R6, RZ, 0x8, R6 ;  /* 0x00000008ff067819 */ /* 0x000fe40000011606 */
[----:B------:R-:W-:Y:S01]  /*dd00*/  ISETP.GE.U32.AND P0, PT, R198, R7, PT ;  /* 0x00000007c600720c */ /* 0x000fe20003f06070 */
[----:B------:R-:W-:Y:S01]  /*dd10*/  IMAD.MOV.U32 R9, RZ, RZ, R181 ;  /* 0x000000ffff097224 */ /* 0x000fe200078e00b5 */
[----:B------:R-:W-:Y:S01]  /*dd20*/  LOP3.LUT R6, R6, 0xffff, RZ, 0xc0, !PT ;  /* 0x0000ffff06067812 */ /* 0x000fe200078ec0ff */
[----:B------:R-:W-:Y:S01]  /*dd30*/  @!P1 HADD2 R45, -R85.H0_H0, -RZ.H0_H0 ;  /* 0xa00000ff552d9230 */ /* 0x000fe20000000900 */
[----:B------:R-:W-:Y:S02]  /*dd40*/  PRMT R181, R85, 0x5410, R86 ;  /* 0x0000541055b57816 */ /* 0x000fe40000000056 */
[----:B------:R-:W-:Y:S02]  /*dd50*/  @!P5 PRMT R86, R41, 0x5410, RZ ;  /* 0x000054102956d816 */ /* 0x000fe400000000ff */
[----:B--2---:R-:W-:-:S02]  /*dd60*/  F2FP.PACK_AB R7, R12, R15 ;  /* 0x0000000f0c07723e */ /* 0x004fc400000000ff */
[C---:B------:R-:W-:Y:S02]  /*dd70*/  ISETP.GE.U32.AND P5, PT, R198.reuse, R6, PT ;  /* 0x00000006c600720c */ /* 0x040fe40003fa6070 */
[--C-:B------:R-:W-:Y:S02]  /*dd80*/  SHF.R.U32.HI R6, RZ, 0x18, R5.reuse ;  /* 0x00000018ff067819 */ /* 0x100fe40000011605 */
[----:B------:R-:W-:Y:S02]  /*dd90*/  PRMT R84, R7, 0x7610, R84 ;  /* 0x0000761007547816 */ /* 0x000fe40000000054 */
[----:B------:R-:W-:Y:S02]  /*dda0*/  @!P1 PRMT R85, R45, 0x5410, RZ ;  /* 0x000054102d559816 */ /* 0x000fe400000000ff */
[----:B------:R-:W-:Y:S02]  /*ddb0*/  ISETP.GE.U32.AND P1, PT, R198, R6, PT ;  /* 0x00000006c600720c */ /* 0x000fe40003f26070 */
[----:B------:R-:W-:Y:S01]  /*ddc0*/  SHF.R.U32.HI R5, RZ, 0x10, R5 ;  /* 0x00000010ff057819 */ /* 0x000fe20000011605 */
[----:B------:R-:W-:Y:S01]  /*ddd0*/  @!P0 HADD2 R46, -R84.H0_H0, -RZ.H0_H0 ;  /* 0xa00000ff542e8230 */ /* 0x000fe20000000900 */
[----:B------:R-:W-:Y:S01]  /*dde0*/  PRMT R83, R7, 0x7632, R83 ;  /* 0x0000763207537816 */ /* 0x000fe20000000053 */
[----:B------:R-:W-:Y:S01]  /*ddf0*/  IMAD.MOV.U32 R11, RZ, RZ, R14 ;  /* 0x000000ffff0b7224 */ /* 0x000fe200078e000e */
[----:B------:R-:W-:Y:S01]  /*de00*/  LOP3.LUT R5, R5, 0xff, RZ, 0xc0, !PT ;  /* 0x000000ff05057812 */ /* 0x000fe200078ec0ff */
[----:B------:R-:W1:Y:S01]  /*de10*/  MUFU.EX2 R14, R187 ;  /* 0x000000bb000e7308 */ /* 0x000e620000000800 */
[----:B------:R-:W-:Y:S01]  /*de20*/  IMAD.MOV.U32 R10, RZ, RZ, R235 ;  /* 0x000000ffff0a7224 */ /* 0x000fe200078e00eb */
[----:B------:R-:W-:-:S02]  /*de30*/  PRMT R235, R84, 0x5410, R83 ;  /* 0x0000541054eb7816 */ /* 0x000fc40000000053 */
[----:B------:R-:W-:Y:S02]  /*de40*/  LOP3.LUT R3, R2, 0xffff, RZ, 0xc0, !PT ;  /* 0x0000ffff02037812 */ /* 0x000fe400078ec0ff */
[----:B------:R-:W-:Y:S02]  /*de50*/  @!P0 PRMT R84, R46, 0x5410, RZ ;  /* 0x000054102e548816 */ /* 0x000fe400000000ff */
[----:B------:R-:W-:Y:S01]  /*de60*/  ISETP.GE.U32.AND P0, PT, R198, R5, PT ;  /* 0x00000005c600720c */ /* 0x000fe20003f06070 */
[----:B------:R-:W-:Y:S01]  /*de70*/  @!P5 HADD2 R54, -R83.H0_H0, -RZ.H0_H0 ;  /* 0xa00000ff5336d230 */ /* 0x000fe20000000900 */
[----:B------:R-:W-:Y:S01]  /*de80*/  SHF.R.U32.HI R3, RZ, 0x8, R3 ;  /* 0x00000008ff037819 */ /* 0x000fe20000011603 */
[----:B------:R-:W-:Y:S01]  /*de90*/  FADD.FTZ R8, R17, R180 ;  /* 0x000000b411087221 */ /* 0x000fe20000010000 */
[----:B------:R-:W-:Y:S01]  /*dea0*/  @!P1 HADD2 R59, -R71.H0_H0, -RZ.H0_H0 ;  /* 0xa00000ff473b9230 */ /* 0x000fe20000000900 */
[----:B------:R-:W-:Y:S01]  /*deb0*/  LOP3.LUT R5, R2, 0xff, RZ, 0xc0, !PT ;  /* 0x000000ff02057812 */ /* 0x000fe200078ec0ff */
[----:B------:R-:W-:Y:S01]  /*dec0*/  IMAD.MOV.U32 R17, RZ, RZ, R11 ;  /* 0x000000ffff117224 */ /* 0x000fe200078e000b */
[----:B------:R-:W-:Y:S01]  /*ded0*/  LOP3.LUT R3, R3, 0xffff, RZ, 0xc0, !PT ;  /* 0x0000ffff03037812 */ /* 0x000fe200078ec0ff */
[----:B------:R2:W3:Y:S01]  /*dee0*/  MUFU.EX2 R11, R189 ;  /* 0x000000bd000b7308 */ /* 0x0004e20000000800 */
[----:B------:R-:W-:-:S02]  /*def0*/  @!P5 PRMT R83, R54, 0x5410, RZ ;  /* 0x000054103653d816 */ /* 0x000fc400000000ff */
[----:B------:R-:W-:Y:S02]  /*df00*/  ISETP.GE.U32.AND P5, PT, R198, R5, PT ;  /* 0x00000005c600720c */ /* 0x000fe40003fa6070 */
[--C-:B------:R-:W-:Y:S01]  /*df10*/  SHF.R.U32.HI R5, RZ, 0x10, R2.reuse ;  /* 0x00000010ff057819 */ /* 0x100fe20000011602 */
[----:B------:R-:W-:Y:S01]  /*df20*/  @!P0 HADD2 R61, -R82.H0_H0, -RZ.H0_H0 ;  /* 0xa00000ff523d8230 */ /* 0x000fe20000000900 */
[----:B--2---:R-:W-:Y:S01]  /*df30*/  IMAD.MOV.U32 R189, RZ, RZ, R231 ;  /* 0x000000ffffbd7224 */ /* 0x004fe200078e00e7 */
[----:B------:R-:W-:Y:S02]  /*df40*/  PRMT R231, R82, 0x5410, R71 ;  /* 0x0000541052e77816 */ /* 0x000fe40000000047 */
[----:B------:R-:W-:Y:S02]  /*df50*/  @!P1 PRMT R71, R59, 0x5410, RZ ;  /* 0x000054103b479816 */ /* 0x000fe400000000ff */
[----:B------:R-:W-:Y:S02]  /*df60*/  ISETP.GE.U32.AND P1, PT, R198, R3, PT ;  /* 0x00000003c600720c */ /* 0x000fe40003f26070 */
[----:B------:R-:W-:-:S02]  /*df70*/  SHF.R.U32.HI R3, RZ, 0x18, R2 ;  /* 0x00000018ff037819 */ /* 0x000fc40000011602 */
[----:B-1----:R-:W-:Y:S01]  /*df80*/  F2FP.PACK_AB R2, R18, R14 ;  /* 0x0000000e1202723e */ /* 0x002fe200000000ff */
[----:B------:R-:W-:Y:S01]  /*df90*/  IMAD.MOV.U32 R6, RZ, RZ, R32 ;  /* 0x000000ffff067224 */ /* 0x000fe200078e0020 */
[----:B------:R-:W-:Y:S02]  /*dfa0*/  @!P0 PRMT R82, R61, 0x5410, RZ ;  /* 0x000054103d528816 */ /* 0x000fe400000000ff */
[----:B------:R-:W-:Y:S02]  /*dfb0*/  PRMT R69, R2, 0x7610, R69 ;  /* 0x0000761002457816 */ /* 0x000fe40000000045 */
[----:B------:R-:W-:Y:S01]  /*dfc0*/  ISETP.GE.U32.AND P0, PT, R198, R3, PT ;  /* 0x00000003c600720c */ /* 0x000fe20003f06070 */
[----:B------:R-:W-:Y:S01]  /*dfd0*/  FADD.FTZ R3, R16, R8 ;  /* 0x0000000810037221 */ /* 0x000fe20000010000 */
[----:B------:R-:W-:Y:S01]  /*dfe0*/  PRMT R70, R2, 0x7632, R70 ;  /* 0x0000763202467816 */ /* 0x000fe20000000046 */
[----:B------:R-:W-:Y:S01]  /*dff0*/  IMAD.MOV.U32 R7, RZ, RZ, R33 ;  /* 0x000000ffff077224 */ /* 0x000fe200078e0021 */
[----:B------:R-:W-:Y:S01]  /*e000*/  @!P5 HADD2 R63, -R69.H0_H0, -RZ.H0_H0 ;  /* 0xa00000ff453fd230 */ /* 0x000fe20000000900 */
[----:B------:R1:W-:Y:S01]  /*e010*/  MUFU.EX2 R8, R203 ;  /* 0x000000cb00087308 */ /* 0x0003e20000000800 */
[----:B------:R-:W-:Y:S01]  /*e020*/  IMAD.MOV.U32 R186, RZ, RZ, R6 ;  /* 0x000000ffffba7224 */ /* 0x000fe200078e0006 */
[----:B------:R-:W-:Y:S01]  /*e030*/  LOP3.LUT R2, R5, 0xff, RZ, 0xc0, !PT ;  /* 0x000000ff05027812 */ /* 0x000fe200078ec0ff */
[----:B------:R-:W-:-:S02]  /*e040*/  FADD.FTZ R6, R19, R3 ;  /* 0x0000000313067221 */ /* 0x000fc40000010000 */
[----:B------:R-:W-:-:S03]  /*e050*/  IMAD.MOV.U32 R187, RZ, RZ, R7 ;  /* 0x000000ffffbb7224 */ /* 0x000fc600078e0007 */
[----:B------:R-:W2:Y:S01]  /*e060*/  MUFU.EX2 R7, R190 ;  /* 0x000000be00077308 */ /* 0x000ea20000000800 */
[----:B------:R-:W-:Y:S02]  /*e070*/  IMAD.MOV.U32 R180, RZ, RZ, R10 ;  /* 0x000000ffffb47224 */ /* 0x000fe400078e000a */
[----:B-1----:R-:W-:Y:S02]  /*e080*/  IMAD.MOV.U32 R203, RZ, RZ, R138 ;  /* 0x000000ffffcb7224 */ /* 0x002fe400078e008a */
[----:B------:R-:W-:Y:S01]  /*e090*/  IMAD.MOV.U32 R138, RZ, RZ, R230 ;  /* 0x000000ffff8a7224 */ /* 0x000fe200078e00e6 */
[----:B------:R-:W-:Y:S02]  /*e0a0*/  PRMT R230, R69, 0x5410, R70 ;  /* 0x0000541045e67816 */ /* 0x000fe40000000046 */
[----:B------:R-:W-:Y:S02]  /*e0b0*/  @!P5 PRMT R69, R63, 0x5410, RZ ;  /* 0x000054103f45d816 */ /* 0x000fe400000000ff */
[----:B------:R-:W-:Y:S01]  /*e0c0*/  ISETP.GE.U32.AND P5, PT, R198, R2, PT ;  /* 0x00000002c600720c */ /* 0x000fe20003fa6070 */
[----:B------:R-:W-:Y:S01]  /*e0d0*/  FADD.FTZ R2, R15, R6 ;  /* 0x000000060f027221 */ /* 0x000fe20000010000 */
[----:B------:R-:W1:Y:S03]  /*e0e0*/  MUFU.EX2 R10, R191 ;  /* 0x000000bf000a7308 */ /* 0x000e660000000800 */
[----:B------:R-:W-:-:S02]  /*e0f0*/  FADD.FTZ R2, R12, R2 ;  /* 0x000000020c027221 */ /* 0x000fc40000010000 */
[----:B------:R-:W-:Y:S02]  /*e100*/  IMAD.MOV.U32 R45, RZ, RZ, R49 ;  /* 0x000000ffff2d7224 */ /* 0x000fe400078e0031 */
[----:B------:R-:W-:Y:S02]  /*e110*/  IMAD.MOV.U32 R188, RZ, RZ, R9 ;  /* 0x000000ffffbc7224 */ /* 0x000fe400078e0009 */
[----:B------:R-:W-:Y:S01]  /*e120*/  FADD.FTZ R14, R14, R2 ;  /* 0x000000020e0e7221 */ /* 0x000fe20000010000 */
[----:B------:R-:W-:Y:S01]  /*e130*/  IADD3 R2, R17, 0x1, RZ ;  /* 0x0000000111027810 */ /* 0x000fe20007ffe0ff */
[----:B------:R-:W4:Y:S01]  /*e140*/  MUFU.EX2 R9, R204 ;  /* 0x000000cc00097308 */ /* 0x000f220000000800 */
[----:B---3--:R-:W-:-:S07]  /*e150*/  FADD.FTZ R3, R11, R13 ;  /* 0x0000000d0b037221 */ /* 0x008fce0000010000 */
[----:B------:R3:W3:Y:S01]  /*e160*/  MUFU.EX2 R5, R205 ;  /* 0x000000cd00057308 */ /* 0x0006e20000000800 */
[----:B--2---:R-:W-:-:S04]  /*e170*/  FADD.FTZ R3, R7, R3 ;  /* 0x0000000307037221 */ /* 0x004fc80000010000 */
[----:B-1----:R-:W-:Y:S02]  /*e180*/  FADD.FTZ R3, R10, R3 ;  /* 0x000000030a037221 */ /* 0x002fe40000010000 */
[----:B---3--:R-:W-:Y:S01]  /*e190*/  IMAD.MOV.U32 R205, RZ, RZ, R188 ;  /* 0x000000ffffcd7224 */ /* 0x008fe200078e00bc */
[----:B------:R-:W-:-:S04]  /*e1a0*/  LOP3.LUT R188, R45, R2, RZ, 0x3c, !PT ;  /* 0x000000022dbc7212 */ /* 0x000fc800078e3cff */
[----:B------:R-:W-:Y:S01]  /*e1b0*/  LOP3.LUT R2, R188, R187, RZ, 0x3c, !PT ;  /* 0x000000bbbc027212 */ /* 0x000fe200078e3cff */
[----:B------:R-:W-:-:S04]  /*e1c0*/  FADD.FTZ R3, R8, R3 ;  /* 0x0000000308037221 */ /* 0x000fc80000010000 */
[----:B------:R-:W-:-:S04]  /*e1d0*/  IMAD.WIDE.U32 R12, R2, -0x326172a9, RZ ;  /* 0xcd9e8d57020c7825 */ /* 0x000fc800078e00ff */
[----:B----4-:R-:W-:Y:S01]  /*e1e0*/  FADD.FTZ R3, R9, R3 ;  /* 0x0000000309037221 */ /* 0x010fe20000010000 */
[----:B------:R-:W-:-:S03]  /*e1f0*/  LOP3.LUT R2, R13, R205, R28, 0x96, !PT ;  /* 0x000000cd0d027212 */ /* 0x000fc600078e961c */
[----:B------:R-:W-:Y:S02]  /*e200*/  FADD.FTZ R15, R5, R3 ;  /* 0x00000003050f7221 */ /* 0x000fe40000010000 */
[----:B------:R-:W-:Y:S01]  /*e210*/  IMAD.WIDE.U32 R2, R2, -0x2daee0ad, RZ ;  /* 0xd2511f5302027825 */ /* 0x000fe200078e00ff */
[----:B------:R-:W-:-:S04]  /*e220*/  LOP3.LUT R6, R31, R180, R12, 0x96, !PT ;  /* 0x000000b41f067212 */ /* 0x000fc800078e960c */
[----:B------:R-:W-:Y:S02]  /*e230*/  LOP3.LUT R3, R3, R203, R152, 0x96, !PT ;  /* 0x000000cb03037212 */ /* 0x000fe400078e9698 */
[----:B------:R-:W-:Y:S02]  /*e240*/  F2FP.PACK_AB R20, R7, R11 ;  /* 0x0000000b0714723e */ /* 0x000fe400000000ff */
[----:B------:R-:W-:Y:S01]  /*e250*/  F2FP.PACK_AB R21, R8, R10 ;  /* 0x0000000a0815723e */ /* 0x000fe200000000ff */
[----:B------:R-:W-:-:S04]  /*e260*/  IMAD.WIDE.U32 R10, R3, -0x326172a9, RZ ;  /* 0xcd9e8d57030a7825 */ /* 0x000fc800078e00ff */
[----:B------:R-:W-:Y:S02]  /*e270*/  IMAD.MOV.U32 R204, RZ, RZ, R189 ;  /* 0x000000ffffcc7224 */ /* 0x000fe400078e00bd */
[----:B------:R-:W-:Y:S01]  /*e280*/  IMAD.WIDE.U32 R6, R6, -0x2daee0ad, RZ ;  /* 0xd2511f5306067825 */ /* 0x000fe200078e00ff */
[----:B------:R-:W-:Y:S02]  /*e290*/  F2FP.PACK_AB R99, R5, R9 ;  /* 0x000000090563723e */ /* 0x000fe400000000ff */
[----:B------:R-:W-:Y:S02]  /*e2a0*/  LOP3.LUT R3, R11, R138, R30, 0x96, !PT ;  /* 0x0000008a0b037212 */ /* 0x000fe400078e961e */
[----:B------:R-:W-:-:S03]  /*e2b0*/  LOP3.LUT R5, R7, R204, R2, 0x96, !PT ;  /* 0x000000cc07057212 */ /* 0x000fc600078e9602 */
[----:B------:R-:W-:-:S04]  /*e2c0*/  IMAD.WIDE.U32 R2, R3, -0x2daee0ad, RZ ;  /* 0xd2511f5303027825 */ /* 0x000fc800078e00ff */
[----:B------:R-:W-:Y:S01]  /*e2d0*/  IMAD.WIDE.U32 R8, R5, -0x326172a9, RZ ;  /* 0xcd9e8d5705087825 */ /* 0x000fe200078e00ff */
[----:B------:R-:W-:-:S04]  /*e2e0*/  LOP3.LUT R6, R3, R183, R6, 0x96, !PT ;  /* 0x000000b703067212 */ /* 0x000fc800078e9606 */
[----:B------:R-:W-:Y:S01]  /*e2f0*/  LOP3.LUT R3, R9, R139, R10, 0x96, !PT ;  /* 0x0000008b09037212 */ /* 0x000fe200078e960a */
[----:B------:R-:W1:Y:S04]  /*e300*/  MUFU.EX2 R17, R208 ;  /* 0x000000d000117308 */ /* 0x000e680000000800 */
[----:B------:R-:W-:-:S04]  /*e310*/  IMAD.WIDE.U32 R10, R3, -0x2daee0ad, RZ ;  /* 0xd2511f53030a7825 */ /* 0x000fc800078e00ff */
[----:B------:R-:W2:Y:S01]  /*e320*/  MUFU.EX2 R16, R209 ;  /* 0x000000d100107308 */ /* 0x000ea20000000800 */
[----:B------:R-:W-:Y:S01]  /*e330*/  LOP3.LUT R2, R11, R184, R2, 0x96, !PT ;  /* 0x000000b80b027212 */ /* 0x000fe200078e9602 */
[----:B------:R-:W-:-:S04]  /*e340*/  IMAD.WIDE.U32 R6, R6, -0x326172a9, RZ ;  /* 0xcd9e8d5706067825 */ /* 0x000fc800078e00ff */
[----:B------:R-:W-:-:S04]  /*e350*/  IMAD.WIDE.U32 R2, R2, -0x326172a9, RZ ;  /* 0xcd9e8d5702027825 */ /* 0x000fc800078e00ff */
[----:B------:R-:W-:Y:S01]  /*e360*/  IMAD.MOV.U32 R189, RZ, RZ, R143 ;  /* 0x000000ffffbd7224 */ /* 0x000fe200078e008f */
[----:B------:R-:W-:Y:S01]  /*e370*/  LOP3.LUT R5, R3, R251, R6, 0x96, !PT ;  /* 0x000000fb03057212 */ /* 0x000fe200078e9606 */
[----:B------:R-:W-:Y:S02]  /*e380*/  FADD.FTZ R9, R18, R14 ;  /* 0x0000000e12097221 */ /* 0x000fe40000010000 */
[----:B-1----:R-:W-:Y:S01]  /*e390*/  FADD.FTZ R6, R17, R15 ;  /* 0x0000000f11067221 */ /* 0x002fe20000010000 */
[----:B------:R-:W-:Y:S01]  /*e3a0*/  LOP3.LUT R14, R7, R189, R8, 0x96, !PT ;  /* 0x000000bd070e7212 */ /* 0x000fe200078e9608 */
[----:B------:R-:W-:Y:S02]  /*e3b0*/  MUFU.EX2 R15, R207 ;  /* 0x000000cf000f7308 */ /* 0x000fe40000000800 */
[----:B--2---:R-:W-:Y:S01]  /*e3c0*/  FADD.FTZ R11, R16, R6 ;  /* 0x00000006100b7221 */ /* 0x004fe20000010000 */
[----:B------:R-:W-:-:S05]  /*e3d0*/  LOP3.LUT R6, R5, 0xffff, RZ, 0xc0, !PT ;  /* 0x0000ffff05067812 */ /* 0x000fca00078ec0ff */
[----:B------:R1:W2:Y:S01]  /*e3e0*/  MUFU.EX2 R8, R206 ;  /* 0x000000ce00087308 */ /* 0x0002a20000000800 */
[C---:B------:R-:W-:Y:S01]  /*e3f0*/  PRMT R59, R24.reuse, 0x7610, R59 ;  /* 0x00007610183b7816 */ /* 0x040fe2000000003b */
[----:B------:R-:W-:Y:S01]  /*e400*/  @!P1 HADD2 R62, -R70.H0_H0, -RZ.H0_H0 ;  /* 0xa00000ff463e9230 */ /* 0x000fe20000000900 */
[----:B------:R-:W-:Y:S02]  /*e410*/  SHF.R.U32.HI R6, RZ, 0x8, R6 ;  /* 0x00000008ff067819 */ /* 0x000fe40000011606 */
[----:B------:R-:W-:Y:S01]  /*e420*/  LOP3.LUT R7, R5, 0xff, RZ, 0xc0, !PT ;  /* 0x000000ff05077812 */ /* 0x000fe200078ec0ff */
[----:B------:R-:W-:Y:S01]  /*e430*/  @!P5 HADD2 R64, -R59.H0_H0, -RZ.H0_H0 ;  /* 0xa00000ff3b40d230 */ /* 0x000fe20000000900 */
[----:B------:R-:W-:Y:S02]  /*e440*/  F2FP.PACK_AB R23, R47, R58 ;  /* 0x0000003a2f17723e */ /* 0x000fe400000000ff */
[----:B------:R-:W-:Y:S02]  /*e450*/  PRMT R58, R24, 0x7632, R58 ;  /* 0x00007632183a7816 */ /* 0x000fe4000000003a */
[----:B------:R-:W-:-:S02]  /*e460*/  @!P1 PRMT R70, R62, 0x5410, RZ ;  /* 0x000054103e469816 */ /* 0x000fc400000000ff */
[----:B------:R-:W-:Y:S02]  /*e470*/  ISETP.GE.U32.AND P1, PT, R198, R7, PT ;  /* 0x00000007c600720c */ /* 0x000fe40003f26070 */
[----:B------:R-:W-:Y:S02]  /*e480*/  LOP3.LUT R6, R6, 0xffff, RZ, 0xc0, !PT ;  /* 0x0000ffff06067812 */ /* 0x000fe400078ec0ff */
[----:B-1----:R-:W-:Y:S02]  /*e490*/  PRMT R206, R59, 0x5410, R58 ;  /* 0x000054103bce7816 */ /* 0x002fe4000000003a */
[----:B------:R-:W-:Y:S02]  /*e4a0*/  @!P5 PRMT R59, R64, 0x5410, RZ ;  /* 0x00005410403bd816 */ /* 0x000fe400000000ff */
[----:B------:R-:W-:Y:S01]  /*e4b0*/  ISETP.GE.U32.AND P5, PT, R198, R6, PT ;  /* 0x00000006c600720c */ /* 0x000fe20003fa6070 */
[----:B--2---:R-:W-:Y:S01]  /*e4c0*/  FADD.FTZ R6, R8, R9 ;  /* 0x0000000908067221 */ /* 0x004fe20000010000 */
[----:B------:R-:W-:Y:S01]  /*e4d0*/  F2FP.PACK_AB R7, R15, R8 ;  /* 0x000000080f07723e */ /* 0x000fe200000000ff */
[----:B------:R-:W-:-:S02]  /*e4e0*/  IMAD.MOV.U32 R142, RZ, RZ, R44 ;  /* 0x000000ffff8e7224 */ /* 0x000fc400078e002c */
[----:B------:R-:W-:Y:S01]  /*e4f0*/  FADD.FTZ R8, R15, R6 ;  /* 0x000000060f087221 */ /* 0x000fe20000010000 */
[C---:B------:R-:W-:Y:S02]  /*e500*/  PRMT R68, R7.reuse, 0x7610, R68 ;  /* 0x0000761007447816 */ /* 0x040fe40000000044 */
[--C-:B------:R-:W-:Y:S02]  /*e510*/  SHF.R.U32.HI R6, RZ, 0x18, R5.reuse ;  /* 0x00000018ff067819 */ /* 0x100fe40000011605 */
[----:B------:R-:W-:Y:S01]  /*e520*/  SHF.R.U32.HI R5, RZ, 0x10, R5 ;  /* 0x00000010ff057819 */ /* 0x000fe20000011605 */
[----:B------:R-:W-:Y:S01]  /*e530*/  @!P1 HADD2 R66, -R68.H0_H0, -RZ.H0_H0 ;  /* 0xa00000ff44429230 */ /* 0x000fe20000000900 */
[----:B------:R-:W-:Y:S01]  /*e540*/  PRMT R67, R7, 0x7632, R67 ;  /* 0x0000763207437816 */ /* 0x000fe20000000043 */
[----:B------:R-:W-:Y:S01]  /*e550*/  IMAD.MOV.U32 R143, RZ, RZ, R142 ;  /* 0x000000ffff8f7224 */ /* 0x000fe200078e008e */
[----:B------:R-:W-:Y:S01]  /*e560*/  LOP3.LUT R5, R5, 0xff, RZ, 0xc0, !PT ;  /* 0x000000ff05057812 */ /* 0x000fe200078ec0ff */
[----:B------:R-:W-:-:S02]  /*e570*/  IMAD.MOV.U32 R142, RZ, RZ, R43 ;  /* 0x000000ffff8e7224 */ /* 0x000fc400078e002b */
[----:B------:R-:W-:Y:S01]  /*e580*/  IMAD.MOV.U32 R43, RZ, RZ, R248 ;  /* 0x000000ffff2b7224 */ /* 0x000fe200078e00f8 */
[----:B------:R-:W-:Y:S01]  /*e590*/  PRMT R248, R68, 0x5410, R67 ;  /* 0x0000541044f87816 */ /* 0x000fe20000000043 */
[----:B------:R-:W-:Y:S01]  /*e5a0*/  @!P0 HADD2 R65, -R58.H0_H0, -RZ.H0_H0 ;  /* 0xa00000ff3a418230 */ /* 0x000fe20000000900 */
[----:B------:R-:W-:Y:S02]  /*e5b0*/  @!P1 PRMT R68, R66, 0x5410, RZ ;  /* 0x0000541042449816 */ /* 0x000fe400000000ff */
[----:B------:R-:W-:Y:S01]  /*e5c0*/  ISETP.GE.U32.AND P1, PT, R198, R5, PT ;  /* 0x00000005c600720c */ /* 0x000fe20003f26070 */
[----:B------:R-:W-:Y:S01]  /*e5d0*/  MUFU.EX2 R9, R210 ;  /* 0x000000d200097308 */ /* 0x000fe20000000800 */
[----:B------:R-:W-:Y:S01]  /*e5e0*/  F2FP.PACK_AB R98, R16, R17 ;  /* 0x000000111062723e */ /* 0x000fe200000000ff */
[----:B------:R-:W-:Y:S01]  /*e5f0*/  @!P5 HADD2 R108, -R67.H0_H0, -RZ.H0_H0 ;  /* 0xa00000ff436cd230 */ /* 0x000fe20000000900 */
[----:B------:R-:W-:Y:S02]  /*e600*/  @!P0 PRMT R58, R65, 0x5410, RZ ;  /* 0x00005410413a8816 */ /* 0x000fe400000000ff */
[----:B------:R-:W-:-:S03]  /*e610*/  ISETP.GE.U32.AND P0, PT, R198, R6, PT ;  /* 0x00000006c600720c */ /* 0x000fc60003f06070 */
[----:B------:R-:W1:Y:S01]  /*e620*/  MUFU.EX2 R17, R211 ;  /* 0x000000d300117308 */ /* 0x000e620000000800 */
[C---:B------:R-:W-:Y:S02]  /*e630*/  LOP3.LUT R5, R2.reuse, 0xff, RZ, 0xc0, !PT ;  /* 0x000000ff02057812 */ /* 0x040fe400078ec0ff */
[----:B------:R-:W-:-:S05]  /*e640*/  LOP3.LUT R3, R2, 0xffff, RZ, 0xc0, !PT ;  /* 0x0000ffff02037812 */ /* 0x000fca00078ec0ff */
[----:B------:R-:W2:Y:S01]  /*e650*/  MUFU.EX2 R16, R212 ;  /* 0x000000d400107308 */ /* 0x000ea20000000800 */
[----:B------:R-:W-:Y:S02]  /*e660*/  PRMT R66, R25, 0x7610, R66 ;  /* 0x0000761019427816 */ /* 0x000fe40000000042 */
[----:B------:R-:W-:Y:S02]  /*e670*/  @!P5 PRMT R67, R108, 0x5410, RZ ;  /* 0x000054106c43d816 */ /* 0x000fe400000000ff */
[----:B------:R-:W-:-:S03]  /*e680*/  ISETP.GE.U32.AND P5, PT, R198, R5, PT ;  /* 0x00000005c600720c */ /* 0x000fc60003fa6070 */
[----:B------:R-:W3:Y:S01]  /*e690*/  MUFU.EX2 R15, R213 ;  /* 0x000000d5000f7308 */ /* 0x000ee20000000800 */
[----:B------:R-:W-:Y:S01]  /*e6a0*/  SHF.R.U32.HI R5, RZ, 0x8, R3 ;  /* 0x00000008ff057819 */ /* 0x000fe20000011603 */
[----:B------:R-:W-:Y:S01]  /*e6b0*/  @!P1 HADD2 R109, -R66.H0_H0, -RZ.H0_H0 ;  /* 0xa00000ff426d9230 */ /* 0x000fe20000000900 */
[----:B------:R-:W-:Y:S02]  /*e6c0*/  PRMT R65, R25, 0x7632, R65 ;  /* 0x0000763219417816 */ /* 0x000fe40000000041 */
[--C-:B------:R-:W-:Y:S02]  /*e6d0*/  SHF.R.U32.HI R6, RZ, 0x10, R2.reuse ;  /* 0x00000010ff067819 */ /* 0x100fe40000011602 */
[----:B------:R-:W-:Y:S02]  /*e6e0*/  SHF.R.U32.HI R3, RZ, 0x18, R2 ;  /* 0x00000018ff037819 */ /* 0x000fe40000011602 */
[----:B------:R-:W-:Y:S01]  /*e6f0*/  LOP3.LUT R2, R5, 0xffff, RZ, 0xc0, !PT ;  /* 0x0000ffff05027812 */ /* 0x000fe200078ec0ff */
[----:B------:R-:W-:Y:S01]  /*e700*/  @!P0 HADD2 R103, -R65.H0_H0, -RZ.H0_H0 ;  /* 0xa00000ff41678230 */ /* 0x000fe20000000900 */
[----:B------:R-:W-:-:S02]  /*e710*/  PRMT R209, R66, 0x5410, R65 ;  /* 0x0000541042d17816 */ /* 0x000fc40000000041 */
[----:B------:R-:W-:Y:S02]  /*e720*/  @!P1 PRMT R66, R109, 0x5410, RZ ;  /* 0x000054106d429816 */ /* 0x000fe400000000ff */
[----:B-1----:R-:W-:Y:S02]  /*e730*/  F2FP.PACK_AB R5, R17, R9 ;  /* 0x000000091105723e */ /* 0x002fe400000000ff */
[----:B------:R-:W-:Y:S01]  /*e740*/  ISETP.GE.U32.AND P1, PT, R198, R2, PT ;  /* 0x00000002c600720c */ /* 0x000fe20003f26070 */
[----:B--2---:R-:W-:Y:S01]  /*e750*/  FADD.FTZ R2, R16, R11 ;  /* 0x0000000b10027221 */ /* 0x004fe20000010000 */
[----:B------:R-:W-:Y:S01]  /*e760*/  PRMT R64, R5, 0x7610, R64 ;  /* 0x0000761005407816 */ /* 0x000fe20000000040 */
[----:B------:R-:W-:Y:S01]  /*e770*/  FADD.FTZ R7, R9, R8 ;  /* 0x0000000809077221 */ /* 0x000fe20000010000 */
[----:B------:R-:W-:Y:S01]  /*e780*/  @!P0 PRMT R65, R103, 0x5410, RZ ;  /* 0x0000541067418816 */ /* 0x000fe200000000ff */
[----:B---3--:R-:W-:Y:S01]  /*e790*/  FADD.FTZ R8, R15, R2 ;  /* 0x000000020f087221 */ /* 0x008fe20000010000 */
[----:B------:R-:W-:Y:S01]  /*e7a0*/  ISETP.GE.U32.AND P0, PT, R198, R3, PT ;  /* 0x00000003c600720c */ /* 0x000fe20003f06070 */
[----:B------:R-:W-:Y:S01]  /*e7b0*/  IMAD.WIDE.U32 R2, R14, -0x2daee0ad, RZ ;  /* 0xd2511f530e027825 */ /* 0x000fe200078e00ff */
[----:B------:R-:W-:Y:S01]  /*e7c0*/  @!P5 HADD2 R111, -R64.H0_H0, -RZ.H0_H0 ;  /* 0xa00000ff406fd230 */ /* 0x000fe20000000900 */
[----:B------:R-:W-:-:S02]  /*e7d0*/  PRMT R63, R5, 0x7632, R63 ;  /* 0x00007632053f7816 */ /* 0x000fc4000000003f */
[----:B------:R-:W-:Y:S02]  /*e7e0*/  LOP3.LUT R6, R6, 0xff, RZ, 0xc0, !PT ;  /* 0x000000ff06067812 */ /* 0x000fe400078ec0ff */
[----:B------:R-:W-:Y:S02]  /*e7f0*/  LOP3.LUT R5, R3, R249, R10, 0x96, !PT ;  /* 0x000000f903057212 */ /* 0x000fe400078e960a */
[----:B------:R-:W-:Y:S02]  /*e800*/  PRMT R208, R64, 0x5410, R63 ;  /* 0x0000541040d07816 */ /* 0x000fe4000000003f */
[----:B------:R-:W-:Y:S02]  /*e810*/  @!P5 PRMT R64, R111, 0x5410, RZ ;  /* 0x000054106f40d816 */ /* 0x000fe400000000ff */
[----:B------:R-:W-:Y:S02]  /*e820*/  ISETP.GE.U32.AND P5, PT, R198, R6, PT ;  /* 0x00000006c600720c */ /* 0x000fe40003fa6070 */
[----:B------:R-:W-:Y:S01]  /*e830*/  SHF.R.U32.HI R6, RZ, 0x10, R5 ;  /* 0x00000010ff067819 */ /* 0x000fe20000011605 */
[----:B------:R-:W-:Y:S01]  /*e840*/  @!P1 HADD2 R110, -R63.H0_H0, -RZ.H0_H0 ;  /* 0xa00000ff3f6e9230 */ /* 0x000fe20000000900 */
[----:B------:R-:W-:-:S02]  /*e850*/  PRMT R61, R23, 0x7632, R61 ;  /* 0x00007632173d7816 */ /* 0x000fc4000000003d */
[----:B------:R-:W-:Y:S02]  /*e860*/  LOP3.LUT R6, R6, 0xff, RZ, 0xc0, !PT ;  /* 0x000000ff06067812 */ /* 0x000fe400078ec0ff */
[----:B------:R-:W-:Y:S01]  /*e870*/  @!P1 PRMT R63, R110, 0x5410, RZ ;  /* 0x000054106e3f9816 */ /* 0x000fe200000000ff */
[----:B------:R-:W-:Y:S01]  /*e880*/  @!P0 HADD2 R120, -R61.H0_H0, -RZ.H0_H0 ;  /* 0xa00000ff3d788230 */ /* 0x000fe20000000900 */
[----:B------:R-:W-:Y:S02]  /*e890*/  PRMT R62, R23, 0x7610, R62 ;  /* 0x00007610173e7816 */ /* 0x000fe4000000003e */
[----:B------:R-:W-:Y:S02]  /*e8a0*/  ISETP.GE.U32.AND P1, PT, R198, R6, PT ;  /* 0x00000006c600720c */ /* 0x000fe40003f26070 */
[----:B------:R-:W-:Y:S01]  /*e8b0*/  LOP3.LUT R6, R5, 0xff, RZ, 0xc0, !PT ;  /* 0x000000ff05067812 */ /* 0x000fe200078ec0ff */
[----:B------:R-:W-:Y:S01]  /*e8c0*/  MUFU.EX2 R11, R214 ;  /* 0x000000d6000b7308 */ /* 0x000fe20000000800 */
[----:B------:R-:W-:-:S02]  /*e8d0*/  F2FP.PACK_AB R22, R15, R16 ;  /* 0x000000100f16723e */ /* 0x000fc400000000ff */
[----:B------:R-:W-:Y:S02]  /*e8e0*/  PRMT R207, R62, 0x5410, R61 ;  /* 0x000054103ecf7816 */ /* 0x000fe4000000003d */
[----:B------:R-:W-:-:S03]  /*e8f0*/  @!P0 PRMT R61, R120, 0x5410, RZ ;  /* 0x00005410783d8816 */ /* 0x000fc600000000ff */
[----:B------:R-:W1:Y:S01]  /*e900*/  MUFU.EX2 R15, R215 ;  /* 0x000000d7000f7308 */ /* 0x000e620000000800 */
[----:B------:R-:W-:Y:S02]  /*e910*/  ISETP.GE.U32.AND P0, PT, R198, R6, PT ;  /* 0x00000006c600720c */ /* 0x000fe40003f06070 */
[----:B------:R-:W-:Y:S01]  /*e920*/  LOP3.LUT R6, R5, 0xffff, RZ, 0xc0, !PT ;  /* 0x0000ffff05067812 */ /* 0x000fe200078ec0ff */
[----:B------:R-:W-:-:S03]  /*e930*/  @!P5 HADD2 R121, -R62.H0_H0, -RZ.H0_H0 ;  /* 0xa00000ff3e79d230 */ /* 0x000fc60000000900 */
[----:B------:R-:W-:-:S04]  /*e940*/  SHF.R.U32.HI R6, RZ, 0x8, R6 ;  /* 0x00000008ff067819 */ /* 0x000fc80000011606 */
[----:B------:R-:W-:Y:S02]  /*e950*/  LOP3.LUT R6, R6, 0xffff, RZ, 0xc0, !PT ;  /* 0x0000ffff06067812 */ /* 0x000fe400078ec0ff */
[----:B------:R-:W-:Y:S02]  /*e960*/  @!P5 PRMT R62, R121, 0x5410, RZ ;  /* 0x00005410793ed816 */ /* 0x000fe400000000ff */
[----:B------:R-:W-:Y:S02]  /*e970*/  ISETP.GE.U32.AND P5, PT, R198, R6, PT ;  /* 0x00000006c600720c */ /* 0x000fe40003fa6070 */
[----:B-1----:R-:W-:-:S04]  /*e980*/  F2FP.PACK_AB R6, R15, R11 ;  /* 0x0000000b0f06723e */ /* 0x002fc800000000ff */
[C---:B------:R-:W-:Y:S02]  /*e990*/  PRMT R60, R6.reuse, 0x7610, R60 ;  /* 0x00007610063c7816 */ /* 0x040fe4000000003c */
[----:B------:R-:W-:-:S03]  /*e9a0*/  PRMT R57, R6, 0x7632, R57 ;  /* 0x0000763206397816 */ /* 0x000fc60000000039 */
[----:B------:R-:W-:Y:S01]  /*e9b0*/  @!P0 HADD2 R122, -R60.H0_H0, -RZ.H0_H0 ;  /* 0xa00000ff3c7a8230 */ /* 0x000fe20000000900 */
[----:B------:R-:W-:Y:S02]  /*e9c0*/  SHF.R.U32.HI R5, RZ, 0x18, R5 ;  /* 0x00000018ff057819 */ /* 0x000fe40000011605 */
[----:B------:R-:W-:Y:S02]  /*e9d0*/  PRMT R213, R60, 0x5410, R57 ;  /* 0x000054103cd57816 */ /* 0x000fe40000000039 */
[----:B------:R-:W-:Y:S02]  /*e9e0*/  @!P0 PRMT R60, R122, 0x5410, RZ ;  /* 0x000054107a3c8816 */ /* 0x000fe400000000ff */
[----:B------:R-:W-:Y:S02]  /*e9f0*/  ISETP.GE.U32.AND P0, PT, R198, R5, PT ;  /* 0x00000005c600720c */ /* 0x000fe40003f06070 */
[C---:B------:R-:W-:Y:S02]  /*ea00*/  PRMT R55, R27.reuse, 0x7632, R55 ;  /* 0x000076321b377816 */ /* 0x040fe40000000037 */
[----:B------:R-:W-:-:S02]  /*ea10*/  PRMT R56, R27, 0x7610, R56 ;  /* 0x000076101b387816 */ /* 0x000fc40000000038 */
[----:B------:R-:W-:Y:S02]  /*ea20*/  LOP3.LUT R5, R2, 0xff, RZ, 0xc0, !PT ;  /* 0x000000ff02057812 */ /* 0x000fe400078ec0ff */
[----:B------:R-:W-:-:S05]  /*ea30*/  PRMT R212, R56, 0x5410, R55 ;  /* 0x0000541038d47816 */ /* 0x000fca0000000037 */
[----:B------:R-:W-:Y:S01]  /*ea40*/  @!P0 HADD2 R124, -R55.H0_H0, -RZ.H0_H0 ;  /* 0xa00000ff377c8230 */ /* 0x000fe20000000900 */
[----:B------:R-:W-:Y:S04]  /*ea50*/  MUFU.EX2 R14, R217 ;  /* 0x000000d9000e7308 */ /* 0x000fe80000000800 */
[----:B------:R-:W-:Y:S02]  /*ea60*/  @!P0 PRMT R55, R124, 0x5410, RZ ;  /* 0x000054107c378816 */ /* 0x000fe400000000ff */
[----:B------:R-:W-:Y:S02]  /*ea70*/  ISETP.GE.U32.AND P0, PT, R198, R5, PT ;  /* 0x00000005c600720c */ /* 0x000fe40003f06070 */
[--C-:B------:R-:W-:Y:S01]  /*ea80*/  SHF.R.U32.HI R5, RZ, 0x10, R2.reuse ;  /* 0x00000010ff057819 */ /* 0x100fe20000011602 */
[----:B------:R-:W1:Y:S01]  /*ea90*/  MUFU.EX2 R16, R216 ;  /* 0x000000d800107308 */ /* 0x000e620000000800 */
[----:B------:R-:W-:Y:S01]  /*eaa0*/  LOP3.LUT R3, R2, 0xffff, RZ, 0xc0, !PT ;  /* 0x0000ffff02037812 */ /* 0x000fe200078ec0ff */
[----:B------:R-:W-:Y:S01]  /*eab0*/  @!P1 HADD2 R125, -R56.H0_H0, -RZ.H0_H0 ;  /* 0xa00000ff387d9230 */ /* 0x000fe20000000900 */
[----:B------:R-:W-:-:S02]  /*eac0*/  SHF.R.U32.HI R6, RZ, 0x18, R2 ;  /* 0x00000018ff067819 */ /* 0x000fc40000011602 */
[----:B------:R-:W-:-:S03]  /*ead0*/  LOP3.LUT R2, R5, 0xff, RZ, 0xc0, !PT ;  /* 0x000000ff05027812 */ /* 0x000fc600078ec0ff */
[----:B------:R-:W2:Y:S01]  /*eae0*/  MUFU.EX2 R9, R218 ;  /* 0x000000da00097308 */ /* 0x000ea20000000800 */
[----:B------:R-:W-:Y:S01]  /*eaf0*/  SHF.R.U32.HI R3, RZ, 0x8, R3 ;  /* 0x00000008ff037819 */ /* 0x000fe20000011603 */
[----:B------:R-:W-:Y:S01]  /*eb00*/  @!P5 HADD2 R123, -R57.H0_H0, -RZ.H0_H0 ;  /* 0xa00000ff397bd230 */ /* 0x000fe20000000900 */
[----:B------:R-:W-:-:S05]  /*eb10*/  @!P1 PRMT R56, R125, 0x5410, RZ ;  /* 0x000054107d389816 */ /* 0x000fca00000000ff */
[----:B------:R-:W3:Y:S01]  /*eb20*/  MUFU.EX2 R5, R224 ;  /* 0x000000e000057308 */ /* 0x000ee20000000800 */
[C---:B------:R-:W-:Y:S02]  /*eb30*/  ISETP.GE.U32.AND P1, PT, R198.reuse, R2, PT ;  /* 0x00000002c600720c */ /* 0x040fe40003f26070 */
[----:B------:R-:W-:Y:S02]  /*eb40*/  LOP3.LUT R2, R3, 0xffff, RZ, 0xc0, !PT ;  /* 0x0000ffff03027812 */ /* 0x000fe400078ec0ff */
[----:B------:R-:W-:Y:S02]  /*eb50*/  @!P5 PRMT R57, R123, 0x5410, RZ ;  /* 0x000054107b39d816 */ /* 0x000fe400000000ff */
[----:B------:R-:W-:Y:S02]  /*eb60*/  ISETP.GE.U32.AND P5, PT, R198, R2, PT ;  /* 0x00000002c600720c */ /* 0x000fe40003fa6070 */
[----:B-1----:R-:W-:Y:S01]  /*eb70*/  F2FP.PACK_AB R2, R16, R14 ;  /* 0x0000000e1002723e */ /* 0x002fe200000000ff */
[----:B------:R-:W-:-:S02]  /*eb80*/  IMAD.MOV.U32 R44, RZ, RZ, R48 ;  /* 0x000000ffff2c7224 */ /* 0x000fc400078e0030 */
[----:B------:R-:W4:Y:S01]  /*eb90*/  LDL.LU.64 R48, [R1+0x250] ;  /* 0x0002500001307983 */ /* 0x000f220000300a00 */
[C---:B------:R-:W-:Y:S02]  /*eba0*/  PRMT R54, R2.reuse, 0x7610, R54 ;  /* 0x0000761002367816 */ /* 0x040fe40000000036 */
[----:B------:R-:W-:Y:S01]  /*ebb0*/  PRMT R47, R2, 0x7632, R47 ;  /* 0x00007632022f7816 */ /* 0x000fe2000000002f */
[----:B--2---:R-:W-:Y:S01]  /*ebc0*/  FADD.FTZ R2, R9, R8 ;  /* 0x0000000809027221 */ /* 0x004fe20000010000 */
[----:B---3--:R-:W-:Y:S01]  /*ebd0*/  F2FP.PACK_AB R19, R5, R9 ;  /* 0x000000090513723e */ /* 0x008fe200000000ff */
[----:B------:R-:W2:Y:S01]  /*ebe0*/  LDL.LU.64 R32, [R1+0x248] ;  /* 0x0002480001207983 */ /* 0x000ea20000300a00 */
[----:B------:R-:W-:Y:S02]  /*ebf0*/  IMAD.MOV.U32 R8, RZ, RZ, R30 ;  /* 0x000000ffff087224 */ /* 0x000fe400078e001e */
[----:B------:R-:W-:Y:S02]  /*ec00*/  IMAD.MOV.U32 R9, RZ, RZ, R31 ;  /* 0x000000ffff097224 */ /* 0x000fe400078e001f */
[----:B------:R-:W3:Y:S01]  /*ec10*/  LDL.LU.64 R30, [R1+0x20] ;  /* 0x00002000011e7983 */ /* 0x000ee20000300a00 */
[----:B------:R-:W-:Y:S01]  /*ec20*/  FADD.FTZ R7, R17, R7 ;  /* 0x0000000711077221 */ /* 0x000fe20000010000 */
[----:B------:R-:W-:Y:S03]  /*ec30*/  MUFU.EX2 R10, R140 ;  /* 0x0000008c000a7308 */ /* 0x000fe60000000800 */
[----:B------:R-:W-:-:S05]  /*ec40*/  FADD.FTZ R3, R11, R7 ;  /* 0x000000070b037221 */ /* 0x000fca0000010000 */
[----:B------:R-:W1:Y:S01]  /*ec50*/  MUFU.EX2 R11, R141 ;  /* 0x0000008d000b7308 */ /* 0x000e620000000800 */
[----:B------:R-:W-:Y:S01]  /*ec60*/  @!P0 HADD2 R126, -R54.H0_H0, -RZ.H0_H0 ;  /* 0xa00000ff367e8230 */ /* 0x000fe20000000900 */
[----:B------:R-:W-:-:S04]  /*ec70*/  PRMT R211, R54, 0x5410, R47 ;  /* 0x0000541036d37816 */ /* 0x000fc8000000002f */
[----:B------:R-:W-:Y:S02]  /*ec80*/  @!P0 PRMT R54, R126, 0x5410, RZ ;  /* 0x000054107e368816 */ /* 0x000fe400000000ff */
[----:B------:R-:W-:Y:S01]  /*ec90*/  ISETP.GE.U32.AND P0, PT, R198, R6, PT ;  /* 0x00000006c600720c */ /* 0x000fe20003f06070 */
[----:B------:R-:W-:Y:S01]  /*eca0*/  FADD.FTZ R5, R5, R2 ;  /* 0x0000000205057221 */ /* 0x000fe20000010000 */
[----:B------:R1:W1:Y:S02]  /*ecb0*/  MUFU.EX2 R7, R227 ;  /* 0x000000e300077308 */ /* 0x0002640000000800 */
[----:B-1----:R-:W-:-:S06]  /*ecc0*/  F2FP.PACK_AB R2, R11, R10 ;  /* 0x0000000a0b02723e */ /* 0x002fcc00000000ff */
[----:B------:R-:W1:Y:S01]  /*ecd0*/  MUFU.EX2 R6, R228 ;  /* 0x000000e400067308 */ /* 0x000e620000000800 */
[C---:B------:R-:W-:Y:S02]  /*ece0*/  PRMT R41, R2.reuse, 0x7632, R41 ;  /* 0x0000763202297816 */ /* 0x040fe40000000029 */
[----:B------:R-:W-:-:S03]  /*ecf0*/  PRMT R46, R2, 0x7610, R46 ;  /* 0x00007610022e7816 */ /* 0x000fc6000000002e */
[----:B------:R-:W-:Y:S01]  /*ed00*/  @!P0 HADD2 R127, -R41.H0_H0, -RZ.H0_H0 ;  /* 0xa00000ff297f8230 */ /* 0x000fe20000000900 */
[----:B------:R-:W-:Y:S01]  /*ed10*/  PRMT R210, R46, 0x5410, R41 ;  /* 0x000054102ed27816 */ /* 0x000fe20000000029 */
[----:B------:R-:W-:Y:S02]  /*ed20*/  IMAD.MOV.U32 R218, RZ, RZ, R189 ;  /* 0x000000ffffda7224 */ /* 0x000fe400078e00bd */
[----:B------:R-:W-:Y:S01]  /*ed30*/  IMAD.MOV.U32 R217, RZ, RZ, R184 ;  /* 0x000000ffffd97224 */ /* 0x000fe200078e00b8 */
[----:B------:R-:W-:Y:S01]  /*ed40*/  @!P0 PRMT R41, R127, 0x5410, RZ ;  /* 0x000054107f298816 */ /* 0x000fe200000000ff */
[----:B------:R-:W-:Y:S02]  /*ed50*/  IMAD.MOV.U32 R216, RZ, RZ, R183 ;  /* 0x000000ffffd87224 */ /* 0x000fe400078e00b7 */
[----:B------:R-:W-:Y:S02]  /*ed60*/  FADD.FTZ R3, R15, R3 ;  /* 0x000000030f037221 */ /* 0x000fe40000010000 */
[----:B------:R-:W-:-:S02]  /*ed70*/  IMAD.MOV.U32 R224, RZ, RZ, R139 ;  /* 0x000000ffffe07224 */ /* 0x000fc400078e008b */
[----:B------:R-:W-:Y:S02]  /*ed80*/  IMAD.MOV.U32 R227, RZ, RZ, R138 ;  /* 0x000000ffffe37224 */ /* 0x000fe400078e008a */
[----:B------:R-:W-:Y:S02]  /*ed90*/  IMAD.MOV.U32 R184, RZ, RZ, R143 ;  /* 0x000000ffffb87224 */ /* 0x000fe400078e008f */
        /* <DEDUP_REMOVED lines=27> */
[----:B------:R-:W-:-:S02]  /*ef50*/  FADD.FTZ R0, R7, R5 ;  /* 0x0000000507007221 */ /* 0x000fc40000010000 */
[----:B------:R-:W-:Y:S02]  /*ef60*/  FADD.FTZ R2, R14, R3 ;  /* 0x000000030e027221 */ /* 0x000fe40000010000 */
[----:B-1----:R-:W-:Y:S02]  /*ef70*/  FADD.FTZ R3, R6, R0 ;  /* 0x0000000006037221 */ /* 0x002fe40000010000 */
[----:B------:R-:W-:Y:S01]  /*ef80*/  FADD.FTZ R0, R16, R2 ;  /* 0x0000000210007221 */ /* 0x000fe20000010000 */
[----:B------:R-:W-:Y:S01]  /*ef90*/  LOP3.LUT R2, R81, R205, R158, 0x96, !PT ;  /* 0x000000cd51027212 */ /* 0x000fe200078e969e */
[----:B------:R-:W-:Y:S01]  /*efa0*/  IMAD.MOV.U32 R103, RZ, RZ, R203 ;  /* 0x000000ffff677224 */ /* 0x000fe200078e00cb */
[----:B------:R1:W-:Y:S04]  /*efb0*/  STL [R1+0x140], R3 ;  /* 0x0001400301007387 */ /* 0x0003e80000100800 */
[----:B------:R3:W-:Y:S01]  /*efc0*/  STL [R1+0x130], R0 ;  /* 0x0001300001007387 */ /* 0x0007e20000100800 */
[----:B------:R-:W-:Y:S01]  /*efd0*/  IMAD.MOV.U32 R228, RZ, RZ, R204 ;  /* 0x000000ffffe47224 */ /* 0x000fe200078e00cc */
[----:B------:R-:W-:Y:S01]  /*efe0*/  F2FP.PACK_AB R190, R6, R7 ;  /* 0x0000000706be723e */ /* 0x000fe200000000ff */
[----:B------:R-:W-:-:S02]  /*eff0*/  IMAD.MOV.U32 R203, RZ, RZ, R191 ;  /* 0x000000ffffcb7224 */ /* 0x000fc400078e00bf */
[----:B------:R-:W-:Y:S02]  /*f000*/  IMAD.MOV.U32 R204, RZ, RZ, R184 ;  /* 0x000000ffffcc7224 */ /* 0x000fe400078e00b8 */
[----:B------:R-:W-:Y:S02]  /*f010*/  IMAD.MOV.U32 R191, RZ, RZ, R183 ;  /* 0x000000ffffbf7224 */ /* 0x000fe400078e00b7 */
[----:B------:R-:W-:Y:S02]  /*f020*/  IMAD.MOV.U32 R184, RZ, RZ, R43 ;  /* 0x000000ffffb87224 */ /* 0x000fe400078e002b */
[----:B------:R-:W-:Y:S02]  /*f030*/  IMAD.MOV.U32 R183, RZ, RZ, R42 ;  /* 0x000000ffffb77224 */ /* 0x000fe400078e002a */
[----:B-1----:R-:W-:Y:S01]  /*f040*/  IMAD.WIDE.U32 R2, R2, -0x2daee0ad, RZ ;  /* 0xd2511f5302027825 */ /* 0x002fe200078e00ff */
[----:B------:R-:W-:Y:S02]  /*f050*/  @!P5 HADD2 R137, -R47.H0_H0, -RZ.H0_H0 ;  /* 0xa00000ff2f89d230 */ /* 0x000fe40000000900 */
[----:B------:R-:W-:Y:S01]  /*f060*/  @!P1 HADD2 R136, -R46.H0_H0, -RZ.H0_H0 ;  /* 0xa00000ff2e889230 */ /* 0x000fe20000000900 */
[----:B------:R-:W-:-:S02]  /*f070*/  IMAD.MOV.U32 R214, RZ, RZ, R152 ;  /* 0x000000ffffd67224 */ /* 0x000fc400078e0098 */
[----:B------:R-:W-:Y:S01]  /*f080*/  @!P5 PRMT R47, R137, 0x5410, RZ ;  /* 0x00005410892fd816 */ /* 0x000fe200000000ff */
[----:B------:R-:W-:Y:S01]  /*f090*/  IMAD.MOV.U32 R215, RZ, RZ, R153 ;  /* 0x000000ffffd77224 */ /* 0x000fe200078e0099 */
[----:B------:R-:W-:Y:S01]  /*f0a0*/  @!P1 PRMT R46, R136, 0x5410, RZ ;  /* 0x00005410882e9816 */ /* 0x000fe200000000ff */
        /* <DEDUP_REMOVED lines=25> */
[----:B------:R-:W-:Y:S02]  /*f240*/  IMAD.MOV.U32 R75, RZ, RZ, R9 ;  /* 0x000000ffff4b7224 */ /* 0x000fe400078e0009 */
[----:B------:R-:W-:Y:S01]  /*f250*/  FADD.FTZ R10, R10, R34 ;  /* 0x000000220a0a7221 */ /* 0x000fe20000010000 */
[C---:B------:R-:W-:Y:S02]  /*f260*/  PRMT R40, R156.reuse, 0x7610, R40 ;  /* 0x000076109c287816 */ /* 0x040fe40000000028 */
[----:B------:R-:W-:Y:S02]  /*f270*/  PRMT R39, R156, 0x7632, R39 ;  /* 0x000076329c277816 */ /* 0x000fe40000000027 */
[----:B------:R-:W-:-:S02]  /*f280*/  PRMT R37, R26, 0x7632, R37 ;  /* 0x000076321a257816 */ /* 0x000fc40000000025 */
[----:B---3--:R-:W-:Y:S02]  /*f290*/  LOP3.LUT R0, R3, R103, R30, 0x96, !PT ;  /* 0x0000006703007212 */ /* 0x008fe400078e961e */
[----:B------:R-:W-:-:S03]  /*f2a0*/  LOP3.LUT R3, R221, R180, R80, 0x96, !PT ;  /* 0x000000b4dd037212 */ /* 0x000fc600078e9650 */
[----:B------:R-:W-:-:S04]  /*f2b0*/  IMAD.WIDE.U32 R6, R0, -0x326172a9, RZ ;  /* 0xcd9e8d5700067825 */ /* 0x000fc800078e00ff */
[----:B------:R-:W-:Y:S01]  /*f2c0*/  IMAD.WIDE.U32 R42, R3, -0x2daee0ad, RZ ;  /* 0xd2511f53032a7825 */ /* 0x000fe200078e00ff */
[----:B------:R-:W-:-:S04]  /*f2d0*/  LOP3.LUT R0, R7, R227, R220, 0x96, !PT ;  /* 0x000000e307007212 */ /* 0x000fc800078e96dc */
[----:B------:R-:W-:Y:S01]  /*f2e0*/  LOP3.LUT R2, R43, R228, R2, 0x96, !PT ;  /* 0x000000e42b027212 */ /* 0x000fe200078e9602 */
[----:B------:R-:W-:-:S04]  /*f2f0*/  IMAD.WIDE.U32 R4, R0, -0x2daee0ad, RZ ;  /* 0xd2511f5300047825 */ /* 0x000fc800078e00ff */
[----:B------:R-:W-:Y:S01]  /*f300*/  IMAD.WIDE.U32 R2, R2, -0x326172a9, RZ ;  /* 0xcd9e8d5702027825 */ /* 0x000fe200078e00ff */
[----:B------:R-:W-:-:S04]  /*f310*/  LOP3.LUT R0, R5, R216, R42, 0x96, !PT ;  /* 0x000000d805007212 */ /* 0x000fc800078e962a */
[----:B------:R-:W-:Y:S01]  /*f320*/  LOP3.LUT R3, R3, R224, R6, 0x96, !PT ;  /* 0x000000e003037212 */ /* 0x000fe200078e9606 */
[----:B------:R-:W-:-:S04]  /*f330*/  IMAD.WIDE.U32 R6, R0, -0x326172a9, RZ ;  /* 0xcd9e8d5700067825 */ /* 0x000fc800078e00ff */
[----:B------:R-:W-:Y:S01]  /*f340*/  IMAD.WIDE.U32 R8, R3, -0x2daee0ad, RZ ;  /* 0xd2511f5303087825 */ /* 0x000fe200078e00ff */
[----:B------:R-:W-:-:S04]  /*f350*/  LOP3.LUT R5, R7, R218, R2, 0x96, !PT ;  /* 0x000000da07057212 */ /* 0x000fc800078e9602 */
[----:B------:R-:W-:-:S05]  /*f360*/  LOP3.LUT R2, R9, R217, R4, 0x96, !PT ;  /* 0x000000d909027212 */ /* 0x000fca00078e9604 */
[----:B------:R-:W-:-:S05]  /*f370*/  IMAD.WIDE.U32 R2, R2, -0x326172a9, RZ ;  /* 0xcd9e8d5702027825 */ /* 0x000fca00078e00ff */
[----:B------:R-:W-:-:S04]  /*f380*/  LOP3.LUT R0, R3, R251, R6, 0x96, !PT ;  /* 0x000000fb03007212 */ /* 0x000fc800078e9606 */
[----:B------:R-:W-:-:S04]  /*f390*/  LOP3.LUT R4, R0, 0xff, RZ, 0xc0, !PT ;  /* 0x000000ff00047812 */ /* 0x000fc800078ec0ff */
[----:B------:R-:W-:Y:S01]  /*f3a0*/  ISETP.GE.U32.AND P0, PT, R198, R4, PT ;  /* 0x00000004c600720c */ /* 0x000fe20003f06070 */
[----:B------:R-:W-:-:S05]  /*f3b0*/  FADD.FTZ R4, R11, R10 ;  /* 0x0000000a0b047221 */ /* 0x000fca0000010000 */
[----:B------:R1:W-:Y:S01]  /*f3c0*/  STL [R1+0x134], R4 ;  /* 0x0001340401007387 */ /* 0x0003e20000100800 */
[----:B------:R-:W-:Y:S01]  /*f3d0*/  IMAD.MOV.U32 R7, RZ, RZ, R75 ;  /* 0x000000ffff077224 */ /* 0x000fe200078e004b */
[----:B------:R-:W-:-:S05]  /*f3e0*/  PRMT R75, R40, 0x5410, R39 ;  /* 0x00005410284b7816 */ /* 0x000fca0000000027 */
[----:B------:R-:W-:-:S05]  /*f3f0*/  @!P0 HADD2 R72, -R40.H0_H0, -RZ.H0_H0 ;  /* 0xa00000ff28488230 */ /* 0x000fca0000000900 */
[----:B------:R-:W-:Y:S02]  /*f400*/  @!P0 PRMT R40, R72, 0x5410, RZ ;  /* 0x0000541048288816 */ /* 0x000fe400000000ff */
[----:B-1----:R-:W-:-:S04]  /*f410*/  LOP3.LUT R4, R0, 0xffff, RZ, 0xc0, !PT ;  /* 0x0000ffff00047812 */ /* 0x002fc800078ec0ff */
[----:B------:R-:W-:-:S04]  /*f420*/  SHF.R.U32.HI R4, RZ, 0x8, R4 ;  /* 0x00000008ff047819 */ /* 0x000fc80000011604 */
[----:B------:R-:W-:-:S04]  /*f430*/  LOP3.LUT R4, R4, 0xffff, RZ, 0xc0, !PT ;  /* 0x0000ffff04047812 */ /* 0x000fc800078ec0ff */
[----:B------:R-:W-:Y:S02]  /*f440*/  ISETP.GE.U32.AND P0, PT, R198, R4, PT ;  /* 0x00000004c600720c */ /* 0x000fe40003f06070 */
[----:B------:R-:W-:-:S11]  /*f450*/  SHF.R.U32.HI R4, RZ, 0x18, R0 ;  /* 0x00000018ff047819 */ /* 0x000fd60000011600 */
[----:B------:R-:W-:-:S05]  /*f460*/  @!P0 HADD2 R73, -R39.H0_H0, -RZ.H0_H0 ;  /* 0xa00000ff27498230 */ /* 0x000fca0000000900 */
[----:B------:R-:W-:Y:S02]  /*f470*/  @!P0 PRMT R39, R73, 0x5410, RZ ;  /* 0x0000541049278816 */ /* 0x000fe400000000ff */
[----:B------:R-:W-:Y:S02]  /*f480*/  ISETP.GE.U32.AND P0, PT, R198, R4, PT ;  /* 0x00000004c600720c */ /* 0x000fe40003f06070 */
[----:B------:R-:W-:-:S04]  /*f490*/  SHF.R.U32.HI R0, RZ, 0x10, R0 ;  /* 0x00000010ff007819 */ /* 0x000fc80000011600 */
[----:B------:R-:W-:Y:S02]  /*f4a0*/  LOP3.LUT R0, R0, 0xff, RZ, 0xc0, !PT ;  /* 0x000000ff00007812 */ /* 0x000fe400078ec0ff */
[----:B------:R-:W-:Y:S02]  /*f4b0*/  PRMT R38, R26, 0x7610, R38 ;  /* 0x000076101a267816 */ /* 0x000fe40000000026 */
[----:B------:R-:W-:-:S03]  /*f4c0*/  ISETP.GE.U32.AND P1, PT, R198, R0, PT ;  /* 0x00000000c600720c */ /* 0x000fc60003f26070 */
[----:B------:R-:W-:Y:S01]  /*f4d0*/  @!P0 HADD2 R88, -R37.H0_H0, -RZ.H0_H0 ;  /* 0xa00000ff25588230 */ /* 0x000fe20000000900 */
[----:B------:R-:W-:Y:S01]  /*f4e0*/  LOP3.LUT R0, R2, 0xff, RZ, 0xc0, !PT ;  /* 0x000000ff02007812 */ /* 0x000fe200078ec0ff */
[----:B------:R-:W-:Y:S01]  /*f4f0*/  IMAD.MOV.U32 R6, RZ, RZ, R74 ;  /* 0x000000ffff067224 */ /* 0x000fe200078e004a */
[----:B------:R-:W-:Y:S02]  /*f500*/  PRMT R74, R38, 0x5410, R37 ;  /* 0x00005410264a7816 */ /* 0x000fe40000000025 */
[----:B------:R-:W-:Y:S02]  /*f510*/  @!P0 PRMT R37, R88, 0x5410, RZ ;  /* 0x0000541058258816 */ /* 0x000fe400000000ff */
[----:B------:R-:W-:Y:S02]  /*f520*/  ISETP.GE.U32.AND P0, PT, R198, R0, PT ;  /* 0x00000000c600720c */ /* 0x000fe40003f06070 */
[----:B------:R-:W-:Y:S02]  /*f530*/  LOP3.LUT R0, R2, 0xffff, RZ, 0xc0, !PT ;  /* 0x0000ffff02007812 */ /* 0x000fe400078ec0ff */
[----:B------:R-:W-:Y:S01]  /*f540*/  PRMT R36, R157, 0x7610, R36 ;  /* 0x000076109d247816 */ /* 0x000fe20000000024 */
[----:B------:R-:W-:Y:S01]  /*f550*/  IMAD.MOV.U32 R73, RZ, RZ, R31 ;  /* 0x000000ffff497224 */ /* 0x000fe200078e001f */
[----:B------:R-:W-:-:S02]  /*f560*/  SHF.R.U32.HI R0, RZ, 0x8, R0 ;  /* 0x00000008ff007819 */ /* 0x000fc40000011600 */
[----:B------:R-:W-:Y:S01]  /*f570*/  PRMT R35, R157, 0x7632, R35 ;  /* 0x000076329d237816 */ /* 0x000fe20000000023 */
[----:B------:R-:W-:Y:S01]  /*f580*/  IMAD.MOV.U32 R157, RZ, RZ, R73 ;  /* 0x000000ffff9d7224 */ /* 0x000fe200078e0049 */
[----:B------:R-:W-:-:S03]  /*f590*/  LOP3.LUT R0, R0, 0xffff, RZ, 0xc0, !PT ;  /* 0x0000ffff00007812 */ /* 0x000fc600078ec0ff */
[----:B------:R-:W-:Y:S01]  /*f5a0*/  @!P0 HADD2 R90, -R36.H0_H0, -RZ.H0_H0 ;  /* 0xa00000ff245a8230 */ /* 0x000fe20000000900 */
[----:B------:R-:W-:-:S04]  /*f5b0*/  PRMT R73, R36, 0x5410, R35 ;  /* 0x0000541024497816 */ /* 0x000fc80000000023 */
[----:B------:R-:W-:Y:S02]  /*f5c0*/  @!P0 PRMT R36, R90, 0x5410, RZ ;  /* 0x000054105a248816 */ /* 0x000fe400000000ff */
[----:B------:R-:W-:Y:S02]  /*f5d0*/  ISETP.GE.U32.AND P0, PT, R198, R0, PT ;  /* 0x00000000c600720c */ /* 0x000fe40003f06070 */
[--C-:B------:R-:W-:Y:S02]  /*f5e0*/  SHF.R.U32.HI R0, RZ, 0x10, R2.reuse ;  /* 0x00000010ff007819 */ /* 0x100fe40000011602 */
[----:B------:R-:W-:-:S09]  /*f5f0*/  SHF.R.U32.HI R2, RZ, 0x18, R2 ;  /* 0x00000018ff027819 */ /* 0x000fd20000011602 */
[----:B------:R-:W-:-:S05]  /*f600*/  @!P0 HADD2 R91, -R35.H0_H0, -RZ.H0_H0 ;  /* 0xa00000ff235b8230 */ /* 0x000fca0000000900 */
[----:B------:R-:W-:Y:S02]  /*f610*/  @!P0 PRMT R35, R91, 0x5410, RZ ;  /* 0x000054105b238816 */ /* 0x000fe400000000ff */
[----:B------:R-:W-:Y:S01]  /*f620*/  ISETP.GE.U32.AND P0, PT, R198, R2, PT ;  /* 0x00000002c600720c */ /* 0x000fe20003f06070 */
[----:B------:R-:W-:Y:S01]  /*f630*/  @!P1 HADD2 R89, -R38.H0_H0, -RZ.H0_H0 ;  /* 0xa00000ff26599230 */ /* 0x000fe20000000900 */
[----:B------:R-:W-:Y:S01]  /*f640*/  LOP3.LUT R0, R0, 0xff, RZ, 0xc0, !PT ;  /* 0x000000ff00007812 */ /* 0x000fe200078ec0ff */
[----:B------:R-:W-:Y:S01]  /*f650*/  IMAD.WIDE.U32 R2, R5, -0x2daee0ad, RZ ;  /* 0xd2511f5305027825 */ /* 0x000fe200078e00ff */
[----:B------:R-:W-:Y:S02]  /*f660*/  PRMT R27, R20, 0x7632, R27 ;  /* 0x00007632141b7816 */ /* 0x000fe4000000001b */
[----:B------:R-:W-:Y:S02]  /*f670*/  @!P1 PRMT R38, R89, 0x5410, RZ ;  /* 0x0000541059269816 */ /* 0x000fe400000000ff */
[----:B------:R-:W-:Y:S01]  /*f680*/  ISETP.GE.U32.AND P1, PT, R198, R0, PT ;  /* 0x00000000c600720c */ /* 0x000fe20003f26070 */
[----:B------:R-:W-:Y:S01]  /*f690*/  IMAD.MOV.U32 R72, RZ, RZ, R30 ;  /* 0x000000ffff487224 */ /* 0x000fe200078e001e */
[----:B------:R-:W-:-:S02]  /*f6a0*/  LOP3.LUT R0, R3, R249, R8, 0x96, !PT ;  /* 0x000000f903007212 */ /* 0x000fc400078e9608 */
[----:B------:R-:W-:Y:S01]  /*f6b0*/  PRMT R34, R20, 0x7610, R34 ;  /* 0x0000761014227816 */ /* 0x000fe20000000022 */
[----:B------:R-:W-:Y:S01]  /*f6c0*/  @!P0 HADD2 R93, -R27.H0_H0, -RZ.H0_H0 ;  /* 0xa00000ff1b5d8230 */ /* 0x000fe20000000900 */
[----:B------:R-:W-:Y:S01]  /*f6d0*/  LOP3.LUT R4, R0, 0xff, RZ, 0xc0, !PT ;  /* 0x000000ff00047812 */ /* 0x000fe200078ec0ff */
[----:B------:R-:W-:Y:S01]  /*f6e0*/  IMAD.MOV.U32 R156, RZ, RZ, R72 ;  /* 0x000000ffff9c7224 */ /* 0x000fe200078e0048 */
[----:B------:R-:W-:Y:S02]  /*f6f0*/  PRMT R72, R34, 0x5410, R27 ;  /* 0x0000541022487816 */ /* 0x000fe4000000001b */
[----:B------:R-:W-:Y:S01]  /*f700*/  PRMT R25, R168, 0x7632, R25 ;  /* 0x00007632a8197816 */ /* 0x000fe20000000019 */
[----:B------:R-:W-:Y:S01]  /*f710*/  IMAD.MOV.U32 R9, RZ, RZ, R159 ;  /* 0x000000ffff097224 */ /* 0x000fe200078e009f */
[----:B------:R-:W-:Y:S01]  /*f720*/  @!P0 PRMT R27, R93, 0x5410, RZ ;  /* 0x000054105d1b8816 */ /* 0x000fe200000000ff */
[----:B------:R-:W3:Y:S01]  /*f730*/  LDL.LU.64 R30, [R1+0x240] ;  /* 0x00024000011e7983 */ /* 0x000ee20000300a00 */
[----:B------:R-:W-:-:S02]  /*f740*/  ISETP.GE.U32.AND P0, PT, R198, R4, PT ;  /* 0x00000004c600720c */ /* 0x000fc40003f06070 */
[----:B------:R-:W-:Y:S02]  /*f750*/  LOP3.LUT R4, R0, 0xffff, RZ, 0xc0, !PT ;  /* 0x0000ffff00047812 */ /* 0x000fe400078ec0ff */
[----:B------:R-:W-:Y:S02]  /*f760*/  PRMT R26, R168, 0x7610, R26 ;  /* 0x00007610a81a7816 */ /* 0x000fe4000000001a */
[----:B------:R-:W-:Y:S02]  /*f770*/  SHF.R.U32.HI R4, RZ, 0x8, R4 ;  /* 0x00000008ff047819 */ /* 0x000fe40000011604 */
[----:B------:R-:W-:Y:S02]  /*f780*/  PRMT R159, R26, 0x5410, R25 ;  /* 0x000054101a9f7816 */ /* 0x000fe40000000019 */
[----:B------:R-:W-:-:S03]  /*f790*/  LOP3.LUT R4, R4, 0xffff, RZ, 0xc0, !PT ;  /* 0x0000ffff04047812 */ /* 0x000fc600078ec0ff */
[----:B------:R-:W-:-:S05]  /*f7a0*/  @!P0 HADD2 R94, -R26.H0_H0, -RZ.H0_H0 ;  /* 0xa00000ff1a5e8230 */ /* 0x000fca0000000900 */
[----:B------:R-:W-:Y:S02]  /*f7b0*/  @!P0 PRMT R26, R94, 0x5410, RZ ;  /* 0x000054105e1a8816 */ /* 0x000fe400000000ff */
[----:B------:R-:W-:Y:S02]  /*f7c0*/  ISETP.GE.U32.AND P0, PT, R198, R4, PT ;  /* 0x00000004c600720c */ /* 0x000fe40003f06070 */
[--C-:B------:R-:W-:Y:S02]  /*f7d0*/  SHF.R.U32.HI R4, RZ, 0x10, R0.reuse ;  /* 0x00000010ff047819 */ /* 0x100fe40000011600 */
[----:B------:R-:W-:-:S09]  /*f7e0*/  SHF.R.U32.HI R0, RZ, 0x18, R0 ;  /* 0x00000018ff007819 */ /* 0x000fd20000011600 */
[----:B------:R-:W-:-:S05]  /*f7f0*/  @!P0 HADD2 R95, -R25.H0_H0, -RZ.H0_H0 ;  /* 0xa00000ff195f8230 */ /* 0x000fca0000000900 */
[----:B------:R-:W-:Y:S02]  /*f800*/  @!P0 PRMT R25, R95, 0x5410, RZ ;  /* 0x000054105f198816 */ /* 0x000fe400000000ff */
[----:B------:R-:W-:Y:S02]  /*f810*/  ISETP.GE.U32.AND P0, PT, R198, R0, PT ;  /* 0x00000000c600720c */ /* 0x000fe40003f06070 */
[C---:B------:R-:W-:Y:S01]  /*f820*/  PRMT R20, R21.reuse, 0x7632, R20 ;  /* 0x0000763215147816 */ /* 0x040fe20000000014 */
[----:B------:R-:W-:Y:S01]  /*f830*/  IMAD.MOV.U32 R8, RZ, RZ, R158 ;  /* 0x000000ffff087224 */ /* 0x000fe200078e009e */
[----:B------:R-:W-:Y:S02]  /*f840*/  LOP3.LUT R0, R2, 0xff, RZ, 0xc0, !PT ;  /* 0x000000ff02007812 */ /* 0x000fe400078ec0ff */
[----:B------:R-:W-:-:S07]  /*f850*/  PRMT R158, R21, 0x5410, R20 ;  /* 0x00005410159e7816 */ /* 0x000fce0000000014 */
[----:B------:R-:W-:-:S05]  /*f860*/  @!P0 HADD2 R113, -R20.H0_H0, -RZ.H0_H0 ;  /* 0xa00000ff14718230 */ /* 0x000fca0000000900 */
[----:B------:R-:W-:Y:S02]  /*f870*/  @!P0 PRMT R20, R113, 0x5410, RZ ;  /* 0x0000541071148816 */ /* 0x000fe400000000ff */
[----:B------:R-:W-:Y:S02]  /*f880*/  ISETP.GE.U32.AND P0, PT, R198, R0, PT ;  /* 0x00000000c600720c */ /* 0x000fe40003f06070 */
[----:B------:R-:W-:Y:S02]  /*f890*/  LOP3.LUT R0, R2, 0xffff, RZ, 0xc0, !PT ;  /* 0x0000ffff02007812 */ /* 0x000fe400078ec0ff */
[C---:B------:R-:W-:Y:S02]  /*f8a0*/  PRMT R23, R169.reuse, 0x7610, R23 ;  /* 0x00007610a9177816 */ /* 0x040fe40000000017 */
[----:B------:R-:W-:Y:S02]  /*f8b0*/  SHF.R.U32.HI R0, RZ, 0x8, R0 ;  /* 0x00000008ff007819 */ /* 0x000fe40000011600 */
[----:B------:R-:W-:Y:S01]  /*f8c0*/  PRMT R24, R169, 0x7632, R24 ;  /* 0x00007632a9187816 */ /* 0x000fe20000000018 */
[----:B------:R-:W-:Y:S01]  /*f8d0*/  IMAD.MOV.U32 R88, RZ, RZ, R28 ;  /* 0x000000ffff587224 */ /* 0x000fe200078e001c */
[----:B------:R-:W-:Y:S01]  /*f8e0*/  LOP3.LUT R0, R0, 0xffff, RZ, 0xc0, !PT ;  /* 0x0000ffff00007812 */ /* 0x000fe200078ec0ff */
[----:B------:R-:W-:-:S02]  /*f8f0*/  IMAD.MOV.U32 R89, RZ, RZ, R29 ;  /* 0x000000ffff597224 */ /* 0x000fc400078e001d */
[----:B------:R-:W-:Y:S01]  /*f900*/  @!P0 HADD2 R114, -R23.H0_H0, -RZ.H0_H0 ;  /* 0xa00000ff17728230 */ /* 0x000fe20000000900 */
[----:B------:R-:W2:Y:S01]  /*f910*/  LDL.LU.64 R28, [R1+0x238] ;  /* 0x00023800011c7983 */ /* 0x000ea20000300a00 */
[----:B------:R-:W-:Y:S01]  /*f920*/  IMAD.MOV.U32 R93, RZ, RZ, R157 ;  /* 0x000000ffff5d7224 */ /* 0x000fe200078e009d */
[----:B------:R-:W-:Y:S02]  /*f930*/  PRMT R157, R23, 0x5410, R24 ;  /* 0x00005410179d7816 */ /* 0x000fe40000000018 */
[----:B------:R-:W2:Y:S01]  /*f940*/  LDL R168, [R1+0x148] ;  /* 0x0001480001a87983 */ /* 0x000ea20000100800 */
[----:B------:R-:W-:Y:S02]  /*f950*/  @!P0 PRMT R23, R114, 0x5410, RZ ;  /* 0x0000541072178816 */ /* 0x000fe400000000ff */
[----:B------:R-:W-:Y:S01]  /*f960*/  ISETP.GE.U32.AND P0, PT, R198, R0, PT ;  /* 0x00000000c600720c */ /* 0x000fe20003f06070 */
[----:B------:R-:W-:Y:S01]  /*f970*/  IMAD.MOV.U32 R91, RZ, RZ, R205 ;  /* 0x000000ffff5b7224 */ /* 0x000fe200078e00cd */
[----:B------:R-:W-:Y:S01]  /*f980*/  SHF.R.U32.HI R0, RZ, 0x10, R2 ;  /* 0x00000010ff007819 */ /* 0x000fe20000011602 */
[----:B------:R-:W-:Y:S01]  /*f990*/  @!P1 HADD2 R92, -R34.H0_H0, -RZ.H0_H0 ;  /* 0xa00000ff225c9230 */ /* 0x000fe20000000900 */
[----:B------:R-:W2:Y:S02]  /*f9a0*/  LDL R114, [R1+0x16c] ;  /* 0x00016c0001727983 */ /* 0x000ea40000100800 */
[----:B------:R-:W-:-:S02]  /*f9b0*/  LOP3.LUT R0, R0, 0xff, RZ, 0xc0, !PT ;  /* 0x000000ff00007812 */ /* 0x000fc400078ec0ff */
[----:B------:R-:W-:Y:S02]  /*f9c0*/  LOP3.LUT R4, R4, 0xff, RZ, 0xc0, !PT ;  /* 0x000000ff04047812 */ /* 0x000fe400078ec0ff */
[----:B------:R-:W-:Y:S02]  /*f9d0*/  ISETP.GE.U32.AND P5, PT, R198, R0, PT ;  /* 0x00000000c600720c */ /* 0x000fe40003fa6070 */
[----:B------:R-:W-:Y:S02]  /*f9e0*/  LOP3.LUT R0, R13, R91, R8, 0x96, !PT ;  /* 0x0000005b0d007212 */ /* 0x000fe400078e9608 */
[----:B------:R-:W-:Y:S01]  /*f9f0*/  @!P1 PRMT R34, R92, 0x5410, RZ ;  /* 0x000054105c229816 */ /* 0x000fe200000000ff */
[----:B------:R-:W-:Y:S01]  /*fa00*/  IMAD.MOV.U32 R92, RZ, RZ, R156 ;  /* 0x000000ffff5c7224 */ /* 0x000fe200078e009c */
[----:B------:R-:W-:Y:S01]  /*fa10*/  ISETP.GE.U32.AND P1, PT, R198, R4, PT ;  /* 0x00000004c600720c */ /* 0x000fe20003f26070 */
[----:B------:R-:W-:Y:S01]  /*fa20*/  IMAD.WIDE.U32 R4, R0, -0x2daee0ad, RZ ;  /* 0xd2511f5300047825 */ /* 0x000fe200078e00ff */
[----:B------:R-:W-:-:S04]  /*fa30*/  LOP3.LUT R3, R221, R180, R12, 0x96, !PT ;  /* 0x000000b4dd037212 */ /* 0x000fc800078e960c */
[----:B------:R-:W-:Y:S01]  /*fa40*/  LOP3.LUT R0, R5, R103, R92, 0x96, !PT ;  /* 0x0000006705007212 */ /* 0x000fe200078e965c */
[----:B------:R-:W-:Y:S02]  /*fa50*/  IMAD.MOV.U32 R92, RZ, RZ, R6 ;  /* 0x000000ffff5c7224 */ /* 0x000fe400078e0006 */
[----:B------:R-:W-:Y:S02]  /*fa60*/  IMAD.MOV.U32 R93, RZ, RZ, R7 ;  /* 0x000000ffff5d7224 */ /* 0x000fe400078e0007 */
[----:B------:R-:W-:-:S04]  /*fa70*/  IMAD.WIDE.U32 R6, R0, -0x326172a9, RZ ;  /* 0xcd9e8d5700067825 */ /* 0x000fc800078e00ff */
[----:B------:R-:W-:Y:S01]  /*fa80*/  IMAD.WIDE.U32 R8, R3, -0x2daee0ad, RZ ;  /* 0xd2511f5303087825 */ /* 0x000fe200078e00ff */
[----:B------:R-:W-:-:S04]  /*fa90*/  LOP3.LUT R0, R7, R227, R220, 0x96, !PT ;  /* 0x000000e307007212 */ /* 0x000fc800078e96dc */
[----:B------:R-:W-:Y:S01]  /*faa0*/  LOP3.LUT R3, R9, R228, R4, 0x96, !PT ;  /* 0x000000e409037212 */ /* 0x000fe200078e9604 */
[----:B------:R-:W-:-:S05]  /*fab0*/  IMAD.WIDE.U32 R4, R0, -0x2daee0ad, RZ ;  /* 0xd2511f5300047825 */ /* 0x000fca00078e00ff */
[----:B------:R-:W-:Y:S01]  /*fac0*/  LOP3.LUT R5, R5, R216, R8, 0x96, !PT ;  /* 0x000000d805057212 */ /* 0x000fe200078e9608 */
[----:B------:R-:W-:-:S05]  /*fad0*/  IMAD.WIDE.U32 R8, R3, -0x326172a9, RZ ;  /* 0xcd9e8d5703087825 */ /* 0x000fca00078e00ff */
[----:B------:R-:W-:Y:S01]  /*fae0*/  LOP3.LUT R0, R9, R224, R6, 0x96, !PT ;  /* 0x000000e009007212 */ /* 0x000fe200078e9606 */
[----:B------:R-:W-:Y:S02]  /*faf0*/  IMAD.MOV.U32 R94, RZ, RZ, R44 ;  /* 0x000000ffff5e7224 */ /* 0x000fe400078e002c */
[----:B------:R-:W-:Y:S02]  /*fb00*/  IMAD.MOV.U32 R95, RZ, RZ, R45 ;  /* 0x000000ffff5f7224 */ /* 0x000fe400078e002d */
[----:B------:R-:W-:Y:S01]  /*fb10*/  IMAD.WIDE.U32 R44, R0, -0x2daee0ad, RZ ;  /* 0xd2511f53002c7825 */ /* 0x000fe200078e00ff */
[----:B------:R-:W-:-:S04]  /*fb20*/  SHF.R.U32.HI R6, RZ, 0x18, R2 ;  /* 0x00000018ff067819 */ /* 0x000fc80000011602 */
[----:B------:R-:W-:Y:S01]  /*fb30*/  LOP3.LUT R3, R45, R217, R4, 0x96, !PT ;  /* 0x000000d92d037212 */ /* 0x000fe200078e9604 */
[----:B------:R-:W-:-:S04]  /*fb40*/  IMAD.WIDE.U32 R4, R5, -0x326172a9, RZ ;  /* 0xcd9e8d5705047825 */ /* 0x000fc800078e00ff */
[----:B------:R-:W-:Y:S01]  /*fb50*/  IMAD.WIDE.U32 R2, R3, -0x326172a9, RZ ;  /* 0xcd9e8d5703027825 */ /* 0x000fe200078e00ff */
[----:B------:R-:W-:-:S04]  /*fb60*/  @!P0 HADD2 R115, -R24.H0_H0, -RZ.H0_H0 ;  /* 0xa00000ff18738230 */ /* 0x000fc80000000900 */
[----:B------:R-:W-:-:S04]  /*fb70*/  LOP3.LUT R0, R3, R251, R4, 0x96, !PT ;  /* 0x000000fb03007212 */ /* 0x000fc800078e9604 */
[----:B------:R-:W-:Y:S02]  /*fb80*/  LOP3.LUT R4, R0, 0xff, RZ, 0xc0, !PT ;  /* 0x000000ff00047812 */ /* 0x000fe400078ec0ff */
[----:B------:R-:W-:Y:S02]  /*fb90*/  @!P0 PRMT R24, R115, 0x5410, RZ ;  /* 0x0000541073188816 */ /* 0x000fe400000000ff */
[----:B------:R-:W-:Y:S02]  /*fba0*/  ISETP.GE.U32.AND P0, PT, R198, R4, PT ;  /* 0x00000004c600720c */ /* 0x000fe40003f06070 */
[----:B------:R-:W-:Y:S02]  /*fbb0*/  LOP3.LUT R4, R0, 0xffff, RZ, 0xc0, !PT ;  /* 0x0000ffff00047812 */ /* 0x000fe400078ec0ff */
[C---:B------:R-:W-:Y:S02]  /*fbc0*/  PRMT R16, R200.reuse, 0x7610, R16 ;  /* 0x00007610c8107816 */ /* 0x040fe40000000010 */
[----:B------:R-:W-:Y:S01]  /*fbd0*/  SHF.R.U32.HI R4, RZ, 0x8, R4 ;  /* 0x00000008ff047819 */ /* 0x000fe20000011604 */
[----:B------:R-:W-:Y:S01]  /*fbe0*/  IMAD.MOV.U32 R205, RZ, RZ, R203 ;  /* 0x000000ffffcd7224 */ /* 0x000fe200078e00cb */
[----:B------:R-:W-:Y:S01]  /*fbf0*/  PRMT R15, R200, 0x7632, R15 ;  /* 0x00007632c80f7816 */ /* 0x000fe2000000000f */
[----:B------:R-:W-:Y:S01]  /*fc00*/  IMAD.MOV.U32 R203, RZ, RZ, R184 ;  /* 0x000000ffffcb7224 */ /* 0x000fe200078e00b8 */
[----:B------:R-:W-:-:S03]  /*fc10*/  LOP3.LUT R4, R4, 0xffff, RZ, 0xc0, !PT ;  /* 0x0000ffff04047812 */ /* 0x000fc600078ec0ff */
[----:B------:R-:W-:Y:S01]  /*fc20*/  @!P0 HADD2 R117, -R16.H0_H0, -RZ.H0_H0 ;  /* 0xa00000ff10758230 */ /* 0x000fe20000000900 */
[----:B------:R-:W-:Y:S01]  /*fc30*/  IMAD.MOV.U32 R184, RZ, RZ, R201 ;  /* 0x000000ffffb87224 */ /* 0x000fe200078e00c9 */
[----:B------:R-:W-:-:S03]  /*fc40*/  PRMT R201, R16, 0x5410, R15 ;  /* 0x0000541010c97816 */ /* 0x000fc6000000000f */
[----:B------:R-:W-:Y:S02]  /*fc50*/  @!P0 PRMT R16, R117, 0x5410, RZ ;  /* 0x0000541075108816 */ /* 0x000fe400000000ff */
[----:B------:R-:W-:Y:S02]  /*fc60*/  ISETP.GE.U32.AND P0, PT, R198, R4, PT ;  /* 0x00000004c600720c */ /* 0x000fe40003f06070 */
[--C-:B------:R-:W-:Y:S02]  /*fc70*/  SHF.R.U32.HI R4, RZ, 0x10, R0.reuse ;  /* 0x00000010ff047819 */ /* 0x100fe40000011600 */
[----:B------:R-:W-:-:S09]  /*fc80*/  SHF.R.U32.HI R0, RZ, 0x18, R0 ;  /* 0x00000018ff007819 */ /* 0x000fd20000011600 */
[----:B------:R-:W-:-:S05]  /*fc90*/  @!P0 HADD2 R119, -R15.H0_H0, -RZ.H0_H0 ;  /* 0xa00000ff0f778230 */ /* 0x000fca0000000900 */
[----:B------:R-:W-:Y:S02]  /*fca0*/  @!P0 PRMT R15, R119, 0x5410, RZ ;  /* 0x00005410770f8816 */ /* 0x000fe400000000ff */
[----:B------:R-:W-:Y:S02]  /*fcb0*/  ISETP.GE.U32.AND P0, PT, R198, R0, PT ;  /* 0x00000000c600720c */ /* 0x000fe40003f06070 */
[C---:B------:R-:W-:Y:S02]  /*fcc0*/  PRMT R13, R98.reuse, 0x7632, R13 ;  /* 0x00007632620d7816 */ /* 0x040fe4000000000d */
[----:B------:R-:W-:Y:S02]  /*fcd0*/  PRMT R14, R98, 0x7610, R14 ;  /* 0x00007610620e7816 */ /* 0x000fe4000000000e */
[----:B------:R-:W-:Y:S02]  /*fce0*/  LOP3.LUT R0, R2, 0xff, RZ, 0xc0, !PT ;  /* 0x000000ff02007812 */ /* 0x000fe400078ec0ff */
[----:B------:R-:W-:-:S05]  /*fcf0*/  PRMT R200, R14, 0x5410, R13 ;  /* 0x000054100ec87816 */ /* 0x000fca000000000d */
[----:B------:R-:W-:-:S05]  /*fd00*/  @!P0 HADD2 R132, -R13.H0_H0, -RZ.H0_H0 ;  /* 0xa00000ff0d848230 */ /* 0x000fca0000000900 */
[----:B------:R-:W-:Y:S02]  /*fd10*/  @!P0 PRMT R13, R132, 0x5410, RZ ;  /* 0x00005410840d8816 */ /* 0x000fe400000000ff */
[----:B------:R-:W-:Y:S01]  /*fd20*/  ISETP.GE.U32.AND P0, PT, R198, R0, PT ;  /* 0x00000000c600720c */ /* 0x000fe20003f06070 */
[----:B------:R-:W-:Y:S01]  /*fd30*/  @!P1 HADD2 R112, -R21.H0_H0, -RZ.H0_H0 ;  /* 0xa00000ff15709230 */ /* 0x000fe20000000900 */
[----:B------:R-:W-:Y:S02]  /*fd40*/  LOP3.LUT R0, R2, 0xffff, RZ, 0xc0, !PT ;  /* 0x0000ffff02007812 */ /* 0x000fe400078ec0ff */
[----:B------:R-:W-:Y:S02]  /*fd50*/  PRMT R12, R226, 0x7610, R12 ;  /* 0x00007610e20c7816 */ /* 0x000fe4000000000c */
[----:B------:R-:W-:Y:S02]  /*fd60*/  @!P1 PRMT R21, R112, 0x5410, RZ ;  /* 0x0000541070159816 */ /* 0x000fe400000000ff */
[----:B------:R-:W-:-:S02]  /*fd70*/  ISETP.GE.U32.AND P1, PT, R198, R6, PT ;  /* 0x00000006c600720c */ /* 0x000fc40003f26070 */
[----:B------:R-:W-:Y:S01]  /*fd80*/  SHF.R.U32.HI R0, RZ, 0x8, R0 ;  /* 0x00000008ff007819 */ /* 0x000fe20000011600 */
[----:B------:R-:W-:Y:S01]  /*fd90*/  IMAD.MOV.U32 R113, RZ, RZ, R95 ;  /* 0x000000ffff717224 */ /* 0x000fe200078e005f */
[----:B------:R-:W-:Y:S01]  /*fda0*/  PRMT R11, R226, 0x7632, R11 ;  /* 0x00007632e20b7816 */ /* 0x000fe2000000000b */
[----:B------:R-:W-:Y:S01]  /*fdb0*/  @!P0 HADD2 R134, -R12.H0_H0, -RZ.H0_H0 ;  /* 0xa00000ff0c868230 */ /* 0x000fe20000000900 */
[----:B------:R-:W-:Y:S01]  /*fdc0*/  IMAD.MOV.U32 R95, RZ, RZ, R93 ;  /* 0x000000ffff5f7224 */ /* 0x000fe200078e005d */
[----:B------:R-:W-:Y:S01]  /*fdd0*/  LOP3.LUT R0, R0, 0xffff, RZ, 0xc0, !PT ;  /* 0x0000ffff00007812 */ /* 0x000fe200078ec0ff */
[----:B------:R-:W-:Y:S02]  /*fde0*/  IMAD.MOV.U32 R93, RZ, RZ, R89 ;  /* 0x000000ffff5d7224 */ /* 0x000fe400078e0059 */
[----:B------:R-:W-:Y:S01]  /*fdf0*/  IMAD.MOV.U32 R89, RZ, RZ, R191 ;  /* 0x000000ffff597224 */ /* 0x000fe200078e00bf */
[----:B------:R-:W-:Y:S02]  /*fe00*/  PRMT R191, R12, 0x5410, R11 ;  /* 0x000054100cbf7816 */ /* 0x000fe4000000000b */
[----:B------:R-:W-:-:S02]  /*fe10*/  PRMT R17, R99, 0x7632, R17 ;  /* 0x0000763263117816 */ /* 0x000fc40000000011 */
[----:B------:R-:W-:Y:S02]  /*fe20*/  @!P0 PRMT R12, R134, 0x5410, RZ ;  /* 0x00005410860c8816 */ /* 0x000fe400000000ff */
[----:B------:R-:W-:Y:S01]  /*fe30*/  ISETP.GE.U32.AND P0, PT, R198, R0, PT ;  /* 0x00000000c600720c */ /* 0x000fe20003f06070 */
[----:B------:R-:W-:Y:S01]  /*fe40*/  @!P1 HADD2 R118, -R17.H0_H0, -RZ.H0_H0 ;  /* 0xa00000ff11769230 */ /* 0x000fe20000000900 */
[----:B------:R-:W-:Y:S02]  /*fe50*/  PRMT R18, R99, 0x7610, R18 ;  /* 0x0000761063127816 */ /* 0x000fe40000000012 */
[----:B------:R-:W-:Y:S02]  /*fe60*/  LOP3.LUT R4, R4, 0xff, RZ, 0xc0, !PT ;  /* 0x000000ff04047812 */ /* 0x000fe400078ec0ff */
[----:B------:R-:W-:Y:S02]  /*fe70*/  PRMT R156, R18, 0x5410, R17 ;  /* 0x00005410129c7816 */ /* 0x000fe40000000011 */
[----:B------:R-:W-:-:S02]  /*fe80*/  @!P1 PRMT R17, R118, 0x5410, RZ ;  /* 0x0000541076119816 */ /* 0x000fc400000000ff */
[C---:B------:R-:W-:Y:S02]  /*fe90*/  ISETP.GE.U32.AND P1, PT, R198.reuse, R4, PT ;  /* 0x00000004c600720c */ /* 0x040fe40003f26070 */
[--C-:B------:R-:W-:Y:S01]  /*fea0*/  SHF.R.U32.HI R0, RZ, 0x10, R2.reuse ;  /* 0x00000010ff007819 */ /* 0x100fe20000011602 */
[----:B------:R-:W-:Y:S01]  /*feb0*/  @!P0 HADD2 R135, -R11.H0_H0, -RZ.H0_H0 ;  /* 0xa00000ff0b878230 */ /* 0x000fe20000000900 */
[----:B------:R-:W-:Y:S02]  /*fec0*/  SHF.R.U32.HI R2, RZ, 0x18, R2 ;  /* 0x00000018ff027819 */ /* 0x000fe40000011602 */
[----:B------:R-:W-:Y:S02]  /*fed0*/  LOP3.LUT R5, R5, R218, R8, 0x96, !PT ;  /* 0x000000da05057212 */ /* 0x000fe400078e9608 */
[----:B------:R-:W-:Y:S02]  /*fee0*/  @!P0 PRMT R11, R135, 0x5410, RZ ;  /* 0x00005410870b8816 */ /* 0x000fe400000000ff */
[----:B------:R-:W-:Y:S01]  /*fef0*/  ISETP.GE.U32.AND P0, PT, R198, R2, PT ;  /* 0x00000002c600720c */ /* 0x000fe20003f06070 */
[----:B------:R-:W-:-:S02]  /*ff00*/  IMAD.WIDE.U32 R2, R5, -0x2daee0ad, RZ ;  /* 0xd2511f5305027825 */ /* 0x000fc400078e00ff */
[----:B------:R-:W-:Y:S01]  /*ff10*/  @!P1 HADD2 R133, -R14.H0_H0, -RZ.H0_H0 ;  /* 0xa00000ff0e859230 */ /* 0x000fe20000000900 */
[----:B------:R-:W-:Y:S02]  /*ff20*/  LOP3.LUT R0, R0, 0xff, RZ, 0xc0, !PT ;  /* 0x000000ff00007812 */ /* 0x000fe400078ec0ff */
[----:B------:R-:W-:Y:S02]  /*ff30*/  PRMT R9, R22, 0x7632, R9 ;  /* 0x0000763216097816 */ /* 0x000fe40000000009 */
[----:B------:R-:W-:Y:S02]  /*ff40*/  @!P1 PRMT R14, R133, 0x5410, RZ ;  /* 0x00005410850e9816 */ /* 0x000fe400000000ff */
[----:B------:R-:W-:Y:S02]  /*ff50*/  ISETP.GE.U32.AND P1, PT, R198, R0, PT ;  /* 0x00000000c600720c */ /* 0x000fe40003f26070 */
[----:B------:R-:W-:Y:S01]  /*ff60*/  LOP3.LUT R0, R3, R249, R44, 0x96, !PT ;  /* 0x000000f903007212 */ /* 0x000fe200078e962c */
[----:B------:R-:W-:Y:S01]  /*ff70*/  IMAD.MOV.U32 R112, RZ, RZ, R94 ;  /* 0x000000ffff707224 */ /* 0x000fe200078e005e */
[----:B------:R-:W-:Y:S01]  /*ff80*/  PRMT R10, R22, 0x7610, R10 ;  /* 0x00007610160a7816 */ /* 0x000fe2000000000a */
[----:B------:R-:W-:Y:S01]  /*ff90*/  @!P0 HADD2 R171, -R9.H0_H0, -RZ.H0_H0 ;  /* 0xa00000ff09ab8230 */ /* 0x000fe20000000900 */
[----:B------:R-:W-:Y:S01]  /*ffa0*/  IMAD.MOV.U32 R94, RZ, RZ, R92 ;  /* 0x000000ffff5e7224 */ /* 0x000fe200078e005c */
[----:B------:R-:W-:Y:S01]  /*ffb0*/  LOP3.LUT R4, R0, 0xff, RZ, 0xc0, !PT ;  /* 0x000000ff00047812 */ /* 0x000fe200078ec0ff */
[----:B------:R-:W-:-:S02]  /*ffc0*/  IMAD.MOV.U32 R92, RZ, RZ, R88 ;  /* 0x000000ffff5c7224 */ /* 0x000fc400078e0058 */
[----:B------:R-:W-:Y:S01]  /*ffd0*/  IMAD.MOV.U32 R88, RZ, RZ, R189 ;  /* 0x000000ffff587224 */ /* 0x000fe200078e00bd */
[----:B------:R-:W-:Y:S02]  /*ffe0*/  PRMT R189, R10, 0x5410, R9 ;  /* 0x000054100abd7816 */ /* 0x000fe40000000009 */
[----:B------:R-:W-:Y:S02]  /*fff0*/  @!P0 PRMT R9, R171, 0x5410, RZ ;  /* 0x00005410ab098816 */ /* 0x000fe400000000ff */
[----:B------:R-:W-:Y:S02]  /*10000*/  ISETP.GE.U32.AND P0, PT, R198, R4, PT ;  /* 0x00000004c600720c */ /* 0x000fe40003f06070 */
[----:B------:R-:W-:Y:S02]  /*10010*/  LOP3.LUT R4, R0, 0xffff, RZ, 0xc0, !PT ;  /* 0x0000ffff00047812 */ /* 0x000fe400078ec0ff */
[----:B------:R-:W-:Y:S02]  /*10020*/  PRMT R8, R219, 0x7610, R8 ;  /* 0x00007610db087816 */ /* 0x000fe40000000008 */
[----:B------:R-:W-:-:S02]  /*10030*/  SHF.R.U32.HI R4, RZ, 0x8, R4 ;  /* 0x00000008ff047819 */ /* 0x000fc40000011604 */
        /* <DEDUP_REMOVED lines=14> */
[----:B------:R-:W-:Y:S01]  /*10120*/  PRMT R6, R19, 0x7610, R6 ;  /* 0x0000761013067816 */ /* 0x000fe20000000006 */
[----:B------:R-:W-:Y:S01]  /*10130*/  IMAD.MOV.U32 R90, RZ, RZ, R204 ;  /* 0x000000ffff5a7224 */ /* 0x000fe200078e00cc */
[----:B------:R-:W-:Y:S02]  /*10140*/  LOP3.LUT R0, R2, 0xff, RZ, 0xc0, !PT ;  /* 0x000000ff02007812 */ /* 0x000fe400078ec0ff */
[----:B------:R-:W-:-:S05]  /*10150*/  PRMT R204, R6, 0x5410, R5 ;  /* 0x0000541006cc7816 */ /* 0x000fca0000000005 */
[----:B------:R-:W-:Y:S02]  /*10160*/  @!P0 HADD2 R174, -R5.H0_H0, -RZ.H0_H0 ;  /* 0xa00000ff05ae8230 */ /* 0x000fe40000000900 */
[----:B------:R-:W-:-:S03]  /*10170*/  @!P1 HADD2 R170, -R10.H0_H0, -RZ.H0_H0 ;  /* 0xa00000ff0aaa9230 */ /* 0x000fc60000000900 */
[----:B------:R-:W-:Y:S02]  /*10180*/  @!P0 PRMT R5, R174, 0x5410, RZ ;  /* 0x00005410ae058816 */ /* 0x000fe400000000ff */
[----:B------:R-:W-:Y:S02]  /*10190*/  ISETP.GE.U32.AND P0, PT, R198, R0, PT ;  /* 0x00000000c600720c */ /* 0x000fe40003f06070 */
[----:B------:R-:W-:Y:S02]  /*101a0*/  LOP3.LUT R4, R4, 0xff, RZ, 0xc0, !PT ;  /* 0x000000ff04047812 */ /* 0x000fe400078ec0ff */
[----:B------:R-:W-:Y:S02]  /*101b0*/  @!P1 PRMT R10, R170, 0x5410, RZ ;  /* 0x00005410aa0a9816 */ /* 0x000fe400000000ff */
[----:B------:R-:W-:Y:S02]  /*101c0*/  ISETP.GE.U32.AND P1, PT, R198, R4, PT ;  /* 0x00000004c600720c */ /* 0x000fe40003f26070 */
[----:B------:R-:W-:-:S02]  /*101d0*/  LOP3.LUT R3, R2, 0xffff, RZ, 0xc0, !PT ;  /* 0x0000ffff02037812 */ /* 0x000fc400078ec0ff */
[C---:B------:R-:W-:Y:S02]  /*101e0*/  PRMT R4, R225.reuse, 0x7610, R4 ;  /* 0x00007610e1047816 */ /* 0x040fe40000000004 */
[----:B------:R-:W-:Y:S02]  /*101f0*/  SHF.R.U32.HI R3, RZ, 0x8, R3 ;  /* 0x00000008ff037819 */ /* 0x000fe40000011603 */
[----:B------:R-:W-:Y:S01]  /*10200*/  PRMT R0, R225, 0x7632, R0 ;  /* 0x00007632e1007816 */ /* 0x000fe20000000000 */
[----:B------:R-:W-:Y:S01]  /*10210*/  @!P0 HADD2 R176, -R4.H0_H0, -RZ.H0_H0 ;  /* 0xa00000ff04b08230 */ /* 0x000fe20000000900 */
[----:B------:R-:W-:Y:S01]  /*10220*/  IMAD.MOV.U32 R225, RZ, RZ, R91 ;  /* 0x000000ffffe17224 */ /* 0x000fe200078e005b */
[----:B------:R-:W-:Y:S01]  /*10230*/  LOP3.LUT R3, R3, 0xffff, RZ, 0xc0, !PT ;  /* 0x0000ffff03037812 */ /* 0x000fe200078ec0ff */
[----:B------:R-:W-:Y:S01]  /*10240*/  IMAD.MOV.U32 R91, RZ, RZ, R203 ;  /* 0x000000ffff5b7224 */ /* 0x000fe200078e00cb */
[----:B------:R-:W-:Y:S02]  /*10250*/  PRMT R203, R4, 0x5410, R0 ;  /* 0x0000541004cb7816 */ /* 0x000fe40000000000 */
[----:B------:R-:W-:-:S02]  /*10260*/  @!P0 PRMT R4, R176, 0x5410, RZ ;  /* 0x00005410b0048816 */ /* 0x000fc400000000ff */
[----:B------:R-:W-:Y:S02]  /*10270*/  ISETP.GE.U32.AND P0, PT, R198, R3, PT ;  /* 0x00000003c600720c */ /* 0x000fe40003f06070 */
[----:B------:R-:W-:-:S04]  /*10280*/  SHF.R.U32.HI R3, RZ, 0x10, R2 ;  /* 0x00000010ff037819 */ /* 0x000fc80000011602 */
[----:B------:R-:W-:-:S07]  /*10290*/  LOP3.LUT R3, R3, 0xff, RZ, 0xc0, !PT ;  /* 0x000000ff03037812 */ /* 0x000fce00078ec0ff */
[----:B------:R-:W-:-:S05]  /*102a0*/  @!P0 HADD2 R177, -R0.H0_H0, -RZ.H0_H0 ;  /* 0xa00000ff00b18230 */ /* 0x000fca0000000900 */
[----:B------:R-:W-:Y:S02]  /*102b0*/  @!P0 PRMT R0, R177, 0x5410, RZ ;  /* 0x00005410b1008816 */ /* 0x000fe400000000ff */
[----:B------:R-:W-:Y:S01]  /*102c0*/  ISETP.GE.U32.AND P0, PT, R198, R3, PT ;  /* 0x00000003c600720c */ /* 0x000fe20003f06070 */
[----:B----4-:R-:W-:Y:S01]  /*102d0*/  ST.E.U16 [R48.64+-0x80], R102 ;  /* 0xffff806630007985 */ /* 0x010fe2000c101504 */
[----:B------:R-:W-:Y:S02]  /*102e0*/  SHF.R.U32.HI R2, RZ, 0x18, R2 ;  /* 0x00000018ff027819 */ /* 0x000fe40000011602 */
[----:B--2---:R-:W-:Y:S01]  /*102f0*/  IADD3 R44, R168, 0x4, RZ ;  /* 0x00000004a82c7810 */ /* 0x004fe20007ffe0ff */
[----:B------:R-:W-:Y:S04]  /*10300*/  ST.E.U16 [R48.64+-0x7e], R101 ;  /* 0xffff826530007985 */ /* 0x000fe8000c101504 */
[----:B------:R-:W-:Y:S04]  /*10310*/  ST.E.U16 [R32.64+-0x80], R100 ;  /* 0xffff806420007985 */ /* 0x000fe8000c101504 */
[----:B------:R-:W-:Y:S01]  /*10320*/  @!P0 HADD2 R178, -R190.H0_H0, -RZ.H0_H0 ;  /* 0xa00000ffbeb28230 */ /* 0x000fe20000000900 */
[----:B------:R-:W-:Y:S01]  /*10330*/  ST.E.U16 [R32.64+-0x7e], R97 ;  /* 0xffff826120007985 */ /* 0x000fe2000c101504 */
[----:B------:R-:W-:-:S03]  /*10340*/  @P0 PRMT R22, R190, 0x7610, R22 ;  /* 0x00007610be160816 */ /* 0x000fc60000000016 */
[----:B---3--:R-:W-:Y:S01]  /*10350*/  ST.E.U16 [R30.64+-0x80], R40 ;  /* 0xffff80281e007985 */ /* 0x008fe2000c101504 */
[----:B------:R-:W-:-:S03]  /*10360*/  @!P0 PRMT R22, R178, 0x5410, RZ ;  /* 0x00005410b2168816 */ /* 0x000fc600000000ff */
[----:B------:R-:W-:Y:S01]  /*10370*/  ST.E.U16 [R30.64+-0x7e], R39 ;  /* 0xffff82271e007985 */ /* 0x000fe2000c101504 */
[----:B------:R-:W-:-:S03]  /*10380*/  ISETP.GE.U32.AND P0, PT, R198, R2, PT ;  /* 0x00000002c600720c */ /* 0x000fc60003f06070 */
[----:B------:R-:W-:Y:S01]  /*10390*/  ST.E.U16 [R28.64+-0x80], R38 ;  /* 0xffff80261c007985 */ /* 0x000fe2000c101504 */
[----:B------:R-:W-:-:S03]  /*103a0*/  IMAD.WIDE.U32 R168, R44, -0x326172a9, RZ ;  /* 0xcd9e8d572ca87825 */ /* 0x000fc600078e00ff */
[----:B------:R-:W-:Y:S04]  /*103b0*/  ST.E.U16 [R28.64+-0x7e], R37 ;  /* 0xffff82251c007985 */ /* 0x000fe8000c101504 */
        /* <DEDUP_REMOVED lines=12> */
[----:B------:R1:W-:Y:S01]  /*10480*/  ST.E.U16 [R30.64+-0x5e], R25 ;  /* 0xffffa2191e007985 */ /* 0x0003e2000c101504 */
[----:B------:R-:W-:-:S03]  /*10490*/  @!P0 HADD2 R179, -R190.H1_H1, -RZ.H0_H0 ;  /* 0xa00000ffbeb38230 */ /* 0x000fc60000000d00 */
[----:B------:R2:W-:Y:S01]  /*104a0*/  ST.E.U16 [R30.64+-0x60], R26 ;  /* 0xffffa01a1e007985 */ /* 0x0005e2000c101504 */
[----:B------:R-:W-:-:S03]  /*104b0*/  @P0 PRMT R19, R190, 0x7632, R19 ;  /* 0x00007632be130816 */ /* 0x000fc60000000013 */
[----:B------:R-:W-:Y:S01]  /*104c0*/  STL [R1+0xf4], R44 ;  /* 0x0000f42c01007387 */ /* 0x000fe20000100800 */
[----:B------:R-:W-:-:S03]  /*104d0*/  IMAD.MOV.U32 R177, RZ, RZ, R222 ;  /* 0x000000ffffb17224 */ /* 0x000fc600078e00de */
[----:B------:R-:W-:Y:S01]  /*104e0*/  STL.64 [R1+0x28], R168 ;  /* 0x000028a801007387 */ /* 0x000fe20000100a00 */
[----:B------:R-:W-:Y:S01]  /*104f0*/  @!P0 PRMT R19, R179, 0x5410, RZ ;  /* 0x00005410b3138816 */ /* 0x000fe200000000ff */
[----:B------:R-:W-:Y:S01]  /*10500*/  IMAD.MOV.U32 R178, RZ, RZ, R192 ;  /* 0x000000ffffb27224 */ /* 0x000fe200078e00c0 */
[----:B-1----:R-:W-:Y:S02]  /*10510*/  LOP3.LUT R25, R114, R169, RZ, 0x3c, !PT ;  /* 0x000000a972197212 */ /* 0x002fe400078e3cff */
[----:B--2---:R-:W-:-:S03]  /*10520*/  IADD3 R26, R113, -0x4498517b, RZ ;  /* 0xbb67ae85711a7810 */ /* 0x004fc60007ffe0ff */
[----:B------:R-:W-:-:S05]  /*10530*/  IMAD.WIDE.U32 R170, R25, -0x2daee0ad, RZ ;  /* 0xd2511f5319aa7825 */ /* 0x000fca00078e00ff */
[----:B------:R-:W-:Y:S01]  /*10540*/  STL.64 [R1+0x20], R170 ;  /* 0x000020aa01007387 */ /* 0x000fe20000100a00 */
[----:B------:R-:W-:-:S03]  /*10550*/  IMAD.MOV.U32 R179, RZ, RZ, R194 ;  /* 0x000000ffffb37224 */ /* 0x000fc600078e00c2 */
[----:B------:R-:W-:Y:S04]  /*10560*/  STL [R1+0xf0], R26 ;  /* 0x0000f01a01007387 */ /* 0x000fe80000100800 */
[----:B------:R-:W2:Y:S04]  /*10570*/  LDL.LU R222, [R1+0x234] ;  /* 0x0002340001de7983 */ /* 0x000ea80000300800 */
[----:B------:R-:W3:Y:S04]  /*10580*/  LDL.LU R192, [R1+0x230] ;  /* 0x0002300001c07983 */ /* 0x000ee80000300800 */
[----:B------:R-:W4:Y:S01]  /*10590*/  LDL.LU R194, [R1+0x22c] ;  /* 0x00022c0001c27983 */ /* 0x000f220000300800 */
[----:B------:R-:W-:-:S05]  /*105a0*/  LOP3.LUT R2, R81, R225, R168, 0x96, !PT ;  /* 0x000000e151027212 */ /* 0x000fca00078e96a8 */
[----:B------:R-:W-:Y:S01]  /*105b0*/  IMAD.WIDE.U32 R2, R2, -0x2daee0ad, RZ ;  /* 0xd2511f5302027825 */ /* 0x000fe200078e00ff */
[----:B------:R1:W-:Y:S01]  /*105c0*/  ST.E.U16 [R28.64+-0x5e], R20 ;  /* 0xffffa2141c007985 */ /* 0x0003e2000c101504 */
[----:B------:R-:W-:-:S03]  /*105d0*/  @!P5 HADD2 R116, -R18.H0_H0, -RZ.H0_H0 ;  /* 0xa00000ff1274d230 */ /* 0x000fc60000000900 */
[----:B------:R-:W-:Y:S02]  /*105e0*/  ST.E.U16 [R28.64+-0x60], R21 ;  /* 0xffffa0151c007985 */ /* 0x000fe4000c101504 */
[----:B------:R-:W-:Y:S02]  /*105f0*/  @!P5 PRMT R18, R116, 0x5410, RZ ;  /* 0x000054107412d816 */ /* 0x000fe400000000ff */
[----:B------:R-:W-:Y:S04]  /*10600*/  ST.E.U16 [R48.64+-0x50], R69 ;  /* 0xffffb04530007985 */ /* 0x000fe8000c101504 */
[----:B------:R-:W-:Y:S04]  /*10610*/  ST.E.U16 [R48.64+-0x4e], R70 ;  /* 0xffffb24630007985 */ /* 0x000fe8000c101504 */
[----:B------:R-:W-:Y:S01]  /*10620*/  ST.E.U16 [R32.64+-0x50], R59 ;  /* 0xffffb03b20007985 */ /* 0x000fe2000c101504 */
[----:B-1----:R-:W-:-:S02]  /*10630*/  LOP3.LUT R20, R43, R228, R2, 0x96, !PT ;  /* 0x000000e42b147212 */ /* 0x002fc400078e9602 */
[----:B------:R-:W-:Y:S02]  /*10640*/  LOP3.LUT R2, R3, R226, R170, 0x96, !PT ;  /* 0x000000e203027212 */ /* 0x000fe400078e96aa */
[----:B------:R-:W-:Y:S01]  /*10650*/  LOP3.LUT R3, R171, R26, R186, 0x96, !PT ;  /* 0x0000001aab037212 */ /* 0x000fe200078e96ba */
[----:B------:R-:W-:Y:S01]  /*10660*/  IMAD.WIDE.U32 R26, R20, -0x326172a9, RZ ;  /* 0xcd9e8d57141a7825 */ /* 0x000fe200078e00ff */
[----:B------:R1:W-:Y:S03]  /*10670*/  ST.E.U16 [R32.64+-0x4e], R58 ;  /* 0xffffb23a20007985 */ /* 0x0003e6000c101504 */
[----:B------:R-:W-:Y:S01]  /*10680*/  IMAD.WIDE.U32 R172, R3, -0x326172a9, RZ ;  /* 0xcd9e8d5703ac7825 */ /* 0x000fe200078e00ff */
[----:B------:R-:W-:Y:S03]  /*10690*/  ST.E.U16 [R30.64+-0x50], R23 ;  /* 0xffffb0171e007985 */ /* 0x000fe6000c101504 */
[----:B------:R-:W-:Y:S01]  /*106a0*/  IMAD.WIDE.U32 R2, R2, -0x326172a9, RZ ;  /* 0xcd9e8d5702027825 */ /* 0x000fe200078e00ff */
[----:B------:R1:W-:Y:S01]  /*106b0*/  ST.E.U16 [R30.64+-0x4e], R24 ;  /* 0xffffb2181e007985 */ /* 0x0003e2000c101504 */
[----:B------:R-:W-:-:S03]  /*106c0*/  @!P1 HADD2 R175, -R6.H0_H0, -RZ.H0_H0 ;  /* 0xa00000ff06af9230 */ /* 0x000fc60000000900 */
[----:B------:R-:W-:Y:S01]  /*106d0*/  ST.E.U16 [R28.64+-0x50], R18 ;  /* 0xffffb0121c007985 */ /* 0x000fe2000c101504 */
[----:B------:R-:W-:-:S03]  /*106e0*/  LOP3.LUT R3, R3, R227, R172, 0x96, !PT ;  /* 0x000000e303037212 */ /* 0x000fc600078e96ac */
[----:B------:R-:W-:Y:S01]  /*106f0*/  ST.E.U16 [R28.64+-0x4e], R17 ;  /* 0xffffb2111c007985 */ /* 0x000fe2000c101504 */
[----:B------:R-:W-:-:S03]  /*10700*/  LOP3.LUT R20, R27, R224, R2, 0x96, !PT ;  /* 0x000000e01b147212 */ /* 0x000fc600078e9602 */
[----:B------:R-:W-:Y:S04]  /*10710*/  ST.E.U16 [R48.64+-0x40], R68 ;  /* 0xffffc04430007985 */ /* 0x000fe8000c101504 */
[----:B------:R-:W-:Y:S04]  /*10720*/  ST.E.U16 [R48.64+-0x3e], R67 ;  /* 0xffffc24330007985 */ /* 0x000fe8000c101504 */
[----:B------:R-:W-:Y:S04]  /*10730*/  ST.E.U16 [R32.64+-0x40], R66 ;  /* 0xffffc04220007985 */ /* 0x000fe8000c101504 */
[----:B------:R-:W-:Y:S04]  /*10740*/  ST.E.U16 [R32.64+-0x3e], R65 ;  /* 0xffffc24120007985 */ /* 0x000fe8000c101504 */
[----:B------:R-:W-:Y:S04]  /*10750*/  ST.E.U16 [R30.64+-0x40], R16 ;  /* 0xffffc0101e007985 */ /* 0x000fe8000c101504 */
[----:B------:R-:W-:Y:S01]  /*10760*/  ST.E.U16 [R30.64+-0x3e], R15 ;  /* 0xffffc20f1e007985 */ /* 0x000fe2000c101504 */
[----:B------:R-:W-:-:S03]  /*10770*/  @!P1 PRMT R6, R175, 0x5410, RZ ;  /* 0x00005410af069816 */ /* 0x000fc600000000ff */
[----:B------:R-:W-:Y:S01]  /*10780*/  ST.E.U16 [R28.64+-0x40], R14 ;  /* 0xffffc00e1c007985 */ /* 0x000fe2000c101504 */
[----:B------:R-:W-:-:S03]  /*10790*/  IMAD.WIDE.U32 R2, R3, -0x2daee0ad, RZ ;  /* 0xd2511f5303027825 */ /* 0x000fc600078e00ff */
[----:B------:R-:W-:Y:S01]  /*107a0*/  ST.E.U16 [R28.64+-0x3e], R13 ;  /* 0xffffc20d1c007985 */ /* 0x000fe2000c101504 */
[----:B-1----:R-:W-:-:S03]  /*107b0*/  IMAD.WIDE.U32 R58, R20, -0x2daee0ad, RZ ;  /* 0xd2511f53143a7825 */ /* 0x002fc600078e00ff */
[----:B------:R-:W-:Y:S04]  /*107c0*/  ST.E.U16 [R48.64+-0x30], R64 ;  /* 0xffffd04030007985 */ /* 0x000fe8000c101504 */
[----:B------:R-:W-:Y:S04]  /*107d0*/  ST.E.U16 [R48.64+-0x2e], R63 ;  /* 0xffffd23f30007985 */ /* 0x000fe8000c101504 */
[----:B------:R-:W-:Y:S04]  /*107e0*/  ST.E.U16 [R32.64+-0x30], R62 ;  /* 0xffffd03e20007985 */ /* 0x000fe8000c101504 */
[----:B------:R-:W-:Y:S04]  /*107f0*/  ST.E.U16 [R32.64+-0x2e], R61 ;  /* 0xffffd23d20007985 */ /* 0x000fe8000c101504 */
[----:B------:R-:W-:Y:S04]  /*10800*/  ST.E.U16 [R30.64+-0x30], R12 ;  /* 0xffffd00c1e007985 */ /* 0x000fe8000c101504 */
[----:B------:R-:W-:Y:S04]  /*10810*/  ST.E.U16 [R30.64+-0x2e], R11 ;  /* 0xffffd20b1e007985 */ /* 0x000fe8000c101504 */
[----:B------:R-:W-:Y:S04]  /*10820*/  ST.E.U16 [R28.64+-0x30], R10 ;  /* 0xffffd00a1c007985 */ /* 0x000fe8000c101504 */
        /* <DEDUP_REMOVED lines=9> */
[----:B------:R1:W-:Y:S04]  /*108c0*/  ST.E.U16 [R28.64+-0x20], R6 ;  /* 0xffffe0061c007985 */ /* 0x0003e8000c101504 */
[----:B------:R-:W-:Y:S04]  /*108d0*/  ST.E.U16 [R28.64+-0x1e], R5 ;  /* 0xffffe2051c007985 */ /* 0x000fe8000c101504 */
[----:B------:R-:W-:Y:S04]  /*108e0*/  ST.E.U16 [R48.64+-0x10], R54 ;  /* 0xfffff03630007985 */ /* 0x000fe8000c101504 */
[----:B------:R-:W-:Y:S01]  /*108f0*/  ST.E.U16 [R48.64+-0xe], R47 ;  /* 0xfffff22f30007985 */ /* 0x000fe2000c101504 */
[----:B------:R-:W-:-:S03]  /*10900*/  IMAD.WIDE.U32 R2, R2, -0x326172a9, RZ ;  /* 0xcd9e8d5702027825 */ /* 0x000fc600078e00ff */
[----:B------:R-:W-:Y:S01]  /*10910*/  ST.E.U16 [R32.64+-0x10], R46 ;  /* 0xfffff02e20007985 */ /* 0x000fe2000c101504 */
[----:B------:R-:W-:-:S03]  /*10920*/  IMAD.WIDE.U32 R24, R20, -0x326172a9, RZ ;  /* 0xcd9e8d5714187825 */ /* 0x000fc600078e00ff */
[----:B------:R-:W-:Y:S04]  /*10930*/  ST.E.U16 [R32.64+-0xe], R41 ;  /* 0xfffff22920007985 */ /* 0x000fe8000c101504 */
[----:B------:R1:W-:Y:S04]  /*10940*/  ST.E.U16 [R30.64+-0x10], R4 ;  /* 0xfffff0041e007985 */ /* 0x0003e8000c101504 */
[----:B------:R1:W-:Y:S04]  /*10950*/  ST.E.U16 [R30.64+-0xe], R0 ;  /* 0xfffff2001e007985 */ /* 0x0003e8000c101504 */
[----:B------:R-:W-:Y:S04]  /*10960*/  ST.E.U16 [R28.64+-0x10], R22 ;  /* 0xfffff0161c007985 */ /* 0x000fe8000c101504 */
[----:B------:R-:W-:Y:S01]  /*10970*/  ST.E.U16 [R28.64+-0xe], R19 ;  /* 0xfffff2131c007985 */ /* 0x000fe2000c101504 */
[----:B-1----:R-:W-:-:S02]  /*10980*/  LOP3.LUT R6, R2, 0xff, RZ, 0xc0, !PT ;  /* 0x000000ff02067812 */ /* 0x002fc400078ec0ff */
[----:B------:R-:W-:Y:S02]  /*10990*/  LOP3.LUT R4, R2, 0xffff, RZ, 0xc0, !PT ;  /* 0x0000ffff02047812 */ /* 0x000fe400078ec0ff */
[----:B------:R-:W-:Y:S02]  /*109a0*/  LOP3.LUT R0, R3, R251, R24, 0x96, !PT ;  /* 0x000000fb03007212 */ /* 0x000fe400078e9618 */
[----:B------:R-:W-:Y:S02]  /*109b0*/  SHF.R.U32.HI R3, RZ, 0x10, R2 ;  /* 0x00000010ff037819 */ /* 0x000fe40000011602 */
[----:B------:R-:W-:Y:S02]  /*109c0*/  SHF.R.U32.HI R5, RZ, 0x8, R4 ;  /* 0x00000008ff057819 */ /* 0x000fe40000011604 */
[----:B------:R-:W-:Y:S02]  /*109d0*/  SHF.R.U32.HI R4, RZ, 0x18, R2 ;  /* 0x00000018ff047819 */ /* 0x000fe40000011602 */
[----:B------:R-:W-:-:S02]  /*109e0*/  LOP3.LUT R3, R3, 0xff, RZ, 0xc0, !PT ;  /* 0x000000ff03037812 */ /* 0x000fc400078ec0ff */
[----:B------:R-:W-:Y:S02]  /*109f0*/  PRMT R8, R6, 0x5410, R5 ;  /* 0x0000541006087816 */ /* 0x000fe40000000005 */
[----:B------:R-:W-:Y:S02]  /*10a00*/  PRMT R6, R3, 0x5410, R4 ;  /* 0x0000541003067816 */ /* 0x000fe40000000004 */
[C---:B------:R-:W-:Y:S02]  /*10a10*/  LOP3.LUT R2, R0.reuse, 0xffff, RZ, 0xc0, !PT ;  /* 0x0000ffff00027812 */ /* 0x040fe400078ec0ff */
[----:B------:R-:W-:Y:S02]  /*10a20*/  SHF.R.U32.HI R3, RZ, 0x10, R0 ;  /* 0x00000010ff037819 */ /* 0x000fe40000011600 */
[----:B------:R-:W-:Y:S02]  /*10a30*/  LOP3.LUT R4, R0, 0xff, RZ, 0xc0, !PT ;  /* 0x000000ff00047812 */ /* 0x000fe400078ec0ff */
[----:B------:R-:W-:-:S02]  /*10a40*/  SHF.R.U32.HI R2, RZ, 0x8, R2 ;  /* 0x00000008ff027819 */ /* 0x000fc40000011602 */
[----:B------:R-:W-:Y:S02]  /*10a50*/  SHF.R.U32.HI R7, RZ, 0x18, R0 ;  /* 0x00000018ff077819 */ /* 0x000fe40000011600 */
[----:B------:R-:W-:Y:S02]  /*10a60*/  LOP3.LUT R5, R3, 0xff, RZ, 0xc0, !PT ;  /* 0x000000ff03057812 */ /* 0x000fe400078ec0ff */
[----:B------:R-:W-:Y:S02]  /*10a70*/  PRMT R12, R198, 0x7054, R198 ;  /* 0x00007054c60c7816 */ /* 0x000fe400000000c6 */
[----:B------:R-:W-:Y:S02]  /*10a80*/  PRMT R3, R4, 0x5410, R2 ;  /* 0x0000541004037816 */ /* 0x000fe40000000002 */
[----:B------:R-:W-:Y:S01]  /*10a90*/  PRMT R5, R5, 0x5410, R7 ;  /* 0x0000541005057816 */ /* 0x000fe20000000007 */
[--C-:B------:R-:W-:Y:S02]  /*10aa0*/  HSET2.LE.AND R0, R8, R12.reuse, PT ;  /* 0x0000000c08007233 */ /* 0x100fe40003803000 */
[----:B------:R-:W-:-:S02]  /*10ab0*/  HSET2.LE.AND R2, R6, R12, PT ;  /* 0x0000000c06027233 */ /* 0x000fc40003803000 */
[--C-:B------:R-:W-:Y:S02]  /*10ac0*/  HSET2.LE.AND R3, R3, R12.reuse, PT ;  /* 0x0000000c03037233 */ /* 0x100fe40003803000 */
[----:B------:R-:W-:Y:S01]  /*10ad0*/  HSET2.LE.AND R5, R5, R12, PT ;  /* 0x0000000c05057233 */ /* 0x000fe20003803000 */
[----:B------:R-:W-:Y:S02]  /*10ae0*/  LOP3.LUT R6, R73, R0, RZ, 0xc0, !PT ;  /* 0x0000000049067212 */ /* 0x000fe400078ec0ff */
[----:B------:R-:W-:Y:S02]  /*10af0*/  LOP3.LUT R7, R72, R2, RZ, 0xc0, !PT ;  /* 0x0000000248077212 */ /* 0x000fe400078ec0ff */
[----:B------:R-:W-:Y:S02]  /*10b00*/  LOP3.LUT R4, R75, R3, RZ, 0xc0, !PT ;  /* 0x000000034b047212 */ /* 0x000fe400078ec0ff */
[----:B------:R-:W-:Y:S01]  /*10b10*/  LOP3.LUT R5, R74, R5, RZ, 0xc0, !PT ;  /* 0x000000054a057212 */ /* 0x000fe200078ec0ff */
[----:B------:R-:W-:Y:S04]  /*10b20*/  STL.64 [R1], R172 ;  /* 0x000000ac01007387 */ /* 0x000fe80000100a00 */
[----:B---3--:R-:W-:Y:S04]  /*10b30*/  LDSM.16.MT88.4 R36, [R192+0xa000] ;  /* 0x00a00000c024783b */ /* 0x008fe80000004200 */
[----:B----4-:R-:W1:Y:S04]  /*10b40*/  LDSM.16.MT88.4 R40, [R194+0x9000] ;  /* 0x00900000c228783b */ /* 0x010e680000004200 */
[----:B------:R-:W3:Y:S01]  /*10b50*/  LDSM.16.MT88.4 R16, [R194+0xa000] ;  /* 0x00a00000c210783b */ /* 0x000ee20000004200 */
[----:B------:R-:W-:-:S02]  /*10b60*/  IMAD.MOV.U32 R82, RZ, RZ, R237 ;  /* 0x000000ffff527224 */ /* 0x000fc400078e00ed */
[----:B------:R-:W-:Y:S01]  /*10b70*/  IMAD.MOV.U32 R220, RZ, RZ, R94 ;  /* 0x000000ffffdc7224 */ /* 0x000fe200078e005e */
[----:B------:R-:W4:Y:S01]  /*10b80*/  LDSM.16.MT88.4 R20, [R192+0xb000] ;  /* 0x00b00000c014783b */ /* 0x000f220000004200 */
[----:B------:R-:W-:Y:S02]  /*10b90*/  IMAD.MOV.U32 R221, RZ, RZ, R95 ;  /* 0x000000ffffdd7224 */ /* 0x000fe400078e005f */
[----:B------:R-:W-:Y:S01]  /*10ba0*/  IMAD.MOV.U32 R174, RZ, RZ, R92 ;  /* 0x000000ffffae7224 */ /* 0x000fe200078e005c */
[----:B------:R-:W2:Y:S01]  /*10bb0*/  LDSM.16.MT88.4 R44, [R192+0x9000] ;  /* 0x00900000c02c783b */ /* 0x000ea20000004200 */
[----:B------:R-:W-:Y:S02]  /*10bc0*/  IMAD.MOV.U32 R175, RZ, RZ, R93 ;  /* 0x000000ffffaf7224 */ /* 0x000fe400078e005d */
[----:B------:R-:W-:Y:S01]  /*10bd0*/  IMAD.MOV.U32 R83, RZ, RZ, R236 ;  /* 0x000000ffff537224 */ /* 0x000fe200078e00ec */
[----:B------:R-:W2:Y:S01]  /*10be0*/  LDSM.16.MT88.4 R60, [R194+0xb000] ;  /* 0x00b00000c23c783b */ /* 0x000ea20000004200 */
[----:B-1----:R-:W-:Y:S03]  /*10bf0*/  HMMA.16816.F32 R132, R4, R40, R148 ;  /* 0x000000280484723c */ /* 0x002fe60000001894 */
[----:B------:R-:W4:Y:S04]  /*10c00*/  LDL.LU R148, [R1+0x80] ;  /* 0x0000800001947983 */ /* 0x000f280000300800 */
[----:B------:R-:W-:-:S02]  /*10c10*/  IMAD.MOV.U32 R149, RZ, RZ, R240 ;  /* 0x000000ffff957224 */ /* 0x000fc400078e00f0 */
[----:B------:R-:W4:Y:S01]  /*10c20*/  LDL.LU R240, [R1+0x228] ;  /* 0x0002280001f07983 */ /* 0x000f220000300800 */
[----:B------:R-:W-:-:S03]  /*10c30*/  IMAD.MOV.U32 R150, RZ, RZ, R241 ;  /* 0x000000ffff967224 */ /* 0x000fc600078e00f1 */
[----:B------:R-:W4:Y:S01]  /*10c40*/  LDL.LU R241, [R1+0x224] ;  /* 0x0002240001f17983 */ /* 0x000f220000300800 */
[C---:B------:R-:W-:Y:S01]  /*10c50*/  HMMA.16816.F32 R112, R4.reuse, R36, R108 ;  /* 0x000000240470723c */ /* 0x040fe2000000186c */
[----:B------:R-:W-:Y:S02]  /*10c60*/  IMAD.MOV.U32 R151, RZ, RZ, R250 ;  /* 0x000000ffff977224 */ /* 0x000fe400078e00fa */
[----:B------:R-:W4:Y:S05]  /*10c70*/  LDL.LU R250, [R1+0x220] ;  /* 0x0002200001fa7983 */ /* 0x000f2a0000300800 */
[----:B------:R-:W-:Y:S07]  /*10c80*/  HMMA.16816.F32 R108, R4, R38, R128 ;  /* 0x00000026046c723c */ /* 0x000fee0000001880 */
[----:B--2---:R-:W-:-:S02]  /*10c90*/  IMAD.MOV.U32 R128, RZ, RZ, R222 ;  /* 0x000000ffff807224 */ /* 0x004fc400078e00de */
[----:B------:R-:W2:Y:S01]  /*10ca0*/  LDL.LU R222, [R1+0x21c] ;  /* 0x00021c0001de7983 */ /* 0x000ea20000300800 */
[----:B------:R-:W-:Y:S02]  /*10cb0*/  IMAD.MOV.U32 R129, RZ, RZ, R223 ;  /* 0x000000ffff817224 */ /* 0x000fe400078e00df */
[----:B------:R-:W-:Y:S01]  /*10cc0*/  IMAD.MOV.U32 R130, RZ, RZ, R245 ;  /* 0x000000ffff827224 */ /* 0x000fe200078e00f5 */
[----:B------:R-:W2:Y:S01]  /*10cd0*/  LDL.LU R223, [R1+0x218] ;  /* 0x0002180001df7983 */ /* 0x000ea20000300800 */
[----:B------:R-:W-:-:S03]  /*10ce0*/  IMAD.MOV.U32 R131, RZ, RZ, R244 ;  /* 0x000000ffff837224 */ /* 0x000fc600078e00f4 */
[----:B------:R-:W2:Y:S04]  /*10cf0*/  LDL.LU R245, [R1+0x214] ;  /* 0x0002140001f57983 */ /* 0x000ea80000300800 */
[----:B------:R-:W2:Y:S01]  /*10d00*/  LDL.LU R244, [R1+0x210] ;  /* 0x0002100001f47983 */ /* 0x000ea20000300800 */
[----:B---3--:R-:W-:Y:S01]  /*10d10*/  HMMA.16816.F32 R92, R4, R16, R136 ;  /* 0x00000010045c723c */ /* 0x008fe20000001888 */
[----:B------:R-:W-:Y:S02]  /*10d20*/  LOP3.LUT R2, R105, R226, R214, 0x96, !PT ;  /* 0x000000e269027212 */ /* 0x000fe400078e96d6 */
[----:B------:R-:W-:-:S03]  /*10d30*/  LOP3.LUT R0, R107, R228, R104, 0x96, !PT ;  /* 0x000000e46b007212 */ /* 0x000fc600078e9668 */
[----:B------:R-:W-:-:S04]  /*10d40*/  IMAD.WIDE.U32 R2, R2, -0x326172a9, RZ ;  /* 0xcd9e8d5702027825 */ /* 0x000fc800078e00ff */
[----:B------:R-:W-:Y:S01]  /*10d50*/  IMAD.WIDE.U32 R56, R0, -0x326172a9, RZ ;  /* 0xcd9e8d5700387825 */ /* 0x000fe200078e00ff */
[----:B------:R-:W-:-:S03]  /*10d60*/  LOP3.LUT R3, R3, R227, R220, 0x96, !PT ;  /* 0x000000e303037212 */ /* 0x000fc600078e96dc */
[----:B----4-:R-:W-:Y:S02]  /*10d70*/  IMAD.MOV.U32 R81, RZ, RZ, R240 ;  /* 0x000000ffff517224 */ /* 0x010fe400078e00f0 */
[----:B------:R-:W-:Y:S02]  /*10d80*/  IMAD.MOV.U32 R80, RZ, RZ, R241 ;  /* 0x000000ffff507224 */ /* 0x000fe400078e00f1 */
[----:B------:R-:W3:Y:S04]  /*10d90*/  LDL.LU R241, [R1+0x20c] ;  /* 0x00020c0001f17983 */ /* 0x000ee80000300800 */
[----:B------:R-:W3:Y:S04]  /*10da0*/  LDL.LU R240, [R1+0x208] ;  /* 0x0002080001f07983 */ /* 0x000ee80000300800 */
[----:B------:R-:W4:Y:S04]  /*10db0*/  LDL.LU R237, [R1+0x204] ;  /* 0x0002040001ed7983 */ /* 0x000f280000300800 */
[----:B------:R-:W4:Y:S04]  /*10dc0*/  LDL.LU R236, [R1+0x200] ;  /* 0x0002000001ec7983 */ /* 0x000f280000300800 */
[----:B------:R-:W4:Y:S01]  /*10dd0*/  LDL.LU R136, [R1+0x50] ;  /* 0x0000500001887983 */ /* 0x000f220000300800 */
[----:B------:R-:W-:Y:S01]  /*10de0*/  LOP3.LUT R0, R57, R224, R2, 0x96, !PT ;  /* 0x000000e039007212 */ /* 0x000fe200078e9602 */
[----:B------:R-:W-:-:S04]  /*10df0*/  IMAD.WIDE.U32 R2, R3, -0x2daee0ad, RZ ;  /* 0xd2511f5303027825 */ /* 0x000fc800078e00ff */
[----:B------:R-:W-:Y:S01]  /*10e00*/  IMAD.WIDE.U32 R54, R0, -0x2daee0ad, RZ ;  /* 0xd2511f5300367825 */ /* 0x000fe200078e00ff */
[----:B------:R-:W-:-:S04]  /*10e10*/  LOP3.LUT R0, R3, R216, R106, 0x96, !PT ;  /* 0x000000d803007212 */ /* 0x000fc800078e966a */
[----:B------:R-:W-:Y:S01]  /*10e20*/  LOP3.LUT R2, R55, R217, R2, 0x96, !PT ;  /* 0x000000d937027212 */ /* 0x000fe200078e9602 */
[----:B------:R-:W-:-:S04]  /*10e30*/  IMAD.WIDE.U32 R34, R0, -0x326172a9, RZ ;  /* 0xcd9e8d5700227825 */ /* 0x000fc800078e00ff */
[----:B------:R-:W-:-:S05]  /*10e40*/  IMAD.WIDE.U32 R2, R2, -0x326172a9, RZ ;  /* 0xcd9e8d5702027825 */ /* 0x000fca00078e00ff */
[----:B------:R-:W-:Y:S02]  /*10e50*/  LOP3.LUT R0, R3, R251, R34, 0x96, !PT ;  /* 0x000000fb03007212 */ /* 0x000fe400078e9622 */
[----:B------:R-:W-:Y:S02]  /*10e60*/  LOP3.LUT R3, R2, 0xffff, RZ, 0xc0, !PT ;  /* 0x0000ffff02037812 */ /* 0x000fe400078ec0ff */
[C---:B------:R-:W-:Y:S02]  /*10e70*/  LOP3.LUT R8, R0.reuse, 0xffff, RZ, 0xc0, !PT ;  /* 0x0000ffff00087812 */ /* 0x040fe400078ec0ff */
[----:B------:R-:W-:Y:S02]  /*10e80*/  SHF.R.U32.HI R9, RZ, 0x10, R0 ;  /* 0x00000010ff097819 */ /* 0x000fe40000011600 */
[----:B------:R-:W-:Y:S02]  /*10e90*/  SHF.R.U32.HI R11, RZ, 0x10, R2 ;  /* 0x00000010ff0b7819 */ /* 0x000fe40000011602 */
[----:B------:R-:W-:-:S02]  /*10ea0*/  LOP3.LUT R15, R0, 0xff, RZ, 0xc0, !PT ;  /* 0x000000ff000f7812 */ /* 0x000fc400078ec0ff */
[----:B------:R-:W-:Y:S02]  /*10eb0*/  SHF.R.U32.HI R14, RZ, 0x18, R0 ;  /* 0x00000018ff0e7819 */ /* 0x000fe40000011600 */
[----:B------:R-:W-:Y:S02]  /*10ec0*/  SHF.R.U32.HI R0, RZ, 0x8, R3 ;  /* 0x00000008ff007819 */ /* 0x000fe40000011603 */
[----:B------:R-:W-:Y:S02]  /*10ed0*/  LOP3.LUT R10, R2, 0xff, RZ, 0xc0, !PT ;  /* 0x000000ff020a7812 */ /* 0x000fe400078ec0ff */
[----:B------:R-:W-:Y:S02]  /*10ee0*/  SHF.R.U32.HI R3, RZ, 0x8, R8 ;  /* 0x00000008ff037819 */ /* 0x000fe40000011608 */
[----:B------:R-:W-:Y:S02]  /*10ef0*/  LOP3.LUT R8, R9, 0xff, RZ, 0xc0, !PT ;  /* 0x000000ff09087812 */ /* 0x000fe400078ec0ff */
[----:B------:R-:W-:-:S02]  /*10f00*/  SHF.R.U32.HI R13, RZ, 0x18, R2 ;  /* 0x00000018ff0d7819 */ /* 0x000fc40000011602 */
[----:B------:R-:W-:Y:S02]  /*10f10*/  LOP3.LUT R11, R11, 0xff, RZ, 0xc0, !PT ;  /* 0x000000ff0b0b7812 */ /* 0x000fe400078ec0ff */
[----:B------:R-:W-:Y:S02]  /*10f20*/  PRMT R9, R10, 0x5410, R0 ;  /* 0x000054100a097816 */ /* 0x000fe40000000000 */
[----:B------:R-:W-:Y:S02]  /*10f30*/  PRMT R0, R15, 0x5410, R3 ;  /* 0x000054100f007816 */ /* 0x000fe40000000003 */
[----:B------:R-:W-:Y:S02]  /*10f40*/  PRMT R2, R8, 0x5410, R14 ;  /* 0x0000541008027816 */ /* 0x000fe4000000000e */
[----:B------:R-:W-:Y:S01]  /*10f50*/  PRMT R11, R11, 0x5410, R13 ;  /* 0x000054100b0b7816 */ /* 0x000fe2000000000d */
[--C-:B------:R-:W-:Y:S02]  /*10f60*/  HSET2.LE.AND R0, R0, R12.reuse, PT ;  /* 0x0000000c00007233 */ /* 0x100fe40003803000 */
[----:B------:R-:W-:-:S02]  /*10f70*/  HSET2.LE.AND R2, R2, R12, PT ;  /* 0x0000000c02027233 */ /* 0x000fc40003803000 */
[--C-:B------:R-:W-:Y:S02]  /*10f80*/  HSET2.LE.AND R3, R9, R12.reuse, PT ;  /* 0x0000000c09037233 */ /* 0x100fe40003803000 */
[----:B------:R-:W-:Y:S01]  /*10f90*/  HSET2.LE.AND R11, R11, R12, PT ;  /* 0x0000000c0b0b7233 */ /* 0x000fe20003803000 */
[----:B------:R-:W-:Y:S01]  /*10fa0*/  LOP3.LUT R8, R229, R0, RZ, 0xc0, !PT ;  /* 0x00000000e5087212 */ /* 0x000fe200078ec0ff */
[----:B------:R-:W-:Y:S01]  /*10fb0*/  IMAD.MOV.U32 R137, RZ, RZ, R250 ;  /* 0x000000ffff897224 */ /* 0x000fe200078e00fa */
[----:B------:R-:W-:Y:S01]  /*10fc0*/  LOP3.LUT R9, R185, R2, RZ, 0xc0, !PT ;  /* 0x00000002b9097212 */ /* 0x000fe200078ec0ff */
[----:B------:R-:W-:Y:S01]  /*10fd0*/  IMAD.MOV.U32 R138, RZ, RZ, R233 ;  /* 0x000000ffff8a7224 */ /* 0x000fe200078e00e9 */
[----:B------:R-:W-:Y:S01]  /*10fe0*/  LOP3.LUT R10, R182, R3, RZ, 0xc0, !PT ;  /* 0x00000003b60a7212 */ /* 0x000fe200078ec0ff */
[----:B------:R-:W-:Y:S01]  /*10ff0*/  IMAD.MOV.U32 R139, RZ, RZ, R232 ;  /* 0x000000ffff8b7224 */ /* 0x000fe200078e00e8 */
[----:B------:R-:W-:Y:S01]  /*11000*/  LOP3.LUT R11, R181, R11, RZ, 0xc0, !PT ;  /* 0x0000000bb50b7212 */ /* 0x000fe200078ec0ff */
[----:B------:R-:W-:Y:S01]  /*11010*/  HMMA.16816.F32 R116, R4, R42, R144 ;  /* 0x0000002a0474723c */ /* 0x000fe20000001890 */
[----:B------:R-:W4:Y:S01]  /*11020*/  LDL.LU R250, [R1+0x1fc] ;  /* 0x0001fc0001fa7983 */ /* 0x000f220000300800 */
[----:B------:R-:W-:-:S02]  /*11030*/  IMAD.MOV.U32 R176, RZ, RZ, R91 ;  /* 0x000000ffffb07224 */ /* 0x000fc400078e005b */
[----:B--2---:R-:W-:Y:S01]  /*11040*/  IMAD.MOV.U32 R64, RZ, RZ, R223 ;  /* 0x000000ffff407224 */ /* 0x004fe200078e00df */
[----:B------:R1:W5:Y:S02]  /*11050*/  LDL.LU R233, [R1+0x1f8] ;  /* 0x0001f80001e97983 */ /* 0x0003640000300800 */
[----:B------:R-:W-:Y:S01]  /*11060*/  IMAD.MOV.U32 R144, RZ, RZ, R90 ;  /* 0x000000ffff907224 */ /* 0x000fe200078e005a */
[C---:B------:R-:W-:Y:S01]  /*11070*/  HMMA.16816.F32 R104, R4.reuse, R22, R76 ;  /* 0x000000160468723c */ /* 0x040fe2000000184c */
[----:B------:R-:W-:Y:S01]  /*11080*/  IMAD.MOV.U32 R145, RZ, RZ, R89 ;  /* 0x000000ffff917224 */ /* 0x000fe200078e0059 */
[----:B------:R1:W5:Y:S01]  /*11090*/  LDL.LU R232, [R1+0x1f0] ;  /* 0x0001f00001e87983 */ /* 0x0003620000300800 */
[----:B------:R-:W-:Y:S02]  /*110a0*/  IMAD.MOV.U32 R146, RZ, RZ, R88 ;  /* 0x000000ffff927224 */ /* 0x000fe400078e0058 */
[----:B------:R-:W-:Y:S01]  /*110b0*/  IMAD.MOV.U32 R147, RZ, RZ, R103 ;  /* 0x000000ffff937224 */ /* 0x000fe200078e0067 */
[----:B------:R1:W5:Y:S01]  /*110c0*/  LDL.LU R223, [R1+0x1ec] ;  /* 0x0001ec0001df7983 */ /* 0x0003620000300800 */
[----:B------:R-:W-:Y:S01]  /*110d0*/  IMAD.MOV.U32 R65, RZ, RZ, R222 ;  /* 0x000000ffff417224 */ /* 0x000fe200078e00de */
[----:B------:R-:W-:Y:S01]  /*110e0*/  HMMA.16816.F32 R124, R4, R44, R124 ;  /* 0x0000002c047c723c */ /* 0x000fe2000000187c */
[----:B------:R-:W-:Y:S01]  /*110f0*/  IMAD.MOV.U32 R66, RZ, RZ, R202 ;  /* 0x000000ffff427224 */ /* 0x000fe200078e00ca */
[----:B------:R1:W5:Y:S01]  /*11100*/  LDL.LU R222, [R1+0x1e8] ;  /* 0x0001e80001de7983 */ /* 0x0003620000300800 */
[----:B------:R-:W-:-:S03]  /*11110*/  IMAD.MOV.U32 R67, RZ, RZ, R199 ;  /* 0x000000ffff437224 */ /* 0x000fc600078e00c7 */
[----:B------:R1:W5:Y:S02]  /*11120*/  LDL.LU R202, [R1+0x1e4] ;  /* 0x0001e40001ca7983 */ /* 0x0003640000300800 */
[C---:B------:R-:W-:Y:S02]  /*11130*/  HMMA.16816.F32 R120, R4.reuse, R46, R120 ;  /* 0x0000002e0478723c */ /* 0x040fe40000001878 */
[----:B------:R1:W5:Y:S06]  /*11140*/  LDL.LU R199, [R1+0x1e0] ;  /* 0x0001e00001c77983 */ /* 0x00036c0000300800 */
[----:B------:R-:W-:Y:S08]  /*11150*/  HMMA.16816.F32 R88, R4, R18, R140 ;  /* 0x000000120458723c */ /* 0x000ff0000000188c */
[C---:B------:R-:W-:Y:S08]  /*11160*/  HMMA.16816.F32 R140, R8.reuse, R20, R144 ;  /* 0x00000014088c723c */ /* 0x040ff00000001890 */
[----:B------:R-:W-:Y:S07]  /*11170*/  HMMA.16816.F32 R144, R8, R22, R176 ;  /* 0x000000160890723c */ /* 0x000fee00000018b0 */
[----:B------:R-:W-:-:S02]  /*11180*/  IMAD.MOV.U32 R176, RZ, RZ, R53 ;  /* 0x000000ffffb07224 */ /* 0x000fc400078e0035 */
[----:B------:R-:W-:Y:S02]  /*11190*/  IMAD.MOV.U32 R177, RZ, RZ, R52 ;  /* 0x000000ffffb17224 */ /* 0x000fe400078e0034 */
[----:B------:R-:W-:Y:S02]  /*111a0*/  IMAD.MOV.U32 R178, RZ, RZ, R51 ;  /* 0x000000ffffb27224 */ /* 0x000fe400078e0033 */
[----:B------:R-:W-:Y:S01]  /*111b0*/  IMAD.MOV.U32 R179, RZ, RZ, R50 ;  /* 0x000000ffffb37224 */ /* 0x000fe200078e0032 */
[----:B------:R-:W-:Y:S01]  /*111c0*/  LOP3.LUT R2, R25, R218, R26, 0x96, !PT ;  /* 0x000000da19027212 */ /* 0x000fe200078e961a */
[C---:B------:R-:W-:Y:S01]  /*111d0*/  HMMA.16816.F32 R100, R4.reuse, R20, R152 ;  /* 0x000000140464723c */ /* 0x040fe20000001898 */
[----:B------:R-:W2:Y:S03]  /*111e0*/  LDSM.16.MT88.4 R20, [R192+0xa400] ;  /* 0x00a40000c014783b */ /* 0x000ea60000004200 */
[----:B------:R-:W-:Y:S01]  /*111f0*/  IMAD.WIDE.U32 R2, R2, -0x2daee0ad, RZ ;  /* 0xd2511f5302027825 */ /* 0x000fe200078e00ff */
[----:B------:R-:W1:Y:S04]  /*11200*/  LDSM.16.MT88.4 R24, [R192+0x9400] ;  /* 0x00940000c018783b */ /* 0x000e680000004200 */
[----:B------:R-:W-:Y:S01]  /*11210*/  LOP3.LUT R0, R3, R249, R58, 0x96, !PT ;  /* 0x000000f903007212 */ /* 0x000fe200078e963a */
[----:B------:R-:W-:Y:S03]  /*11220*/  HMMA.16816.F32 R96, R4, R60, R160 ;  /* 0x0000003c0460723c */ /* 0x000fe600000018a0 */
[----:B------:R-:W-:-:S05]  /*11230*/  LOP3.LUT R13, R0, 0xff, RZ, 0xc0, !PT ;  /* 0x000000ff000d7812 */ /* 0x000fca00078ec0ff */
[----:B------:R-:W-:Y:S01]  /*11240*/  HMMA.16816.F32 R84, R4, R62, R164 ;  /* 0x0000003e0454723c */ /* 0x000fe200000018a4 */
[----:B------:R-:W-:-:S06]  /*11250*/  LOP3.LUT R3, R2, 0xffff, RZ, 0xc0, !PT ;  /* 0x0000ffff02037812 */ /* 0x000fcc00078ec0ff */
[----:B------:R-:W-:Y:S02]  /*11260*/  LOP3.LUT R4, R0, 0xffff, RZ, 0xc0, !PT ;  /* 0x0000ffff00047812 */ /* 0x000fe400078ec0ff */
[--C-:B------:R-:W-:Y:S02]  /*11270*/  SHF.R.U32.HI R5, RZ, 0x10, R0.reuse ;  /* 0x00000010ff057819 */ /* 0x100fe40000011600 */
[----:B------:R-:W-:Y:S02]  /*11280*/  SHF.R.U32.HI R7, RZ, 0x18, R0 ;  /* 0x00000018ff077819 */ /* 0x000fe40000011600 */
[----:B------:R-:W-:Y:S02]  /*11290*/  SHF.R.U32.HI R0, RZ, 0x8, R4 ;  /* 0x00000008ff007819 */ /* 0x000fe40000011604 */
[----:B------:R-:W-:Y:S02]  /*112a0*/  LOP3.LUT R4, R5, 0xff, RZ, 0xc0, !PT ;  /* 0x000000ff05047812 */ /* 0x000fe400078ec0ff */
[----:B------:R-:W-:-:S02]  /*112b0*/  LOP3.LUT R6, R2, 0xff, RZ, 0xc0, !PT ;  /* 0x000000ff02067812 */ /* 0x000fc400078ec0ff */
[--C-:B------:R-:W-:Y:S02]  /*112c0*/  SHF.R.U32.HI R14, RZ, 0x10, R2.reuse ;  /* 0x00000010ff0e7819 */ /* 0x100fe40000011602 */
[----:B------:R-:W-:Y:S02]  /*112d0*/  SHF.R.U32.HI R5, RZ, 0x18, R2 ;  /* 0x00000018ff057819 */ /* 0x000fe40000011602 */
[----:B------:R-:W-:Y:S02]  /*112e0*/  PRMT R2, R4, 0x5410, R7 ;  /* 0x0000541004027816 */ /* 0x000fe40000000007 */
[----:B------:R-:W-:Y:S02]  /*112f0*/  SHF.R.U32.HI R3, RZ, 0x8, R3 ;  /* 0x00000008ff037819 */ /* 0x000fe40000011603 */
[----:B------:R-:W-:Y:S01]  /*11300*/  LOP3.LUT R7, R14, 0xff, RZ, 0xc0, !PT ;  /* 0x000000ff0e077812 */ /* 0x000fe200078ec0ff */
[----:B------:R-:W-:Y:S01]  /*11310*/  HSET2.LE.AND R2, R2, R12, PT ;  /* 0x0000000c02027233 */ /* 0x000fe20003803000 */
[----:B------:R-:W-:-:S02]  /*11320*/  PRMT R3, R6, 0x5410, R3 ;  /* 0x0000541006037816 */ /* 0x000fc40000000003 */
[----:B------:R-:W-:Y:S02]  /*11330*/  PRMT R7, R7, 0x5410, R5 ;  /* 0x0000541007077816 */ /* 0x000fe40000000005 */
[----:B------:R-:W-:Y:S01]  /*11340*/  PRMT R0, R13, 0x5410, R0 ;  /* 0x000054100d007816 */ /* 0x000fe20000000000 */
[--C-:B------:R-:W-:Y:S01]  /*11350*/  HSET2.LE.AND R3, R3, R12.reuse, PT ;  /* 0x0000000c03037233 */ /* 0x100fe20003803000 */
[----:B------:R-:W-:Y:S02]  /*11360*/  LOP3.LUT R5, R158, R2, RZ, 0xc0, !PT ;  /* 0x000000029e057212 */ /* 0x000fe400078ec0ff */
[----:B------:R-:W-:Y:S01]  /*11370*/  LOP3.LUT R2, R35, R218, R56, 0x96, !PT ;  /* 0x000000da23027212 */ /* 0x000fe200078e9638 */
[----:B------:R-:W-:Y:S01]  /*11380*/  HSET2.LE.AND R0, R0, R12, PT ;  /* 0x0000000c00007233 */ /* 0x000fe20003803000 */
[----:B------:R-:W-:Y:S01]  /*11390*/  LOP3.LUT R6, R157, R3, RZ, 0xc0, !PT ;  /* 0x000000039d067212 */ /* 0x000fe200078ec0ff */
[C---:B------:R-:W-:Y:S08]  /*113a0*/  HMMA.16816.F32 R68, R8.reuse, R40, R244 ;  /* 0x000000280844723c */ /* 0x040ff000000018f4 */
[----:B------:R-:W-:Y:S01]  /*113b0*/  HMMA.16816.F32 R64, R8, R42, R64 ;  /* 0x0000002a0840723c */ /* 0x000fe20000001840 */
[----:B------:R-:W-:Y:S01]  /*113c0*/  IMAD.WIDE.U32 R2, R2, -0x2daee0ad, RZ ;  /* 0xd2511f5302027825 */ /* 0x000fe200078e00ff */
[----:B------:R-:W-:Y:S01]  /*113d0*/  LDSM.16.MT88.4 R40, [R194+0xa400] ;  /* 0x00a40000c228783b */ /* 0x000fe20000004200 */
[----:B------:R-:W-:-:S05]  /*113e0*/  LOP3.LUT R4, R159, R0, RZ, 0xc0, !PT ;  /* 0x000000009f047212 */ /* 0x000fca00078ec0ff */
[----:B------:R-:W-:Y:S01]  /*113f0*/  HMMA.16816.F32 R80, R8, R38, R80 ;  /* 0x000000260850723c */ /* 0x000fe20000001850 */
[----:B------:R-:W-:-:S07]  /*11400*/  LOP3.LUT R0, R3, R249, R54, 0x96, !PT ;  /* 0x000000f903007212 */ /* 0x000fce00078e9636 */
[----:B------:R-:W-:Y:S01]  /*11410*/  HMMA.16816.F32 R128, R8, R16, R128 ;  /* 0x000000100880723c */ /* 0x000fe20000001880 */
[----:B------:R-:W-:-:S07]  /*11420*/  LOP3.LUT R3, R2, 0xffff, RZ, 0xc0, !PT ;  /* 0x0000ffff02037812 */ /* 0x000fce00078ec0ff */
[C---:B---3--:R-:W-:Y:S08]  /*11430*/  HMMA.16816.F32 R72, R8.reuse, R46, R240 ;  /* 0x0000002e0848723c */ /* 0x048ff000000018f0 */
[C---:B----4-:R-:W-:Y:S01]  /*11440*/  HMMA.16816.F32 R76, R8.reuse, R44, R236 ;  /* 0x0000002c084c723c */ /* 0x050fe200000018ec */
[----:B------:R-:W-:Y:S01]  /*11450*/  HSET2.LE.AND R7, R7, R12, PT ;  /* 0x0000000c07077233 */ /* 0x000fe20003803000 */
[----:B------:R-:W-:Y:S01]  /*11460*/  IMAD.MOV.U32 R219, RZ, RZ, R180 ;  /* 0x000000ffffdb7224 */ /* 0x000fe200078e00b4 */
[----:B------:R-:W-:Y:S05]  /*11470*/  LDSM.16.MT88.4 R56, [R192+0x9800] ;  /* 0x00980000c038783b */ /* 0x000fea0000004200 */
[C---:B------:R-:W-:Y:S01]  /*11480*/  HMMA.16816.F32 R44, R8.reuse, R36, R136 ;  /* 0x00000024082c723c */ /* 0x040fe20000001888 */
[----:B------:R-:W-:Y:S07]  /*11490*/  LDSM.16.MT88.4 R36, [R192+0xb400] ;  /* 0x00b40000c024783b */ /* 0x000fee0000004200 */
[----:B------:R-:W-:Y:S01]  /*114a0*/  HMMA.16816.F32 R136, R8, R18, R148 ;  /* 0x000000120888723c */ /* 0x000fe20000001894 */
[----:B------:R-:W3:Y:S06]  /*114b0*/  LDSM.16.MT88.4 R16, [R194+0x9400] ;  /* 0x00940000c210783b */ /* 0x000eec0000004200 */
[----:B------:R-:W-:-:S02]  /*114c0*/  IMAD.MOV.U32 R148, RZ, RZ, R197 ;  /* 0x000000ffff947224 */ /* 0x000fc400078e00c5 */
[----:B------:R4:W5:Y:S01]  /*114d0*/  LDL.LU R197, [R1+0x1dc] ;  /* 0x0001dc0001c57983 */ /* 0x0009620000300800 */
[----:B------:R-:W-:Y:S02]  /*114e0*/  IMAD.MOV.U32 R149, RZ, RZ, R196 ;  /* 0x000000ffff957224 */ /* 0x000fe400078e00c4 */
[----:B------:R-:W-:Y:S01]  /*114f0*/  IMAD.MOV.U32 R150, RZ, RZ, R195 ;  /* 0x000000ffff967224 */ /* 0x000fe200078e00c3 */
[----:B------:R4:W5:Y:S01]  /*11500*/  LDL.LU R196, [R1+0x1d8] ;  /* 0x0001d80001c47983 */ /* 0x0009620000300800 */
[----:B------:R-:W-:-:S03]  /*11510*/  IMAD.MOV.U32 R151, RZ, RZ, R193 ;  /* 0x000000ffff977224 */ /* 0x000fc600078e00c1 */
[----:B------:R4:W5:Y:S04]  /*11520*/  LDL.LU R195, [R1+0x1d4] ;  /* 0x0001d40001c37983 */ /* 0x0009680000300800 */
[----:B------:R4:W5:Y:S04]  /*11530*/  LDL.LU R193, [R1+0x1d0] ;  /* 0x0001d00001c17983 */ /* 0x0009680000300800 */
[----:B------:R4:W5:Y:S04]  /*11540*/  LDL.LU R53, [R1+0x1cc] ;  /* 0x0001cc0001357983 */ /* 0x0009680000300800 */
[----:B------:R4:W5:Y:S04]  /*11550*/  LDL.LU R52, [R1+0x1c8] ;  /* 0x0001c80001347983 */ /* 0x0009680000300800 */
[----:B------:R4:W5:Y:S04]  /*11560*/  LDL.LU R51, [R1+0x1c4] ;  /* 0x0001c40001337983 */ /* 0x0009680000300800 */
[----:B------:R4:W5:Y:S01]  /*11570*/  LDL.LU R50, [R1+0x1c0] ;  /* 0x0001c00001327983 */ /* 0x0009620000300800 */
[C---:B------:R-:W-:Y:S08]  /*11580*/  HMMA.16816.F32 R152, R8.reuse, R60, R148 ;  /* 0x0000003c0898723c */ /* 0x040ff00000001894 */
[----:B------:R-:W-:Y:S01]  /*11590*/  HMMA.16816.F32 R148, R8, R62, R176 ;  /* 0x0000003e0894723c */ /* 0x000fe200000018b0 */
[----:B------:R-:W1:Y:S01]  /*115a0*/  LDSM.16.MT88.4 R60, [R194+0xb400] ;  /* 0x00b40000c23c783b */ /* 0x000e620000004200 */
[----:B------:R-:W-:-:S02]  /*115b0*/  LOP3.LUT R15, R0, 0xff, RZ, 0xc0, !PT ;  /* 0x000000ff000f7812 */ /* 0x000fc400078ec0ff */
[----:B------:R-:W-:-:S03]  /*115c0*/  SHF.R.U32.HI R14, RZ, 0x18, R0 ;  /* 0x00000018ff0e7819 */ /* 0x000fc60000011600 */
[----:B------:R-:W-:Y:S02]  /*115d0*/  LOP3.LUT R8, R0, 0xffff, RZ, 0xc0, !PT ;  /* 0x0000ffff00087812 */ /* 0x000fe400078ec0ff */
[----:B------:R-:W-:Y:S02]  /*115e0*/  SHF.R.U32.HI R9, RZ, 0x10, R0 ;  /* 0x00000010ff097819 */ /* 0x000fe40000011600 */
[----:B------:R-:W-:Y:S02]  /*115f0*/  LOP3.LUT R10, R2, 0xff, RZ, 0xc0, !PT ;  /* 0x000000ff020a7812 */ /* 0x000fe400078ec0ff */
[----:B------:R-:W-:Y:S02]  /*11600*/  SHF.R.U32.HI R0, RZ, 0x8, R3 ;  /* 0x00000008ff007819 */ /* 0x000fe40000011603 */
[----:B------:R-:W-:Y:S02]  /*11610*/  SHF.R.U32.HI R3, RZ, 0x8, R8 ;  /* 0x00000008ff037819 */ /* 0x000fe40000011608 */
[----:B------:R-:W-:-:S02]  /*11620*/  LOP3.LUT R8, R9, 0xff, RZ, 0xc0, !PT ;  /* 0x000000ff09087812 */ /* 0x000fc400078ec0ff */
[----:B------:R-:W-:Y:S02]  /*11630*/  PRMT R9, R10, 0x5410, R0 ;  /* 0x000054100a097816 */ /* 0x000fe40000000000 */
[----:B------:R-:W-:Y:S01]  /*11640*/  PRMT R0, R15, 0x5410, R3 ;  /* 0x000054100f007816 */ /* 0x000fe20000000003 */
[----:B------:R-:W-:Y:S01]  /*11650*/  IMAD.MOV.U32 R237, RZ, RZ, R187 ;  /* 0x000000ffffed7224 */ /* 0x000fe200078e00bb */
[----:B------:R-:W-:-:S03]  /*11660*/  SHF.R.U32.HI R11, RZ, 0x10, R2 ;  /* 0x00000010ff0b7819 */ /* 0x000fc60000011602 */
[--C-:B------:R-:W-:Y:S01]  /*11670*/  HSET2.LE.AND R0, R0, R12.reuse, PT ;  /* 0x0000000c00007233 */ /* 0x100fe20003803000 */
[----:B------:R-:W-:Y:S02]  /*11680*/  SHF.R.U32.HI R13, RZ, 0x18, R2 ;  /* 0x00000018ff0d7819 */ /* 0x000fe40000011602 */
[----:B------:R-:W-:Y:S02]  /*11690*/  PRMT R2, R8, 0x5410, R14 ;  /* 0x0000541008027816 */ /* 0x000fe4000000000e */
[----:B------:R-:W-:Y:S02]  /*116a0*/  LOP3.LUT R8, R235, R0, RZ, 0xc0, !PT ;  /* 0x00000000eb087212 */ /* 0x000fe400078ec0ff */
[----:B------:R-:W-:Y:S01]  /*116b0*/  LOP3.LUT R0, R188, R237, RZ, 0x3c, !PT ;  /* 0x000000edbc007212 */ /* 0x000fe200078e3cff */
[----:B------:R-:W-:Y:S01]  /*116c0*/  HSET2.LE.AND R2, R2, R12, PT ;  /* 0x0000000c02027233 */ /* 0x000fe20003803000 */
[----:B------:R-:W-:Y:S01]  /*116d0*/  LOP3.LUT R11, R11, 0xff, RZ, 0xc0, !PT ;  /* 0x000000ff0b0b7812 */ /* 0x000fe200078ec0ff */
[----:B------:R-:W-:Y:S01]  /*116e0*/  IMAD.MOV.U32 R167, RZ, RZ, R173 ;  /* 0x000000ffffa77224 */ /* 0x000fe200078e00ad */
[----:B------:R-:W-:Y:S01]  /*116f0*/  LOP3.LUT R7, R156, R7, RZ, 0xc0, !PT ;  /* 0x000000079c077212 */ /* 0x000fe200078ec0ff */
[----:B------:R-:W-:-:S02]  /*11700*/  IMAD.MOV.U32 R238, RZ, RZ, R168 ;  /* 0x000000ffffee7224 */ /* 0x000fc400078e00a8 */
[----:B------:R-:W-:Y:S01]  /*11710*/  IMAD.WIDE.U32 R14, R0, -0x326172a9, RZ ;  /* 0xcd9e8d57000e7825 */ /* 0x000fe200078e00ff */
[----:B------:R-:W-:Y:S01]  /*11720*/  PRMT R11, R11, 0x5410, R13 ;  /* 0x000054100b0b7816 */ /* 0x000fe2000000000d */
[--C-:B------:R-:W-:Y:S01]  /*11730*/  HSET2.LE.AND R3, R9, R12.reuse, PT ;  /* 0x0000000c09037233 */ /* 0x100fe20003803000 */
[----:B------:R-:W-:Y:S02]  /*11740*/  LOP3.LUT R9, R231, R2, RZ, 0xc0, !PT ;  /* 0x00000002e7097212 */ /* 0x000fe400078ec0ff */
[----:B------:R-:W-:Y:S02]  /*11750*/  LOP3.LUT R2, R15, R225, R238, 0x96, !PT ;  /* 0x000000e10f027212 */ /* 0x000fe400078e96ee */
[----:B------:R-:W-:Y:S01]  /*11760*/  LOP3.LUT R0, R167, R219, R14, 0x96, !PT ;  /* 0x000000dba7007212 */ /* 0x000fe200078e960e */
[----:B------:R-:W-:Y:S01]  /*11770*/  IMAD.MOV.U32 R160, RZ, RZ, R214 ;  /* 0x000000ffffa07224 */ /* 0x000fe200078e00d6 */
[----:B------:R-:W-:Y:S01]  /*11780*/  HSET2.LE.AND R11, R11, R12, PT ;  /* 0x0000000c0b0b7233 */ /* 0x000fe20003803000 */
[----:B------:R-:W-:Y:S01]  /*11790*/  IMAD.MOV.U32 R161, RZ, RZ, R215 ;  /* 0x000000ffffa17224 */ /* 0x000fe200078e00d7 */
[----:B--2---:R-:W-:Y:S01]  /*117a0*/  HMMA.16816.F32 R156, R4, R20, R112 ;  /* 0x00000014049c723c */ /* 0x004fe20000001870 */
[----:B------:R-:W-:Y:S01]  /*117b0*/  IMAD.MOV.U32 R162, RZ, RZ, R174 ;  /* 0x000000ffffa27224 */ /* 0x000fe200078e00ae */
[----:B------:R-:W-:Y:S01]  /*117c0*/  LOP3.LUT R10, R230, R3, RZ, 0xc0, !PT ;  /* 0x00000003e60a7212 */ /* 0x000fe200078ec0ff */
[----:B------:R-:W-:-:S02]  /*117d0*/  IMAD.MOV.U32 R163, RZ, RZ, R175 ;  /* 0x000000ffffa37224 */ /* 0x000fc400078e00af */
[----:B------:R-:W-:Y:S02]  /*117e0*/  IMAD.MOV.U32 R215, RZ, RZ, R184 ;  /* 0x000000ffffd77224 */ /* 0x000fe400078e00b8 */
[----:B------:R-:W-:Y:S01]  /*117f0*/  IMAD.MOV.U32 R214, RZ, RZ, R183 ;  /* 0x000000ffffd67224 */ /* 0x000fe200078e00b7 */
[C---:B-1----:R-:W-:Y:S01]  /*11800*/  HMMA.16816.F32 R124, R4.reuse, R24, R124 ;  /* 0x00000018047c723c */ /* 0x042fe2000000187c */
[----:B------:R-:W-:Y:S02]  /*11810*/  IMAD.MOV.U32 R166, RZ, RZ, R172 ;  /* 0x000000ffffa67224 */ /* 0x000fe400078e00ac */
[----:B------:R-:W-:Y:S02]  /*11820*/  IMAD.MOV.U32 R164, RZ, RZ, R170 ;  /* 0x000000ffffa47224 */ /* 0x000fe400078e00aa */
[----:B------:R-:W-:Y:S02]  /*11830*/  IMAD.MOV.U32 R165, RZ, RZ, R171 ;  /* 0x000000ffffa57224 */ /* 0x000fe400078e00ab */
[----:B------:R-:W-:Y:S01]  /*11840*/  IMAD.MOV.U32 R239, RZ, RZ, R169 ;  /* 0x000000ffffef7224 */ /* 0x000fe200078e00a9 */
[----:B------:R-:W-:Y:S01]  /*11850*/  HMMA.16816.F32 R120, R4, R26, R120 ;  /* 0x0000001a0478723c */ /* 0x000fe20000001878 */
[----:B------:R-:W-:-:S02]  /*11860*/  IMAD.MOV.U32 R236, RZ, RZ, R186 ;  /* 0x000000ffffec7224 */ /* 0x000fc400078e00ba */
[----:B------:R-:W-:Y:S01]  /*11870*/  IMAD.WIDE.U32 R2, R2, -0x2daee0ad, RZ ;  /* 0xd2511f5302027825 */ /* 0x000fe200078e00ff */
[----:B------:R-:W-:-:S04]  /*11880*/  LOP3.LUT R11, R206, R11, RZ, 0xc0, !PT ;  /* 0x0000000bce0b7212 */ /* 0x000fc800078ec0ff */
[----:B---3--:R-:W-:Y:S01]  /*11890*/  HMMA.16816.F32 R132, R4, R16, R132 ;  /* 0x000000100484723c */ /* 0x008fe20000001884 */
[----:B------:R-:W-:-:S07]  /*118a0*/  LOP3.LUT R3, R3, R226, R164, 0x96, !PT ;  /* 0x000000e203037212 */ /* 0x000fce00078e96a4 */
        /* <DEDUP_REMOVED lines=21> */
[----:B------:R-:W-:Y:S04]  /*11a00*/  HMMA.16816.F32 R96, R8, R16, R68 ;  /* 0x000000100860723c */ /* 0x000fe80000001844 */
[----:B------:R-:W-:Y:S02]  /*11a10*/  LOP3.LUT R0, R3, R251, R34, 0x96, !PT ;  /* 0x000000fb03007212 */ /* 0x000fe400078e9622 */
[C---:B------:R-:W-:Y:S02]  /*11a20*/  LOP3.LUT R3, R2.reuse, 0xffff, RZ, 0xc0, !PT ;  /* 0x0000ffff02037812 */ /* 0x040fe400078ec0ff */
        /* <DEDUP_REMOVED lines=9> */
[----:B------:R-:W-:Y:S02]  /*11ac0*/  SHF.R.U32.HI R7, RZ, 0x18, R0 ;  /* 0x00000018ff077819 */ /* 0x000fe40000011600 */
[----:B------:R-:W-:Y:S02]  /*11ad0*/  LOP3.LUT R2, R3, 0xff, RZ, 0xc0, !PT ;  /* 0x000000ff03027812 */ /* 0x000fe400078ec0ff */
[----:B------:R-:W-:Y:S02]  /*11ae0*/  PRMT R0, R17, 0x5410, R6 ;  /* 0x0000541011007816 */ /* 0x000fe40000000006 */
[----:B------:R-:W-:Y:S02]  /*11af0*/  PRMT R3, R5, 0x5410, R16 ;  /* 0x0000541005037816 */ /* 0x000fe40000000010 */
[----:B------:R-:W-:Y:S01]  /*11b00*/  PRMT R5, R2, 0x5410, R7 ;  /* 0x0000541002057816 */ /* 0x000fe20000000007 */
[--C-:B------:R-:W-:Y:S01]  /*11b10*/  HSET2.LE.AND R0, R0, R12.reuse, PT ;  /* 0x0000000c00007233 */ /* 0x100fe20003803000 */
[----:B------:R-:W-:Y:S01]  /*11b20*/  PRMT R4, R13, 0x5410, R4 ;  /* 0x000054100d047816 */ /* 0x000fe20000000004 */
[----:B------:R-:W-:-:S03]  /*11b30*/  HSET2.LE.AND R2, R3, R12, PT ;  /* 0x0000000c03027233 */ /* 0x000fc60003803000 */
[----:B------:R-:W-:Y:S01]  /*11b40*/  LOP3.LUT R6, R191, R0, RZ, 0xc0, !PT ;  /* 0x00000000bf067212 */ /* 0x000fe200078ec0ff */
[----:B------:R-:W-:Y:S01]  /*11b50*/  HSET2.LE.AND R3, R4, R12, PT ;  /* 0x0000000c04037233 */ /* 0x000fe20003803000 */
[----:B------:R-:W-:Y:S02]  /*11b60*/  LOP3.LUT R7, R189, R2, RZ, 0xc0, !PT ;  /* 0x00000002bd077212 */ /* 0x000fe400078ec0ff */
[----:B------:R-:W-:Y:S02]  /*11b70*/  LOP3.LUT R2, R15, R225, R162, 0x96, !PT ;  /* 0x000000e10f027212 */ /* 0x000fe400078e96a2 */
[----:B------:R-:W-:Y:S01]  /*11b80*/  LOP3.LUT R0, R221, R219, R14, 0x96, !PT ;  /* 0x000000dbdd007212 */ /* 0x000fe200078e960e */
[----:B------:R-:W-:Y:S01]  /*11b90*/  HMMA.16816.F32 R84, R8, R22, R80 ;  /* 0x000000160854723c */ /* 0x000fe20000001850 */
[----:B------:R-:W-:Y:S01]  /*11ba0*/  LOP3.LUT R4, R201, R3, RZ, 0xc0, !PT ;  /* 0x00000003c9047212 */ /* 0x000fe200078ec0ff */
[----:B------:R-:W-:-:S06]  /*11bb0*/  IMAD.MOV.U32 R238, RZ, RZ, R160 ;  /* 0x000000ffffee7224 */ /* 0x000fcc00078e00a0 */
[C---:B------:R-:W-:Y:S01]  /*11bc0*/  HMMA.16816.F32 R108, R8.reuse, R24, R76 ;  /* 0x00000018086c723c */ /* 0x040fe2000000184c */
[----:B------:R-:W-:Y:S01]  /*11bd0*/  IMAD.WIDE.U32 R2, R2, -0x2daee0ad, RZ ;  /* 0xd2511f5302027825 */ /* 0x000fe200078e00ff */
[----:B------:R-:W-:Y:S01]  /*11be0*/  HSET2.LE.AND R5, R5, R12, PT ;  /* 0x0000000c05057233 */ /* 0x000fe20003803000 */
[----:B------:R-:W-:Y:S05]  /*11bf0*/  LDSM.16.MT88.4 R20, [R192+0xb800] ;  /* 0x00b80000c014783b */ /* 0x000fea0000004200 */
[C---:B------:R-:W-:Y:S01]  /*11c00*/  HMMA.16816.F32 R104, R8.reuse, R26, R72 ;  /* 0x0000001a0868723c */ /* 0x040fe20000001848 */
[----:B------:R-:W-:Y:S01]  /*11c10*/  LOP3.LUT R3, R3, R226, R238, 0x96, !PT ;  /* 0x000000e203037212 */ /* 0x000fe200078e96ee */
[----:B------:R-:W-:Y:S06]  /*11c20*/  LDSM.16.MT88.4 R24, [R192+0xa800] ;  /* 0x00a80000c018783b */ /* 0x000fec0000004200 */
[C---:B------:R-:W-:Y:S08]  /*11c30*/  HMMA.16816.F32 R92, R8.reuse, R18, R64 ;  /* 0x00000012085c723c */ /* 0x040ff00000001840 */
[C---:B------:R-:W-:Y:S08]  /*11c40*/  HMMA.16816.F32 R80, R8.reuse, R60, R152 ;  /* 0x0000003c0850723c */ /* 0x040ff00000001898 */
[C---:B------:R-:W-:Y:S08]  /*11c50*/  HMMA.16816.F32 R76, R8.reuse, R40, R128 ;  /* 0x00000028084c723c */ /* 0x040ff00000001880 */
[C---:B------:R-:W-:Y:S01]  /*11c60*/  HMMA.16816.F32 R68, R8.reuse, R38, R144 ;  /* 0x000000260844723c */ /* 0x040fe20000001890 */
[----:B------:R-:W-:Y:S01]  /*11c70*/  LOP3.LUT R5, R200, R5, RZ, 0xc0, !PT ;  /* 0x00000005c8057212 */ /* 0x000fe200078ec0ff */
[----:B------:R-:W-:Y:S06]  /*11c80*/  LDSM.16.MT88.4 R16, [R194+0xa800] ;  /* 0x00a80000c210783b */ /* 0x000fec0000004200 */
[C---:B------:R-:W-:Y:S01]  /*11c90*/  HMMA.16816.F32 R72, R8.reuse, R42, R136 ;  /* 0x0000002a0848723c */ /* 0x040fe20000001888 */
[----:B------:R-:W1:Y:S07]  /*11ca0*/  LDSM.16.MT88.4 R40, [R194+0x9800] ;  /* 0x00980000c228783b */ /* 0x000e6e0000004200 */
[----:B------:R-:W-:Y:S01]  /*11cb0*/  HMMA.16816.F32 R64, R8, R36, R140 ;  /* 0x000000240840723c */ /* 0x000fe2000000188c */
[----:B------:R-:W2:Y:S01]  /*11cc0*/  LDSM.16.MT88.4 R36, [R194+0xb800] ;  /* 0x00b80000c224783b */ /* 0x000ea20000004200 */
[----:B------:R-:W-:-:S03]  /*11cd0*/  IMAD.MOV.U32 R239, RZ, RZ, R161 ;  /* 0x000000ffffef7224 */ /* 0x000fc600078e00a1 */
[----:B------:R-:W-:Y:S03]  /*11ce0*/  LDSM.16.MT88.4 R140, [R194+0x9c00] ;  /* 0x009c0000c28c783b */ /* 0x000fe60000004200 */
[----:B------:R-:W-:Y:S07]  /*11cf0*/  HMMA.16816.F32 R60, R8, R62, R148 ;  /* 0x0000003e083c723c */ /* 0x000fee0000001894 */
[----:B------:R-:W-:-:S05]  /*11d00*/  IMAD.WIDE.U32 R8, R0, -0x2daee0ad, RZ ;  /* 0xd2511f5300087825 */ /* 0x000fca00078e00ff */
        /* <DEDUP_REMOVED lines=12> */
[C---:B------:R-:W-:Y:S02]  /*11dd0*/  LOP3.LUT R3, R2.reuse, 0xffff, RZ, 0xc0, !PT ;  /* 0x0000ffff02037812 */ /* 0x040fe400078ec0ff */
[--C-:B------:R-:W-:Y:S02]  /*11de0*/  SHF.R.U32.HI R11, RZ, 0x10, R2.reuse ;  /* 0x00000010ff0b7819 */ /* 0x100fe40000011602 */
[----:B------:R-:W-:Y:S02]  /*11df0*/  LOP3.LUT R13, R2, 0xff, RZ, 0xc0, !PT ;  /* 0x000000ff020d7812 */ /* 0x000fe400078ec0ff */
[----:B------:R-:W-:Y:S02]  /*11e00*/  SHF.R.U32.HI R10, RZ, 0x18, R2 ;  /* 0x00000018ff0a7819 */ /* 0x000fe40000011602 */
[----:B------:R-:W-:-:S02]  /*11e10*/  LOP3.LUT R2, R0, 0xffff, RZ, 0xc0, !PT ;  /* 0x0000ffff00027812 */ /* 0x000fc400078ec0ff */
[----:B------:R-:W-:Y:S02]  /*11e20*/  SHF.R.U32.HI R3, RZ, 0x8, R3 ;  /* 0x00000008ff037819 */ /* 0x000fe40000011603 */
[----:B------:R-:W-:Y:S02]  /*11e30*/  LOP3.LUT R11, R11, 0xff, RZ, 0xc0, !PT ;  /* 0x000000ff0b0b7812 */ /* 0x000fe400078ec0ff */
[----:B------:R-:W-:Y:S02]  /*11e40*/  SHF.R.U32.HI R8, RZ, 0x8, R2 ;  /* 0x00000008ff087819 */ /* 0x000fe40000011602 */
[----:B------:R-:W-:Y:S02]  /*11e50*/  PRMT R2, R13, 0x5410, R3 ;  /* 0x000054100d027816 */ /* 0x000fe40000000003 */
[----:B------:R-:W-:Y:S02]  /*11e60*/  PRMT R11, R11, 0x5410, R10 ;  /* 0x000054100b0b7816 */ /* 0x000fe4000000000a */
[----:B------:R-:W-:-:S02]  /*11e70*/  LOP3.LUT R9, R0, 0xff, RZ, 0xc0, !PT ;  /* 0x000000ff00097812 */ /* 0x000fc400078ec0ff */
[--C-:B------:R-:W-:Y:S02]  /*11e80*/  SHF.R.U32.HI R3, RZ, 0x10, R0.reuse ;  /* 0x00000010ff037819 */ /* 0x100fe40000011600 */
[----:B------:R-:W-:Y:S01]  /*11e90*/  SHF.R.U32.HI R10, RZ, 0x18, R0 ;  /* 0x00000018ff0a7819 */ /* 0x000fe20000011600 */
[--C-:B------:R-:W-:Y:S01]  /*11ea0*/  HSET2.LE.AND R0, R2, R12.reuse, PT ;  /* 0x0000000c02007233 */ /* 0x100fe20003803000 */
[----:B------:R-:W-:Y:S01]  /*11eb0*/  PRMT R8, R9, 0x5410, R8 ;  /* 0x0000541009087816 */ /* 0x000fe20000000008 */
[----:B------:R-:W-:Y:S01]  /*11ec0*/  HSET2.LE.AND R2, R11, R12, PT ;  /* 0x0000000c0b027233 */ /* 0x000fe20003803000 */
[----:B------:R-:W-:-:S03]  /*11ed0*/  LOP3.LUT R9, R3, 0xff, RZ, 0xc0, !PT ;  /* 0x000000ff03097812 */ /* 0x000fc600078ec0ff */
[----:B------:R-:W-:Y:S01]  /*11ee0*/  HSET2.LE.AND R3, R8, R12, PT ;  /* 0x0000000c08037233 */ /* 0x000fe20003803000 */
[----:B------:R-:W-:Y:S02]  /*11ef0*/  LOP3.LUT R11, R207, R2, RZ, 0xc0, !PT ;  /* 0x00000002cf0b7212 */ /* 0x000fe400078ec0ff */
[----:B------:R-:W-:Y:S02]  /*11f00*/  LOP3.LUT R2, R35, R218, R46, 0x96, !PT ;  /* 0x000000da23027212 */ /* 0x000fe400078e962e */
[----:B------:R-:W-:-:S03]  /*11f10*/  LOP3.LUT R8, R248, R3, RZ, 0xc0, !PT ;  /* 0x00000003f8087212 */ /* 0x000fc600078ec0ff */
[----:B------:R-:W-:Y:S01]  /*11f20*/  IMAD.WIDE.U32 R2, R2, -0x2daee0ad, RZ ;  /* 0xd2511f5302027825 */ /* 0x000fe200078e00ff */
[----:B------:R-:W-:Y:S01]  /*11f30*/  PRMT R9, R9, 0x5410, R10 ;  /* 0x0000541009097816 */ /* 0x000fe2000000000a */
[----:B-1----:R-:W-:Y:S01]  /*11f40*/  HMMA.16816.F32 R144, R4, R42, R116 ;  /* 0x0000002a0490723c */ /* 0x002fe20000001874 */
[----:B------:R-:W-:Y:S02]  /*11f50*/  LOP3.LUT R10, R208, R0, RZ, 0xc0, !PT ;  /* 0x00000000d00a7212 */ /* 0x000fe400078ec0ff */
[----:B------:R-:W-:Y:S02]  /*11f60*/  LOP3.LUT R0, R3, R249, R44, 0x96, !PT ;  /* 0x000000f903007212 */ /* 0x000fe400078e962c */
[----:B------:R-:W-:-:S03]  /*11f70*/  LOP3.LUT R3, R2, 0xffff, RZ, 0xc0, !PT ;  /* 0x0000ffff02037812 */ /* 0x000fc600078ec0ff */
[----:B------:R-:W-:Y:S01]  /*11f80*/  HMMA.16816.F32 R116, R4, R16, R112 ;  /* 0x000000100474723c */ /* 0x000fe20000001870 */
[----:B------:R-:W-:Y:S02]  /*11f90*/  LOP3.LUT R15, R2, 0xff, RZ, 0xc0, !PT ;  /* 0x000000ff020f7812 */ /* 0x000fe400078ec0ff */
[----:B------:R-:W-:Y:S01]  /*11fa0*/  SHF.R.U32.HI R14, RZ, 0x18, R2 ;  /* 0x00000018ff0e7819 */ /* 0x000fe20000011602 */
[----:B------:R-:W-:-:S04]  /*11fb0*/  HSET2.LE.AND R9, R9, R12, PT ;  /* 0x0000000c09097233 */ /* 0x000fc80003803000 */
[C---:B------:R-:W-:Y:S08]  /*11fc0*/  HMMA.16816.F32 R148, R4.reuse, R40, R132 ;  /* 0x000000280494723c */ /* 0x040ff00000001884 */
[C---:B------:R-:W-:Y:S08]  /*11fd0*/  HMMA.16816.F32 R112, R4.reuse, R18, R172 ;  /* 0x000000120470723c */ /* 0x040ff000000018ac */
[C---:B------:R-:W-:Y:S08]  /*11fe0*/  HMMA.16816.F32 R164, R4.reuse, R56, R124 ;  /* 0x0000003804a4723c */ /* 0x040ff0000000187c */
[C---:B------:R-:W-:Y:S08]  /*11ff0*/  HMMA.16816.F32 R160, R4.reuse, R58, R120 ;  /* 0x0000003a04a0723c */ /* 0x040ff00000001878 */
[C---:B------:R-:W-:Y:S08]  /*12000*/  HMMA.16816.F32 R128, R4.reuse, R26, R168 ;  /* 0x0000001a0480723c */ /* 0x040ff000000018a8 */
[C---:B------:R-:W-:Y:S08]  /*12010*/  HMMA.16816.F32 R100, R4.reuse, R20, R100 ;  /* 0x000000140464723c */ /* 0x040ff00000001864 */
[C---:B--2---:R-:W-:Y:S08]  /*12020*/  HMMA.16816.F32 R180, R4.reuse, R36, R180 ;  /* 0x0000002404b4723c */ /* 0x044ff000000018b4 */
[C---:B------:R-:W-:Y:S01]  /*12030*/  HMMA.16816.F32 R176, R4.reuse, R38, R176 ;  /* 0x0000002604b0723c */ /* 0x040fe200000018b0 */
[----:B------:R-:W-:Y:S01]  /*12040*/  LOP3.LUT R9, R209, R9, RZ, 0xc0, !PT ;  /* 0x00000009d1097212 */ /* 0x000fe200078ec0ff */
[----:B------:R-:W-:Y:S06]  /*12050*/  LDSM.16.MT88.4 R124, [R192+0xac00] ;  /* 0x00ac0000c07c783b */ /* 0x000fec0000004200 */
[C---:B------:R-:W-:Y:S01]  /*12060*/  HMMA.16816.F32 R132, R4.reuse, R24, R156 ;  /* 0x000000180484723c */ /* 0x040fe2000000189c */
[----:B------:R-:W-:Y:S01]  /*12070*/  LOP3.LUT R13, R0, 0xff, RZ, 0xc0, !PT ;  /* 0x000000ff000d7812 */ /* 0x000fe200078ec0ff */
[----:B------:R-:W1:Y:S06]  /*12080*/  LDSM.16.MT88.4 R156, [R192+0x9c00] ;  /* 0x009c0000c09c783b */ /* 0x000e6c0000004200 */
[----:B------:R-:W-:Y:S07]  /*12090*/  HMMA.16816.F32 R172, R4, R22, R184 ;  /* 0x0000001604ac723c */ /* 0x000fee00000018b8 */
[----:B------:R-:W-:-:S02]  /*120a0*/  SHF.R.U32.HI R4, RZ, 0x10, R2 ;  /* 0x00000010ff047819 */ /* 0x000fc40000011602 */
[----:B------:R-:W-:Y:S02]  /*120b0*/  LOP3.LUT R2, R0, 0xffff, RZ, 0xc0, !PT ;  /* 0x0000ffff00027812 */ /* 0x000fe400078ec0ff */
[----:B------:R-:W-:Y:S02]  /*120c0*/  SHF.R.U32.HI R6, RZ, 0x8, R3 ;  /* 0x00000008ff067819 */ /* 0x000fe40000011603 */
[----:B------:R-:W-:Y:S02]  /*120d0*/  LOP3.LUT R5, R4, 0xff, RZ, 0xc0, !PT ;  /* 0x000000ff04057812 */ /* 0x000fe400078ec0ff */
[----:B------:R-:W-:Y:S02]  /*120e0*/  SHF.R.U32.HI R3, RZ, 0x10, R0 ;  /* 0x00000010ff037819 */ /* 0x000fe40000011600 */
[----:B------:R-:W-:Y:S02]  /*120f0*/  SHF.R.U32.HI R4, RZ, 0x8, R2 ;  /* 0x00000008ff047819 */ /* 0x000fe40000011602 */
[----:B------:R-:W-:-:S02]  /*12100*/  PRMT R2, R15, 0x5410, R6 ;  /* 0x000054100f027816 */ /* 0x000fc40000000006 */
[----:B------:R-:W-:Y:S02]  /*12110*/  SHF.R.U32.HI R7, RZ, 0x18, R0 ;  /* 0x00000018ff077819 */ /* 0x000fe40000011600 */
[----:B------:R-:W-:Y:S01]  /*12120*/  LOP3.LUT R0, R3, 0xff, RZ, 0xc0, !PT ;  /* 0x000000ff03007812 */ /* 0x000fe200078ec0ff */
[--C-:B------:R-:W-:Y:S01]  /*12130*/  HSET2.LE.AND R2, R2, R12.reuse, PT ;  /* 0x0000000c02027233 */ /* 0x100fe20003803000 */
[----:B------:R-:W-:Y:S02]  /*12140*/  PRMT R3, R5, 0x5410, R14 ;  /* 0x0000541005037816 */ /* 0x000fe4000000000e */
[----:B------:R-:W-:Y:S01]  /*12150*/  PRMT R5, R13, 0x5410, R4 ;  /* 0x000054100d057816 */ /* 0x000fe20000000004 */
[----:B------:R-:W-:Y:S01]  /*12160*/  HMMA.16816.F32 R168, R8, R56, R108 ;  /* 0x0000003808a8723c */ /* 0x000fe2000000186c */
[----:B------:R-:W-:Y:S01]  /*12170*/  PRMT R4, R0, 0x5410, R7 ;  /* 0x0000541000047816 */ /* 0x000fe20000000007 */
[--C-:B------:R-:W-:Y:S01]  /*12180*/  HSET2.LE.AND R0, R3, R12.reuse, PT ;  /* 0x0000000c03007233 */ /* 0x100fe20003803000 */
[----:B------:R-:W2:Y:S01]  /*12190*/  LDSM.16.MT88.4 R108, [R194+0xac00] ;  /* 0x00ac0000c26c783b */ /* 0x000ea20000004200 */
[----:B------:R-:W-:-:S04]  /*121a0*/  HSET2.LE.AND R3, R5, R12, PT ;  /* 0x0000000c05037233 */ /* 0x000fc80003803000 */
[----:B------:R-:W-:Y:S01]  /*121b0*/  HMMA.16816.F32 R104, R8, R58, R104 ;  /* 0x0000003a0868723c */ /* 0x000fe20000001868 */
[----:B------:R-:W-:-:S07]  /*121c0*/  IMAD.MOV.U32 R5, RZ, RZ, R190 ;  /* 0x000000ffff057224 */ /* 0x000fce00078e00be */
[C---:B------:R-:W-:Y:S07]  /*121d0*/  HMMA.16816.F32 R56, R8.reuse, R42, R92 ;  /* 0x0000002a0838723c */ /* 0x040fee000000185c */
[----:B------:R-:W-:Y:S02]  /*121e0*/  LOP3.LUT R94, R203, R2, RZ, 0xc0, !PT ;  /* 0x00000002cb5e7212 */ /* 0x000fe400078ec0ff */
[----:B------:R-:W-:Y:S01]  /*121f0*/  LOP3.LUT R2, R55, R218, R200, 0x96, !PT ;  /* 0x000000da37027212 */ /* 0x000fe200078e96c8 */
[----:B------:R-:W-:Y:S01]  /*12200*/  HMMA.16816.F32 R152, R8, R40, R96 ;  /* 0x000000280898723c */ /* 0x000fe20000001860 */
[----:B------:R-:W-:Y:S01]  /*12210*/  LOP3.LUT R92, R205, R3, RZ, 0xc0, !PT ;  /* 0x00000003cd5c7212 */ /* 0x000fe200078ec0ff */
[----:B------:R-:W-:-:S02]  /*12220*/  HSET2.LE.AND R4, R4, R12, PT ;  /* 0x0000000c04047233 */ /* 0x000fc40003803000 */
[----:B------:R-:W-:-:S04]  /*12230*/  IMAD.WIDE.U32 R2, R2, -0x2daee0ad, RZ ;  /* 0xd2511f5302027825 */ /* 0x000fc800078e00ff */
[----:B------:R-:W-:Y:S01]  /*12240*/  HMMA.16816.F32 R40, R8, R26, R84 ;  /* 0x0000001a0828723c */ /* 0x000fe20000001854 */
[----:B------:R-:W-:-:S07]  /*12250*/  LOP3.LUT R95, R5, R0, RZ, 0xc0, !PT ;  /* 0x00000000055f7212 */ /* 0x000fce00078ec0ff */
[----:B------:R-:W-:Y:S01]  /*12260*/  HMMA.16816.F32 R136, R8, R24, R88 ;  /* 0x000000180888723c */ /* 0x000fe20000001858 */
[----:B------:R-:W-:-:S07]  /*12270*/  LOP3.LUT R0, R3, R249, R188, 0x96, !PT ;  /* 0x000000f903007212 */ /* 0x000fce00078e96bc */
[----:B------:R-:W-:Y:S01]  /*12280*/  HMMA.16816.F32 R84, R8, R36, R80 ;  /* 0x000000240854723c */ /* 0x000fe20000001850 */
[----:B------:R-:W3:Y:S01]  /*12290*/  LDSM.16.MT88.4 R80, [R192+0xbc00] ;  /* 0x00bc0000c050783b */ /* 0x000ee20000004200 */
[----:B------:R-:W-:-:S06]  /*122a0*/  LOP3.LUT R3, R2, 0xffff, RZ, 0xc0, !PT ;  /* 0x0000ffff02037812 */ /* 0x000fcc00078ec0ff */
[----:B------:R-:W-:Y:S01]  /*122b0*/  HMMA.16816.F32 R120, R8, R16, R76 ;  /* 0x000000100878723c */ /* 0x000fe2000000184c */
[----:B------:R-:W-:-:S07]  /*122c0*/  LOP3.LUT R93, R204, R4, RZ, 0xc0, !PT ;  /* 0x00000004cc5d7212 */ /* 0x000fce00078ec0ff */
[----:B------:R-:W-:Y:S01]  /*122d0*/  HMMA.16816.F32 R24, R8, R18, R72 ;  /* 0x000000120818723c */ /* 0x000fe20000001848 */
[----:B------:R-:W1:Y:S01]  /*122e0*/  LDSM.16.MT88.4 R16, [R194+0xbc00] ;  /* 0x00bc0000c210783b */ /* 0x000e620000004200 */
[--C-:B------:R-:W-:Y:S02]  /*122f0*/  SHF.R.U32.HI R4, RZ, 0x10, R2.reuse ;  /* 0x00000010ff047819 */ /* 0x100fe40000011602 */
[----:B------:R-:W-:-:S04]  /*12300*/  SHF.R.U32.HI R7, RZ, 0x18, R2 ;  /* 0x00000018ff077819 */ /* 0x000fc80000011602 */
[----:B------:R-:W-:Y:S01]  /*12310*/  HMMA.16816.F32 R64, R8, R20, R64 ;  /* 0x000000140840723c */ /* 0x000fe20000001840 */
[----:B------:R-:W-:Y:S02]  /*12320*/  SHF.R.U32.HI R3, RZ, 0x8, R3 ;  /* 0x00000008ff037819 */ /* 0x000fe40000011603 */
[----:B------:R-:W-:-:S05]  /*12330*/  LOP3.LUT R5, R4, 0xff, RZ, 0xc0, !PT ;  /* 0x000000ff04057812 */ /* 0x000fca00078ec0ff */
[----:B------:R-:W-:Y:S01]  /*12340*/  HMMA.16816.F32 R20, R8, R22, R68 ;  /* 0x000000160814723c */ /* 0x000fe20000001844 */
[----:B------:R-:W-:-:S07]  /*12350*/  LOP3.LUT R6, R0, 0xff, RZ, 0xc0, !PT ;  /* 0x000000ff00067812 */ /* 0x000fce00078ec0ff */
[----:B------:R-:W-:Y:S07]  /*12360*/  HMMA.16816.F32 R60, R8, R38, R60 ;  /* 0x00000026083c723c */ /* 0x000fee000000183c */
[----:B------:R-:W-:Y:S02]  /*12370*/  LOP3.LUT R8, R2, 0xff, RZ, 0xc0, !PT ;  /* 0x000000ff02087812 */ /* 0x000fe400078ec0ff */
[----:B------:R-:W-:-:S04]  /*12380*/  LOP3.LUT R2, R0, 0xffff, RZ, 0xc0, !PT ;  /* 0x0000ffff00027812 */ /* 0x000fc800078ec0ff */
[----:B------:R-:W-:Y:S02]  /*12390*/  SHF.R.U32.HI R4, RZ, 0x8, R2 ;  /* 0x00000008ff047819 */ /* 0x000fe40000011602 */
[----:B------:R-:W-:Y:S02]  /*123a0*/  PRMT R2, R8, 0x5410, R3 ;  /* 0x0000541008027816 */ /* 0x000fe40000000003 */
[----:B------:R-:W-:Y:S02]  /*123b0*/  SHF.R.U32.HI R3, RZ, 0x10, R0 ;  /* 0x00000010ff037819 */ /* 0x000fe40000011600 */
[----:B------:R-:W-:Y:S02]  /*123c0*/  PRMT R7, R5, 0x5410, R7 ;  /* 0x0000541005077816 */ /* 0x000fe40000000007 */
[----:B------:R-:W-:Y:S02]  /*123d0*/  PRMT R6, R6, 0x5410, R4 ;  /* 0x0000541006067816 */ /* 0x000fe40000000004 */
[----:B------:R-:W-:-:S02]  /*123e0*/  SHF.R.U32.HI R5, RZ, 0x18, R0 ;  /* 0x00000018ff057819 */ /* 0x000fc40000011600 */
[----:B------:R-:W-:-:S04]  /*123f0*/  LOP3.LUT R4, R3, 0xff, RZ, 0xc0, !PT ;  /* 0x000000ff03047812 */ /* 0x000fc800078ec0ff */
[----:B------:R-:W-:Y:S01]  /*12400*/  PRMT R4, R4, 0x5410, R5 ;  /* 0x0000541004047816 */ /* 0x000fe20000000005 */
[--C-:B------:R-:W-:Y:S02]  /*12410*/  HSET2.LE.AND R0, R2, R12.reuse, PT ;  /* 0x0000000c02007233 */ /* 0x100fe40003803000 */
[--C-:B------:R-:W-:Y:S02]  /*12420*/  HSET2.LE.AND R2, R7, R12.reuse, PT ;  /* 0x0000000c07027233 */ /* 0x100fe40003803000 */
[--C-:B------:R-:W-:Y:S02]  /*12430*/  HSET2.LE.AND R3, R6, R12.reuse, PT ;  /* 0x0000000c06037233 */ /* 0x100fe40003803000 */
[----:B------:R-:W-:Y:S01]  /*12440*/  HSET2.LE.AND R4, R4, R12, PT ;  /* 0x0000000c04047233 */ /* 0x000fe20003803000 */
[----:B------:R-:W-:Y:S02]  /*12450*/  LOP3.LUT R98, R211, R0, RZ, 0xc0, !PT ;  /* 0x00000000d3627212 */ /* 0x000fe400078ec0ff */
[----:B------:R-:W-:-:S02]  /*12460*/  LOP3.LUT R99, R210, R2, RZ, 0xc0, !PT ;  /* 0x00000002d2637212 */ /* 0x000fc400078ec0ff */
[----:B------:R-:W-:Y:S02]  /*12470*/  LOP3.LUT R96, R213, R3, RZ, 0xc0, !PT ;  /* 0x00000003d5607212 */ /* 0x000fe400078ec0ff */
[----:B------:R-:W-:Y:S01]  /*12480*/  LOP3.LUT R97, R212, R4, RZ, 0xc0, !PT ;  /* 0x00000004d4617212 */ /* 0x000fe200078ec0ff */
[----:B-1----:R-:W-:Y:S01]  /*12490*/  HMMA.16816.F32 R164, R92, R156, R164 ;  /* 0x0000009c5ca4723c */ /* 0x002fe200000018a4 */
[----:B------:R-:W-:-:S07]  /*124a0*/  IADD3 R200, P0, R48, -0x100, RZ ;  /* 0xffffff0030c87810 */ /* 0x000fce0007f1e0ff */
[----:B------:R-:W-:Y:S01]  /*124b0*/  HMMA.16816.F32 R160, R92, R158, R160 ;  /* 0x0000009e5ca0723c */ /* 0x000fe200000018a0 */
[----:B------:R-:W-:-:S07]  /*124c0*/  IADD3.X R201, R49, -0x1, RZ, P0, !PT ;  /* 0xffffffff31c97810 */ /* 0x000fce00007fe4ff */
[C---:B------:R-:W-:Y:S08]  /*124d0*/  HMMA.16816.F32 R148, R92.reuse, R140, R148 ;  /* 0x0000008c5c94723c */ /* 0x040ff00000001894 */
[C---:B------:R-:W-:Y:S08]  /*124e0*/  HMMA.16816.F32 R144, R92.reuse, R142, R144 ;  /* 0x0000008e5c90723c */ /* 0x040ff00000001890 */
[C---:B------:R-:W-:Y:S08]  /*124f0*/  HMMA.16816.F32 R132, R92.reuse, R124, R132 ;  /* 0x0000007c5c84723c */ /* 0x040ff00000001884 */
[C---:B------:R-:W-:Y:S08]  /*12500*/  HMMA.16816.F32 R128, R92.reuse, R126, R128 ;  /* 0x0000007e5c80723c */ /* 0x040ff00000001880 */
[C---:B--2---:R-:W-:Y:S08]  /*12510*/  HMMA.16816.F32 R116, R92.reuse, R108, R116 ;  /* 0x0000006c5c74723c */ /* 0x044ff00000001874 */
[C---:B------:R-:W-:Y:S08]  /*12520*/  HMMA.16816.F32 R112, R92.reuse, R110, R112 ;  /* 0x0000006e5c70723c */ /* 0x040ff00000001870 */
[C---:B---3--:R-:W-:Y:S08]  /*12530*/  HMMA.16816.F32 R72, R92.reuse, R80, R100 ;  /* 0x000000505c48723c */ /* 0x048ff00000001864 */
[----:B------:R-:W-:Y:S01]  /*12540*/  HMMA.16816.F32 R76, R92, R82, R172 ;  /* 0x000000525c4c723c */ /* 0x000fe200000018ac */
[----:B------:R-:W-:-:S02]  /*12550*/  IMAD.MOV.U32 R103, RZ, RZ, R252 ;  /* 0x000000ffff677224 */ /* 0x000fc400078e00fc */
[----:B------:R-:W-:-:S05]  /*12560*/  IMAD.MOV.U32 R102, RZ, RZ, R214 ;  /* 0x000000ffff667224 */ /* 0x000fca00078e00d6 */
[C---:B------:R-:W-:Y:S08]  /*12570*/  HMMA.16816.F32 R168, R96.reuse, R156, R168 ;  /* 0x0000009c60a8723c */ /* 0x040ff000000018a8 */
[C---:B------:R-:W-:Y:S08]  /*12580*/  HMMA.16816.F32 R152, R96.reuse, R140, R152 ;  /* 0x0000008c6098723c */ /* 0x040ff00000001898 */
[C---:B------:R-:W-:Y:S08]  /*12590*/  HMMA.16816.F32 R136, R96.reuse, R124, R136 ;  /* 0x0000007c6088723c */ /* 0x040ff00000001888 */
[C---:B------:R-:W-:Y:S08]  /*125a0*/  HMMA.16816.F32 R120, R96.reuse, R108, R120 ;  /* 0x0000006c6078723c */ /* 0x040ff00000001878 */
[----:B------:R-:W-:Y:S08]  /*125b0*/  HMMA.16816.F32 R68, R96, R80, R64 ;  /* 0x000000506044723c */ /* 0x000ff00000001840 */
[----:B------:R-:W-:Y:S08]  /*125c0*/  HMMA.16816.F32 R88, R92, R16, R180 ;  /* 0x000000105c58723c */ /* 0x000ff000000018b4 */
[C---:B------:R-:W-:Y:S08]  /*125d0*/  HMMA.16816.F32 R156, R96.reuse, R158, R104 ;  /* 0x0000009e609c723c */ /* 0x040ff00000001868 */
[----:B------:R-:W-:Y:S01]  /*125e0*/  HMMA.16816.F32 R140, R96, R142, R56 ;  /* 0x0000008e608c723c */ /* 0x000fe20000001838 */
[----:B------:R-:W-:-:S02]  /*125f0*/  IMAD.MOV.U32 R105, RZ, RZ, R250 ;  /* 0x000000ffff697224 */ /* 0x000fc400078e00fa */
[----:B------:R-:W-:-:S05]  /*12600*/  IMAD.MOV.U32 R104, RZ, RZ, R215 ;  /* 0x000000ffff687224 */ /* 0x000fca00078e00d7 */
        /* <DEDUP_REMOVED lines=8> */
[----:B----4-:R-:W2:Y:S01]  /*12690*/  LDL.64 R214, [R1+0x120] ;  /* 0x0001200001d67983 */ /* 0x010ea20000100a00 */
[----:B------:R-:W-:-:S04]  /*126a0*/  DEPBAR.LE SB0, 0x0 ;  /* 0x000080000000791a */ /* 0x000fc80000000000 */
[----:B------:R-:W3:Y:S04]  /*126b0*/  LDL R221, [R1+0x48] ;  /* 0x0000480001dd7983 */ /* 0x000ee80000100800 */
[----:B------:R-:W4:Y:S04]  /*126c0*/  LDL.64 R226, [R1+0x180] ;  /* 0x0001800001e27983 */ /* 0x000f280000100a00 */
[----:B------:R-:W4:Y:S01]  /*126d0*/  LDL.64 R216, [R1+0x188] ;  /* 0x0001880001d87983 */ /* 0x000f220000100a00 */
[----:B------:R-:W-:Y:S03]  /*126e0*/  WARPSYNC 0xffffffff ;  /* 0xffffffff00007948 */ /* 0x000fe60003800000 */
[----:B------:R-:W-:Y:S06]  /*126f0*/  BAR.SYNC.DEFER_BLOCKING 0x0 ;  /* 0x0000000000007b1d */ /* 0x000fec0000010000 */
[----:B-----5:R-:W-:Y:S04]  /*12700*/  @P4 STS [R202+0x9000], RZ ;  /* 0x009000ffca004388 */ /* 0x020fe80000000800 */
[----:B------:R-:W-:Y:S04]  /*12710*/  @P4 STS [R202+0x9004], RZ ;  /* 0x009004ffca004388 */ /* 0x000fe80000000800 */
[----:B------:R-:W-:Y:S01]  /*12720*/  @P4 STS.64 [R202+0x9008], RZ ;  /* 0x009008ffca004388 */ /* 0x000fe20000000a00 */
[----:B--2---:R-:W-:-:S02]  /*12730*/  SHF.L.U64.HI R2, R214, 0x6, R215 ;  /* 0x00000006d6027819 */ /* 0x004fc400000102d7 */
[----:B---3--:R-:W-:Y:S01]  /*12740*/  IADD3 R248, R221, -0x3, RZ ;  /* 0xfffffffdddf87810 */ /* 0x008fe20007ffe0ff */
[----:B------:R-:W-:-:S03]  /*12750*/  IMAD.SHL.U32 R0, R214, 0x40, RZ ;  /* 0x00000040d6007824 */ /* 0x000fc600078e00ff */
[----:B------:R-:W-:Y:S01]  /*12760*/  SHF.R.S32.HI R5, RZ, 0x1f, R248 ;  /* 0x0000001fff057819 */ /* 0x000fe200000114f8 */
[----:B------:R-:W-:Y:S02]  /*12770*/  IMAD R4, R2, R248, RZ ;  /* 0x000000f802047224 */ /* 0x000fe400078e02ff */
[----:B----4-:R-:W-:Y:S02]  /*12780*/  IMAD.MOV.U32 R3, RZ, RZ, R227 ;  /* 0x000000ffff037224 */ /* 0x010fe400078e00e3 */
[----:B------:R-:W-:-:S04]  /*12790*/  IMAD.MOV.U32 R2, RZ, RZ, R216 ;  /* 0x000000ffff027224 */ /* 0x000fc800078e00d8 */
[----:B------:R-:W-:-:S04]  /*127a0*/  IMAD.WIDE.U32 R2, R248, R0, R2 ;  /* 0x00000000f8027225 */ /* 0x000fc800078e0002 */
[----:B------:R-:W-:Y:S01]  /*127b0*/  IMAD R0, R5, R0, R4 ;  /* 0x0000000005007224 */ /* 0x000fe200078e0204 */
[----:B------:R-:W-:-:S03]  /*127c0*/  @!P4 LEA R14, P6, R2, R232, 0x1 ;  /* 0x000000e8020ec211 */ /* 0x000fc600078c08ff */
[----:B------:R-:W-:Y:S01]  /*127d0*/  IMAD.IADD R3, R3, 0x1, R0 ;  /* 0x0000000103037824 */ /* 0x000fe200078e0200 */
[CC--:B------:R-:W-:Y:S02]  /*127e0*/  @!P3 LEA R10, P1, R2.reuse, R232.reuse, 0x1 ;  /* 0x000000e8020ab211 */ /* 0x0c0fe400078208ff */
[----:B------:R-:W-:Y:S02]  /*127f0*/  @!P2 LEA R8, P0, R2, R232, 0x1 ;  /* 0x000000e80208a211 */ /* 0x000fe400078008ff */
[----:B------:R-:W-:Y:S02]  /*12800*/  LEA R0, P5, R214, R2, 0x5 ;  /* 0x00000002d6007211 */ /* 0x000fe400078a28ff */
[CCC-:B------:R-:W-:Y:S02]  /*12810*/  @!P4 LEA.HI.X R15, R2.reuse, R233.reuse, R3.reuse, 0x1, P6 ;  /* 0x000000e9020fc211 */ /* 0x1c0fe400030f0c03 */
[CCC-:B------:R-:W-:Y:S02]  /*12820*/  @!P3 LEA.HI.X R11, R2.reuse, R233.reuse, R3.reuse, 0x1, P1 ;  /* 0x000000e9020bb211 */ /* 0x1c0fe400008f0c03 */
[----:B------:R-:W-:Y:S01]  /*12830*/  @!P2 LEA.HI.X R9, R2, R233, R3, 0x1, P0 ;  /* 0x000000e90209a211 */ /* 0x000fe200000f0c03 */
[----:B------:R-:W-:Y:S01]  /*12840*/  @!PT LDS RZ, [RZ] ;  /* 0x00000000fffff984 */ /* 0x000fe20000000800 */
[----:B------:R-:W-:Y:S01]  /*12850*/  @!PT LDS RZ, [RZ] ;  /* 0x00000000fffff984 */ /* 0x000fe20000000800 */
[----:B------:R-:W-:Y:S01]  /*12860*/  @!PT LDS RZ, [RZ] ;  /* 0x00000000fffff984 */ /* 0x000fe20000000800 */
[----:B------:R1:W-:Y:S01]  /*12870*/  @!P4 LDGSTS.E.BYPASS.LTC128B.128 [R202+0x9000], [R14.64] ;  /* 0x090000000ecacfae */ /* 0x0003e2000b901d44 */
[----:B------:R-:W-:-:S02]  /*12880*/  @!P4 LEA R6, P0, R0, R232, 0x1 ;  /* 0x000000e80006c211 */ /* 0x000fc400078008ff */
[----:B------:R-:W-:Y:S02]  /*12890*/  LEA.HI.X R3, R214, R3, R215, 0x5, P5 ;  /* 0x00000003d6037211 */ /* 0x000fe400028f2cd7 */
[CC--:B------:R-:W-:Y:S01]  /*128a0*/  @!P3 LEA R4, P5, R0.reuse, R232.reuse, 0x1 ;  /* 0x000000e80004b211 */ /* 0x0c0fe200078a08ff */
[----:B------:R-:W-:Y:S01]  /*128b0*/  @P3 STS.128 [R202+0xa000], RZ ;  /* 0x00a000ffca003388 */ /* 0x000fe20000000c00 */
[C---:B------:R-:W-:Y:S02]  /*128c0*/  @!P2 LEA R2, P1, R0.reuse, R232, 0x1 ;  /* 0x000000e80002a211 */ /* 0x040fe400078208ff */
[CCC-:B------:R-:W-:Y:S01]  /*128d0*/  @!P4 LEA.HI.X R7, R0.reuse, R233.reuse, R3.reuse, 0x1, P0 ;  /* 0x000000e90007c211 */ /* 0x1c0fe200000f0c03 */
[----:B------:R-:W-:Y:S01]  /*128e0*/  @!PT LDS RZ, [RZ] ;  /* 0x00000000fffff984 */ /* 0x000fe20000000800 */
[----:B------:R-:W-:Y:S01]  /*128f0*/  @!PT LDS RZ, [RZ] ;  /* 0x00000000fffff984 */ /* 0x000fe20000000800 */
[----:B------:R-:W-:Y:S01]  /*12900*/  @!PT LDS RZ, [RZ] ;  /* 0x00000000fffff984 */ /* 0x000fe20000000800 */
[----:B------:R2:W-:Y:S01]  /*12910*/  @!P3 LDGSTS.E.BYPASS.LTC128B.128 [R202+0xa000], [R10.64+0x40] ;  /* 0x0a0000400acabfae */ /* 0x0005e2000b901d44 */
        /* <DEDUP_REMOVED lines=23> */
[----:B------:R-:W-:Y:S04]  /*12a90*/  LDSM.16.M88.4 R16, [R196+0x1000] ;  /* 0x00100000c410783b */ /* 0x000fe80000000200 */
[----:B------:R-:W1:Y:S04]  /*12aa0*/  LDSM.16.M88.4 R60, [R193+0x6800] ;  /* 0x00680000c13c783b */ /* 0x000e680000000200 */
[----:B------:R-:W4:Y:S04]  /*12ab0*/  LDSM.16.M88.4 R56, [R193+0x6c00] ;  /* 0x006c0000c138783b */ /* 0x000f280000000200 */
[----:B--2---:R-:W-:Y:S04]  /*12ac0*/  LDSM.16.M88.4 R8, [R197] ;  /* 0x00000000c508783b */ /* 0x004fe80000000200 */
[----:B---3--:R-:W-:Y:S04]  /*12ad0*/  LDSM.16.M88.4 R4, [R197+0x1000] ;  /* 0x00100000c504783b */ /* 0x008fe80000000200 */
[----:B------:R-:W2:Y:S04]  /*12ae0*/  LDSM.16.M88.4 R36, [R195+0x6800] ;  /* 0x00680000c324783b */ /* 0x000ea80000000200 */
[----:B------:R-:W3:Y:S04]  /*12af0*/  LDSM.16.M88.4 R24, [R195+0x6c00] ;  /* 0x006c0000c318783b */ /* 0x000ee80000000200 */
[----:B------:R-:W2:Y:S04]  /*12b00*/  LDSM.16.M88.4 R100, [R193+0x6000] ;  /* 0x00600000c164783b */ /* 0x000ea80000000200 */
[----:B------:R-:W3:Y:S04]  /*12b10*/  LDSM.16.M88.4 R64, [R193+0x6400] ;  /* 0x00640000c140783b */ /* 0x000ee80000000200 */
[----:B------:R-:W3:Y:S04]  /*12b20*/  LDSM.16.M88.4 R40, [R195+0x6400] ;  /* 0x00640000c328783b */ /* 0x000ee80000000200 */
[----:B------:R-:W3:Y:S01]  /*12b30*/  LDSM.16.M88.4 R44, [R195+0x6000] ;  /* 0x00600000c32c783b */ /* 0x000ee20000000200 */
[----:B-1----:R-:W-:Y:S03]  /*12b40*/  HMMA.16816.F32 R176, R16, R60, RZ ;  /* 0x0000003c10b0723c */ /* 0x002fe600000018ff */
[----:B------:R-:W1:Y:S04]  /*12b50*/  S2R R220, SR_TID.X ;  /* 0x0000000000dc7919 */ /* 0x000e680000002100 */
[----:B------:R-:W0:Y:S01]  /*12b60*/  LDGDEPBAR ;  /* 0x00000000000079af */ /* 0x000e220000000000 */
[-C--:B----4-:R-:W-:Y:S08]  /*12b70*/  HMMA.16816.F32 R172, R20, R56.reuse, RZ ;  /* 0x0000003814ac723c */ /* 0x090ff000000018ff */
[----:B------:R-:W-:Y:S08]  /*12b80*/  HMMA.16816.F32 R104, R16, R56, RZ ;  /* 0x000000381068723c */ /* 0x000ff000000018ff */
[----:B--2---:R-:W-:Y:S08]  /*12b90*/  HMMA.16816.F32 R228, R4, R36, R176 ;  /* 0x0000002404e4723c */ /* 0x004ff000000018b0 */
[-C--:B---3--:R-:W-:Y:S08]  /*12ba0*/  HMMA.16816.F32 R244, R8, R24.reuse, R172 ;  /* 0x0000001808f4723c */ /* 0x088ff000000018ac */
[----:B------:R-:W-:Y:S08]  /*12bb0*/  HMMA.16816.F32 R240, R4, R24, R104 ;  /* 0x0000001804f0723c */ /* 0x000ff00000001868 */
[-C--:B------:R-:W-:Y:S08]  /*12bc0*/  HMMA.16816.F32 R208, R20, R100.reuse, RZ ;  /* 0x0000006414d0723c */ /* 0x080ff000000018ff */
[----:B------:R-:W-:Y:S08]  /*12bd0*/  HMMA.16816.F32 R204, R16, R100, RZ ;  /* 0x0000006410cc723c */ /* 0x000ff000000018ff */
[-C--:B------:R-:W-:Y:S08]  /*12be0*/  HMMA.16816.F32 R188, R20, R64.reuse, RZ ;  /* 0x0000004014bc723c */ /* 0x080ff000000018ff */
[----:B------:R-:W-:Y:S08]  /*12bf0*/  HMMA.16816.F32 R184, R16, R64, RZ ;  /* 0x0000004010b8723c */ /* 0x000ff000000018ff */
[----:B------:R-:W-:Y:S08]  /*12c00*/  HMMA.16816.F32 R180, R20, R60, RZ ;  /* 0x0000003c14b4723c */ /* 0x000ff000000018ff */
[C---:B------:R-:W-:Y:S08]  /*12c10*/  HMMA.16816.F32 R176, R16.reuse, R102, RZ ;  /* 0x0000006610b0723c */ /* 0x040ff000000018ff */
[C---:B------:R-:W-:Y:S08]  /*12c20*/  HMMA.16816.F32 R172, R16.reuse, R66, RZ ;  /* 0x0000004210ac723c */ /* 0x040ff000000018ff */
[----:B------:R-:W-:Y:S08]  /*12c30*/  HMMA.16816.F32 R104, R16, R62, RZ ;  /* 0x0000003e1068723c */ /* 0x000ff000000018ff */
[C---:B------:R-:W-:Y:S08]  /*12c40*/  HMMA.16816.F32 R100, R20.reuse, R102, RZ ;  /* 0x000000661464723c */ /* 0x040ff000000018ff */
[C---:B------:R-:W-:Y:S08]  /*12c50*/  HMMA.16816.F32 R64, R20.reuse, R66, RZ ;  /* 0x000000421440723c */ /* 0x040ff000000018ff */
[----:B------:R-:W-:Y:S08]  /*12c60*/  HMMA.16816.F32 R60, R20, R62, RZ ;  /* 0x0000003e143c723c */ /* 0x000ff000000018ff */
[-C--:B------:R-:W-:Y:S08]  /*12c70*/  HMMA.16816.F32 R16, R16, R58.reuse, RZ ;  /* 0x0000003a1010723c */ /* 0x080ff000000018ff */
[----:B------:R-:W-:Y:S08]  /*12c80*/  HMMA.16816.F32 R20, R20, R58, RZ ;  /* 0x0000003a1414723c */ /* 0x000ff000000018ff */
[-C--:B------:R-:W-:Y:S08]  /*12c90*/  HMMA.16816.F32 R224, R8, R40.reuse, R188 ;  /* 0x0000002808e0723c */ /* 0x080ff000000018bc */
[----:B------:R-:W-:Y:S08]  /*12ca0*/  HMMA.16816.F32 R216, R4, R40, R184 ;  /* 0x0000002804d8723c */ /* 0x000ff000000018b8 */
[-C--:B------:R-:W-:Y:S08]  /*12cb0*/  HMMA.16816.F32 R208, R8, R44.reuse, R208 ;  /* 0x0000002c08d0723c */ /* 0x080ff000000018d0 */
[----:B------:R-:W-:Y:S08]  /*12cc0*/  HMMA.16816.F32 R204, R4, R44, R204 ;  /* 0x0000002c04cc723c */ /* 0x000ff000000018cc */
[----:B------:R-:W-:Y:S08]  /*12cd0*/  HMMA.16816.F32 R236, R8, R36, R180 ;  /* 0x0000002408ec723c */ /* 0x000ff000000018b4 */
        /* <DEDUP_REMOVED lines=9> */
[----:B------:R-:W-:Y:S01]  /*12d70*/  HMMA.16816.F32 R20, R8, R26, R20 ;  /* 0x0000001a0814723c */ /* 0x000fe20000001814 */
[----:B------:R-:W3:Y:S07]  /*12d80*/  LDSM.16.M88.4 R8, [R196+0x2000] ;  /* 0x00200000c408783b */ /* 0x000eee0000000200 */
[C---:B--2---:R-:W-:Y:S08]  /*12d90*/  HMMA.16816.F32 R180, R4.reuse, R16, R204 ;  /* 0x0000001004b4723c */ /* 0x044ff000000018cc */
[----:B------:R-:W-:Y:S08]  /*12da0*/  HMMA.16816.F32 R104, R4, R18, R176 ;  /* 0x000000120468723c */ /* 0x000ff000000018b0 */
[C---:B---3--:R-:W-:Y:S08]  /*12db0*/  HMMA.16816.F32 R172, R8.reuse, R16, R208 ;  /* 0x0000001008ac723c */ /* 0x048ff000000018d0 */
        /* <DEDUP_REMOVED lines=12> */
[C---:B--2---:R-:W-:Y:S08]  /*12e80*/  HMMA.16816.F32 R208, R4.reuse, R16, R240 ;  /* 0x0000001004d0723c */ /* 0x044ff000000018f0 */
[----:B------:R-:W-:Y:S01]  /*12e90*/  HMMA.16816.F32 R204, R4, R18, R212 ;  /* 0x0000001204cc723c */ /* 0x000fe200000018d4 */
[----:B------:R-:W-:Y:S07]  /*12ea0*/  LDSM.16.M88.4 R4, [R197+0x3000] ;  /* 0x00300000c504783b */ /* 0x000fee0000000200 */
[C---:B------:R-:W-:Y:S08]  /*12eb0*/  HMMA.16816.F32 R216, R8.reuse, R16, R244 ;  /* 0x0000001008d8723c */ /* 0x040ff000000018f4 */
[----:B------:R-:W-:Y:S01]  /*12ec0*/  HMMA.16816.F32 R20, R8, R18, R20 ;  /* 0x000000120814723c */ /* 0x000fe20000001814 */
[----:B------:R-:W2:Y:S04]  /*12ed0*/  LDSM.16.M88.4 R16, [R195+0x7000] ;  /* 0x00700000c310783b */ /* 0x000ea80000000200 */
[----:B------:R-:W3:Y:S03]  /*12ee0*/  LDSM.16.M88.4 R8, [R197+0x2000] ;  /* 0x00200000c508783b */ /* 0x000ee60000000200 */
[-C--:B--2---:R-:W-:Y:S08]  /*12ef0*/  HMMA.16816.F32 R236, R4, R16.reuse, R180 ;  /* 0x0000001004ec723c */ /* 0x084ff000000018b4 */
[----:B---3--:R-:W-:Y:S08]  /*12f00*/  HMMA.16816.F32 R172, R8, R16, R172 ;  /* 0x0000001008ac723c */ /* 0x008ff000000018ac */
[-C--:B------:R-:W-:Y:S08]  /*12f10*/  HMMA.16816.F32 R212, R4, R18.reuse, R104 ;  /* 0x0000001204d4723c */ /* 0x080ff00000001868 */
[----:B------:R-:W-:Y:S01]  /*12f20*/  HMMA.16816.F32 R180, R8, R18, R36 ;  /* 0x0000001208b4723c */ /* 0x000fe20000001824 */
[----:B------:R-:W2:Y:S07]  /*12f30*/  LDSM.16.M88.4 R16, [R195+0x7400] ;  /* 0x00740000c310783b */ /* 0x000eae0000000200 */
[-C--:B--2---:R-:W-:Y:S08]  /*12f40*/  HMMA.16816.F32 R188, R4, R16.reuse, R44 ;  /* 0x0000001004bc723c */ /* 0x084ff0000000182c */
[----:B------:R-:W-:Y:S08]  /*12f50*/  HMMA.16816.F32 R224, R8, R16, R56 ;  /* 0x0000001008e0723c */ /* 0x000ff00000001838 */
        /* <DEDUP_REMOVED lines=48> */
[----:B------:R-:W-:-:S05]  /*13260*/  LOP3.LUT R220, R220, 0x6, RZ, 0xc0, !PT ;  /* 0x00000006dcdc7812 */ /* 0x000fca00078ec0ff */
[----:B------:R-:W-:Y:S01]  /*13270*/  IMAD R0, R248, 0x40, R220 ;  /* 0x00000040f8007824 */ /* 0x000fe200078e02dc */
[-C--:B--2---:R-:W-:Y:S08]  /*13280*/  HMMA.16816.F32 R180, R8, R16.reuse, R224 ;  /* 0x0000001008b4723c */ /* 0x084ff000000018e0 */
[C---:B------:R-:W-:Y:S08]  /*13290*/  HMMA.16816.F32 R176, R4.reuse, R16, R188 ;  /* 0x0000001004b0723c */ /* 0x040ff000000018bc */
[-C--:B------:R-:W-:Y:S08]  /*132a0*/  HMMA.16816.F32 R204, R4, R18.reuse, R204 ;  /* 0x0000001204cc723c */ /* 0x080ff000000018cc */
[----:B------:R-:W-:Y:S01]  /*132b0*/  HMMA.16816.F32 R184, R8, R18, R184 ;  /* 0x0000001208b8723c */ /* 0x000fe200000018b8 */
[----:B------:R-:W1:Y:S01]  /*132c0*/  LDSM.16.M88.4 R16, [R195+0x8c00] ;  /* 0x008c0000c310783b */ /* 0x000e620000000200 */
[----:B------:R-:W2:Y:S01]  /*132d0*/  I2F R2, R0 ;  /* 0x0000000000027306 */ /* 0x000ea20000201400 */
[C---:B------:R-:W-:Y:S01]  /*132e0*/  IADD3 R15, R0.reuse, 0x10, RZ ;  /* 0x00000010000f7810 */ /* 0x040fe20007ffe0ff */
[----:B------:R-:W-:Y:S01]  /*132f0*/  IMAD.MOV.U32 R241, RZ, RZ, R221 ;  /* 0x000000fffff17224 */ /* 0x000fe200078e00dd */
[----:B------:R-:W-:Y:S01]  /*13300*/  IADD3 R13, R0, 0x18, RZ ;  /* 0x00000018000d7810 */ /* 0x000fe20007ffe0ff */
[----:B------:R-:W-:-:S04]  /*13310*/  DEPBAR.LE SB0, 0x0 ;  /* 0x000080000000791a */ /* 0x000fc80000000000 */
[CC--:B--2---:R-:W-:Y:S02]  /*13320*/  FFMA.FTZ R237, R2.reuse, R199.reuse, R36 ;  /* 0x000000c702ed7223 */ /* 0x0c4fe40000010024 */
[-C--:B------:R-:W-:Y:S01]  /*13330*/  FFMA.FTZ R236, R2, R199.reuse, R38 ;  /* 0x000000c702ec7223 */ /* 0x080fe20000010026 */
[-C--:B-1----:R-:W-:Y:S08]  /*13340*/  HMMA.16816.F32 R224, R4, R18.reuse, R100 ;  /* 0x0000001204e0723c */ /* 0x082ff00000001864 */
[----:B------:R-:W-:Y:S07]  /*13350*/  HMMA.16816.F32 R188, R8, R18, R20 ;  /* 0x0000001208bc723c */ /* 0x000fee0000001814 */
[----:B------:R-:W-:Y:S01]  /*13360*/  IADD3 R18, R0, 0x1, RZ ;  /* 0x0000000100127810 */ /* 0x000fe20007ffe0ff */
[----:B------:R-:W-:Y:S01]  /*13370*/  HMMA.16816.F32 R212, R4, R16, R216 ;  /* 0x0000001004d4723c */ /* 0x000fe200000018d8 */
[----:B------:R-:W-:-:S02]  /*13380*/  FFMA.FTZ R23, R2, R199, R24 ;  /* 0x000000c702177223 */ /* 0x000fc40000010018 */
[----:B------:R-:W1:Y:S05]  /*13390*/  I2F R5, R18 ;  /* 0x0000001200057306 */ /* 0x000e6a0000201400 */
[----:B------:R-:W-:Y:S01]  /*133a0*/  HMMA.16816.F32 R100, R8, R16, R60 ;  /* 0x000000100864723c */ /* 0x000fe2000000183c */
[----:B------:R-:W-:-:S06]  /*133b0*/  FFMA.FTZ R218, R2, R199, R26 ;  /* 0x000000c702da7223 */ /* 0x000fcc000001001a */
[C---:B------:R-:W-:Y:S02]  /*133c0*/  IADD3 R17, R0.reuse, 0x8, RZ ;  /* 0x0000000800117810 */ /* 0x040fe40007ffe0ff */
[C---:B------:R-:W-:Y:S01]  /*133d0*/  IADD3 R16, R0.reuse, 0x9, RZ ;  /* 0x0000000900107810 */ /* 0x040fe20007ffe0ff */
[----:B------:R-:W2:Y:S08]  /*133e0*/  I2F R2, R15 ;  /* 0x0000000f00027306 */ /* 0x000eb00000201400 */
[----:B------:R-:W3:Y:S08]  /*133f0*/  I2F R4, R17 ;  /* 0x0000001100047306 */ /* 0x000ef00000201400 */
[----:B------:R-:W4:Y:S01]  /*13400*/  I2F R3, R16 ;  /* 0x0000001000037306 */ /* 0x000f220000201400 */
[C---:B------:R-:W-:Y:S01]  /*13410*/  IADD3 R11, R0.reuse, 0x19, RZ ;  /* 0x00000019000b7810 */ /* 0x040fe20007ffe0ff */
[-C--:B-1----:R-:W-:Y:S01]  /*13420*/  FFMA.FTZ R63, R5, R199.reuse, R27 ;  /* 0x000000c7053f7223 */ /* 0x082fe2000001001b */
[----:B------:R-:W-:Y:S01]  /*13430*/  IADD3 R10, R0, 0x20, RZ ;  /* 0x00000020000a7810 */ /* 0x000fe20007ffe0ff */
[----:B--2---:R-:W-:-:S02]  /*13440*/  FFMA.FTZ R26, R2, R199, R64 ;  /* 0x000000c7021a7223 */ /* 0x004fc40000010040 */
[-C--:B------:R-:W-:Y:S02]  /*13450*/  FFMA.FTZ R66, R2, R199.reuse, R66 ;  /* 0x000000c702427223 */ /* 0x080fe40000010042 */
[CC--:B---3--:R-:W-:Y:S02]  /*13460*/  FFMA.FTZ R234, R4.reuse, R199.reuse, R44 ;  /* 0x000000c704ea7223 */ /* 0x0c8fe4000001002c */
[CC--:B------:R-:W-:Y:S02]  /*13470*/  FFMA.FTZ R34, R4.reuse, R199.reuse, R40 ;  /* 0x000000c704227223 */ /* 0x0c0fe40000010028 */
[CC--:B------:R-:W-:Y:S02]  /*13480*/  FFMA.FTZ R208, R4.reuse, R199.reuse, R42 ;  /* 0x000000c704d07223 */ /* 0x0c0fe4000001002a */
[-C--:B------:R-:W-:Y:S02]  /*13490*/  FFMA.FTZ R230, R4, R199.reuse, R46 ;  /* 0x000000c704e67223 */ /* 0x080fe4000001002e */
[CC--:B----4-:R-:W-:Y:S01]  /*134a0*/  FFMA.FTZ R27, R3.reuse, R199.reuse, R41 ;  /* 0x000000c7031b7223 */ /* 0x0d0fe20000010029 */
[----:B------:R-:W1:Y:S01]  /*134b0*/  I2F R4, R13 ;  /* 0x0000000d00047306 */ /* 0x000e620000201400 */
[----:B------:R-:W-:-:S02]  /*134c0*/  FFMA.FTZ R201, R3, R199, R43 ;  /* 0x000000c703c97223 */ /* 0x000fc4000001002b */
[CC--:B------:R-:W-:Y:S02]  /*134d0*/  FFMA.FTZ R229, R3.reuse, R199.reuse, R45 ;  /* 0x000000c703e57223 */ /* 0x0c0fe4000001002d */
[-C--:B------:R-:W-:Y:S02]  /*134e0*/  FFMA.FTZ R228, R3, R199.reuse, R47 ;  /* 0x000000c703e47223 */ /* 0x080fe4000001002f */
[CC--:B------:R-:W-:Y:S01]  /*134f0*/  FFMA.FTZ R221, R2.reuse, R199.reuse, R56 ;  /* 0x000000c702dd7223 */ /* 0x0c0fe20000010038 */
[----:B------:R-:W2:Y:S01]  /*13500*/  I2F R3, R11 ;  /* 0x0000000b00037306 */ /* 0x000ea20000201400 */
[----:B------:R-:W-:-:S07]  /*13510*/  FFMA.FTZ R220, R2, R199, R58 ;  /* 0x000000c702dc7223 */ /* 0x000fce000001003a */
[----:B------:R-:W3:Y:S01]  /*13520*/  I2F R2, R10 ;  /* 0x0000000a00027306 */ /* 0x000ee20000201400 */
[C---:B------:R-:W-:Y:S02]  /*13530*/  IADD3 R14, R0.reuse, 0x11, RZ ;  /* 0x00000011000e7810 */ /* 0x040fe40007ffe0ff */
[C---:B------:R-:W-:Y:S01]  /*13540*/  IADD3 R9, R0.reuse, 0x21, RZ ;  /* 0x0000002100097810 */ /* 0x040fe20007ffe0ff */
[CC--:B------:R-:W-:Y:S01]  /*13550*/  FFMA.FTZ R35, R5.reuse, R199.reuse, R25 ;  /* 0x000000c705237223 */ /* 0x0c0fe20000010019 */
[----:B------:R-:W-:Y:S01]  /*13560*/  IADD3 R8, R0, 0x28, RZ ;  /* 0x0000002800087810 */ /* 0x000fe20007ffe0ff */
[CC--:B------:R-:W-:Y:S02]  /*13570*/  FFMA.FTZ R235, R5.reuse, R199.reuse, R37 ;  /* 0x000000c705eb7223 */ /* 0x0c0fe40000010025 */
[-C--:B------:R-:W-:Y:S02]  /*13580*/  FFMA.FTZ R231, R5, R199.reuse, R39 ;  /* 0x000000c705e77223 */ /* 0x080fe40000010027 */
[----:B------:R-:W4:Y:S01]  /*13590*/  I2F R5, R14 ;  /* 0x0000000e00057306 */ /* 0x000f220000201400 */
[----:B-1----:R-:W-:-:S02]  /*135a0*/  FFMA.FTZ R211, R4, R199, R174 ;  /* 0x000000c704d37223 */ /* 0x002fc400000100ae */
[CC--:B--2---:R-:W-:Y:S02]  /*135b0*/  FFMA.FTZ R22, R3.reuse, R199.reuse, R105 ;  /* 0x000000c703167223 */ /* 0x0c4fe40000010069 */
[CC--:B------:R-:W-:Y:S02]  /*135c0*/  FFMA.FTZ R61, R3.reuse, R199.reuse, R107 ;  /* 0x000000c7033d7223 */ /* 0x0c0fe4000001006b */
[CC--:B------:R-:W-:Y:S02]  /*135d0*/  FFMA.FTZ R210, R3.reuse, R199.reuse, R173 ;  /* 0x000000c703d27223 */ /* 0x0c0fe400000100ad */
[-C--:B------:R-:W-:Y:S02]  /*135e0*/  FFMA.FTZ R209, R3, R199.reuse, R175 ;  /* 0x000000c703d17223 */ /* 0x080fe400000100af */
[CC--:B---3--:R-:W-:Y:S01]  /*135f0*/  FFMA.FTZ R21, R2.reuse, R199.reuse, R180 ;  /* 0x000000c702157223 */ /* 0x0c8fe200000100b4 */
[----:B------:R-:W1:Y:S01]  /*13600*/  I2F R3, R9 ;  /* 0x0000000900037306 */ /* 0x000e620000201400 */
[----:B------:R-:W-:-:S02]  /*13610*/  FFMA.FTZ R60, R2, R199, R182 ;  /* 0x000000c7023c7223 */ /* 0x000fc400000100b6 */
[CC--:B------:R-:W-:Y:S02]  /*13620*/  FFMA.FTZ R174, R2.reuse, R199.reuse, R176 ;  /* 0x000000c702ae7223 */ /* 0x0c0fe400000100b0 */
[----:B------:R-:W-:-:S03]  /*13630*/  FFMA.FTZ R203, R2, R199, R178 ;  /* 0x000000c702cb7223 */ /* 0x000fc600000100b2 */
[----:B------:R-:W2:Y:S01]  /*13640*/  I2F R2, R8 ;  /* 0x0000000800027306 */ /* 0x000ea20000201400 */
[----:B------:R-:W-:Y:S01]  /*13650*/  IADD3 R6, R0, 0x29, RZ ;  /* 0x0000002900067810 */ /* 0x000fe20007ffe0ff */
[-C--:B----4-:R-:W-:Y:S02]  /*13660*/  FFMA.FTZ R216, R5, R199.reuse, R59 ;  /* 0x000000c705d87223 */ /* 0x090fe4000001003b */
[-C--:B-1----:R-:W-:Y:S02]  /*13670*/  FFMA.FTZ R59, R3, R199.reuse, R183 ;  /* 0x000000c7033b7223 */ /* 0x082fe400000100b7 */
[CC--:B--2---:R-:W-:Y:S02]  /*13680*/  FFMA.FTZ R200, R2.reuse, R199.reuse, R204 ;  /* 0x000000c702c87223 */ /* 0x0c4fe400000100cc */
[CC--:B------:R-:W-:Y:S02]  /*13690*/  FFMA.FTZ R19, R2.reuse, R199.reuse, R184 ;  /* 0x000000c702137223 */ /* 0x0c0fe400000100b8 */
[----:B------:R-:W-:-:S02]  /*136a0*/  FFMA.FTZ R58, R2, R199, R186 ;  /* 0x000000c7023a7223 */ /* 0x000fc400000100ba */
[-C--:B------:R-:W-:Y:S02]  /*136b0*/  FFMA.FTZ R183, R2, R199.reuse, R206 ;  /* 0x000000c702b77223 */ /* 0x080fe400000100ce */
[----:B------:R-:W1:Y:S01]  /*136c0*/  I2F R2, R6 ;  /* 0x0000000600027306 */ /* 0x000e620000201400 */
[CC--:B------:R-:W-:Y:S02]  /*136d0*/  FFMA.FTZ R25, R5.reuse, R199.reuse, R65 ;  /* 0x000000c705197223 */ /* 0x0c0fe40000010041 */
[CC--:B------:R-:W-:Y:S02]  /*136e0*/  FFMA.FTZ R67, R5.reuse, R199.reuse, R67 ;  /* 0x000000c705437223 */ /* 0x0c0fe40000010043 */
[-C--:B------:R-:W-:Y:S01]  /*136f0*/  FFMA.FTZ R219, R5, R199.reuse, R57 ;  /* 0x000000c705db7223 */ /* 0x080fe20000010039 */
[----:B------:R-:W-:Y:S01]  /*13700*/  IADD3 R5, R0, 0x30, RZ ;  /* 0x0000003000057810 */ /* 0x000fe20007ffe0ff */
[CC--:B------:R-:W-:Y:S02]  /*13710*/  FFMA.FTZ R217, R4.reuse, R199.reuse, R172 ;  /* 0x000000c704d97223 */ /* 0x0c0fe400000100ac */
[----:B------:R-:W-:-:S02]  /*13720*/  FFMA.FTZ R62, R4, R199, R106 ;  /* 0x000000c7043e7223 */ /* 0x000fc4000001006a */
[CC--:B-1----:R-:W-:Y:S02]  /*13730*/  FFMA.FTZ R7, R2.reuse, R199.reuse, R185 ;  /* 0x000000c702077223 */ /* 0x0c2fe400000100b9 */
[CC--:B------:R-:W-:Y:S02]  /*13740*/  FFMA.FTZ R57, R2.reuse, R199.reuse, R187 ;  /* 0x000000c702397223 */ /* 0x0c0fe400000100bb */
[CC--:B------:R-:W-:Y:S02]  /*13750*/  FFMA.FTZ R172, R2.reuse, R199.reuse, R205 ;  /* 0x000000c702ac7223 */ /* 0x0c0fe400000100cd */
[-C--:B------:R-:W-:Y:S02]  /*13760*/  FFMA.FTZ R106, R2, R199.reuse, R207 ;  /* 0x000000c7026a7223 */ /* 0x080fe400000100cf */
[----:B------:R-:W1:Y:S01]  /*13770*/  I2F R2, R5 ;  /* 0x0000000500027306 */ /* 0x000e620000201400 */
[-C--:B------:R-:W-:Y:S01]  /*13780*/  FFMA.FTZ R24, R4, R199.reuse, R104 ;  /* 0x000000c704187223 */ /* 0x080fe20000010068 */
[----:B------:R-:W-:Y:S01]  /*13790*/  IADD3 R4, R0, 0x31, RZ ;  /* 0x0000003100047810 */ /* 0x000fe20007ffe0ff */
[----:B------:R-:W-:-:S02]  /*137a0*/  FFMA.FTZ R20, R3, R199, R181 ;  /* 0x000000c703147223 */ /* 0x000fc400000100b5 */
[CC--:B-1----:R-:W-:Y:S02]  /*137b0*/  FFMA.FTZ R47, R2.reuse, R199.reuse, R100 ;  /* 0x000000c7022f7223 */ /* 0x0c2fe40000010064 */
[CC--:B------:R-:W-:Y:S02]  /*137c0*/  FFMA.FTZ R56, R2.reuse, R199.reuse, R102 ;  /* 0x000000c702387223 */ /* 0x0c0fe40000010066 */
[CC--:B------:R-:W-:Y:S02]  /*137d0*/  FFMA.FTZ R105, R2.reuse, R199.reuse, R212 ;  /* 0x000000c702697223 */ /* 0x0c0fe400000100d4 */
[-C--:B------:R-:W-:Y:S02]  /*137e0*/  FFMA.FTZ R104, R2, R199.reuse, R214 ;  /* 0x000000c702687223 */ /* 0x080fe400000100d6 */
[----:B------:R-:W1:Y:S01]  /*137f0*/  I2F R2, R4 ;  /* 0x0000000400027306 */ /* 0x000e620000201400 */
[CC--:B------:R-:W-:Y:S02]  /*13800*/  FFMA.FTZ R181, R3.reuse, R199.reuse, R177 ;  /* 0x000000c703b57223 */ /* 0x0c0fe400000100b1 */
[----:B------:R-:W-:Y:S01]  /*13810*/  FFMA.FTZ R173, R3, R199, R179 ;  /* 0x000000c703ad7223 */ /* 0x000fe200000100b3 */
[----:B------:R-:W-:Y:S01]  /*13820*/  IADD3 R3, R0, 0x38, RZ ;  /* 0x0000003800037810 */ /* 0x000fe20007ffe0ff */
[----:B------:R-:W-:Y:S01]  /*13830*/  BAR.SYNC.DEFER_BLOCKING 0x0 ;  /* 0x0000000000007b1d */ /* 0x000fe20000010000 */
[----:B------:R-:W-:Y:S01]  /*13840*/  ISETP.GE.AND P1, PT, R16, R51, PT ;  /* 0x000000331000720c */ /* 0x000fe20003f26270 */
[----:B-1----:R-:W-:-:S02]  /*13850*/  FFMA.FTZ R46, R2, R199, R101 ;  /* 0x000000c7022e7223 */ /* 0x002fc40000010065 */
[CC--:B------:R-:W-:Y:S02]  /*13860*/  FFMA.FTZ R55, R2.reuse, R199.reuse, R103 ;  /* 0x000000c702377223 */ /* 0x0c0fe40000010067 */
[CC--:B------:R-:W-:Y:S02]  /*13870*/  FFMA.FTZ R103, R2.reuse, R199.reuse, R213 ;  /* 0x000000c702677223 */ /* 0x0c0fe400000100d5 */
[----:B------:R-:W-:Y:S02]  /*13880*/  FFMA.FTZ R101, R2, R199, R215 ;  /* 0x000000c702657223 */ /* 0x000fe400000100d7 */
[----:B------:R-:W1:Y:S01]  /*13890*/  I2F R2, R3 ;  /* 0x0000000300027306 */ /* 0x000e620000201400 */
[----:B------:R-:W-:Y:S02]  /*138a0*/  FSEL R42, R27, -INF , !P1 ;  /* 0xff8000001b2a7808 */ /* 0x000fe40004800000 */
[-C--:B------:R-:W-:Y:S02]  /*138b0*/  ISETP.GE.AND P1, PT, R11, R51.reuse, PT ;  /* 0x000000330b00720c */ /* 0x080fe40003f26270 */
[----:B------:R-:W-:-:S02]  /*138c0*/  ISETP.GE.AND P5, PT, R17, R51, PT ;  /* 0x000000331100720c */ /* 0x000fc40003fa6270 */
[----:B------:R-:W-:Y:S02]  /*138d0*/  FSEL R38, R22, -INF , !P1 ;  /* 0xff80000016267808 */ /* 0x000fe40004800000 */
[-C--:B------:R-:W-:Y:S02]  /*138e0*/  ISETP.GE.AND P1, PT, R6, R51.reuse, PT ;  /* 0x000000330600720c */ /* 0x080fe40003f26270 */
[----:B------:R-:W-:Y:S02]  /*138f0*/  ISETP.GE.AND P0, PT, R0, R51, PT ;  /* 0x000000330000720c */ /* 0x000fe40003f06270 */
[----:B------:R-:W-:Y:S01]  /*13900*/  FSEL R45, R34, -INF , !P5 ;  /* 0xff800000222d7808 */ /* 0x000fe20006800000 */
[CC--:B-1----:R-:W-:Y:S02]  /*13910*/  FFMA.FTZ R102, R2.reuse, R199.reuse, R224 ;  /* 0x000000c702667223 */ /* 0x0c2fe400000100e0 */
[CC--:B------:R-:W-:Y:S02]  /*13920*/  FFMA.FTZ R44, R2.reuse, R199.reuse, R188 ;  /* 0x000000c7022c7223 */ /* 0x0c0fe400000100bc */
[----:B------:R-:W-:-:S02]  /*13930*/  FFMA.FTZ R54, R2, R199, R190 ;  /* 0x000000c702367223 */ /* 0x000fc400000100be */
[----:B------:R-:W-:Y:S01]  /*13940*/  FFMA.FTZ R182, R2, R199, R226 ;  /* 0x000000c702b67223 */ /* 0x000fe200000100e2 */
[----:B------:R-:W-:Y:S02]  /*13950*/  IADD3 R2, R0, 0x39, RZ ;  /* 0x0000003900027810 */ /* 0x000fe40007ffe0ff */
[----:B------:R-:W-:Y:S02]  /*13960*/  FSEL R34, R7, -INF , !P1 ;  /* 0xff80000007227808 */ /* 0x000fe40004800000 */
[----:B------:R-:W1:Y:S01]  /*13970*/  I2F R7, R2 ;  /* 0x0000000200077306 */ /* 0x000e620000201400 */
[-C--:B------:R-:W-:Y:S02]  /*13980*/  ISETP.GE.AND P6, PT, R18, R51.reuse, PT ;  /* 0x000000331200720c */ /* 0x080fe40003fc6270 */
[----:B------:R-:W-:Y:S02]  /*13990*/  FSEL R23, R23, -INF , !P0 ;  /* 0xff80000017177808 */ /* 0x000fe40004000000 */
[----:B------:R-:W-:-:S02]  /*139a0*/  ISETP.GE.AND P0, PT, R15, R51, PT ;  /* 0x000000330f00720c */ /* 0x000fc40003f06270 */
[----:B------:R-:W-:Y:S02]  /*139b0*/  FSEL R43, R35, -INF , !P6 ;  /* 0xff800000232b7808 */ /* 0x000fe40007000000 */
[-C--:B------:R-:W-:Y:S02]  /*139c0*/  ISETP.GE.AND P6, PT, R14, R51.reuse, PT ;  /* 0x000000330e00720c */ /* 0x080fe40003fc6270 */
[-C--:B------:R-:W-:Y:S02]  /*139d0*/  ISETP.GE.AND P5, PT, R13, R51.reuse, PT ;  /* 0x000000330d00720c */ /* 0x080fe40003fa6270 */
[----:B------:R-:W-:Y:S02]  /*139e0*/  FSEL R41, R26, -INF , !P0 ;  /* 0xff8000001a297808 */ /* 0x000fe40004000000 */
[----:B------:R-:W-:Y:S02]  /*139f0*/  ISETP.GE.AND P0, PT, R10, R51, PT ;  /* 0x000000330a00720c */ /* 0x000fe40003f06270 */
[----:B------:R-:W-:-:S02]  /*13a00*/  FSEL R40, R25, -INF , !P6 ;  /* 0xff80000019287808 */ /* 0x000fc40007000000 */
[-C--:B------:R-:W-:Y:S02]  /*13a10*/  ISETP.GE.AND P6, PT, R9, R51.reuse, PT ;  /* 0x000000330900720c */ /* 0x080fe40003fc6270 */
[----:B------:R-:W-:Y:S02]  /*13a20*/  FSEL R39, R24, -INF , !P5 ;  /* 0xff80000018277808 */ /* 0x000fe40006800000 */
[-C--:B------:R-:W-:Y:S02]  /*13a30*/  ISETP.GE.AND P5, PT, R8, R51.reuse, PT ;  /* 0x000000330800720c */ /* 0x080fe40003fa6270 */
[----:B------:R-:W-:Y:S02]  /*13a40*/  FSEL R37, R21, -INF , !P0 ;  /* 0xff80000015257808 */ /* 0x000fe40004000000 */
[----:B------:R-:W-:Y:S02]  /*13a50*/  ISETP.GE.AND P0, PT, R5, R51, PT ;  /* 0x000000330500720c */ /* 0x000fe40003f06270 */
[----:B------:R-:W-:Y:S01]  /*13a60*/  FSEL R36, R20, -INF , !P6 ;  /* 0xff80000014247808 */ /* 0x000fe20007000000 */
[----:B-1----:R-:W-:Y:S01]  /*13a70*/  FFMA.FTZ R20, R7, R199, R189 ;  /* 0x000000c707147223 */ /* 0x002fe200000100bd */
[----:B------:R-:W-:-:S02]  /*13a80*/  ISETP.GE.AND P6, PT, R4, R51, PT ;  /* 0x000000330400720c */ /* 0x000fc40003fc6270 */
[----:B------:R-:W-:Y:S02]  /*13a90*/  FSEL R35, R19, -INF , !P5 ;  /* 0xff80000013237808 */ /* 0x000fe40006800000 */
[-C--:B------:R-:W-:Y:S02]  /*13aa0*/  ISETP.GE.AND P5, PT, R3, R51.reuse, PT ;  /* 0x000000330300720c */ /* 0x080fe40003fa6270 */
[----:B------:R-:W-:Y:S02]  /*13ab0*/  ISETP.GE.AND P1, PT, R2, R51, PT ;  /* 0x000000330200720c */ /* 0x000fe40003f26270 */
[----:B------:R-:W-:Y:S02]  /*13ac0*/  FSEL R27, R47, -INF , !P0 ;  /* 0xff8000002f1b7808 */ /* 0x000fe40004000000 */
[----:B------:R-:W-:Y:S02]  /*13ad0*/  ISETP.GE.AND P0, PT, R0, R50, PT ;  /* 0x000000320000720c */ /* 0x000fe40003f06270 */
[----:B------:R-:W-:-:S02]  /*13ae0*/  FSEL R26, R46, -INF , !P6 ;  /* 0xff8000002e1a7808 */ /* 0x000fc40007000000 */
[-C--:B------:R-:W-:Y:S02]  /*13af0*/  ISETP.GE.AND P6, PT, R18, R50.reuse, PT ;  /* 0x000000321200720c */ /* 0x080fe40003fc6270 */
[----:B------:R-:W-:Y:S02]  /*13b00*/  FSEL R25, R44, -INF , !P5 ;  /* 0xff8000002c197808 */ /* 0x000fe40006800000 */
[----:B------:R-:W-:Y:S02]  /*13b10*/  FSEL R24, R20, -INF , !P1 ;  /* 0xff80000014187808 */ /* 0x000fe40004800000 */
[-C--:B------:R-:W-:Y:S02]  /*13b20*/  ISETP.GE.AND P5, PT, R17, R50.reuse, PT ;  /* 0x000000321100720c */ /* 0x080fe40003fa6270 */
[----:B------:R-:W-:Y:S02]  /*13b30*/  ISETP.GE.AND P1, PT, R16, R50, PT ;  /* 0x000000321000720c */ /* 0x000fe40003f26270 */
[----:B------:R-:W-:-:S02]  /*13b40*/  FSEL R44, R218, -INF , !P0 ;  /* 0xff800000da2c7808 */ /* 0x000fc40004000000 */
[-C--:B------:R-:W-:Y:S02]  /*13b50*/  ISETP.GE.AND P0, PT, R15, R50.reuse, PT ;  /* 0x000000320f00720c */ /* 0x080fe40003f06270 */
[----:B------:R-:W-:Y:S02]  /*13b60*/  FSEL R63, R63, -INF , !P6 ;  /* 0xff8000003f3f7808 */ /* 0x000fe40007000000 */
[-C--:B------:R-:W-:Y:S02]  /*13b70*/  ISETP.GE.AND P6, PT, R14, R50.reuse, PT ;  /* 0x000000320e00720c */ /* 0x080fe40003fc6270 */
[----:B------:R-:W-:Y:S02]  /*13b80*/  FSEL R64, R208, -INF , !P5 ;  /* 0xff800000d0407808 */ /* 0x000fe40006800000 */
[----:B------:R-:W-:Y:S02]  /*13b90*/  FSEL R65, R201, -INF , !P1 ;  /* 0xff800000c9417808 */ /* 0x000fe40004800000 */
[----:B------:R-:W-:-:S02]  /*13ba0*/  ISETP.GE.AND P5, PT, R13, R50, PT ;  /* 0x000000320d00720c */ /* 0x000fc40003fa6270 */
[-C--:B------:R-:W-:Y:S02]  /*13bb0*/  ISETP.GE.AND P1, PT, R11, R50.reuse, PT ;  /* 0x000000320b00720c */ /* 0x080fe40003f26270 */
[----:B------:R-:W-:Y:S02]  /*13bc0*/  FSEL R66, R66, -INF , !P0 ;  /* 0xff80000042427808 */ /* 0x000fe40004000000 */
[-C--:B------:R-:W-:Y:S02]  /*13bd0*/  ISETP.GE.AND P0, PT, R10, R50.reuse, PT ;  /* 0x000000320a00720c */ /* 0x080fe40003f06270 */
[----:B------:R-:W-:Y:S02]  /*13be0*/  FSEL R67, R67, -INF , !P6 ;  /* 0xff80000043437808 */ /* 0x000fe40007000000 */
[----:B------:R-:W-:Y:S02]  /*13bf0*/  ISETP.GE.AND P6, PT, R9, R50, PT ;  /* 0x000000320900720c */ /* 0x000fe40003fc6270 */
[----:B------:R-:W-:-:S02]  /*13c00*/  FSEL R62, R62, -INF , !P5 ;  /* 0xff8000003e3e7808 */ /* 0x000fc40006800000 */
[----:B------:R-:W-:Y:S02]  /*13c10*/  FSEL R61, R61, -INF , !P1 ;  /* 0xff8000003d3d7808 */ /* 0x000fe40004800000 */
[-C--:B------:R-:W-:Y:S02]  /*13c20*/  ISETP.GE.AND P5, PT, R8, R50.reuse, PT ;  /* 0x000000320800720c */ /* 0x080fe40003fa6270 */
[-C--:B------:R-:W-:Y:S02]  /*13c30*/  ISETP.GE.AND P1, PT, R6, R50.reuse, PT ;  /* 0x000000320600720c */ /* 0x080fe40003f26270 */
[----:B------:R-:W-:Y:S02]  /*13c40*/  FSEL R60, R60, -INF , !P0 ;  /* 0xff8000003c3c7808 */ /* 0x000fe40004000000 */
[----:B------:R-:W-:Y:S01]  /*13c50*/  ISETP.GE.AND P0, PT, R5, R50, PT ;  /* 0x000000320500720c */ /* 0x000fe20003f06270 */
[----:B------:R-:W-:Y:S01]  /*13c60*/  FFMA.FTZ R19, R7, R199, R191 ;  /* 0x000000c707137223 */ /* 0x000fe200000100bf */
[----:B------:R-:W-:-:S02]  /*13c70*/  FSEL R59, R59, -INF , !P6 ;  /* 0xff8000003b3b7808 */ /* 0x000fc40007000000 */
[-C--:B------:R-:W-:Y:S02]  /*13c80*/  ISETP.GE.AND P6, PT, R4, R50.reuse, PT ;  /* 0x000000320400720c */ /* 0x080fe40003fc6270 */
[----:B------:R-:W-:Y:S02]  /*13c90*/  FSEL R58, R58, -INF , !P5 ;  /* 0xff8000003a3a7808 */ /* 0x000fe40006800000 */
[----:B------:R-:W-:Y:S02]  /*13ca0*/  FSEL R57, R57, -INF , !P1 ;  /* 0xff80000039397808 */ /* 0x000fe40004800000 */
[-C--:B------:R-:W-:Y:S02]  /*13cb0*/  ISETP.GE.AND P5, PT, R3, R50.reuse, PT ;  /* 0x000000320300720c */ /* 0x080fe40003fa6270 */
[----:B------:R-:W-:Y:S02]  /*13cc0*/  ISETP.GE.AND P1, PT, R2, R50, PT ;  /* 0x000000320200720c */ /* 0x000fe40003f26270 */
[----:B------:R-:W-:-:S02]  /*13cd0*/  FSEL R56, R56, -INF , !P0 ;  /* 0xff80000038387808 */ /* 0x000fc40004000000 */
[C---:B------:R-:W-:Y:S02]  /*13ce0*/  ISETP.GE.AND P0, PT, R0.reuse, R53, PT ;  /* 0x000000350000720c */ /* 0x040fe40003f06270 */
[----:B------:R-:W-:Y:S02]  /*13cf0*/  FSEL R50, R55, -INF , !P6 ;  /* 0xff80000037327808 */ /* 0x000fe40007000000 */
[-C--:B------:R-:W-:Y:S02]  /*13d00*/  ISETP.GE.AND P6, PT, R0, R52.reuse, PT ;  /* 0x000000340000720c */ /* 0x080fe40003fc6270 */
[----:B------:R-:W-:Y:S02]  /*13d10*/  FSEL R47, R54, -INF , !P5 ;  /* 0xff800000362f7808 */ /* 0x000fe40006800000 */
[----:B------:R-:W-:Y:S02]  /*13d20*/  FSEL R46, R19, -INF , !P1 ;  /* 0xff800000132e7808 */ /* 0x000fe40004800000 */
[----:B------:R-:W-:-:S02]  /*13d30*/  ISETP.GE.AND P1, PT, R18, R52, PT ;  /* 0x000000341200720c */ /* 0x000fc40003f26270 */
[----:B------:R-:W-:Y:S02]  /*13d40*/  FSEL R54, R237, -INF , !P0 ;  /* 0xff800000ed367808 */ /* 0x000fe40004000000 */
[CC--:B------:R-:W-:Y:S02]  /*13d50*/  ISETP.GE.AND P0, PT, R17.reuse, R53.reuse, PT ;  /* 0x000000351100720c */ /* 0x0c0fe40003f06270 */
[----:B------:R-:W-:Y:S02]  /*13d60*/  FSEL R19, R236, -INF , !P6 ;  /* 0xff800000ec137808 */ /* 0x000fe40007000000 */
[----:B------:R-:W-:Y:S02]  /*13d70*/  ISETP.GE.AND P5, PT, R18, R53, PT ;  /* 0x000000351200720c */ /* 0x000fe40003fa6270 */
[----:B------:R-:W-:Y:S02]  /*13d80*/  ISETP.GE.AND P6, PT, R17, R52, PT ;  /* 0x000000341100720c */ /* 0x000fe40003fc6270 */
[----:B------:R-:W-:-:S02]  /*13d90*/  FSEL R22, R231, -INF , !P1 ;  /* 0xff800000e7167808 */ /* 0x000fc40004800000 */
[----:B------:R-:W-:Y:S02]  /*13da0*/  ISETP.GE.AND P1, PT, R16, R52, PT ;  /* 0x000000341000720c */ /* 0x000fe40003f26270 */
[----:B------:R-:W-:Y:S02]  /*13db0*/  FSEL R180, R234, -INF , !P0 ;  /* 0xff800000eab47808 */ /* 0x000fe40004000000 */
[-C--:B------:R-:W-:Y:S02]  /*13dc0*/  ISETP.GE.AND P0, PT, R15, R53.reuse, PT ;  /* 0x000000350f00720c */ /* 0x080fe40003f06270 */
[----:B------:R-:W-:Y:S02]  /*13dd0*/  FSEL R107, R235, -INF , !P5 ;  /* 0xff800000eb6b7808 */ /* 0x000fe40006800000 */
[----:B------:R-:W-:Y:S02]  /*13de0*/  FSEL R21, R230, -INF , !P6 ;  /* 0xff800000e6157808 */ /* 0x000fe40007000000 */
[----:B------:R-:W-:-:S02]  /*13df0*/  ISETP.GE.AND P5, PT, R16, R53, PT ;  /* 0x000000351000720c */ /* 0x000fc40003fa6270 */
[-C--:B------:R-:W-:Y:S02]  /*13e00*/  ISETP.GE.AND P6, PT, R15, R52.reuse, PT ;  /* 0x000000340f00720c */ /* 0x080fe40003fc6270 */
[----:B------:R-:W-:Y:S02]  /*13e10*/  FSEL R20, R228, -INF , !P1 ;  /* 0xff800000e4147808 */ /* 0x000fe40004800000 */
[----:B------:R-:W-:Y:S02]  /*13e20*/  ISETP.GE.AND P1, PT, R14, R52, PT ;  /* 0x000000340e00720c */ /* 0x000fe40003f26270 */
[----:B------:R-:W-:Y:S02]  /*13e30*/  FSEL R178, R221, -INF , !P0 ;  /* 0xff800000ddb27808 */ /* 0x000fe40004000000 */
[----:B------:R-:W-:Y:S02]  /*13e40*/  ISETP.GE.AND P0, PT, R13, R53, PT ;  /* 0x000000350d00720c */ /* 0x000fe40003f06270 */
[----:B------:R-:W-:-:S02]  /*13e50*/  FSEL R179, R229, -INF , !P5 ;  /* 0xff800000e5b37808 */ /* 0x000fc40006800000 */
[----:B------:R-:W-:Y:S02]  /*13e60*/  FSEL R18, R220, -INF , !P6 ;  /* 0xff800000dc127808 */ /* 0x000fe40007000000 */
[----:B------:R-:W-:Y:S02]  /*13e70*/  ISETP.GE.AND P5, PT, R14, R53, PT ;  /* 0x000000350e00720c */ /* 0x000fe40003fa6270 */
[-C--:B------:R-:W-:Y:S02]  /*13e80*/  ISETP.GE.AND P6, PT, R13, R52.reuse, PT ;  /* 0x000000340d00720c */ /* 0x080fe40003fc6270 */
[----:B------:R-:W-:Y:S02]  /*13e90*/  FSEL R17, R216, -INF , !P1 ;  /* 0xff800000d8117808 */ /* 0x000fe40004800000 */
[----:B------:R-:W-:Y:S02]  /*13ea0*/  ISETP.GE.AND P1, PT, R11, R52, PT ;  /* 0x000000340b00720c */ /* 0x000fe40003f26270 */
[----:B------:R-:W-:-:S02]  /*13eb0*/  FSEL R176, R217, -INF , !P0 ;  /* 0xff800000d9b07808 */ /* 0x000fc40004000000 */
[CC--:B------:R-:W-:Y:S02]  /*13ec0*/  ISETP.GE.AND P0, PT, R10.reuse, R53.reuse, PT ;  /* 0x000000350a00720c */ /* 0x0c0fe40003f06270 */
[----:B------:R-:W-:Y:S02]  /*13ed0*/  FSEL R177, R219, -INF , !P5 ;  /* 0xff800000dbb17808 */ /* 0x000fe40006800000 */
        /* <DEDUP_REMOVED lines=22> */
[----:B------:R-:W-:Y:S02]  /*14040*/  FSEL R172, R172, -INF , !P5 ;  /* 0xff800000acac7808 */ /* 0x000fe40006800000 */
[----:B------:R-:W-:Y:S02]  /*14050*/  FSEL R9, R104, -INF , !P6 ;  /* 0xff80000068097808 */ /* 0x000fe40007000000 */
[-C--:B------:R-:W-:Y:S02]  /*14060*/  ISETP.GE.AND P5, PT, R4, R53.reuse, PT ;  /* 0x000000350400720c */ /* 0x080fe40003fa6270 */
[----:B------:R-:W-:Y:S02]  /*14070*/  ISETP.GE.AND P6, PT, R2, R53, PT ;  /* 0x000000350200720c */ /* 0x000fe40003fc6270 */
[----:B------:R-:W-:Y:S02]  /*14080*/  FSEL R53, R102, -INF , !P0 ;  /* 0xff80000066357808 */ /* 0x000fe40004000000 */
[----:B------:R-:W-:-:S02]  /*14090*/  ISETP.GE.AND P0, PT, R241, 0x4, PT ;  /* 0x00000004f100780c */ /* 0x000fc40003f06270 */
[-C--:B------:R-:W-:Y:S01]  /*140a0*/  ISETP.GE.AND P1, PT, R4, R52.reuse, PT ;  /* 0x000000340400720c */ /* 0x080fe20003f26270 */
[-C--:B------:R-:W-:Y:S01]  /*140b0*/  FFMA.FTZ R100, R7, R199.reuse, R225 ;  /* 0x000000c707647223 */ /* 0x080fe200000100e1 */
[----:B------:R-:W-:Y:S01]  /*140c0*/  FSEL R55, R103, -INF , !P5 ;  /* 0xff80000067377808 */ /* 0x000fe20006800000 */
[----:B------:R-:W-:Y:S01]  /*140d0*/  FFMA.FTZ R51, R7, R199, R227 ;  /* 0x000000c707337223 */ /* 0x000fe200000100e3 */
[----:B------:R-:W-:Y:S01]  /*140e0*/  FSEL R8, R101, -INF , !P1 ;  /* 0xff80000065087808 */ /* 0x000fe20004800000 */
[----:B------:R-:W-:Y:S01]  /*140f0*/  BSSY B1, `(.L_x_592) ;  /* 0x0000044000017945 */ /* 0x000fe20003800000 */
[-C--:B------:R-:W-:Y:S02]  /*14100*/  ISETP.GE.AND P5, PT, R3, R52.reuse, PT ;  /* 0x000000340300720c */ /* 0x080fe40003fa6270 */
[----:B------:R-:W-:Y:S02]  /*14110*/  ISETP.GE.AND P1, PT, R2, R52, PT ;  /* 0x000000340200720c */ /* 0x000fe40003f26270 */
[----:B------:R-:W-:-:S02]  /*14120*/  FSEL R52, R100, -INF , !P6 ;  /* 0xff80000064347808 */ /* 0x000fc40007000000 */
[----:B------:R-:W-:Y:S02]  /*14130*/  FSEL R7, R182, -INF , !P5 ;  /* 0xff800000b6077808 */ /* 0x000fe40006800000 */
[----:B------:R-:W-:Y:S01]  /*14140*/  FSEL R6, R51, -INF , !P1 ;  /* 0xff80000033067808 */ /* 0x000fe20004800000 */
[----:B------:R-:W-:Y:S05]  /*14150*/  @!P0 BRA `(.L_x_593) ;  /* 0x000003d000008947 */ /* 0x000fea0003800000 */
[----:B------:R-:W2:Y:S04]  /*14160*/  LDL.64 R244, [R1+0x178] ;  /* 0x0001780001f47983 */ /* 0x000ea80000100a00 */
[----:B------:R-:W2:Y:S04]  /*14170*/  LDL R240, [R1+0x170] ;  /* 0x0001700001f07983 */ /* 0x000ea80000100800 */
[----:B------:R-:W3:Y:S04]  /*14180*/  LDL R247, [R1+0x174] ;  /* 0x0001740001f77983 */ /* 0x000ee80000100800 */
[----:B------:R-:W4:Y:S04]  /*14190*/  LDL R242, [R1+0x190] ;  /* 0x0001900001f27983 */ /* 0x000f280000100800 */
[----:B------:R-:W5:Y:S01]  /*141a0*/  LDL R243, [R1+0x194] ;  /* 0x0001940001f37983 */ /* 0x000f620000100800 */
[----:B------:R-:W-:-:S04]  /*141b0*/  IADD3 R0, R241, -0x4, RZ ;  /* 0xfffffffcf1007810 */ /* 0x000fc80007ffe0ff */
[----:B------:R-:W-:Y:S01]  /*141c0*/  SHF.R.S32.HI R4, RZ, 0x1f, R0 ;  /* 0x0000001fff047819 */ /* 0x000fe20000011400 */
[----:B------:R1:W-:Y:S04]  /*141d0*/  @P4 STS [R202+0x6000], RZ ;  /* 0x006000ffca004388 */ /* 0x0003e80000000800 */
[----:B------:R1:W-:Y:S04]  /*141e0*/  @P4 STS [R202+0x6004], RZ ;  /* 0x006004ffca004388 */ /* 0x0003e80000000800 */
[----:B------:R1:W-:Y:S01]  /*141f0*/  @P4 STS.64 [R202+0x6008], RZ ;  /* 0x006008ffca004388 */ /* 0x0003e20000000a00 */
[----:B------:R-:W-:Y:S01]  /*14200*/  BSSY B0, `(.L_x_594) ;  /* 0x0000031000007945 */ /* 0x000fe20003800000 */
[----:B--2---:R-:W-:-:S04]  /*14210*/  IMAD.WIDE.U32 R2, R0, R240, R244 ;  /* 0x000000f000027225 */ /* 0x004fc800078e00f4 */
[----:B---3--:R-:W-:-:S04]  /*14220*/  IMAD R0, R247, R0, RZ ;  /* 0x00000000f7007224 */ /* 0x008fc800078e02ff */
[----:B------:R-:W-:Y:S01]  /*14230*/  IMAD R0, R4, R240, R0 ;  /* 0x000000f004007224 */ /* 0x000fe200078e0200 */
[----:B------:R-:W-:-:S03]  /*14240*/  @!P4 LEA R4, P1, R2, R222, 0x1 ;  /* 0x000000de0204c211 */ /* 0x000fc600078208ff */
[----:B------:R-:W-:-:S05]  /*14250*/  IMAD.IADD R0, R3, 0x1, R0 ;  /* 0x0000000103007824 */ /* 0x000fca00078e0200 */
        /* <DEDUP_REMOVED lines=15> */
[----:B----4-:R-:W-:-:S03]  /*14350*/  IADD3 R2, P1, R242, R2, RZ ;  /* 0x00000002f2027210 */ /* 0x010fc60007f3e0ff */
[----:B------:R-:W-:Y:S01]  /*14360*/  @!PT LDS RZ, [RZ] ;  /* 0x00000000fffff984 */ /* 0x000fe20000000800 */
[----:B------:R-:W-:Y:S01]  /*14370*/  @!PT LDS RZ, [RZ] ;  /* 0x00000000fffff984 */ /* 0x000fe20000000800 */
[----:B------:R-:W-:Y:S01]  /*14380*/  @!PT LDS RZ, [RZ] ;  /* 0x00000000fffff984 */ /* 0x000fe20000000800 */
[----:B------:R2:W-:Y:S02]  /*14390*/  @!P2 LDGSTS.E.BYPASS.LTC128B.128 [R202+0x8000], [R4.64+0x80] ;  /* 0x0800008004caafae */ /* 0x0005e4000b901d44 */
[----:B-----5:R-:W-:Y:S02]  /*143a0*/  IMAD.X R0, R243, 0x1, R0, P1 ;  /* 0x00000001f3007824 */ /* 0x020fe400008e0600 */
        /* <DEDUP_REMOVED lines=22> */
.L_x_595:
[----:B------:R-:W-:Y:S05]  /*14510*/  BSYNC B0 ;  /* 0x0000000000007941 */ /* 0x000fea0003800000 */
.L_x_594:
[----:B------:R-:W0:Y:S02]  /*14520*/  LDGDEPBAR ;  /* 0x00000000000079af */ /* 0x000e240000000000 */
.L_x_593:
[----:B------:R-:W-:Y:S05]  /*14530*/  BSYNC B1 ;  /* 0x0000000000017941 */ /* 0x000fea0003800000 */
.L_x_592:
[----:B------:R-:W2:Y:S04]  /*14540*/  LDL.LU.64 R2, [R1+0x18] ;  /* 0x0000180001027983 */ /* 0x000ea80000300a00 */
[----:B-1----:R-:W3:Y:S04]  /*14550*/  LDL.LU R4, [R1+0x8] ;  /* 0x0000080001047983 */ /* 0x002ee80000300800 */
[----:B------:R-:W4:Y:S04]  /*14560*/  LDL R100, [R1+0x118] ;  /* 0x0001180001647983 */ /* 0x000f280000100800 */
[----:B------:R-:W2:Y:S04]  /*14570*/  LDL.LU.64 R182, [R1+0x138] ;  /* 0x0001380001b67983 */ /* 0x000ea80000300a00 */
[----:B------:R-:W2:Y:S04]  /*14580*/  LDL.LU.64 R184, [R1+0x10] ;  /* 0x0000100001b87983 */ /* 0x000ea80000300a00 */
[----:B------:R-:W2:Y:S04]  /*14590*/  LDL R5, [R1+0x108] ;  /* 0x0001080001057983 */ /* 0x000ea80000100800 */
[----:B------:R-:W2:Y:S04]  /*145a0*/  LDL.LU.64 R188, [R1+0x40] ;  /* 0x0000400001bc7983 */ /* 0x000ea80000300a00 */
[----:B------:R-:W2:Y:S04]  /*145b0*/  LDL R187, [R1+0x10c] ;  /* 0x00010c0001bb7983 */ /* 0x000ea80000100800 */
[----:B------:R-:W2:Y:S04]  /*145c0*/  LDL R103, [R1+0x104] ;  /* 0x0001040001677983 */ /* 0x000ea80000100800 */
[----:B------:R-:W2:Y:S04]  /*145d0*/  LDL R101, [R1+0xfc] ;  /* 0x0000fc0001657983 */ /* 0x000ea80000100800 */
[----:B------:R-:W2:Y:S04]  /*145e0*/  LDL R105, [R1+0x114] ;  /* 0x0001140001697983 */ /* 0x000ea80000100800 */
[----:B------:R-:W2:Y:S04]  /*145f0*/  LDL R102, [R1+0x100] ;  /* 0x0001000001667983 */ /* 0x000ea80000100800 */
[----:B------:R-:W2:Y:S04]  /*14600*/  LDL R186, [R1+0xf8] ;  /* 0x0000f80001ba7983 */ /* 0x000ea80000100800 */
[----:B------:R-:W2:Y:S04]  /*14610*/  LDL R190, [R1+0x11c] ;  /* 0x00011c0001be7983 */ /* 0x000ea80000100800 */
[----:B------:R-:W-:Y:S04]  /*14620*/  STL [R1+0x220], R48 ;  /* 0x0002203001007387 */ /* 0x000fe80000100800 */
[----:B------:R-:W-:Y:S04]  /*14630*/  STL [R1+0x21c], R49 ;  /* 0x00021c3101007387 */ /* 0x000fe80000100800 */
[----:B------:R-:W-:Y:S04]  /*14640*/  STL [R1+0x218], R192 ;  /* 0x000218c001007387 */ /* 0x000fe80000100800 */
[----:B------:R-:W-:Y:S04]  /*14650*/  STL [R1+0x214], R194 ;  /* 0x000214c201007387 */ /* 0x000fe80000100800 */
[----:B------:R-:W-:Y:S04]  /*14660*/  STL [R1+0x210], R12 ;  /* 0x0002100c01007387 */ /* 0x000fe80000100800 */
[----:B------:R-:W-:Y:S04]  /*14670*/  STL.64 [R1+0x208], R32 ;  /* 0x0002082001007387 */ /* 0x000fe80000100a00 */
[----:B------:R-:W-:Y:S04]  /*14680*/  STL.64 [R1+0x200], R30 ;  /* 0x0002001e01007387 */ /* 0x000fe80000100a00 */
[----:B------:R-:W-:Y:S04]  /*14690*/  STL.64 [R1+0x1f8], R28 ;  /* 0x0001f81c01007387 */ /* 0x000fe80000100a00 */
[----:B------:R-:W-:Y:S04]  /*146a0*/  STL [R1+0x1e4], R233 ;  /* 0x0001e4e901007387 */ /* 0x000fe80000100800 */
        /* <DEDUP_REMOVED lines=8> */
[----:B------:R-:W-:Y:S01]  /*14730*/  STL [R1+0x1c0], R193 ;  /* 0x0001c0c101007387 */ /* 0x000fe20000100800 */
[----:B---3--:R-:W-:-:S04]  /*14740*/  FMNMX.FTZ R104, R4, R19, !PT ;  /* 0x0000001304687209 */ /* 0x008fc80007810000 */
        /* <DEDUP_REMOVED lines=15> */
[----:B------:R-:W1:Y:S02]  /*14840*/  SHFL.BFLY PT, R0, R104, 0x2, 0x1f ;  /* 0x0c401f0068007f89 */ /* 0x000e6400000e0000 */
[----:B-1----:R-:W-:-:S05]  /*14850*/  FMNMX.FTZ R104, R104, R0, !PT ;  /* 0x0000000068687209 */ /* 0x002fca0007810000 */
[----:B------:R-:W1:Y:S01]  /*14860*/  SHFL.BFLY PT, R0, R104, 0x1, 0x1f ;  /* 0x0c201f0068007f89 */ /* 0x000e6200000e0000 */
[----:B--2---:R-:W-:Y:S02]  /*14870*/  IMAD.MOV.U32 R210, RZ, RZ, R2 ;  /* 0x000000ffffd27224 */ /* 0x004fe400078e0002 */
[----:B------:R-:W-:Y:S02]  /*14880*/  IMAD.MOV.U32 R211, RZ, RZ, R3 ;  /* 0x000000ffffd37224 */ /* 0x000fe400078e0003 */
[----:B------:R-:W-:Y:S02]  /*14890*/  IMAD.U32 R2, RZ, RZ, UR6 ;  /* 0x00000006ff027e24 */ /* 0x000fe4000f8e00ff */
[----:B------:R-:W-:Y:S01]  /*148a0*/  IMAD.U32 R3, RZ, RZ, UR7 ;  /* 0x00000007ff037e24 */ /* 0x000fe2000f8e00ff */
[----:B-1----:R-:W-:-:S04]  /*148b0*/  FMNMX.FTZ R104, R104, R0, !PT ;  /* 0x0000000068687209 */ /* 0x002fc80007810000 */
[----:B------:R-:W-:-:S04]  /*148c0*/  FSETP.NEU.FTZ.AND P1, PT, R104, -INF , PT ;  /* 0xff8000006800780b */ /* 0x000fc80003f3d000 */
[----:B------:R-:W-:-:S05]  /*148d0*/  FSEL R0, R104, RZ, P1 ;  /* 0x000000ff68007208 */ /* 0x000fca0000800000 */
[----:B------:R-:W-:Y:S02]  /*148e0*/  FADD.FTZ R4, R4, -R0 ;  /* 0x8000000004047221 */ /* 0x000fe40000010000 */
[----:B------:R-:W2:Y:S01]  /*148f0*/  LD.E R0, [R2.64+0xdc] ;  /* 0x0000dc0402007980 */ /* 0x000ea2000c101900 */
[----:B------:R-:W-:Y:S02]  /*14900*/  IMAD.MOV.U32 R206, RZ, RZ, R187 ;  /* 0x000000ffffce7224 */ /* 0x000fe400078e00bb */
[----:B------:R-:W-:Y:S02]  /*14910*/  IMAD.MOV.U32 R187, RZ, RZ, R103 ;  /* 0x000000ffffbb7224 */ /* 0x000fe400078e0067 */
[----:B------:R-:W-:Y:S02]  /*14920*/  IMAD.MOV.U32 R103, RZ, RZ, R101 ;  /* 0x000000ffff677224 */ /* 0x000fe400078e0065 */
[----:B------:R-:W3:Y:S01]  /*14930*/  LDL.LU R101, [R1+0x140] ;  /* 0x0001400001657983 */ /* 0x000ee20000300800 */
[----:B------:R-:W-:-:S02]  /*14940*/  IMAD.MOV.U32 R209, RZ, RZ, R105 ;  /* 0x000000ffffd17224 */ /* 0x000fc400078e0069 */
[----:B------:R-:W-:-:S04]  /*14950*/  IMAD.MOV.U32 R105, RZ, RZ, R102 ;  /* 0x000000ffff697224 */ /* 0x000fc800078e0066 */
[----:B------:R-:W-:Y:S01]  /*14960*/  IMAD.MOV.U32 R229, RZ, RZ, R105 ;  /* 0x000000ffffe57224 */ /* 0x000fe200078e0069 */
[----:B------:R-:W-:-:S04]  /*14970*/  FMNMX.FTZ R105, R250, R23, !PT ;  /* 0x00000017fa697209 */ /* 0x000fc80007810000 */
[----:B------:R-:W-:-:S04]  /*14980*/  FMNMX.FTZ R105, R43, R105, !PT ;  /* 0x000000692b697209 */ /* 0x000fc80007810000 */
[----:B------:R-:W-:-:S04]  /*14990*/  FMNMX.FTZ R105, R45, R105, !PT ;  /* 0x000000692d697209 */ /* 0x000fc80007810000 */
[----:B------:R-:W-:-:S04]  /*149a0*/  FMNMX.FTZ R105, R42, R105, !PT ;  /* 0x000000692a697209 */ /* 0x000fc80007810000 */
[----:B------:R-:W-:-:S04]  /*149b0*/  FMNMX.FTZ R105, R41, R105, !PT ;  /* 0x0000006929697209 */ /* 0x000fc80007810000 */
[----:B------:R-:W-:Y:S01]  /*149c0*/  FMNMX.FTZ R105, R40, R105, !PT ;  /* 0x0000006928697209 */ /* 0x000fe20007810000 */
[----:B----4-:R-:W-:-:S03]  /*149d0*/  IMAD.MOV.U32 R102, RZ, RZ, R100 ;  /* 0x000000ffff667224 */ /* 0x010fc600078e0064 */
[----:B------:R-:W-:Y:S01]  /*149e0*/  FMNMX.FTZ R105, R39, R105, !PT ;  /* 0x0000006927697209 */ /* 0x000fe20007810000 */
[----:B------:R-:W-:Y:S02]  /*149f0*/  IMAD.MOV.U32 R207, RZ, RZ, R186 ;  /* 0x000000ffffcf7224 */ /* 0x000fe400078e00ba */
[----:B------:R-:W-:Y:S02]  /*14a00*/  IMAD.MOV.U32 R212, RZ, RZ, R184 ;  /* 0x000000ffffd47224 */ /* 0x000fe400078e00b8 */
[----:B------:R-:W-:Y:S02]  /*14a10*/  IMAD.MOV.U32 R213, RZ, RZ, R185 ;  /* 0x000000ffffd57224 */ /* 0x000fe400078e00b9 */
[----:B------:R-:W-:Y:S02]  /*14a20*/  IMAD.MOV.U32 R214, RZ, RZ, R182 ;  /* 0x000000ffffd67224 */ /* 0x000fe400078e00b6 */
[----:B------:R-:W-:Y:S01]  /*14a30*/  IMAD.MOV.U32 R215, RZ, RZ, R183 ;  /* 0x000000ffffd77224 */ /* 0x000fe200078e00b7 */
[----:B------:R-:W-:-:S04]  /*14a40*/  FMNMX.FTZ R105, R38, R105, !PT ;  /* 0x0000006926697209 */ /* 0x000fc80007810000 */
[----:B------:R-:W-:-:S04]  /*14a50*/  FMNMX.FTZ R105, R37, R105, !PT ;  /* 0x0000006925697209 */ /* 0x000fc80007810000 */
[----:B------:R-:W-:-:S04]  /*14a60*/  FMNMX.FTZ R105, R36, R105, !PT ;  /* 0x0000006924697209 */ /* 0x000fc80007810000 */
[----:B------:R-:W-:-:S04]  /*14a70*/  FMNMX.FTZ R105, R35, R105, !PT ;  /* 0x0000006923697209 */ /* 0x000fc80007810000 */
[----:B------:R-:W-:Y:S01]  /*14a80*/  FMNMX.FTZ R105, R34, R105, !PT ;  /* 0x0000006922697209 */ /* 0x000fe20007810000 */
[----:B------:R-:W-:-:S03]  /*14a90*/  IMAD.MOV.U32 R217, RZ, RZ, R206 ;  /* 0x000000ffffd97224 */ /* 0x000fc600078e00ce */
[----:B------:R-:W-:Y:S01]  /*14aa0*/  FMNMX.FTZ R105, R27, R105, !PT ;  /* 0x000000691b697209 */ /* 0x000fe20007810000 */
[----:B------:R-:W-:Y:S02]  /*14ab0*/  IMAD.MOV.U32 R216, RZ, RZ, R207 ;  /* 0x000000ffffd87224 */ /* 0x000fe400078e00cf */
[----:B------:R-:W-:Y:S01]  /*14ac0*/  IMAD.MOV.U32 R234, RZ, RZ, R210 ;  /* 0x000000ffffea7224 */ /* 0x000fe200078e00d2 */
[----:B------:R-:W-:Y:S01]  /*14ad0*/  FMNMX.FTZ R105, R26, R105, !PT ;  /* 0x000000691a697209 */ /* 0x000fe20007810000 */
[----:B------:R-:W-:Y:S01]  /*14ae0*/  STL [R1+0x1e8], R104 ;  /* 0x0001e86801007387 */ /* 0x000fe20000100800 */
[----:B------:R-:W-:Y:S02]  /*14af0*/  IMAD.MOV.U32 R236, RZ, RZ, R214 ;  /* 0x000000ffffec7224 */ /* 0x000fe400078e00d6 */
[----:B------:R-:W-:Y:S01]  /*14b00*/  FMNMX.FTZ R105, R25, R105, !PT ;  /* 0x0000006919697209 */ /* 0x000fe20007810000 */
[----:B------:R-:W-:Y:S02]  /*14b10*/  IMAD.MOV.U32 R237, RZ, RZ, R215 ;  /* 0x000000ffffed7224 */ /* 0x000fe400078e00d7 */
[----:B------:R-:W-:Y:S01]  /*14b20*/  IMAD.MOV.U32 R235, RZ, RZ, R211 ;  /* 0x000000ffffeb7224 */ /* 0x000fe200078e00d3 */
[----:B------:R-:W-:Y:S01]  /*14b30*/  FMNMX.FTZ R105, R24, R105, !PT ;  /* 0x0000006918697209 */ /* 0x000fe20007810000 */
[----:B------:R-:W-:-:S02]  /*14b40*/  IMAD.MOV.U32 R220, RZ, RZ, R103 ;  /* 0x000000ffffdc7224 */ /* 0x000fc400078e0067 */
[----:B------:R-:W-:Y:S02]  /*14b50*/  IMAD.MOV.U32 R103, RZ, RZ, R5 ;  /* 0x000000ffff677224 */ /* 0x000fe400078e0005 */
[----:B------:R-:W-:Y:S02]  /*14b60*/  IMAD.MOV.U32 R228, RZ, RZ, R190 ;  /* 0x000000ffffe47224 */ /* 0x000fe400078e00be */
[----:B------:R-:W-:Y:S02]  /*14b70*/  IMAD.MOV.U32 R221, RZ, RZ, R187 ;  /* 0x000000ffffdd7224 */ /* 0x000fe400078e00bb */
[----:B------:R-:W-:Y:S02]  /*14b80*/  IMAD.MOV.U32 R244, RZ, RZ, R188 ;  /* 0x000000fffff47224 */ /* 0x000fe400078e00bc */
[----:B------:R-:W-:Y:S02]  /*14b90*/  IMAD.MOV.U32 R245, RZ, RZ, R189 ;  /* 0x000000fffff57224 */ /* 0x000fe400078e00bd */
        /* <DEDUP_REMOVED lines=17> */
[----:B------:R-:W-:Y:S02]  /*14cb0*/  FFMA.FTZ R208, R6, R0, -R2 ;  /* 0x0000000006d07223 */ /* 0x000fe40000010802 */
[----:B------:R-:W-:-:S06]  /*14cc0*/  FMUL.FTZ R2, R0, R4 ;  /* 0x0000000400027220 */ /* 0x000fcc0000410000 */
[----:B------:R-:W1:Y:S08]  /*14cd0*/  MUFU.EX2 R2, R2 ;  /* 0x0000000200027308 */ /* 0x000e700000000800 */
[----:B------:R-:W3:Y:S01]  /*14ce0*/  MUFU.EX2 R201, R19 ;  /* 0x0000001300c97308 */ /* 0x000ee20000000800 */
[-C--:B-1----:R-:W-:Y:S02]  /*14cf0*/  FMUL.FTZ R206, R166, R2.reuse ;  /* 0x00000002a6ce7220 */ /* 0x082fe40000410000 */
[----:B------:R-:W-:-:S02]  /*14d00*/  FMUL.FTZ R207, R167, R2 ;  /* 0x00000002a7cf7220 */ /* 0x000fc40000410000 */
[-C--:B------:R-:W-:Y:S01]  /*14d10*/  FMUL.FTZ R210, R162, R2.reuse ;  /* 0x00000002a2d27220 */ /* 0x080fe20000410000 */
[----:B------:R-:W-:Y:S01]  /*14d20*/  STL [R1+0x224], R206 ;  /* 0x000224ce01007387 */ /* 0x000fe20000100800 */
[----:B------:R-:W-:-:S03]  /*14d30*/  FMUL.FTZ R4, R91, R2 ;  /* 0x000000025b047220 */ /* 0x000fc60000410000 */
[----:B------:R-:W-:Y:S01]  /*14d40*/  STL [R1+0x228], R207 ;  /* 0x000228cf01007387 */ /* 0x000fe20000100800 */
[-C--:B---3--:R-:W-:Y:S02]  /*14d50*/  FFMA.FTZ R101, R101, R2.reuse, R201 ;  /* 0x0000000265657223 */ /* 0x088fe400000100c9 */
[-C--:B------:R-:W-:Y:S01]  /*14d60*/  FMUL.FTZ R211, R163, R2.reuse ;  /* 0x00000002a3d37220 */ /* 0x080fe20000410000 */
[----:B------:R1:W-:Y:S01]  /*14d70*/  STL [R1+0x22c], R210 ;  /* 0x00022cd201007387 */ /* 0x0003e20000100800 */
        /* <DEDUP_REMOVED lines=16> */
[-C--:B-1----:R-:W-:Y:S02]  /*14e80*/  FMUL.FTZ R210, R90, R2.reuse ;  /* 0x000000025ad27220 */ /* 0x082fe40000410000 */
[-C--:B------:R-:W-:Y:S02]  /*14e90*/  FMUL.FTZ R3, R94, R2.reuse ;  /* 0x000000025e037220 */ /* 0x080fe40000410000 */
[----:B------:R-:W-:Y:S01]  /*14ea0*/  FMUL.FTZ R2, R95, R2 ;  /* 0x000000025f027220 */ /* 0x000fe20000410000 */
[----:B------:R-:W-:Y:S04]  /*14eb0*/  STL [R1+0x5c], R4 ;  /* 0x00005c0401007387 */ /* 0x000fe80000100800 */
[----:B------:R-:W-:Y:S04]  /*14ec0*/  STL [R1+0x68], R3 ;  /* 0x0000680301007387 */ /* 0x000fe80000100800 */
[----:B------:R-:W-:Y:S04]  /*14ed0*/  STL [R1+0x6c], R2 ;  /* 0x00006c0201007387 */ /* 0x000fe80000100800 */
[----:B------:R-:W1:Y:S02]  /*14ee0*/  SHFL.BFLY PT, R2, R105, 0x2, 0x1f ;  /* 0x0c401f0069027f89 */ /* 0x000e6400000e0000 */
[----:B-1----:R-:W-:-:S05]  /*14ef0*/  FMNMX.FTZ R105, R105, R2, !PT ;  /* 0x0000000269697209 */ /* 0x002fca0007810000 */
[----:B------:R-:W1:Y:S02]  /*14f00*/  SHFL.BFLY PT, R2, R105, 0x1, 0x1f ;  /* 0x0c201f0069027f89 */ /* 0x000e6400000e0000 */
[----:B-1----:R-:W-:-:S04]  /*14f10*/  FMNMX.FTZ R105, R105, R2, !PT ;  /* 0x0000000269697209 */ /* 0x002fc80007810000 */
[----:B------:R-:W-:-:S04]  /*14f20*/  FSETP.NEU.FTZ.AND P1, PT, R105, -INF , PT ;  /* 0xff8000006900780b */ /* 0x000fc80003f3d000 */
[----:B------:R-:W-:-:S05]  /*14f30*/  FSEL R2, R105, RZ, P1 ;  /* 0x000000ff69027208 */ /* 0x000fca0000800000 */
[----:B------:R-:W-:-:S04]  /*14f40*/  FADD.FTZ R3, R250, -R2 ;  /* 0x80000002fa037221 */ /* 0x000fc80000010000 */
[C---:B------:R-:W-:Y:S02]  /*14f50*/  FMUL.FTZ R3, R0.reuse, R3 ;  /* 0x0000000300037220 */ /* 0x040fe40000410000 */
[----:B------:R-:W-:-:S04]  /*14f60*/  FMUL.FTZ R2, R0, R105 ;  /* 0x0000006900027220 */ /* 0x000fc80000410000 */
[----:B------:R-:W1:Y:S01]  /*14f70*/  MUFU.EX2 R3, R3 ;  /* 0x0000000300037308 */ /* 0x000e620000000800 */
        /* <DEDUP_REMOVED lines=17> */
[-C--:B-1----:R-:W-:Y:S01]  /*15090*/  FMUL.FTZ R2, R168, R3.reuse ;  /* 0x00000003a8027220 */ /* 0x082fe20000410000 */
[----:B------:R-:W-:Y:S01]  /*150a0*/  STL [R1+0x1ec], R105 ;  /* 0x0001ec6901007387 */ /* 0x000fe20000100800 */
[----:B------:R-:W-:-:S02]  /*150b0*/  FMUL.FTZ R7, R169, R3 ;  /* 0x00000003a9077220 */ /* 0x000fc40000410000 */
[-C--:B------:R-:W-:Y:S01]  /*150c0*/  FMUL.FTZ R6, R156, R3.reuse ;  /* 0x000000039c067220 */ /* 0x080fe20000410000 */
[----:B------:R1:W-:Y:S04]  /*150d0*/  STL [R1+0x70], R2 ;  /* 0x0000700201007387 */ /* 0x0003e80000100800 */
[----:B------:R-:W-:Y:S04]  /*150e0*/  STL [R1+0x74], R7 ;  /* 0x0000740701007387 */ /* 0x000fe80000100800 */
[----:B------:R-:W-:Y:S01]  /*150f0*/  STL [R1+0x80], R6 ;  /* 0x0000800601007387 */ /* 0x000fe20000100800 */
[----:B-1----:R-:W-:-:S05]  /*15100*/  FMUL.FTZ R2, R157, R3 ;  /* 0x000000039d027220 */ /* 0x002fca0000410000 */
[----:B------:R1:W-:Y:S04]  /*15110*/  STL [R1+0x84], R2 ;  /* 0x0000840201007387 */ /* 0x0003e80000100800 */
[----:B------:R-:W2:Y:S01]  /*15120*/  LDL.LU R33, [R1+0x130] ;  /* 0x0001300001217983 */ /* 0x000ea20000300800 */
[----:B------:R-:W-:Y:S02]  /*15130*/  FMUL.FTZ R222, R108, R3 ;  /* 0x000000036cde7220 */ /* 0x000fe40000410000 */
[----:B------:R-:W-:-:S03]  /*15140*/  IMAD.MOV.U32 R31, RZ, RZ, R245 ;  /* 0x000000ffff1f7224 */ /* 0x000fc600078e00f5 */
[----:B------:R-:W-:Y:S01]  /*15150*/  STL [R1+0x1f0], R222 ;  /* 0x0001f0de01007387 */ /* 0x000fe20000100800 */
[----:B------:R-:W-:-:S03]  /*15160*/  IMAD.MOV.U32 R29, RZ, RZ, R31 ;  /* 0x000000ffff1d7224 */ /* 0x000fc600078e001f */
[----:B------:R-:W3:Y:S04]  /*15170*/  LDL.LU R32, [R1+0x134] ;  /* 0x0001340001207983 */ /* 0x000ee80000300800 */
[----:B------:R-:W4:Y:S01]  /*15180*/  LDL.LU R31, [R1+0xc] ;  /* 0x00000c00011f7983 */ /* 0x000f220000300800 */
[----:B-1----:R-:W-:-:S04]  /*15190*/  FMNMX.FTZ R2, R252, R44, !PT ;  /* 0x0000002cfc027209 */ /* 0x002fc80007810000 */
        /* <DEDUP_REMOVED lines=9> */
[----:B------:R-:W-:Y:S03]  /*15230*/  MUFU.EX2 R4, R4 ;  /* 0x0000000400047308 */ /* 0x000fe60000000800 */
[----:B------:R-:W-:-:S04]  /*15240*/  FMNMX.FTZ R2, R58, R2, !PT ;  /* 0x000000023a027209 */ /* 0x000fc80007810000 */
[----:B------:R-:W-:Y:S01]  /*15250*/  FMNMX.FTZ R2, R57, R2, !PT ;  /* 0x0000000239027209 */ /* 0x000fe20007810000 */
[----:B------:R-:W1:Y:S03]  /*15260*/  MUFU.EX2 R5, R5 ;  /* 0x0000000500057308 */ /* 0x000e660000000800 */
[----:B------:R-:W-:-:S04]  /*15270*/  FMNMX.FTZ R2, R56, R2, !PT ;  /* 0x0000000238027209 */ /* 0x000fc80007810000 */
[----:B------:R-:W-:Y:S01]  /*15280*/  FMNMX.FTZ R2, R50, R2, !PT ;  /* 0x0000000232027209 */ /* 0x000fe20007810000 */
[----:B------:R-:W-:Y:S02]  /*15290*/  IMAD.MOV.U32 R30, RZ, RZ, R244 ;  /* 0x000000ffff1e7224 */ /* 0x000fe400078e00f4 */
[----:B------:R-:W-:Y:S01]  /*152a0*/  IMAD.MOV.U32 R245, RZ, RZ, R237 ;  /* 0x000000fffff57224 */ /* 0x000fe200078e00ed */
[----:B------:R-:W-:Y:S01]  /*152b0*/  FMNMX.FTZ R2, R47, R2, !PT ;  /* 0x000000022f027209 */ /* 0x000fe20007810000 */
[----:B------:R-:W-:Y:S02]  /*152c0*/  IMAD.MOV.U32 R244, RZ, RZ, R236 ;  /* 0x000000fffff47224 */ /* 0x000fe400078e00ec */
[----:B------:R-:W-:Y:S02]  /*152d0*/  IMAD.MOV.U32 R49, RZ, RZ, R229 ;  /* 0x000000ffff317224 */ /* 0x000fe400078e00e5 */
[----:B------:R-:W-:Y:S02]  /*152e0*/  IMAD.MOV.U32 R192, RZ, RZ, R228 ;  /* 0x000000ffffc07224 */ /* 0x000fe400078e00e4 */
[----:B------:R-:W-:-:S02]  /*152f0*/  IMAD.MOV.U32 R240, RZ, RZ, R217 ;  /* 0x000000fffff07224 */ /* 0x000fc400078e00d9 */
[----:B------:R-:W-:Y:S02]  /*15300*/  IMAD.MOV.U32 R237, RZ, RZ, R216 ;  /* 0x000000ffffed7224 */ /* 0x000fe400078e00d8 */
        /* <DEDUP_REMOVED lines=18> */
[-C--:B------:R-:W-:Y:S01]  /*15430*/  FMUL.FTZ R193, R97, R3.reuse ;  /* 0x0000000361c17220 */ /* 0x080fe20000410000 */
[----:B------:R-:W-:Y:S02]  /*15440*/  FMNMX.FTZ R2, R46, R2, !PT ;  /* 0x000000022e027209 */ /* 0x000fe40007810000 */
[----:B-1----:R-:W-:Y:S01]  /*15450*/  F2FP.PACK_AB R51, R5, R4 ;  /* 0x000000040533723e */ /* 0x002fe200000000ff */
[----:B--2---:R-:W-:-:S04]  /*15460*/  FFMA.FTZ R3, R33, R3, R4 ;  /* 0x0000000321037223 */ /* 0x004fc80000010004 */
[----:B------:R-:W-:Y:S02]  /*15470*/  FADD.FTZ R25, R5, R3 ;  /* 0x0000000305197221 */ /* 0x000fe40000010000 */
[----:B------:R-:W1:Y:S02]  /*15480*/  SHFL.BFLY PT, R3, R2, 0x2, 0x1f ;  /* 0x0c401f0002037f89 */ /* 0x000e6400000e0000 */
[----:B-1----:R-:W-:-:S05]  /*15490*/  FMNMX.FTZ R2, R2, R3, !PT ;  /* 0x0000000302027209 */ /* 0x002fca0007810000 */
[----:B------:R-:W1:Y:S01]  /*154a0*/  SHFL.BFLY PT, R3, R2, 0x1, 0x1f ;  /* 0x0c201f0002037f89 */ /* 0x000e6200000e0000 */
[----:B------:R-:W-:Y:S02]  /*154b0*/  IMAD.MOV.U32 R33, RZ, RZ, R240 ;  /* 0x000000ffff217224 */ /* 0x000fe400078e00f0 */
[----:B------:R-:W-:Y:S02]  /*154c0*/  IMAD.MOV.U32 R240, RZ, RZ, R237 ;  /* 0x000000fffff07224 */ /* 0x000fe400078e00ed */
[----:B------:R-:W-:Y:S01]  /*154d0*/  IMAD.MOV.U32 R237, RZ, RZ, R103 ;  /* 0x000000ffffed7224 */ /* 0x000fe200078e0067 */
        /* <DEDUP_REMOVED lines=22> */
[----:B----4-:R-:W-:-:S04]  /*15640*/  FMNMX.FTZ R2, R31, R54, !PT ;  /* 0x000000361f027209 */ /* 0x010fc80007810000 */
        /* <DEDUP_REMOVED lines=8> */
[----:B------:R1:W-:Y:S03]  /*156d0*/  MUFU.EX2 R10, R3 ;  /* 0x00000003000a7308 */ /* 0x0003e60000000800 */
[----:B------:R-:W-:-:S04]  /*156e0*/  FMNMX.FTZ R2, R181, R2, !PT ;  /* 0x00000002b5027209 */ /* 0x000fc80007810000 */
[----:B------:R-:W-:-:S04]  /*156f0*/  FMNMX.FTZ R2, R173, R2, !PT ;  /* 0x00000002ad027209 */ /* 0x000fc80007810000 */
[----:B------:R-:W-:Y:S01]  /*15700*/  FMNMX.FTZ R2, R172, R2, !PT ;  /* 0x00000002ac027209 */ /* 0x000fe20007810000 */
[----:B-1----:R-:W-:-:S04]  /*15710*/  FMUL.FTZ R3, R0, R4 ;  /* 0x0000000400037220 */ /* 0x002fc80000410000 */
[----:B------:R-:W3:Y:S01]  /*15720*/  MUFU.EX2 R4, R3 ;  /* 0x0000000300047308 */ /* 0x000ee20000000800 */
[----:B------:R-:W-:-:S07]  /*15730*/  FMNMX.FTZ R2, R106, R2, !PT ;  /* 0x000000026a027209 */ /* 0x000fce0007810000 */
[----:B------:R-:W1:Y:S01]  /*15740*/  MUFU.EX2 R5, R5 ;  /* 0x0000000500057308 */ /* 0x000e620000000800 */
[----:B------:R-:W-:-:S04]  /*15750*/  FMNMX.FTZ R2, R55, R2, !PT ;  /* 0x0000000237027209 */ /* 0x000fc80007810000 */
[----:B------:R-:W-:Y:S01]  /*15760*/  FMNMX.FTZ R2, R53, R2, !PT ;  /* 0x0000000235027209 */ /* 0x000fe20007810000 */
[----:B---3--:R-:W-:-:S03]  /*15770*/  FFMA.FTZ R3, R32, R4, R10 ;  /* 0x0000000420037223 */ /* 0x008fc6000001000a */
[----:B------:R-:W-:Y:S01]  /*15780*/  FMNMX.FTZ R2, R52, R2, !PT ;  /* 0x0000000234027209 */ /* 0x000fe20007810000 */
[----:B-1----:R-:W-:-:S04]  /*15790*/  FADD.FTZ R21, R5, R3 ;  /* 0x0000000305157221 */ /* 0x002fc80000010000 */
[----:B------:R-:W1:Y:S02]  /*157a0*/  SHFL.BFLY PT, R3, R2, 0x2, 0x1f ;  /* 0x0c401f0002037f89 */ /* 0x000e6400000e0000 */
[----:B-1----:R-:W-:-:S05]  /*157b0*/  FMNMX.FTZ R2, R2, R3, !PT ;  /* 0x0000000302027209 */ /* 0x002fca0007810000 */
[----:B------:R-:W1:Y:S01]  /*157c0*/  SHFL.BFLY PT, R3, R2, 0x1, 0x1f ;  /* 0x0c201f0002037f89 */ /* 0x000e6200000e0000 */
[----:B------:R-:W-:Y:S02]  /*157d0*/  IMAD.MOV.U32 R32, RZ, RZ, R33 ;  /* 0x000000ffff207224 */ /* 0x000fe400078e0021 */
[----:B------:R-:W-:Y:S02]  /*157e0*/  IMAD.MOV.U32 R33, RZ, RZ, R192 ;  /* 0x000000ffff217224 */ /* 0x000fe400078e00c0 */
[----:B------:R-:W-:Y:S02]  /*157f0*/  IMAD.MOV.U32 R192, RZ, RZ, R49 ;  /* 0x000000ffffc07224 */ /* 0x000fe400078e0031 */
[----:B------:R-:W-:Y:S02]  /*15800*/  IMAD.MOV.U32 R49, RZ, RZ, R220 ;  /* 0x000000ffff317224 */ /* 0x000fe400078e00dc */
[----:B------:R-:W-:Y:S01]  /*15810*/  IMAD.MOV.U32 R220, RZ, RZ, R102 ;  /* 0x000000ffffdc7224 */ /* 0x000fe200078e0066 */
[----:B------:R-:W-:-:S02]  /*15820*/  F2FP.PACK_AB R26, R5, R10 ;  /* 0x0000000a051a723e */ /* 0x000fc400000000ff */
[----:B-1----:R-:W-:-:S04]  /*15830*/  FMNMX.FTZ R102, R2, R3, !PT ;  /* 0x0000000302667209 */ /* 0x002fc80007810000 */
[----:B------:R-:W-:-:S04]  /*15840*/  FSETP.NEU.FTZ.AND P1, PT, R102, -INF , PT ;  /* 0xff8000006600780b */ /* 0x000fc80003f3d000 */
[----:B------:R-:W-:-:S05]  /*15850*/  FSEL R2, R102, RZ, P1 ;  /* 0x000000ff66027208 */ /* 0x000fca0000800000 */
[----:B------:R-:W-:Y:S02]  /*15860*/  FADD.FTZ R5, R31, -R2 ;  /* 0x800000021f057221 */ /* 0x000fe40000010000 */
[----:B------:R-:W-:Y:S02]  /*15870*/  IMAD.MOV.U32 R31, RZ, RZ, R33 ;  /* 0x000000ffff1f7224 */ /* 0x000fe400078e0021 */
[----:B------:R-:W2:Y:S01]  /*15880*/  LDL.LU R33, [R1+0x144] ;  /* 0x0001440001217983 */ /* 0x000ea20000300800 */
[----:B------:R-:W-:Y:S02]  /*15890*/  IMAD.MOV.U32 R28, RZ, RZ, R30 ;  /* 0x000000ffff1c7224 */ /* 0x000fe400078e001e */
[----:B------:R-:W-:Y:S02]  /*158a0*/  IMAD.MOV.U32 R95, RZ, RZ, R29 ;  /* 0x000000ffff5f7224 */ /* 0x000fe400078e001d */
[----:B------:R-:W-:Y:S02]  /*158b0*/  IMAD.MOV.U32 R94, RZ, RZ, R28 ;  /* 0x000000ffff5e7224 */ /* 0x000fe400078e001c */
[----:B------:R-:W3:Y:S01]  /*158c0*/  LDL.64 R28, [R1+0x128] ;  /* 0x00012800011c7983 */ /* 0x000ee20000100a00 */
[----:B------:R-:W-:-:S05]  /*158d0*/  FMUL.FTZ R2, R0, R102 ;  /* 0x0000006600027220 */ /* 0x000fca0000410000 */
[----:B------:R-:W-:Y:S01]  /*158e0*/  FSEL R2, R2, RZ, P1 ;  /* 0x000000ff02027208 */ /* 0x000fe20000800000 */
[----:B------:R-:W-:Y:S04]  /*158f0*/  MUFU.EX2 R23, R11 ;  /* 0x0000000b00177308 */ /* 0x000fe80000000800 */
[----:B------:R-:W-:-:S04]  /*15900*/  FFMA.FTZ R3, R54, R0, -R2 ;  /* 0x0000000036037223 */ /* 0x000fc80000010802 */
[----:B------:R1:W-:Y:S08]  /*15910*/  MUFU.EX2 R11, R3 ;  /* 0x00000003000b7308 */ /* 0x0003f00000000800 */
[----:B------:R-:W-:Y:S01]  /*15920*/  MUFU.EX2 R24, R9 ;  /* 0x0000000900187308 */ /* 0x000fe20000000800 */
[----:B-1----:R-:W-:-:S07]  /*15930*/  FFMA.FTZ R3, R107, R0, -R2 ;  /* 0x000000006b037223 */ /* 0x002fce0000010802 */
[----:B------:R1:W4:Y:S08]  /*15940*/  MUFU.EX2 R9, R3 ;  /* 0x0000000300097308 */ /* 0x0003300000000800 */
[----:B------:R-:W-:Y:S01]  /*15950*/  MUFU.EX2 R41, R22 ;  /* 0x0000001600297308 */ /* 0x000fe20000000800 */
[----:B-1----:R-:W-:-:S07]  /*15960*/  FMUL.FTZ R3, R0, R5 ;  /* 0x0000000500037220 */ /* 0x002fce0000410000 */
[----:B------:R-:W-:Y:S08]  /*15970*/  MUFU.EX2 R22, R15 ;  /* 0x0000000f00167308 */ /* 0x000ff00000000800 */
[----:B------:R-:W-:Y:S01]  /*15980*/  MUFU.EX2 R3, R3 ;  /* 0x0000000300037308 */ /* 0x000fe20000000800 */
[----:B------:R-:W-:-:S07]  /*15990*/  FFMA.FTZ R5, R179, R0, -R2 ;  /* 0x00000000b3057223 */ /* 0x000fce0000010802 */
[----:B------:R-:W-:Y:S08]  /*159a0*/  MUFU.EX2 R15, R14 ;  /* 0x0000000e000f7308 */ /* 0x000ff00000000800 */
[----:B------:R1:W-:Y:S08]  /*159b0*/  MUFU.EX2 R14, R6 ;  /* 0x00000006000e7308 */ /* 0x0003f00000000800 */
[----:B------:R-:W-:Y:S01]  /*159c0*/  MUFU.EX2 R40, R20 ;  /* 0x0000001400287308 */ /* 0x000fe20000000800 */
[----:B-1----:R-:W-:-:S07]  /*159d0*/  FFMA.FTZ R6, R180, R0, -R2 ;  /* 0x00000000b4067223 */ /* 0x002fce0000010802 */
[----:B------:R-:W-:Y:S08]  /*159e0*/  MUFU.EX2 R38, R13 ;  /* 0x0000000d00267308 */ /* 0x000ff00000000800 */
[----:B------:R1:W-:Y:S01]  /*159f0*/  MUFU.EX2 R20, R7 ;  /* 0x0000000700147308 */ /* 0x0003e20000000800 */
[----:B------:R-:W-:-:S07]  /*15a00*/  FFMA.FTZ R17, R176, R0, -R2 ;  /* 0x00000000b0117223 */ /* 0x000fce0000010802 */
[----:B------:R-:W-:Y:S01]  /*15a10*/  MUFU.EX2 R13, R6 ;  /* 0x00000006000d7308 */ /* 0x000fe20000000800 */
[----:B------:R-:W-:-:S07]  /*15a20*/  FFMA.FTZ R35, R174, R0, -R2 ;  /* 0x00000000ae237223 */ /* 0x000fce0000010802 */
[----:B------:R4:W4:Y:S01]  /*15a30*/  MUFU.EX2 R16, R100 ;  /* 0x0000006400107308 */ /* 0x0009220000000800 */
[-CC-:B-1----:R-:W-:Y:S02]  /*15a40*/  FFMA.FTZ R7, R177, R0.reuse, -R2.reuse ;  /* 0x00000000b1077223 */ /* 0x182fe40000010802 */
[----:B------:R-:W-:-:S05]  /*15a50*/  FFMA.FTZ R36, R181, R0, -R2 ;  /* 0x00000000b5247223 */ /* 0x000fca0000010802 */
[----:B------:R1:W-:Y:S01]  /*15a60*/  MUFU.EX2 R37, R8 ;  /* 0x0000000800257308 */ /* 0x0003e20000000800 */
[-CC-:B------:R-:W-:Y:S02]  /*15a70*/  FFMA.FTZ R39, R173, R0.reuse, -R2.reuse ;  /* 0x00000000ad277223 */ /* 0x180fe40000010802 */
[-CC-:B------:R-:W-:Y:S02]  /*15a80*/  FFMA.FTZ R42, R172, R0.reuse, -R2.reuse ;  /* 0x00000000ac2a7223 */ /* 0x180fe40000010802 */
[----:B------:R-:W-:-:S03]  /*15a90*/  FFMA.FTZ R119, R55, R0, -R2 ;  /* 0x0000000037777223 */ /* 0x000fc60000010802 */
[----:B------:R-:W1:Y:S01]  /*15aa0*/  MUFU.EX2 R10, R5 ;  /* 0x00000005000a7308 */ /* 0x000e620000000800 */
[-CC-:B----4-:R-:W-:Y:S02]  /*15ab0*/  FFMA.FTZ R100, R106, R0.reuse, -R2.reuse ;  /* 0x000000006a647223 */ /* 0x190fe40000010802 */
[-CC-:B------:R-:W-:Y:S02]  /*15ac0*/  FFMA.FTZ R120, R53, R0.reuse, -R2.reuse ;  /* 0x0000000035787223 */ /* 0x180fe40000010802 */
[-CC-:B------:R-:W-:Y:S02]  /*15ad0*/  FFMA.FTZ R121, R52, R0.reuse, -R2.reuse ;  /* 0x0000000034797223 */ /* 0x180fe40000010802 */
[----:B-1----:R-:W-:Y:S01]  /*15ae0*/  FFMA.FTZ R8, R178, R0, -R2 ;  /* 0x00000000b2087223 */ /* 0x002fe20000010802 */
[----:B------:R1:W-:Y:S01]  /*15af0*/  MUFU.EX2 R44, R18 ;  /* 0x00000012002c7308 */ /* 0x0003e20000000800 */
[----:B------:R-:W-:-:S07]  /*15b00*/  F2FP.PACK_AB R156, R9, R11 ;  /* 0x0000000b099c723e */ /* 0x000fce00000000ff */
[----:B------:R-:W4:Y:S01]  /*15b10*/  MUFU.EX2 R19, R8 ;  /* 0x0000000800137308 */ /* 0x000f220000000800 */
[----:B-1----:R-:W-:-:S07]  /*15b20*/  FFMA.FTZ R18, R175, R0, -R2 ;  /* 0x00000000af127223 */ /* 0x002fce0000010802 */
[----:B------:R-:W-:Y:S01]  /*15b30*/  MUFU.EX2 R8, R182 ;  /* 0x000000b600087308 */ /* 0x000fe20000000800 */
[----:B------:R-:W-:-:S04]  /*15b40*/  FADD.FTZ R6, R16, R101 ;  /* 0x0000006510067221 */ /* 0x000fc80000010000 */
[----:B------:R-:W-:Y:S01]  /*15b50*/  FADD.FTZ R6, R41, R6 ;  /* 0x0000000629067221 */ /* 0x000fe20000010000 */
[----:B------:R-:W-:-:S03]  /*15b60*/  F2FP.PACK_AB R163, R10, R13 ;  /* 0x0000000d0aa3723e */ /* 0x000fc600000000ff */
[----:B------:R-:W-:Y:S02]  /*15b70*/  FADD.FTZ R6, R40, R6 ;  /* 0x0000000628067221 */ /* 0x000fe40000010000 */
[----:B------:R-:W-:Y:S01]  /*15b80*/  FADD.FTZ R2, R22, R25 ;  /* 0x0000001916027221 */ /* 0x000fe20000010000 */
[----:B------:R-:W-:-:S03]  /*15b90*/  F2FP.PACK_AB R174, R16, R201 ;  /* 0x000000c910ae723e */ /* 0x000fc600000000ff */
[----:B------:R-:W-:Y:S01]  /*15ba0*/  FADD.FTZ R2, R15, R2 ;  /* 0x000000020f027221 */ /* 0x000fe20000010000 */
[----:B------:R-:W-:Y:S01]  /*15bb0*/  F2FP.PACK_AB R173, R40, R41 ;  /* 0x0000002928ad723e */ /* 0x000fe200000000ff */
[----:B------:R-:W-:Y:S02]  /*15bc0*/  IMAD.MOV.U32 R40, RZ, RZ, R94 ;  /* 0x000000ffff287224 */ /* 0x000fe400078e005e */
[----:B------:R-:W-:Y:S02]  /*15bd0*/  FADD.FTZ R2, R38, R2 ;  /* 0x0000000226027221 */ /* 0x000fe40000010000 */
[----:B------:R-:W-:Y:S02]  /*15be0*/  IMAD.MOV.U32 R41, RZ, RZ, R95 ;  /* 0x000000ffff297224 */ /* 0x000fe400078e005f */
[----:B------:R-:W-:Y:S01]  /*15bf0*/  FADD.FTZ R2, R23, R2 ;  /* 0x0000000217027221 */ /* 0x000fe20000010000 */
[----:B------:R-:W-:Y:S02]  /*15c00*/  F2FP.PACK_AB R22, R15, R22 ;  /* 0x000000160f16723e */ /* 0x000fe400000000ff */
[----:B------:R-:W-:Y:S01]  /*15c10*/  F2FP.PACK_AB R25, R14, R20 ;  /* 0x000000140e19723e */ /* 0x000fe200000000ff */
[----:B--2---:R-:W-:-:S02]  /*15c20*/  FFMA.FTZ R0, R33, R3, R11 ;  /* 0x0000000321007223 */ /* 0x004fc4000001000b */
[----:B------:R1:W2:Y:S02]  /*15c30*/  MUFU.EX2 R11, R7 ;  /* 0x00000007000b7308 */ /* 0x0002a40000000800 */
[----:B------:R-:W-:Y:S02]  /*15c40*/  FADD.FTZ R5, R9, R0 ;  /* 0x0000000009057221 */ /* 0x000fe40000010000 */
[----:B------:R-:W-:-:S04]  /*15c50*/  FADD.FTZ R0, R20, R21 ;  /* 0x0000001514007221 */ /* 0x000fc80000010000 */
[----:B------:R-:W-:Y:S02]  /*15c60*/  FADD.FTZ R0, R14, R0 ;  /* 0x000000000e007221 */ /* 0x000fe40000010000 */
[----:B-1----:R-:W-:-:S04]  /*15c70*/  FADD.FTZ R7, R13, R5 ;  /* 0x000000050d077221 */ /* 0x002fc80000010000 */
[----:B------:R-:W-:Y:S02]  /*15c80*/  FADD.FTZ R7, R10, R7 ;  /* 0x000000070a077221 */ /* 0x000fe40000010000 */
[----:B------:R-:W-:Y:S02]  /*15c90*/  FADD.FTZ R5, R37, R0 ;  /* 0x0000000025057221 */ /* 0x000fe40000010000 */
[----:B----4-:R-:W-:-:S04]  /*15ca0*/  FADD.FTZ R0, R19, R7 ;  /* 0x0000000713007221 */ /* 0x010fc80000010000 */
[C---:B--2---:R-:W-:Y:S02]  /*15cb0*/  FADD.FTZ R13, R11.reuse, R0 ;  /* 0x000000000b0d7221 */ /* 0x044fe40000010000 */
[----:B------:R-:W-:Y:S01]  /*15cc0*/  FADD.FTZ R0, R44, R6 ;  /* 0x000000062c007221 */ /* 0x000fe20000010000 */
[----:B------:R-:W-:-:S03]  /*15cd0*/  F2FP.PACK_AB R168, R11, R19 ;  /* 0x000000130ba8723e */ /* 0x000fc600000000ff */
[----:B------:R-:W-:Y:S02]  /*15ce0*/  FADD.FTZ R19, R8, R0 ;  /* 0x0000000008137221 */ /* 0x000fe40000010000 */
[----:B------:R-:W-:-:S05]  /*15cf0*/  IMAD.SHL.U32 R0, R248, 0x2, RZ ;  /* 0x00000002f8007824 */ /* 0x000fca00078e00ff */
[----:B---3--:R-:W-:-:S04]  /*15d00*/  LOP3.LUT R0, R29, R0, RZ, 0x3c, !PT ;  /* 0x000000001d007212 */ /* 0x008fc800078e3cff */
[----:B------:R-:W-:Y:S01]  /*15d10*/  LOP3.LUT R0, R0, R235, RZ, 0x3c, !PT ;  /* 0x000000eb00007212 */ /* 0x000fe200078e3cff */
[----:B------:R-:W1:Y:S01]  /*15d20*/  MUFU.EX2 R9, R43 ;  /* 0x0000002b00097308 */ /* 0x000e620000000800 */
[----:B------:R-:W-:-:S03]  /*15d30*/  FADD.FTZ R16, R24, R5 ;  /* 0x0000000518107221 */ /* 0x000fc60000010000 */
[----:B------:R-:W-:-:S04]  /*15d40*/  IMAD.WIDE.U32 R176, R0, -0x326172a9, RZ ;  /* 0xcd9e8d5700b07825 */ /* 0x000fc800078e00ff */
[----:B------:R-:W2:Y:S01]  /*15d50*/  MUFU.EX2 R5, R45 ;  /* 0x0000002d00057308 */ /* 0x000ea20000000800 */
[----:B------:R-:W-:-:S05]  /*15d60*/  LOP3.LUT R0, R177, R220, R244, 0x96, !PT ;  /* 0x000000dcb1007212 */ /* 0x000fca00078e96f4 */
[----:B------:R-:W-:-:S04]  /*15d70*/  IMAD.WIDE.U32 R94, R0, -0x2daee0ad, RZ ;  /* 0xd2511f53005e7825 */ /* 0x000fc800078e00ff */
[----:B-1----:R-:W-:Y:S01]  /*15d80*/  FADD.FTZ R2, R9, R2 ;  /* 0x0000000209027221 */ /* 0x002fe20000010000 */
[----:B------:R-:W-:-:S03]  /*15d90*/  LOP3.LUT R0, R95, R32, R40, 0x96, !PT ;  /* 0x000000205f007212 */ /* 0x000fc600078e9628 */
[----:B--2---:R-:W-:Y:S01]  /*15da0*/  FADD.FTZ R21, R5, R2 ;  /* 0x0000000205157221 */ /* 0x004fe20000010000 */
[----:B------:R-:W-:Y:S01]  /*15db0*/  LOP3.LUT R2, R213, R31, R176, 0x96, !PT ;  /* 0x0000001fd5027212 */ /* 0x000fe200078e96b0 */
[----:B------:R-:W-:-:S04]  /*15dc0*/  IMAD.WIDE.U32 R6, R0, -0x326172a9, RZ ;  /* 0xcd9e8d5700067825 */ /* 0x000fc800078e00ff */
[----:B------:R-:W-:Y:S01]  /*15dd0*/  IMAD.WIDE.U32 R96, R2, -0x2daee0ad, RZ ;  /* 0xd2511f5302607825 */ /* 0x000fe200078e00ff */
[----:B------:R-:W-:-:S04]  /*15de0*/  LOP3.LUT R0, R7, R240, R212, 0x96, !PT ;  /* 0x000000f007007212 */ /* 0x000fc800078e96d4 */
[----:B------:R-:W-:Y:S01]  /*15df0*/  LOP3.LUT R2, R97, R209, R94, 0x96, !PT ;  /* 0x000000d161027212 */ /* 0x000fe200078e965e */
[----:B------:R-:W-:Y:S01]  /*15e00*/  IMAD.WIDE.U32 R14, R0, -0x2daee0ad, RZ ;  /* 0xd2511f53000e7825 */ /* 0x000fe200078e00ff */
[----:B------:R-:W-:-:S03]  /*15e10*/  F2FP.PACK_AB R45, R8, R44 ;  /* 0x0000002c082d723e */ /* 0x000fc600000000ff */
[----:B------:R-:W-:Y:S01]  /*15e20*/  IMAD.MOV.U32 R33, RZ, RZ, R221 ;  /* 0x000000ffff217224 */ /* 0x000fe200078e00dd */
[----:B------:R-:W-:Y:S01]  /*15e30*/  LOP3.LUT R0, R15, R237, R96, 0x96, !PT ;  /* 0x000000ed0f007212 */ /* 0x000fe200078e9660 */
[----:B------:R-:W-:Y:S01]  /*15e40*/  IMAD.WIDE.U32 R10, R2, -0x326172a9, RZ ;  /* 0xcd9e8d57020a7825 */ /* 0x000fe200078e00ff */
[----:B------:R-:W-:-:S03]  /*15e50*/  F2FP.PACK_AB R20, R5, R9 ;  /* 0x000000090514723e */ /* 0x000fc600000000ff */
[----:B------:R-:W-:Y:S01]  /*15e60*/  IMAD.WIDE.U32 R8, R0, -0x326172a9, RZ ;  /* 0xcd9e8d5700087825 */ /* 0x000fe200078e00ff */
[----:B------:R-:W-:-:S04]  /*15e70*/  LOP3.LUT R2, R11, R33, R6, 0x96, !PT ;  /* 0x000000210b027212 */ /* 0x000fc800078e9606 */
[----:B------:R-:W-:Y:S01]  /*15e80*/  LOP3.LUT R5, R9, R192, R10, 0x96, !PT ;  /* 0x000000c009057212 */ /* 0x000fe200078e960a */
[----:B------:R-:W-:-:S05]  /*15e90*/  IMAD.WIDE.U32 R10, R2, -0x2daee0ad, RZ ;  /* 0xd2511f53020a7825 */ /* 0x000fca00078e00ff */
[----:B------:R-:W-:-:S05]  /*15ea0*/  LOP3.LUT R0, R11, R49, R14, 0x96, !PT ;  /* 0x000000310b007212 */ /* 0x000fca00078e960e */
[----:B------:R-:W-:-:S05]  /*15eb0*/  IMAD.WIDE.U32 R6, R0, -0x326172a9, RZ ;  /* 0xcd9e8d5700067825 */ /* 0x000fca00078e00ff */
[----:B------:R-:W-:-:S04]  /*15ec0*/  LOP3.LUT R0, R7, R251, R8, 0x96, !PT ;  /* 0x000000fb07007212 */ /* 0x000fc800078e9608 */
[----:B------:R-:W-:-:S04]  /*15ed0*/  LOP3.LUT R2, R0, 0xff, RZ, 0xc0, !PT ;  /* 0x000000ff00027812 */ /* 0x000fc800078ec0ff */
[----:B------:R-:W-:Y:S02]  /*15ee0*/  ISETP.GE.U32.AND P2, PT, R198, R2, PT ;  /* 0x00000002c600720c */ /* 0x000fe40003f46070 */
[----:B------:R-:W-:-:S04]  /*15ef0*/  LOP3.LUT R2, R0, 0xffff, RZ, 0xc0, !PT ;  /* 0x0000ffff00027812 */ /* 0x000fc800078ec0ff */
[----:B------:R-:W-:Y:S01]  /*15f00*/  SHF.R.U32.HI R2, RZ, 0x8, R2 ;  /* 0x00000008ff027819 */ /* 0x000fe20000011602 */
[----:B------:R-:W1:Y:S03]  /*15f10*/  MUFU.EX2 R14, R27 ;  /* 0x0000001b000e7308 */ /* 0x000e660000000800 */
[----:B------:R-:W-:-:S04]  /*15f20*/  LOP3.LUT R2, R2, 0xffff, RZ, 0xc0, !PT ;  /* 0x0000ffff02027812 */ /* 0x000fc800078ec0ff */
[----:B------:R-:W-:Y:S01]  /*15f30*/  ISETP.GE.U32.AND P5, PT, R198, R2, PT ;  /* 0x00000002c600720c */ /* 0x000fe20003fa6070 */
[----:B------:R-:W2:Y:S01]  /*15f40*/  MUFU.EX2 R15, R17 ;  /* 0x00000011000f7308 */ /* 0x000ea20000000800 */
[--C-:B------:R-:W-:Y:S02]  /*15f50*/  SHF.R.U32.HI R2, RZ, 0x10, R0.reuse ;  /* 0x00000010ff027819 */ /* 0x100fe40000011600 */
[----:B------:R-:W-:-:S05]  /*15f60*/  SHF.R.U32.HI R0, RZ, 0x18, R0 ;  /* 0x00000018ff007819 */ /* 0x000fca0000011600 */
[----:B------:R-:W3:Y:S01]  /*15f70*/  MUFU.EX2 R11, R34 ;  /* 0x00000022000b7308 */ /* 0x000ee20000000800 */
[----:B------:R-:W-:Y:S02]  /*15f80*/  ISETP.GE.U32.AND P4, PT, R198, R0, PT ;  /* 0x00000000c600720c */ /* 0x000fe40003f86070 */
[----:B------:R-:W-:Y:S02]  /*15f90*/  LOP3.LUT R0, R6, 0xff, RZ, 0xc0, !PT ;  /* 0x000000ff06007812 */ /* 0x000fe400078ec0ff */
[----:B------:R-:W-:Y:S02]  /*15fa0*/  LOP3.LUT R2, R2, 0xff, RZ, 0xc0, !PT ;  /* 0x000000ff02027812 */ /* 0x000fe400078ec0ff */
[C---:B------:R-:W-:Y:S02]  /*15fb0*/  ISETP.GE.U32.AND P3, PT, R198.reuse, R0, PT ;  /* 0x00000000c600720c */ /* 0x040fe40003f66070 */
[----:B------:R-:W-:Y:S02]  /*15fc0*/  SHF.R.U32.HI R0, RZ, 0x18, R6 ;  /* 0x00000018ff007819 */ /* 0x000fe40000011606 */
[----:B------:R-:W-:Y:S01]  /*15fd0*/  ISETP.GE.U32.AND P6, PT, R198, R2, PT ;  /* 0x00000002c600720c */ /* 0x000fe20003fc6070 */
[----:B-1----:R-:W-:Y:S01]  /*15fe0*/  FADD.FTZ R2, R14, R16 ;  /* 0x000000100e027221 */ /* 0x002fe20000010000 */
[----:B------:R-:W-:-:S02]  /*15ff0*/  LOP3.LUT R8, R6, 0xffff, RZ, 0xc0, !PT ;  /* 0x0000ffff06087812 */ /* 0x000fc400078ec0ff */
[----:B------:R-:W-:Y:S01]  /*16000*/  ISETP.GE.U32.AND P1, PT, R198, R0, PT ;  /* 0x00000000c600720c */ /* 0x000fe20003f26070 */
[----:B--2---:R-:W-:Y:S02]  /*16010*/  FADD.FTZ R0, R15, R13 ;  /* 0x0000000d0f007221 */ /* 0x004fe40000010000 */
[----:B---3--:R-:W-:Y:S01]  /*16020*/  FADD.FTZ R13, R11, R2 ;  /* 0x000000020b0d7221 */ /* 0x008fe20000010000 */
[----:B------:R-:W-:Y:S02]  /*16030*/  SHF.R.U32.HI R2, RZ, 0x8, R8 ;  /* 0x00000008ff027819 */ /* 0x000fe40000011608 */
[----:B------:R1:W-:Y:S02]  /*16040*/  MUFU.EX2 R8, R183 ;  /* 0x000000b700087308 */ /* 0x0003e40000000800 */
[----:B-1----:R-:W-:Y:S02]  /*16050*/  IMAD.MOV.U32 R183, RZ, RZ, R235 ;  /* 0x000000ffffb77224 */ /* 0x002fe400078e00eb */
[----:B------:R-:W2:Y:S04]  /*16060*/  LDL.LU R235, [R1+0xd8] ;  /* 0x0000d80001eb7983 */ /* 0x000ea80000300800 */
[----:B------:R-:W1:Y:S01]  /*16070*/  MUFU.EX2 R9, R18 ;  /* 0x0000001200097308 */ /* 0x000e620000000800 */
[----:B------:R-:W-:-:S02]  /*16080*/  SHF.R.U32.HI R6, RZ, 0x10, R6 ;  /* 0x00000010ff067819 */ /* 0x000fc40000011606 */
[----:B------:R-:W-:Y:S02]  /*16090*/  F2FP.PACK_AB R11, R11, R14 ;  /* 0x0000000e0b0b723e */ /* 0x000fe400000000ff */
[C---:B------:R-:W-:Y:S02]  /*160a0*/  PRMT R90, R51.reuse, 0x7610, R90 ;  /* 0x00007610335a7816 */ /* 0x040fe4000000005a */
[----:B------:R-:W-:Y:S02]  /*160b0*/  PRMT R79, R26, 0x7632, R79 ;  /* 0x000076321a4f7816 */ /* 0x000fe4000000004f */
[----:B------:R-:W-:Y:S01]  /*160c0*/  PRMT R85, R51, 0x7632, R85 ;  /* 0x0000763233557816 */ /* 0x000fe20000000055 */
[----:B------:R-:W-:Y:S01]  /*160d0*/  @!P2 HADD2 R46, -R90.H0_H0, -RZ.H0_H0 ;  /* 0xa00000ff5a2ea230 */ /* 0x000fe20000000900 */
[----:B-1----:R-:W-:Y:S01]  /*160e0*/  FADD.FTZ R14, R9, R0 ;  /* 0x00000000090e7221 */ /* 0x002fe20000010000 */
[----:B------:R-:W-:Y:S01]  /*160f0*/  LOP3.LUT R0, R6, 0xff, RZ, 0xc0, !PT ;  /* 0x000000ff06007812 */ /* 0x000fe200078ec0ff */
[----:B------:R-:W-:Y:S01]  /*16100*/  IMAD.WIDE.U32 R6, R5, -0x2daee0ad, RZ ;  /* 0xd2511f5305067825 */ /* 0x000fe200078e00ff */
[----:B------:R-:W-:Y:S01]  /*16110*/  @!P4 HADD2 R50, -R79.H0_H0, -RZ.H0_H0 ;  /* 0xa00000ff4f32c230 */ /* 0x000fe20000000900 */
[----:B------:R-:W-:Y:S01]  /*16120*/  PRMT R78, R26, 0x7610, R78 ;  /* 0x000076101a4e7816 */ /* 0x000fe2000000004e */
[----:B------:R-:W-:-:S02]  /*16130*/  @!P5 HADD2 R47, -R85.H0_H0, -RZ.H0_H0 ;  /* 0xa00000ff552fd230 */ /* 0x000fc40000000900 */
[----:B------:R-:W-:Y:S02]  /*16140*/  LOP3.LUT R5, R6, 0xff, RZ, 0xc0, !PT ;  /* 0x000000ff06057812 */ /* 0x000fe400078ec0ff */
[----:B------:R-:W-:Y:S02]  /*16150*/  PRMT R180, R90, 0x5410, R85 ;  /* 0x000054105ab47816 */ /* 0x000fe40000000055 */
[----:B------:R-:W-:Y:S02]  /*16160*/  @!P2 PRMT R90, R46, 0x5410, RZ ;  /* 0x000054102e5aa816 */ /* 0x000fe400000000ff */
[----:B------:R-:W-:Y:S02]  /*16170*/  PRMT R179, R78, 0x5410, R79 ;  /* 0x000054104eb37816 */ /* 0x000fe4000000004f */
[----:B------:R-:W-:Y:S02]  /*16180*/  ISETP.GE.U32.AND P2, PT, R198, R0, PT ;  /* 0x00000000c600720c */ /* 0x000fe40003f46070 */
[----:B------:R-:W-:-:S02]  /*16190*/  LOP3.LUT R2, R2, 0xffff, RZ, 0xc0, !PT ;  /* 0x0000ffff02027812 */ /* 0x000fc400078ec0ff */
[----:B------:R-:W-:Y:S02]  /*161a0*/  @!P4 PRMT R79, R50, 0x5410, RZ ;  /* 0x00005410324fc816 */ /* 0x000fe400000000ff */
[----:B------:R-:W-:Y:S02]  /*161b0*/  LOP3.LUT R0, R7, R249, R10, 0x96, !PT ;  /* 0x000000f907007212 */ /* 0x000fe400078e960a */
[C---:B------:R-:W-:Y:S02]  /*161c0*/  ISETP.GE.U32.AND P4, PT, R198.reuse, R5, PT ;  /* 0x00000005c600720c */ /* 0x040fe40003f86070 */
[----:B------:R-:W1:Y:S01]  /*161d0*/  MUFU.EX2 R5, R184 ;  /* 0x000000b800057308 */ /* 0x000e620000000800 */
[----:B------:R-:W-:Y:S02]  /*161e0*/  @!P5 PRMT R85, R47, 0x5410, RZ ;  /* 0x000054102f55d816 */ /* 0x000fe400000000ff */
[----:B------:R-:W-:Y:S02]  /*161f0*/  ISETP.GE.U32.AND P5, PT, R198, R2, PT ;  /* 0x00000002c600720c */ /* 0x000fe40003fa6070 */
[----:B------:R-:W-:Y:S01]  /*16200*/  SHF.R.U32.HI R2, RZ, 0x10, R0 ;  /* 0x00000010ff027819 */ /* 0x000fe20000011600 */
[----:B------:R-:W-:-:S03]  /*16210*/  @!P6 HADD2 R52, -R78.H0_H0, -RZ.H0_H0 ;  /* 0xa00000ff4e34e230 */ /* 0x000fc60000000900 */
[----:B------:R-:W-:Y:S02]  /*16220*/  LOP3.LUT R2, R2, 0xff, RZ, 0xc0, !PT ;  /* 0x000000ff02027812 */ /* 0x000fe400078ec0ff */
[----:B------:R-:W-:Y:S02]  /*16230*/  @!P6 PRMT R78, R52, 0x5410, RZ ;  /* 0x00005410344ee816 */ /* 0x000fe400000000ff */
[----:B------:R-:W-:Y:S02]  /*16240*/  PRMT R74, R22, 0x7610, R74 ;  /* 0x00007610164a7816 */ /* 0x000fe4000000004a */
[----:B------:R-:W-:Y:S01]  /*16250*/  ISETP.GE.U32.AND P6, PT, R198, R2, PT ;  /* 0x00000002c600720c */ /* 0x000fe20003fc6070 */
[----:B------:R-:W-:Y:S01]  /*16260*/  FADD.FTZ R2, R8, R19 ;  /* 0x0000001308027221 */ /* 0x000fe20000010000 */
[----:B------:R-:W-:Y:S01]  /*16270*/  F2FP.PACK_AB R44, R9, R15 ;  /* 0x0000000f092c723e */ /* 0x000fe200000000ff */
[----:B------:R-:W-:Y:S01]  /*16280*/  @!P3 HADD2 R53, -R74.H0_H0, -RZ.H0_H0 ;  /* 0xa00000ff4a35b230 */ /* 0x000fe20000000900 */
[----:B------:R-:W-:Y:S01]  /*16290*/  LOP3.LUT R9, R6, 0xffff, RZ, 0xc0, !PT ;  /* 0x0000ffff06097812 */ /* 0x000fe200078ec0ff */
[----:B-1----:R-:W-:Y:S01]  /*162a0*/  FADD.FTZ R7, R5, R2 ;  /* 0x0000000205077221 */ /* 0x002fe20000010000 */
[----:B------:R-:W-:-:S02]  /*162b0*/  PRMT R69, R22, 0x7632, R69 ;  /* 0x0000763216457816 */ /* 0x000fc40000000045 */
[----:B------:R-:W-:Y:S02]  /*162c0*/  LOP3.LUT R2, R0, 0xff, RZ, 0xc0, !PT ;  /* 0x000000ff00027812 */ /* 0x000fe400078ec0ff */
[----:B------:R-:W-:Y:S02]  /*162d0*/  PRMT R178, R74, 0x5410, R69 ;  /* 0x000054104ab27816 */ /* 0x000fe40000000045 */
        /* <DEDUP_REMOVED lines=8> */
[----:B------:R-:W-:Y:S02]  /*16360*/  LOP3.LUT R0, R0, 0xffff, RZ, 0xc0, !PT ;  /* 0x0000ffff00007812 */ /* 0x000fe400078ec0ff */
[----:B------:R-:W-:Y:S02]  /*16370*/  PRMT R175, R67, 0x5410, R68 ;  /* 0x0000541043af7816 */ /* 0x000fe40000000044 */
[----:B------:R-:W-:-:S02]  /*16380*/  F2FP.PACK_AB R23, R23, R38 ;  /* 0x000000261717723e */ /* 0x000fc400000000ff */
[----:B------:R-:W-:Y:S02]  /*16390*/  @!P2 PRMT R67, R56, 0x5410, RZ ;  /* 0x000054103843a816 */ /* 0x000fe400000000ff */
[----:B------:R-:W-:Y:S02]  /*163a0*/  ISETP.GE.U32.AND P2, PT, R198, R0, PT ;  /* 0x00000000c600720c */ /* 0x000fe40003f46070 */
[----:B------:R-:W-:Y:S02]  /*163b0*/  F2FP.PACK_AB R125, R5, R8 ;  /* 0x00000008057d723e */ /* 0x000fe400000000ff */
[C---:B------:R-:W-:Y:S01]  /*163c0*/  PRMT R51, R23.reuse, 0x7610, R51 ;  /* 0x0000761017337816 */ /* 0x040fe20000000033 */
[----:B------:R-:W1:Y:S01]  /*163d0*/  MUFU.EX2 R8, R75 ;  /* 0x0000004b00087308 */ /* 0x000e620000000800 */
[----:B------:R-:W-:Y:S01]  /*163e0*/  @!P5 HADD2 R54, -R69.H0_H0, -RZ.H0_H0 ;  /* 0xa00000ff4536d230 */ /* 0x000fe20000000900 */
[----:B------:R-:W-:Y:S02]  /*163f0*/  SHF.R.U32.HI R0, RZ, 0x8, R9 ;  /* 0x00000008ff007819 */ /* 0x000fe40000011609 */
[----:B------:R-:W-:Y:S01]  /*16400*/  @!P3 HADD2 R57, -R51.H0_H0, -RZ.H0_H0 ;  /* 0xa00000ff3339b230 */ /* 0x000fe20000000900 */
[----:B------:R-:W-:-:S03]  /*16410*/  PRMT R47, R23, 0x7632, R47 ;  /* 0x00007632172f7816 */ /* 0x000fc6000000002f */
[----:B------:R-:W3:Y:S01]  /*16420*/  MUFU.EX2 R5, R114 ;  /* 0x0000007200057308 */ /* 0x000ee20000000800 */
[----:B------:R-:W-:Y:S01]  /*16430*/  LOP3.LUT R0, R0, 0xffff, RZ, 0xc0, !PT ;  /* 0x0000ffff00007812 */ /* 0x000fe200078ec0ff */
[----:B------:R-:W-:Y:S01]  /*16440*/  IMAD.MOV.U32 R182, RZ, RZ, R234 ;  /* 0x000000ffffb67224 */ /* 0x000fe200078e00ea */
[----:B------:R-:W-:Y:S02]  /*16450*/  SHF.R.U32.HI R10, RZ, 0x10, R6 ;  /* 0x00000010ff0a7819 */ /* 0x000fe40000011606 */
[----:B------:R-:W-:-:S03]  /*16460*/  @!P5 PRMT R69, R54, 0x5410, RZ ;  /* 0x000054103645d816 */ /* 0x000fc600000000ff */
[----:B------:R-:W4:Y:S01]  /*16470*/  MUFU.EX2 R15, R60 ;  /* 0x0000003c000f7308 */ /* 0x000f220000000800 */
[C---:B------:R-:W-:Y:S01]  /*16480*/  ISETP.GE.U32.AND P5, PT, R198.reuse, R2, PT ;  /* 0x00000002c600720c */ /* 0x040fe20003fa6070 */
[----:B------:R-:W-:Y:S01]  /*16490*/  @!P2 HADD2 R64, -R47.H0_H0, -RZ.H0_H0 ;  /* 0xa00000ff2f40a230 */ /* 0x000fe20000000900 */
[----:B------:R-:W-:Y:S02]  /*164a0*/  PRMT R234, R51, 0x5410, R47 ;  /* 0x0000541033ea7816 */ /* 0x000fe4000000002f */
[----:B------:R-:W-:Y:S02]  /*164b0*/  @!P3 PRMT R51, R57, 0x5410, RZ ;  /* 0x000054103933b816 */ /* 0x000fe400000000ff */
[----:B------:R-:W-:Y:S01]  /*164c0*/  ISETP.GE.U32.AND P3, PT, R198, R0, PT ;  /* 0x00000000c600720c */ /* 0x000fe20003f66070 */
[----:B------:R-:W3:Y:S01]  /*164d0*/  MUFU.EX2 R2, R59 ;  /* 0x0000003b00027308 */ /* 0x000ee20000000800 */
[----:B------:R-:W-:Y:S01]  /*164e0*/  LOP3.LUT R0, R10, 0xff, RZ, 0xc0, !PT ;  /* 0x000000ff0a007812 */ /* 0x000fe200078ec0ff */
[----:B------:R-:W-:Y:S01]  /*164f0*/  @!P1 HADD2 R55, -R68.H0_H0, -RZ.H0_H0 ;  /* 0xa00000ff44379230 */ /* 0x000fe20000000900 */
[----:B------:R-:W-:-:S05]  /*16500*/  @!P2 PRMT R47, R64, 0x5410, RZ ;  /* 0x00005410402fa816 */ /* 0x000fca00000000ff */
[----:B------:R-:W3:Y:S01]  /*16510*/  MUFU.EX2 R27, R185 ;  /* 0x000000b9001b7308 */ /* 0x000ee20000000800 */
[----:B------:R-:W-:Y:S02]  /*16520*/  SHF.R.U32.HI R6, RZ, 0x18, R6 ;  /* 0x00000018ff067819 */ /* 0x000fe40000011606 */
[----:B------:R-:W-:Y:S01]  /*16530*/  ISETP.GE.U32.AND P2, PT, R198, R0, PT ;  /* 0x00000000c600720c */ /* 0x000fe20003f46070 */
[----:B-1----:R-:W-:-:S04]  /*16540*/  FADD.FTZ R0, R8, R21 ;  /* 0x0000001508007221 */ /* 0x002fc80000010000 */
[----:B------:R-:W1:Y:S01]  /*16550*/  MUFU.EX2 R26, R186 ;  /* 0x000000ba001a7308 */ /* 0x000e620000000800 */
[----:B------:R-:W-:Y:S02]  /*16560*/  @!P1 PRMT R68, R55, 0x5410, RZ ;  /* 0x0000541037449816 */ /* 0x000fe400000000ff */
[----:B------:R-:W-:-:S05]  /*16570*/  ISETP.GE.U32.AND P1, PT, R198, R6, PT ;  /* 0x00000006c600720c */ /* 0x000fca0003f26070 */
[----:B------:R-:W1:Y:S01]  /*16580*/  MUFU.EX2 R16, R58 ;  /* 0x0000003a00107308 */ /* 0x000e620000000800 */
[----:B---3--:R-:W-:Y:S02]  /*16590*/  FADD.FTZ R6, R5, R0 ;  /* 0x0000000005067221 */ /* 0x008fe40000010000 */
[----:B----4-:R-:W-:-:S05]  /*165a0*/  FADD.FTZ R0, R15, R13 ;  /* 0x0000000d0f007221 */ /* 0x010fca0000010000 */
[----:B------:R-:W3:Y:S01]  /*165b0*/  MUFU.EX2 R10, R61 ;  /* 0x0000003d000a7308 */ /* 0x000ee20000000800 */
[----:B------:R-:W-:Y:S01]  /*165c0*/  F2FP.PACK_AB R19, R5, R8 ;  /* 0x000000080513723e */ /* 0x000fe200000000ff */
[----:B------:R-:W-:Y:S02]  /*165d0*/  FADD.FTZ R5, R2, R0 ;  /* 0x0000000002057221 */ /* 0x000fe40000010000 */
[----:B------:R-:W-:-:S04]  /*165e0*/  FADD.FTZ R0, R27, R7 ;  /* 0x000000071b007221 */ /* 0x000fc80000010000 */
[----:B------:R-:W4:Y:S01]  /*165f0*/  MUFU.EX2 R9, R35 ;  /* 0x0000002300097308 */ /* 0x000f220000000800 */
[----:B-1----:R-:W-:Y:S02]  /*16600*/  FADD.FTZ R18, R26, R0 ;  /* 0x000000001a127221 */ /* 0x002fe40000010000 */
[----:B------:R-:W-:-:S05]  /*16610*/  FADD.FTZ R0, R16, R5 ;  /* 0x0000000510007221 */ /* 0x000fca0000010000 */
[----:B------:R-:W1:Y:S01]  /*16620*/  MUFU.EX2 R8, R36 ;  /* 0x0000002400087308 */ /* 0x000e620000000800 */
[----:B---3--:R-:W-:-:S07]  /*16630*/  FADD.FTZ R21, R10, R0 ;  /* 0x000000000a157221 */ /* 0x008fce0000010000 */
[----:B------:R-:W3:Y:S01]  /*16640*/  MUFU.EX2 R22, R115 ;  /* 0x0000007300167308 */ /* 0x000ee20000000800 */
[C---:B------:R-:W-:Y:S02]  /*16650*/  PRMT R75, R20.reuse, 0x7610, R75 ;  /* 0x00007610144b7816 */ /* 0x040fe4000000004b */
[----:B------:R-:W-:-:S05]  /*16660*/  PRMT R84, R20, 0x7632, R84 ;  /* 0x0000763214547816 */ /* 0x000fca0000000054 */
[----:B------:R-:W3:Y:S01]  /*16670*/  MUFU.EX2 R17, R118 ;  /* 0x0000007600117308 */ /* 0x000ee20000000800 */
[----:B------:R-:W-:Y:S01]  /*16680*/  F2FP.PACK_AB R20, R2, R15 ;  /* 0x0000000f0214723e */ /* 0x000fe200000000ff */
[----:B----4-:R-:W-:Y:S01]  /*16690*/  FADD.FTZ R2, R9, R14 ;  /* 0x0000000e09027221 */ /* 0x010fe20000010000 */
[C---:B------:R-:W-:Y:S02]  /*166a0*/  PRMT R81, R11.reuse, 0x7610, R81 ;  /* 0x000076100b517816 */ /* 0x040fe40000000051 */
[----:B------:R-:W-:-:S03]  /*166b0*/  PRMT R80, R11, 0x7632, R80 ;  /* 0x000076320b507816 */ /* 0x000fc60000000050 */
[----:B------:R-:W4:Y:S01]  /*166c0*/  MUFU.EX2 R11, R39 ;  /* 0x00000027000b7308 */ /* 0x000f220000000800 */
[C---:B-1----:R-:W-:Y:S01]  /*166d0*/  FADD.FTZ R7, R8.reuse, R2 ;  /* 0x0000000208077221 */ /* 0x042fe20000010000 */
[----:B------:R-:W-:Y:S01]  /*166e0*/  F2FP.PACK_AB R109, R8, R9 ;  /* 0x00000009086d723e */ /* 0x000fe200000000ff */
[----:B---3--:R-:W-:-:S05]  /*166f0*/  FADD.FTZ R2, R22, R6 ;  /* 0x0000000616027221 */ /* 0x008fca0000010000 */
[----:B------:R-:W1:Y:S01]  /*16700*/  MUFU.EX2 R8, R42 ;  /* 0x0000002a00087308 */ /* 0x000e620000000800 */
[C---:B------:R-:W-:Y:S01]  /*16710*/  FADD.FTZ R13, R17.reuse, R2 ;  /* 0x00000002110d7221 */ /* 0x040fe20000010000 */
[----:B------:R-:W-:Y:S01]  /*16720*/  F2FP.PACK_AB R22, R17, R22 ;  /* 0x000000161116723e */ /* 0x000fe200000000ff */
[----:B------:R-:W-:Y:S01]  /*16730*/  IMAD.MOV.U32 R185, RZ, RZ, R220 ;  /* 0x000000ffffb97224 */ /* 0x000fe200078e00dc */
[----:B------:R-:W-:Y:S02]  /*16740*/  F2FP.PACK_AB R23, R10, R16 ;  /* 0x000000100a17723e */ /* 0x000fe400000000ff */
[----:B------:R-:W-:Y:S01]  /*16750*/  F2FP.PACK_AB R24, R24, R37 ;  /* 0x000000251818723e */ /* 0x000fe200000000ff */
[----:B----4-:R-:W-:-:S03]  /*16760*/  FADD.FTZ R2, R11, R7 ;  /* 0x000000070b027221 */ /* 0x010fc60000010000 */
[C---:B------:R-:W-:Y:S02]  /*16770*/  PRMT R50, R24.reuse, 0x7632, R50 ;  /* 0x0000763218327816 */ /* 0x040fe40000000032 */
[----:B------:R-:W-:Y:S01]  /*16780*/  PRMT R46, R24, 0x7610, R46 ;  /* 0x00007610182e7816 */ /* 0x000fe2000000002e */
[C---:B-1----:R-:W-:Y:S01]  /*16790*/  FADD.FTZ R24, R8.reuse, R2 ;  /* 0x0000000208187221 */ /* 0x042fe20000010000 */
[----:B------:R-:W-:-:S03]  /*167a0*/  F2FP.PACK_AB R108, R8, R11 ;  /* 0x0000000b086c723e */ /* 0x000fc600000000ff */
[----:B------:R-:W-:Y:S01]  /*167b0*/  @!P6 HADD2 R63, -R46.H0_H0, -RZ.H0_H0 ;  /* 0xa00000ff2e3fe230 */ /* 0x000fe20000000900 */
[----:B------:R-:W-:-:S04]  /*167c0*/  PRMT R221, R46, 0x5410, R50 ;  /* 0x000054102edd7816 */ /* 0x000fc80000000032 */
[----:B------:R-:W-:Y:S02]  /*167d0*/  @!P6 PRMT R46, R63, 0x5410, RZ ;  /* 0x000054103f2ee816 */ /* 0x000fe400000000ff */
[----:B--2---:R-:W-:-:S04]  /*167e0*/  IADD3 R0, R235, -0x1, RZ ;  /* 0xffffffffeb007810 */ /* 0x004fc80007ffe0ff */
[----:B------:R-:W-:-:S04]  /*167f0*/  LOP3.LUT R167, R29, R0, RZ, 0x3c, !PT ;  /* 0x000000001da77212 */ /* 0x000fc800078e3cff */
[----:B------:R-:W-:-:S05]  /*16800*/  LOP3.LUT R0, R167, R183, RZ, 0x3c, !PT ;  /* 0x000000b7a7007212 */ /* 0x000fca00078e3cff */
[----:B------:R-:W-:-:S05]  /*16810*/  IMAD.WIDE.U32 R16, R0, -0x326172a9, RZ ;  /* 0xcd9e8d5700107825 */ /* 0x000fca00078e00ff */
[----:B------:R-:W-:Y:S02]  /*16820*/  LOP3.LUT R0, R17, R185, R244, 0x96, !PT ;  /* 0x000000b911007212 */ /* 0x000fe400078e96f4 */
[----:B------:R-:W-:-:S03]  /*16830*/  LOP3.LUT R2, R213, R31, R16, 0x96, !PT ;  /* 0x0000001fd5027212 */ /* 0x000fc600078e9610 */
[----:B------:R-:W-:-:S04]  /*16840*/  IMAD.WIDE.U32 R6, R0, -0x2daee0ad, RZ ;  /* 0xd2511f5300067825 */ /* 0x000fc800078e00ff */
[----:B------:R-:W-:Y:S01]  /*16850*/  IMAD.WIDE.U32 R8, R2, -0x2daee0ad, RZ ;  /* 0xd2511f5302087825 */ /* 0x000fe200078e00ff */
[----:B------:R-:W-:-:S05]  /*16860*/  LOP3.LUT R0, R7, R32, R40, 0x96, !PT ;  /* 0x0000002007007212 */ /* 0x000fca00078e9628 */
[----:B------:R-:W-:Y:S01]  /*16870*/  IMAD.WIDE.U32 R14, R0, -0x326172a9, RZ ;  /* 0xcd9e8d57000e7825 */ /* 0x000fe200078e00ff */
[----:B------:R-:W-:-:S05]  /*16880*/  LOP3.LUT R0, R9, R209, R6, 0x96, !PT ;  /* 0x000000d109007212 */ /* 0x000fca00078e9606 */
        /* <DEDUP_REMOVED lines=9> */
[----:B------:R-:W-:-:S04]  /*16920*/  LOP3.LUT R0, R7, R251, R8, 0x96, !PT ;  /* 0x000000fb07007212 */ /* 0x000fc800078e9608 */
[----:B------:R-:W-:-:S04]  /*16930*/  LOP3.LUT R2, R0, 0xff, RZ, 0xc0, !PT ;  /* 0x000000ff00027812 */ /* 0x000fc800078ec0ff */
[----:B------:R-:W-:Y:S02]  /*16940*/  ISETP.GE.U32.AND P6, PT, R198, R2, PT ;  /* 0x00000002c600720c */ /* 0x000fe40003fc6070 */
[----:B------:R-:W-:Y:S01]  /*16950*/  LOP3.LUT R2, R0, 0xffff, RZ, 0xc0, !PT ;  /* 0x0000ffff00027812 */ /* 0x000fe200078ec0ff */
[----:B------:R-:W-:-:S03]  /*16960*/  @!P5 HADD2 R62, -R50.H0_H0, -RZ.H0_H0 ;  /* 0xa00000ff323ed230 */ /* 0x000fc60000000900 */
[----:B------:R-:W-:-:S04]  /*16970*/  SHF.R.U32.HI R2, RZ, 0x8, R2 ;  /* 0x00000008ff027819 */ /* 0x000fc80000011602 */
[----:B------:R-:W-:Y:S01]  /*16980*/  LOP3.LUT R2, R2, 0xffff, RZ, 0xc0, !PT ;  /* 0x0000ffff02027812 */ /* 0x000fe200078ec0ff */
[----:B------:R-:W-:Y:S01]  /*16990*/  @!P4 HADD2 R66, -R75.H0_H0, -RZ.H0_H0 ;  /* 0xa00000ff4b42c230 */ /* 0x000fe20000000900 */
[----:B------:R-:W-:Y:S01]  /*169a0*/  @!P5 PRMT R50, R62, 0x5410, RZ ;  /* 0x000054103e32d816 */ /* 0x000fe200000000ff */
[----:B------:R-:W1:Y:S01]  /*169b0*/  MUFU.EX2 R25, R191 ;  /* 0x000000bf00197308 */ /* 0x000e620000000800 */
[----:B------:R-:W-:Y:S02]  /*169c0*/  ISETP.GE.U32.AND P5, PT, R198, R2, PT ;  /* 0x00000002c600720c */ /* 0x000fe40003fa6070 */
[--C-:B------:R-:W-:Y:S02]  /*169d0*/  SHF.R.U32.HI R2, RZ, 0x10, R0.reuse ;  /* 0x00000010ff027819 */ /* 0x100fe40000011600 */
[----:B------:R-:W-:Y:S01]  /*169e0*/  SHF.R.U32.HI R0, RZ, 0x18, R0 ;  /* 0x00000018ff007819 */ /* 0x000fe20000011600 */
[----:B------:R-:W-:Y:S01]  /*169f0*/  @!P2 HADD2 R106, -R81.H0_H0, -RZ.H0_H0 ;  /* 0xa00000ff516aa230 */ /* 0x000fe20000000900 */
[----:B------:R-:W-:Y:S01]  /*16a00*/  PRMT R220, R75, 0x5410, R84 ;  /* 0x000054104bdc7816 */ /* 0x000fe20000000054 */
[----:B------:R-:W2:Y:S01]  /*16a10*/  MUFU.EX2 R8, R187 ;  /* 0x000000bb00087308 */ /* 0x000ea20000000800 */
[----:B------:R-:W-:-:S02]  /*16a20*/  @!P4 PRMT R75, R66, 0x5410, RZ ;  /* 0x00005410424bc816 */ /* 0x000fc400000000ff */
[----:B------:R-:W-:Y:S02]  /*16a30*/  LOP3.LUT R10, R9, R192, R10, 0x96, !PT ;  /* 0x000000c0090a7212 */ /* 0x000fe400078e960a */
[----:B------:R-:W-:-:S03]  /*16a40*/  ISETP.GE.U32.AND P4, PT, R198, R0, PT ;  /* 0x00000000c600720c */ /* 0x000fc60003f86070 */
[----:B------:R-:W3:Y:S01]  /*16a50*/  MUFU.EX2 R15, R200 ;  /* 0x000000c8000f7308 */ /* 0x000ee20000000800 */
[----:B------:R-:W-:Y:S01]  /*16a60*/  LOP3.LUT R0, R6, 0xff, RZ, 0xc0, !PT ;  /* 0x000000ff06007812 */ /* 0x000fe200078ec0ff */
[----:B------:R-:W-:Y:S01]  /*16a70*/  @!P1 HADD2 R91, -R80.H0_H0, -RZ.H0_H0 ;  /* 0xa00000ff505b9230 */ /* 0x000fe20000000900 */
[----:B------:R-:W-:Y:S02]  /*16a80*/  PRMT R201, R81, 0x5410, R80 ;  /* 0x0000541051c97816 */ /* 0x000fe40000000050 */
[----:B------:R-:W-:-:S03]  /*16a90*/  @!P2 PRMT R81, R106, 0x5410, RZ ;  /* 0x000054106a51a816 */ /* 0x000fc600000000ff */
[----:B------:R-:W4:Y:S01]  /*16aa0*/  MUFU.EX2 R9, R188 ;  /* 0x000000bc00097308 */ /* 0x000f220000000800 */
[----:B------:R-:W-:Y:S01]  /*16ab0*/  ISETP.GE.U32.AND P2, PT, R198, R0, PT ;  /* 0x00000000c600720c */ /* 0x000fe20003f46070 */
[----:B------:R-:W-:Y:S01]  /*16ac0*/  @!P3 HADD2 R65, -R84.H0_H0, -RZ.H0_H0 ;  /* 0xa00000ff5441b230 */ /* 0x000fe20000000900 */
[----:B------:R-:W-:Y:S02]  /*16ad0*/  SHF.R.U32.HI R0, RZ, 0x18, R6 ;  /* 0x00000018ff007819 */ /* 0x000fe40000011606 */
[----:B------:R-:W-:Y:S02]  /*16ae0*/  LOP3.LUT R2, R2, 0xff, RZ, 0xc0, !PT ;  /* 0x000000ff02027812 */ /* 0x000fe400078ec0ff */
[----:B------:R-:W-:Y:S02]  /*16af0*/  @!P1 PRMT R80, R91, 0x5410, RZ ;  /* 0x000054105b509816 */ /* 0x000fe400000000ff */
[----:B------:R-:W-:Y:S01]  /*16b00*/  ISETP.GE.U32.AND P1, PT, R198, R0, PT ;  /* 0x00000000c600720c */ /* 0x000fe20003f26070 */
[----:B-1----:R-:W-:Y:S01]  /*16b10*/  FADD.FTZ R0, R25, R18 ;  /* 0x0000001219007221 */ /* 0x002fe20000010000 */
[----:B------:R-:W-:-:S02]  /*16b20*/  @!P3 PRMT R84, R65, 0x5410, RZ ;  /* 0x000054104154b816 */ /* 0x000fc400000000ff */
[----:B------:R-:W-:Y:S02]  /*16b30*/  LOP3.LUT R5, R6, 0xffff, RZ, 0xc0, !PT ;  /* 0x0000ffff06057812 */ /* 0x000fe400078ec0ff */
[----:B------:R-:W-:Y:S02]  /*16b40*/  PRMT R66, R19, 0x7610, R66 ;  /* 0x0000761013427816 */ /* 0x000fe40000000042 */
[----:B------:R-:W-:Y:S01]  /*16b50*/  ISETP.GE.U32.AND P3, PT, R198, R2, PT ;  /* 0x00000002c600720c */ /* 0x000fe20003f66070 */
[----:B--2---:R-:W-:Y:S01]  /*16b60*/  FADD.FTZ R2, R8, R13 ;  /* 0x0000000d08027221 */ /* 0x004fe20000010000 */
[----:B------:R-:W-:Y:S01]  /*16b70*/  SHF.R.U32.HI R6, RZ, 0x10, R6 ;  /* 0x00000010ff067819 */ /* 0x000fe20000011606 */
[----:B---3--:R-:W-:Y:S01]  /*16b80*/  FADD.FTZ R11, R15, R0 ;  /* 0x000000000f0b7221 */ /* 0x008fe20000010000 */
[----:B------:R-:W-:Y:S01]  /*16b90*/  PRMT R65, R19, 0x7632, R65 ;  /* 0x0000763213417816 */ /* 0x000fe20000000041 */
[----:B------:R-:W-:Y:S01]  /*16ba0*/  @!P6 HADD2 R124, -R66.H0_H0, -RZ.H0_H0 ;  /* 0xa00000ff427ce230 */ /* 0x000fe20000000900 */
[----:B------:R-:W-:Y:S01]  /*16bb0*/  LOP3.LUT R0, R6, 0xff, RZ, 0xc0, !PT ;  /* 0x000000ff06007812 */ /* 0x000fe200078ec0ff */
[----:B----4-:R-:W-:Y:S01]  /*16bc0*/  FADD.FTZ R13, R9, R2 ;  /* 0x00000002090d7221 */ /* 0x010fe20000010000 */
[----:B------:R-:W-:Y:S01]  /*16bd0*/  PRMT R64, R20, 0x7632, R64 ;  /* 0x0000763214407816 */ /* 0x000fe20000000040 */
[----:B------:R-:W-:Y:S01]  /*16be0*/  IMAD.WIDE.U32 R6, R10, -0x2daee0ad, RZ ;  /* 0xd2511f530a067825 */ /* 0x000fe200078e00ff */
[----:B------:R-:W-:Y:S01]  /*16bf0*/  SHF.R.U32.HI R2, RZ, 0x8, R5 ;  /* 0x00000008ff027819 */ /* 0x000fe20000011605 */
[----:B------:R-:W-:Y:S01]  /*16c00*/  @!P5 HADD2 R130, -R65.H0_H0, -RZ.H0_H0 ;  /* 0xa00000ff4182d230 */ /* 0x000fe20000000900 */
[----:B------:R-:W-:Y:S01]  /*16c10*/  PRMT R235, R66, 0x5410, R65 ;  /* 0x0000541042eb7816 */ /* 0x000fe20000000041 */
[----:B------:R-:W-:Y:S01]  /*16c20*/  @!P4 HADD2 R131, -R64.H0_H0, -RZ.H0_H0 ;  /* 0xa00000ff4083c230 */ /* 0x000fe20000000900 */
[----:B------:R-:W-:-:S02]  /*16c30*/  @!P6 PRMT R66, R124, 0x5410, RZ ;  /* 0x000054107c42e816 */ /* 0x000fc400000000ff */
[----:B------:R-:W-:Y:S02]  /*16c40*/  PRMT R63, R20, 0x7610, R63 ;  /* 0x00007610143f7816 */ /* 0x000fe4000000003f */
[----:B------:R-:W-:Y:S02]  /*16c50*/  ISETP.GE.U32.AND P6, PT, R198, R0, PT ;  /* 0x00000000c600720c */ /* 0x000fe40003fc6070 */
[----:B------:R-:W-:Y:S02]  /*16c60*/  LOP3.LUT R2, R2, 0xffff, RZ, 0xc0, !PT ;  /* 0x0000ffff02027812 */ /* 0x000fe400078ec0ff */
[----:B------:R-:W-:Y:S02]  /*16c70*/  LOP3.LUT R5, R6, 0xff, RZ, 0xc0, !PT ;  /* 0x000000ff06057812 */ /* 0x000fe400078ec0ff */
[----:B------:R-:W-:Y:S02]  /*16c80*/  LOP3.LUT R0, R7, R249, R14, 0x96, !PT ;  /* 0x000000f907007212 */ /* 0x000fe400078e960e */
[----:B------:R-:W1:Y:S01]  /*16c90*/  MUFU.EX2 R14, R141 ;  /* 0x0000008d000e7308 */ /* 0x000e620000000800 */
[----:B------:R-:W-:-:S02]  /*16ca0*/  @!P5 PRMT R65, R130, 0x5410, RZ ;  /* 0x000054108241d816 */ /* 0x000fc400000000ff */
[----:B------:R-:W-:Y:S02]  /*16cb0*/  PRMT R200, R63, 0x5410, R64 ;  /* 0x000054103fc87816 */ /* 0x000fe40000000040 */
[C---:B------:R-:W-:Y:S02]  /*16cc0*/  ISETP.GE.U32.AND P5, PT, R198.reuse, R2, PT ;  /* 0x00000002c600720c */ /* 0x040fe40003fa6070 */
[----:B------:R-:W-:Y:S02]  /*16cd0*/  @!P4 PRMT R64, R131, 0x5410, RZ ;  /* 0x000054108340c816 */ /* 0x000fe400000000ff */
[----:B------:R-:W-:Y:S02]  /*16ce0*/  ISETP.GE.U32.AND P4, PT, R198, R5, PT ;  /* 0x00000005c600720c */ /* 0x000fe40003f86070 */
[----:B------:R-:W-:Y:S01]  /*16cf0*/  LOP3.LUT R2, R0, 0xffff, RZ, 0xc0, !PT ;  /* 0x0000ffff00027812 */ /* 0x000fe200078ec0ff */
[----:B------:R-:W2:Y:S01]  /*16d00*/  MUFU.EX2 R5, R147 ;  /* 0x0000009300057308 */ /* 0x000ea20000000800 */
[----:B------:R-:W-:-:S02]  /*16d10*/  @!P3 HADD2 R134, -R63.H0_H0, -RZ.H0_H0 ;  /* 0xa00000ff3f86b230 */ /* 0x000fc40000000900 */
[----:B------:R-:W-:-:S04]  /*16d20*/  SHF.R.U32.HI R2, RZ, 0x8, R2 ;  /* 0x00000008ff027819 */ /* 0x000fc80000011602 */
[----:B------:R-:W-:Y:S02]  /*16d30*/  LOP3.LUT R2, R2, 0xffff, RZ, 0xc0, !PT ;  /* 0x0000ffff02027812 */ /* 0x000fe400078ec0ff */
[----:B------:R-:W-:Y:S02]  /*16d40*/  @!P3 PRMT R63, R134, 0x5410, RZ ;  /* 0x00005410863fb816 */ /* 0x000fe400000000ff */
[----:B------:R-:W-:Y:S02]  /*16d50*/  PRMT R62, R22, 0x7610, R62 ;  /* 0x00007610163e7816 */ /* 0x000fe4000000003e */
[----:B------:R-:W-:Y:S01]  /*16d60*/  ISETP.GE.U32.AND P3, PT, R198, R2, PT ;  /* 0x00000002c600720c */ /* 0x000fe20003f66070 */
[----:B-1----:R-:W-:Y:S01]  /*16d70*/  FADD.FTZ R2, R14, R21 ;  /* 0x000000150e027221 */ /* 0x002fe20000010000 */
[----:B------:R-:W-:Y:S01]  /*16d80*/  PRMT R61, R22, 0x7632, R61 ;  /* 0x00007632163d7816 */ /* 0x000fe2000000003d */
[----:B------:R-:W-:Y:S02]  /*16d90*/  @!P2 HADD2 R135, -R62.H0_H0, -RZ.H0_H0 ;  /* 0xa00000ff3e87a230 */ /* 0x000fe40000000900 */
[----:B--2---:R-:W-:Y:S01]  /*16da0*/  FADD.FTZ R10, R5, R2 ;  /* 0x00000002050a7221 */ /* 0x004fe20000010000 */
[----:B------:R-:W-:-:S02]  /*16db0*/  LOP3.LUT R2, R0, 0xff, RZ, 0xc0, !PT ;  /* 0x000000ff00027812 */ /* 0x000fc400078ec0ff */
[----:B------:R-:W-:Y:S02]  /*16dc0*/  PRMT R191, R62, 0x5410, R61 ;  /* 0x000054103ebf7816 */ /* 0x000fe4000000003d */
[----:B------:R-:W-:Y:S02]  /*16dd0*/  @!P2 PRMT R62, R135, 0x5410, RZ ;  /* 0x00005410873ea816 */ /* 0x000fe400000000ff */
[----:B------:R-:W-:Y:S02]  /*16de0*/  ISETP.GE.U32.AND P2, PT, R198, R2, PT ;  /* 0x00000002c600720c */ /* 0x000fe40003f46070 */
[C---:B------:R-:W-:Y:S02]  /*16df0*/  PRMT R60, R23.reuse, 0x7632, R60 ;  /* 0x00007632173c7816 */ /* 0x040fe4000000003c */
[----:B------:R-:W-:Y:S02]  /*16e00*/  PRMT R59, R23, 0x7610, R59 ;  /* 0x00007610173b7816 */ /* 0x000fe4000000003b */
[----:B------:R-:W-:Y:S01]  /*16e10*/  F2FP.PACK_AB R9, R9, R8 ;  /* 0x000000080909723e */ /* 0x000fe200000000ff */
[----:B------:R-:W-:Y:S01]  /*16e20*/  @!P1 HADD2 R137, -R60.H0_H0, -RZ.H0_H0 ;  /* 0xa00000ff3c899230 */ /* 0x000fe20000000900 */
[----:B------:R-:W-:-:S02]  /*16e30*/  LOP3.LUT R8, R6, 0xffff, RZ, 0xc0, !PT ;  /* 0x0000ffff06087812 */ /* 0x000fc400078ec0ff */
[----:B------:R-:W-:Y:S02]  /*16e40*/  SHF.R.U32.HI R2, RZ, 0x18, R0 ;  /* 0x00000018ff027819 */ /* 0x000fe40000011600 */
[----:B------:R-:W-:Y:S02]  /*16e50*/  SHF.R.U32.HI R7, RZ, 0x10, R6 ;  /* 0x00000010ff077819 */ /* 0x000fe40000011606 */
[----:B------:R-:W-:Y:S01]  /*16e60*/  SHF.R.U32.HI R0, RZ, 0x10, R0 ;  /* 0x00000010ff007819 */ /* 0x000fe20000011600 */
[----:B------:R-:W-:Y:S01]  /*16e70*/  @!P6 HADD2 R140, -R59.H0_H0, -RZ.H0_H0 ;  /* 0xa00000ff3b8ce230 */ /* 0x000fe20000000900 */
[----:B------:R-:W-:Y:S01]  /*16e80*/  SHF.R.U32.HI R6, RZ, 0x18, R6 ;  /* 0x00000018ff067819 */ /* 0x000fe20000011606 */
[----:B------:R1:W-:Y:S01]  /*16e90*/  MUFU.EX2 R20, R190 ;  /* 0x000000be00147308 */ /* 0x0003e20000000800 */
[----:B------:R-:W-:Y:S01]  /*16ea0*/  PRMT R58, R9, 0x7610, R58 ;  /* 0x00007610093a7816 */ /* 0x000fe2000000003a */
[----:B------:R-:W-:Y:S01]  /*16eb0*/  @!P5 HADD2 R136, -R61.H0_H0, -RZ.H0_H0 ;  /* 0xa00000ff3d88d230 */ /* 0x000fe20000000900 */
[----:B------:R-:W-:-:S02]  /*16ec0*/  LOP3.LUT R0, R0, 0xff, RZ, 0xc0, !PT ;  /* 0x000000ff00007812 */ /* 0x000fc400078ec0ff */
[----:B------:R-:W-:Y:S01]  /*16ed0*/  PRMT R57, R9, 0x7632, R57 ;  /* 0x0000763209397816 */ /* 0x000fe20000000039 */
[----:B------:R-:W-:Y:S01]  /*16ee0*/  @!P2 HADD2 R150, -R58.H0_H0, -RZ.H0_H0 ;  /* 0xa00000ff3a96a230 */ /* 0x000fe20000000900 */
[----:B------:R-:W-:Y:S02]  /*16ef0*/  @!P5 PRMT R61, R136, 0x5410, RZ ;  /* 0x00005410883dd816 */ /* 0x000fe400000000ff */
[C---:B------:R-:W-:Y:S02]  /*16f00*/  ISETP.GE.U32.AND P5, PT, R198.reuse, R2, PT ;  /* 0x00000002c600720c */ /* 0x040fe40003fa6070 */
[----:B-1----:R-:W-:Y:S02]  /*16f10*/  PRMT R190, R59, 0x5410, R60 ;  /* 0x000054103bbe7816 */ /* 0x002fe4000000003c */
[----:B------:R-:W-:Y:S02]  /*16f20*/  @!P1 PRMT R60, R137, 0x5410, RZ ;  /* 0x00005410893c9816 */ /* 0x000fe400000000ff */
[----:B------:R-:W-:-:S02]  /*16f30*/  ISETP.GE.U32.AND P1, PT, R198, R6, PT ;  /* 0x00000006c600720c */ /* 0x000fc40003f26070 */
[----:B------:R-:W-:Y:S01]  /*16f40*/  @!P6 PRMT R59, R140, 0x5410, RZ ;  /* 0x000054108c3be816 */ /* 0x000fe200000000ff */
[----:B------:R-:W1:Y:S01]  /*16f50*/  MUFU.EX2 R6, R100 ;  /* 0x0000006400067308 */ /* 0x000e620000000800 */
[----:B------:R-:W-:Y:S02]  /*16f60*/  ISETP.GE.U32.AND P6, PT, R198, R0, PT ;  /* 0x00000000c600720c */ /* 0x000fe40003fc6070 */
[----:B------:R-:W-:Y:S02]  /*16f70*/  LOP3.LUT R0, R7, 0xff, RZ, 0xc0, !PT ;  /* 0x000000ff07007812 */ /* 0x000fe400078ec0ff */
[----:B------:R-:W-:Y:S02]  /*16f80*/  PRMT R184, R58, 0x5410, R57 ;  /* 0x000054103ab87816 */ /* 0x000fe40000000039 */
[----:B------:R-:W-:Y:S01]  /*16f90*/  @!P2 PRMT R58, R150, 0x5410, RZ ;  /* 0x00005410963aa816 */ /* 0x000fe200000000ff */
[----:B------:R-:W2:Y:S01]  /*16fa0*/  MUFU.EX2 R2, R119 ;  /* 0x0000007700027308 */ /* 0x000ea20000000800 */
[----:B------:R-:W-:-:S02]  /*16fb0*/  ISETP.GE.U32.AND P2, PT, R198, R0, PT ;  /* 0x00000000c600720c */ /* 0x000fc40003f46070 */
[----:B------:R-:W-:Y:S01]  /*16fc0*/  SHF.R.U32.HI R0, RZ, 0x8, R8 ;  /* 0x00000008ff007819 */ /* 0x000fe20000011608 */
[----:B------:R-:W-:-:S04]  /*16fd0*/  @!P3 HADD2 R146, -R57.H0_H0, -RZ.H0_H0 ;  /* 0xa00000ff3992b230 */ /* 0x000fc80000000900 */
[----:B------:R-:W3:Y:S01]  /*16fe0*/  MUFU.EX2 R19, R189 ;  /* 0x000000bd00137308 */ /* 0x000ee20000000800 */
[----:B------:R-:W-:Y:S02]  /*16ff0*/  F2FP.PACK_AB R107, R15, R25 ;  /* 0x000000190f6b723e */ /* 0x000fe400000000ff */
[----:B------:R-:W-:-:S05]  /*17000*/  LOP3.LUT R0, R0, 0xffff, RZ, 0xc0, !PT ;  /* 0x0000ffff00007812 */ /* 0x000fca00078ec0ff */
[----:B------:R-:W-:Y:S01]  /*17010*/  MUFU.EX2 R15, R153 ;  /* 0x00000099000f7308 */ /* 0x000fe20000000800 */
[----:B------:R-:W-:Y:S02]  /*17020*/  @!P3 PRMT R57, R146, 0x5410, RZ ;  /* 0x000054109239b816 */ /* 0x000fe400000000ff */
[----:B------:R-:W-:-:S05]  /*17030*/  F2FP.PACK_AB R5, R5, R14 ;  /* 0x0000000e0505723e */ /* 0x000fca00000000ff */
[----:B------:R-:W-:Y:S01]  /*17040*/  MUFU.EX2 R21, R166 ;  /* 0x000000a600157308 */ /* 0x000fe20000000800 */
[----:B------:R-:W-:Y:S01]  /*17050*/  ISETP.GE.U32.AND P3, PT, R198, R0, PT ;  /* 0x00000000c600720c */ /* 0x000fe20003f66070 */
[----:B-1----:R-:W-:-:S06]  /*17060*/  FADD.FTZ R0, R6, R24 ;  /* 0x0000001806007221 */ /* 0x002fcc0000010000 */
[----:B------:R-:W1:Y:S01]  /*17070*/  MUFU.EX2 R9, R120 ;  /* 0x0000007800097308 */ /* 0x000e620000000800 */
[----:B------:R-:W-:-:S07]  /*17080*/  PRMT R56, R5, 0x7610, R56 ;  /* 0x0000761005387816 */ /* 0x000fce0000000038 */
[----:B------:R-:W4:Y:S01]  /*17090*/  MUFU.EX2 R18, R203 ;  /* 0x000000cb00127308 */ /* 0x000f220000000800 */
[----:B------:R-:W-:Y:S01]  /*170a0*/  PRMT R55, R5, 0x7632, R55 ;  /* 0x0000763205377816 */ /* 0x000fe20000000037 */
[----:B--2---:R-:W-:-:S06]  /*170b0*/  FADD.FTZ R5, R2, R0 ;  /* 0x0000000002057221 */ /* 0x004fcc0000010000 */
[----:B------:R-:W2:Y:S01]  /*170c0*/  MUFU.EX2 R8, R121 ;  /* 0x0000007900087308 */ /* 0x000ea20000000800 */
[----:B---3--:R-:W-:-:S07]  /*170d0*/  F2FP.PACK_AB R0, R20, R19 ;  /* 0x000000131400723e */ /* 0x008fce00000000ff */
[----:B------:R-:W3:Y:S01]  /*170e0*/  MUFU.EX2 R14, R204 ;  /* 0x000000cc000e7308 */ /* 0x000ee20000000800 */
[----:B------:R-:W-:Y:S02]  /*170f0*/  F2FP.PACK_AB R100, R2, R6 ;  /* 0x000000060264723e */ /* 0x000fe400000000ff */
[----:B------:R-:W-:-:S05]  /*17100*/  PRMT R54, R0, 0x7610, R54 ;  /* 0x0000761000367816 */ /* 0x000fca0000000036 */
[----:B------:R-:W3:Y:S01]  /*17110*/  MUFU.EX2 R7, R205 ;  /* 0x000000cd00077308 */ /* 0x000ee20000000800 */
[----:B------:R-:W-:Y:S01]  /*17120*/  PRMT R53, R0, 0x7632, R53 ;  /* 0x0000763200357816 */ /* 0x000fe20000000035 */
[----:B-1----:R-:W-:Y:S01]  /*17130*/  FADD.FTZ R5, R9, R5 ;  /* 0x0000000509057221 */ /* 0x002fe20000010000 */
[----:B------:R-:W-:Y:S01]  /*17140*/  F2FP.PACK_AB R0, R21, R15 ;  /* 0x0000000f1500723e */ /* 0x000fe200000000ff */
[----:B----4-:R-:W-:-:S04]  /*17150*/  FADD.FTZ R2, R18, R11 ;  /* 0x0000000b12027221 */ /* 0x010fc80000010000 */
[----:B------:R-:W1:Y:S01]  /*17160*/  MUFU.EX2 R6, R208 ;  /* 0x000000d000067308 */ /* 0x000e620000000800 */
[C---:B------:R-:W-:Y:S02]  /*17170*/  PRMT R52, R0.reuse, 0x7610, R52 ;  /* 0x0000761000347816 */ /* 0x040fe40000000034 */
[----:B------:R-:W-:Y:S01]  /*17180*/  PRMT R43, R0, 0x7632, R43 ;  /* 0x00007632002b7816 */ /* 0x000fe2000000002b */
[----:B--2---:R-:W-:Y:S02]  /*17190*/  FADD.FTZ R0, R8, R5 ;  /* 0x0000000508007221 */ /* 0x004fe40000010000 */
[----:B---3--:R-:W-:-:S03]  /*171a0*/  FADD.FTZ R2, R14, R2 ;  /* 0x000000020e027221 */ /* 0x008fc60000010000 */
[----:B------:R2:W-:Y:S01]  /*171b0*/  STL [R1+0x144], R0 ;  /* 0x0001440001007387 */ /* 0x0005e20000100800 */
[----:B------:R-:W-:Y:S01]  /*171c0*/  @!P2 HADD2 R172, -R52.H0_H0, -RZ.H0_H0 ;  /* 0xa00000ff34aca230 */ /* 0x000fe20000000900 */
[----:B------:R-:W-:Y:S01]  /*171d0*/  PRMT R203, R52, 0x5410, R43 ;  /* 0x0000541034cb7816 */ /* 0x000fe2000000002b */
[----:B------:R-:W-:-:S03]  /*171e0*/  IMAD.MOV.U32 R119, RZ, RZ, R33 ;  /* 0x000000ffff777224 */ /* 0x000fc600078e0021 */
[----:B------:R-:W-:Y:S01]  /*171f0*/  @!P2 PRMT R52, R172, 0x5410, RZ ;  /* 0x00005410ac34a816 */ /* 0x000fe200000000ff */
[----:B------:R-:W-:Y:S02]  /*17200*/  IMAD.MOV.U32 R172, RZ, RZ, R32 ;  /* 0x000000ffffac7224 */ /* 0x000fe400078e0020 */
[----:B--2---:R-:W-:-:S04]  /*17210*/  FADD.FTZ R0, R7, R2 ;  /* 0x0000000207007221 */ /* 0x004fc80000010000 */
[----:B-1----:R-:W-:-:S05]  /*17220*/  FADD.FTZ R0, R6, R0 ;  /* 0x0000000006007221 */ /* 0x002fca0000010000 */
[----:B------:R1:W-:Y:S04]  /*17230*/  STL [R1+0x140], R0 ;  /* 0x0001400001007387 */ /* 0x0003e80000100800 */
[----:B------:R-:W2:Y:S01]  /*17240*/  LDL.LU.64 R32, [R1+0x28] ;  /* 0x0000280001207983 */ /* 0x000ea20000300a00 */
[----:B------:R-:W-:-:S03]  /*17250*/  IMAD.MOV.U32 R166, RZ, RZ, R31 ;  /* 0x000000ffffa67224 */ /* 0x000fc600078e001f */
[----:B------:R-:W3:Y:S04]  /*17260*/  LDL.LU.64 R30, [R1+0x20] ;  /* 0x00002000011e7983 */ /* 0x000ee80000300a00 */
[----:B------:R-:W4:Y:S01]  /*17270*/  LDL.LU.64 R28, [R1] ;  /* 0x00000000011c7983 */ /* 0x000f220000300a00 */
[-C--:B------:R-:W-:Y:S01]  /*17280*/  FMUL.FTZ R2, R155, R4.reuse ;  /* 0x000000049b027220 */ /* 0x080fe20000410000 */
[----:B------:R-:W-:Y:S01]  /*17290*/  @!P6 HADD2 R152, -R56.H0_H0, -RZ.H0_H0 ;  /* 0xa00000ff3898e230 */ /* 0x000fe20000000900 */
[----:B------:R-:W-:Y:S01]  /*172a0*/  FMUL.FTZ R121, R77, R3 ;  /* 0x000000034d797220 */ /* 0x000fe20000410000 */
[----:B------:R-:W-:Y:S01]  /*172b0*/  F2FP.PACK_AB R91, R8, R9 ;  /* 0x00000009085b723e */ /* 0x000fe200000000ff */
[----:B------:R-:W-:Y:S02]  /*172c0*/  IMAD.MOV.U32 R77, RZ, RZ, R2 ;  /* 0x000000ffff4d7224 */ /* 0x000fe400078e0002 */
[----:B------:R-:W-:Y:S01]  /*172d0*/  FMUL.FTZ R8, R154, R4 ;  /* 0x000000049a087220 */ /* 0x000fe20000410000 */
[----:B------:R-:W-:Y:S01]  /*172e0*/  PRMT R252, R56, 0x5410, R55 ;  /* 0x0000541038fc7816 */ /* 0x000fe20000000037 */
[----:B------:R-:W-:Y:S01]  /*172f0*/  IMAD.MOV.U32 R154, RZ, RZ, R209 ;  /* 0x000000ffff9a7224 */ /* 0x000fe200078e00d1 */
[----:B------:R-:W-:Y:S01]  /*17300*/  F2FP.PACK_AB R106, R6, R7 ;  /* 0x00000007066a723e */ /* 0x000fe200000000ff */
[----:B------:R-:W-:-:S02]  /*17310*/  FMUL.FTZ R209, R161, R3 ;  /* 0x00000003a1d17220 */ /* 0x000fc40000410000 */
[----:B-1----:R-:W-:Y:S01]  /*17320*/  FADD.FTZ R0, R19, R13 ;  /* 0x0000000d13007221 */ /* 0x002fe20000010000 */
[----:B------:R-:W-:Y:S01]  /*17330*/  @!P6 PRMT R56, R152, 0x5410, RZ ;  /* 0x000054109838e816 */ /* 0x000fe200000000ff */
[----:B------:R-:W-:Y:S02]  /*17340*/  IMAD.MOV.U32 R118, RZ, RZ, R217 ;  /* 0x000000ffff767224 */ /* 0x000fe400078e00d9 */
[----:B------:R-:W-:Y:S02]  /*17350*/  IMAD.MOV.U32 R124, RZ, RZ, R216 ;  /* 0x000000ffff7c7224 */ /* 0x000fe400078e00d8 */
[----:B------:R-:W-:Y:S02]  /*17360*/  IMAD.MOV.U32 R153, RZ, RZ, R240 ;  /* 0x000000ffff997224 */ /* 0x000fe400078e00f0 */
[----:B------:R-:W-:Y:S02]  /*17370*/  FMUL.FTZ R208, R160, R3 ;  /* 0x00000003a0d07220 */ /* 0x000fe40000410000 */
        /* <DEDUP_REMOVED lines=32> */
[----:B------:R-:W-:Y:S02]  /*17580*/  FADD.FTZ R0, R20, R0 ;  /* 0x0000000014007221 */ /* 0x000fe40000010000 */
[-C--:B------:R-:W-:Y:S02]  /*17590*/  FMUL.FTZ R222, R170, R4.reuse ;  /* 0x00000004aade7220 */ /* 0x080fe40000410000 */
[-C--:B------:R-:W-:Y:S01]  /*175a0*/  FMUL.FTZ R170, R126, R4.reuse ;  /* 0x000000047eaa7220 */ /* 0x080fe20000410000 */
[----:B------:R3:W-:Y:S01]  /*175b0*/  STL [R1+0x130], R0 ;  /* 0x0001300001007387 */ /* 0x0007e20000100800 */
[----:B------:R-:W-:Y:S02]  /*175c0*/  FMUL.FTZ R105, R171, R4 ;  /* 0x00000004ab697220 */ /* 0x000fe40000410000 */
[----:B------:R-:W-:-:S02]  /*175d0*/  IMAD.MOV.U32 R148, RZ, RZ, R170 ;  /* 0x000000ffff947224 */ /* 0x000fc400078e00aa */
[----:B------:R-:W-:Y:S02]  /*175e0*/  IMAD.MOV.U32 R149, RZ, RZ, R7 ;  /* 0x000000ffff957224 */ /* 0x000fe400078e0007 */
[----:B------:R-:W-:Y:S02]  /*175f0*/  IMAD.MOV.U32 R165, RZ, RZ, R6 ;  /* 0x000000ffffa57224 */ /* 0x000fe400078e0006 */
[----:B------:R-:W-:Y:S02]  /*17600*/  IMAD.MOV.U32 R170, RZ, RZ, R186 ;  /* 0x000000ffffaa7224 */ /* 0x000fe400078e00ba */
[----:B------:R-:W-:Y:S02]  /*17610*/  IMAD.MOV.U32 R171, RZ, RZ, R187 ;  /* 0x000000ffffab7224 */ /* 0x000fe400078e00bb */
[----:B------:R-:W-:Y:S02]  /*17620*/  IMAD.MOV.U32 R186, RZ, RZ, R40 ;  /* 0x000000ffffba7224 */ /* 0x000fe400078e0028 */
[----:B------:R-:W-:Y:S01]  /*17630*/  IMAD.MOV.U32 R187, RZ, RZ, R41 ;  /* 0x000000ffffbb7224 */ /* 0x000fe200078e0029 */
[----:B------:R-:W-:-:S02]  /*17640*/  @!P5 HADD2 R151, -R55.H0_H0, -RZ.H0_H0 ;  /* 0xa00000ff3797d230 */ /* 0x000fc40000000900 */
[----:B------:R-:W-:Y:S02]  /*17650*/  @!P4 HADD2 R162, -R54.H0_H0, -RZ.H0_H0 ;  /* 0xa00000ff36a2c230 */ /* 0x000fe40000000900 */
[----:B------:R-:W-:Y:S02]  /*17660*/  @!P3 HADD2 R157, -R53.H0_H0, -RZ.H0_H0 ;  /* 0xa00000ff359db230 */ /* 0x000fe40000000900 */
[----:B------:R-:W-:Y:S01]  /*17670*/  @!P1 HADD2 R169, -R43.H0_H0, -RZ.H0_H0 ;  /* 0xa00000ff2ba99230 */ /* 0x000fe20000000900 */
[-C--:B------:R-:W-:Y:S01]  /*17680*/  FMUL.FTZ R5, R139, R4.reuse ;  /* 0x000000048b057220 */ /* 0x080fe20000410000 */
[----:B------:R-:W-:Y:S01]  /*17690*/  PRMT R250, R54, 0x5410, R53 ;  /* 0x0000541036fa7816 */ /* 0x000fe20000000035 */
[----:B------:R-:W-:Y:S01]  /*176a0*/  IMAD.MOV.U32 R130, RZ, RZ, R192 ;  /* 0x000000ffff827224 */ /* 0x000fe200078e00c0 */
[----:B------:R-:W-:Y:S01]  /*176b0*/  @!P5 PRMT R55, R151, 0x5410, RZ ;  /* 0x000054109737d816 */ /* 0x000fe200000000ff */
        /* <DEDUP_REMOVED lines=21> */
[----:B------:R-:W-:Y:S02]  /*17810*/  FMUL.FTZ R169, R99, R4 ;  /* 0x0000000463a97220 */ /* 0x000fe40000410000 */
[----:B------:R-:W-:Y:S02]  /*17820*/  IMAD.MOV.U32 R76, RZ, RZ, R5 ;  /* 0x000000ffff4c7224 */ /* 0x000fe400078e0005 */
[----:B------:R-:W-:Y:S02]  /*17830*/  IMAD.MOV.U32 R164, RZ, RZ, R9 ;  /* 0x000000ffffa47224 */ /* 0x000fe400078e0009 */
[----:B------:R-:W-:Y:S01]  /*17840*/  FADD.FTZ R10, R15, R10 ;  /* 0x0000000a0f0a7221 */ /* 0x000fe20000010000 */
[----:B------:R-:W-:-:S02]  /*17850*/  PRMT R42, R156, 0x7610, R42 ;  /* 0x000076109c2a7816 */ /* 0x000fc4000000002a */
[----:B------:R-:W-:Y:S01]  /*17860*/  PRMT R39, R156, 0x7632, R39 ;  /* 0x000076329c277816 */ /* 0x000fe20000000027 */
[----:B------:R-:W-:Y:S01]  /*17870*/  FADD.FTZ R156, R21, R10 ;  /* 0x0000000a159c7221 */ /* 0x000fe20000010000 */
[----:B--2---:R-:W-:-:S05]  /*17880*/  LOP3.LUT R2, R177, R185, R32, 0x96, !PT ;  /* 0x000000b9b1027212 */ /* 0x004fca00078e9620 */
[----:B------:R-:W-:-:S05]  /*17890*/  IMAD.WIDE.U32 R2, R2, -0x2daee0ad, RZ ;  /* 0xd2511f5302027825 */ /* 0x000fca00078e00ff */
[----:B---3--:R-:W-:Y:S02]  /*178a0*/  LOP3.LUT R0, R3, R172, R30, 0x96, !PT ;  /* 0x000000ac03007212 */ /* 0x008fe400078e961e */
[----:B----4-:R-:W-:-:S03]  /*178b0*/  LOP3.LUT R3, R29, R166, R176, 0x96, !PT ;  /* 0x000000a61d037212 */ /* 0x010fc600078e96b0 */
        /* <DEDUP_REMOVED lines=9> */
[----:B------:R-:W-:Y:S02]  /*17950*/  IMAD.MOV.U32 R0, RZ, RZ, R8 ;  /* 0x000000ffff007224 */ /* 0x000fe400078e0008 */
[----:B------:R-:W-:Y:S01]  /*17960*/  IMAD.WIDE.U32 R8, R3, -0x2daee0ad, RZ ;  /* 0xd2511f5303087825 */ /* 0x000fe200078e00ff */
[----:B------:R-:W-:-:S04]  /*17970*/  LOP3.LUT R5, R7, R130, R2, 0x96, !PT ;  /* 0x0000008207057212 */ /* 0x000fc800078e9602 */
[----:B------:R-:W-:Y:S01]  /*17980*/  LOP3.LUT R2, R9, R137, R4, 0x96, !PT ;  /* 0x0000008909027212 */ /* 0x000fe200078e9604 */
[----:B------:R-:W-:-:S04]  /*17990*/  IMAD.MOV.U32 R4, RZ, RZ, R0 ;  /* 0x000000ffff047224 */ /* 0x000fc800078e0000 */
[----:B------:R-:W-:-:S05]  /*179a0*/  IMAD.WIDE.U32 R2, R2, -0x326172a9, RZ ;  /* 0xcd9e8d5702027825 */ /* 0x000fca00078e00ff */
[----:B------:R-:W-:Y:S01]  /*179b0*/  LOP3.LUT R0, R3, R251, R6, 0x96, !PT ;  /* 0x000000fb03007212 */ /* 0x000fe200078e9606 */
[----:B------:R-:W-:-:S03]  /*179c0*/  IMAD.MOV.U32 R6, RZ, RZ, R4 ;  /* 0x000000ffff067224 */ /* 0x000fc600078e0004 */
[----:B------:R-:W-:-:S04]  /*179d0*/  LOP3.LUT R4, R0, 0xff, RZ, 0xc0, !PT ;  /* 0x000000ff00047812 */ /* 0x000fc800078ec0ff */
[----:B------:R-:W-:Y:S01]  /*179e0*/  ISETP.GE.U32.AND P1, PT, R198, R4, PT ;  /* 0x00000004c600720c */ /* 0x000fe20003f26070 */
[----:B------:R-:W-:Y:S02]  /*179f0*/  IMAD.MOV.U32 R7, RZ, RZ, R210 ;  /* 0x000000ffff077224 */ /* 0x000fe400078e00d2 */
[----:B------:R-:W2:Y:S01]  /*17a00*/  LDL.LU R210, [R1+0x22c] ;  /* 0x00022c0001d27983 */ /* 0x000ea20000300800 */
[----:B------:R-:W-:-:S03]  /*17a10*/  IMAD.MOV.U32 R4, RZ, RZ, R207 ;  /* 0x000000ffff047224 */ /* 0x000fc600078e00cf */
[----:B------:R-:W3:Y:S04]  /*17a20*/  LDL.LU R207, [R1+0x228] ;  /* 0x0002280001cf7983 */ /* 0x000ee80000300800 */
[----:B------:R1:W-:Y:S02]  /*17a30*/  STL [R1+0x134], R156 ;  /* 0x0001349c01007387 */ /* 0x0003e40000100800 */
[----:B------:R-:W-:Y:S01]  /*17a40*/  @!P1 HADD2 R70, -R42.H0_H0, -RZ.H0_H0 ;  /* 0xa00000ff2a469230 */ /* 0x000fe20000000900 */
[----:B-1----:R-:W-:Y:S02]  /*17a50*/  IMAD.MOV.U32 R156, RZ, RZ, R6 ;  /* 0x000000ffff9c7224 */ /* 0x002fe400078e0006 */
[----:B------:R-:W-:Y:S01]  /*17a60*/  IMAD.MOV.U32 R6, RZ, RZ, R77 ;  /* 0x000000ffff067224 */ /* 0x000fe200078e004d */
[----:B------:R-:W-:-:S02]  /*17a70*/  PRMT R77, R42, 0x5410, R39 ;  /* 0x000054102a4d7816 */ /* 0x000fc40000000027 */
[----:B------:R-:W-:Y:S01]  /*17a80*/  @!P1 PRMT R42, R70, 0x5410, RZ ;  /* 0x00005410462a9816 */ /* 0x000fe200000000ff */
[----:B------:R-:W-:Y:S01]  /*17a90*/  IMAD.MOV.U32 R70, RZ, RZ, R4 ;  /* 0x000000ffff467224 */ /* 0x000fe200078e0004 */
[----:B------:R-:W-:-:S04]  /*17aa0*/  LOP3.LUT R4, R0, 0xffff, RZ, 0xc0, !PT ;  /* 0x0000ffff00047812 */ /* 0x000fc800078ec0ff */
[----:B------:R-:W-:-:S04]  /*17ab0*/  SHF.R.U32.HI R4, RZ, 0x8, R4 ;  /* 0x00000008ff047819 */ /* 0x000fc80000011604 */
[----:B------:R-:W-:-:S04]  /*17ac0*/  LOP3.LUT R4, R4, 0xffff, RZ, 0xc0, !PT ;  /* 0x0000ffff04047812 */ /* 0x000fc800078ec0ff */
[----:B------:R-:W-:Y:S01]  /*17ad0*/  ISETP.GE.U32.AND P1, PT, R198, R4, PT ;  /* 0x00000004c600720c */ /* 0x000fe20003f26070 */
[----:B------:R-:W-:Y:S01]  /*17ae0*/  IMAD.MOV.U32 R4, RZ, RZ, R206 ;  /* 0x000000ffff047224 */ /* 0x000fe200078e00ce */
[----:B------:R-:W-:Y:S01]  /*17af0*/  PRMT R38, R174, 0x7610, R38 ;  /* 0x00007610ae267816 */ /* 0x000fe20000000026 */
[----:B------:R-:W3:Y:S10]  /*17b00*/  LDL.LU R206, [R1+0x224] ;  /* 0x0002240001ce7983 */ /* 0x000ef40000300800 */
[----:B------:R-:W-:-:S05]  /*17b10*/  @!P1 HADD2 R71, -R39.H0_H0, -RZ.H0_H0 ;  /* 0xa00000ff27479230 */ /* 0x000fca0000000900 */
[----:B------:R-:W-:Y:S01]  /*17b20*/  @!P1 PRMT R39, R71, 0x5410, RZ ;  /* 0x0000541047279816 */ /* 0x000fe200000000ff */
[----:B------:R-:W-:Y:S01]  /*17b30*/  IMAD.MOV.U32 R71, RZ, RZ, R4 ;  /* 0x000000ffff477224 */ /* 0x000fe200078e0004 */
[--C-:B------:R-:W-:Y:S02]  /*17b40*/  SHF.R.U32.HI R4, RZ, 0x18, R0.reuse ;  /* 0x00000018ff047819 */ /* 0x100fe40000011600 */
[----:B------:R-:W-:-:S04]  /*17b50*/  SHF.R.U32.HI R0, RZ, 0x10, R0 ;  /* 0x00000010ff007819 */ /* 0x000fc80000011600 */
[----:B------:R-:W-:-:S04]  /*17b60*/  LOP3.LUT R0, R0, 0xff, RZ, 0xc0, !PT ;  /* 0x000000ff00007812 */ /* 0x000fc800078ec0ff */
[C---:B------:R-:W-:Y:S02]  /*17b70*/  ISETP.GE.U32.AND P2, PT, R198.reuse, R0, PT ;  /* 0x00000000c600720c */ /* 0x040fe40003f46070 */
[----:B------:R-:W-:Y:S02]  /*17b80*/  ISETP.GE.U32.AND P1, PT, R198, R4, PT ;  /* 0x00000004c600720c */ /* 0x000fe40003f26070 */
[----:B------:R-:W-:Y:S01]  /*17b90*/  PRMT R37, R174, 0x7632, R37 ;  /* 0x00007632ae257816 */ /* 0x000fe20000000025 */
[----:B------:R-:W-:Y:S02]  /*17ba0*/  IMAD.MOV.U32 R0, RZ, RZ, R49 ;  /* 0x000000ffff007224 */ /* 0x000fe400078e0031 */
[----:B------:R-:W-:Y:S01]  /*17bb0*/  IMAD.MOV.U32 R174, RZ, RZ, R76 ;  /* 0x000000ffffae7224 */ /* 0x000fe200078e004c */
[----:B------:R-:W-:-:S05]  /*17bc0*/  PRMT R76, R38, 0x5410, R37 ;  /* 0x00005410264c7816 */ /* 0x000fca0000000025 */
[----:B------:R-:W-:Y:S02]  /*17bd0*/  @!P2 HADD2 R73, -R38.H0_H0, -RZ.H0_H0 ;  /* 0xa00000ff2649a230 */ /* 0x000fe40000000900 */
[----:B------:R-:W-:-:S03]  /*17be0*/  @!P1 HADD2 R72, -R37.H0_H0, -RZ.H0_H0 ;  /* 0xa00000ff25489230 */ /* 0x000fc60000000900 */
[----:B------:R-:W-:Y:S01]  /*17bf0*/  @!P2 PRMT R38, R73, 0x5410, RZ ;  /* 0x000054104926a816 */ /* 0x000fe200000000ff */
[----:B------:R-:W-:Y:S01]  /*17c00*/  IMAD.MOV.U32 R73, RZ, RZ, R0 ;  /* 0x000000ffff497224 */ /* 0x000fe200078e0000 */
[----:B------:R-:W-:Y:S02]  /*17c10*/  LOP3.LUT R0, R2, 0xff, RZ, 0xc0, !PT ;  /* 0x000000ff02007812 */ /* 0x000fe400078ec0ff */
[----:B------:R-:W-:Y:S02]  /*17c20*/  @!P1 PRMT R37, R72, 0x5410, RZ ;  /* 0x0000541048259816 */ /* 0x000fe400000000ff */
[----:B------:R-:W-:Y:S02]  /*17c30*/  ISETP.GE.U32.AND P1, PT, R198, R0, PT ;  /* 0x00000000c600720c */ /* 0x000fe40003f26070 */
[C---:B------:R-:W-:Y:S02]  /*17c40*/  PRMT R36, R163.reuse, 0x7610, R36 ;  /* 0x00007610a3247816 */ /* 0x040fe40000000024 */
[----:B------:R-:W-:Y:S01]  /*17c50*/  PRMT R35, R163, 0x7632, R35 ;  /* 0x00007632a3237816 */ /* 0x000fe20000000023 */
[----:B------:R-:W-:-:S02]  /*17c60*/  IMAD.MOV.U32 R0, RZ, RZ, R194 ;  /* 0x000000ffff007224 */ /* 0x000fc400078e00c2 */
[----:B------:R-:W-:Y:S01]  /*17c70*/  IMAD.MOV.U32 R163, RZ, RZ, R73 ;  /* 0x000000ffffa37224 */ /* 0x000fe200078e0049 */
[----:B------:R-:W-:-:S05]  /*17c80*/  PRMT R73, R36, 0x5410, R35 ;  /* 0x0000541024497816 */ /* 0x000fca0000000023 */
[----:B------:R-:W-:-:S05]  /*17c90*/  @!P1 HADD2 R82, -R36.H0_H0, -RZ.H0_H0 ;  /* 0xa00000ff24529230 */ /* 0x000fca0000000900 */
[----:B------:R-:W-:Y:S01]  /*17ca0*/  @!P1 PRMT R36, R82, 0x5410, RZ ;  /* 0x0000541052249816 */ /* 0x000fe200000000ff */
[----:B------:R-:W-:Y:S01]  /*17cb0*/  IMAD.MOV.U32 R82, RZ, RZ, R0 ;  /* 0x000000ffff527224 */ /* 0x000fe200078e0000 */
[----:B------:R-:W-:-:S04]  /*17cc0*/  LOP3.LUT R0, R2, 0xffff, RZ, 0xc0, !PT ;  /* 0x0000ffff02007812 */ /* 0x000fc800078ec0ff */
[----:B------:R-:W-:-:S04]  /*17cd0*/  SHF.R.U32.HI R0, RZ, 0x8, R0 ;  /* 0x00000008ff007819 */ /* 0x000fc80000011600 */
[----:B------:R-:W-:-:S04]  /*17ce0*/  LOP3.LUT R0, R0, 0xffff, RZ, 0xc0, !PT ;  /* 0x0000ffff00007812 */ /* 0x000fc800078ec0ff */
[----:B------:R-:W-:Y:S01]  /*17cf0*/  ISETP.GE.U32.AND P1, PT, R198, R0, PT ;  /* 0x00000000c600720c */ /* 0x000fe20003f26070 */
[----:B------:R-:W-:-:S12]  /*17d00*/  IMAD.MOV.U32 R0, RZ, RZ, R12 ;  /* 0x000000ffff007224 */ /* 0x000fd800078e000c */
[----:B------:R-:W-:-:S05]  /*17d10*/  @!P1 HADD2 R83, -R35.H0_H0, -RZ.H0_H0 ;  /* 0xa00000ff23539230 */ /* 0x000fca0000000900 */
[----:B------:R-:W-:Y:S01]  /*17d20*/  @!P1 PRMT R35, R83, 0x5410, RZ ;  /* 0x0000541053239816 */ /* 0x000fe200000000ff */
[----:B------:R-:W-:Y:S01]  /*17d30*/  IMAD.MOV.U32 R83, RZ, RZ, R0 ;  /* 0x000000ffff537224 */ /* 0x000fe200078e0000 */
[----:B------:R-:W-:-:S04]  /*17d40*/  SHF.R.U32.HI R0, RZ, 0x10, R2 ;  /* 0x00000010ff007819 */ /* 0x000fc80000011602 */
[----:B------:R-:W-:Y:S02]  /*17d50*/  LOP3.LUT R0, R0, 0xff, RZ, 0xc0, !PT ;  /* 0x000000ff00007812 */ /* 0x000fe400078ec0ff */
[----:B------:R-:W-:Y:S02]  /*17d60*/  SHF.R.U32.HI R2, RZ, 0x18, R2 ;  /* 0x00000018ff027819 */ /* 0x000fe40000011602 */
[C---:B------:R-:W-:Y:S02]  /*17d70*/  ISETP.GE.U32.AND P2, PT, R198.reuse, R0, PT ;  /* 0x00000000c600720c */ /* 0x040fe40003f46070 */
[----:B------:R-:W-:Y:S02]  /*17d80*/  ISETP.GE.U32.AND P1, PT, R198, R2, PT ;  /* 0x00000002c600720c */ /* 0x000fe40003f26070 */
[----:B------:R-:W-:Y:S01]  /*17d90*/  PRMT R34, R173, 0x7610, R34 ;  /* 0x00007610ad227816 */ /* 0x000fe20000000022 */
[----:B------:R-:W-:Y:S01]  /*17da0*/  IMAD.WIDE.U32 R2, R5, -0x2daee0ad, RZ ;  /* 0xd2511f5305027825 */ /* 0x000fe200078e00ff */
[----:B------:R-:W-:-:S02]  /*17db0*/  F2FP.PACK_AB R114, R26, R27 ;  /* 0x0000001b1a72723e */ /* 0x000fc400000000ff */
[----:B------:R-:W-:Y:S01]  /*17dc0*/  PRMT R27, R173, 0x7632, R27 ;  /* 0x00007632ad1b7816 */ /* 0x000fe2000000001b */
[----:B------:R-:W-:Y:S01]  /*17dd0*/  IMAD.MOV.U32 R72, RZ, RZ, R192 ;  /* 0x000000ffff487224 */ /* 0x000fe200078e00c0 */
[----:B------:R-:W-:Y:S01]  /*17de0*/  LOP3.LUT R0, R3, R249, R8, 0x96, !PT ;  /* 0x000000f903007212 */ /* 0x000fe200078e9608 */
[----:B------:R-:W-:Y:S02]  /*17df0*/  IMAD.MOV.U32 R4, RZ, RZ, R48 ;  /* 0x000000ffff047224 */ /* 0x000fe400078e0030 */
[----:B------:R-:W-:Y:S01]  /*17e00*/  @!P2 HADD2 R86, -R34.H0_H0, -RZ.H0_H0 ;  /* 0xa00000ff2256a230 */ /* 0x000fe20000000900 */
[----:B------:R-:W-:Y:S01]  /*17e10*/  IMAD.MOV.U32 R173, RZ, RZ, R72 ;  /* 0x000000ffffad7224 */ /* 0x000fe200078e0048 */
[----:B------:R-:W-:Y:S01]  /*17e20*/  PRMT R72, R34, 0x5410, R27 ;  /* 0x0000541022487816 */ /* 0x000fe2000000001b */
[----:B------:R-:W-:Y:S01]  /*17e30*/  @!P1 HADD2 R87, -R27.H0_H0, -RZ.H0_H0 ;  /* 0xa00000ff1b579230 */ /* 0x000fe20000000900 */
[C---:B------:R-:W-:Y:S02]  /*17e40*/  PRMT R26, R168.reuse, 0x7610, R26 ;  /* 0x00007610a81a7816 */ /* 0x040fe4000000001a */
[----:B------:R-:W-:-:S02]  /*17e50*/  PRMT R25, R168, 0x7632, R25 ;  /* 0x00007632a8197816 */ /* 0x000fc40000000019 */
[C---:B------:R-:W-:Y:S02]  /*17e60*/  PRMT R23, R45.reuse, 0x7632, R23 ;  /* 0x000076322d177816 */ /* 0x040fe40000000017 */
[----:B------:R-:W-:Y:S01]  /*17e70*/  PRMT R24, R45, 0x7610, R24 ;  /* 0x000076102d187816 */ /* 0x000fe20000000018 */
[----:B------:R-:W-:Y:S01]  /*17e80*/  IMAD.MOV.U32 R5, RZ, RZ, R153 ;  /* 0x000000ffff057224 */ /* 0x000fe200078e0099 */
[----:B------:R-:W-:Y:S01]  /*17e90*/  @!P2 PRMT R34, R86, 0x5410, RZ ;  /* 0x000054105622a816 */ /* 0x000fe200000000ff */
[----:B------:R-:W-:Y:S01]  /*17ea0*/  IMAD.MOV.U32 R86, RZ, RZ, R4 ;  /* 0x000000ffff567224 */ /* 0x000fe200078e0004 */
[----:B------:R-:W-:Y:S01]  /*17eb0*/  LOP3.LUT R4, R0, 0xff, RZ, 0xc0, !PT ;  /* 0x000000ff00047812 */ /* 0x000fe200078ec0ff */
[----:B------:R-:W4:Y:S01]  /*17ec0*/  LDL.LU R48, [R1+0x220] ;  /* 0x0002200001307983 */ /* 0x000f220000300800 */
[----:B------:R-:W-:Y:S02]  /*17ed0*/  @!P1 PRMT R27, R87, 0x5410, RZ ;  /* 0x00005410571b9816 */ /* 0x000fe400000000ff */
[----:B------:R-:W-:Y:S01]  /*17ee0*/  ISETP.GE.U32.AND P1, PT, R198, R4, PT ;  /* 0x00000004c600720c */ /* 0x000fe20003f26070 */
[----:B------:R-:W4:Y:S01]  /*17ef0*/  LDL.LU R49, [R1+0x21c] ;  /* 0x00021c0001317983 */ /* 0x000f220000300800 */
[----:B------:R-:W-:Y:S01]  /*17f00*/  LOP3.LUT R4, R0, 0xffff, RZ, 0xc0, !PT ;  /* 0x0000ffff00047812 */ /* 0x000fe200078ec0ff */
[----:B------:R-:W-:Y:S01]  /*17f10*/  IMAD.MOV.U32 R87, RZ, RZ, R154 ;  /* 0x000000ffff577224 */ /* 0x000fe200078e009a */
[----:B------:R-:W-:Y:S01]  /*17f20*/  PRMT R153, R24, 0x5410, R23 ;  /* 0x0000541018997816 */ /* 0x000fe20000000017 */
[----:B------:R-:W2:Y:S01]  /*17f30*/  LDL.LU R192, [R1+0x218] ;  /* 0x0002180001c07983 */ /* 0x000ea20000300800 */
[----:B------:R-:W-:-:S02]  /*17f40*/  SHF.R.U32.HI R4, RZ, 0x8, R4 ;  /* 0x00000008ff047819 */ /* 0x000fc40000011604 */
[----:B------:R-:W-:Y:S01]  /*17f50*/  PRMT R154, R26, 0x5410, R25 ;  /* 0x000054101a9a7816 */ /* 0x000fe20000000019 */
[----:B------:R-:W2:Y:S01]  /*17f60*/  LDL.LU R194, [R1+0x214] ;  /* 0x0002140001c27983 */ /* 0x000ea20000300800 */
[----:B------:R-:W-:-:S03]  /*17f70*/  LOP3.LUT R4, R4, 0xffff, RZ, 0xc0, !PT ;  /* 0x0000ffff04047812 */ /* 0x000fc600078ec0ff */
[----:B------:R-:W-:Y:S01]  /*17f80*/  @!P1 HADD2 R88, -R26.H0_H0, -RZ.H0_H0 ;  /* 0xa00000ff1a589230 */ /* 0x000fe20000000900 */
[----:B------:R-:W-:Y:S01]  /*17f90*/  PRMT R22, R44, 0x7610, R22 ;  /* 0x000076102c167816 */ /* 0x000fe20000000016 */
[----:B------:R-:W2:Y:S03]  /*17fa0*/  LDL.LU R12, [R1+0x210] ;  /* 0x00021000010c7983 */ /* 0x000ea60000300800 */
[----:B------:R-:W-:Y:S02]  /*17fb0*/  @!P1 PRMT R26, R88, 0x5410, RZ ;  /* 0x00005410581a9816 */ /* 0x000fe400000000ff */
[----:B------:R-:W-:Y:S02]  /*17fc0*/  ISETP.GE.U32.AND P1, PT, R198, R4, PT ;  /* 0x00000004c600720c */ /* 0x000fe40003f26070 */
[--C-:B------:R-:W-:Y:S02]  /*17fd0*/  SHF.R.U32.HI R4, RZ, 0x10, R0.reuse ;  /* 0x00000010ff047819 */ /* 0x100fe40000011600 */
[----:B------:R-:W-:-:S09]  /*17fe0*/  SHF.R.U32.HI R0, RZ, 0x18, R0 ;  /* 0x00000018ff007819 */ /* 0x000fd20000011600 */
[----:B------:R-:W-:-:S05]  /*17ff0*/  @!P1 HADD2 R89, -R25.H0_H0, -RZ.H0_H0 ;  /* 0xa00000ff19599230 */ /* 0x000fca0000000900 */
[----:B------:R-:W-:Y:S02]  /*18000*/  @!P1 PRMT R25, R89, 0x5410, RZ ;  /* 0x0000541059199816 */ /* 0x000fe400000000ff */
[----:B------:R-:W-:Y:S02]  /*18010*/  ISETP.GE.U32.AND P1, PT, R198, R0, PT ;  /* 0x00000000c600720c */ /* 0x000fe40003f26070 */
[----:B------:R-:W-:-:S11]  /*18020*/  LOP3.LUT R0, R2, 0xff, RZ, 0xc0, !PT ;  /* 0x000000ff02007812 */ /* 0x000fd600078ec0ff */
[----:B------:R-:W-:-:S05]  /*18030*/  @!P1 HADD2 R93, -R23.H0_H0, -RZ.H0_H0 ;  /* 0xa00000ff175d9230 */ /* 0x000fca0000000900 */
[----:B------:R-:W-:Y:S02]  /*18040*/  @!P1 PRMT R23, R93, 0x5410, RZ ;  /* 0x000054105d179816 */ /* 0x000fe400000000ff */
[----:B------:R-:W-:Y:S01]  /*18050*/  ISETP.GE.U32.AND P1, PT, R198, R0, PT ;  /* 0x00000000c600720c */ /* 0x000fe20003f26070 */
[----:B------:R-:W-:Y:S02]  /*18060*/  IMAD.MOV.U32 R93, RZ, RZ, R5 ;  /* 0x000000ffff5d7224 */ /* 0x000fe400078e0005 */
[----:B------:R-:W-:Y:S01]  /*18070*/  IMAD.MOV.U32 R5, RZ, RZ, R87 ;  /* 0x000000ffff057224 */ /* 0x000fe200078e0057 */
[----:B------:R-:W-:Y:S01]  /*18080*/  LOP3.LUT R0, R2, 0xffff, RZ, 0xc0, !PT ;  /* 0x0000ffff02007812 */ /* 0x000fe200078ec0ff */
[----:B------:R-:W-:Y:S02]  /*18090*/  IMAD.MOV.U32 R87, RZ, RZ, R173 ;  /* 0x000000ffff577224 */ /* 0x000fe400078e00ad */
[----:B------:R-:W-:Y:S02]  /*180a0*/  IMAD.MOV.U32 R173, RZ, RZ, R83 ;  /* 0x000000ffffad7224 */ /* 0x000fe400078e0053 */
[----:B------:R-:W-:-:S02]  /*180b0*/  IMAD.MOV.U32 R83, RZ, RZ, R82 ;  /* 0x000000ffff537224 */ /* 0x000fc400078e0052 */
[----:B------:R-:W-:Y:S01]  /*180c0*/  IMAD.MOV.U32 R82, RZ, RZ, R163 ;  /* 0x000000ffff527224 */ /* 0x000fe200078e00a3 */
[----:B------:R-:W-:Y:S01]  /*180d0*/  SHF.R.U32.HI R0, RZ, 0x8, R0 ;  /* 0x00000008ff007819 */ /* 0x000fe20000011600 */
[----:B------:R-:W-:Y:S02]  /*180e0*/  IMAD.MOV.U32 R163, RZ, RZ, R174 ;  /* 0x000000ffffa37224 */ /* 0x000fe400078e00ae */
[----:B------:R-:W-:Y:S01]  /*180f0*/  IMAD.MOV.U32 R174, RZ, RZ, R71 ;  /* 0x000000ffffae7224 */ /* 0x000fe200078e0047 */
[----:B------:R-:W-:Y:S01]  /*18100*/  @!P1 HADD2 R98, -R22.H0_H0, -RZ.H0_H0 ;  /* 0xa00000ff16629230 */ /* 0x000fe20000000900 */
[----:B------:R-:W-:Y:S01]  /*18110*/  IMAD.MOV.U32 R71, RZ, RZ, R70 ;  /* 0x000000ffff477224 */ /* 0x000fe200078e0046 */
[----:B------:R-:W-:Y:S01]  /*18120*/  PRMT R21, R44, 0x7632, R21 ;  /* 0x000076322c157816 */ /* 0x000fe20000000015 */
[----:B------:R-:W-:Y:S01]  /*18130*/  IMAD.MOV.U32 R70, RZ, RZ, R156 ;  /* 0x000000ffff467224 */ /* 0x000fe200078e009c */
[----:B------:R-:W-:Y:S01]  /*18140*/  LOP3.LUT R0, R0, 0xffff, RZ, 0xc0, !PT ;  /* 0x0000ffff00007812 */ /* 0x000fe200078ec0ff */
[----:B------:R-:W-:-:S02]  /*18150*/  IMAD.MOV.U32 R156, RZ, RZ, R6 ;  /* 0x000000ffff9c7224 */ /* 0x000fc400078e0006 */
[----:B------:R-:W-:Y:S02]  /*18160*/  IMAD.MOV.U32 R6, RZ, RZ, R7 ;  /* 0x000000ffff067224 */ /* 0x000fe400078e0007 */
[----:B------:R-:W-:Y:S01]  /*18170*/  IMAD.MOV.U32 R7, RZ, RZ, R152 ;  /* 0x000000ffff077224 */ /* 0x000fe200078e0098 */
[----:B------:R-:W-:Y:S02]  /*18180*/  PRMT R152, R22, 0x5410, R21 ;  /* 0x0000541016987816 */ /* 0x000fe40000000015 */
[----:B------:R-:W-:Y:S02]  /*18190*/  @!P1 PRMT R22, R98, 0x5410, RZ ;  /* 0x0000541062169816 */ /* 0x000fe400000000ff */
[----:B------:R-:W-:Y:S02]  /*181a0*/  ISETP.GE.U32.AND P1, PT, R198, R0, PT ;  /* 0x00000000c600720c */ /* 0x000fe40003f26070 */
[----:B------:R-:W-:-:S04]  /*181b0*/  SHF.R.U32.HI R0, RZ, 0x10, R2 ;  /* 0x00000010ff007819 */ /* 0x000fc80000011602 */
[----:B------:R-:W-:Y:S02]  /*181c0*/  LOP3.LUT R0, R0, 0xff, RZ, 0xc0, !PT ;  /* 0x000000ff00007812 */ /* 0x000fe400078ec0ff */
[----:B------:R-:W-:Y:S02]  /*181d0*/  LOP3.LUT R4, R4, 0xff, RZ, 0xc0, !PT ;  /* 0x000000ff04047812 */ /* 0x000fe400078ec0ff */
[C---:B------:R-:W-:Y:S02]  /*181e0*/  ISETP.GE.U32.AND P3, PT, R198.reuse, R0, PT ;  /* 0x00000000c600720c */ /* 0x040fe40003f66070 */
[----:B------:R-:W-:Y:S01]  /*181f0*/  LOP3.LUT R0, R17, R185, R32, 0x96, !PT ;  /* 0x000000b911007212 */ /* 0x000fe200078e9620 */
[----:B------:R-:W-:Y:S01]  /*18200*/  IMAD.MOV.U32 R98, RZ, RZ, R5 ;  /* 0x000000ffff627224 */ /* 0x000fe200078e0005 */
[----:B------:R-:W-:Y:S01]  /*18210*/  ISETP.GE.U32.AND P2, PT, R198, R4, PT ;  /* 0x00000004c600720c */ /* 0x000fe20003f46070 */
[----:B------:R-:W-:Y:S02]  /*18220*/  IMAD.MOV.U32 R88, RZ, RZ, R173 ;  /* 0x000000ffff587224 */ /* 0x000fe400078e00ad */
[----:B------:R-:W-:Y:S01]  /*18230*/  IMAD.MOV.U32 R168, RZ, RZ, R83 ;  /* 0x000000ffffa87224 */ /* 0x000fe200078e0053 */
[----:B------:R-:W-:Y:S01]  /*18240*/  LOP3.LUT R3, R29, R166, R16, 0x96, !PT ;  /* 0x000000a61d037212 */ /* 0x000fe200078e9610 */
[----:B------:R-:W-:Y:S01]  /*18250*/  IMAD.WIDE.U32 R4, R0, -0x2daee0ad, RZ ;  /* 0xd2511f5300047825 */ /* 0x000fe200078e00ff */
[C---:B------:R-:W-:Y:S01]  /*18260*/  PRMT R20, R125.reuse, 0x7610, R20 ;  /* 0x000076107d147816 */ /* 0x040fe20000000014 */
[----:B------:R-:W-:Y:S01]  /*18270*/  @!P1 HADD2 R99, -R21.H0_H0, -RZ.H0_H0 ;  /* 0xa00000ff15639230 */ /* 0x000fe20000000900 */
[----:B------:R-:W-:Y:S01]  /*18280*/  PRMT R19, R125, 0x7632, R19 ;  /* 0x000076327d137816 */ /* 0x000fe20000000013 */
[----:B------:R-:W-:Y:S01]  /*18290*/  IMAD.MOV.U32 R173, RZ, RZ, R82 ;  /* 0x000000ffffad7224 */ /* 0x000fe200078e0052 */
[----:B------:R-:W-:Y:S01]  /*182a0*/  LOP3.LUT R0, R5, R172, R30, 0x96, !PT ;  /* 0x000000ac05007212 */ /* 0x000fe200078e961e */
[----:B------:R-:W-:Y:S01]  /*182b0*/  IMAD.MOV.U32 R82, RZ, RZ, R174 ;  /* 0x000000ffff527224 */ /* 0x000fe200078e00ae */
[----:B------:R-:W2:Y:S01]  /*182c0*/  LDL.LU.64 R32, [R1+0x208] ;  /* 0x0002080001207983 */ /* 0x000ea20000300a00 */
[----:B------:R-:W-:-:S02]  /*182d0*/  IMAD.MOV.U32 R83, RZ, RZ, R163 ;  /* 0x000000ffff537224 */ /* 0x000fc400078e00a3 */
[----:B------:R-:W-:Y:S02]  /*182e0*/  IMAD.MOV.U32 R174, RZ, RZ, R71 ;  /* 0x000000ffffae7224 */ /* 0x000fe400078e0047 */
[----:B------:R-:W-:Y:S01]  /*182f0*/  IMAD.WIDE.U32 R8, R3, -0x2daee0ad, RZ ;  /* 0xd2511f5303087825 */ /* 0x000fe200078e00ff */
[----:B------:R-:W-:-:S03]  /*18300*/  @!P2 HADD2 R92, -R24.H0_H0, -RZ.H0_H0 ;  /* 0xa00000ff185ca230 */ /* 0x000fc60000000900 */
[----:B------:R-:W-:Y:S01]  /*18310*/  IMAD.MOV.U32 R89, RZ, RZ, R88 ;  /* 0x000000ffff597224 */ /* 0x000fe200078e0058 */
[----:B------:R-:W-:Y:S01]  /*18320*/  @!P3 HADD2 R110, -R20.H0_H0, -RZ.H0_H0 ;  /* 0xa00000ff146eb230 */ /* 0x000fe20000000900 */
[----:B------:R-:W-:Y:S01]  /*18330*/  IMAD.MOV.U32 R163, RZ, RZ, R70 ;  /* 0x000000ffffa37224 */ /* 0x000fe200078e0046 */
[----:B------:R-:W-:Y:S01]  /*18340*/  @!P1 PRMT R21, R99, 0x5410, RZ ;  /* 0x0000541063159816 */ /* 0x000fe200000000ff */
[----:B------:R-:W-:Y:S01]  /*18350*/  IMAD.MOV.U32 R71, RZ, RZ, R156 ;  /* 0x000000ffff477224 */ /* 0x000fe200078e009c */
[----:B------:R-:W3:Y:S01]  /*18360*/  LDL.LU.64 R30, [R1+0x200] ;  /* 0x00020000011e7983 */ /* 0x000ee20000300a00 */
[----:B------:R-:W-:Y:S02]  /*18370*/  IMAD.MOV.U32 R70, RZ, RZ, R6 ;  /* 0x000000ffff467224 */ /* 0x000fe400078e0006 */
[----:B------:R-:W-:Y:S02]  /*18380*/  IMAD.MOV.U32 R156, RZ, RZ, R7 ;  /* 0x000000ffff9c7224 */ /* 0x000fe400078e0007 */
[----:B------:R-:W-:Y:S01]  /*18390*/  IMAD.WIDE.U32 R6, R0, -0x326172a9, RZ ;  /* 0xcd9e8d5700067825 */ /* 0x000fe200078e00ff */
[----:B------:R-:W-:-:S04]  /*183a0*/  LOP3.LUT R3, R9, R98, R4, 0x96, !PT ;  /* 0x0000006209037212 */ /* 0x000fc800078e9604 */
[----:B------:R-:W-:Y:S01]  /*183b0*/  LOP3.LUT R0, R7, R93, R28, 0x96, !PT ;  /* 0x0000005d07007212 */ /* 0x000fe200078e961c */
[----:B------:R-:W-:Y:S01]  /*183c0*/  IMAD.MOV.U32 R88, RZ, RZ, R173 ;  /* 0x000000ffff587224 */ /* 0x000fe200078e00ad */
[----:B------:R-:W-:Y:S01]  /*183d0*/  @!P2 PRMT R24, R92, 0x5410, RZ ;  /* 0x000054105c18a816 */ /* 0x000fe200000000ff */
[----:B------:R-:W3:Y:S02]  /*183e0*/  LDL.LU.64 R28, [R1+0x1f8] ;  /* 0x0001f800011c7983 */ /* 0x000ee40000300a00 */
[----:B------:R-:W-:-:S05]  /*183f0*/  IMAD.WIDE.U32 R4, R0, -0x2daee0ad, RZ ;  /* 0xd2511f5300047825 */ /* 0x000fca00078e00ff */
[----:B------:R-:W-:Y:S01]  /*18400*/  LOP3.LUT R5, R5, R161, R8, 0x96, !PT ;  /* 0x000000a105057212 */ /* 0x000fe200078e9608 */
[----:B------:R-:W-:-:S04]  /*18410*/  IMAD.WIDE.U32 R8, R3, -0x326172a9, RZ ;  /* 0xcd9e8d5703087825 */ /* 0x000fc800078e00ff */
[----:B------:R-:W-:Y:S01]  /*18420*/  IMAD.MOV.U32 R92, RZ, RZ, R83 ;  /* 0x000000ffff5c7224 */ /* 0x000fe200078e0053 */
[----:B------:R-:W-:Y:S01]  /*18430*/  LOP3.LUT R0, R9, R119, R6, 0x96, !PT ;  /* 0x0000007709007212 */ /* 0x000fe200078e9606 */
[----:B------:R-:W-:Y:S01]  /*18440*/  IMAD.MOV.U32 R83, RZ, RZ, R71 ;  /* 0x000000ffff537224 */ /* 0x000fe200078e0047 */
[----:B------:R-:W-:Y:S01]  /*18450*/  SHF.R.U32.HI R6, RZ, 0x18, R2 ;  /* 0x00000018ff067819 */ /* 0x000fe20000011602 */
[----:B------:R-:W-:Y:S02]  /*18460*/  IMAD.MOV.U32 R71, RZ, RZ, R156 ;  /* 0x000000ffff477224 */ /* 0x000fe400078e009c */
[----:B------:R-:W-:Y:S01]  /*18470*/  IMAD.MOV.U32 R156, RZ, RZ, R160 ;  /* 0x000000ffff9c7224 */ /* 0x000fe200078e00a0 */
[----:B------:R-:W-:Y:S01]  /*18480*/  ISETP.GE.U32.AND P2, PT, R198, R6, PT ;  /* 0x00000006c600720c */ /* 0x000fe20003f46070 */
[----:B------:R-:W-:Y:S01]  /*18490*/  IMAD.MOV.U32 R99, RZ, RZ, R88 ;  /* 0x000000ffff637224 */ /* 0x000fe200078e0058 */
[----:B------:R-:W-:Y:S01]  /*184a0*/  PRMT R160, R20, 0x5410, R19 ;  /* 0x0000541014a07816 */ /* 0x000fe20000000013 */
[----:B------:R-:W-:Y:S01]  /*184b0*/  IMAD.MOV.U32 R88, RZ, RZ, R87 ;  /* 0x000000ffff587224 */ /* 0x000fe200078e0057 */
[----:B------:R-:W-:Y:S01]  /*184c0*/  @!P3 PRMT R20, R110, 0x5410, RZ ;  /* 0x000054106e14b816 */ /* 0x000fe200000000ff */
[----:B------:R-:W-:Y:S01]  /*184d0*/  IMAD.MOV.U32 R87, RZ, RZ, R86 ;  /* 0x000000ffff577224 */ /* 0x000fe200078e0056 */
[----:B------:R-:W3:Y:S01]  /*184e0*/  LDL R110, [R1+0x16c] ;  /* 0x00016c00016e7983 */ /* 0x000ee20000100800 */
[----:B------:R-:W-:-:S03]  /*184f0*/  IMAD.MOV.U32 R86, RZ, RZ, R164 ;  /* 0x000000ffff567224 */ /* 0x000fc600078e00a4 */
[----:B------:R-:W3:Y:S03]  /*18500*/  LDL.LU R164, [R1+0xf4] ;  /* 0x0000f40001a47983 */ /* 0x000ee60000300800 */
[----:B------:R-:W-:-:S05]  /*18510*/  @!P2 HADD2 R112, -R19.H0_H0, -RZ.H0_H0 ;  /* 0xa00000ff1370a230 */ /* 0x000fca0000000900 */
[----:B------:R-:W-:Y:S02]  /*18520*/  @!P2 PRMT R19, R112, 0x5410, RZ ;  /* 0x000054107013a816 */ /* 0x000fe400000000ff */
[----:B------:R-:W3:Y:S01]  /*18530*/  LDL.LU R112, [R1+0xf0] ;  /* 0x0000f00001707983 */ /* 0x000ee20000300800 */
[----:B------:R-:W-:-:S05]  /*18540*/  IMAD.WIDE.U32 R44, R0, -0x2daee0ad, RZ ;  /* 0xd2511f53002c7825 */ /* 0x000fca00078e00ff */
[----:B------:R-:W-:Y:S01]  /*18550*/  LOP3.LUT R3, R45, R137, R4, 0x96, !PT ;  /* 0x000000892d037212 */ /* 0x000fe200078e9604 */
[----:B------:R-:W-:-:S04]  /*18560*/  IMAD.WIDE.U32 R4, R5, -0x326172a9, RZ ;  /* 0xcd9e8d5705047825 */ /* 0x000fc800078e00ff */
[----:B------:R-:W-:-:S05]  /*18570*/  IMAD.WIDE.U32 R2, R3, -0x326172a9, RZ ;  /* 0xcd9e8d5703027825 */ /* 0x000fca00078e00ff */
[----:B------:R-:W-:-:S04]  /*18580*/  LOP3.LUT R0, R3, R251, R4, 0x96, !PT ;  /* 0x000000fb03007212 */ /* 0x000fc800078e9604 */
[----:B------:R-:W-:-:S04]  /*18590*/  LOP3.LUT R4, R0, 0xff, RZ, 0xc0, !PT ;  /* 0x000000ff00047812 */ /* 0x000fc800078ec0ff */
[----:B------:R-:W-:Y:S02]  /*185a0*/  ISETP.GE.U32.AND P1, PT, R198, R4, PT ;  /* 0x00000004c600720c */ /* 0x000fe40003f26070 */
[----:B------:R-:W-:Y:S02]  /*185b0*/  F2FP.PACK_AB R101, R14, R18 ;  /* 0x000000120e65723e */ /* 0x000fe400000000ff */
[----:B------:R-:W-:Y:S02]  /*185c0*/  LOP3.LUT R4, R0, 0xffff, RZ, 0xc0, !PT ;  /* 0x0000ffff00047812 */ /* 0x000fe400078ec0ff */
[C---:B------:R-:W-:Y:S02]  /*185d0*/  PRMT R18, R109.reuse, 0x7610, R18 ;  /* 0x000076106d127816 */ /* 0x040fe40000000012 */
[----:B------:R-:W-:Y:S02]  /*185e0*/  SHF.R.U32.HI R4, RZ, 0x8, R4 ;  /* 0x00000008ff047819 */ /* 0x000fe40000011604 */
[----:B------:R-:W-:-:S03]  /*185f0*/  PRMT R17, R109, 0x7632, R17 ;  /* 0x000076326d117816 */ /* 0x000fc60000000011 */
[----:B------:R-:W-:Y:S01]  /*18600*/  @!P1 HADD2 R111, -R18.H0_H0, -RZ.H0_H0 ;  /* 0xa00000ff126f9230 */ /* 0x000fe20000000900 */
[----:B------:R-:W-:Y:S01]  /*18610*/  LOP3.LUT R4, R4, 0xffff, RZ, 0xc0, !PT ;  /* 0x0000ffff04047812 */ /* 0x000fe200078ec0ff */
[----:B------:R-:W-:Y:S01]  /*18620*/  IMAD.MOV.U32 R173, RZ, RZ, R163 ;  /* 0x000000ffffad7224 */ /* 0x000fe200078e00a3 */
[----:B------:R-:W-:Y:S02]  /*18630*/  PRMT R163, R18, 0x5410, R17 ;  /* 0x0000541012a37816 */ /* 0x000fe40000000011 */
        /* <DEDUP_REMOVED lines=9> */
[----:B------:R-:W-:Y:S01]  /*186d0*/  PRMT R16, R114, 0x7610, R16 ;  /* 0x0000761072107816 */ /* 0x000fe20000000010 */
[----:B------:R-:W-:Y:S01]  /*186e0*/  IMAD.MOV.U32 R98, RZ, RZ, R149 ;  /* 0x000000ffff627224 */ /* 0x000fe200078e0095 */
[----:B------:R-:W-:Y:S01]  /*186f0*/  LOP3.LUT R0, R2, 0xff, RZ, 0xc0, !PT ;  /* 0x000000ff02007812 */ /* 0x000fe200078ec0ff */
[----:B------:R-:W-:Y:S01]  /*18700*/  IMAD.MOV.U32 R149, RZ, RZ, R162 ;  /* 0x000000ffff957224 */ /* 0x000fe200078e00a2 */
[----:B------:R-:W-:-:S05]  /*18710*/  PRMT R162, R16, 0x5410, R15 ;  /* 0x0000541010a27816 */ /* 0x000fca000000000f */
        /* <DEDUP_REMOVED lines=8> */
[----:B------:R-:W-:-:S03]  /*187a0*/  LOP3.LUT R0, R0, 0xffff, RZ, 0xc0, !PT ;  /* 0x0000ffff00007812 */ /* 0x000fc600078ec0ff */
[----:B------:R-:W-:Y:S01]  /*187b0*/  @!P1 HADD2 R122, -R14.H0_H0, -RZ.H0_H0 ;  /* 0xa00000ff0e7a9230 */ /* 0x000fe20000000900 */
[----:B------:R-:W-:-:S04]  /*187c0*/  PRMT R161, R14, 0x5410, R13 ;  /* 0x000054100ea17816 */ /* 0x000fc8000000000d */
[----:B------:R-:W-:Y:S02]  /*187d0*/  @!P1 PRMT R14, R122, 0x5410, RZ ;  /* 0x000054107a0e9816 */ /* 0x000fe400000000ff */
[----:B------:R-:W-:Y:S02]  /*187e0*/  ISETP.GE.U32.AND P1, PT, R198, R0, PT ;  /* 0x00000000c600720c */ /* 0x000fe40003f26070 */
[----:B------:R-:W-:-:S04]  /*187f0*/  LOP3.LUT R4, R4, 0xff, RZ, 0xc0, !PT ;  /* 0x000000ff04047812 */ /* 0x000fc800078ec0ff */
[----:B------:R-:W-:Y:S02]  /*18800*/  ISETP.GE.U32.AND P2, PT, R198, R4, PT ;  /* 0x00000004c600720c */ /* 0x000fe40003f46070 */
[--C-:B------:R-:W-:Y:S02]  /*18810*/  SHF.R.U32.HI R0, RZ, 0x10, R2.reuse ;  /* 0x00000010ff007819 */ /* 0x100fe40000011602 */
[----:B------:R-:W-:-:S03]  /*18820*/  SHF.R.U32.HI R2, RZ, 0x18, R2 ;  /* 0x00000018ff027819 */ /* 0x000fc60000011602 */
[----:B------:R-:W-:Y:S01]  /*18830*/  @!P1 HADD2 R123, -R13.H0_H0, -RZ.H0_H0 ;  /* 0xa00000ff0d7b9230 */ /* 0x000fe20000000900 */
[----:B------:R-:W-:-:S04]  /*18840*/  LOP3.LUT R5, R5, R130, R8, 0x96, !PT ;  /* 0x0000008205057212 */ /* 0x000fc800078e9608 */
[----:B------:R-:W-:Y:S02]  /*18850*/  @!P1 PRMT R13, R123, 0x5410, RZ ;  /* 0x000054107b0d9816 */ /* 0x000fe400000000ff */
[----:B------:R-:W-:Y:S01]  /*18860*/  ISETP.GE.U32.AND P1, PT, R198, R2, PT ;  /* 0x00000002c600720c */ /* 0x000fe20003f26070 */
[----:B------:R-:W-:Y:S01]  /*18870*/  @!P2 HADD2 R117, -R16.H0_H0, -RZ.H0_H0 ;  /* 0xa00000ff1075a230 */ /* 0x000fe20000000900 */
[----:B------:R-:W-:Y:S01]  /*18880*/  LOP3.LUT R0, R0, 0xff, RZ, 0xc0, !PT ;  /* 0x000000ff00007812 */ /* 0x000fe200078ec0ff */
[----:B------:R-:W-:Y:S01]  /*18890*/  IMAD.WIDE.U32 R2, R5, -0x2daee0ad, RZ ;  /* 0xd2511f5305027825 */ /* 0x000fe200078e00ff */
[----:B------:R-:W-:Y:S02]  /*188a0*/  PRMT R10, R107, 0x7632, R10 ;  /* 0x000076326b0a7816 */ /* 0x000fe4000000000a */
[----:B------:R-:W-:Y:S02]  /*188b0*/  @!P2 PRMT R16, R117, 0x5410, RZ ;  /* 0x000054107510a816 */ /* 0x000fe400000000ff */
[----:B------:R-:W-:-:S02]  /*188c0*/  ISETP.GE.U32.AND P2, PT, R198, R0, PT ;  /* 0x00000000c600720c */ /* 0x000fc40003f46070 */
[----:B------:R-:W-:Y:S02]  /*188d0*/  LOP3.LUT R0, R3, R249, R44, 0x96, !PT ;  /* 0x000000f903007212 */ /* 0x000fe400078e962c */
[----:B------:R-:W-:Y:S01]  /*188e0*/  PRMT R11, R107, 0x7610, R11 ;  /* 0x000076106b0b7816 */ /* 0x000fe2000000000b */
[----:B------:R-:W-:Y:S01]  /*188f0*/  @!P1 HADD2 R127, -R10.H0_H0, -RZ.H0_H0 ;  /* 0xa00000ff0a7f9230 */ /* 0x000fe20000000900 */
[----:B------:R-:W-:Y:S02]  /*18900*/  LOP3.LUT R4, R0, 0xff, RZ, 0xc0, !PT ;  /* 0x000000ff00047812 */ /* 0x000fe400078ec0ff */
[----:B------:R-:W-:Y:S02]  /*18910*/  PRMT R107, R11, 0x5410, R10 ;  /* 0x000054100b6b7816 */ /* 0x000fe4000000000a */
[----:B------:R-:W-:Y:S02]  /*18920*/  @!P1 PRMT R10, R127, 0x5410, RZ ;  /* 0x000054107f0a9816 */ /* 0x000fe400000000ff */
[----:B------:R-:W-:-:S02]  /*18930*/  ISETP.GE.U32.AND P1, PT, R198, R4, PT ;  /* 0x00000004c600720c */ /* 0x000fc40003f26070 */
        /* <DEDUP_REMOVED lines=20> */
[----:B------:R-:W-:-:S05]  /*18a80*/  @!P1 HADD2 R132, -R6.H0_H0, -RZ.H0_H0 ;  /* 0xa00000ff06849230 */ /* 0x000fca0000000900 */
[----:B------:R-:W-:Y:S02]  /*18a90*/  @!P1 PRMT R6, R132, 0x5410, RZ ;  /* 0x0000541084069816 */ /* 0x000fe400000000ff */
[----:B------:R-:W-:Y:S01]  /*18aa0*/  ISETP.GE.U32.AND P1, PT, R198, R0, PT ;  /* 0x00000000c600720c */ /* 0x000fe20003f26070 */
[----:B------:R-:W-:Y:S01]  /*18ab0*/  @!P2 HADD2 R126, -R11.H0_H0, -RZ.H0_H0 ;  /* 0xa00000ff0b7ea230 */ /* 0x000fe20000000900 */
[----:B------:R-:W-:Y:S02]  /*18ac0*/  LOP3.LUT R0, R2, 0xffff, RZ, 0xc0, !PT ;  /* 0x0000ffff02007812 */ /* 0x000fe400078ec0ff */
[----:B------:R-:W-:Y:S02]  /*18ad0*/  LOP3.LUT R4, R4, 0xff, RZ, 0xc0, !PT ;  /* 0x000000ff04047812 */ /* 0x000fe400078ec0ff */
[----:B------:R-:W-:Y:S02]  /*18ae0*/  PRMT R5, R91, 0x7610, R5 ;  /* 0x000076105b057816 */ /* 0x000fe40000000005 */
[----:B------:R-:W-:-:S02]  /*18af0*/  @!P2 PRMT R11, R126, 0x5410, RZ ;  /* 0x000054107e0ba816 */ /* 0x000fc400000000ff */
[----:B------:R-:W-:Y:S02]  /*18b00*/  SHF.R.U32.HI R0, RZ, 0x8, R0 ;  /* 0x00000008ff007819 */ /* 0x000fe40000011600 */
[----:B------:R-:W-:Y:S01]  /*18b10*/  ISETP.GE.U32.AND P2, PT, R198, R4, PT ;  /* 0x00000004c600720c */ /* 0x000fe20003f46070 */
[----:B------:R-:W-:Y:S01]  /*18b20*/  @!P1 HADD2 R138, -R5.H0_H0, -RZ.H0_H0 ;  /* 0xa00000ff058a9230 */ /* 0x000fe20000000900 */
[----:B------:R-:W-:Y:S02]  /*18b30*/  PRMT R4, R91, 0x7632, R4 ;  /* 0x000076325b047816 */ /* 0x000fe40000000004 */
[----:B------:R-:W-:Y:S01]  /*18b40*/  LOP3.LUT R0, R0, 0xffff, RZ, 0xc0, !PT ;  /* 0x0000ffff00007812 */ /* 0x000fe200078ec0ff */
[----:B------:R-:W-:Y:S01]  /*18b50*/  IMAD.MOV.U32 R111, RZ, RZ, R93 ;  /* 0x000000ffff6f7224 */ /* 0x000fe200078e005d */
[----:B------:R-:W-:Y:S01]  /*18b60*/  PRMT R101, R5, 0x5410, R4 ;  /* 0x0000541005657816 */ /* 0x000fe20000000004 */
[----:B------:R-:W-:Y:S01]  /*18b70*/  IMAD.MOV.U32 R93, RZ, RZ, R92 ;  /* 0x000000ffff5d7224 */ /* 0x000fe200078e005c */
[----:B------:R-:W-:Y:S01]  /*18b80*/  @!P1 PRMT R5, R138, 0x5410, RZ ;  /* 0x000054108a059816 */ /* 0x000fe200000000ff */
[----:B------:R-:W-:Y:S01]  /*18b90*/  IMAD.MOV.U32 R92, RZ, RZ, R89 ;  /* 0x000000ffff5c7224 */ /* 0x000fe200078e0059 */
[----:B------:R-:W-:Y:S01]  /*18ba0*/  ISETP.GE.U32.AND P1, PT, R198, R0, PT ;  /* 0x00000000c600720c */ /* 0x000fe20003f26070 */
[----:B----4-:R-:W-:Y:S01]  /*18bb0*/  ST.E.U16 [R48.64+-0x100], R90 ;  /* 0xffff005a30007985 */ /* 0x010fe2000c101504 */
[----:B------:R-:W-:-:S03]  /*18bc0*/  IMAD.MOV.U32 R89, RZ, RZ, R148 ;  /* 0x000000ffff597224 */ /* 0x000fc600078e0094 */
[----:B------:R-:W-:Y:S01]  /*18bd0*/  ST.E.U16 [R48.64+-0xfe], R85 ;  /* 0xffff025530007985 */ /* 0x000fe2000c101504 */
[----:B------:R-:W-:-:S03]  /*18be0*/  IMAD.MOV.U32 R148, RZ, RZ, R165 ;  /* 0x000000ffff947224 */ /* 0x000fc600078e00a5 */
[----:B--2---:R-:W-:Y:S04]  /*18bf0*/  ST.E.U16 [R32.64+-0x100], R78 ;  /* 0xffff004e20007985 */ /* 0x004fe8000c101504 */
[----:B------:R-:W-:Y:S01]  /*18c00*/  ST.E.U16 [R32.64+-0xfe], R79 ;  /* 0xffff024f20007985 */ /* 0x000fe2000c101504 */
[----:B------:R-:W-:-:S03]  /*18c10*/  IMAD.MOV.U32 R109, RZ, RZ, R125 ;  /* 0x000000ffff6d7224 */ /* 0x000fc600078e007d */
[----:B---3--:R-:W-:Y:S04]  /*18c20*/  ST.E.U16 [R30.64+-0x100], R42 ;  /* 0xffff002a1e007985 */ /* 0x008fe8000c101504 */
[----:B------:R-:W-:Y:S01]  /*18c30*/  ST.E.U16 [R30.64+-0xfe], R39 ;  /* 0xffff02271e007985 */ /* 0x000fe2000c101504 */
[----:B------:R-:W-:Y:S01]  /*18c40*/  IMAD.MOV.U32 R125, RZ, RZ, R93 ;  /* 0x000000ffff7d7224 */ /* 0x000fe200078e005d */
[----:B------:R-:W-:Y:S02]  /*18c50*/  SHF.R.U32.HI R0, RZ, 0x10, R2 ;  /* 0x00000010ff007819 */ /* 0x000fe40000011602 */
[----:B------:R-:W-:Y:S04]  /*18c60*/  ST.E.U16 [R28.64+-0x100], R38 ;  /* 0xffff00261c007985 */ /* 0x000fe8000c101504 */
[----:B------:R-:W-:Y:S04]  /*18c70*/  ST.E.U16 [R28.64+-0xfe], R37 ;  /* 0xffff02251c007985 */ /* 0x000fe8000c101504 */
[----:B------:R-:W-:Y:S04]  /*18c80*/  ST.E.U16 [R48.64+-0xf0], R74 ;  /* 0xffff104a30007985 */ /* 0x000fe8000c101504 */
[----:B------:R-:W-:Y:S04]  /*18c90*/  ST.E.U16 [R48.64+-0xee], R69 ;  /* 0xffff124530007985 */ /* 0x000fe8000c101504 */
[----:B------:R-:W-:Y:S04]  /*18ca0*/  ST.E.U16 [R32.64+-0xf0], R67 ;  /* 0xffff104320007985 */ /* 0x000fe8000c101504 */
[----:B------:R-:W-:Y:S04]  /*18cb0*/  ST.E.U16 [R32.64+-0xee], R68 ;  /* 0xffff124420007985 */ /* 0x000fe8000c101504 */
[----:B------:R-:W-:Y:S01]  /*18cc0*/  ST.E.U16 [R30.64+-0xf0], R36 ;  /* 0xffff10241e007985 */ /* 0x000fe2000c101504 */
[----:B------:R-:W-:-:S03]  /*18cd0*/  IMAD.WIDE.U32 R164, R164, -0x326172a9, RZ ;  /* 0xcd9e8d57a4a47825 */ /* 0x000fc600078e00ff */
[----:B------:R-:W-:Y:S04]  /*18ce0*/  ST.E.U16 [R30.64+-0xee], R35 ;  /* 0xffff12231e007985 */ /* 0x000fe8000c101504 */
[----:B------:R1:W-:Y:S01]  /*18cf0*/  ST.E.U16 [R28.64+-0xee], R27 ;  /* 0xffff121b1c007985 */ /* 0x0003e2000c101504 */
[----:B------:R-:W-:Y:S01]  /*18d00*/  LOP3.LUT R3, R177, R185, R164, 0x96, !PT ;  /* 0x000000b9b1037212 */ /* 0x000fe200078e96a4 */
[----:B------:R-:W-:Y:S01]  /*18d10*/  IMAD.MOV.U32 R93, RZ, RZ, R168 ;  /* 0x000000ffff5d7224 */ /* 0x000fe200078e00a8 */
[----:B------:R-:W-:Y:S01]  /*18d20*/  @!P2 HADD2 R133, -R7.H0_H0, -RZ.H0_H0 ;  /* 0xa00000ff0785a230 */ /* 0x000fe20000000900 */
[----:B------:R-:W-:Y:S01]  /*18d30*/  IMAD.MOV.U32 R168, RZ, RZ, R83 ;  /* 0x000000ffffa87224 */ /* 0x000fe200078e0053 */
[----:B------:R-:W-:Y:S01]  /*18d40*/  @!P1 HADD2 R139, -R4.H0_H0, -RZ.H0_H0 ;  /* 0xa00000ff048b9230 */ /* 0x000fe20000000900 */
[----:B------:R-:W-:Y:S01]  /*18d50*/  IMAD.MOV.U32 R83, RZ, RZ, R174 ;  /* 0x000000ffff537224 */ /* 0x000fe200078e00ae */
[----:B------:R-:W-:Y:S01]  /*18d60*/  LOP3.LUT R0, R0, 0xff, RZ, 0xc0, !PT ;  /* 0x000000ff00007812 */ /* 0x000fe200078ec0ff */
[----:B------:R-:W-:Y:S01]  /*18d70*/  IMAD.MOV.U32 R174, RZ, RZ, R71 ;  /* 0x000000ffffae7224 */ /* 0x000fe200078e0047 */
[----:B------:R-:W-:Y:S01]  /*18d80*/  SHF.R.U32.HI R2, RZ, 0x18, R2 ;  /* 0x00000018ff027819 */ /* 0x000fe20000011602 */
[----:B------:R2:W-:Y:S01]  /*18d90*/  ST.E.U16 [R28.64+-0xf0], R34 ;  /* 0xffff10221c007985 */ /* 0x0005e2000c101504 */
[----:B------:R-:W-:-:S02]  /*18da0*/  @!P2 PRMT R7, R133, 0x5410, RZ ;  /* 0x000054108507a816 */ /* 0x000fc400000000ff */
[----:B------:R-:W-:Y:S01]  /*18db0*/  @!P1 PRMT R4, R139, 0x5410, RZ ;  /* 0x000054108b049816 */ /* 0x000fe200000000ff */
[----:B------:R-:W-:Y:S01]  /*18dc0*/  ST.E.U16 [R48.64+-0xe0], R51 ;  /* 0xffff203330007985 */ /* 0x000fe2000c101504 */
[C---:B------:R-:W-:Y:S02]  /*18dd0*/  ISETP.GE.U32.AND P2, PT, R198.reuse, R0, PT ;  /* 0x00000000c600720c */ /* 0x040fe40003f46070 */
[----:B------:R-:W-:Y:S02]  /*18de0*/  ISETP.GE.U32.AND P1, PT, R198, R2, PT ;  /* 0x00000002c600720c */ /* 0x000fe40003f26070 */
[----:B-1----:R-:W-:Y:S01]  /*18df0*/  LOP3.LUT R27, R110, R165, RZ, 0x3c, !PT ;  /* 0x000000a56e1b7212 */ /* 0x002fe200078e3cff */
[----:B------:R-:W-:Y:S02]  /*18e00*/  IMAD.MOV.U32 R110, RZ, RZ, R99 ;  /* 0x000000ffff6e7224 */ /* 0x000fe400078e0063 */
[----:B------:R-:W-:Y:S02]  /*18e10*/  IMAD.MOV.U32 R99, RZ, RZ, R92 ;  /* 0x000000ffff637224 */ /* 0x000fe400078e005c */
[----:B------:R-:W-:-:S02]  /*18e20*/  IMAD.MOV.U32 R92, RZ, RZ, R173 ;  /* 0x000000ffff5c7224 */ /* 0x000fc400078e00ad */
[----:B------:R-:W-:Y:S02]  /*18e30*/  IMAD.MOV.U32 R173, RZ, RZ, R82 ;  /* 0x000000ffffad7224 */ /* 0x000fe400078e0052 */
[----:B------:R-:W-:Y:S02]  /*18e40*/  IMAD.MOV.U32 R82, RZ, RZ, R70 ;  /* 0x000000ffff527224 */ /* 0x000fe400078e0046 */
[----:B------:R-:W-:Y:S01]  /*18e50*/  IMAD.WIDE.U32 R70, R27, -0x2daee0ad, RZ ;  /* 0xd2511f531b467825 */ /* 0x000fe200078e00ff */
[----:B------:R-:W-:Y:S03]  /*18e60*/  ST.E.U16 [R48.64+-0xde], R47 ;  /* 0xffff222f30007985 */ /* 0x000fe6000c101504 */
[----:B--2---:R-:W-:Y:S01]  /*18e70*/  IMAD.WIDE.U32 R34, R3, -0x2daee0ad, RZ ;  /* 0xd2511f5303227825 */ /* 0x004fe200078e00ff */
[----:B------:R1:W-:Y:S01]  /*18e80*/  ST.E.U16 [R32.64+-0xe0], R46 ;  /* 0xffff202e20007985 */ /* 0x0003e2000c101504 */
[----:B------:R-:W-:-:S03]  /*18e90*/  LOP3.LUT R27, R71, R112, R182, 0x96, !PT ;  /* 0x00000070471b7212 */ /* 0x000fc600078e96b6 */
[----:B------:R-:W-:Y:S01]  /*18ea0*/  ST.E.U16 [R32.64+-0xde], R50 ;  /* 0xffff223220007985 */ /* 0x000fe2000c101504 */
[----:B------:R-:W-:Y:S02]  /*18eb0*/  LOP3.LUT R34, R41, R113, R34, 0x96, !PT ;  /* 0x0000007129227212 */ /* 0x000fe400078e9622 */
[----:B------:R-:W-:Y:S01]  /*18ec0*/  LOP3.LUT R3, R35, R172, R70, 0x96, !PT ;  /* 0x000000ac23037212 */ /* 0x000fe200078e9646 */
[----:B------:R2:W-:Y:S04]  /*18ed0*/  ST.E.U16 [R30.64+-0xe0], R26 ;  /* 0xffff201a1e007985 */ /* 0x0005e8000c101504 */
[----:B------:R3:W-:Y:S01]  /*18ee0*/  ST.E.U16 [R30.64+-0xde], R25 ;  /* 0xffff22191e007985 */ /* 0x0007e2000c101504 */
[----:B------:R-:W-:-:S03]  /*18ef0*/  IMAD.WIDE.U32 R68, R27, -0x326172a9, RZ ;  /* 0xcd9e8d571b447825 */ /* 0x000fc600078e00ff */
[----:B------:R4:W-:Y:S04]  /*18f00*/  ST.E.U16 [R28.64+-0xe0], R24 ;  /* 0xffff20181c007985 */ /* 0x0009e8000c101504 */
[----:B------:R3:W-:Y:S04]  /*18f10*/  ST.E.U16 [R28.64+-0xde], R23 ;  /* 0xffff22171c007985 */ /* 0x0007e8000c101504 */
[----:B------:R-:W-:Y:S04]  /*18f20*/  ST.E.U16 [R48.64+-0xd0], R75 ;  /* 0xffff304b30007985 */ /* 0x000fe8000c101504 */
[----:B------:R-:W-:Y:S01]  /*18f30*/  ST.E.U16 [R48.64+-0xce], R84 ;  /* 0xffff325430007985 */ /* 0x000fe2000c101504 */
[----:B-1----:R-:W-:-:S03]  /*18f40*/  IMAD.WIDE.U32 R46, R34, -0x326172a9, RZ ;  /* 0xcd9e8d57222e7825 */ /* 0x002fc600078e00ff */
[----:B------:R-:W-:Y:S01]  /*18f50*/  ST.E.U16 [R32.64+-0xd0], R81 ;  /* 0xffff305120007985 */ /* 0x000fe2000c101504 */
[----:B------:R-:W-:-:S03]  /*18f60*/  PRMT R2, R106, 0x7610, R2 ;  /* 0x000076106a027816 */ /* 0x000fc60000000002 */
[----:B------:R-:W-:Y:S01]  /*18f70*/  ST.E.U16 [R32.64+-0xce], R80 ;  /* 0xffff325020007985 */ /* 0x000fe2000c101504 */
[----:B--2---:R-:W-:Y:S01]  /*18f80*/  IMAD.WIDE.U32 R26, R3, -0x326172a9, RZ ;  /* 0xcd9e8d57031a7825 */ /* 0x004fe200078e00ff */
[----:B------:R-:W-:Y:S02]  /*18f90*/  PRMT R0, R106, 0x7632, R0 ;  /* 0x000076326a007816 */ /* 0x000fe40000000000 */
[----:B------:R-:W-:Y:S04]  /*18fa0*/  ST.E.U16 [R30.64+-0xd0], R22 ;  /* 0xffff30161e007985 */ /* 0x000fe8000c101504 */
[----:B------:R-:W-:Y:S04]  /*18fb0*/  ST.E.U16 [R30.64+-0xce], R21 ;  /* 0xffff32151e007985 */ /* 0x000fe8000c101504 */
[----:B------:R-:W-:Y:S04]  /*18fc0*/  ST.E.U16 [R28.64+-0xd0], R20 ;  /* 0xffff30141c007985 */ /* 0x000fe8000c101504 */
[----:B------:R-:W-:Y:S04]  /*18fd0*/  ST.E.U16 [R28.64+-0xce], R19 ;  /* 0xffff32131c007985 */ /* 0x000fe8000c101504 */
[----:B------:R-:W-:Y:S04]  /*18fe0*/  ST.E.U16 [R48.64+-0xc0], R66 ;  /* 0xffff404230007985 */ /* 0x000fe8000c101504 */
[----:B------:R-:W-:Y:S01]  /*18ff0*/  ST.E.U16 [R48.64+-0xbe], R65 ;  /* 0xffff424130007985 */ /* 0x000fe2000c101504 */
[----:B---3--:R-:W-:-:S03]  /*19000*/  LOP3.LUT R25, R27, R111, R68, 0x96, !PT ;  /* 0x0000006f1b197212 */ /* 0x008fc600078e9644 */
[----:B------:R-:W-:Y:S01]  /*19010*/  ST.E.U16 [R32.64+-0xc0], R63 ;  /* 0xffff403f20007985 */ /* 0x000fe2000c101504 */
[----:B------:R-:W-:-:S03]  /*19020*/  LOP3.LUT R3, R47, R119, R26, 0x96, !PT ;  /* 0x000000772f037212 */ /* 0x000fc600078e961a */
[----:B------:R-:W-:Y:S01]  /*19030*/  ST.E.U16 [R32.64+-0xbe], R64 ;  /* 0xffff424020007985 */ /* 0x000fe2000c101504 */
[----:B------:R-:W-:-:S03]  /*19040*/  @!P2 HADD2 R143, -R2.H0_H0, -RZ.H0_H0 ;  /* 0xa00000ff028fa230 */ /* 0x000fc60000000900 */
[----:B------:R-:W-:Y:S01]  /*19050*/  ST.E.U16 [R30.64+-0xc0], R18 ;  /* 0xffff40121e007985 */ /* 0x000fe2000c101504 */
[----:B------:R-:W-:-:S03]  /*19060*/  @!P1 HADD2 R142, -R0.H0_H0, -RZ.H0_H0 ;  /* 0xa00000ff008e9230 */ /* 0x000fc60000000900 */
[----:B------:R-:W-:Y:S04]  /*19070*/  ST.E.U16 [R30.64+-0xbe], R17 ;  /* 0xffff42111e007985 */ /* 0x000fe8000c101504 */
[----:B------:R-:W-:Y:S04]  /*19080*/  ST.E.U16 [R28.64+-0xc0], R16 ;  /* 0xffff40101c007985 */ /* 0x000fe8000c101504 */
[----:B------:R-:W-:Y:S04]  /*19090*/  ST.E.U16 [R28.64+-0xbe], R15 ;  /* 0xffff420f1c007985 */ /* 0x000fe8000c101504 */
[----:B------:R-:W-:Y:S04]  /*190a0*/  ST.E.U16 [R48.64+-0xb0], R62 ;  /* 0xffff503e30007985 */ /* 0x000fe8000c101504 */
[----:B------:R-:W-:Y:S04]  /*190b0*/  ST.E.U16 [R48.64+-0xae], R61 ;  /* 0xffff523d30007985 */ /* 0x000fe8000c101504 */
[----:B------:R-:W-:Y:S04]  /*190c0*/  ST.E.U16 [R32.64+-0xb0], R59 ;  /* 0xffff503b20007985 */ /* 0x000fe8000c101504 */
[----:B------:R-:W-:Y:S01]  /*190d0*/  ST.E.U16 [R32.64+-0xae], R60 ;  /* 0xffff523c20007985 */ /* 0x000fe2000c101504 */
[----:B------:R-:W-:-:S03]  /*190e0*/  PRMT R100, R2, 0x5410, R0 ;  /* 0x0000541002647816 */ /* 0x000fc60000000000 */
[----:B------:R-:W-:Y:S01]  /*190f0*/  ST.E.U16 [R30.64+-0xb0], R14 ;  /* 0xffff500e1e007985 */ /* 0x000fe2000c101504 */
[----:B------:R-:W-:-:S03]  /*19100*/  IMAD.MOV.U32 R114, RZ, RZ, R109 ;  /* 0x000000ffff727224 */ /* 0x000fc600078e006d */
[----:B------:R-:W-:Y:S01]  /*19110*/  ST.E.U16 [R30.64+-0xae], R13 ;  /* 0xffff520d1e007985 */ /* 0x000fe2000c101504 */
[----:B----4-:R-:W-:-:S03]  /*19120*/  IMAD.WIDE.U32 R24, R25, -0x2daee0ad, RZ ;  /* 0xd2511f5319187825 */ /* 0x010fc600078e00ff */
[----:B------:R-:W-:Y:S01]  /*19130*/  ST.E.U16 [R28.64+-0xb0], R11 ;  /* 0xffff500b1c007985 */ /* 0x000fe2000c101504 */
[----:B------:R-:W-:-:S03]  /*19140*/  IMAD.WIDE.U32 R50, R3, -0x2daee0ad, RZ ;  /* 0xd2511f5303327825 */ /* 0x000fc600078e00ff */
[----:B------:R-:W-:Y:S01]  /*19150*/  ST.E.U16 [R28.64+-0xae], R10 ;  /* 0xffff520a1c007985 */ /* 0x000fe2000c101504 */
[----:B------:R-:W-:-:S03]  /*19160*/  @!P2 PRMT R2, R143, 0x5410, RZ ;  /* 0x000054108f02a816 */ /* 0x000fc600000000ff */
[----:B------:R-:W-:Y:S01]  /*19170*/  ST.E.U16 [R48.64+-0xa0], R58 ;  /* 0xffff603a30007985 */ /* 0x000fe2000c101504 */
[----:B------:R-:W-:-:S03]  /*19180*/  @!P1 PRMT R0, R142, 0x5410, RZ ;  /* 0x000054108e009816 */ /* 0x000fc600000000ff */
        /* <DEDUP_REMOVED lines=13> */
[----:B------:R-:W-:Y:S04]  /*19260*/  ST.E.U16 [R30.64+-0x90], R5 ;  /* 0xffff70051e007985 */ /* 0x000fe8000c101504 */
[----:B------:R-:W-:Y:S04]  /*19270*/  ST.E.U16 [R30.64+-0x8e], R4 ;  /* 0xffff72041e007985 */ /* 0x000fe8000c101504 */
[----:B------:R1:W-:Y:S04]  /*19280*/  ST.E.U16 [R28.64+-0x90], R2 ;  /* 0xffff70021c007985 */ /* 0x0003e8000c101504 */
[----:B------:R2:W-:Y:S04]  /*19290*/  ST.E.U16 [R28.64+-0x8e], R0 ;  /* 0xffff72001c007985 */ /* 0x0005e8000c101504 */
[----:B------:R-:W3:Y:S04]  /*192a0*/  LDSM.16.MT88.4 R36, [R192+0x9000] ;  /* 0x00900000c024783b */ /* 0x000ee80000004200 */
[----:B------:R-:W4:Y:S01]  /*192b0*/  LDSM.16.MT88.4 R32, [R194+0x9000] ;  /* 0x00900000c220783b */ /* 0x000f220000004200 */
[----:B------:R-:W-:-:S02]  /*192c0*/  IMAD.MOV.U32 R109, RZ, RZ, R93 ;  /* 0x000000ffff6d7224 */ /* 0x000fc400078e005d */
[----:B-1----:R-:W-:Y:S01]  /*192d0*/  IMAD.WIDE.U32 R2, R3, -0x326172a9, RZ ;  /* 0xcd9e8d5703027825 */ /* 0x002fe200078e00ff */
[----:B------:R-:W1:Y:S03]  /*192e0*/  LDSM.16.MT88.4 R24, [R192+0xa000] ;  /* 0x00a00000c018783b */ /* 0x000e660000004200 */
[----:B--2---:R-:W-:Y:S01]  /*192f0*/  IMAD.WIDE.U32 R28, R23, -0x326172a9, RZ ;  /* 0xcd9e8d57171c7825 */ /* 0x004fe200078e00ff */
[----:B------:R-:W-:Y:S01]  /*19300*/  SHF.R.U32.HI R4, RZ, 0x10, R2 ;  /* 0x00000010ff047819 */ /* 0x000fe20000011602 */
[----:B------:R-:W2:Y:S03]  /*19310*/  LDSM.16.MT88.4 R16, [R194+0xa000] ;  /* 0x00a00000c210783b */ /* 0x000ea60000004200 */
[----:B------:R-:W-:Y:S01]  /*19320*/  LOP3.LUT R0, R3, R251, R28, 0x96, !PT ;  /* 0x000000fb03007212 */ /* 0x000fe200078e961c */
[----:B------:R-:W-:Y:S01]  /*19330*/  IMAD.MOV.U32 R112, RZ, RZ, R173 ;  /* 0x000000ffff707224 */ /* 0x000fe200078e00ad */
[C---:B------:R-:W-:Y:S01]  /*19340*/  LOP3.LUT R3, R2.reuse, 0xffff, RZ, 0xc0, !PT ;  /* 0x0000ffff02037812 */ /* 0x040fe200078ec0ff */
[----:B------:R-:W-:Y:S01]  /*19350*/  IMAD.MOV.U32 R93, RZ, RZ, R83 ;  /* 0x000000ffff5d7224 */ /* 0x000fe200078e0053 */
[----:B------:R-:W-:Y:S01]  /*19360*/  LOP3.LUT R7, R2, 0xff, RZ, 0xc0, !PT ;  /* 0x000000ff02077812 */ /* 0x000fe200078ec0ff */
[----:B------:R-:W1:Y:S01]  /*19370*/  LDSM.16.MT88.4 R20, [R192+0xb000] ;  /* 0x00b00000c014783b */ /* 0x000e620000004200 */
[----:B------:R-:W-:-:S02]  /*19380*/  SHF.R.U32.HI R6, RZ, 0x8, R3 ;  /* 0x00000008ff067819 */ /* 0x000fc40000011603 */
[----:B------:R-:W-:Y:S01]  /*19390*/  SHF.R.U32.HI R5, RZ, 0x18, R2 ;  /* 0x00000018ff057819 */ /* 0x000fe20000011602 */
[----:B------:R-:W1:Y:S01]  /*193a0*/  LDSM.16.MT88.4 R52, [R194+0xb000] ;  /* 0x00b00000c234783b */ /* 0x000e620000004200 */
[----:B------:R-:W-:Y:S02]  /*193b0*/  LOP3.LUT R3, R4, 0xff, RZ, 0xc0, !PT ;  /* 0x000000ff04037812 */ /* 0x000fe400078ec0ff */
[----:B------:R-:W-:Y:S02]  /*193c0*/  LOP3.LUT R2, R0, 0xffff, RZ, 0xc0, !PT ;  /* 0x0000ffff00027812 */ /* 0x000fe400078ec0ff */
[----:B------:R-:W-:Y:S02]  /*193d0*/  SHF.R.U32.HI R4, RZ, 0x10, R0 ;  /* 0x00000010ff047819 */ /* 0x000fe40000011600 */
[----:B------:R-:W-:Y:S02]  /*193e0*/  PRMT R7, R7, 0x5410, R6 ;  /* 0x0000541007077816 */ /* 0x000fe40000000006 */
[----:B------:R-:W-:-:S02]  /*193f0*/  PRMT R3, R3, 0x5410, R5 ;  /* 0x0000541003037816 */ /* 0x000fc40000000005 */
[----:B------:R-:W-:Y:S02]  /*19400*/  LOP3.LUT R6, R0, 0xff, RZ, 0xc0, !PT ;  /* 0x000000ff00067812 */ /* 0x000fe400078ec0ff */
[----:B------:R-:W-:Y:S02]  /*19410*/  SHF.R.U32.HI R2, RZ, 0x8, R2 ;  /* 0x00000008ff027819 */ /* 0x000fe40000011602 */
[----:B------:R-:W-:Y:S02]  /*19420*/  SHF.R.U32.HI R5, RZ, 0x18, R0 ;  /* 0x00000018ff057819 */ /* 0x000fe40000011600 */
[----:B------:R-:W-:Y:S02]  /*19430*/  LOP3.LUT R4, R4, 0xff, RZ, 0xc0, !PT ;  /* 0x000000ff04047812 */ /* 0x000fe400078ec0ff */
[----:B------:R-:W-:Y:S02]  /*19440*/  PRMT R0, R6, 0x5410, R2 ;  /* 0x0000541006007816 */ /* 0x000fe40000000002 */
[----:B------:R-:W-:Y:S01]  /*19450*/  PRMT R5, R4, 0x5410, R5 ;  /* 0x0000541004057816 */ /* 0x000fe20000000005 */
[----:B------:R-:W-:-:S02]  /*19460*/  HSET2.LE.AND R2, R7, R12, PT ;  /* 0x0000000c07027233 */ /* 0x000fc40003803000 */
[--C-:B------:R-:W-:Y:S02]  /*19470*/  HSET2.LE.AND R0, R0, R12.reuse, PT ;  /* 0x0000000c00007233 */ /* 0x100fe40003803000 */
[--C-:B------:R-:W-:Y:S02]  /*19480*/  HSET2.LE.AND R3, R3, R12.reuse, PT ;  /* 0x0000000c03037233 */ /* 0x100fe40003803000 */
[----:B------:R-:W-:Y:S01]  /*19490*/  HSET2.LE.AND R5, R5, R12, PT ;  /* 0x0000000c05057233 */ /* 0x000fe20003803000 */
[----:B------:R-:W-:Y:S02]  /*194a0*/  LOP3.LUT R4, R77, R0, RZ, 0xc0, !PT ;  /* 0x000000004d047212 */ /* 0x000fe400078ec0ff */
[----:B------:R-:W-:Y:S02]  /*194b0*/  LOP3.LUT R6, R73, R2, RZ, 0xc0, !PT ;  /* 0x0000000249067212 */ /* 0x000fe400078ec0ff */
[----:B------:R-:W-:Y:S02]  /*194c0*/  LOP3.LUT R7, R72, R3, RZ, 0xc0, !PT ;  /* 0x0000000348077212 */ /* 0x000fe400078ec0ff */
[----:B------:R-:W-:Y:S01]  /*194d0*/  LOP3.LUT R5, R76, R5, RZ, 0xc0, !PT ;  /* 0x000000054c057212 */ /* 0x000fe200078ec0ff */
[----:B------:R-:W-:-:S02]  /*194e0*/  IMAD.MOV.U32 R173, RZ, RZ, R174 ;  /* 0x000000ffffad7224 */ /* 0x000fc400078e00ae */
[----:B------:R-:W-:Y:S02]  /*194f0*/  IMAD.MOV.U32 R83, RZ, RZ, R156 ;  /* 0x000000ffff537224 */ /* 0x000fe400078e009c */
[----:B------:R-:W-:Y:S02]  /*19500*/  IMAD.MOV.U32 R156, RZ, RZ, R135 ;  /* 0x000000ffff9c7224 */ /* 0x000fe400078e0087 */
[----:B------:R-:W-:Y:S02]  /*19510*/  IMAD.MOV.U32 R174, RZ, RZ, R134 ;  /* 0x000000ffffae7224 */ /* 0x000fe400078e0086 */
[----:B---3--:R-:W-:Y:S07]  /*19520*/  HMMA.16816.F32 R132, R4, R36, R204 ;  /* 0x000000240484723c */ /* 0x008fee00000018cc */
        /* <DEDUP_REMOVED lines=21> */
[----:B----4-:R-:W-:Y:S01]  /*19680*/  HMMA.16816.F32 R136, R4, R32, R212 ;  /* 0x000000200488723c */ /* 0x010fe200000018d4 */
[----:B------:R-:W-:Y:S01]  /*19690*/  LOP3.LUT R2, R95, R172, R186, 0x96, !PT ;  /* 0x000000ac5f027212 */ /* 0x000fe200078e96ba */
[----:B------:R-:W-:Y:S01]  /*196a0*/  IMAD.MOV.U32 R74, RZ, RZ, R112 ;  /* 0x000000ffff4a7224 */ /* 0x000fe200078e0070 */
[----:B------:R-:W3:Y:S04]  /*196b0*/  LDL.LU R95, [R1+0x5c] ;  /* 0x00005c00015f7983 */ /* 0x000ee80000300800 */
[----:B------:R-:W-:Y:S01]  /*196c0*/  IMAD.MOV.U32 R215, RZ, RZ, R113 ;  /* 0x000000ffffd77224 */ /* 0x000fe200078e0071 */
[----:B------:R-:W4:Y:S01]  /*196d0*/  LDL.LU R64, [R1+0x80] ;  /* 0x0000800001407983 */ /* 0x000f220000300800 */
[----:B------:R-:W-:-:S02]  /*196e0*/  IMAD.MOV.U32 R122, RZ, RZ, R148 ;  /* 0x000000ffff7a7224 */ /* 0x000fc400078e0094 */
[----:B------:R-:W-:Y:S01]  /*196f0*/  IMAD.MOV.U32 R61, RZ, RZ, R93 ;  /* 0x000000ffff3d7224 */ /* 0x000fe200078e005d */
[----:B------:R-:W-:Y:S01]  /*19700*/  LOP3.LUT R0, R97, R215, R94, 0x96, !PT ;  /* 0x000000d761007212 */ /* 0x000fe200078e965e */
[----:B------:R-:W-:Y:S01]  /*19710*/  IMAD.MOV.U32 R94, RZ, RZ, R82 ;  /* 0x000000ffff5e7224 */ /* 0x000fe200078e0052 */
[----:B------:R-:W4:Y:S01]  /*19720*/  LDL.LU R65, [R1+0x84] ;  /* 0x0000840001417983 */ /* 0x000f220000300800 */
[----:B------:R-:W-:Y:S02]  /*19730*/  IMAD.MOV.U32 R67, RZ, RZ, R125 ;  /* 0x000000ffff437224 */ /* 0x000fe400078e007d */
[----:B------:R-:W-:Y:S01]  /*19740*/  IMAD.MOV.U32 R148, RZ, RZ, R124 ;  /* 0x000000ffff947224 */ /* 0x000fe200078e007c */
[----:B------:R-:W3:Y:S01]  /*19750*/  LDL.LU R82, [R1+0x68] ;  /* 0x0000680001527983 */ /* 0x000ee20000300800 */
[----:B------:R-:W-:Y:S01]  /*19760*/  IMAD.MOV.U32 R93, RZ, RZ, R83 ;  /* 0x000000ffff5d7224 */ /* 0x000fe200078e0053 */
[----:B------:R-:W-:Y:S02]  /*19770*/  HMMA.16816.F32 R124, R4, R34, R216 ;  /* 0x00000022047c723c */ /* 0x000fe400000018d8 */
[----:B------:R-:W3:Y:S04]  /*19780*/  LDL.LU R83, [R1+0x6c] ;  /* 0x00006c0001537983 */ /* 0x000ee80000300800 */
[----:B------:R-:W3:Y:S01]  /*19790*/  LDL.LU R72, [R1+0x70] ;  /* 0x0000700001487983 */ /* 0x000ee20000300800 */
[----:B------:R-:W-:-:S02]  /*197a0*/  IMAD.MOV.U32 R217, RZ, RZ, R74 ;  /* 0x000000ffffd97224 */ /* 0x000fc400078e004a */
[----:B------:R-:W-:Y:S01]  /*197b0*/  IMAD.MOV.U32 R74, RZ, RZ, R222 ;  /* 0x000000ffff4a7224 */ /* 0x000fe200078e00de */
[----:B------:R-:W3:Y:S04]  /*197c0*/  LDL.LU R73, [R1+0x74] ;  /* 0x0000740001497983 */ /* 0x000ee80000300800 */
[----:B------:R-:W3:Y:S01]  /*197d0*/  LDL.LU R222, [R1+0x1f0] ;  /* 0x0001f00001de7983 */ /* 0x000ee20000300800 */
[----:B------:R-:W-:Y:S02]  /*197e0*/  IMAD.MOV.U32 R208, RZ, RZ, R116 ;  /* 0x000000ffffd07224 */ /* 0x000fe400078e0074 */
[----:B------:R-:W-:-:S04]  /*197f0*/  IMAD.WIDE.U32 R2, R2, -0x326172a9, RZ ;  /* 0xcd9e8d5702027825 */ /* 0x000fc800078e00ff */
[----:B------:R-:W-:Y:S01]  /*19800*/  IMAD.WIDE.U32 R44, R0, -0x326172a9, RZ ;  /* 0xcd9e8d57002c7825 */ /* 0x000fe200078e00ff */
[----:B------:R-:W-:-:S04]  /*19810*/  LOP3.LUT R3, R3, R210, R208, 0x96, !PT ;  /* 0x000000d203037212 */ /* 0x000fc800078e96d0 */
[----:B------:R-:W-:Y:S01]  /*19820*/  LOP3.LUT R0, R45, R211, R2, 0x96, !PT ;  /* 0x000000d32d007212 */ /* 0x000fe200078e9602 */
[----:B------:R-:W-:Y:S02]  /*19830*/  IMAD.MOV.U32 R204, RZ, RZ, R114 ;  /* 0x000000ffffcc7224 */ /* 0x000fe400078e0072 */
        /* <DEDUP_REMOVED lines=27> */
[----:B------:R-:W-:Y:S02]  /*199f0*/  IMAD.MOV.U32 R142, RZ, RZ, R109 ;  /* 0x000000ffff8e7224 */ /* 0x000fe400078e006d */
[----:B------:R-:W-:Y:S01]  /*19a00*/  IMAD.MOV.U32 R143, RZ, RZ, R110 ;  /* 0x000000ffff8f7224 */ /* 0x000fe200078e006e */
[----:B------:R-:W-:Y:S01]  /*19a10*/  LOP3.LUT R8, R180, R0, RZ, 0xc0, !PT ;  /* 0x00000000b4087212 */ /* 0x000fe200078ec0ff */
[----:B------:R-:W-:Y:S01]  /*19a20*/  IMAD.MOV.U32 R216, RZ, RZ, R67 ;  /* 0x000000ffffd87224 */ /* 0x000fe200078e0043 */
[----:B------:R-:W-:Y:S01]  /*19a30*/  LOP3.LUT R9, R179, R2, RZ, 0xc0, !PT ;  /* 0x00000002b3097212 */ /* 0x000fe200078ec0ff */
[----:B------:R-:W-:Y:S01]  /*19a40*/  IMAD.MOV.U32 R75, RZ, RZ, R105 ;  /* 0x000000ffff4b7224 */ /* 0x000fe200078e0069 */
[----:B------:R-:W-:Y:S01]  /*19a50*/  LOP3.LUT R10, R178, R3, RZ, 0xc0, !PT ;  /* 0x00000003b20a7212 */ /* 0x000fe200078ec0ff */
[----:B------:R-:W-:Y:S01]  /*19a60*/  IMAD.MOV.U32 R66, RZ, RZ, R174 ;  /* 0x000000ffff427224 */ /* 0x000fe200078e00ae */
[----:B------:R1:W5:Y:S01]  /*19a70*/  LDL.LU R105, [R1+0x1ec] ;  /* 0x0001ec0001697983 */ /* 0x0003620000300800 */
[----:B------:R-:W-:Y:S01]  /*19a80*/  IMAD.MOV.U32 R67, RZ, RZ, R156 ;  /* 0x000000ffff437224 */ /* 0x000fe200078e009c */
[----:B------:R-:W-:Y:S01]  /*19a90*/  LOP3.LUT R11, R175, R11, RZ, 0xc0, !PT ;  /* 0x0000000baf0b7212 */ /* 0x000fe200078ec0ff */
[----:B------:R-:W-:-:S02]  /*19aa0*/  IMAD.MOV.U32 R56, RZ, RZ, R104 ;  /* 0x000000ffff387224 */ /* 0x000fc400078e0068 */
[----:B------:R-:W-:Y:S01]  /*19ab0*/  IMAD.MOV.U32 R218, RZ, RZ, R142 ;  /* 0x000000ffffda7224 */ /* 0x000fe200078e008e */
[----:B------:R1:W5:Y:S01]  /*19ac0*/  LDL.LU R104, [R1+0x1e8] ;  /* 0x0001e80001687983 */ /* 0x0003620000300800 */
[----:B------:R-:W-:Y:S02]  /*19ad0*/  IMAD.MOV.U32 R219, RZ, RZ, R143 ;  /* 0x000000ffffdb7224 */ /* 0x000fe400078e008f */
[----:B------:R-:W-:Y:S02]  /*19ae0*/  IMAD.MOV.U32 R81, RZ, RZ, R144 ;  /* 0x000000ffff517224 */ /* 0x000fe400078e0090 */
[----:B------:R-:W-:Y:S02]  /*19af0*/  IMAD.MOV.U32 R57, RZ, RZ, R233 ;  /* 0x000000ffff397224 */ /* 0x000fe400078e00e9 */
[----:B------:R-:W-:Y:S01]  /*19b00*/  IMAD.MOV.U32 R80, RZ, RZ, R145 ;  /* 0x000000ffff507224 */ /* 0x000fe200078e0091 */
[----:B------:R1:W5:Y:S01]  /*19b10*/  LDL.LU R233, [R1+0x1e4] ;  /* 0x0001e40001e97983 */ /* 0x0003620000300800 */
        /* <DEDUP_REMOVED lines=8> */
[----:B------:R-:W-:-:S02]  /*19ba0*/  IMAD.MOV.U32 R141, RZ, RZ, R202 ;  /* 0x000000ffff8d7224 */ /* 0x000fc400078e00ca */
[----:B------:R-:W-:Y:S02]  /*19bb0*/  IMAD.MOV.U32 R142, RZ, RZ, R199 ;  /* 0x000000ffff8e7224 */ /* 0x000fe400078e00c7 */
[----:B------:R-:W-:Y:S02]  /*19bc0*/  IMAD.MOV.U32 R143, RZ, RZ, R157 ;  /* 0x000000ffff8f7224 */ /* 0x000fe400078e009d */
[----:B------:R-:W-:Y:S02]  /*19bd0*/  IMAD.MOV.U32 R156, RZ, RZ, R197 ;  /* 0x000000ffff9c7224 */ /* 0x000fe400078e00c5 */
[----:B------:R-:W-:Y:S01]  /*19be0*/  IMAD.MOV.U32 R157, RZ, RZ, R196 ;  /* 0x000000ffff9d7224 */ /* 0x000fe200078e00c4 */
[----:B------:R-:W-:Y:S01]  /*19bf0*/  LOP3.LUT R2, R29, R206, R46, 0x96, !PT ;  /* 0x000000ce1d027212 */ /* 0x000fe200078e962e */
        /* <DEDUP_REMOVED lines=13> */
[----:B------:R-:W-:Y:S01]  /*19cd0*/  IMAD.WIDE.U32 R2, R2, -0x2daee0ad, RZ ;  /* 0xd2511f5302027825 */ /* 0x000fe200078e00ff */
[----:B------:R-:W-:Y:S03]  /*19ce0*/  LDSM.16.MT88.4 R28, [R192+0xb400] ;  /* 0x00b40000c01c783b */ /* 0x000fe60000004200 */
[----:B------:R-:W-:Y:S01]  /*19cf0*/  IMAD.MOV.U32 R92, RZ, RZ, R173 ;  /* 0x000000ffff5c7224 */ /* 0x000fe200078e00ad */
[----:B------:R-:W-:Y:S01]  /*19d00*/  LOP3.LUT R0, R3, R249, R50, 0x96, !PT ;  /* 0x000000f903007212 */ /* 0x000fe200078e9632 */
[----:B------:R-:W-:Y:S01]  /*19d10*/  IMAD.MOV.U32 R149, RZ, RZ, R118 ;  /* 0x000000ffff957224 */ /* 0x000fe200078e0076 */
[----:B-1----:R-:W-:Y:S01]  /*19d20*/  HMMA.16816.F32 R108, R4, R26, R228 ;  /* 0x0000001a046c723c */ /* 0x002fe200000018e4 */
[----:B------:R-:W-:-:S07]  /*19d30*/  LOP3.LUT R3, R2, 0xffff, RZ, 0xc0, !PT ;  /* 0x0000ffff02037812 */ /* 0x000fce00078ec0ff */
[C---:B------:R-:W-:Y:S08]  /*19d40*/  HMMA.16816.F32 R116, R4.reuse, R24, R224 ;  /* 0x000000180474723c */ /* 0x040ff000000018e0 */
[C---:B--2---:R-:W-:Y:S08]  /*19d50*/  HMMA.16816.F32 R88, R4.reuse, R16, R236 ;  /* 0x000000100458723c */ /* 0x044ff000000018ec */
[C---:B------:R-:W-:Y:S08]  /*19d60*/  HMMA.16816.F32 R84, R4.reuse, R18, R240 ;  /* 0x000000120454723c */ /* 0x040ff000000018f0 */
[C---:B------:R-:W-:Y:S08]  /*19d70*/  HMMA.16816.F32 R96, R4.reuse, R20, R244 ;  /* 0x000000140460723c */ /* 0x040ff000000018f4 */
[----:B------:R-:W-:Y:S01]  /*19d80*/  HMMA.16816.F32 R120, R4, R22, R120 ;  /* 0x000000160478723c */ /* 0x000fe20000001878 */
[----:B------:R-:W-:-:S02]  /*19d90*/  LOP3.LUT R13, R2, 0xff, RZ, 0xc0, !PT ;  /* 0x000000ff020d7812 */ /* 0x000fc400078ec0ff */
[----:B------:R-:W-:Y:S02]  /*19da0*/  SHF.R.U32.HI R14, RZ, 0x10, R2 ;  /* 0x00000010ff0e7819 */ /* 0x000fe40000011602 */
[----:B------:R-:W-:-:S04]  /*19db0*/  SHF.R.U32.HI R3, RZ, 0x8, R3 ;  /* 0x00000008ff037819 */ /* 0x000fc80000011603 */
[----:B------:R-:W-:Y:S01]  /*19dc0*/  PRMT R3, R13, 0x5410, R3 ;  /* 0x000054100d037816 */ /* 0x000fe20000000003 */
[----:B------:R-:W-:Y:S02]  /*19dd0*/  IMAD.MOV.U32 R76, RZ, RZ, R176 ;  /* 0x000000ffff4c7224 */ /* 0x000fe400078e00b0 */
[----:B------:R-:W-:Y:S02]  /*19de0*/  IMAD.MOV.U32 R77, RZ, RZ, R177 ;  /* 0x000000ffff4d7224 */ /* 0x000fe400078e00b1 */
[----:B------:R-:W-:Y:S01]  /*19df0*/  IMAD.MOV.U32 R60, RZ, RZ, R106 ;  /* 0x000000ffff3c7224 */ /* 0x000fe200078e006a */
[----:B------:R-:W-:Y:S01]  /*19e00*/  HSET2.LE.AND R3, R3, R12, PT ;  /* 0x0000000c03037233 */ /* 0x000fe20003803000 */
[C---:B------:R-:W-:Y:S08]  /*19e10*/  HMMA.16816.F32 R112, R8.reuse, R16, R112 ;  /* 0x000000100870723c */ /* 0x040ff00000001870 */
[C---:B------:R-:W-:Y:S01]  /*19e20*/  HMMA.16816.F32 R60, R8.reuse, R32, R60 ;  /* 0x00000020083c723c */ /* 0x040fe2000000183c */
[----:B------:R-:W-:Y:S07]  /*19e30*/  LDSM.16.MT88.4 R32, [R194+0xa400] ;  /* 0x00a40000c220783b */ /* 0x000fee0000004200 */
[C---:B------:R-:W-:Y:S08]  /*19e40*/  HMMA.16816.F32 R76, R8.reuse, R26, R76 ;  /* 0x0000001a084c723c */ /* 0x040ff0000000184c */
[C---:B----4-:R-:W-:Y:S08]  /*19e50*/  HMMA.16816.F32 R64, R8.reuse, R38, R64 ;  /* 0x000000260840723c */ /* 0x050ff00000001840 */
[----:B---3--:R-:W-:Y:S01]  /*19e60*/  HMMA.16816.F32 R72, R8, R36, R72 ;  /* 0x000000240848723c */ /* 0x008fe20000001848 */
[----:B------:R-:W-:-:S02]  /*19e70*/  IMAD.MOV.U32 R140, RZ, RZ, R222 ;  /* 0x000000ffff8c7224 */ /* 0x000fc400078e00de */
[----:B------:R1:W5:Y:S05]  /*19e80*/  LDL.LU R222, [R1+0x1d8] ;  /* 0x0001d80001de7983 */ /* 0x00036a0000300800 */
[----:B------:R-:W-:Y:S01]  /*19e90*/  HMMA.16816.F32 R36, R8, R24, R216 ;  /* 0x000000180824723c */ /* 0x000fe200000018d8 */
[----:B------:R1:W5:Y:S04]  /*19ea0*/  LDL.LU R202, [R1+0x1d4] ;  /* 0x0001d40001ca7983 */ /* 0x0003680000300800 */
[----:B------:R1:W5:Y:S02]  /*19eb0*/  LDL.LU R199, [R1+0x1d0] ;  /* 0x0001d00001c77983 */ /* 0x0003640000300800 */
[----:B------:R-:W-:-:S02]  /*19ec0*/  IMAD.MOV.U32 R216, RZ, RZ, R195 ;  /* 0x000000ffffd87224 */ /* 0x000fc400078e00c3 */
[----:B------:R1:W5:Y:S01]  /*19ed0*/  LDL.LU R197, [R1+0x1cc] ;  /* 0x0001cc0001c57983 */ /* 0x0003620000300800 */
[----:B------:R-:W-:-:S03]  /*19ee0*/  IMAD.MOV.U32 R217, RZ, RZ, R193 ;  /* 0x000000ffffd97224 */ /* 0x000fc600078e00c1 */
[----:B------:R1:W5:Y:S04]  /*19ef0*/  LDL.LU R196, [R1+0x1c8] ;  /* 0x0001c80001c47983 */ /* 0x0003680000300800 */
[----:B------:R1:W5:Y:S04]  /*19f00*/  LDL.LU R195, [R1+0x1c4] ;  /* 0x0001c40001c37983 */ /* 0x0003680000300800 */
[----:B------:R1:W5:Y:S01]  /*19f10*/  LDL.LU R193, [R1+0x1c0] ;  /* 0x0001c00001c17983 */ /* 0x0003620000300800 */
[C---:B------:R-:W-:Y:S08]  /*19f20*/  HMMA.16816.F32 R92, R4.reuse, R52, R92 ;  /* 0x00000034045c723c */ /* 0x040ff0000000185c */
[----:B------:R-:W-:Y:S01]  /*19f30*/  HMMA.16816.F32 R80, R4, R54, R80 ;  /* 0x000000360450723c */ /* 0x000fe20000001850 */
[----:B------:R-:W2:Y:S06]  /*19f40*/  LDSM.16.MT88.4 R24, [R192+0x9400] ;  /* 0x00940000c018783b */ /* 0x000eac0000004200 */
[----:B------:R-:W-:-:S02]  /*19f50*/  LOP3.LUT R4, R0, 0xffff, RZ, 0xc0, !PT ;  /* 0x0000ffff00047812 */ /* 0x000fc400078ec0ff */
[--C-:B------:R-:W-:Y:S02]  /*19f60*/  SHF.R.U32.HI R5, RZ, 0x10, R0.reuse ;  /* 0x00000010ff057819 */ /* 0x100fe40000011600 */
[----:B------:R-:W-:Y:S02]  /*19f70*/  LOP3.LUT R7, R0, 0xff, RZ, 0xc0, !PT ;  /* 0x000000ff00077812 */ /* 0x000fe400078ec0ff */
[----:B------:R-:W-:Y:S02]  /*19f80*/  SHF.R.U32.HI R6, RZ, 0x18, R0 ;  /* 0x00000018ff067819 */ /* 0x000fe40000011600 */
[----:B------:R-:W-:Y:S02]  /*19f90*/  SHF.R.U32.HI R0, RZ, 0x8, R4 ;  /* 0x00000008ff007819 */ /* 0x000fe40000011604 */
[----:B------:R-:W-:Y:S02]  /*19fa0*/  LOP3.LUT R4, R5, 0xff, RZ, 0xc0, !PT ;  /* 0x000000ff05047812 */ /* 0x000fe400078ec0ff */
[----:B------:R-:W-:-:S02]  /*19fb0*/  SHF.R.U32.HI R5, RZ, 0x18, R2 ;  /* 0x00000018ff057819 */ /* 0x000fc40000011602 */
[----:B------:R-:W-:Y:S02]  /*19fc0*/  PRMT R2, R4, 0x5410, R6 ;  /* 0x0000541004027816 */ /* 0x000fe40000000006 */
[----:B------:R-:W-:Y:S02]  /*19fd0*/  PRMT R0, R7, 0x5410, R0 ;  /* 0x0000541007007816 */ /* 0x000fe40000000000 */
[----:B------:R-:W-:Y:S01]  /*19fe0*/  LOP3.LUT R7, R14, 0xff, RZ, 0xc0, !PT ;  /* 0x000000ff0e077812 */ /* 0x000fe200078ec0ff */
[--C-:B------:R-:W-:Y:S01]  /*19ff0*/  HSET2.LE.AND R2, R2, R12.reuse, PT ;  /* 0x0000000c02027233 */ /* 0x100fe20003803000 */
[----:B------:R-:W-:Y:S02]  /*1a000*/  IMAD.MOV.U32 R218, RZ, RZ, R155 ;  /* 0x000000ffffda7224 */ /* 0x000fe400078e009b */
[----:B------:R-:W-:Y:S01]  /*1a010*/  PRMT R7, R7, 0x5410, R5 ;  /* 0x0000541007077816 */ /* 0x000fe20000000005 */
[----:B------:R-:W-:Y:S01]  /*1a020*/  IMAD.MOV.U32 R219, RZ, RZ, R169 ;  /* 0x000000ffffdb7224 */ /* 0x000fe200078e00a9 */
[----:B------:R-:W-:Y:S01]  /*1a030*/  LOP3.LUT R5, R153, R2, RZ, 0xc0, !PT ;  /* 0x0000000299057212 */ /* 0x000fe200078ec0ff */
[----:B------:R-:W-:Y:S01]  /*1a040*/  HSET2.LE.AND R0, R0, R12, PT ;  /* 0x0000000c00007233 */ /* 0x000fe20003803000 */
[----:B------:R-:W-:-:S02]  /*1a050*/  LOP3.LUT R2, R41, R206, R44, 0x96, !PT ;  /* 0x000000ce29027212 */ /* 0x000fc400078e962c */
[----:B------:R-:W-:Y:S01]  /*1a060*/  LOP3.LUT R6, R152, R3, RZ, 0xc0, !PT ;  /* 0x0000000398067212 */ /* 0x000fe200078ec0ff */
[C---:B------:R-:W-:Y:S01]  /*1a070*/  HMMA.16816.F32 R140, R8.reuse, R18, R140 ;  /* 0x00000012088c723c */ /* 0x040fe2000000188c */
[----:B------:R-:W-:Y:S01]  /*1a080*/  LOP3.LUT R4, R154, R0, RZ, 0xc0, !PT ;  /* 0x000000009a047212 */ /* 0x000fe200078ec0ff */
[----:B------:R-:W-:Y:S01]  /*1a090*/  IMAD.WIDE.U32 R2, R2, -0x2daee0ad, RZ ;  /* 0xd2511f5302027825 */ /* 0x000fe200078e00ff */
[----:B------:R-:W3:Y:S05]  /*1a0a0*/  LDSM.16.MT88.4 R16, [R194+0x9400] ;  /* 0x00940000c210783b */ /* 0x000eea0000004200 */
[----:B------:R-:W-:Y:S01]  /*1a0b0*/  HMMA.16816.F32 R144, R8, R20, R144 ;  /* 0x000000140890723c */ /* 0x000fe20000001890 */
[----:B------:R-:W-:-:S07]  /*1a0c0*/  LOP3.LUT R0, R3, R249, R42, 0x96, !PT ;  /* 0x000000f903007212 */ /* 0x000fce00078e962a */
[C---:B------:R-:W-:Y:S01]  /*1a0d0*/  HMMA.16816.F32 R148, R8.reuse, R22, R148 ;  /* 0x000000160894723c */ /* 0x040fe20000001894 */
[----:B------:R-:W4:Y:S07]  /*1a0e0*/  LDSM.16.MT88.4 R20, [R192+0xa400] ;  /* 0x00a40000c014783b */ /* 0x000f2e0000004200 */
[C---:B------:R-:W-:Y:S01]  /*1a0f0*/  HMMA.16816.F32 R156, R8.reuse, R52, R156 ;  /* 0x00000034089c723c */ /* 0x040fe2000000189c */
[----:B------:R-:W-:Y:S01]  /*1a100*/  LOP3.LUT R3, R2, 0xffff, RZ, 0xc0, !PT ;  /* 0x0000ffff02037812 */ /* 0x000fe200078ec0ff */
[----:B------:R-:W-:Y:S01]  /*1a110*/  IMAD.MOV.U32 R227, RZ, RZ, R183 ;  /* 0x000000ffffe37224 */ /* 0x000fe200078e00b7 */
[----:B------:R-:W-:Y:S01]  /*1a120*/  HSET2.LE.AND R7, R7, R12, PT ;  /* 0x0000000c07077233 */ /* 0x000fe20003803000 */
[----:B------:R-:W-:Y:S01]  /*1a130*/  IMAD.MOV.U32 R212, RZ, RZ, R186 ;  /* 0x000000ffffd47224 */ /* 0x000fe200078e00ba */
[----:B------:R-:W-:Y:S03]  /*1a140*/  LDSM.16.MT88.4 R44, [R192+0x9800] ;  /* 0x00980000c02c783b */ /* 0x000fe60000004200 */
        /* <DEDUP_REMOVED lines=11> */
[----:B------:R-:W-:Y:S02]  /*1a200*/  PRMT R0, R15, 0x5410, R3 ;  /* 0x000054100f007816 */ /* 0x000fe40000000003 */
[----:B------:R-:W-:-:S03]  /*1a210*/  SHF.R.U32.HI R11, RZ, 0x10, R2 ;  /* 0x00000010ff0b7819 */ /* 0x000fc60000011602 */
[--C-:B------:R-:W-:Y:S01]  /*1a220*/  HSET2.LE.AND R0, R0, R12.reuse, PT ;  /* 0x0000000c00007233 */ /* 0x100fe20003803000 */
[----:B------:R-:W-:Y:S02]  /*1a230*/  SHF.R.U32.HI R13, RZ, 0x18, R2 ;  /* 0x00000018ff0d7819 */ /* 0x000fe40000011602 */
[----:B------:R-:W-:Y:S02]  /*1a240*/  PRMT R2, R8, 0x5410, R14 ;  /* 0x0000541008027816 */ /* 0x000fe4000000000e */
[----:B------:R-:W-:Y:S02]  /*1a250*/  LOP3.LUT R8, R234, R0, RZ, 0xc0, !PT ;  /* 0x00000000ea087212 */ /* 0x000fe400078ec0ff */
[----:B------:R-:W-:Y:S01]  /*1a260*/  LOP3.LUT R0, R167, R227, RZ, 0x3c, !PT ;  /* 0x000000e3a7007212 */ /* 0x000fe200078e3cff */
[----:B------:R-:W-:Y:S01]  /*1a270*/  HSET2.LE.AND R2, R2, R12, PT ;  /* 0x0000000c02027233 */ /* 0x000fe20003803000 */
[----:B------:R-:W-:Y:S01]  /*1a280*/  IMAD.MOV.U32 R219, RZ, RZ, R166 ;  /* 0x000000ffffdb7224 */ /* 0x000fe200078e00a6 */
[----:B------:R-:W-:Y:S01]  /*1a290*/  LOP3.LUT R7, R160, R7, RZ, 0xc0, !PT ;  /* 0x00000007a0077212 */ /* 0x000fe200078ec0ff */
[----:B------:R-:W-:-:S02]  /*1a2a0*/  IMAD.MOV.U32 R218, RZ, RZ, R185 ;  /* 0x000000ffffda7224 */ /* 0x000fc400078e00b9 */
[----:B------:R-:W-:Y:S01]  /*1a2b0*/  IMAD.WIDE.U32 R14, R0, -0x326172a9, RZ ;  /* 0xcd9e8d57000e7825 */ /* 0x000fe200078e00ff */
[----:B------:R-:W-:Y:S01]  /*1a2c0*/  HSET2.LE.AND R3, R9, R12, PT ;  /* 0x0000000c09037233 */ /* 0x000fe20003803000 */
[----:B------:R-:W-:-:S03]  /*1a2d0*/  LOP3.LUT R9, R221, R2, RZ, 0xc0, !PT ;  /* 0x00000002dd097212 */ /* 0x000fc600078ec0ff */
[----:B------:R-:W-:Y:S02]  /*1a2e0*/  LOP3.LUT R2, R15, R218, R164, 0x96, !PT ;  /* 0x000000da0f027212 */ /* 0x000fe400078e96a4 */
[----:B------:R-:W-:Y:S01]  /*1a2f0*/  LOP3.LUT R0, R69, R219, R14, 0x96, !PT ;  /* 0x000000db45007212 */ /* 0x000fe200078e960e */
[----:B------:R-:W-:Y:S02]  /*1a300*/  IMAD.MOV.U32 R213, RZ, RZ, R187 ;  /* 0x000000ffffd57224 */ /* 0x000fe400078e00bb */
[----:B------:R-:W-:Y:S01]  /*1a310*/  IMAD.MOV.U32 R166, RZ, RZ, R184 ;  /* 0x000000ffffa67224 */ /* 0x000fe200078e00b8 */
[----:B--2---:R-:W-:Y:S01]  /*1a320*/  HMMA.16816.F32 R132, R4, R24, R132 ;  /* 0x000000180484723c */ /* 0x004fe20000001884 */
[----:B------:R-:W-:Y:S01]  /*1a330*/  IMAD.MOV.U32 R214, RZ, RZ, R172 ;  /* 0x000000ffffd67224 */ /* 0x000fe200078e00ac */
[----:B------:R-:W-:Y:S01]  /*1a340*/  LOP3.LUT R10, R220, R3, RZ, 0xc0, !PT ;  /* 0x00000003dc0a7212 */ /* 0x000fe200078ec0ff */
[----:B------:R-:W-:Y:S02]  /*1a350*/  IMAD.MOV.U32 R216, RZ, RZ, R170 ;  /* 0x000000ffffd87224 */ /* 0x000fe400078e00aa */
[----:B------:R-:W-:-:S02]  /*1a360*/  IMAD.MOV.U32 R217, RZ, RZ, R171 ;  /* 0x000000ffffd97224 */ /* 0x000fc400078e00ab */
[----:B------:R-:W-:Y:S01]  /*1a370*/  IMAD.MOV.U32 R106, RZ, RZ, R181 ;  /* 0x000000ffff6a7224 */ /* 0x000fe200078e00b5 */
[----:B------:R-:W-:Y:S01]  /*1a380*/  HMMA.16816.F32 R184, R4, R30, R120 ;  /* 0x0000001e04b8723c */ /* 0x000fe20000001878 */
[----:B------:R-:W-:Y:S02]  /*1a390*/  IMAD.MOV.U32 R226, RZ, RZ, R182 ;  /* 0x000000ffffe27224 */ /* 0x000fe400078e00b6 */
[----:B------:R-:W-:-:S05]  /*1a3a0*/  IMAD.WIDE.U32 R2, R2, -0x2daee0ad, RZ ;  /* 0xd2511f5302027825 */ /* 0x000fca00078e00ff */
[----:B------:R-:W-:Y:S01]  /*1a3b0*/  HMMA.16816.F32 R128, R4, R26, R128 ;  /* 0x0000001a0480723c */ /* 0x000fe20000001880 */
[----:B------:R-:W-:-:S07]  /*1a3c0*/  LOP3.LUT R3, R3, R214, R70, 0x96, !PT ;  /* 0x000000d603037212 */ /* 0x000fce00078e9646 */
[C---:B---3--:R-:W-:Y:S08]  /*1a3d0*/  HMMA.16816.F32 R136, R4.reuse, R16, R136 ;  /* 0x000000100488723c */ /* 0x048ff00000001888 */
[C---:B------:R-:W-:Y:S08]  /*1a3e0*/  HMMA.16816.F32 R124, R4.reuse, R18, R124 ;  /* 0x00000012047c723c */ /* 0x040ff0000000187c */
[C---:B----4-:R-:W-:Y:S08]  /*1a3f0*/  HMMA.16816.F32 R116, R4.reuse, R20, R116 ;  /* 0x000000140474723c */ /* 0x050ff00000001874 */
[C---:B------:R-:W-:Y:S08]  /*1a400*/  HMMA.16816.F32 R108, R4.reuse, R22, R108 ;  /* 0x00000016046c723c */ /* 0x040ff0000000186c */
[C---:B------:R-:W-:Y:S08]  /*1a410*/  HMMA.16816.F32 R88, R4.reuse, R32, R88 ;  /* 0x000000200458723c */ /* 0x040ff00000001858 */
[C---:B------:R-:W-:Y:S08]  /*1a420*/  HMMA.16816.F32 R168, R4.reuse, R34, R84 ;  /* 0x0000002204a8723c */ /* 0x040ff00000001854 */
[C---:B------:R-:W-:Y:S08]  /*1a430*/  HMMA.16816.F32 R180, R4.reuse, R28, R96 ;  /* 0x0000001c04b4723c */ /* 0x040ff00000001860 */
[C---:B-1----:R-:W-:Y:S08]  /*1a440*/  HMMA.16816.F32 R172, R4.reuse, R52, R92 ;  /* 0x0000003404ac723c */ /* 0x042ff0000000185c */
[----:B------:R-:W-:Y:S07]  /*1a450*/  HMMA.16816.F32 R120, R4, R54, R80 ;  /* 0x000000360478723c */ /* 0x000fee0000001850 */
[----:B------:R-:W-:Y:S01]  /*1a460*/  IMAD.WIDE.U32 R4, R0, -0x2daee0ad, RZ ;  /* 0xd2511f5300047825 */ /* 0x000fe200078e00ff */
[----:B------:R-:W-:-:S04]  /*1a470*/  LOP3.LUT R11, R11, 0xff, RZ, 0xc0, !PT ;  /* 0x000000ff0b0b7812 */ /* 0x000fc800078ec0ff */
[----:B------:R-:W-:Y:S01]  /*1a480*/  LOP3.LUT R0, R5, R215, R2, 0x96, !PT ;  /* 0x000000d705007212 */ /* 0x000fe200078e9602 */
[----:B------:R-:W-:Y:S01]  /*1a490*/  IMAD.WIDE.U32 R2, R3, -0x326172a9, RZ ;  /* 0xcd9e8d5703027825 */ /* 0x000fe200078e00ff */
[----:B------:R-:W-:-:S03]  /*1a4a0*/  PRMT R11, R11, 0x5410, R13 ;  /* 0x000054100b0b7816 */ /* 0x000fc6000000000d */
[----:B------:R-:W-:Y:S01]  /*1a4b0*/  IMAD.WIDE.U32 R42, R0, -0x326172a9, RZ ;  /* 0xcd9e8d57002a7825 */ /* 0x000fe200078e00ff */
[----:B------:R-:W-:Y:S01]  /*1a4c0*/  LOP3.LUT R3, R3, R210, R68, 0x96, !PT ;  /* 0x000000d203037212 */ /* 0x000fe200078e9644 */
[----:B------:R-:W-:-:S03]  /*1a4d0*/  HSET2.LE.AND R11, R11, R12, PT ;  /* 0x0000000c0b0b7233 */ /* 0x000fc60003803000 */
[----:B------:R-:W-:Y:S01]  /*1a4e0*/  LOP3.LUT R0, R43, R211, R2, 0x96, !PT ;  /* 0x000000d32b007212 */ /* 0x000fe200078e9602 */
[----:B------:R-:W-:Y:S01]  /*1a4f0*/  IMAD.WIDE.U32 R2, R3, -0x2daee0ad, RZ ;  /* 0xd2511f5303027825 */ /* 0x000fe200078e00ff */
[----:B------:R-:W-:-:S03]  /*1a500*/  LOP3.LUT R11, R201, R11, RZ, 0xc0, !PT ;  /* 0x0000000bc90b7212 */ /* 0x000fc600078ec0ff */
[----:B------:R-:W-:Y:S01]  /*1a510*/  IMAD.WIDE.U32 R40, R0, -0x2daee0ad, RZ ;  /* 0xd2511f5300287825 */ /* 0x000fe200078e00ff */
[----:B------:R-:W-:-:S04]  /*1a520*/  LOP3.LUT R0, R3, R204, R4, 0x96, !PT ;  /* 0x000000cc03007212 */ /* 0x000fc800078e9604 */
[----:B------:R-:W-:Y:S01]  /*1a530*/  LOP3.LUT R2, R41, R205, R2, 0x96, !PT ;  /* 0x000000cd29027212 */ /* 0x000fe200078e9602 */
[----:B------:R-:W-:Y:S04]  /*1a540*/  HMMA.16816.F32 R68, R8, R32, R112 ;  /* 0x000000200844723c */ /* 0x000fe80000001870 */
[----:B------:R-:W-:-:S04]  /*1a550*/  IMAD.WIDE.U32 R2, R2, -0x326172a9, RZ ;  /* 0xcd9e8d5702027825 */ /* 0x000fc800078e00ff */
[----:B------:R-:W-:Y:S01]  /*1a560*/  IMAD.WIDE.U32 R32, R0, -0x326172a9, RZ ;  /* 0xcd9e8d5700207825 */ /* 0x000fe200078e00ff */
[----:B------:R-:W-:-:S04]  /*1a570*/  SHF.R.U32.HI R5, RZ, 0x10, R2 ;  /* 0x00000010ff057819 */ /* 0x000fc80000011602 */
[----:B------:R-:W-:Y:S02]  /*1a580*/  LOP3.LUT R0, R3, R251, R32, 0x96, !PT ;  /* 0x000000fb03007212 */ /* 0x000fe400078e9620 */
[----:B------:R-:W-:Y:S02]  /*1a590*/  LOP3.LUT R3, R2, 0xffff, RZ, 0xc0, !PT ;  /* 0x0000ffff02037812 */ /* 0x000fe400078ec0ff */
[----:B------:R-:W-:Y:S01]  /*1a5a0*/  LOP3.LUT R4, R0, 0xffff, RZ, 0xc0, !PT ;  /* 0x0000ffff00047812 */ /* 0x000fe200078ec0ff */
[----:B------:R-:W-:Y:S01]  /*1a5b0*/  HMMA.16816.F32 R92, R8, R16, R60 ;  /* 0x00000010085c723c */ /* 0x000fe2000000183c */
[----:B------:R-:W-:Y:S02]  /*1a5c0*/  SHF.R.U32.HI R6, RZ, 0x10, R0 ;  /* 0x00000010ff067819 */ /* 0x000fe40000011600 */
[----:B------:R-:W-:Y:S02]  /*1a5d0*/  LOP3.LUT R13, R2, 0xff, RZ, 0xc0, !PT ;  /* 0x000000ff020d7812 */ /* 0x000fe400078ec0ff */
[----:B------:R-:W-:-:S02]  /*1a5e0*/  SHF.R.U32.HI R7, RZ, 0x18, R2 ;  /* 0x00000018ff077819 */ /* 0x000fc40000011602 */
[----:B------:R-:W-:Y:S02]  /*1a5f0*/  LOP3.LUT R17, R0, 0xff, RZ, 0xc0, !PT ;  /* 0x000000ff00117812 */ /* 0x000fe400078ec0ff */
[----:B------:R-:W-:Y:S02]  /*1a600*/  SHF.R.U32.HI R16, RZ, 0x18, R0 ;  /* 0x00000018ff107819 */ /* 0x000fe40000011600 */
[----:B------:R-:W-:Y:S02]  /*1a610*/  SHF.R.U32.HI R2, RZ, 0x8, R3 ;  /* 0x00000008ff027819 */ /* 0x000fe40000011603 */
[----:B------:R-:W-:Y:S02]  /*1a620*/  LOP3.LUT R0, R5, 0xff, RZ, 0xc0, !PT ;  /* 0x000000ff05007812 */ /* 0x000fe400078ec0ff */
[----:B------:R-:W-:Y:S02]  /*1a630*/  SHF.R.U32.HI R3, RZ, 0x8, R4 ;  /* 0x00000008ff037819 */ /* 0x000fe40000011604 */
[----:B------:R-:W-:-:S02]  /*1a640*/  LOP3.LUT R4, R6, 0xff, RZ, 0xc0, !PT ;  /* 0x000000ff06047812 */ /* 0x000fc400078ec0ff */
[----:B------:R-:W-:Y:S02]  /*1a650*/  PRMT R5, R13, 0x5410, R2 ;  /* 0x000054100d057816 */ /* 0x000fe40000000002 */
[----:B------:R-:W-:Y:S02]  /*1a660*/  PRMT R7, R0, 0x5410, R7 ;  /* 0x0000541000077816 */ /* 0x000fe40000000007 */
[----:B------:R-:W-:Y:S02]  /*1a670*/  PRMT R0, R17, 0x5410, R3 ;  /* 0x0000541011007816 */ /* 0x000fe40000000003 */
[----:B------:R-:W-:-:S03]  /*1a680*/  PRMT R2, R4, 0x5410, R16 ;  /* 0x0000541004027816 */ /* 0x000fc60000000010 */
[--C-:B------:R-:W-:Y:S02]  /*1a690*/  HSET2.LE.AND R0, R0, R12.reuse, PT ;  /* 0x0000000c00007233 */ /* 0x100fe40003803000 */
[--C-:B------:R-:W-:Y:S02]  /*1a6a0*/  HSET2.LE.AND R2, R2, R12.reuse, PT ;  /* 0x0000000c02027233 */ /* 0x100fe40003803000 */
[----:B------:R-:W-:Y:S01]  /*1a6b0*/  HSET2.LE.AND R3, R5, R12, PT ;  /* 0x0000000c05037233 */ /* 0x000fe20003803000 */
[----:B------:R-:W-:Y:S02]  /*1a6c0*/  LOP3.LUT R4, R163, R0, RZ, 0xc0, !PT ;  /* 0x00000000a3047212 */ /* 0x000fe400078ec0ff */
[----:B------:R-:W-:Y:S02]  /*1a6d0*/  LOP3.LUT R5, R162, R2, RZ, 0xc0, !PT ;  /* 0x00000002a2057212 */ /* 0x000fe400078ec0ff */
[----:B------:R-:W-:Y:S02]  /*1a6e0*/  LOP3.LUT R2, R15, R218, R216, 0x96, !PT ;  /* 0x000000da0f027212 */ /* 0x000fe400078e96d8 */
[----:B------:R-:W-:Y:S01]  /*1a6f0*/  LOP3.LUT R0, R209, R219, R14, 0x96, !PT ;  /* 0x000000dbd1007212 */ /* 0x000fe200078e960e */
[----:B------:R-:W-:Y:S01]  /*1a700*/  HMMA.16816.F32 R176, R8, R24, R72 ;  /* 0x0000001808b0723c */ /* 0x000fe20000001848 */
[----:B------:R-:W-:Y:S01]  /*1a710*/  LOP3.LUT R6, R161, R3, RZ, 0xc0, !PT ;  /* 0x00000003a1067212 */ /* 0x000fe200078ec0ff */
[----:B------:R-:W-:-:S06]  /*1a720*/  IMAD.WIDE.U32 R2, R2, -0x2daee0ad, RZ ;  /* 0xd2511f5302027825 */ /* 0x000fcc00078e00ff */
[C---:B------:R-:W-:Y:S01]  /*1a730*/  HMMA.16816.F32 R96, R8.reuse, R26, R64 ;  /* 0x0000001a0860723c */ /* 0x040fe20000001840 */
[----:B------:R-:W-:Y:S01]  /*1a740*/  LOP3.LUT R3, R3, R214, R212, 0x96, !PT ;  /* 0x000000d603037212 */ /* 0x000fe200078e96d4 */
[----:B------:R-:W1:Y:S06]  /*1a750*/  LDSM.16.MT88.4 R24, [R192+0xa800] ;  /* 0x00a80000c018783b */ /* 0x000e6c0000004200 */
[C---:B------:R-:W-:Y:S01]  /*1a760*/  HMMA.16816.F32 R84, R8.reuse, R18, R56 ;  /* 0x000000120854723c */ /* 0x040fe20000001838 */
[----:B------:R-:W-:Y:S07]  /*1a770*/  LDSM.16.MT88.4 R16, [R192+0xb800] ;  /* 0x00b80000c010783b */ /* 0x000fee0000004200 */
[C---:B------:R-:W-:Y:S08]  /*1a780*/  HMMA.16816.F32 R72, R8.reuse, R52, R156 ;  /* 0x000000340848723c */ /* 0x040ff0000000189c */
[C---:B------:R-:W-:Y:S01]  /*1a790*/  HMMA.16816.F32 R80, R8.reuse, R20, R36 ;  /* 0x000000140850723c */ /* 0x040fe20000001824 */
[----:B------:R-:W-:Y:S07]  /*1a7a0*/  LDSM.16.MT88.4 R36, [R194+0x9800] ;  /* 0x00980000c224783b */ /* 0x000fee0000004200 */
[C---:B------:R-:W-:Y:S01]  /*1a7b0*/  HMMA.16816.F32 R76, R8.reuse, R22, R76 ;  /* 0x00000016084c723c */ /* 0x040fe2000000184c */
[----:B------:R-:W2:Y:S07]  /*1a7c0*/  LDSM.16.MT88.4 R20, [R194+0xa800] ;  /* 0x00a80000c214783b */ /* 0x000eae0000004200 */
[C---:B------:R-:W-:Y:S01]  /*1a7d0*/  HMMA.16816.F32 R60, R8.reuse, R30, R148 ;  /* 0x0000001e083c723c */ /* 0x040fe20000001894 */
[----:B------:R-:W-:Y:S01]  /*1a7e0*/  HSET2.LE.AND R7, R7, R12, PT ;  /* 0x0000000c07077233 */ /* 0x000fe20003803000 */
[----:B------:R-:W-:Y:S01]  /*1a7f0*/  IMAD.MOV.U32 R207, RZ, RZ, R166 ;  /* 0x000000ffffcf7224 */ /* 0x000fe200078e00a6 */
[----:B------:R-:W-:Y:S05]  /*1a800*/  LDSM.16.MT88.4 R156, [R192+0x9c00] ;  /* 0x009c0000c09c783b */ /* 0x000fea0000004200 */
[C---:B------:R-:W-:Y:S08]  /*1a810*/  HMMA.16816.F32 R64, R8.reuse, R34, R140 ;  /* 0x000000220840723c */ /* 0x040ff0000000188c */
[C---:B------:R-:W-:Y:S01]  /*1a820*/  HMMA.16816.F32 R56, R8.reuse, R28, R144 ;  /* 0x0000001c0838723c */ /* 0x040fe20000001890 */
[----:B------:R-:W3:Y:S07]  /*1a830*/  LDSM.16.MT88.4 R28, [R194+0xb800] ;  /* 0x00b80000c21c783b */ /* 0x000eee0000004200 */
[----:B------:R-:W-:Y:S01]  /*1a840*/  HMMA.16816.F32 R52, R8, R54, R152 ;  /* 0x000000360834723c */ /* 0x000fe20000001898 */
[----:B------:R-:W-:Y:S01]  /*1a850*/  LOP3.LUT R7, R107, R7, RZ, 0xc0, !PT ;  /* 0x000000076b077212 */ /* 0x000fe200078ec0ff */
[----:B------:R-:W-:Y:S05]  /*1a860*/  LDSM.16.MT88.4 R140, [R194+0x9c00] ;  /* 0x009c0000c28c783b */ /* 0x000fea0000004200 */
        /* <DEDUP_REMOVED lines=15> */
[--C-:B------:R-:W-:Y:S02]  /*1a960*/  SHF.R.U32.HI R8, RZ, 0x10, R0.reuse ;  /* 0x00000010ff087819 */ /* 0x100fe40000011600 */
[----:B------:R-:W-:Y:S02]  /*1a970*/  LOP3.LUT R10, R0, 0xff, RZ, 0xc0, !PT ;  /* 0x000000ff000a7812 */ /* 0x000fe400078ec0ff */
[----:B------:R-:W-:-:S02]  /*1a980*/  SHF.R.U32.HI R9, RZ, 0x18, R0 ;  /* 0x00000018ff097819 */ /* 0x000fc40000011600 */
[----:B------:R-:W-:Y:S02]  /*1a990*/  SHF.R.U32.HI R0, RZ, 0x8, R3 ;  /* 0x00000008ff007819 */ /* 0x000fe40000011603 */
[----:B------:R-:W-:Y:S02]  /*1a9a0*/  LOP3.LUT R3, R8, 0xff, RZ, 0xc0, !PT ;  /* 0x000000ff08037812 */ /* 0x000fe400078ec0ff */
[----:B------:R-:W-:Y:S02]  /*1a9b0*/  LOP3.LUT R14, R2, 0xff, RZ, 0xc0, !PT ;  /* 0x000000ff020e7812 */ /* 0x000fe400078ec0ff */
[--C-:B------:R-:W-:Y:S02]  /*1a9c0*/  SHF.R.U32.HI R13, RZ, 0x10, R2.reuse ;  /* 0x00000010ff0d7819 */ /* 0x100fe40000011602 */
[----:B------:R-:W-:Y:S02]  /*1a9d0*/  SHF.R.U32.HI R32, RZ, 0x18, R2 ;  /* 0x00000018ff207819 */ /* 0x000fe40000011602 */
[----:B------:R-:W-:-:S02]  /*1a9e0*/  PRMT R2, R3, 0x5410, R9 ;  /* 0x0000541003027816 */ /* 0x000fc40000000009 */
[----:B------:R-:W-:-:S03]  /*1a9f0*/  SHF.R.U32.HI R11, RZ, 0x8, R11 ;  /* 0x00000008ff0b7819 */ /* 0x000fc6000001160b */
[--C-:B------:R-:W-:Y:S01]  /*1aa00*/  HSET2.LE.AND R2, R2, R12.reuse, PT ;  /* 0x0000000c02027233 */ /* 0x100fe20003803000 */
[----:B------:R-:W-:Y:S02]  /*1aa10*/  PRMT R8, R14, 0x5410, R11 ;  /* 0x000054100e087816 */ /* 0x000fe4000000000b */
[----:B------:R-:W-:Y:S02]  /*1aa20*/  PRMT R0, R10, 0x5410, R0 ;  /* 0x000054100a007816 */ /* 0x000fe40000000000 */
[----:B------:R-:W-:Y:S01]  /*1aa30*/  LOP3.LUT R9, R200, R2, RZ, 0xc0, !PT ;  /* 0x00000002c8097212 */ /* 0x000fe200078ec0ff */
[--C-:B------:R-:W-:Y:S01]  /*1aa40*/  HSET2.LE.AND R3, R8, R12.reuse, PT ;  /* 0x0000000c08037233 */ /* 0x100fe20003803000 */
[----:B------:R-:W-:Y:S01]  /*1aa50*/  LOP3.LUT R2, R33, R206, R42, 0x96, !PT ;  /* 0x000000ce21027212 */ /* 0x000fe200078e962a */
[----:B------:R-:W-:-:S03]  /*1aa60*/  HSET2.LE.AND R0, R0, R12, PT ;  /* 0x0000000c00007233 */ /* 0x000fc60003803000 */
[----:B------:R-:W-:Y:S01]  /*1aa70*/  LOP3.LUT R10, R191, R3, RZ, 0xc0, !PT ;  /* 0x00000003bf0a7212 */ /* 0x000fe200078ec0ff */
[----:B------:R-:W-:Y:S01]  /*1aa80*/  IMAD.WIDE.U32 R2, R2, -0x2daee0ad, RZ ;  /* 0xd2511f5302027825 */ /* 0x000fe200078e00ff */
[----:B------:R-:W-:Y:S01]  /*1aa90*/  LOP3.LUT R8, R235, R0, RZ, 0xc0, !PT ;  /* 0x00000000eb087212 */ /* 0x000fe200078ec0ff */
[----:B------:R-:W-:Y:S01]  /*1aaa0*/  HMMA.16816.F32 R164, R4, R44, R132 ;  /* 0x0000002c04a4723c */ /* 0x000fe20000001884 */
[----:B------:R-:W-:Y:S02]  /*1aab0*/  LOP3.LUT R11, R13, 0xff, RZ, 0xc0, !PT ;  /* 0x000000ff0d0b7812 */ /* 0x000fe400078ec0ff */
[----:B------:R-:W-:Y:S02]  /*1aac0*/  LOP3.LUT R0, R3, R249, R40, 0x96, !PT ;  /* 0x000000f903007212 */ /* 0x000fe400078e9628 */
[----:B------:R-:W-:-:S03]  /*1aad0*/  PRMT R11, R11, 0x5410, R32 ;  /* 0x000054100b0b7816 */ /* 0x000fc60000000020 */
[----:B-1----:R-:W-:Y:S01]  /*1aae0*/  HMMA.16816.F32 R132, R4, R24, R116 ;  /* 0x000000180484723c */ /* 0x002fe20000001874 */
[----:B------:R-:W-:-:S07]  /*1aaf0*/  LOP3.LUT R13, R0, 0xff, RZ, 0xc0, !PT ;  /* 0x000000ff000d7812 */ /* 0x000fce00078ec0ff */
[----:B------:R-:W-:Y:S01]  /*1ab00*/  HMMA.16816.F32 R160, R4, R46, R128 ;  /* 0x0000002e04a0723c */ /* 0x000fe20000001880 */
[----:B------:R-:W-:-:S07]  /*1ab10*/  HSET2.LE.AND R11, R11, R12, PT ;  /* 0x0000000c0b0b7233 */ /* 0x000fce0003803000 */
[C---:B--2---:R-:W-:Y:S08]  /*1ab20*/  HMMA.16816.F32 R116, R4.reuse, R20, R88 ;  /* 0x000000140474723c */ /* 0x044ff00000001858 */
[----:B------:R-:W-:Y:S01]  /*1ab30*/  HMMA.16816.F32 R112, R4, R22, R168 ;  /* 0x000000160470723c */ /* 0x000fe200000018a8 */
[----:B------:R-:W-:-:S07]  /*1ab40*/  LOP3.LUT R3, R2, 0xffff, RZ, 0xc0, !PT ;  /* 0x0000ffff02037812 */ /* 0x000fce00078ec0ff */
[C---:B------:R-:W-:Y:S08]  /*1ab50*/  HMMA.16816.F32 R148, R4.reuse, R36, R136 ;  /* 0x000000240494723c */ /* 0x040ff00000001888 */
[C---:B------:R-:W-:Y:S08]  /*1ab60*/  HMMA.16816.F32 R144, R4.reuse, R38, R124 ;  /* 0x000000260490723c */ /* 0x040ff0000000187c */
[C---:B------:R-:W-:Y:S08]  /*1ab70*/  HMMA.16816.F32 R128, R4.reuse, R26, R108 ;  /* 0x0000001a0480723c */ /* 0x040ff0000000186c */
[C---:B------:R-:W-:Y:S08]  /*1ab80*/  HMMA.16816.F32 R88, R4.reuse, R16, R180 ;  /* 0x000000100458723c */ /* 0x040ff000000018b4 */
[C---:B------:R-:W-:Y:S08]  /*1ab90*/  HMMA.16816.F32 R168, R4.reuse, R18, R184 ;  /* 0x0000001204a8723c */ /* 0x040ff000000018b8 */
[C---:B---3--:R-:W-:Y:S08]  /*1aba0*/  HMMA.16816.F32 R172, R4.reuse, R28, R172 ;  /* 0x0000001c04ac723c */ /* 0x048ff000000018ac */
[----:B------:R-:W-:Y:S01]  /*1abb0*/  HMMA.16816.F32 R120, R4, R30, R120 ;  /* 0x0000001e0478723c */ /* 0x000fe20000001878 */
[----:B------:R-:W-:Y:S01]  /*1abc0*/  SHF.R.U32.HI R14, RZ, 0x10, R2 ;  /* 0x00000010ff0e7819 */ /* 0x000fe20000011602 */
[----:B------:R-:W-:Y:S01]  /*1abd0*/  LDSM.16.MT88.4 R124, [R192+0xac00] ;  /* 0x00ac0000c07c783b */ /* 0x000fe20000004200 */
[----:B------:R-:W-:-:S02]  /*1abe0*/  LOP3.LUT R11, R190, R11, RZ, 0xc0, !PT ;  /* 0x0000000bbe0b7212 */ /* 0x000fc400078ec0ff */
[----:B------:R-:W-:Y:S01]  /*1abf0*/  SHF.R.U32.HI R3, RZ, 0x8, R3 ;  /* 0x00000008ff037819 */ /* 0x000fe20000011603 */
[----:B------:R-:W-:Y:S01]  /*1ac00*/  LDSM.16.MT88.4 R108, [R194+0xac00] ;  /* 0x00ac0000c26c783b */ /* 0x000fe20000004200 */
[----:B------:R-:W-:Y:S02]  /*1ac10*/  LOP3.LUT R4, R0, 0xffff, RZ, 0xc0, !PT ;  /* 0x0000ffff00047812 */ /* 0x000fe400078ec0ff */
[--C-:B------:R-:W-:Y:S02]  /*1ac20*/  SHF.R.U32.HI R5, RZ, 0x10, R0.reuse ;  /* 0x00000010ff057819 */ /* 0x100fe40000011600 */
[----:B------:R-:W-:Y:S02]  /*1ac30*/  SHF.R.U32.HI R7, RZ, 0x18, R0 ;  /* 0x00000018ff077819 */ /* 0x000fe40000011600 */
[----:B------:R-:W-:Y:S02]  /*1ac40*/  SHF.R.U32.HI R0, RZ, 0x8, R4 ;  /* 0x00000008ff007819 */ /* 0x000fe40000011604 */
[----:B------:R-:W-:-:S02]  /*1ac50*/  LOP3.LUT R4, R5, 0xff, RZ, 0xc0, !PT ;  /* 0x000000ff05047812 */ /* 0x000fc400078ec0ff */
[----:B------:R-:W-:Y:S02]  /*1ac60*/  LOP3.LUT R6, R2, 0xff, RZ, 0xc0, !PT ;  /* 0x000000ff02067812 */ /* 0x000fe400078ec0ff */
[----:B------:R-:W-:Y:S02]  /*1ac70*/  SHF.R.U32.HI R5, RZ, 0x18, R2 ;  /* 0x00000018ff057819 */ /* 0x000fe40000011602 */
[----:B------:R-:W-:Y:S02]  /*1ac80*/  PRMT R2, R4, 0x5410, R7 ;  /* 0x0000541004027816 */ /* 0x000fe40000000007 */
[----:B------:R-:W-:-:S03]  /*1ac90*/  PRMT R3, R6, 0x5410, R3 ;  /* 0x0000541006037816 */ /* 0x000fc60000000003 */
[--C-:B------:R-:W-:Y:S01]  /*1aca0*/  HSET2.LE.AND R2, R2, R12.reuse, PT ;  /* 0x0000000c02027233 */ /* 0x100fe20003803000 */
[----:B------:R-:W-:Y:S01]  /*1acb0*/  HMMA.16816.F32 R136, R8, R24, R80 ;  /* 0x000000180888723c */ /* 0x000fe20000001850 */
[----:B------:R-:W1:Y:S01]  /*1acc0*/  LDSM.16.MT88.4 R80, [R192+0xbc00] ;  /* 0x00bc0000c050783b */ /* 0x000e620000004200 */
[----:B------:R-:W-:Y:S01]  /*1acd0*/  PRMT R0, R13, 0x5410, R0 ;  /* 0x000054100d007816 */ /* 0x000fe20000000000 */
[----:B------:R-:W-:Y:S01]  /*1ace0*/  HSET2.LE.AND R3, R3, R12, PT ;  /* 0x0000000c03037233 */ /* 0x000fe20003803000 */
[----:B------:R-:W-:-:S04]  /*1acf0*/  LOP3.LUT R4, R14, 0xff, RZ, 0xc0, !PT ;  /* 0x000000ff0e047812 */ /* 0x000fc800078ec0ff */
[----:B------:R-:W-:Y:S01]  /*1ad00*/  HMMA.16816.F32 R152, R8, R36, R92 ;  /* 0x000000240898723c */ /* 0x000fe2000000185c */
[----:B------:R-:W-:Y:S01]  /*1ad10*/  HSET2.LE.AND R0, R0, R12, PT ;  /* 0x0000000c00007233 */ /* 0x000fe20003803000 */
[----:B------:R-:W-:-:S05]  /*1ad20*/  PRMT R4, R4, 0x5410, R5 ;  /* 0x0000541004047816 */ /* 0x000fca0000000005 */
[----:B------:R-:W-:Y:S01]  /*1ad30*/  LOP3.LUT R93, R188, R2, RZ, 0xc0, !PT ;  /* 0x00000002bc5d7212 */ /* 0x000fe200078ec0ff */
[----:B------:R-:W-:Y:S01]  /*1ad40*/  HMMA.16816.F32 R56, R8, R16, R56 ;  /* 0x000000100838723c */ /* 0x000fe20000001838 */
[----:B------:R-:W-:-:S07]  /*1ad50*/  LOP3.LUT R2, R15, R206, R50, 0x96, !PT ;  /* 0x000000ce0f027212 */ /* 0x000fce00078e9632 */
[----:B------:R-:W-:Y:S01]  /*1ad60*/  HMMA.16816.F32 R60, R8, R18, R60 ;  /* 0x00000012083c723c */ /* 0x000fe2000000183c */
[----:B------:R-:W2:Y:S01]  /*1ad70*/  LDSM.16.MT88.4 R16, [R194+0xbc00] ;  /* 0x00bc0000c210783b */ /* 0x000ea20000004200 */
[----:B------:R-:W-:Y:S01]  /*1ad80*/  LOP3.LUT R94, R101, R3, RZ, 0xc0, !PT ;  /* 0x00000003655e7212 */ /* 0x000fe200078ec0ff */
[----:B------:R-:W-:Y:S01]  /*1ad90*/  IMAD.WIDE.U32 R2, R2, -0x2daee0ad, RZ ;  /* 0xd2511f5302027825 */ /* 0x000fe200078e00ff */
[----:B------:R-:W-:Y:S01]  /*1ada0*/  HSET2.LE.AND R4, R4, R12, PT ;  /* 0x0000000c04047233 */ /* 0x000fe20003803000 */
[----:B------:R-:W-:-:S03]  /*1adb0*/  LOP3.LUT R92, R189, R0, RZ, 0xc0, !PT ;  /* 0x00000000bd5c7212 */ /* 0x000fc600078ec0ff */
[----:B------:R-:W-:Y:S02]  /*1adc0*/  LOP3.LUT R0, R3, R249, R34, 0x96, !PT ;  /* 0x000000f903007212 */ /* 0x000fe400078e9622 */
[----:B------:R-:W-:Y:S02]  /*1add0*/  LOP3.LUT R3, R2, 0xffff, RZ, 0xc0, !PT ;  /* 0x0000ffff02037812 */ /* 0x000fe400078ec0ff */
[----:B------:R-:W-:Y:S01]  /*1ade0*/  LOP3.LUT R95, R100, R4, RZ, 0xc0, !PT ;  /* 0x00000004645f7212 */ /* 0x000fe200078ec0ff */
[----:B------:R-:W-:Y:S01]  /*1adf0*/  HMMA.16816.F32 R176, R8, R44, R176 ;  /* 0x0000002c08b0723c */ /* 0x000fe200000018b0 */
[----:B------:R-:W-:Y:S02]  /*1ae00*/  LOP3.LUT R4, R0, 0xffff, RZ, 0xc0, !PT ;  /* 0x0000ffff00047812 */ /* 0x000fe400078ec0ff */
[----:B------:R-:W-:Y:S02]  /*1ae10*/  SHF.R.U32.HI R6, RZ, 0x8, R3 ;  /* 0x00000008ff067819 */ /* 0x000fe40000011603 */
[----:B------:R-:W-:-:S02]  /*1ae20*/  SHF.R.U32.HI R5, RZ, 0x10, R0 ;  /* 0x00000010ff057819 */ /* 0x000fc40000011600 */
[----:B------:R-:W-:Y:S01]  /*1ae30*/  SHF.R.U32.HI R3, RZ, 0x10, R2 ;  /* 0x00000010ff037819 */ /* 0x000fe20000011602 */
[----:B------:R-:W-:Y:S01]  /*1ae40*/  HMMA.16816.F32 R36, R8, R38, R84 ;  /* 0x000000260824723c */ /* 0x000fe20000001854 */
[----:B------:R-:W-:Y:S02]  /*1ae50*/  LOP3.LUT R7, R2, 0xff, RZ, 0xc0, !PT ;  /* 0x000000ff02077812 */ /* 0x000fe400078ec0ff */
[----:B------:R-:W-:-:S05]  /*1ae60*/  LOP3.LUT R5, R5, 0xff, RZ, 0xc0, !PT ;  /* 0x000000ff05057812 */ /* 0x000fca00078ec0ff */
[----:B------:R-:W-:Y:S01]  /*1ae70*/  HMMA.16816.F32 R44, R8, R46, R96 ;  /* 0x0000002e082c723c */ /* 0x000fe20000001860 */
[----:B------:R-:W-:-:S07]  /*1ae80*/  PRMT R6, R7, 0x5410, R6 ;  /* 0x0000541007067816 */ /* 0x000fce0000000006 */
[C---:B------:R-:W-:Y:S08]  /*1ae90*/  HMMA.16816.F32 R24, R8.reuse, R26, R76 ;  /* 0x0000001a0818723c */ /* 0x040ff0000000184c */
[C---:B------:R-:W-:Y:S08]  /*1aea0*/  HMMA.16816.F32 R68, R8.reuse, R20, R68 ;  /* 0x000000140844723c */ /* 0x040ff00000001844 */
[C---:B------:R-:W-:Y:S08]  /*1aeb0*/  HMMA.16816.F32 R64, R8.reuse, R22, R64 ;  /* 0x000000160840723c */ /* 0x040ff00000001840 */
[C---:B------:R-:W-:Y:S08]  /*1aec0*/  HMMA.16816.F32 R84, R8.reuse, R28, R72 ;  /* 0x0000001c0854723c */ /* 0x040ff00000001848 */
[----:B------:R-:W-:Y:S07]  /*1aed0*/  HMMA.16816.F32 R52, R8, R30, R52 ;  /* 0x0000001e0834723c */ /* 0x000fee0000001834 */
[----:B------:R-:W-:-:S02]  /*1aee0*/  LOP3.LUT R9, R0, 0xff, RZ, 0xc0, !PT ;  /* 0x000000ff00097812 */ /* 0x000fc400078ec0ff */
[----:B------:R-:W-:Y:S02]  /*1aef0*/  SHF.R.U32.HI R8, RZ, 0x18, R0 ;  /* 0x00000018ff087819 */ /* 0x000fe40000011600 */
[----:B------:R-:W-:Y:S02]  /*1af00*/  SHF.R.U32.HI R0, RZ, 0x8, R4 ;  /* 0x00000008ff007819 */ /* 0x000fe40000011604 */
[----:B------:R-:W-:Y:S02]  /*1af10*/  SHF.R.U32.HI R10, RZ, 0x18, R2 ;  /* 0x00000018ff0a7819 */ /* 0x000fe40000011602 */
[----:B------:R-:W-:Y:S02]  /*1af20*/  LOP3.LUT R4, R3, 0xff, RZ, 0xc0, !PT ;  /* 0x000000ff03047812 */ /* 0x000fe400078ec0ff */
[----:B------:R-:W-:Y:S02]  /*1af30*/  PRMT R0, R9, 0x5410, R0 ;  /* 0x0000541009007816 */ /* 0x000fe40000000000 */
[----:B------:R-:W-:-:S02]  /*1af40*/  PRMT R2, R5, 0x5410, R8 ;  /* 0x0000541005027816 */ /* 0x000fc40000000008 */
        /* <DEDUP_REMOVED lines=20> */
[----:B--2---:R-:W-:Y:S01]  /*1b090*/  HMMA.16816.F32 R88, R92, R16, R172 ;  /* 0x000000105c58723c */ /* 0x004fe200000018ac */
[----:B------:R-:W-:-:S07]  /*1b0a0*/  IMAD.MOV.U32 R234, RZ, RZ, R248 ;  /* 0x000000ffffea7224 */ /* 0x000fce00078e00f8 */
[----:B------:R-:W-:Y:S01]  /*1b0b0*/  HMMA.16816.F32 R92, R92, R18, R120 ;  /* 0x000000125c5c723c */ /* 0x000fe20000001878 */
[----:B------:R-:W-:-:S07]  /*1b0c0*/  @P0 IADD3 R212, R106, -0x4, RZ ;  /* 0xfffffffc6ad40810 */ /* 0x000fce0007ffe0ff */
[----:B------:R-:W-:Y:S01]  /*1b0d0*/  HMMA.16816.F32 R120, R96, R108, R68 ;  /* 0x0000006c6078723c */ /* 0x000fe20000001844 */
[----:B------:R-:W-:-:S07]  /*1b0e0*/  IADD3.X R201, R49, -0x1, RZ, P1, !PT ;  /* 0xffffffff31c97810 */ /* 0x000fce0000ffe4ff */
        /* <DEDUP_REMOVED lines=11> */
[----:B------:R-:W-:Y:S07]  /*1b1a0*/  @!UPT UIADD3 URZ, URZ, URZ, URZ ;  /* 0x0000003f3f3ff290 */ /* 0x000fee000fffe03f */
[----:B------:R-:W-:Y:S11]  /*1b1b0*/  @P0 BRA `(.L_x_596) ;  /* 0x0000001000000947 */ /* 0x000ff60003800000 */
.L_x_587:
[----:B-1--4-:R-:W-:-:S07]  /*1b1c0*/  IADD3 R212, R234, -0x1, RZ ;  /* 0xffffffffead47810 */ /* 0x012fce0007ffe0ff */
.L_x_596:
[----:B------:R-:W-:Y:S05]  /*1b1d0*/  BSYNC B2 ;  /* 0x0000000000027941 */ /* 0x000fea0003800000 */
.L_x_586:
[----:B------:R-:W-:-:S13]  /*1b1e0*/  ISETP.GE.AND P0, PT, R212, RZ, PT ;  /* 0x000000ffd400720c */ /* 0x000fda0003f06270 */
[----:B------:R-:W-:Y:S05]  /*1b1f0*/  @!P0 BRA `(.L_x_597) ;  /* 0x0000793000008947 */ /* 0x000fea0003800000 */
[----:B------:R-:W2:Y:S01]  /*1b200*/  LDL.LU R5, [R1+0x4c] ;  /* 0x00004c0001057983 */ /* 0x000ea20000300800 */
[----:B------:R-:W-:Y:S01]  /*1b210*/  IMAD.MOV.U32 R106, RZ, RZ, R103 ;  /* 0x000000ffff6a7224 */ /* 0x000fe200078e0067 */
[----:B-----5:R-:W-:Y:S01]  /*1b220*/  MOV R101, R105 ;  /* 0x0000006900657202 */ /* 0x020fe20000000f00 */
[----:B------:R-:W-:Y:S01]  /*1b230*/  IMAD.MOV.U32 R100, RZ, RZ, R104 ;  /* 0x000000ffff647224 */ /* 0x000fe200078e0068 */
[----:B------:R-:W-:Y:S01]  /*1b240*/  MOV R107, R102 ;  /* 0x00000066006b7202 */ /* 0x000fe20000000f00 */
[C---:B--2---:R-:W-:Y:S01]  /*1b250*/  IMAD.SHL.U32 R2, R5.reuse, 0x8, RZ ;  /* 0x0000000805027824 */ /* 0x044fe200078e00ff */
[----:B------:R-:W-:Y:S01]  /*1b260*/  SHF.R.S32.HI R3, RZ, 0x1f, R5 ;  /* 0x0000001fff037819 */ /* 0x000fe20000011405 */
[C---:B------:R-:W-:Y:S02]  /*1b270*/  IMAD R0, R5.reuse, 0x48, RZ ;  /* 0x0000004805007824 */ /* 0x040fe400078e02ff */
[C-C-:B------:R-:W-:Y:S02]  /*1b280*/  IMAD R4, R5.reuse, 0x38, R2.reuse ;  /* 0x0000003805047824 */ /* 0x140fe400078e0202 */
[----:B------:R-:W-:Y:S01]  /*1b290*/  IMAD.WIDE.U32 R8, R5, 0x70, RZ ;  /* 0x0000007005087825 */ /* 0x000fe200078e00ff */
[----:B------:R-:W-:-:S02]  /*1b2a0*/  SHF.R.S32.HI R5, RZ, 0x1f, R2 ;  /* 0x0000001fff057819 */ /* 0x000fc40000011402 */
[----:B------:R-:W-:Y:S01]  /*1b2b0*/  IADD3 R4, R4, 0x1, RZ ;  /* 0x0000000104047810 */ /* 0x000fe20007ffe0ff */
[----:B------:R-:W-:Y:S01]  /*1b2c0*/  IMAD R6, R3, 0x70, RZ ;  /* 0x0000007003067824 */ /* 0x000fe200078e02ff */
[C---:B------:R-:W-:Y:S01]  /*1b2d0*/  SHF.L.U64.HI R5, R2.reuse, 0x1, R5 ;  /* 0x0000000102057819 */ /* 0x040fe20000010205 */
[----:B------:R-:W-:Y:S01]  /*1b2e0*/  STL.64 [R1+0x138], R8 ;  /* 0x0001380801007387 */ /* 0x000fe20000100a00 */
[----:B------:R-:W-:Y:S01]  /*1b2f0*/  SHF.R.S32.HI R3, RZ, 0x1f, R0 ;  /* 0x0000001fff037819 */ /* 0x000fe20000011400 */
[----:B------:R-:W-:Y:S01]  /*1b300*/  IMAD.SHL.U32 R7, R2, 0x2, RZ ;  /* 0x0000000202077824 */ /* 0x000fe200078e00ff */
[----:B------:R-:W-:Y:S01]  /*1b310*/  SHF.R.S32.HI R2, RZ, 0x1f, R4 ;  /* 0x0000001fff027819 */ /* 0x000fe20000011404 */
[----:B------:R1:W-:Y:S03]  /*1b320*/  STL [R1+0x164], R5 ;  /* 0x0001640501007387 */ /* 0x0003e60000100800 */
[----:B------:R-:W-:Y:S01]  /*1b330*/  SHF.L.U64.HI R2, R4, 0x1, R2 ;  /* 0x0000000104027819 */ /* 0x000fe20000010202 */
[----:B------:R-:W-:Y:S01]  /*1b340*/  STL [R1+0x160], R7 ;  /* 0x0001600701007387 */ /* 0x000fe20000100800 */
[C---:B-1----:R-:W-:Y:S01]  /*1b350*/  SHF.L.U64.HI R5, R0.reuse, 0x1, R3 ;  /* 0x0000000100057819 */ /* 0x042fe20000010203 */
[----:B------:R-:W-:Y:S01]  /*1b360*/  IMAD.IADD R3, R9, 0x1, R6 ;  /* 0x0000000109037824 */ /* 0x000fe200078e0206 */
[----:B------:R-:W-:-:S03]  /*1b370*/  SHF.L.U32 R0, R0, 0x1, RZ ;  /* 0x0000000100007819 */ /* 0x000fc600000006ff */
[----:B------:R-:W-:Y:S04]  /*1b380*/  STL [R1+0x15c], R5 ;  /* 0x00015c0501007387 */ /* 0x000fe80000100800 */
[----:B------:R1:W-:Y:S04]  /*1b390*/  STL [R1+0x158], R0 ;  /* 0x0001580001007387 */ /* 0x0003e80000100800 */
[----:B------:R2:W-:Y:S01]  /*1b3a0*/  STL [R1+0x154], R3 ;  /* 0x0001540301007387 */ /* 0x0005e20000100800 */
[----:B-1----:R-:W-:-:S05]  /*1b3b0*/  SHF.L.U32 R0, R4, 0x1, RZ ;  /* 0x0000000104007819 */ /* 0x002fca00000006ff */
[----:B------:R2:W-:Y:S04]  /*1b3c0*/  STL [R1+0x14c], R0 ;  /* 0x00014c0001007387 */ /* 0x0005e80000100800 */
[----:B------:R2:W-:Y:S02]  /*1b3d0*/  STL [R1+0x150], R2 ;  /* 0x0001500201007387 */ /* 0x0005e40000100800 */
.L_x_600:
[----:B--2---:R-:W2:Y:S01]  /*1b3e0*/  LDL R2, [R1+0x168] ;  /* 0x0001680001027983 */ /* 0x004ea20000100800 */
[----:B------:R-:W-:Y:S04]  /*1b3f0*/  DEPBAR.LE SB0, 0x0 ;  /* 0x000080000000791a */ /* 0x000fe80000000000 */
[----:B------:R-:W2:Y:S01]  /*1b400*/  LDL R3, [R1+0x110] ;  /* 0x0001100001037983 */ /* 0x000ea20000100800 */
[----:B------:R-:W-:Y:S01]  /*1b410*/  WARPSYNC 0xffffffff ;  /* 0xffffffff00007948 */ /* 0x000fe20003800000 */
[----:B------:R-:W-:Y:S01]  /*1b420*/  SHF.R.S32.HI R5, RZ, 0x1f, R212 ;  /* 0x0000001fff057819 */ /* 0x000fe200000114d4 */
[----:B------:R-:W-:Y:S02]  /*1b430*/  BSSY B0, `(.L_x_598) ;  /* 0x0000107000007945 */ /* 0x000fe40003800000 */
[----:B------:R-:W3:Y:S05]  /*1b440*/  LDL.64 R6, [R1+0x120] ;  /* 0x0001200001067983 */ /* 0x000eea0000100a00 */
[----:B------:R-:W4:Y:S05]  /*1b450*/  LDL R4, [R1+0x1b8] ;  /* 0x0001b80001047983 */ /* 0x000f2a0000100800 */
[----:B------:R-:W5:Y:S05]  /*1b460*/  LDL R0, [R1+0x1bc] ;  /* 0x0001bc0001007983 */ /* 0x000f6a0000100800 */
[----:B------:R-:W5:Y:S05]  /*1b470*/  LDL.64 R10, [R1+0x180] ;  /* 0x00018000010a7983 */ /* 0x000f6a0000100a00 */
[----:B------:R-:W5:Y:S05]  /*1b480*/  LDL.64 R8, [R1+0x188] ;  /* 0x0001880001087983 */ /* 0x000f6a0000100a00 */
[----:B------:R-:W-:Y:S01]  /*1b490*/  BAR.SYNC.DEFER_BLOCKING 0x0 ;  /* 0x0000000000007b1d */ /* 0x000fe20000010000 */
[-C--:B--2---:R-:W-:Y:S02]  /*1b4a0*/  ISETP.GE.AND P5, PT, R2, R3.reuse, PT ;  /* 0x000000030200720c */ /* 0x084fe40003fa6270 */
[----:B---3--:R-:W-:Y:S02]  /*1b4b0*/  SHF.L.U64.HI R2, R6, 0x6, R7 ;  /* 0x0000000606027819 */ /* 0x008fe40000010207 */
[-C--:B----4-:R-:W-:Y:S03]  /*1b4c0*/  ISETP.GE.AND P4, PT, R4, R3.reuse, PT ;  /* 0x000000030400720c */ /* 0x090fe60003f86270 */
[----:B------:R-:W-:Y:S06]  /*1b4d0*/  IMAD R4, R2, R212, RZ ;  /* 0x000000d402047224 */ /* 0x000fec00078e02ff */
[----:B------:R-:W-:Y:S01]  /*1b4e0*/  @P5 STS [R202+0x9000], RZ ;  /* 0x009000ffca005388 */ /* 0x000fe20000000800 */
[----:B-----5:R-:W-:Y:S01]  /*1b4f0*/  ISETP.GE.AND P3, PT, R0, R3, PT ;  /* 0x000000030000720c */ /* 0x020fe20003f66270 */
[----:B------:R-:W-:Y:S03]  /*1b500*/  IMAD.SHL.U32 R0, R6, 0x40, RZ ;  /* 0x0000004006007824 */ /* 0x000fe600078e00ff */
[----:B------:R-:W-:Y:S01]  /*1b510*/  @P5 STS [R202+0x9004], RZ ;  /* 0x009004ffca005388 */ /* 0x000fe20000000800 */
[----:B------:R-:W-:Y:S02]  /*1b520*/  IMAD.MOV.U32 R3, RZ, RZ, R11 ;  /* 0x000000ffff037224 */ /* 0x000fe400078e000b */
[-C--:B------:R-:W-:Y:S02]  /*1b530*/  IMAD R4, R5, R0.reuse, R4 ;  /* 0x0000000005047224 */ /* 0x080fe400078e0204 */
[----:B------:R-:W-:Y:S01]  /*1b540*/  @P5 STS.64 [R202+0x9008], RZ ;  /* 0x009008ffca005388 */ /* 0x000fe20000000a00 */
[----:B------:R-:W-:Y:S04]  /*1b550*/  IMAD.MOV.U32 R2, RZ, RZ, R8 ;  /* 0x000000ffff027224 */ /* 0x000fe800078e0008 */
[----:B------:R-:W-:Y:S04]  /*1b560*/  IMAD.WIDE.U32 R2, R212, R0, R2 ;  /* 0x00000000d4027225 */ /* 0x000fe800078e0002 */
[----:B------:R-:W-:Y:S01]  /*1b570*/  IMAD.IADD R3, R3, 0x1, R4 ;  /* 0x0000000103037824 */ /* 0x000fe200078e0204 */
[CC--:B------:R-:W-:Y:S02]  /*1b580*/  @!P5 LEA R16, P1, R2.reuse, R232.reuse, 0x1 ;  /* 0x000000e80210d211 */ /* 0x0c0fe400078208ff */
[CC--:B------:R-:W-:Y:S02]  /*1b590*/  @!P4 LEA R12, P0, R2.reuse, R232.reuse, 0x1 ;  /* 0x000000e8020cc211 */ /* 0x0c0fe400078008ff */
[CCC-:B------:R-:W-:Y:S02]  /*1b5a0*/  @!P5 LEA.HI.X R17, R2.reuse, R233.reuse, R3.reuse, 0x1, P1 ;  /* 0x000000e90211d211 */ /* 0x1c0fe400008f0c03 */
[CCC-:B------:R-:W-:Y:S02]  /*1b5b0*/  @!P4 LEA.HI.X R13, R2.reuse, R233.reuse, R3.reuse, 0x1, P0 ;  /* 0x000000e9020dc211 */ /* 0x1c0fe400000f0c03 */
[----:B------:R-:W-:Y:S01]  /*1b5c0*/  @!P3 LEA R10, P2, R2, R232, 0x1 ;  /* 0x000000e8020ab211 */ /* 0x000fe200078408ff */
[----:B------:R-:W-:Y:S01]  /*1b5d0*/  @!PT LDS RZ, [RZ] ;  /* 0x00000000fffff984 */ /* 0x000fe20000000800 */
[----:B------:R-:W-:Y:S01]  /*1b5e0*/  @!PT LDS RZ, [RZ] ;  /* 0x00000000fffff984 */ /* 0x000fe20000000800 */
[----:B------:R-:W-:Y:S01]  /*1b5f0*/  @!PT LDS RZ, [RZ] ;  /* 0x00000000fffff984 */ /* 0x000fe20000000800 */
[----:B------:R1:W-:Y:S01]  /*1b600*/  @!P5 LDGSTS.E.BYPASS.LTC128B.128 [R202+0x9000], [R16.64] ;  /* 0x0900000010cadfae */ /* 0x0003e2000b901d44 */
[----:B------:R-:W-:Y:S02]  /*1b610*/  LEA R0, P6, R6, R2, 0x5 ;  /* 0x0000000206007211 */ /* 0x000fe400078c28ff */
[----:B------:R-:W-:Y:S02]  /*1b620*/  @!P3 LEA.HI.X R11, R2, R233, R3, 0x1, P2 ;  /* 0x000000e9020bb211 */ /* 0x000fe400010f0c03 */
[----:B------:R-:W-:Y:S01]  /*1b630*/  @P4 STS.128 [R202+0xa000], RZ ;  /* 0x00a000ffca004388 */ /* 0x000fe20000000c00 */
[----:B------:R-:W-:Y:S02]  /*1b640*/  LEA.HI.X R4, R6, R3, R7, 0x5, P6 ;  /* 0x0000000306047211 */ /* 0x000fe400030f2c07 */
[CC--:B------:R-:W-:Y:S02]  /*1b650*/  @!P5 LEA R14, P6, R0.reuse, R232.reuse, 0x1 ;  /* 0x000000e8000ed211 */ /* 0x0c0fe400078c08ff */
[----:B------:R-:W-:Y:S01]  /*1b660*/  @!PT LDS RZ, [RZ] ;  /* 0x00000000fffff984 */ /* 0x000fe20000000800 */
[----:B------:R-:W-:Y:S01]  /*1b670*/  @!PT LDS RZ, [RZ] ;  /* 0x00000000fffff984 */ /* 0x000fe20000000800 */
[----:B------:R-:W-:Y:S01]  /*1b680*/  @!PT LDS RZ, [RZ] ;  /* 0x00000000fffff984 */ /* 0x000fe20000000800 */
[----:B------:R2:W-:Y:S01]  /*1b690*/  @!P4 LDGSTS.E.BYPASS.LTC128B.128 [R202+0xa000], [R12.64+0x40] ;  /* 0x0a0000400ccacfae */ /* 0x0005e2000b901d44 */
[CC--:B------:R-:W-:Y:S02]  /*1b6a0*/  @!P4 LEA R8, P1, R0.reuse, R232.reuse, 0x1 ;  /* 0x000000e80008c211 */ /* 0x0c0fe400078208ff */
[CCC-:B------:R-:W-:Y:S02]  /*1b6b0*/  @!P5 LEA.HI.X R15, R0.reuse, R233.reuse, R4.reuse, 0x1, P6 ;  /* 0x000000e9000fd211 */ /* 0x1c0fe400030f0c04 */
[----:B------:R-:W-:Y:S01]  /*1b6c0*/  @P3 STS.128 [R202+0xb000], RZ ;  /* 0x00b000ffca003388 */ /* 0x000fe20000000c00 */
[CCC-:B------:R-:W-:Y:S02]  /*1b6d0*/  @!P4 LEA.HI.X R9, R0.reuse, R233.reuse, R4.reuse, 0x1, P1 ;  /* 0x000000e90009c211 */ /* 0x1c0fe400008f0c04 */
[C---:B------:R-:W-:Y:S02]  /*1b6e0*/  @!P3 LEA R6, P0, R0.reuse, R232, 0x1 ;  /* 0x000000e80006b211 */ /* 0x040fe400078008ff */
[----:B------:R-:W-:Y:S01]  /*1b6f0*/  @!PT LDS RZ, [RZ] ;  /* 0x00000000fffff984 */ /* 0x000fe20000000800 */
[----:B------:R-:W-:Y:S01]  /*1b700*/  @!PT LDS RZ, [RZ] ;  /* 0x00000000fffff984 */ /* 0x000fe20000000800 */
[----:B------:R-:W-:Y:S01]  /*1b710*/  @!PT LDS RZ, [RZ] ;  /* 0x00000000fffff984 */ /* 0x000fe20000000800 */
[----:B------:R3:W-:Y:S02]  /*1b720*/  @!P3 LDGSTS.E.BYPASS.LTC128B.128 [R202+0xb000], [R10.64+0x80] ;  /* 0x0b0000800acabfae */ /* 0x0007e4000b901d44 */
[----:B------:R-:W-:Y:S02]  /*1b730*/  @!P3 LEA.HI.X R7, R0, R233, R4, 0x1, P0 ;  /* 0x000000e90007b211 */ /* 0x000fe400000f0c04 */
[----:B------:R-:W-:Y:S01]  /*1b740*/  ISETP.GE.AND P0, PT, R212, 0x1, PT ;  /* 0x00000001d400780c */ /* 0x000fe20003f06270 */
[----:B------:R-:W-:Y:S05]  /*1b750*/  @P5 STS.128 [R202+0x9800], RZ ;  /* 0x009800ffca005388 */ /* 0x000fea0000000c00 */
[----:B------:R-:W-:Y:S01]  /*1b760*/  @!PT LDS RZ, [RZ] ;  /* 0x00000000fffff984 */ /* 0x000fe20000000800 */
[----:B------:R-:W-:Y:S01]  /*1b770*/  @!PT LDS RZ, [RZ] ;  /* 0x00000000fffff984 */ /* 0x000fe20000000800 */
[----:B------:R-:W-:Y:S01]  /*1b780*/  @!PT LDS RZ, [RZ] ;  /* 0x00000000fffff984 */ /* 0x000fe20000000800 */
[----:B------:R2:W-:Y:S05]  /*1b790*/  @!P5 LDGSTS.E.BYPASS.LTC128B.128 [R202+0x9800], [R14.64] ;  /* 0x098000000ecadfae */ /* 0x0005ea000b901d44 */
[----:B------:R-:W-:Y:S05]  /*1b7a0*/  @P4 STS.128 [R202+0xa800], RZ ;  /* 0x00a800ffca004388 */ /* 0x000fea0000000c00 */
[----:B------:R-:W-:Y:S01]  /*1b7b0*/  @!PT LDS RZ, [RZ] ;  /* 0x00000000fffff984 */ /* 0x000fe20000000800 */
[----:B------:R-:W-:Y:S01]  /*1b7c0*/  @!PT LDS RZ, [RZ] ;  /* 0x00000000fffff984 */ /* 0x000fe20000000800 */
[----:B------:R-:W-:Y:S01]  /*1b7d0*/  @!PT LDS RZ, [RZ] ;  /* 0x00000000fffff984 */ /* 0x000fe20000000800 */
[----:B------:R3:W-:Y:S05]  /*1b7e0*/  @!P4 LDGSTS.E.BYPASS.LTC128B.128 [R202+0xa800], [R8.64+0x40] ;  /* 0x0a80004008cacfae */ /* 0x0007ea000b901d44 */
[----:B------:R-:W-:Y:S05]  /*1b7f0*/  @P3 STS.128 [R202+0xb800], RZ ;  /* 0x00b800ffca003388 */ /* 0x000fea0000000c00 */
[----:B------:R-:W-:Y:S01]  /*1b800*/  @!PT LDS RZ, [RZ] ;  /* 0x00000000fffff984 */ /* 0x000fe20000000800 */
[----:B------:R-:W-:Y:S01]  /*1b810*/  @!PT LDS RZ, [RZ] ;  /* 0x00000000fffff984 */ /* 0x000fe20000000800 */
[----:B------:R-:W-:Y:S01]  /*1b820*/  @!PT LDS RZ, [RZ] ;  /* 0x00000000fffff984 */ /* 0x000fe20000000800 */
[----:B------:R4:W-:Y:S05]  /*1b830*/  @!P3 LDGSTS.E.BYPASS.LTC128B.128 [R202+0xb800], [R6.64+0x80] ;  /* 0x0b80008006cabfae */ /* 0x0009ea000b901d44 */
[----:B------:R-:W-:Y:S05]  /*1b840*/  LDSM.16.M88.4 R64, [R196] ;  /* 0x00000000c440783b */ /* 0x000fea0000000200 */
[----:B-1----:R-:W4:Y:S05]  /*1b850*/  LDSM.16.M88.4 R16, [R193+0x6000] ;  /* 0x00600000c110783b */ /* 0x002f2a0000000200 */
[----:B------:R-:W3:Y:S05]  /*1b860*/  LDSM.16.M88.4 R60, [R196+0x1000] ;  /* 0x00100000c43c783b */ /* 0x000eea0000000200 */
[----:B------:R-:W1:Y:S05]  /*1b870*/  LDSM.16.M88.4 R32, [R193+0x6400] ;  /* 0x00640000c120783b */ /* 0x000e6a0000000200 */
[----:B------:R-:W0:Y:S05]  /*1b880*/  LDGDEPBAR ;  /* 0x00000000000079af */ /* 0x000e2a0000000000 */
[----:B------:R-:W5:Y:S05]  /*1b890*/  LDSM.16.M88.4 R48, [R193+0x6800] ;  /* 0x00680000c130783b */ /* 0x000f6a0000000200 */
[----:B------:R-:W1:Y:S05]  /*1b8a0*/  LDSM.16.M88.4 R172, [R193+0x6c00] ;  /* 0x006c0000c1ac783b */ /* 0x000e6a0000000200 */
[----:B------:R-:W-:Y:S05]  /*1b8b0*/  LDSM.16.M88.4 R176, [R197] ;  /* 0x00000000c5b0783b */ /* 0x000fea0000000200 */
[----:B------:R-:W-:Y:S01]  /*1b8c0*/  LDSM.16.M88.4 R180, [R197+0x1000] ;  /* 0x00100000c5b4783b */ /* 0x000fe20000000200 */
[-C--:B----4-:R-:W-:Y:S08]  /*1b8d0*/  HMMA.16816.F32 R4, R64, R16.reuse, RZ ;  /* 0x000000104004723c */ /* 0x090ff000000018ff */
[C---:B---3--:R-:W-:Y:S08]  /*1b8e0*/  HMMA.16816.F32 R8, R60.reuse, R16, RZ ;  /* 0x000000103c08723c */ /* 0x048ff000000018ff */
[-C--:B--2---:R-:W-:Y:S08]  /*1b8f0*/  HMMA.16816.F32 R12, R60, R18.reuse, RZ ;  /* 0x000000123c0c723c */ /* 0x084ff000000018ff */
[C---:B------:R-:W-:Y:S08]  /*1b900*/  HMMA.16816.F32 R16, R64.reuse, R18, RZ ;  /* 0x000000124010723c */ /* 0x040ff000000018ff */
[-C--:B-1----:R-:W-:Y:S08]  /*1b910*/  HMMA.16816.F32 R20, R64, R32.reuse, RZ ;  /* 0x000000204014723c */ /* 0x082ff000000018ff */
        /* <DEDUP_REMOVED lines=12> */
[-C--:B-1----:R-:W-:Y:S08]  /*1b9e0*/  HMMA.16816.F32 R4, R176, R172.reuse, R4 ;  /* 0x000000acb004723c */ /* 0x082ff00000001804 */
[C---:B------:R-:W-:Y:S08]  /*1b9f0*/  HMMA.16816.F32 R8, R180.reuse, R172, R8 ;  /* 0x000000acb408723c */ /* 0x040ff00000001808 */
[-C--:B------:R-:W-:Y:S08]  /*1ba00*/  HMMA.16816.F32 R12, R180, R174.reuse, R12 ;  /* 0x000000aeb40c723c */ /* 0x080ff0000000180c */
[C---:B------:R-:W-:Y:S01]  /*1ba10*/  HMMA.16816.F32 R16, R176.reuse, R174, R16 ;  /* 0x000000aeb010723c */ /* 0x040fe20000001810 */
        /* <DEDUP_REMOVED lines=13> */
[-C--:B------:R-:W-:Y:S01]  /*1baf0*/  HMMA.16816.F32 R60, R180, R174.reuse, R60 ;  /* 0x000000aeb43c723c */ /* 0x080fe2000000183c */
[----:B------:R-:W-:Y:S07]  /*1bb00*/  LDSM.16.M88.4 R180, [R196+0x3000] ;  /* 0x00300000c4b4783b */ /* 0x000fee0000000200 */
[----:B------:R-:W-:Y:S01]  /*1bb10*/  HMMA.16816.F32 R64, R176, R174, R64 ;  /* 0x000000aeb040723c */ /* 0x000fe20000001840 */
[----:B------:R-:W-:Y:S05]  /*1bb20*/  LDSM.16.M88.4 R172, [R196+0x2000] ;  /* 0x00200000c4ac783b */ /* 0x000fea0000000200 */
[----:B------:R-:W1:Y:S02]  /*1bb30*/  LDSM.16.M88.4 R176, [R193+0x7000] ;  /* 0x00700000c1b0783b */ /* 0x000e640000000200 */
        /* <DEDUP_REMOVED lines=80> */
[----:B------:R-:W1:Y:S01]  /*1c040*/  LDSM.16.M88.4 R176, [R195+0x8c00] ;  /* 0x008c0000c3b0783b */ /* 0x000e620000000200 */
[----:B------:R-:W-:Y:S04]  /*1c050*/  DEPBAR.LE SB0, 0x0 ;  /* 0x000080000000791a */ /* 0x000fe80000000000 */
[----:B------:R-:W-:Y:S02]  /*1c060*/  BAR.SYNC.DEFER_BLOCKING 0x0 ;  /* 0x0000000000007b1d */ /* 0x000fe40000010000 */
[-C--:B-1----:R-:W-:Y:S08]  /*1c070*/  HMMA.16816.F32 R52, R172, R176.reuse, R52 ;  /* 0x000000b0ac34723c */ /* 0x082ff00000001834 */
[C---:B------:R-:W-:Y:S08]  /*1c080*/  HMMA.16816.F32 R56, R180.reuse, R176, R56 ;  /* 0x000000b0b438723c */ /* 0x040ff00000001838 */
[-C--:B------:R-:W-:Y:S08]  /*1c090*/  HMMA.16816.F32 R60, R180, R178.reuse, R60 ;  /* 0x000000b2b43c723c */ /* 0x080ff0000000183c */
[----:B------:R-:W-:Y:S01]  /*1c0a0*/  HMMA.16816.F32 R64, R172, R178, R64 ;  /* 0x000000b2ac40723c */ /* 0x000fe20000001840 */
[----:B------:R-:W-:Y:S07]  /*1c0b0*/  @!UPT UIADD3 URZ, URZ, URZ, URZ ;  /* 0x0000003f3f3ff290 */ /* 0x000fee000fffe03f */
[----:B------:R-:W-:-:S11]  /*1c0c0*/  @!P0 BRA `(.L_x_599) ;  /* 0x000003d000008947 */ /* 0x000fd60003800000 */
[----:B------:R-:W2:Y:S01]  /*1c0d0*/  LDL R105, [R1+0x174] ;  /* 0x0001740001697983 */ /* 0x000ea20000100800 */
[----:B------:R-:W-:Y:S03]  /*1c0e0*/  IADD3 R0, R212, -0x1, RZ ;  /* 0xffffffffd4007810 */ /* 0x000fe60007ffe0ff */
[----:B------:R-:W3:Y:S01]  /*1c0f0*/  LDL.64 R188, [R1+0x178] ;  /* 0x0001780001bc7983 */ /* 0x000ee20000100a00 */
[----:B------:R-:W-:Y:S03]  /*1c100*/  SHF.R.S32.HI R103, RZ, 0x1f, R0 ;  /* 0x0000001fff677819 */ /* 0x000fe60000011400 */
[----:B------:R-:W4:Y:S04]  /*1c110*/  LDL.64 R186, [R1+0x198] ;  /* 0x0001980001ba7983 */ /* 0x000f280000100a00 */
[----:B------:R-:W5:Y:S04]  /*1c120*/  LDL R102, [R1+0x170] ;  /* 0x0001700001667983 */ /* 0x000f680000100800 */
[----:B------:R-:W4:Y:S04]  /*1c130*/  LDL R104, [R1+0x190] ;  /* 0x0001900001687983 */ /* 0x000f280000100800 */
[----:B------:R-:W4:Y:S04]  /*1c140*/  LDL R184, [R1+0x194] ;  /* 0x0001940001b87983 */ /* 0x000f280000100800 */
[----:B------:R1:W-:Y:S04]  /*1c150*/  @P5 STS [R202+0x6000], RZ ;  /* 0x006000ffca005388 */ /* 0x0003e80000000800 */
[----:B------:R1:W-:Y:S04]  /*1c160*/  @P5 STS [R202+0x6004], RZ ;  /* 0x006004ffca005388 */ /* 0x0003e80000000800 */
[----:B------:R1:W-:Y:S01]  /*1c170*/  @P5 STS.64 [R202+0x6008], RZ ;  /* 0x006008ffca005388 */ /* 0x0003e20000000a00 */
[----:B--2---:R-:W-:Y:S02]  /*1c180*/  IMAD R2, R105, R0, RZ ;  /* 0x0000000069027224 */ /* 0x004fe400078e02ff */
[----:B---3--:R-:W-:Y:S02]  /*1c190*/  IMAD.MOV.U32 R3, RZ, RZ, R189 ;  /* 0x000000ffff037224 */ /* 0x008fe400078e00bd */
[-C--:B-----5:R-:W-:Y:S02]  /*1c1a0*/  IMAD R103, R103, R102.reuse, R2 ;  /* 0x0000006667677224 */ /* 0x0a0fe400078e0202 */
[----:B----4-:R-:W-:Y:S04]  /*1c1b0*/  IMAD.MOV.U32 R2, RZ, RZ, R186 ;  /* 0x000000ffff027224 */ /* 0x010fe800078e00ba */
[----:B------:R-:W-:Y:S04]  /*1c1c0*/  IMAD.WIDE.U32 R2, R0, R102, R2 ;  /* 0x0000006600027225 */ /* 0x000fe800078e0002 */
[----:B------:R-:W-:Y:S01]  /*1c1d0*/  IMAD.IADD R0, R3, 0x1, R103 ;  /* 0x0000000103007824 */ /* 0x000fe200078e0267 */
[CC--:B------:R-:W-:Y:S04]  /*1c1e0*/  @!P5 LEA R102, P0, R2.reuse, R222.reuse, 0x1 ;  /* 0x000000de0266d211 */ /* 0x0c0fe800078008ff */
[CCC-:B------:R-:W-:Y:S05]  /*1c1f0*/  @!P5 LEA.HI.X R103, R2.reuse, R223.reuse, R0.reuse, 0x1, P0 ;  /* 0x000000df0267d211 */ /* 0x1c0fea00000f0c00 */
[----:B------:R-:W-:Y:S01]  /*1c200*/  @!PT LDS RZ, [RZ] ;  /* 0x00000000fffff984 */ /* 0x000fe20000000800 */
[----:B------:R-:W-:Y:S01]  /*1c210*/  @!PT LDS RZ, [RZ] ;  /* 0x00000000fffff984 */ /* 0x000fe20000000800 */
[----:B------:R-:W-:Y:S01]  /*1c220*/  @!PT LDS RZ, [RZ] ;  /* 0x00000000fffff984 */ /* 0x000fe20000000800 */
[----:B------:R2:W-:Y:S04]  /*1c230*/  @!P5 LDGSTS.E.BYPASS.LTC128B.128 [R202+0x6000], [R102.64] ;  /* 0x0600000066cadfae */ /* 0x0005e8000b901d44 */
[----:B------:R1:W-:Y:S01]  /*1c240*/  @P4 STS.128 [R202+0x7000], RZ ;  /* 0x007000ffca004388 */ /* 0x0003e20000000c00 */
[CC--:B--2---:R-:W-:Y:S04]  /*1c250*/  @!P4 LEA R102, P0, R2.reuse, R222.reuse, 0x1 ;  /* 0x000000de0266c211 */ /* 0x0c4fe800078008ff */
[CCC-:B------:R-:W-:Y:S05]  /*1c260*/  @!P4 LEA.HI.X R103, R2.reuse, R223.reuse, R0.reuse, 0x1, P0 ;  /* 0x000000df0267c211 */ /* 0x1c0fea00000f0c00 */
[----:B------:R-:W-:Y:S01]  /*1c270*/  @!PT LDS RZ, [RZ] ;  /* 0x00000000fffff984 */ /* 0x000fe20000000800 */
[----:B------:R-:W-:Y:S01]  /*1c280*/  @!PT LDS RZ, [RZ] ;  /* 0x00000000fffff984 */ /* 0x000fe20000000800 */
[----:B------:R-:W-:Y:S01]  /*1c290*/  @!PT LDS RZ, [RZ] ;  /* 0x00000000fffff984 */ /* 0x000fe20000000800 */
[----:B------:R2:W-:Y:S04]  /*1c2a0*/  @!P4 LDGSTS.E.BYPASS.LTC128B.128 [R202+0x7000], [R102.64+0x40] ;  /* 0x0700004066cacfae */ /* 0x0005e8000b901d44 */
[----:B------:R1:W-:Y:S01]  /*1c2b0*/  @P3 STS.128 [R202+0x8000], RZ ;  /* 0x008000ffca003388 */ /* 0x0003e20000000c00 */
[C---:B--2---:R-:W-:Y:S04]  /*1c2c0*/  @!P3 LEA R102, P0, R2.reuse, R222, 0x1 ;  /* 0x000000de0266b211 */ /* 0x044fe800078008ff */
[-CC-:B------:R-:W-:Y:S02]  /*1c2d0*/  @!P3 LEA.HI.X R103, R2, R223.reuse, R0.reuse, 0x1, P0 ;  /* 0x000000df0267b211 */ /* 0x180fe400000f0c00 */
[----:B------:R-:W-:Y:S03]  /*1c2e0*/  IADD3 R2, P1, R104, R2, RZ ;  /* 0x0000000268027210 */ /* 0x000fe60007f3e0ff */
[----:B------:R-:W-:Y:S01]  /*1c2f0*/  @!PT LDS RZ, [RZ] ;  /* 0x00000000fffff984 */ /* 0x000fe20000000800 */
[----:B------:R-:W-:Y:S01]  /*1c300*/  @!PT LDS RZ, [RZ] ;  /* 0x00000000fffff984 */ /* 0x000fe20000000800 */
[----:B------:R-:W-:Y:S01]  /*1c310*/  @!PT LDS RZ, [RZ] ;  /* 0x00000000fffff984 */ /* 0x000fe20000000800 */
[----:B------:R2:W-:Y:S01]  /*1c320*/  @!P3 LDGSTS.E.BYPASS.LTC128B.128 [R202+0x8000], [R102.64+0x80] ;  /* 0x0800008066cabfae */ /* 0x0005e2000b901d44 */
[-C--:B------:R-:W-:Y:S01]  /*1c330*/  @!P5 LEA R104, P0, R2, R222.reuse, 0x1 ;  /* 0x000000de0268d211 */ /* 0x080fe200078008ff */
[----:B------:R-:W-:Y:S02]  /*1c340*/  IMAD.X R0, R184, 0x1, R0, P1 ;  /* 0x00000001b8007824 */ /* 0x000fe400008e0600 */
[----:B------:R1:W-:Y:S03]  /*1c350*/  @P5 STS.128 [R202+0x6800], RZ ;  /* 0x006800ffca005388 */ /* 0x0003e60000000c00 */
        /* <DEDUP_REMOVED lines=14> */
[----:B------:R-:W-:Y:S05]  /*1c440*/  @!P3 LEA.HI.X R103, R2, R223, R0, 0x1, P0 ;  /* 0x000000df0267b211 */ /* 0x000fea00000f0c00 */
[----:B------:R-:W-:Y:S01]  /*1c450*/  @!PT LDS RZ, [RZ] ;  /* 0x00000000fffff984 */ /* 0x000fe20000000800 */
[----:B------:R-:W-:Y:S01]  /*1c460*/  @!PT LDS RZ, [RZ] ;  /* 0x00000000fffff984 */ /* 0x000fe20000000800 */
[----:B------:R-:W-:Y:S01]  /*1c470*/  @!PT LDS RZ, [RZ] ;  /* 0x00000000fffff984 */ /* 0x000fe20000000800 */
[----:B------:R1:W-:Y:S04]  /*1c480*/  @!P3 LDGSTS.E.BYPASS.LTC128B.128 [R202+0x8800], [R102.64+0x80] ;  /* 0x0880008066cabfae */ /* 0x0003e8000b901d44 */
[----:B------:R-:W0:Y:S02]  /*1c490*/  LDGDEPBAR ;  /* 0x00000000000079af */ /* 0x000e240000000000 */
.L_x_599:
[----:B------:R-:W-:Y:S05]  /*1c4a0*/  BSYNC B0 ;  /* 0x0000000000007941 */ /* 0x000fea0003800000 */
.L_x_598:
[----:B------:R-:W-:Y:S01]  /*1c4b0*/  IMAD.U32 R2, RZ, RZ, UR6 ;  /* 0x00000006ff027e24 */ /* 0x000fe2000f8e00ff */
[----:B-1----:R-:W1:Y:S01]  /*1c4c0*/  S2R R102, SR_TID.X ;  /* 0x0000000000667919 */ /* 0x002e620000002100 */
[----:B------:R-:W-:Y:S07]  /*1c4d0*/  IMAD.U32 R3, RZ, RZ, UR7 ;  /* 0x00000007ff037e24 */ /* 0x000fee000f8e00ff */
[----:B------:R2:W3:Y:S01]  /*1c4e0*/  LD.E R0, [R2.64+0xdc] ;  /* 0x0000dc0402007980 */ /* 0x0004e2000c101900 */
[----:B-1----:R-:W-:Y:S05]  /*1c4f0*/  IMAD.SHL.U32 R102, R102, 0x2, RZ ;  /* 0x0000000266667824 */ /* 0x002fea00078e00ff */
[----:B------:R-:W-:Y:S05]  /*1c500*/  LOP3.LUT R102, R102, 0x6, RZ, 0xc0, !PT ;  /* 0x0000000666667812 */ /* 0x000fea00078ec0ff */
[----:B--2---:R-:W-:Y:S04]  /*1c510*/  IMAD R2, R212, 0x40, R102 ;  /* 0x00000040d4027824 */ /* 0x004fe800078e0266 */
[----:B------:R-:W1:Y:S01]  /*1c520*/  I2F R103, R2 ;  /* 0x0000000200677306 */ /* 0x000e620000201400 */
        /* <DEDUP_REMOVED lines=9> */
[C---:B------:R-:W-:Y:S03]  /*1c5c0*/  IADD3 R105, R2.reuse, 0x20, RZ ;  /* 0x0000002002697810 */ /* 0x040fe60007ffe0ff */
[----:B------:R-:W4:Y:S01]  /*1c5d0*/  I2F R3, R3 ;  /* 0x0000000300037306 */ /* 0x000f220000201400 */
[CC--:B-1----:R-:W-:Y:S02]  /*1c5e0*/  FFMA.FTZ R10, R103.reuse, R199.reuse, R10 ;  /* 0x000000c7670a7223 */ /* 0x0c2fe4000001000a */
[CC--:B------:R-:W-:Y:S02]  /*1c5f0*/  FFMA.FTZ R4, R103.reuse, R199.reuse, R4 ;  /* 0x000000c767047223 */ /* 0x0c0fe40000010004 */
[CC--:B------:R-:W-:Y:S05]  /*1c600*/  FFMA.FTZ R6, R103.reuse, R199.reuse, R6 ;  /* 0x000000c767067223 */ /* 0x0c0fea0000010006 */
[----:B------:R-:W1:Y:S01]  /*1c610*/  I2F R104, R104 ;  /* 0x0000006800687306 */ /* 0x000e620000201400 */
[-C--:B------:R-:W-:Y:S01]  /*1c620*/  FFMA.FTZ R8, R103, R199.reuse, R8 ;  /* 0x000000c767087223 */ /* 0x080fe20000010008 */
[----:B------:R-:W-:Y:S01]  /*1c630*/  IADD3 R103, R2, 0x28, RZ ;  /* 0x0000002802677810 */ /* 0x000fe20007ffe0ff */
[CC--:B--2---:R-:W-:Y:S02]  /*1c640*/  FFMA.FTZ R14, R102.reuse, R199.reuse, R14 ;  /* 0x000000c7660e7223 */ /* 0x0c4fe4000001000e */
[CC--:B------:R-:W-:Y:S02]  /*1c650*/  FFMA.FTZ R16, R102.reuse, R199.reuse, R16 ;  /* 0x000000c766107223 */ /* 0x0c0fe40000010010 */
[CC--:B------:R-:W-:Y:S03]  /*1c660*/  FFMA.FTZ R18, R102.reuse, R199.reuse, R18 ;  /* 0x000000c766127223 */ /* 0x0c0fe60000010012 */
[----:B------:R-:W2:Y:S01]  /*1c670*/  I2F R172, R172 ;  /* 0x000000ac00ac7306 */ /* 0x000ea20000201400 */
[-C--:B------:R-:W-:Y:S01]  /*1c680*/  FFMA.FTZ R12, R102, R199.reuse, R12 ;  /* 0x000000c7660c7223 */ /* 0x080fe2000001000c */
[C---:B------:R-:W-:Y:S01]  /*1c690*/  IADD3 R102, R2.reuse, 0x29, RZ ;  /* 0x0000002902667810 */ /* 0x040fe20007ffe0ff */
[CC--:B----4-:R-:W-:Y:S02]  /*1c6a0*/  FFMA.FTZ R11, R3.reuse, R199.reuse, R11 ;  /* 0x000000c7030b7223 */ /* 0x0d0fe4000001000b */
[CC--:B------:R-:W-:Y:S02]  /*1c6b0*/  FFMA.FTZ R5, R3.reuse, R199.reuse, R5 ;  /* 0x000000c703057223 */ /* 0x0c0fe40000010005 */
[CC--:B------:R-:W-:Y:S03]  /*1c6c0*/  FFMA.FTZ R7, R3.reuse, R199.reuse, R7 ;  /* 0x000000c703077223 */ /* 0x0c0fe60000010007 */
[----:B------:R-:W4:Y:S01]  /*1c6d0*/  I2F R173, R173 ;  /* 0x000000ad00ad7306 */ /* 0x000f220000201400 */
[-C--:B------:R-:W-:Y:S01]  /*1c6e0*/  FFMA.FTZ R9, R3, R199.reuse, R9 ;  /* 0x000000c703097223 */ /* 0x080fe20000010009 */
[----:B------:R-:W-:Y:S01]  /*1c6f0*/  IADD3 R3, R2, 0x30, RZ ;  /* 0x0000003002037810 */ /* 0x000fe20007ffe0ff */
[CC--:B-1----:R-:W-:Y:S02]  /*1c700*/  FFMA.FTZ R37, R104.reuse, R199.reuse, R37 ;  /* 0x000000c768257223 */ /* 0x0c2fe40000010025 */
[CC--:B------:R-:W-:Y:S02]  /*1c710*/  FFMA.FTZ R39, R104.reuse, R199.reuse, R39 ;  /* 0x000000c768277223 */ /* 0x0c0fe40000010027 */
[CC--:B------:R-:W-:Y:S03]  /*1c720*/  FFMA.FTZ R43, R104.reuse, R199.reuse, R43 ;  /* 0x000000c7682b7223 */ /* 0x0c0fe6000001002b */
[----:B------:R-:W1:Y:S01]  /*1c730*/  I2F R175, R175 ;  /* 0x000000af00af7306 */ /* 0x000e620000201400 */
[-C--:B------:R-:W-:Y:S01]  /*1c740*/  FFMA.FTZ R41, R104, R199.reuse, R41 ;  /* 0x000000c768297223 */ /* 0x080fe20000010029 */
[----:B------:R-:W-:Y:S01]  /*1c750*/  FMNMX.FTZ R104, R10, R100, !PT ;  /* 0x000000640a687209 */ /* 0x000fe20007810000 */
[CC--:B--2---:R-:W-:Y:S03]  /*1c760*/  FFMA.FTZ R17, R172.reuse, R199.reuse, R17 ;  /* 0x000000c7ac117223 */ /* 0x0c4fe60000010011 */
[----:B------:R-:W-:Y:S01]  /*1c770*/  FMNMX.FTZ R104, R11, R104, !PT ;  /* 0x000000680b687209 */ /* 0x000fe20007810000 */
[CC--:B------:R-:W-:Y:S02]  /*1c780*/  FFMA.FTZ R19, R172.reuse, R199.reuse, R19 ;  /* 0x000000c7ac137223 */ /* 0x0c0fe40000010013 */
[-C--:B------:R-:W-:Y:S01]  /*1c790*/  FFMA.FTZ R15, R172, R199.reuse, R15 ;  /* 0x000000c7ac0f7223 */ /* 0x080fe2000001000f */
[----:B------:R-:W-:Y:S01]  /*1c7a0*/  FMNMX.FTZ R104, R14, R104, !PT ;  /* 0x000000680e687209 */ /* 0x000fe20007810000 */
[----:B------:R-:W2:Y:S01]  /*1c7b0*/  I2F R176, R176 ;  /* 0x000000b000b07306 */ /* 0x000ea20000201400 */
[-C--:B------:R-:W-:Y:S01]  /*1c7c0*/  FFMA.FTZ R13, R172, R199.reuse, R13 ;  /* 0x000000c7ac0d7223 */ /* 0x080fe2000001000d */
[----:B------:R-:W-:Y:S01]  /*1c7d0*/  IADD3 R172, R2, 0x39, RZ ;  /* 0x0000003902ac7810 */ /* 0x000fe20007ffe0ff */
[-C--:B----4-:R-:W-:Y:S01]  /*1c7e0*/  FFMA.FTZ R26, R173, R199.reuse, R26 ;  /* 0x000000c7ad1a7223 */ /* 0x090fe2000001001a */
[----:B------:R-:W-:Y:S01]  /*1c7f0*/  FMNMX.FTZ R104, R15, R104, !PT ;  /* 0x000000680f687209 */ /* 0x000fe20007810000 */
[CC--:B------:R-:W-:Y:S02]  /*1c800*/  FFMA.FTZ R20, R173.reuse, R199.reuse, R20 ;  /* 0x000000c7ad147223 */ /* 0x0c0fe40000010014 */
[CC--:B------:R-:W-:Y:S01]  /*1c810*/  FFMA.FTZ R22, R173.reuse, R199.reuse, R22 ;  /* 0x000000c7ad167223 */ /* 0x0c0fe20000010016 */
[----:B------:R-:W-:Y:S01]  /*1c820*/  FMNMX.FTZ R104, R26, R104, !PT ;  /* 0x000000681a687209 */ /* 0x000fe20007810000 */
[-C--:B------:R-:W-:Y:S01]  /*1c830*/  FFMA.FTZ R24, R173, R199.reuse, R24 ;  /* 0x000000c7ad187223 */ /* 0x080fe20000010018 */
[C---:B------:R-:W-:Y:S01]  /*1c840*/  IADD3 R173, R2.reuse, 0x31, RZ ;  /* 0x0000003102ad7810 */ /* 0x040fe20007ffe0ff */
[----:B------:R-:W4:Y:S01]  /*1c850*/  I2F R102, R102 ;  /* 0x0000006600667306 */ /* 0x000f220000201400 */
[CC--:B-1----:R-:W-:Y:S02]  /*1c860*/  FFMA.FTZ R30, R175.reuse, R199.reuse, R30 ;  /* 0x000000c7af1e7223 */ /* 0x0c2fe4000001001e */
[CC--:B------:R-:W-:Y:S02]  /*1c870*/  FFMA.FTZ R32, R175.reuse, R199.reuse, R32 ;  /* 0x000000c7af207223 */ /* 0x0c0fe40000010020 */
[CC--:B------:R-:W-:Y:S02]  /*1c880*/  FFMA.FTZ R34, R175.reuse, R199.reuse, R34 ;  /* 0x000000c7af227223 */ /* 0x0c0fe40000010022 */
[----:B------:R-:W-:Y:S01]  /*1c890*/  FFMA.FTZ R28, R175, R199, R28 ;  /* 0x000000c7af1c7223 */ /* 0x000fe2000001001c */
[----:B------:R-:W-:Y:S02]  /*1c8a0*/  IADD3 R175, R2, 0x38, RZ ;  /* 0x0000003802af7810 */ /* 0x000fe40007ffe0ff */
[----:B------:R-:W1:Y:S01]  /*1c8b0*/  I2F R174, R174 ;  /* 0x000000ae00ae7306 */ /* 0x000e620000201400 */
[----:B------:R-:W-:Y:S01]  /*1c8c0*/  FMNMX.FTZ R2, R4, R101, !PT ;  /* 0x0000006504027209 */ /* 0x000fe20007810000 */
[CC--:B--2---:R-:W-:Y:S03]  /*1c8d0*/  FFMA.FTZ R27, R176.reuse, R199.reuse, R27 ;  /* 0x000000c7b01b7223 */ /* 0x0c4fe6000001001b */
[----:B------:R-:W-:Y:S01]  /*1c8e0*/  FMNMX.FTZ R2, R5, R2, !PT ;  /* 0x0000000205027209 */ /* 0x000fe20007810000 */
[CC--:B------:R-:W-:Y:S01]  /*1c8f0*/  FFMA.FTZ R21, R176.reuse, R199.reuse, R21 ;  /* 0x000000c7b0157223 */ /* 0x0c0fe20000010015 */
[----:B------:R-:W-:Y:S01]  /*1c900*/  FMNMX.FTZ R104, R27, R104, !PT ;  /* 0x000000681b687209 */ /* 0x000fe20007810000 */
[-C--:B------:R-:W-:Y:S01]  /*1c910*/  FFMA.FTZ R25, R176, R199.reuse, R25 ;  /* 0x000000c7b0197223 */ /* 0x080fe20000010019 */
[----:B------:R-:W-:Y:S01]  /*1c920*/  FMNMX.FTZ R2, R16, R2, !PT ;  /* 0x0000000210027209 */ /* 0x000fe20007810000 */
[----:B------:R-:W2:Y:S01]  /*1c930*/  I2F R105, R105 ;  /* 0x0000006900697306 */ /* 0x000ea20000201400 */
[----:B------:R-:W-:Y:S01]  /*1c940*/  FMNMX.FTZ R104, R30, R104, !PT ;  /* 0x000000681e687209 */ /* 0x000fe20007810000 */
[-C--:B------:R-:W-:Y:S02]  /*1c950*/  FFMA.FTZ R23, R176, R199.reuse, R23 ;  /* 0x000000c7b0177223 */ /* 0x080fe40000010017 */
[CC--:B----4-:R-:W-:Y:S02]  /*1c960*/  FFMA.FTZ R49, R102.reuse, R199.reuse, R49 ;  /* 0x000000c766317223 */ /* 0x0d0fe40000010031 */
[CC--:B------:R-:W-:Y:S02]  /*1c970*/  FFMA.FTZ R51, R102.reuse, R199.reuse, R51 ;  /* 0x000000c766337223 */ /* 0x0c0fe40000010033 */
[CC--:B------:R-:W-:Y:S02]  /*1c980*/  FFMA.FTZ R47, R102.reuse, R199.reuse, R47 ;  /* 0x000000c7662f7223 */ /* 0x0c0fe4000001002f */
[----:B------:R-:W4:Y:S01]  /*1c990*/  I2F R103, R103 ;  /* 0x0000006700677306 */ /* 0x000f220000201400 */
[-C--:B------:R-:W-:Y:S01]  /*1c9a0*/  FFMA.FTZ R45, R102, R199.reuse, R45 ;  /* 0x000000c7662d7223 */ /* 0x080fe2000001002d */
[----:B------:R-:W-:Y:S01]  /*1c9b0*/  FMNMX.FTZ R102, R17, R2, !PT ;  /* 0x0000000211667209 */ /* 0x000fe20007810000 */
[----:B-1----:R-:W-:Y:S01]  /*1c9c0*/  FFMA.FTZ R31, R174, R199, R31 ;  /* 0x000000c7ae1f7223 */ /* 0x002fe2000001001f */
[----:B------:R-:W-:Y:S01]  /*1c9d0*/  FMNMX.FTZ R2, R8, R107, !PT ;  /* 0x0000006b08027209 */ /* 0x000fe20007810000 */
[-C--:B------:R-:W-:Y:S01]  /*1c9e0*/  FFMA.FTZ R33, R174, R199.reuse, R33 ;  /* 0x000000c7ae217223 */ /* 0x080fe20000010021 */
[----:B------:R-:W-:Y:S01]  /*1c9f0*/  FMNMX.FTZ R102, R20, R102, !PT ;  /* 0x0000006614667209 */ /* 0x000fe20007810000 */
[CC--:B------:R-:W-:Y:S01]  /*1ca00*/  FFMA.FTZ R29, R174.reuse, R199.reuse, R29 ;  /* 0x000000c7ae1d7223 */ /* 0x0c0fe2000001001d */
[----:B------:R-:W-:Y:S01]  /*1ca10*/  FMNMX.FTZ R104, R31, R104, !PT ;  /* 0x000000681f687209 */ /* 0x000fe20007810000 */
[-C--:B------:R-:W-:Y:S01]  /*1ca20*/  FFMA.FTZ R35, R174, R199.reuse, R35 ;  /* 0x000000c7ae237223 */ /* 0x080fe20000010023 */
[----:B------:R-:W-:Y:S01]  /*1ca30*/  FMNMX.FTZ R102, R21, R102, !PT ;  /* 0x0000006615667209 */ /* 0x000fe20007810000 */
[----:B------:R-:W1:Y:S01]  /*1ca40*/  I2F R3, R3 ;  /* 0x0000000300037306 */ /* 0x000e620000201400 */
[----:B------:R-:W-:Y:S02]  /*1ca50*/  FMNMX.FTZ R2, R9, R2, !PT ;  /* 0x0000000209027209 */ /* 0x000fe40007810000 */
[----:B------:R-:W-:Y:S01]  /*1ca60*/  FMNMX.FTZ R102, R32, R102, !PT ;  /* 0x0000006620667209 */ /* 0x000fe20007810000 */
[CC--:B--2---:R-:W-:Y:S01]  /*1ca70*/  FFMA.FTZ R42, R105.reuse, R199.reuse, R42 ;  /* 0x000000c7692a7223 */ /* 0x0c4fe2000001002a */
[----:B------:R-:W-:Y:S01]  /*1ca80*/  FMNMX.FTZ R2, R12, R2, !PT ;  /* 0x000000020c027209 */ /* 0x000fe20007810000 */
[-C--:B------:R-:W-:Y:S01]  /*1ca90*/  FFMA.FTZ R36, R105, R199.reuse, R36 ;  /* 0x000000c769247223 */ /* 0x080fe20000010024 */
[----:B------:R-:W-:Y:S01]  /*1caa0*/  FMNMX.FTZ R102, R33, R102, !PT ;  /* 0x0000006621667209 */ /* 0x000fe20007810000 */
[CC--:B------:R-:W-:Y:S01]  /*1cab0*/  FFMA.FTZ R40, R105.reuse, R199.reuse, R40 ;  /* 0x000000c769287223 */ /* 0x0c0fe20000010028 */
[----:B------:R-:W-:Y:S01]  /*1cac0*/  FMNMX.FTZ R104, R42, R104, !PT ;  /* 0x000000682a687209 */ /* 0x000fe20007810000 */
[----:B------:R-:W2:Y:S01]  /*1cad0*/  I2F R173, R173 ;  /* 0x000000ad00ad7306 */ /* 0x000ea20000201400 */
[----:B------:R-:W-:Y:S01]  /*1cae0*/  FMNMX.FTZ R102, R36, R102, !PT ;  /* 0x0000006624667209 */ /* 0x000fe20007810000 */
[-C--:B------:R-:W-:Y:S01]  /*1caf0*/  FFMA.FTZ R38, R105, R199.reuse, R38 ;  /* 0x000000c769267223 */ /* 0x080fe20000010026 */
[----:B------:R-:W-:Y:S01]  /*1cb00*/  FMNMX.FTZ R104, R43, R104, !PT ;  /* 0x000000682b687209 */ /* 0x000fe20007810000 */
[-C--:B----4-:R-:W-:Y:S01]  /*1cb10*/  FFMA.FTZ R46, R103, R199.reuse, R46 ;  /* 0x000000c7672e7223 */ /* 0x090fe2000001002e */
[----:B------:R-:W-:Y:S01]  /*1cb20*/  FMNMX.FTZ R102, R37, R102, !PT ;  /* 0x0000006625667209 */ /* 0x000fe20007810000 */
[-C--:B------:R-:W-:Y:S01]  /*1cb30*/  FFMA.FTZ R48, R103, R199.reuse, R48 ;  /* 0x000000c767307223 */ /* 0x080fe20000010030 */
[----:B------:R-:W-:Y:S01]  /*1cb40*/  FMNMX.FTZ R2, R13, R2, !PT ;  /* 0x000000020d027209 */ /* 0x000fe20007810000 */
[CC--:B------:R-:W-:Y:S01]  /*1cb50*/  FFMA.FTZ R44, R103.reuse, R199.reuse, R44 ;  /* 0x000000c7672c7223 */ /* 0x0c0fe2000001002c */
[----:B------:R-:W-:Y:S01]  /*1cb60*/  FMNMX.FTZ R104, R46, R104, !PT ;  /* 0x000000682e687209 */ /* 0x000fe20007810000 */
[----:B------:R-:W4:Y:S01]  /*1cb70*/  I2F R175, R175 ;  /* 0x000000af00af7306 */ /* 0x000f220000201400 */
[----:B------:R-:W-:Y:S01]  /*1cb80*/  FMNMX.FTZ R102, R48, R102, !PT ;  /* 0x0000006630667209 */ /* 0x000fe20007810000 */
[-C--:B------:R-:W-:Y:S01]  /*1cb90*/  FFMA.FTZ R50, R103, R199.reuse, R50 ;  /* 0x000000c767327223 */ /* 0x080fe20000010032 */
[----:B------:R-:W-:Y:S01]  /*1cba0*/  FMNMX.FTZ R104, R47, R104, !PT ;  /* 0x000000682f687209 */ /* 0x000fe20007810000 */
[CC--:B-1----:R-:W-:Y:S01]  /*1cbb0*/  FFMA.FTZ R58, R3.reuse, R199.reuse, R58 ;  /* 0x000000c7033a7223 */ /* 0x0c2fe2000001003a */
[----:B------:R-:W-:Y:S01]  /*1cbc0*/  FMNMX.FTZ R2, R24, R2, !PT ;  /* 0x0000000218027209 */ /* 0x000fe20007810000 */
[-C--:B------:R-:W-:Y:S01]  /*1cbd0*/  FFMA.FTZ R52, R3, R199.reuse, R52 ;  /* 0x000000c703347223 */ /* 0x080fe20000010034 */
[----:B------:R-:W-:Y:S01]  /*1cbe0*/  FMNMX.FTZ R102, R49, R102, !PT ;  /* 0x0000006631667209 */ /* 0x000fe20007810000 */
[-C--:B------:R-:W-:Y:S01]  /*1cbf0*/  FFMA.FTZ R54, R3, R199.reuse, R54 ;  /* 0x000000c703367223 */ /* 0x080fe20000010036 */
[----:B------:R-:W-:Y:S01]  /*1cc00*/  FMNMX.FTZ R104, R58, R104, !PT ;  /* 0x000000683a687209 */ /* 0x000fe20007810000 */
[----:B------:R-:W1:Y:S01]  /*1cc10*/  I2F R172, R172 ;  /* 0x000000ac00ac7306 */ /* 0x000e620000201400 */
[----:B------:R-:W-:Y:S01]  /*1cc20*/  FMNMX.FTZ R2, R25, R2, !PT ;  /* 0x0000000219027209 */ /* 0x000fe20007810000 */
[-C--:B------:R-:W-:Y:S01]  /*1cc30*/  FFMA.FTZ R56, R3, R199.reuse, R56 ;  /* 0x000000c703387223 */ /* 0x080fe20000010038 */
[----:B------:R-:W-:Y:S01]  /*1cc40*/  FMNMX.FTZ R3, R6, R106, !PT ;  /* 0x0000006a06037209 */ /* 0x000fe20007810000 */
[CC--:B--2---:R-:W-:Y:S01]  /*1cc50*/  FFMA.FTZ R59, R173.reuse, R199.reuse, R59 ;  /* 0x000000c7ad3b7223 */ /* 0x0c4fe2000001003b */
[----:B------:R-:W-:Y:S01]  /*1cc60*/  FMNMX.FTZ R102, R52, R102, !PT ;  /* 0x0000006634667209 */ /* 0x000fe20007810000 */
[----:B------:R-:W-:Y:S01]  /*1cc70*/  FFMA.FTZ R53, R173, R199, R53 ;  /* 0x000000c7ad357223 */ /* 0x000fe20000010035 */
[----:B------:R-:W-:Y:S01]  /*1cc80*/  FMNMX.FTZ R3, R7, R3, !PT ;  /* 0x0000000307037209 */ /* 0x000fe20007810000 */
[-C--:B------:R-:W-:Y:S01]  /*1cc90*/  FFMA.FTZ R57, R173, R199.reuse, R57 ;  /* 0x000000c7ad397223 */ /* 0x080fe20000010039 */
[----:B------:R-:W-:Y:S01]  /*1cca0*/  FMNMX.FTZ R104, R59, R104, !PT ;  /* 0x000000683b687209 */ /* 0x000fe20007810000 */
[----:B------:R-:W-:Y:S01]  /*1ccb0*/  FFMA.FTZ R55, R173, R199, R55 ;  /* 0x000000c7ad377223 */ /* 0x000fe20000010037 */
[----:B------:R-:W-:Y:S02]  /*1ccc0*/  FMNMX.FTZ R3, R18, R3, !PT ;  /* 0x0000000312037209 */ /* 0x000fe40007810000 */
[----:B------:R-:W-:Y:S01]  /*1ccd0*/  FMNMX.FTZ R2, R28, R2, !PT ;  /* 0x000000021c027209 */ /* 0x000fe20007810000 */
[----:B----4-:R-:W-:Y:S01]  /*1cce0*/  FFMA.FTZ R62, R175, R199, R62 ;  /* 0x000000c7af3e7223 */ /* 0x010fe2000001003e */
[----:B------:R-:W-:Y:S01]  /*1ccf0*/  FMNMX.FTZ R3, R19, R3, !PT ;  /* 0x0000000313037209 */ /* 0x000fe20007810000 */
[-C--:B------:R-:W-:Y:S01]  /*1cd00*/  FFMA.FTZ R64, R175, R199.reuse, R64 ;  /* 0x000000c7af407223 */ /* 0x080fe20000010040 */
[----:B------:R-:W-:Y:S01]  /*1cd10*/  FMNMX.FTZ R102, R53, R102, !PT ;  /* 0x0000006635667209 */ /* 0x000fe20007810000 */
[C---:B------:R-:W-:Y:S01]  /*1cd20*/  FFMA.FTZ R60, R175.reuse, R199, R60 ;  /* 0x000000c7af3c7223 */ /* 0x040fe2000001003c */
[----:B------:R-:W-:Y:S01]  /*1cd30*/  FMNMX.FTZ R3, R22, R3, !PT ;  /* 0x0000000316037209 */ /* 0x000fe20007810000 */
[----:B------:R-:W-:Y:S01]  /*1cd40*/  FFMA.FTZ R66, R175, R199, R66 ;  /* 0x000000c7af427223 */ /* 0x000fe20000010042 */
[----:B------:R-:W-:Y:S02]  /*1cd50*/  FMNMX.FTZ R104, R62, R104, !PT ;  /* 0x000000683e687209 */ /* 0x000fe40007810000 */
[----:B------:R-:W-:Y:S01]  /*1cd60*/  FMNMX.FTZ R3, R23, R3, !PT ;  /* 0x0000000317037209 */ /* 0x000fe20007810000 */
[CC--:B-1----:R-:W-:Y:S01]  /*1cd70*/  FFMA.FTZ R63, R172.reuse, R199.reuse, R63 ;  /* 0x000000c7ac3f7223 */ /* 0x0c2fe2000001003f */
[----:B------:R-:W-:Y:S01]  /*1cd80*/  FMNMX.FTZ R2, R29, R2, !PT ;  /* 0x000000021d027209 */ /* 0x000fe20007810000 */
[----:B------:R-:W-:Y:S01]  /*1cd90*/  FFMA.FTZ R65, R172, R199, R65 ;  /* 0x000000c7ac417223 */ /* 0x000fe20000010041 */
[----:B------:R-:W-:Y:S01]  /*1cda0*/  FMNMX.FTZ R3, R34, R3, !PT ;  /* 0x0000000322037209 */ /* 0x000fe20007810000 */
[CC--:B------:R-:W-:Y:S01]  /*1cdb0*/  FFMA.FTZ R61, R172.reuse, R199.reuse, R61 ;  /* 0x000000c7ac3d7223 */ /* 0x0c0fe2000001003d */
[----:B------:R-:W-:Y:S01]  /*1cdc0*/  FMNMX.FTZ R104, R63, R104, !PT ;  /* 0x000000683f687209 */ /* 0x000fe20007810000 */
[----:B------:R-:W-:Y:S01]  /*1cdd0*/  FFMA.FTZ R67, R172, R199, R67 ;  /* 0x000000c7ac437223 */ /* 0x000fe20000010043 */
        /* <DEDUP_REMOVED lines=22> */
[----:B------:R-:W2:Y:S08]  /*1cf40*/  SHFL.BFLY PT, R173, R105, 0x2, 0x1f ;  /* 0x0c401f0069ad7f89 */ /* 0x000eb000000e0000 */
[----:B------:R-:W4:Y:S01]  /*1cf50*/  SHFL.BFLY PT, R102, R2, 0x2, 0x1f ;  /* 0x0c401f0002667f89 */ /* 0x000f2200000e0000 */
[----:B-1----:R-:W-:Y:S07]  /*1cf60*/  FMNMX.FTZ R104, R104, R103, !PT ;  /* 0x0000006768687209 */ /* 0x002fee0007810000 */
[----:B------:R-:W1:Y:S01]  /*1cf70*/  SHFL.BFLY PT, R172, R3, 0x2, 0x1f ;  /* 0x0c401f0003ac7f89 */ /* 0x000e6200000e0000 */
[----:B------:R-:W-:Y:S02]  /*1cf80*/  FSETP.NEU.FTZ.AND P0, PT, R104, -INF , PT ;  /* 0xff8000006800780b */ /* 0x000fe40003f1d000 */
[----:B--2---:R-:W-:Y:S05]  /*1cf90*/  FMNMX.FTZ R105, R105, R173, !PT ;  /* 0x000000ad69697209 */ /* 0x004fea0007810000 */
[----:B------:R-:W2:Y:S01]  /*1cfa0*/  SHFL.BFLY PT, R173, R105, 0x1, 0x1f ;  /* 0x0c201f0069ad7f89 */ /* 0x000ea200000e0000 */
[----:B----4-:R-:W-:Y:S01]  /*1cfb0*/  FMNMX.FTZ R102, R2, R102, !PT ;  /* 0x0000006602667209 */ /* 0x010fe20007810000 */
[----:B------:R-:W-:Y:S01]  /*1cfc0*/  FADD.FTZ R2, -R104, R100 ;  /* 0x0000006468027221 */ /* 0x000fe20000010100 */
[----:B-1----:R-:W-:Y:S05]  /*1cfd0*/  FMNMX.FTZ R3, R3, R172, !PT ;  /* 0x000000ac03037209 */ /* 0x002fea0007810000 */
[----:B------:R-:W1:Y:S01]  /*1cfe0*/  SHFL.BFLY PT, R172, R102, 0x1, 0x1f ;  /* 0x0c201f0066ac7f89 */ /* 0x000e6200000e0000 */
[----:B---3--:R-:W-:Y:S04]  /*1cff0*/  FMUL.FTZ R2, R0, R2 ;  /* 0x0000000200027220 */ /* 0x008fe80000410000 */
[----:B------:R-:W3:Y:S03]  /*1d000*/  MUFU.EX2 R100, R2 ;  /* 0x0000000200647308 */ /* 0x000ee60000000800 */
[----:B------:R-:W4:Y:S01]  /*1d010*/  SHFL.BFLY PT, R174, R3, 0x1, 0x1f ;  /* 0x0c201f0003ae7f89 */ /* 0x000f2200000e0000 */
[----:B--2---:R-:W-:Y:S02]  /*1d020*/  FMNMX.FTZ R105, R105, R173, !PT ;  /* 0x000000ad69697209 */ /* 0x004fe40007810000 */
[----:B-1----:R-:W-:Y:S01]  /*1d030*/  FMNMX.FTZ R102, R102, R172, !PT ;  /* 0x000000ac66667209 */ /* 0x002fe20007810000 */
[C---:B---3--:R-:W-:Y:S02]  /*1d040*/  FMUL.FTZ R74, R100.reuse, R74 ;  /* 0x0000004a644a7220 */ /* 0x048fe40000410000 */
[C---:B------:R-:W-:Y:S01]  /*1d050*/  FMUL.FTZ R75, R100.reuse, R75 ;  /* 0x0000004b644b7220 */ /* 0x040fe20000410000 */
[----:B----4-:R-:W-:Y:S01]  /*1d060*/  FMNMX.FTZ R103, R3, R174, !PT ;  /* 0x000000ae03677209 */ /* 0x010fe20007810000 */
[----:B------:R-:W-:Y:S02]  /*1d070*/  FADD.FTZ R2, -R105, R101 ;  /* 0x0000006569027221 */ /* 0x000fe40000010100 */
[----:B------:R-:W-:Y:S02]  /*1d080*/  FMUL.FTZ R78, R100, R78 ;  /* 0x0000004e644e7220 */ /* 0x000fe40000410000 */
[C---:B------:R-:W-:Y:S02]  /*1d090*/  FMUL.FTZ R3, R0.reuse, R2 ;  /* 0x0000000200037220 */ /* 0x040fe40000410000 */
[----:B------:R-:W-:Y:S02]  /*1d0a0*/  FADD.FTZ R2, -R103, R106 ;  /* 0x0000006a67027221 */ /* 0x000fe40000010100 */
[C---:B------:R-:W-:Y:S02]  /*1d0b0*/  FMUL.FTZ R106, R0.reuse, R104 ;  /* 0x00000068006a7220 */ /* 0x040fe40000410000 */
[----:B------:R-:W-:Y:S01]  /*1d0c0*/  FMUL.FTZ R2, R0, R2 ;  /* 0x0000000200027220 */ /* 0x000fe20000410000 */
[----:B------:R-:W1:Y:S01]  /*1d0d0*/  MUFU.EX2 R3, R3 ;  /* 0x0000000300037308 */ /* 0x000e620000000800 */
[----:B------:R-:W-:Y:S01]  /*1d0e0*/  FMUL.FTZ R79, R100, R79 ;  /* 0x0000004f644f7220 */ /* 0x000fe20000410000 */
[----:B------:R-:W-:Y:S01]  /*1d0f0*/  FSEL R106, R106, RZ, P0 ;  /* 0x000000ff6a6a7208 */ /* 0x000fe20000000000 */
[C---:B------:R-:W-:Y:S01]  /*1d100*/  FMUL.FTZ R90, R100.reuse, R90 ;  /* 0x0000005a645a7220 */ /* 0x040fe20000410000 */
[----:B------:R-:W-:Y:S01]  /*1d110*/  FSETP.NEU.FTZ.AND P0, PT, R105, -INF , PT ;  /* 0xff8000006900780b */ /* 0x000fe20003f1d000 */
[----:B------:R-:W-:Y:S02]  /*1d120*/  FMUL.FTZ R91, R100, R91 ;  /* 0x0000005b645b7220 */ /* 0x000fe40000410000 */
[-CC-:B------:R-:W-:Y:S02]  /*1d130*/  FFMA.FTZ R10, R10, R0.reuse, -R106.reuse ;  /* 0x000000000a0a7223 */ /* 0x180fe4000001086a */
[-CC-:B------:R-:W-:Y:S01]  /*1d140*/  FFMA.FTZ R14, R14, R0.reuse, -R106.reuse ;  /* 0x000000000e0e7223 */ /* 0x180fe2000001086a */
[----:B------:R2:W3:Y:S01]  /*1d150*/  MUFU.EX2 R101, R2 ;  /* 0x0000000200657308 */ /* 0x0004e20000000800 */
[-CC-:B------:R-:W-:Y:S02]  /*1d160*/  FFMA.FTZ R11, R11, R0.reuse, -R106.reuse ;  /* 0x000000000b0b7223 */ /* 0x180fe4000001086a */
[-CC-:B------:R-:W-:Y:S02]  /*1d170*/  FFMA.FTZ R15, R15, R0.reuse, -R106.reuse ;  /* 0x000000000f0f7223 */ /* 0x180fe4000001086a */
[-CC-:B------:R-:W-:Y:S02]  /*1d180*/  FFMA.FTZ R26, R26, R0.reuse, -R106.reuse ;  /* 0x000000001a1a7223 */ /* 0x180fe4000001086a */
[-CC-:B------:R-:W-:Y:S02]  /*1d190*/  FFMA.FTZ R208, R30, R0.reuse, -R106.reuse ;  /* 0x000000001ed07223 */ /* 0x180fe4000001086a */
[-CC-:B------:R-:W-:Y:S01]  /*1d1a0*/  FFMA.FTZ R211, R31, R0.reuse, -R106.reuse ;  /* 0x000000001fd37223 */ /* 0x180fe2000001086a */
[----:B------:R4:W-:Y:S01]  /*1d1b0*/  MUFU.EX2 R174, R10 ;  /* 0x0000000a00ae7308 */ /* 0x0009e20000000800 */
        /* <DEDUP_REMOVED lines=8> */
[----:B--2---:R-:W-:Y:S02]  /*1d240*/  FADD.FTZ R2, -R102, R107 ;  /* 0x0000006b66027221 */ /* 0x004fe40000010100 */
[----:B------:R-:W-:Y:S02]  /*1d250*/  FMUL.FTZ R107, R0, R105 ;  /* 0x00000069006b7220 */ /* 0x000fe40000410000 */
[----:B------:R-:W-:Y:S01]  /*1d260*/  FFMA.FTZ R246, R63, R0, -R106 ;  /* 0x000000003ff67223 */ /* 0x000fe2000001086a */
[----:B------:R-:W-:Y:S01]  /*1d270*/  MUFU.EX2 R172, R11 ;  /* 0x0000000b00ac7308 */ /* 0x000fe20000000800 */
[C---:B------:R-:W-:Y:S01]  /*1d280*/  FMUL.FTZ R62, R100.reuse, R114 ;  /* 0x00000072643e7220 */ /* 0x040fe20000410000 */
[----:B------:R-:W-:Y:S01]  /*1d290*/  FSEL R107, R107, RZ, P0 ;  /* 0x000000ff6b6b7208 */ /* 0x000fe20000000000 */
[----:B------:R-:W-:Y:S01]  /*1d2a0*/  FMUL.FTZ R63, R100, R115 ;  /* 0x00000073643f7220 */ /* 0x000fe20000410000 */
[----:B------:R-:W-:Y:S01]  /*1d2b0*/  FSETP.NEU.FTZ.AND P0, PT, R103, -INF , PT ;  /* 0xff8000006700780b */ /* 0x000fe20003f1d000 */
[----:B----4-:R-:W-:Y:S02]  /*1d2c0*/  FMUL.FTZ R10, R0, R103 ;  /* 0x00000067000a7220 */ /* 0x010fe40000410000 */
[-CC-:B------:R-:W-:Y:S02]  /*1d2d0*/  FFMA.FTZ R4, R4, R0.reuse, -R107.reuse ;  /* 0x0000000004047223 */ /* 0x180fe4000001086b */
[-CC-:B------:R-:W-:Y:S01]  /*1d2e0*/  FFMA.FTZ R5, R5, R0.reuse, -R107.reuse ;  /* 0x0000000005057223 */ /* 0x180fe2000001086b */
[----:B------:R-:W-:Y:S01]  /*1d2f0*/  FSEL R10, R10, RZ, P0 ;  /* 0x000000ff0a0a7208 */ /* 0x000fe20000000000 */
[----:B------:R2:W-:Y:S01]  /*1d300*/  MUFU.EX2 R178, R4 ;  /* 0x0000000400b27308 */ /* 0x0005e20000000800 */
[----:B------:R-:W-:Y:S01]  /*1d310*/  FSETP.NEU.FTZ.AND P0, PT, R102, -INF , PT ;  /* 0xff8000006600780b */ /* 0x000fe20003f1d000 */
[-CC-:B------:R-:W-:Y:S02]  /*1d320*/  FFMA.FTZ R16, R16, R0.reuse, -R107.reuse ;  /* 0x0000000010107223 */ /* 0x180fe4000001086b */
[-CC-:B------:R-:W-:Y:S02]  /*1d330*/  FFMA.FTZ R7, R7, R0.reuse, -R10.reuse ;  /* 0x0000000007077223 */ /* 0x180fe4000001080a */
[-CC-:B------:R-:W-:Y:S02]  /*1d340*/  FFMA.FTZ R6, R6, R0.reuse, -R10.reuse ;  /* 0x0000000006067223 */ /* 0x180fe4000001080a */
[-CC-:B------:R-:W-:Y:S02]  /*1d350*/  FFMA.FTZ R18, R18, R0.reuse, -R10.reuse ;  /* 0x0000000012127223 */ /* 0x180fe4000001080a */
[----:B------:R4:W-:Y:S01]  /*1d360*/  MUFU.EX2 R177, R7 ;  /* 0x0000000700b17308 */ /* 0x0009e20000000800 */
[----:B------:R-:W-:Y:S02]  /*1d370*/  FFMA.FTZ R19, R19, R0, -R10 ;  /* 0x0000000013137223 */ /* 0x000fe4000001080a */
[----:B-----5:R-:W-:Y:S02]  /*1d380*/  FMUL.FTZ R14, R100, R162 ;  /* 0x000000a2640e7220 */ /* 0x020fe40000410000 */
[----:B------:R-:W-:Y:S02]  /*1d390*/  FMUL.FTZ R2, R0, R2 ;  /* 0x0000000200027220 */ /* 0x000fe40000410000 */
[-CC-:B------:R-:W-:Y:S02]  /*1d3a0*/  FFMA.FTZ R17, R17, R0.reuse, -R107.reuse ;  /* 0x0000000011117223 */ /* 0x180fe4000001086b */
[-CC-:B------:R-:W-:Y:S01]  /*1d3b0*/  FFMA.FTZ R206, R32, R0.reuse, -R107.reuse ;  /* 0x0000000020ce7223 */ /* 0x180fe2000001086b */
[----:B------:R5:W-:Y:S01]  /*1d3c0*/  MUFU.EX2 R173, R5 ;  /* 0x0000000500ad7308 */ /* 0x000be20000000800 */
[-CC-:B------:R-:W-:Y:S02]  /*1d3d0*/  FFMA.FTZ R210, R33, R0.reuse, -R107.reuse ;  /* 0x0000000021d27223 */ /* 0x180fe4000001086b */
[--C-:B------:R-:W-:Y:S02]  /*1d3e0*/  FFMA.FTZ R213, R36, R0, -R107.reuse ;  /* 0x0000000024d57223 */ /* 0x100fe4000001086b */
[----:B--2---:R-:W-:Y:S02]  /*1d3f0*/  FMUL.FTZ R4, R0, R102 ;  /* 0x0000006600047220 */ /* 0x004fe40000410000 */
[-CC-:B------:R-:W-:Y:S02]  /*1d400*/  FFMA.FTZ R216, R37, R0.reuse, -R107.reuse ;  /* 0x0000000025d87223 */ /* 0x180fe4000001086b */
[-CC-:B------:R-:W-:Y:S01]  /*1d410*/  FFMA.FTZ R224, R48, R0.reuse, -R107.reuse ;  /* 0x0000000030e07223 */ /* 0x180fe2000001086b */
[----:B------:R-:W-:Y:S01]  /*1d420*/  FSEL R4, R4, RZ, P0 ;  /* 0x000000ff04047208 */ /* 0x000fe20000000000 */
[----:B------:R2:W-:Y:S01]  /*1d430*/  MUFU.EX2 R186, R6 ;  /* 0x0000000600ba7308 */ /* 0x0005e20000000800 */
[-CC-:B------:R-:W-:Y:S01]  /*1d440*/  FFMA.FTZ R227, R49, R0.reuse, -R107.reuse ;  /* 0x0000000031e37223 */ /* 0x180fe2000001086b */
[----:B----4-:R-:W4:Y:S02]  /*1d450*/  LDL.LU R7, [R1+0x140] ;  /* 0x0001400001077983 */ /* 0x010f240000300800 */
[-CC-:B------:R-:W-:Y:S02]  /*1d460*/  FFMA.FTZ R8, R8, R0.reuse, -R4.reuse ;  /* 0x0000000008087223 */ /* 0x180fe40000010804 */
[-C--:B------:R-:W-:Y:S01]  /*1d470*/  FFMA.FTZ R9, R9, R0.reuse, -R4 ;  /* 0x0000000009097223 */ /* 0x080fe20000010804 */
[----:B------:R-:W4:Y:S01]  /*1d480*/  LDL R162, [R1+0x148] ;  /* 0x0001480001a27983 */ /* 0x000f220000100800 */
[-CC-:B------:R-:W-:Y:S02]  /*1d490*/  FFMA.FTZ R236, R52, R0.reuse, -R107.reuse ;  /* 0x0000000034ec7223 */ /* 0x180fe4000001086b */
[----:B------:R1:W-:Y:S01]  /*1d4a0*/  MUFU.EX2 R184, R8 ;  /* 0x0000000800b87308 */ /* 0x0003e20000000800 */
[-CC-:B------:R-:W-:Y:S02]  /*1d4b0*/  FFMA.FTZ R239, R53, R0.reuse, -R107.reuse ;  /* 0x0000000035ef7223 */ /* 0x180fe4000001086b */
[-C--:B-----5:R-:W-:Y:S02]  /*1d4c0*/  FFMA.FTZ R5, R27, R0.reuse, -R106 ;  /* 0x000000001b057223 */ /* 0x0a0fe4000001086a */
[-CC-:B------:R-:W-:Y:S02]  /*1d4d0*/  FFMA.FTZ R241, R64, R0.reuse, -R107.reuse ;  /* 0x0000000040f17223 */ /* 0x180fe4000001086b */
[-CC-:B------:R-:W-:Y:S02]  /*1d4e0*/  FFMA.FTZ R242, R65, R0.reuse, -R107.reuse ;  /* 0x0000000041f27223 */ /* 0x180fe4000001086b */
[-C--:B------:R-:W-:Y:S01]  /*1d4f0*/  FFMA.FTZ R12, R12, R0.reuse, -R4 ;  /* 0x000000000c0c7223 */ /* 0x080fe20000010804 */
[----:B------:R5:W-:Y:S01]  /*1d500*/  MUFU.EX2 R188, R16 ;  /* 0x0000001000bc7308 */ /* 0x000be20000000800 */
[-CC-:B------:R-:W-:Y:S02]  /*1d510*/  FFMA.FTZ R189, R22, R0.reuse, -R10.reuse ;  /* 0x0000000016bd7223 */ /* 0x180fe4000001080a */
[-CC-:B------:R-:W-:Y:S02]  /*1d520*/  FFMA.FTZ R191, R23, R0.reuse, -R10.reuse ;  /* 0x0000000017bf7223 */ /* 0x180fe4000001080a */
[-CC-:B--2---:R-:W-:Y:S02]  /*1d530*/  FFMA.FTZ R6, R20, R0.reuse, -R107.reuse ;  /* 0x0000000014067223 */ /* 0x184fe4000001086b */
[-CC-:B------:R-:W-:Y:S02]  /*1d540*/  FFMA.FTZ R207, R34, R0.reuse, -R10.reuse ;  /* 0x0000000022cf7223 */ /* 0x180fe4000001080a */
[-CC-:B------:R-:W-:Y:S01]  /*1d550*/  FFMA.FTZ R209, R35, R0.reuse, -R10.reuse ;  /* 0x0000000023d17223 */ /* 0x180fe2000001080a */
[----:B------:R-:W-:Y:S01]  /*1d560*/  MUFU.EX2 R176, R9 ;  /* 0x0000000900b07308 */ /* 0x000fe20000000800 */
[-CC-:B------:R-:W-:Y:S02]  /*1d570*/  FFMA.FTZ R214, R38, R0.reuse, -R10.reuse ;  /* 0x0000000026d67223 */ /* 0x180fe4000001080a */
[-CC-:B------:R-:W-:Y:S02]  /*1d580*/  FFMA.FTZ R218, R39, R0.reuse, -R10.reuse ;  /* 0x0000000027da7223 */ /* 0x180fe4000001080a */
[-C--:B-1----:R-:W-:Y:S02]  /*1d590*/  FFMA.FTZ R8, R21, R0.reuse, -R107 ;  /* 0x0000000015087223 */ /* 0x082fe4000001086b */
[-CC-:B------:R-:W-:Y:S02]  /*1d5a0*/  FFMA.FTZ R221, R50, R0.reuse, -R10.reuse ;  /* 0x0000000032dd7223 */ /* 0x180fe4000001080a */
[-CC-:B------:R-:W-:Y:S01]  /*1d5b0*/  FFMA.FTZ R226, R51, R0.reuse, -R10.reuse ;  /* 0x0000000033e27223 */ /* 0x180fe2000001080a */
[----:B------:R3:W-:Y:S01]  /*1d5c0*/  MUFU.EX2 R185, R18 ;  /* 0x0000001200b97308 */ /* 0x0007e20000000800 */
[-CC-:B------:R-:W-:Y:S02]  /*1d5d0*/  FFMA.FTZ R234, R54, R0.reuse, -R10.reuse ;  /* 0x0000000036ea7223 */ /* 0x180fe4000001080a */
[-CC-:B------:R-:W-:Y:S02]  /*1d5e0*/  FFMA.FTZ R235, R55, R0.reuse, -R10.reuse ;  /* 0x0000000037eb7223 */ /* 0x180fe4000001080a */
[-CC-:B------:R-:W-:Y:S02]  /*1d5f0*/  FFMA.FTZ R247, R66, R0.reuse, -R10.reuse ;  /* 0x0000000042f77223 */ /* 0x180fe4000001080a */
[-C--:B------:R-:W-:Y:S02]  /*1d600*/  FFMA.FTZ R248, R67, R0.reuse, -R10 ;  /* 0x0000000043f87223 */ /* 0x080fe4000001080a */
        /* <DEDUP_REMOVED lines=15> */
[----:B------:R-:W-:Y:S02]  /*1d700*/  FFMA.FTZ R245, R61, R0, -R4 ;  /* 0x000000003df57223 */ /* 0x000fe40000010804 */
[----:B-----5:R-:W-:Y:S02]  /*1d710*/  FMUL.FTZ R16, R3, R156 ;  /* 0x0000009c03107220 */ /* 0x020fe40000410000 */
[C---:B---3--:R-:W-:Y:S02]  /*1d720*/  FMUL.FTZ R18, R101.reuse, R158 ;  /* 0x0000009e65127220 */ /* 0x048fe40000410000 */
[C---:B-1----:R-:W-:Y:S01]  /*1d730*/  FMUL.FTZ R19, R101.reuse, R159 ;  /* 0x0000009f65137220 */ /* 0x042fe20000410000 */
[----:B------:R1:W-:Y:S01]  /*1d740*/  MUFU.EX2 R182, R17 ;  /* 0x0000001100b67308 */ /* 0x0003e20000000800 */
[C---:B------:R-:W-:Y:S02]  /*1d750*/  FMUL.FTZ R10, R100.reuse, R166 ;  /* 0x000000a6640a7220 */ /* 0x040fe40000410000 */
[C---:B------:R-:W-:Y:S02]  /*1d760*/  FMUL.FTZ R11, R100.reuse, R167 ;  /* 0x000000a7640b7220 */ /* 0x040fe40000410000 */
[C---:B--2---:R-:W-:Y:S02]  /*1d770*/  FMUL.FTZ R15, R100.reuse, R163 ;  /* 0x000000a3640f7220 */ /* 0x044fe40000410000 */
        /* <DEDUP_REMOVED lines=13> */
[----:B------:R-:W-:Y:S01]  /*1d850*/  FMUL.FTZ R95, R100, R95 ;  /* 0x0000005f645f7220 */ /* 0x000fe20000410000 */
[----:B------:R3:W-:Y:S01]  /*1d860*/  MUFU.EX2 R130, R5 ;  /* 0x0000000500827308 */ /* 0x0007e20000000800 */
[----:B------:R-:W-:Y:S02]  /*1d870*/  FMUL.FTZ R22, R101, R154 ;  /* 0x0000009a65167220 */ /* 0x000fe40000410000 */
[----:B------:R-:W-:Y:S02]  /*1d880*/  FMUL.FTZ R4, R3, R168 ;  /* 0x000000a803047220 */ /* 0x000fe40000410000 */
[C---:B------:R-:W-:Y:S02]  /*1d890*/  FMUL.FTZ R35, R101.reuse, R143 ;  /* 0x0000008f65237220 */ /* 0x040fe40000410000 */
[C---:B------:R-:W-:Y:S02]  /*1d8a0*/  FMUL.FTZ R34, R101.reuse, R142 ;  /* 0x0000008e65227220 */ /* 0x040fe40000410000 */
[----:B------:R-:W-:Y:S01]  /*1d8b0*/  FMUL.FTZ R39, R101, R139 ;  /* 0x0000008b65277220 */ /* 0x000fe20000410000 */
[----:B------:R-:W-:Y:S01]  /*1d8c0*/  MUFU.EX2 R180, R12 ;  /* 0x0000000c00b47308 */ /* 0x000fe20000000800 */
[C---:B------:R-:W-:Y:S02]  /*1d8d0*/  FMUL.FTZ R52, R3.reuse, R120 ;  /* 0x0000007803347220 */ /* 0x040fe40000410000 */
[----:B------:R-:W-:Y:S02]  /*1d8e0*/  IMAD.SHL.U32 R146, R212, 0x2, RZ ;  /* 0x00000002d4927824 */ /* 0x000fe400078e00ff */
[C---:B------:R-:W-:Y:S02]  /*1d8f0*/  FMUL.FTZ R36, R3.reuse, R136 ;  /* 0x0000008803247220 */ /* 0x040fe40000410000 */
[C---:B------:R-:W-:Y:S02]  /*1d900*/  FMUL.FTZ R37, R3.reuse, R137 ;  /* 0x0000008903257220 */ /* 0x040fe40000410000 */
[C---:B------:R-:W-:Y:S01]  /*1d910*/  FMUL.FTZ R32, R3.reuse, R140 ;  /* 0x0000008c03207220 */ /* 0x040fe20000410000 */
[----:B------:R5:W-:Y:S01]  /*1d920*/  MUFU.EX2 R120, R6 ;  /* 0x0000000600787308 */ /* 0x000be20000000800 */
[C---:B------:R-:W-:Y:S02]  /*1d930*/  FMUL.FTZ R33, R3.reuse, R141 ;  /* 0x0000008d03217220 */ /* 0x040fe40000410000 */
[C---:B-1----:R-:W-:Y:S02]  /*1d940*/  FMUL.FTZ R17, R3.reuse, R157 ;  /* 0x0000009d03117220 */ /* 0x042fe40000410000 */
[C---:B---3--:R-:W-:Y:S02]  /*1d950*/  FMUL.FTZ R5, R3.reuse, R169 ;  /* 0x000000a903057220 */ /* 0x048fe40000410000 */
        /* <DEDUP_REMOVED lines=17> */
[----:B------:R-:W-:Y:S02]  /*1da70*/  FMUL.FTZ R97, R3, R97 ;  /* 0x0000006103617220 */ /* 0x000fe40000410000 */
[C---:B------:R-:W-:Y:S02]  /*1da80*/  FMUL.FTZ R55, R101.reuse, R123 ;  /* 0x0000007b65377220 */ /* 0x040fe40000410000 */
[C---:B------:R-:W-:Y:S01]  /*1da90*/  FMUL.FTZ R66, R101.reuse, R110 ;  /* 0x0000006e65427220 */ /* 0x040fe20000410000 */
[----:B------:R3:W-:Y:S01]  /*1daa0*/  MUFU.EX2 R123, R208 ;  /* 0x000000d0007b7308 */ /* 0x0007e20000000800 */
[C---:B------:R-:W-:Y:S02]  /*1dab0*/  FMUL.FTZ R67, R101.reuse, R111 ;  /* 0x0000006f65437220 */ /* 0x040fe40000410000 */
[C---:B--2---:R-:W-:Y:S02]  /*1dac0*/  FMUL.FTZ R40, R2.reuse, R132 ;  /* 0x0000008402287220 */ /* 0x044fe40000410000 */
[C---:B------:R-:W-:Y:S02]  /*1dad0*/  FMUL.FTZ R23, R101.reuse, R155 ;  /* 0x0000009b65177220 */ /* 0x040fe40000410000 */
[C---:B------:R-:W-:Y:S02]  /*1dae0*/  FMUL.FTZ R54, R101.reuse, R122 ;  /* 0x0000007a65367220 */ /* 0x040fe40000410000 */
[C---:B-----5:R-:W-:Y:S01]  /*1daf0*/  FMUL.FTZ R6, R101.reuse, R170 ;  /* 0x000000aa65067220 */ /* 0x060fe20000410000 */
        /* <DEDUP_REMOVED lines=24> */
[----:B-1----:R-:W-:Y:S01]  /*1dc80*/  F2FP.PACK_AB R145, R118, R119 ;  /* 0x000000777691723e */ /* 0x002fe200000000ff */
[C---:B------:R-:W-:Y:S02]  /*1dc90*/  FMUL.FTZ R12, R2.reuse, R160 ;  /* 0x000000a0020c7220 */ /* 0x040fe40000410000 */
[C---:B------:R-:W-:Y:S02]  /*1dca0*/  FMUL.FTZ R57, R2.reuse, R117 ;  /* 0x0000007502397220 */ /* 0x040fe40000410000 */
[----:B------:R-:W-:Y:S01]  /*1dcb0*/  MUFU.EX2 R117, R207 ;  /* 0x000000cf00757308 */ /* 0x000fe20000000800 */
        /* <DEDUP_REMOVED lines=9> */
[----:B----4-:R-:W-:Y:S01]  /*1dd50*/  FFMA.FTZ R106, R100, R7, R174 ;  /* 0x00000007646a7223 */ /* 0x010fe200000100ae */
[----:B------:R-:W-:Y:S01]  /*1dd60*/  F2FP.PACK_AB R174, R172, R174 ;  /* 0x000000aeacae723e */ /* 0x000fe200000000ff */
[----:B------:R-:W2:Y:S01]  /*1dd70*/  LDL.LU R7, [R1+0x130] ;  /* 0x0001300001077983 */ /* 0x000ea20000300800 */
[----:B------:R-:W-:Y:S03]  /*1dd80*/  IMAD.WIDE.U32 R166, R162, -0x326172a9, RZ ;  /* 0xcd9e8d57a2a67825 */ /* 0x000fe600078e00ff */
[----:B------:R-:W4:Y:S01]  /*1dd90*/  LDL.64 R114, [R1+0x128] ;  /* 0x0001280001727983 */ /* 0x000f220000100a00 */
[----:B------:R-:W-:Y:S02]  /*1dda0*/  FADD.FTZ R106, R172, R106 ;  /* 0x0000006aac6a7221 */ /* 0x000fe40000010000 */
[----:B------:R-:W-:Y:S03]  /*1ddb0*/  IMAD.MOV.U32 R152, RZ, RZ, R162 ;  /* 0x000000ffff987224 */ /* 0x000fe600078e00a2 */
[----:B------:R-:W5:Y:S01]  /*1ddc0*/  LDL R0, [R1+0x1a4] ;  /* 0x0001a40001007983 */ /* 0x000f620000100800 */
[----:B------:R-:W-:Y:S01]  /*1ddd0*/  FADD.FTZ R106, R187, R106 ;  /* 0x0000006abb6a7221 */ /* 0x000fe20000010000 */
[----:B------:R-:W-:Y:S02]  /*1dde0*/  F2FP.PACK_AB R187, R183, R187 ;  /* 0x000000bbb7bb723e */ /* 0x000fe400000000ff */
[----:B------:R-:W5:Y:S04]  /*1ddf0*/  LDL R156, [R1+0x16c] ;  /* 0x00016c00019c7983 */ /* 0x000f680000100800 */
[----:B------:R-:W5:Y:S04]  /*1de00*/  LDL.LU R9, [R1+0x134] ;  /* 0x0001340001097983 */ /* 0x000f680000300800 */
[----:B------:R-:W5:Y:S04]  /*1de10*/  LDL R158, [R1+0xfc] ;  /* 0x0000fc00019e7983 */ /* 0x000f680000100800 */
[----:B------:R-:W5:Y:S04]  /*1de20*/  LDL R159, [R1+0x100] ;  /* 0x00010000019f7983 */ /* 0x000f680000100800 */
[----:B------:R-:W5:Y:S04]  /*1de30*/  LDL.LU R100, [R1+0x144] ;  /* 0x0001440001647983 */ /* 0x000f680000300800 */
[----:B------:R-:W5:Y:S04]  /*1de40*/  LDL R154, [R1+0x118] ;  /* 0x00011800019a7983 */ /* 0x000f680000100800 */
[----:B------:R-:W5:Y:S04]  /*1de50*/  LDL R168, [R1+0x11c] ;  /* 0x00011c0001a87983 */ /* 0x000f680000100800 */
[----:B------:R-:W5:Y:S04]  /*1de60*/  LDL R143, [R1+0x10c] ;  /* 0x00010c00018f7983 */ /* 0x000f680000100800 */
[----:B------:R-:W5:Y:S04]  /*1de70*/  LDL R142, [R1+0x114] ;  /* 0x00011400018e7983 */ /* 0x000f680000100800 */
[----:B------:R-:W5:Y:S04]  /*1de80*/  LDL R139, [R1+0xf8] ;  /* 0x0000f800018b7983 */ /* 0x000f680000100800 */
[----:B---3--:R-:W3:Y:S04]  /*1de90*/  LDL R208, [R1+0x104] ;  /* 0x0001040001d07983 */ /* 0x008ee80000100800 */
[----:B------:R1:W3:Y:S04]  /*1dea0*/  LDL.S16 R122, [R1+0x7c] ;  /* 0x00007c00017a7983 */ /* 0x0002e80000100600 */
[----:B------:R1:W3:Y:S01]  /*1deb0*/  LDL.S16 R140, [R1+0x78] ;  /* 0x00007800018c7983 */ /* 0x0002e20000100600 */
[----:B--2---:R-:W-:Y:S02]  /*1dec0*/  FFMA.FTZ R107, R3, R7, R178 ;  /* 0x00000007036b7223 */ /* 0x004fe400000100b2 */
[----:B------:R-:W-:Y:S01]  /*1ded0*/  FMUL.FTZ R7, R101, R171 ;  /* 0x000000ab65077220 */ /* 0x000fe20000410000 */
[----:B----4-:R-:W-:Y:S01]  /*1dee0*/  LOP3.LUT R3, R115, R146, RZ, 0x3c, !PT ;  /* 0x0000009273037212 */ /* 0x010fe200078e3cff */
[----:B------:R-:W-:Y:S01]  /*1def0*/  FADD.FTZ R107, R173, R107 ;  /* 0x0000006bad6b7221 */ /* 0x000fe20000010000 */
[----:B------:R-:W-:Y:S01]  /*1df00*/  IADD3 R134, R115, -0x4498517b, RZ ;  /* 0xbb67ae8573867810 */ /* 0x000fe20007ffe0ff */
[----:B------:R-:W-:Y:S02]  /*1df10*/  IMAD.MOV.U32 R161, RZ, RZ, R115 ;  /* 0x000000ffffa17224 */ /* 0x000fe400078e0073 */
[----:B------:R-:W-:Y:S02]  /*1df20*/  FADD.FTZ R115, R183, R106 ;  /* 0x0000006ab7737221 */ /* 0x000fe40000010000 */
[----:B-----5:R-:W-:Y:S01]  /*1df30*/  IMAD.WIDE.U32 R136, R0, -0x2daee0ad, RZ ;  /* 0xd2511f5300887825 */ /* 0x020fe200078e00ff */
[----:B------:R-:W-:Y:S03]  /*1df40*/  LOP3.LUT R0, R156, R167, RZ, 0x3c, !PT ;  /* 0x000000a79c007212 */ /* 0x000fe600078e3cff */
[----:B------:R-:W-:Y:S01]  /*1df50*/  FADD.FTZ R107, R188, R107 ;  /* 0x0000006bbc6b7221 */ /* 0x000fe20000010000 */
[----:B------:R-:W-:Y:S01]  /*1df60*/  LOP3.LUT R3, R3, R137, RZ, 0x3c, !PT ;  /* 0x0000008903037212 */ /* 0x000fe200078e3cff */
[----:B------:R-:W-:Y:S01]  /*1df70*/  IMAD.MOV.U32 R160, RZ, RZ, R114 ;  /* 0x000000ffffa07224 */ /* 0x000fe200078e0072 */
[----:B------:R-:W-:Y:S01]  /*1df80*/  F2FP.PACK_AB R188, R182, R188 ;  /* 0x000000bcb6bc723e */ /* 0x000fe200000000ff */
[----:B------:R-:W-:Y:S01]  /*1df90*/  IMAD.WIDE.U32 R150, R0, -0x2daee0ad, RZ ;  /* 0xd2511f5300967825 */ /* 0x000fe200078e00ff */
[----:B------:R-:W2:Y:S03]  /*1dfa0*/  MUFU.EX2 R114, R211 ;  /* 0x000000d300727308 */ /* 0x000ea60000000800 */
[----:B------:R-:W-:Y:S01]  /*1dfb0*/  IMAD.WIDE.U32 R110, R3, -0x326172a9, RZ ;  /* 0xcd9e8d57036e7825 */ /* 0x000fe200078e00ff */
[----:B------:R-:W-:Y:S02]  /*1dfc0*/  LOP3.LUT R132, R151, R134, R136, 0x96, !PT ;  /* 0x0000008697847212 */ /* 0x000fe400078e9688 */
[----:B------:R-:W-:Y:S01]  /*1dfd0*/  F2FP.PACK_AB R3, R173, R178 ;  /* 0x000000b2ad03723e */ /* 0x000fe200000000ff */
[----:B------:R-:W-:Y:S01]  /*1dfe0*/  FFMA.FTZ R108, R101, R9, R186 ;  /* 0x00000009656c7223 */ /* 0x000fe200000100ba */
[----:B------:R-:W-:Y:S01]  /*1dff0*/  F2FP.PACK_AB R186, R177, R186 ;  /* 0x000000bab1ba723e */ /* 0x000fe200000000ff */
[----:B------:R-:W-:Y:S01]  /*1e000*/  IMAD.WIDE.U32 R132, R132, -0x326172a9, RZ ;  /* 0xcd9e8d5784847825 */ /* 0x000fe200078e00ff */
[----:B------:R-:W4:Y:S03]  /*1e010*/  MUFU.EX2 R0, R8 ;  /* 0x0000000800007308 */ /* 0x000f260000000800 */
[----:B------:R-:W-:Y:S01]  /*1e020*/  FFMA.FTZ R101, R2, R100, R184 ;  /* 0x0000006402657223 */ /* 0x000fe200000100b8 */
[----:B------:R-:W-:Y:S01]  /*1e030*/  LOP3.LUT R100, R111, R154, R166, 0x96, !PT ;  /* 0x0000009a6f647212 */ /* 0x000fe200078e96a6 */
[----:B------:R-:W-:Y:S02]  /*1e040*/  FADD.FTZ R112, R177, R108 ;  /* 0x0000006cb1707221 */ /* 0x000fe40000010000 */
[----:B------:R-:W-:Y:S01]  /*1e050*/  FADD.FTZ R113, R176, R101 ;  /* 0x00000065b0717221 */ /* 0x000fe20000010000 */
[----:B------:R-:W-:Y:S01]  /*1e060*/  LOP3.LUT R108, R133, R168, R110, 0x96, !PT ;  /* 0x000000a8856c7212 */ /* 0x000fe200078e966e */
[----:B------:R-:W-:Y:S04]  /*1e070*/  IMAD.WIDE.U32 R100, R100, -0x2daee0ad, RZ ;  /* 0xd2511f5364647825 */ /* 0x000fe800078e00ff */
[----:B------:R-:W-:Y:S01]  /*1e080*/  FADD.FTZ R116, R182, R107 ;  /* 0x0000006bb6747221 */ /* 0x000fe20000010000 */
[----:B------:R-:W-:Y:S01]  /*1e090*/  LOP3.LUT R106, R101, R143, R150, 0x96, !PT ;  /* 0x0000008f656a7212 */ /* 0x000fe200078e9696 */
[----:B------:R-:W-:Y:S01]  /*1e0a0*/  IMAD.WIDE.U32 R108, R108, -0x2daee0ad, RZ ;  /* 0xd2511f536c6c7825 */ /* 0x000fe200078e00ff */
[----:B--2---:R-:W-:Y:S03]  /*1e0b0*/  F2FP.PACK_AB R189, R114, R123 ;  /* 0x0000007b72bd723e */ /* 0x004fe600000000ff */
[----:B------:R-:W-:Y:S01]  /*1e0c0*/  IMAD.WIDE.U32 R106, R106, -0x326172a9, RZ ;  /* 0xcd9e8d576a6a7825 */ /* 0x000fe200078e00ff */
[----:B------:R-:W-:Y:S02]  /*1e0d0*/  LOP3.LUT R101, R109, R142, R100, 0x96, !PT ;  /* 0x0000008e6d657212 */ /* 0x000fe400078e9664 */
[----:B------:R-:W-:Y:S01]  /*1e0e0*/  F2FP.PACK_AB R109, R179, R185 ;  /* 0x000000b9b36d723e */ /* 0x000fe200000000ff */
[----:B------:R-:W-:Y:S01]  /*1e0f0*/  FADD.FTZ R100, R185, R112 ;  /* 0x00000070b9647221 */ /* 0x000fe20000010000 */
[----:B------:R-:W-:Y:S01]  /*1e100*/  LOP3.LUT R112, R107, R139, R132, 0x96, !PT ;  /* 0x0000008b6b707212 */ /* 0x000fe200078e9684 */
[----:B------:R-:W-:Y:S01]  /*1e110*/  IMAD.MOV.U32 R203, RZ, RZ, R142 ;  /* 0x000000ffffcb7224 */ /* 0x000fe200078e008e */
[----:B------:R-:W-:Y:S01]  /*1e120*/  F2FP.PACK_AB R107, R175, R180 ;  /* 0x000000b4af6b723e */ /* 0x000fe200000000ff */
[----:B------:R-:W-:Y:S01]  /*1e130*/  FADD.FTZ R121, R179, R100 ;  /* 0x00000064b3797221 */ /* 0x000fe20000010000 */
[----:B----4-:R-:W-:Y:S01]  /*1e140*/  F2FP.PACK_AB R151, R0, R120 ;  /* 0x000000780097723e */ /* 0x010fe200000000ff */
[----:B------:R-:W-:Y:S02]  /*1e150*/  FADD.FTZ R100, R180, R113 ;  /* 0x00000071b4647221 */ /* 0x000fe40000010000 */
[----:B------:R-:W2:Y:S01]  /*1e160*/  LDL R180, [R1+0x108] ;  /* 0x0001080001b47983 */ /* 0x000ea20000100800 */
[----:B------:R-:W-:Y:S04]  /*1e170*/  IMAD.WIDE.U32 R112, R112, -0x2daee0ad, RZ ;  /* 0xd2511f5370707825 */ /* 0x000fe800078e00ff */
[----:B------:R-:W-:Y:S02]  /*1e180*/  FADD.FTZ R135, R175, R100 ;  /* 0x00000064af877221 */ /* 0x000fe40000010000 */
[----:B------:R-:W-:Y:S04]  /*1e190*/  IMAD.WIDE.U32 R100, R101, -0x326172a9, RZ ;  /* 0xcd9e8d5765647825 */ /* 0x000fe800078e00ff */
[C---:B------:R-:W-:Y:S01]  /*1e1a0*/  FMUL.FTZ R8, R2.reuse, R164 ;  /* 0x000000a402087220 */ /* 0x040fe20000410000 */
[----:B---3--:R-:W-:Y:S01]  /*1e1b0*/  LOP3.LUT R106, R101, R208, R106, 0x96, !PT ;  /* 0x000000d0656a7212 */ /* 0x008fe200078e966a */
[----:B------:R-:W-:Y:S01]  /*1e1c0*/  FMUL.FTZ R9, R2, R165 ;  /* 0x000000a502097220 */ /* 0x000fe20000410000 */
[----:B------:R-:W-:Y:S01]  /*1e1d0*/  F2FP.PACK_AB R2, R176, R184 ;  /* 0x000000b8b002723e */ /* 0x000fe200000000ff */
[----:B------:R-:W-:Y:S02]  /*1e1e0*/  FADD.FTZ R101, R120, R116 ;  /* 0x0000007478657221 */ /* 0x000fe40000010000 */
[----:B------:R-:W-:Y:S01]  /*1e1f0*/  IMAD.WIDE.U32 R178, R106, -0x2daee0ad, RZ ;  /* 0xd2511f536ab27825 */ /* 0x000fe200078e00ff */
[----:B------:R-:W3:Y:S03]  /*1e200*/  MUFU.EX2 R120, R216 ;  /* 0x000000d800787308 */ /* 0x000ee60000000800 */
[----:B------:R-:W-:Y:S01]  /*1e210*/  FADD.FTZ R131, R0, R101 ;  /* 0x0000006500837221 */ /* 0x000fe20000010000 */
[----:B------:R-:W-:Y:S01]  /*1e220*/  LOP3.LUT R128, R179, R158, R112, 0x96, !PT ;  /* 0x0000009eb3807212 */ /* 0x000fe200078e9670 */
[----:B------:R-:W-:Y:S01]  /*1e230*/  FADD.FTZ R106, R119, R121 ;  /* 0x00000079776a7221 */ /* 0x000fe20000010000 */
[----:B------:R-:W-:Y:S01]  /*1e240*/  IADD3 R112, R152, 0x4, RZ ;  /* 0x0000000498707810 */ /* 0x000fe20007ffe0ff */
[----:B------:R-:W-:Y:S02]  /*1e250*/  IMAD.MOV.U32 R175, RZ, RZ, R139 ;  /* 0x000000ffffaf7224 */ /* 0x000fe400078e008b */
[----:B------:R-:W-:Y:S01]  /*1e260*/  IMAD.WIDE.U32 R128, R128, -0x326172a9, RZ ;  /* 0xcd9e8d5780807825 */ /* 0x000fe200078e00ff */
[----:B------:R-:W-:Y:S03]  /*1e270*/  MUFU.EX2 R101, R204 ;  /* 0x000000cc00657308 */ /* 0x000fe60000000800 */
[----:B------:R-:W-:Y:S01]  /*1e280*/  FADD.FTZ R118, R118, R106 ;  /* 0x0000006a76767221 */ /* 0x000fe20000010000 */
[----:B------:R-:W-:Y:S01]  /*1e290*/  F2FP.PACK_AB R106, R124, R125 ;  /* 0x0000007d7c6a723e */ /* 0x000fe200000000ff */
[----:B------:R-:W-:Y:S02]  /*1e2a0*/  IMAD.MOV.U32 R211, RZ, RZ, R143 ;  /* 0x000000ffffd37224 */ /* 0x000fe400078e008f */
[----:B------:R-:W-:Y:S03]  /*1e2b0*/  FADD.FTZ R118, R117, R118 ;  /* 0x0000007675767221 */ /* 0x000fe60000010000 */
[----:B------:R-:W-:Y:S01]  /*1e2c0*/  MUFU.EX2 R116, R209 ;  /* 0x000000d100747308 */ /* 0x000fe20000000800 */
[----:B---3--:R-:W-:Y:S09]  /*1e2d0*/  F2FP.PACK_AB R169, R120, R126 ;  /* 0x0000007e78a9723e */ /* 0x008ff200000000ff */
[----:B------:R-:W-:Y:S01]  /*1e2e0*/  MUFU.EX2 R121, R220 ;  /* 0x000000dc00797308 */ /* 0x000fe20000000800 */
[----:B--2---:R-:W-:Y:S01]  /*1e2f0*/  LOP3.LUT R108, R113, R180, R108, 0x96, !PT ;  /* 0x000000b4716c7212 */ /* 0x004fe200078e966c */
[----:B------:R-:W-:Y:S04]  /*1e300*/  IMAD.WIDE.U32 R112, R112, -0x326172a9, RZ ;  /* 0xcd9e8d5770707825 */ /* 0x000fe800078e00ff */
[----:B------:R-:W-:Y:S01]  /*1e310*/  IMAD.WIDE.U32 R162, R108, -0x326172a9, RZ ;  /* 0xcd9e8d576ca27825 */ /* 0x000fe200078e00ff */
[----:B------:R-:W-:Y:S02]  /*1e320*/  LOP3.LUT R152, R156, R113, RZ, 0x3c, !PT ;  /* 0x000000719c987212 */ /* 0x000fe400078e3cff */
[----:B------:R-:W-:Y:S02]  /*1e330*/  LOP3.LUT R111, R111, R154, R112, 0x96, !PT ;  /* 0x0000009a6f6f7212 */ /* 0x000fe400078e9670 */
[----:B------:R-:W-:Y:S01]  /*1e340*/  LOP3.LUT R144, R163, R159, R100, 0x96, !PT ;  /* 0x0000009fa3907212 */ /* 0x000fe200078e9664 */
[----:B------:R-:W-:Y:S01]  /*1e350*/  FADD.FTZ R100, R181, R115 ;  /* 0x00000073b5647221 */ /* 0x000fe20000010000 */
[----:B------:R-:W-:Y:S01]  /*1e360*/  F2FP.PACK_AB R181, R130, R181 ;  /* 0x000000b582b5723e */ /* 0x000fe200000000ff */
[----:B------:R-:W2:Y:S01]  /*1e370*/  MUFU.EX2 R115, R210 ;  /* 0x000000d200737308 */ /* 0x000ea20000000800 */
[----:B------:R-:W-:Y:S04]  /*1e380*/  IMAD.WIDE.U32 R152, R152, -0x2daee0ad, RZ ;  /* 0xd2511f5398987825 */ /* 0x000fe800078e00ff */
[----:B------:R-:W-:Y:S01]  /*1e390*/  FADD.FTZ R130, R130, R100 ;  /* 0x0000006482827221 */ /* 0x000fe20000010000 */
[----:B------:R-:W-:Y:S02]  /*1e3a0*/  LOP3.LUT R100, R129, R251, R162, 0x96, !PT ;  /* 0x000000fb81647212 */ /* 0x000fe400078e96a2 */
[----:B------:R-:W-:Y:S02]  /*1e3b0*/  LOP3.LUT R134, R153, R134, R136, 0x96, !PT ;  /* 0x0000008699867212 */ /* 0x000fe400078e9688 */
[----:B------:R-:W-:Y:S04]  /*1e3c0*/  LOP3.LUT R0, R100, 0xff, RZ, 0xc0, !PT ;  /* 0x000000ff64007812 */ /* 0x000fe800078ec0ff */
[----:B------:R-:W-:Y:S02]  /*1e3d0*/  ISETP.GE.U32.AND P0, PT, R198, R0, PT ;  /* 0x00000000c600720c */ /* 0x000fe40003f06070 */
[C---:B------:R-:W-:Y:S04]  /*1e3e0*/  PRMT R0, R3.reuse, 0x7632, R0 ;  /* 0x0000763203007816 */ /* 0x040fe80000000000 */
[----:B------:R-:W-:Y:S02]  /*1e3f0*/  PRMT R119, R3, 0x5410, R0 ;  /* 0x0000541003777816 */ /* 0x000fe40000000000 */
[----:B--2---:R-:W-:Y:S05]  /*1e400*/  F2FP.PACK_AB R149, R115, R127 ;  /* 0x0000007f7395723e */ /* 0x004fea00000000ff */
[----:B------:R-:W-:Y:S05]  /*1e410*/  @!P0 HADD2 R122, -R3.H0_H0, -RZ.H0_H0 ;  /* 0xa00000ff037a8230 */ /* 0x000fea0000000900 */
[----:B------:R-:W-:Y:S01]  /*1e420*/  PRMT R108, R122, 0x7610, R108 ;  /* 0x000076107a6c7816 */ /* 0x000fe2000000006c */
[----:B------:R2:W-:Y:S03]  /*1e430*/  @!P0 STL.S16 [R1+0x7c], R122 ;  /* 0x00007c7a01008387 */ /* 0x0005e60000100600 */
[----:B------:R-:W-:Y:S01]  /*1e440*/  @!P0 PRMT R3, R108, 0x5410, RZ ;  /* 0x000054106c038816 */ /* 0x000fe200000000ff */
[----:B------:R1:W3:Y:S01]  /*1e450*/  LDL.S16 R155, [R1+0x74] ;  /* 0x00007400019b7983 */ /* 0x0002e20000100600 */
[----:B------:R-:W-:Y:S03]  /*1e460*/  MUFU.EX2 R108, R205 ;  /* 0x000000cd006c7308 */ /* 0x000fe60000000800 */
[----:B------:R1:W4:Y:S04]  /*1e470*/  LDL.S16 R148, [R1+0x70] ;  /* 0x0000700001947983 */ /* 0x0003280000100600 */
[----:B------:R5:W-:Y:S04]  /*1e480*/  ST.E.U16 [R200.64], R3 ;  /* 0x00000003c8007985 */ /* 0x000be8000c101504 */
[----:B------:R-:W4:Y:S01]  /*1e490*/  LDL R147, [R1+0x160] ;  /* 0x0001600001937983 */ /* 0x000f220000100800 */
[----:B--2---:R-:W2:Y:S01]  /*1e4a0*/  MUFU.EX2 R122, R219 ;  /* 0x000000db007a7308 */ /* 0x004ea20000000800 */
[----:B-----5:R-:W-:Y:S04]  /*1e4b0*/  LOP3.LUT R3, R100, 0xffff, RZ, 0xc0, !PT ;  /* 0x0000ffff64037812 */ /* 0x020fe800078ec0ff */
[----:B------:R-:W-:Y:S04]  /*1e4c0*/  SHF.R.U32.HI R3, RZ, 0x8, R3 ;  /* 0x00000008ff037819 */ /* 0x000fe80000011603 */
[----:B------:R-:W-:Y:S04]  /*1e4d0*/  LOP3.LUT R3, R3, 0xffff, RZ, 0xc0, !PT ;  /* 0x0000ffff03037812 */ /* 0x000fe800078ec0ff */
[C---:B------:R-:W-:Y:S02]  /*1e4e0*/  ISETP.GE.U32.AND P0, PT, R198.reuse, R3, PT ;  /* 0x00000003c600720c */ /* 0x040fe40003f06070 */
[--C-:B------:R-:W-:Y:S04]  /*1e4f0*/  SHF.R.U32.HI R3, RZ, 0x18, R100.reuse ;  /* 0x00000018ff037819 */ /* 0x100fe80000011664 */
[C---:B------:R-:W-:Y:S02]  /*1e500*/  ISETP.GE.U32.AND P1, PT, R198.reuse, R3, PT ;  /* 0x00000003c600720c */ /* 0x040fe40003f26070 */
[----:B------:R-:W-:Y:S04]  /*1e510*/  SHF.R.U32.HI R3, RZ, 0x10, R100 ;  /* 0x00000010ff037819 */ /* 0x000fe80000011664 */
[----:B------:R-:W-:Y:S01]  /*1e520*/  LOP3.LUT R3, R3, 0xff, RZ, 0xc0, !PT ;  /* 0x000000ff03037812 */ /* 0x000fe200078ec0ff */
[----:B------:R-:W-:Y:S03]  /*1e530*/  @!P0 HADD2 R140, -R0.H0_H0, -RZ.H0_H0 ;  /* 0xa00000ff008c8230 */ /* 0x000fe60000000900 */
[----:B------:R-:W-:Y:S01]  /*1e540*/  ISETP.GE.U32.AND P2, PT, R198, R3, PT ;  /* 0x00000003c600720c */ /* 0x000fe20003f46070 */
[----:B------:R-:W-:Y:S01]  /*1e550*/  FADD.FTZ R3, R123, R130 ;  /* 0x000000827b037221 */ /* 0x000fe20000010000 */
[----:B------:R-:W-:Y:S01]  /*1e560*/  PRMT R100, R140, 0x7610, R100 ;  /* 0x000076108c647816 */ /* 0x000fe20000000064 */
[----:B------:R-:W-:Y:S02]  /*1e570*/  @!P0 STL.S16 [R1+0x78], R140 ;  /* 0x0000788c01008387 */ /* 0x000fe40000100600 */
[--C-:B------:R-:W-:Y:S01]  /*1e580*/  FADD.FTZ R130, R114, R3.reuse ;  /* 0x0000000372827221 */ /* 0x100fe20000010000 */
[----:B------:R-:W-:Y:S01]  /*1e590*/  @!P0 PRMT R0, R100, 0x5410, RZ ;  /* 0x0000541064008816 */ /* 0x000fe200000000ff */
[----:B------:R-:W5:Y:S01]  /*1e5a0*/  LDL R141, [R1+0x164] ;  /* 0x00016400018d7983 */ /* 0x000f620000100800 */
[----:B------:R-:W-:Y:S01]  /*1e5b0*/  PRMT R3, R186, 0x7610, R3 ;  /* 0x00007610ba037816 */ /* 0x000fe20000000003 */
[----:B------:R-:W-:Y:S02]  /*1e5c0*/  FADD.FTZ R100, R125, R135 ;  /* 0x000000877d647221 */ /* 0x000fe40000010000 */
[----:B------:R1:W-:Y:S01]  /*1e5d0*/  ST.E.U16 [R200.64+0x2], R0 ;  /* 0x00000200c8007985 */ /* 0x0003e2000c101504 */
[----:B------:R-:W-:Y:S01]  /*1e5e0*/  MUFU.EX2 R125, R214 ;  /* 0x000000d6007d7308 */ /* 0x000fe20000000800 */
[----:B------:R-:W-:Y:S09]  /*1e5f0*/  FADD.FTZ R113, R124, R100 ;  /* 0x000000647c717221 */ /* 0x000ff20000010000 */
[----:B------:R-:W2:Y:S01]  /*1e600*/  MUFU.EX2 R124, R218 ;  /* 0x000000da007c7308 */ /* 0x000ea20000000800 */
[----:B-1----:R-:W-:Y:S04]  /*1e610*/  IADD3 R0, R146, 0x1, RZ ;  /* 0x0000000192007810 */ /* 0x002fe80007ffe0ff */
[----:B------:R-:W-:Y:S02]  /*1e620*/  LOP3.LUT R100, R161, R0, RZ, 0x3c, !PT ;  /* 0x00000000a1647212 */ /* 0x000fe400078e3cff */
[----:B------:R-:W-:Y:S02]  /*1e630*/  PRMT R0, R186, 0x7632, R0 ;  /* 0x00007632ba007816 */ /* 0x000fe40000000000 */
[----:B------:R-:W-:Y:S01]  /*1e640*/  LOP3.LUT R140, R100, R137, RZ, 0x3c, !PT ;  /* 0x00000089648c7212 */ /* 0x000fe200078e3cff */
[----:B------:R-:W-:Y:S01]  /*1e650*/  FADD.FTZ R100, R127, R131 ;  /* 0x000000837f647221 */ /* 0x000fe20000010000 */
[----:B--2---:R-:W-:Y:S01]  /*1e660*/  F2FP.PACK_AB R186, R121, R122 ;  /* 0x0000007a79ba723e */ /* 0x004fe200000000ff */
[C---:B------:R-:W-:Y:S01]  /*1e670*/  FADD.FTZ R127, R116.reuse, R118 ;  /* 0x00000076747f7221 */ /* 0x040fe20000010000 */
[----:B------:R-:W-:Y:S01]  /*1e680*/  PRMT R118, R3, 0x5410, R0 ;  /* 0x0000541003767816 */ /* 0x000fe20000000000 */
[----:B------:R-:W-:Y:S02]  /*1e690*/  FADD.FTZ R123, R115, R100 ;  /* 0x00000064737b7221 */ /* 0x000fe40000010000 */
[----:B------:R-:W-:Y:S01]  /*1e6a0*/  FADD.FTZ R100, R101, R113 ;  /* 0x0000007165647221 */ /* 0x000fe20000010000 */
[----:B------:R-:W-:Y:S02]  /*1e6b0*/  F2FP.PACK_AB R113, R116, R117 ;  /* 0x000000757471723e */ /* 0x000fe400000000ff */
[C---:B------:R-:W-:Y:S01]  /*1e6c0*/  F2FP.PACK_AB R101, R108.reuse, R101 ;  /* 0x000000656c65723e */ /* 0x040fe200000000ff */
[----:B------:R-:W-:Y:S02]  /*1e6d0*/  FADD.FTZ R136, R108, R100 ;  /* 0x000000646c887221 */ /* 0x000fe40000010000 */
[----:B------:R-:W1:Y:S01]  /*1e6e0*/  MUFU.EX2 R100, R215 ;  /* 0x000000d700647308 */ /* 0x000e620000000800 */
[----:B------:R-:W-:Y:S04]  /*1e6f0*/  FADD.FTZ R108, R122, R130 ;  /* 0x000000827a6c7221 */ /* 0x000fe80000010000 */
[----:B------:R-:W-:Y:S05]  /*1e700*/  FADD.FTZ R131, R121, R108 ;  /* 0x0000006c79837221 */ /* 0x000fea0000010000 */
[----:B------:R-:W-:Y:S01]  /*1e710*/  MUFU.EX2 R108, R225 ;  /* 0x000000e1006c7308 */ /* 0x000fe20000000800 */
[----:B---3--:R-:W-:Y:S02]  /*1e720*/  @!P2 HADD2 R155, -R3.H0_H0, -RZ.H0_H0 ;  /* 0xa00000ff039ba230 */ /* 0x008fe40000000900 */
[----:B----4-:R-:W-:Y:S03]  /*1e730*/  @!P1 HADD2 R148, -R0.H0_H0, -RZ.H0_H0 ;  /* 0xa00000ff00949230 */ /* 0x010fe60000000900 */
[----:B------:R-:W-:Y:S01]  /*1e740*/  PRMT R135, R155, 0x7610, R135 ;  /* 0x000076109b877816 */ /* 0x000fe20000000087 */
[----:B------:R-:W-:Y:S01]  /*1e750*/  @!P2 STL.S16 [R1+0x74], R155 ;  /* 0x0000749b0100a387 */ /* 0x000fe20000100600 */
[----:B------:R-:W-:Y:S03]  /*1e760*/  PRMT R138, R148, 0x7610, R138 ;  /* 0x00007610948a7816 */ /* 0x000fe6000000008a */
[----:B------:R-:W-:Y:S01]  /*1e770*/  @!P1 STL.S16 [R1+0x70], R148 ;  /* 0x0000709401009387 */ /* 0x000fe20000100600 */
[----:B------:R-:W-:Y:S01]  /*1e780*/  @!P2 PRMT R3, R135, 0x5410, RZ ;  /* 0x000054108703a816 */ /* 0x000fe200000000ff */
[----:B------:R-:W-:Y:S01]  /*1e790*/  IMAD.WIDE.U32 R134, R134, -0x326172a9, RZ ;  /* 0xcd9e8d5786867825 */ /* 0x000fe200078e00ff */
[----:B------:R-:W-:Y:S01]  /*1e7a0*/  IADD3 R114, P0, R200, R147, RZ ;  /* 0x00000093c8727210 */ /* 0x000fe20007f1e0ff */
[----:B------:R2:W3:Y:S01]  /*1e7b0*/  LDL.S16 R142, [R1+0xd8] ;  /* 0x0000d800018e7983 */ /* 0x0004e20000100600 */
[----:B------:R-:W-:Y:S02]  /*1e7c0*/  @!P1 PRMT R0, R138, 0x5410, RZ ;  /* 0x000054108a009816 */ /* 0x000fe400000000ff */
[----:B------:R-:W-:Y:S01]  /*1e7d0*/  LOP3.LUT R116, R135, R168, R110, 0x96, !PT ;  /* 0x000000a887747212 */ /* 0x000fe200078e966e */
[----:B------:R-:W-:Y:S01]  /*1e7e0*/  IMAD.WIDE.U32 R110, R111, -0x2daee0ad, RZ ;  /* 0xd2511f536f6e7825 */ /* 0x000fe200078e00ff */
[----:B------:R-:W4:Y:S03]  /*1e7f0*/  LDL.64 R146, [R1+0x138] ;  /* 0x0001380001927983 */ /* 0x000f260000100a00 */
[----:B------:R-:W-:Y:S01]  /*1e800*/  IMAD.WIDE.U32 R116, R116, -0x2daee0ad, RZ ;  /* 0xd2511f5374747825 */ /* 0x000fe200078e00ff */
[----:B------:R-:W-:Y:S02]  /*1e810*/  LOP3.LUT R122, R111, R211, R152, 0x96, !PT ;  /* 0x000000d36f7a7212 */ /* 0x000fe400078e9698 */
[----:B------:R-:W-:Y:S02]  /*1e820*/  F2FP.PACK_AB R111, R124, R125 ;  /* 0x0000007d7c6f723e */ /* 0x000fe400000000ff */
[----:B------:R-:W-:Y:S01]  /*1e830*/  LOP3.LUT R117, R117, R203, R110, 0x96, !PT ;  /* 0x000000cb75757212 */ /* 0x000fe200078e966e */
[----:B-1----:R-:W-:Y:S02]  /*1e840*/  FADD.FTZ R110, R100, R136 ;  /* 0x00000088646e7221 */ /* 0x002fe40000010000 */
[----:B-----5:R-:W-:Y:S02]  /*1e850*/  IMAD.X R115, R201, 0x1, R141, P0 ;  /* 0x00000001c9737824 */ /* 0x020fe400000e068d */
[----:B------:R-:W5:Y:S04]  /*1e860*/  LDL R141, [R1+0x154] ;  /* 0x00015400018d7983 */ /* 0x000f680000100800 */
[----:B------:R1:W-:Y:S04]  /*1e870*/  ST.E.U16 [R114.64+0x2], R0 ;  /* 0x0000020072007985 */ /* 0x0003e8000c101504 */
[----:B------:R2:W-:Y:S01]  /*1e880*/  ST.E.U16 [R114.64], R3 ;  /* 0x0000000372007985 */ /* 0x0005e2000c101504 */
[----:B-1----:R-:W1:Y:S01]  /*1e890*/  MUFU.EX2 R0, R217 ;  /* 0x000000d900007308 */ /* 0x002e620000000800 */
[----:B--2---:R-:W-:Y:S02]  /*1e8a0*/  FADD.FTZ R3, R126, R123 ;  /* 0x0000007b7e037221 */ /* 0x004fe40000010000 */
[----:B------:R-:W-:Y:S04]  /*1e8b0*/  IMAD.WIDE.U32 R122, R122, -0x326172a9, RZ ;  /* 0xcd9e8d577a7a7825 */ /* 0x000fe800078e00ff */
[----:B------:R-:W-:Y:S01]  /*1e8c0*/  FADD.FTZ R126, R120, R3 ;  /* 0x00000003787e7221 */ /* 0x000fe20000010000 */
[----:B------:R-:W-:Y:S01]  /*1e8d0*/  LOP3.LUT R120, R123, R175, R134, 0x96, !PT ;  /* 0x000000af7b787212 */ /* 0x000fe200078e9686 */
[----:B------:R-:W-:Y:S01]  /*1e8e0*/  FADD.FTZ R3, R125, R127 ;  /* 0x0000007f7d037221 */ /* 0x000fe20000010000 */
[----:B------:R-:W-:Y:S03]  /*1e8f0*/  MUFU.EX2 R123, R224 ;  /* 0x000000e0007b7308 */ /* 0x000fe60000000800 */
[----:B------:R-:W-:Y:S04]  /*1e900*/  IMAD.WIDE.U32 R120, R120, -0x2daee0ad, RZ ;  /* 0xd2511f5378787825 */ /* 0x000fe800078e00ff */
[----:B------:R-:W-:Y:S03]  /*1e910*/  FADD.FTZ R124, R124, R3 ;  /* 0x000000037c7c7221 */ /* 0x000fe60000010000 */
[----:B------:R-:W2:Y:S01]  /*1e920*/  MUFU.EX2 R3, R229 ;  /* 0x000000e500037308 */ /* 0x000ea20000000800 */
[C---:B-1----:R-:W-:Y:S01]  /*1e930*/  F2FP.PACK_AB R100, R0.reuse, R100 ;  /* 0x000000640064723e */ /* 0x042fe200000000ff */
[----:B------:R-:W-:Y:S01]  /*1e940*/  FADD.FTZ R125, R0, R110 ;  /* 0x0000006e007d7221 */ /* 0x000fe20000010000 */
[----:B------:R-:W-:Y:S01]  /*1e950*/  LOP3.LUT R110, R121, R180, R116, 0x96, !PT ;  /* 0x000000b4796e7212 */ /* 0x000fe200078e9674 */
[----:B------:R-:W-:Y:S04]  /*1e960*/  IMAD.WIDE.U32 R116, R117, -0x326172a9, RZ ;  /* 0xcd9e8d5775747825 */ /* 0x000fe800078e00ff */
[----:B------:R-:W-:Y:S01]  /*1e970*/  IMAD.WIDE.U32 R160, R110, -0x326172a9, RZ ;  /* 0xcd9e8d576ea07825 */ /* 0x000fe200078e00ff */
[----:B------:R-:W-:Y:S01]  /*1e980*/  LOP3.LUT R122, R117, R208, R122, 0x96, !PT ;  /* 0x000000d0757a7212 */ /* 0x000fe200078e967a */
[----:B------:R-:W1:Y:S03]  /*1e990*/  MUFU.EX2 R0, R227 ;  /* 0x000000e300007308 */ /* 0x000e660000000800 */
[----:B------:R-:W-:Y:S01]  /*1e9a0*/  LOP3.LUT R156, R161, R159, R116, 0x96, !PT ;  /* 0x0000009fa19c7212 */ /* 0x000fe200078e9674 */
[----:B------:R-:W-:Y:S04]  /*1e9b0*/  IMAD.WIDE.U32 R172, R122, -0x2daee0ad, RZ ;  /* 0xd2511f537aac7825 */ /* 0x000fe800078e00ff */
[----:B------:R-:W-:Y:S01]  /*1e9c0*/  FADD.FTZ R116, R108, R131 ;  /* 0x000000836c747221 */ /* 0x000fe20000010000 */
[----:B------:R-:W-:Y:S01]  /*1e9d0*/  LOP3.LUT R130, R173, R158, R120, 0x96, !PT ;  /* 0x0000009ead827212 */ /* 0x000fe200078e9678 */
[----:B------:R-:W1:Y:S01]  /*1e9e0*/  MUFU.EX2 R110, R221 ;  /* 0x000000dd006e7308 */ /* 0x000e620000000800 */
[C---:B--2---:R-:W-:Y:S03]  /*1e9f0*/  F2FP.PACK_AB R185, R3.reuse, R108 ;  /* 0x0000006c03b9723e */ /* 0x044fe600000000ff */
[----:B------:R-:W-:Y:S04]  /*1ea00*/  IMAD.WIDE.U32 R130, R130, -0x326172a9, RZ ;  /* 0xcd9e8d5782827825 */ /* 0x000fe800078e00ff */
[----:B------:R-:W-:Y:S01]  /*1ea10*/  FADD.FTZ R138, R3, R116 ;  /* 0x00000074038a7221 */ /* 0x000fe20000010000 */
[----:B------:R-:W-:Y:S01]  /*1ea20*/  LOP3.LUT R3, R131, R251, R160, 0x96, !PT ;  /* 0x000000fb83037212 */ /* 0x000fe200078e96a0 */
[----:B------:R-:W-:Y:S01]  /*1ea30*/  FADD.FTZ R116, R123, R126 ;  /* 0x0000007e7b747221 */ /* 0x000fe20000010000 */
[----:B------:R-:W2:Y:S01]  /*1ea40*/  MUFU.EX2 R108, R226 ;  /* 0x000000e2006c7308 */ /* 0x000ea20000000800 */
[C---:B-1----:R-:W-:Y:S02]  /*1ea50*/  F2FP.PACK_AB R167, R0.reuse, R123 ;  /* 0x0000007b00a7723e */ /* 0x042fe400000000ff */
[----:B------:R-:W-:Y:S01]  /*1ea60*/  FADD.FTZ R139, R0, R116 ;  /* 0x00000074008b7221 */ /* 0x000fe20000010000 */
[----:B------:R-:W-:Y:S04]  /*1ea70*/  LOP3.LUT R0, R3, 0xff, RZ, 0xc0, !PT ;  /* 0x000000ff03007812 */ /* 0x000fe800078ec0ff */
[----:B------:R-:W-:Y:S02]  /*1ea80*/  ISETP.GE.U32.AND P1, PT, R198, R0, PT ;  /* 0x00000000c600720c */ /* 0x000fe40003f26070 */
[----:B------:R-:W-:Y:S01]  /*1ea90*/  PRMT R0, R2, 0x7632, R0 ;  /* 0x0000763202007816 */ /* 0x000fe20000000000 */
[----:B------:R-:W-:Y:S03]  /*1eaa0*/  FADD.FTZ R120, R110, R124 ;  /* 0x0000007c6e787221 */ /* 0x000fe60000010000 */
[----:B------:R-:W-:Y:S02]  /*1eab0*/  PRMT R127, R2, 0x5410, R0 ;  /* 0x00005410027f7816 */ /* 0x000fe40000000000 */
[C---:B--2---:R-:W-:Y:S01]  /*1eac0*/  F2FP.PACK_AB R179, R108.reuse, R110 ;  /* 0x0000006e6cb3723e */ /* 0x044fe200000000ff */
[----:B------:R-:W-:Y:S01]  /*1ead0*/  FADD.FTZ R143, R108, R120 ;  /* 0x000000786c8f7221 */ /* 0x000fe20000010000 */
[----:B------:R-:W-:Y:S10]  /*1eae0*/  MUFU.EX2 R110, R228 ;  /* 0x000000e4006e7308 */ /* 0x000ff40000000800 */
[----:B------:R-:W-:Y:S01]  /*1eaf0*/  MUFU.EX2 R108, R230 ;  /* 0x000000e6006c7308 */ /* 0x000fe20000000800 */
[----:B---3--:R-:W-:Y:S01]  /*1eb00*/  @!P1 HADD2 R142, -R2.H0_H0, -RZ.H0_H0 ;  /* 0xa00000ff028e9230 */ /* 0x008fe20000000900 */
[----:B----4-:R-:W-:Y:S04]  /*1eb10*/  IADD3 R116, P0, R146, R114, RZ ;  /* 0x0000007292747210 */ /* 0x010fe80007f1e0ff */
[----:B------:R-:W-:Y:S01]  /*1eb20*/  @!P1 STL.S16 [R1+0xd8], R142 ;  /* 0x0000d88e01009387 */ /* 0x000fe20000100600 */
[----:B------:R-:W-:Y:S03]  /*1eb30*/  PRMT R121, R142, 0x7610, R121 ;  /* 0x000076108e797816 */ /* 0x000fe60000000079 */
[----:B------:R1:W2:Y:S01]  /*1eb40*/  LDL.S16 R123, [R1+0xbc] ;  /* 0x0000bc00017b7983 */ /* 0x0002a20000100600 */
[----:B------:R-:W-:Y:S03]  /*1eb50*/  @!P1 PRMT R2, R121, 0x5410, RZ ;  /* 0x0000541079029816 */ /* 0x000fe600000000ff */
[----:B------:R1:W3:Y:S04]  /*1eb60*/  LDL.S16 R126, [R1+0xe8] ;  /* 0x0000e800017e7983 */ /* 0x0002e80000100600 */
[----:B------:R-:W4:Y:S04]  /*1eb70*/  LDL R122, [R1+0x14c] ;  /* 0x00014c00017a7983 */ /* 0x000f280000100800 */
[----:B------:R-:W4:Y:S04]  /*1eb80*/  LDL R136, [R1+0x150] ;  /* 0x0001500001887983 */ /* 0x000f280000100800 */
[----:B------:R-:W4:Y:S04]  /*1eb90*/  LDL R121, [R1+0x158] ;  /* 0x0001580001797983 */ /* 0x000f280000100800 */
[----:B------:R-:W4:Y:S04]  /*1eba0*/  LDL R124, [R1+0x15c] ;  /* 0x00015c00017c7983 */ /* 0x000f280000100800 */
[----:B------:R1:W4:Y:S01]  /*1ebb0*/  LDL.S16 R146, [R1+0xd4] ;  /* 0x0000d40001927983 */ /* 0x0003220000100600 */
[----:B-----5:R-:W-:Y:S02]  /*1ebc0*/  IMAD.X R117, R141, 0x1, R115, P0 ;  /* 0x000000018d757824 */ /* 0x020fe400000e0673 */
[----:B------:R-:W-:Y:S03]  /*1ebd0*/  IMAD.WIDE.U32 R140, R140, -0x326172a9, RZ ;  /* 0xcd9e8d578c8c7825 */ /* 0x000fe600078e00ff */
[----:B------:R5:W-:Y:S02]  /*1ebe0*/  ST.E.U16 [R116.64], R2 ;  /* 0x0000000274007985 */ /* 0x000be4000c101504 */
[CC--:B------:R-:W-:Y:S02]  /*1ebf0*/  LOP3.LUT R148, R141.reuse, R154.reuse, R166, 0x96, !PT ;  /* 0x0000009a8d947212 */ /* 0x0c0fe400078e96a6 */
[----:B------:R-:W-:Y:S02]  /*1ec00*/  LOP3.LUT R155, R141, R154, R112, 0x96, !PT ;  /* 0x0000009a8d9b7212 */ /* 0x000fe400078e9670 */
[----:B-----5:R-:W-:Y:S02]  /*1ec10*/  LOP3.LUT R2, R3, 0xffff, RZ, 0xc0, !PT ;  /* 0x0000ffff03027812 */ /* 0x020fe400078ec0ff */
[----:B------:R-:W-:Y:S02]  /*1ec20*/  LOP3.LUT R116, R128, 0xff, RZ, 0xc0, !PT ;  /* 0x000000ff80747812 */ /* 0x000fe400078ec0ff */
[----:B------:R-:W-:Y:S02]  /*1ec30*/  SHF.R.U32.HI R2, RZ, 0x8, R2 ;  /* 0x00000008ff027819 */ /* 0x000fe40000011602 */
[----:B------:R-:W-:Y:S02]  /*1ec40*/  ISETP.GE.U32.AND P6, PT, R198, R116, PT ;  /* 0x00000074c600720c */ /* 0x000fe40003fc6070 */
[----:B------:R-:W-:Y:S02]  /*1ec50*/  LOP3.LUT R2, R2, 0xffff, RZ, 0xc0, !PT ;  /* 0x0000ffff02027812 */ /* 0x000fe400078ec0ff */
[----:B------:R-:W-:Y:S02]  /*1ec60*/  SHF.R.U32.HI R116, RZ, 0x18, R128 ;  /* 0x00000018ff747819 */ /* 0x000fe40000011680 */
[C---:B------:R-:W-:Y:S02]  /*1ec70*/  ISETP.GE.U32.AND P0, PT, R198.reuse, R2, PT ;  /* 0x00000002c600720c */ /* 0x040fe40003f06070 */
[--C-:B------:R-:W-:Y:S02]  /*1ec80*/  SHF.R.U32.HI R2, RZ, 0x10, R3.reuse ;  /* 0x00000010ff027819 */ /* 0x100fe40000011603 */
[----:B------:R-:W-:Y:S02]  /*1ec90*/  ISETP.GE.U32.AND P3, PT, R198, R116, PT ;  /* 0x00000074c600720c */ /* 0x000fe40003f66070 */
[----:B------:R-:W-:Y:S02]  /*1eca0*/  LOP3.LUT R116, R2, 0xff, RZ, 0xc0, !PT ;  /* 0x000000ff02747812 */ /* 0x000fe400078ec0ff */
[----:B------:R-:W-:Y:S02]  /*1ecb0*/  LOP3.LUT R2, R128, 0xffff, RZ, 0xc0, !PT ;  /* 0x0000ffff80027812 */ /* 0x000fe400078ec0ff */
[C---:B------:R-:W-:Y:S02]  /*1ecc0*/  ISETP.GE.U32.AND P2, PT, R198.reuse, R116, PT ;  /* 0x00000074c600720c */ /* 0x040fe40003f46070 */
[----:B------:R-:W-:Y:S01]  /*1ecd0*/  SHF.R.U32.HI R3, RZ, 0x18, R3 ;  /* 0x00000018ff037819 */ /* 0x000fe20000011603 */
[----:B------:R-:W-:Y:S01]  /*1ece0*/  MUFU.EX2 R116, R240 ;  /* 0x000000f000747308 */ /* 0x000fe20000000800 */
[----:B------:R-:W-:Y:S02]  /*1ecf0*/  SHF.R.U32.HI R2, RZ, 0x8, R2 ;  /* 0x00000008ff027819 */ /* 0x000fe40000011602 */
[----:B------:R-:W-:Y:S02]  /*1ed00*/  ISETP.GE.U32.AND P1, PT, R198, R3, PT ;  /* 0x00000003c600720c */ /* 0x000fe40003f26070 */
[----:B------:R-:W-:Y:S02]  /*1ed10*/  LOP3.LUT R3, R2, 0xffff, RZ, 0xc0, !PT ;  /* 0x0000ffff02037812 */ /* 0x000fe400078ec0ff */
[----:B------:R-:W-:Y:S02]  /*1ed20*/  PRMT R2, R174, 0x7610, R2 ;  /* 0x00007610ae027816 */ /* 0x000fe40000000002 */
[----:B------:R-:W-:Y:S04]  /*1ed30*/  SHF.R.U32.HI R117, RZ, 0x10, R128 ;  /* 0x00000010ff757819 */ /* 0x000fe80000011680 */
[----:B------:R-:W-:Y:S02]  /*1ed40*/  LOP3.LUT R120, R117, 0xff, RZ, 0xc0, !PT ;  /* 0x000000ff75787812 */ /* 0x000fe400078ec0ff */
[----:B------:R-:W5:Y:S02]  /*1ed50*/  MUFU.EX2 R117, R238 ;  /* 0x000000ee00757308 */ /* 0x000f640000000800 */
[----:B------:R-:W-:Y:S02]  /*1ed60*/  ISETP.GE.U32.AND P4, PT, R198, R120, PT ;  /* 0x00000078c600720c */ /* 0x000fe40003f86070 */
[----:B-----5:R-:W-:Y:S01]  /*1ed70*/  F2FP.PACK_AB R184, R116, R117 ;  /* 0x0000007574b8723e */ /* 0x020fe200000000ff */
[----:B--2---:R-:W-:Y:S02]  /*1ed80*/  @!P0 HADD2 R123, -R0.H0_H0, -RZ.H0_H0 ;  /* 0xa00000ff007b8230 */ /* 0x004fe40000000900 */
[----:B---3--:R-:W-:Y:S03]  /*1ed90*/  @!P2 HADD2 R126, -R2.H0_H0, -RZ.H0_H0 ;  /* 0xa00000ff027ea230 */ /* 0x008fe60000000900 */
[----:B------:R-:W-:Y:S01]  /*1eda0*/  PRMT R120, R123, 0x7610, R120 ;  /* 0x000076107b787816 */ /* 0x000fe20000000078 */
[----:B------:R2:W-:Y:S01]  /*1edb0*/  @!P0 STL.S16 [R1+0xbc], R123 ;  /* 0x0000bc7b01008387 */ /* 0x0005e20000100600 */
[----:B----4-:R-:W-:Y:S02]  /*1edc0*/  IADD3 R122, P5, R200, R122, RZ ;  /* 0x0000007ac87a7210 */ /* 0x010fe40007fbe0ff */
[----:B------:R-:W-:Y:S01]  /*1edd0*/  @!P0 PRMT R0, R120, 0x5410, RZ ;  /* 0x0000541078008816 */ /* 0x000fe200000000ff */
[----:B------:R-:W-:Y:S01]  /*1ede0*/  @!P2 STL.S16 [R1+0xe8], R126 ;  /* 0x0000e87e0100a387 */ /* 0x000fe20000100600 */
[----:B------:R-:W-:Y:S03]  /*1edf0*/  PRMT R137, R126, 0x7610, R137 ;  /* 0x000076107e897816 */ /* 0x000fe60000000089 */
[----:B------:R1:W3:Y:S01]  /*1ee00*/  LDL.S16 R147, [R1+0xdc] ;  /* 0x0000dc0001937983 */ /* 0x0002e20000100600 */
[----:B------:R-:W-:Y:S03]  /*1ee10*/  IADD3 R120, P0, R200, R121, RZ ;  /* 0x00000079c8787210 */ /* 0x000fe60007f1e0ff */
[----:B------:R1:W4:Y:S02]  /*1ee20*/  LDL.S16 R154, [R1+0xf4] ;  /* 0x0000f400019a7983 */ /* 0x0003240000100600 */
[C---:B------:R-:W-:Y:S02]  /*1ee30*/  IMAD.X R121, R201.reuse, 0x1, R124, P0 ;  /* 0x00000001c9797824 */ /* 0x040fe400000e067c */
[----:B------:R-:W-:Y:S02]  /*1ee40*/  FADD.FTZ R124, R110, R125 ;  /* 0x0000007d6e7c7221 */ /* 0x000fe40000010000 */
[----:B------:R-:W-:Y:S02]  /*1ee50*/  MUFU.EX2 R125, R235 ;  /* 0x000000eb007d7308 */ /* 0x000fe40000000800 */
[----:B------:R-:W-:Y:S02]  /*1ee60*/  FADD.FTZ R142, R108, R124 ;  /* 0x0000007c6c8e7221 */ /* 0x000fe40000010000 */
[----:B--2---:R-:W-:Y:S01]  /*1ee70*/  IMAD.X R123, R201, 0x1, R136, P5 ;  /* 0x00000001c97b7824 */ /* 0x004fe200028e0688 */
[----:B------:R-:W-:Y:S02]  /*1ee80*/  ISETP.GE.U32.AND P5, PT, R198, R3, PT ;  /* 0x00000003c600720c */ /* 0x000fe40003fa6070 */
[----:B------:R-:W-:Y:S03]  /*1ee90*/  F2FP.PACK_AB R3, R108, R110 ;  /* 0x0000006e6c03723e */ /* 0x000fe600000000ff */
[----:B------:R-:W-:Y:S01]  /*1eea0*/  MUFU.EX2 R136, R236 ;  /* 0x000000ec00887308 */ /* 0x000fe20000000800 */
[----:B------:R-:W-:Y:S01]  /*1eeb0*/  SHF.R.U32.HI R110, RZ, 0x18, R130 ;  /* 0x00000018ff6e7819 */ /* 0x000fe20000011682 */
[----:B------:R2:W-:Y:S03]  /*1eec0*/  ST.E.U16 [R122.64], R0 ;  /* 0x000000007a007985 */ /* 0x0005e6000c101504 */
[----:B------:R-:W-:Y:S02]  /*1eed0*/  ISETP.GE.U32.AND P0, PT, R198, R110, PT ;  /* 0x0000006ec600720c */ /* 0x000fe40003f06070 */
[----:B------:R-:W-:Y:S03]  /*1eee0*/  PRMT R110, R188, 0x7632, R110 ;  /* 0x00007632bc6e7816 */ /* 0x000fe6000000006e */
[----:B------:R-:W5:Y:S01]  /*1eef0*/  MUFU.EX2 R108, R239 ;  /* 0x000000ef006c7308 */ /* 0x000f620000000800 */
[----:B--2---:R-:W-:Y:S04]  /*1ef00*/  PRMT R0, R174, 0x7632, R0 ;  /* 0x00007632ae007816 */ /* 0x004fe80000000000 */
[----:B------:R-:W-:Y:S01]  /*1ef10*/  PRMT R126, R2, 0x5410, R0 ;  /* 0x00005410027e7816 */ /* 0x000fe20000000000 */
[----:B------:R-:W-:Y:S01]  /*1ef20*/  @!P1 HADD2 R146, -R0.H0_H0, -RZ.H0_H0 ;  /* 0xa00000ff00929230 */ /* 0x000fe20000000900 */
[----:B------:R-:W-:Y:S02]  /*1ef30*/  @!P2 PRMT R2, R137, 0x5410, RZ ;  /* 0x000054108902a816 */ /* 0x000fe400000000ff */
[----:B-----5:R-:W-:Y:S01]  /*1ef40*/  F2FP.PACK_AB R161, R108, R136 ;  /* 0x000000886ca1723e */ /* 0x020fe200000000ff */
[----:B------:R-:W2:Y:S01]  /*1ef50*/  MUFU.EX2 R137, R234 ;  /* 0x000000ea00897308 */ /* 0x000ea20000000800 */
[----:B------:R-:W-:Y:S01]  /*1ef60*/  PRMT R124, R146, 0x7610, R124 ;  /* 0x00007610927c7816 */ /* 0x000fe2000000007c */
[----:B------:R5:W-:Y:S03]  /*1ef70*/  ST.E.U16 [R120.64], R2 ;  /* 0x0000000278007985 */ /* 0x000be6000c101504 */
[----:B------:R-:W-:Y:S01]  /*1ef80*/  @!P1 PRMT R0, R124, 0x5410, RZ ;  /* 0x000054107c009816 */ /* 0x000fe200000000ff */
[----:B------:R1:W-:Y:S04]  /*1ef90*/  @!P1 STL.S16 [R1+0xd4], R146 ;  /* 0x0000d49201009387 */ /* 0x0003e80000100600 */
[----:B------:R1:W4:Y:S01]  /*1efa0*/  LDL.S16 R206, [R1+0xf0] ;  /* 0x0000f00001ce7983 */ /* 0x0003220000100600 */
[----:B------:R-:W1:Y:S03]  /*1efb0*/  MUFU.EX2 R124, R231 ;  /* 0x000000e7007c7308 */ /* 0x000e660000000800 */
[----:B------:R1:W4:Y:S04]  /*1efc0*/  LDL.S16 R153, [R1+0xec] ;  /* 0x0000ec0001997983 */ /* 0x0003280000100600 */
[----:B------:R3:W-:Y:S01]  /*1efd0*/  ST.E.U16 [R120.64+0x2], R0 ;  /* 0x0000020078007985 */ /* 0x0007e2000c101504 */
[----:B--2---:R-:W-:Y:S02]  /*1efe0*/  F2FP.PACK_AB R163, R125, R137 ;  /* 0x000000897da3723e */ /* 0x004fe400000000ff */
[----:B-----5:R-:W-:Y:S04]  /*1eff0*/  LOP3.LUT R2, R130, 0xff, RZ, 0xc0, !PT ;  /* 0x000000ff82027812 */ /* 0x020fe800078ec0ff */
[----:B------:R-:W-:Y:S02]  /*1f000*/  ISETP.GE.U32.AND P2, PT, R198, R2, PT ;  /* 0x00000002c600720c */ /* 0x000fe40003f46070 */
[----:B------:R-:W-:Y:S04]  /*1f010*/  SHF.R.U32.HI R2, RZ, 0x10, R130 ;  /* 0x00000010ff027819 */ /* 0x000fe80000011682 */
[----:B------:R-:W-:Y:S01]  /*1f020*/  LOP3.LUT R112, R2, 0xff, RZ, 0xc0, !PT ;  /* 0x000000ff02707812 */ /* 0x000fe200078ec0ff */
[----:B------:R-:W-:Y:S03]  /*1f030*/  FADD.FTZ R2, R117, R138 ;  /* 0x0000008a75027221 */ /* 0x000fe60000010000 */
[----:B------:R-:W-:Y:S01]  /*1f040*/  ISETP.GE.U32.AND P1, PT, R198, R112, PT ;  /* 0x00000070c600720c */ /* 0x000fe20003f26070 */
[--C-:B-1----:R-:W-:Y:S01]  /*1f050*/  FADD.FTZ R146, R116, R2.reuse ;  /* 0x0000000274927221 */ /* 0x102fe20000010000 */
[----:B------:R-:W-:Y:S01]  /*1f060*/  PRMT R2, R188, 0x7610, R2 ;  /* 0x00007610bc027816 */ /* 0x000fe20000000002 */
[----:B------:R-:W-:Y:S01]  /*1f070*/  FADD.FTZ R116, R136, R139 ;  /* 0x0000008b88747221 */ /* 0x000fe20000010000 */
[----:B------:R-:W-:Y:S01]  /*1f080*/  LOP3.LUT R112, R130, 0xffff, RZ, 0xc0, !PT ;  /* 0x0000ffff82707812 */ /* 0x000fe200078ec0ff */
[----:B------:R-:W-:Y:S01]  /*1f090*/  IMAD.WIDE.U32 R138, R144, -0x2daee0ad, RZ ;  /* 0xd2511f53908a7825 */ /* 0x000fe200078e00ff */
[----:B------:R-:W-:Y:S02]  /*1f0a0*/  PRMT R117, R2, 0x5410, R110 ;  /* 0x0000541002757816 */ /* 0x000fe4000000006e */
[----:B------:R-:W-:Y:S04]  /*1f0b0*/  SHF.R.U32.HI R112, RZ, 0x8, R112 ;  /* 0x00000008ff707819 */ /* 0x000fe80000011670 */
[----:B------:R-:W-:Y:S01]  /*1f0c0*/  LOP3.LUT R112, R112, 0xffff, RZ, 0xc0, !PT ;  /* 0x0000ffff70707812 */ /* 0x000fe200078ec0ff */
[----:B---3--:R-:W-:Y:S02]  /*1f0d0*/  @!P6 HADD2 R147, -R2.H0_H0, -RZ.H0_H0 ;  /* 0xa00000ff0293e230 */ /* 0x008fe40000000900 */
[----:B----4-:R-:W-:Y:S03]  /*1f0e0*/  @!P5 HADD2 R154, -R110.H0_H0, -RZ.H0_H0 ;  /* 0xa00000ff6e9ad230 */ /* 0x010fe60000000900 */
[----:B------:R-:W-:Y:S01]  /*1f0f0*/  PRMT R157, R147, 0x7610, R157 ;  /* 0x00007610939d7816 */ /* 0x000fe2000000009d */
[----:B------:R1:W-:Y:S03]  /*1f100*/  @!P6 STL.S16 [R1+0xdc], R147 ;  /* 0x0000dc930100e387 */ /* 0x0003e60000100600 */
[----:B------:R-:W-:Y:S02]  /*1f110*/  @!P6 PRMT R2, R157, 0x5410, RZ ;  /* 0x000054109d02e816 */ /* 0x000fe400000000ff */
[----:B------:R-:W-:Y:S01]  /*1f120*/  PRMT R166, R154, 0x7610, R166 ;  /* 0x000076109aa67816 */ /* 0x000fe200000000a6 */
[----:B------:R2:W3:Y:S01]  /*1f130*/  LDL.S16 R157, [R1+0xe4] ;  /* 0x0000e400019d7983 */ /* 0x0004e20000100600 */
[----:B------:R-:W-:Y:S02]  /*1f140*/  ISETP.GE.U32.AND P6, PT, R198, R112, PT ;  /* 0x00000070c600720c */ /* 0x000fe40003fc6070 */
[----:B------:R-:W-:Y:S01]  /*1f150*/  @!P5 PRMT R110, R166, 0x5410, RZ ;  /* 0x00005410a66ed816 */ /* 0x000fe200000000ff */
[----:B------:R4:W-:Y:S01]  /*1f160*/  @!P5 STL.S16 [R1+0xf4], R154 ;  /* 0x0000f49a0100d387 */ /* 0x0009e20000100600 */
[-C--:B------:R-:W-:Y:S03]  /*1f170*/  LOP3.LUT R112, R139, R249.reuse, R178, 0x96, !PT ;  /* 0x000000f98b707212 */ /* 0x080fe600078e96b2 */
[----:B------:R2:W5:Y:S01]  /*1f180*/  LDL.S16 R177, [R1+0xe0] ;  /* 0x0000e00001b17983 */ /* 0x0005620000100600 */
[----:B------:R-:W-:Y:S03]  /*1f190*/  LOP3.LUT R0, R112, 0xff, RZ, 0xc0, !PT ;  /* 0x000000ff70007812 */ /* 0x000fe600078ec0ff */
[----:B------:R2:W2:Y:S01]  /*1f1a0*/  LDL.S16 R182, [R1+0xd0] ;  /* 0x0000d00001b67983 */ /* 0x0004a20000100600 */
[----:B------:R-:W-:Y:S02]  /*1f1b0*/  ISETP.GE.U32.AND P5, PT, R198, R0, PT ;  /* 0x00000000c600720c */ /* 0x000fe40003fa6070 */
[----:B------:R-:W-:Y:S01]  /*1f1c0*/  LOP3.LUT R0, R112, 0xffff, RZ, 0xc0, !PT ;  /* 0x0000ffff70007812 */ /* 0x000fe200078ec0ff */
[----:B------:R2:W2:Y:S03]  /*1f1d0*/  LDL.S16 R166, [R1+0xcc] ;  /* 0x0000cc0001a67983 */ /* 0x0004a60000100600 */
[----:B------:R-:W-:Y:S01]  /*1f1e0*/  SHF.R.U32.HI R0, RZ, 0x8, R0 ;  /* 0x00000008ff007819 */ /* 0x000fe20000011600 */
[----:B-1----:R-:W-:Y:S01]  /*1f1f0*/  FADD.FTZ R147, R108, R116 ;  /* 0x000000746c937221 */ /* 0x002fe20000010000 */
[----:B------:R1:W-:Y:S01]  /*1f200*/  ST.E.U16 [R200.64+0x10], R2 ;  /* 0x00001002c8007985 */ /* 0x0003e2000c101504 */
[----:B------:R-:W-:Y:S01]  /*1f210*/  FADD.FTZ R108, R137, R143 ;  /* 0x0000008f896c7221 */ /* 0x000fe20000010000 */
[----:B------:R-:W1:Y:S02]  /*1f220*/  MUFU.EX2 R116, R237 ;  /* 0x000000ed00747308 */ /* 0x000e640000000800 */
[----:B------:R-:W-:Y:S01]  /*1f230*/  ST.E.U16 [R200.64+0x12], R110 ;  /* 0x0000126ec8007985 */ /* 0x000fe2000c101504 */
[--C-:B----4-:R-:W-:Y:S01]  /*1f240*/  FADD.FTZ R154, R125, R108.reuse ;  /* 0x0000006c7d9a7221 */ /* 0x110fe20000010000 */
[----:B------:R-:W-:Y:S01]  /*1f250*/  PRMT R108, R109, 0x7632, R108 ;  /* 0x000076326d6c7816 */ /* 0x000fe2000000006c */
[----:B------:R-:W-:Y:S01]  /*1f260*/  FADD.FTZ R125, R124, R142 ;  /* 0x0000008e7c7d7221 */ /* 0x000fe20000010000 */
[----:B-1----:R-:W-:Y:S02]  /*1f270*/  LOP3.LUT R2, R0, 0xffff, RZ, 0xc0, !PT ;  /* 0x0000ffff00027812 */ /* 0x002fe400078ec0ff */
[----:B------:R-:W-:Y:S02]  /*1f280*/  F2FP.PACK_AB R0, R116, R124 ;  /* 0x0000007c7400723e */ /* 0x000fe400000000ff */
[--C-:B------:R-:W-:Y:S02]  /*1f290*/  SHF.R.U32.HI R124, RZ, 0x18, R112.reuse ;  /* 0x00000018ff7c7819 */ /* 0x100fe40000011670 */
[----:B------:R-:W-:Y:S01]  /*1f2a0*/  SHF.R.U32.HI R112, RZ, 0x10, R112 ;  /* 0x00000010ff707819 */ /* 0x000fe20000011670 */
[----:B------:R-:W-:Y:S03]  /*1f2b0*/  @!P4 HADD2 R206, -R109.H0_H0, -RZ.H0_H0 ;  /* 0xa00000ff6dcec230 */ /* 0x000fe60000000900 */
[----:B------:R-:W-:Y:S01]  /*1f2c0*/  LOP3.LUT R112, R112, 0xff, RZ, 0xc0, !PT ;  /* 0x000000ff70707812 */ /* 0x000fe200078ec0ff */
[----:B------:R-:W-:Y:S01]  /*1f2d0*/  @!P3 HADD2 R153, -R108.H0_H0, -RZ.H0_H0 ;  /* 0xa00000ff6c99b230 */ /* 0x000fe20000000900 */
[----:B------:R-:W-:Y:S01]  /*1f2e0*/  PRMT R183, R206, 0x7610, R183 ;  /* 0x00007610ceb77816 */ /* 0x000fe200000000b7 */
[----:B------:R-:W-:Y:S03]  /*1f2f0*/  @!P4 STL.S16 [R1+0xf0], R206 ;  /* 0x0000f0ce0100c387 */ /* 0x000fe60000100600 */
[----:B------:R-:W-:Y:S01]  /*1f300*/  PRMT R136, R153, 0x7610, R136 ;  /* 0x0000761099887816 */ /* 0x000fe20000000088 */
[----:B------:R1:W-:Y:S02]  /*1f310*/  @!P3 STL.S16 [R1+0xec], R153 ;  /* 0x0000ec990100b387 */ /* 0x0003e40000100600 */
[----:B-1----:R-:W-:Y:S01]  /*1f320*/  FADD.FTZ R153, R116, R125 ;  /* 0x0000007d74997221 */ /* 0x002fe20000010000 */
[----:B------:R-:W-:Y:S02]  /*1f330*/  PRMT R116, R109, 0x5410, R108 ;  /* 0x000054106d747816 */ /* 0x000fe4000000006c */
[----:B------:R-:W-:Y:S02]  /*1f340*/  @!P4 PRMT R109, R183, 0x5410, RZ ;  /* 0x00005410b76dc816 */ /* 0x000fe400000000ff */
[----:B------:R-:W-:Y:S02]  /*1f350*/  ISETP.GE.U32.AND P4, PT, R198, R2, PT ;  /* 0x00000002c600720c */ /* 0x000fe40003f86070 */
[C---:B------:R-:W-:Y:S01]  /*1f360*/  PRMT R2, R107.reuse, 0x7632, R2 ;  /* 0x000076326b027816 */ /* 0x040fe20000000002 */
[----:B------:R1:W-:Y:S01]  /*1f370*/  ST.E.U16 [R114.64+0x10], R109 ;  /* 0x0000106d72007985 */ /* 0x0003e2000c101504 */
[----:B------:R-:W-:Y:S02]  /*1f380*/  @!P3 PRMT R108, R136, 0x5410, RZ ;  /* 0x00005410886cb816 */ /* 0x000fe400000000ff */
[----:B------:R-:W-:Y:S02]  /*1f390*/  ISETP.GE.U32.AND P3, PT, R198, R124, PT ;  /* 0x0000007cc600720c */ /* 0x000fe40003f66070 */
[----:B------:R-:W-:Y:S01]  /*1f3a0*/  PRMT R125, R107, 0x5410, R2 ;  /* 0x000054106b7d7816 */ /* 0x000fe20000000002 */
[----:B------:R4:W-:Y:S01]  /*1f3b0*/  ST.E.U16 [R114.64+0x12], R108 ;  /* 0x0000126c72007985 */ /* 0x0009e2000c101504 */
[C---:B-1----:R-:W-:Y:S02]  /*1f3c0*/  PRMT R109, R187.reuse, 0x7610, R109 ;  /* 0x00007610bb6d7816 */ /* 0x042fe4000000006d */
[----:B----4-:R-:W-:Y:S01]  /*1f3d0*/  PRMT R108, R187, 0x7632, R108 ;  /* 0x00007632bb6c7816 */ /* 0x010fe2000000006c */
[----:B---3--:R-:W-:Y:S05]  /*1f3e0*/  @!P2 HADD2 R157, -R107.H0_H0, -RZ.H0_H0 ;  /* 0xa00000ff6b9da230 */ /* 0x008fea0000000900 */
[----:B------:R-:W-:Y:S01]  /*1f3f0*/  PRMT R142, R157, 0x7610, R142 ;  /* 0x000076109d8e7816 */ /* 0x000fe2000000008e */
[----:B------:R1:W-:Y:S01]  /*1f400*/  @!P2 STL.S16 [R1+0xe4], R157 ;  /* 0x0000e49d0100a387 */ /* 0x0003e20000100600 */
[----:B-----5:R-:W-:Y:S02]  /*1f410*/  @!P6 HADD2 R177, -R2.H0_H0, -RZ.H0_H0 ;  /* 0xa00000ff02b1e230 */ /* 0x020fe40000000900 */
[----:B------:R-:W-:Y:S01]  /*1f420*/  @!P2 PRMT R107, R142, 0x5410, RZ ;  /* 0x000054108e6ba816 */ /* 0x000fe200000000ff */
[----:B------:R3:W4:Y:S01]  /*1f430*/  LDL.S16 R136, [R1+0xc8] ;  /* 0x0000c80001887983 */ /* 0x0007220000100600 */
[----:B------:R-:W-:Y:S01]  /*1f440*/  ISETP.GE.U32.AND P2, PT, R198, R112, PT ;  /* 0x00000070c600720c */ /* 0x000fe20003f46070 */
[----:B--2---:R-:W-:Y:S01]  /*1f450*/  @!P1 HADD2 R182, -R109.H0_H0, -RZ.H0_H0 ;  /* 0xa00000ff6db69230 */ /* 0x004fe20000000900 */
[----:B------:R-:W-:Y:S01]  /*1f460*/  PRMT R124, R177, 0x7610, R124 ;  /* 0x00007610b17c7816 */ /* 0x000fe2000000007c */
[----:B------:R2:W-:Y:S01]  /*1f470*/  @!P6 STL.S16 [R1+0xe0], R177 ;  /* 0x0000e0b10100e387 */ /* 0x0005e20000100600 */
[----:B------:R-:W-:Y:S02]  /*1f480*/  @!P0 HADD2 R166, -R108.H0_H0, -RZ.H0_H0 ;  /* 0xa00000ff6ca68230 */ /* 0x000fe40000000900 */
[----:B------:R-:W-:Y:S01]  /*1f490*/  @!P6 PRMT R2, R124, 0x5410, RZ ;  /* 0x000054107c02e816 */ /* 0x000fe200000000ff */
[----:B------:R3:W5:Y:S01]  /*1f4a0*/  LDL.S16 R142, [R1+0xc0] ;  /* 0x0000c000018e7983 */ /* 0x0007620000100600 */
[----:B------:R-:W-:Y:S02]  /*1f4b0*/  PRMT R144, R182, 0x7610, R144 ;  /* 0x00007610b6907816 */ /* 0x000fe40000000090 */
[----:B------:R-:W-:Y:S01]  /*1f4c0*/  PRMT R137, R166, 0x7610, R137 ;  /* 0x00007610a6897816 */ /* 0x000fe20000000089 */
[----:B------:R3:W-:Y:S01]  /*1f4d0*/  ST.E.U16 [R122.64+0xe], R107 ;  /* 0x00000e6b7a007985 */ /* 0x0007e2000c101504 */
[----:B------:R-:W-:Y:S02]  /*1f4e0*/  PRMT R124, R109, 0x5410, R108 ;  /* 0x000054106d7c7816 */ /* 0x000fe4000000006c */
[----:B------:R-:W-:Y:S01]  /*1f4f0*/  @!P0 PRMT R108, R137, 0x5410, RZ ;  /* 0x00005410896c8816 */ /* 0x000fe200000000ff */
[----:B------:R3:W-:Y:S01]  /*1f500*/  ST.E.U16 [R122.64+0x10], R2 ;  /* 0x000010027a007985 */ /* 0x0007e2000c101504 */
[----:B------:R-:W-:Y:S03]  /*1f510*/  @!P1 PRMT R109, R144, 0x5410, RZ ;  /* 0x00005410906d9816 */ /* 0x000fe600000000ff */
[----:B------:R3:W-:Y:S01]  /*1f520*/  ST.E.U16 [R120.64+0x12], R108 ;  /* 0x0000126c78007985 */ /* 0x0007e2000c101504 */
[----:B-1----:R-:W-:Y:S03]  /*1f530*/  IMAD.WIDE.U32 R156, R156, -0x2daee0ad, RZ ;  /* 0xd2511f539c9c7825 */ /* 0x002fe600078e00ff */
[----:B------:R1:W-:Y:S02]  /*1f540*/  ST.E.U16 [R120.64+0x10], R109 ;  /* 0x0000106d78007985 */ /* 0x0003e4000c101504 */
[----:B------:R-:W-:Y:S02]  /*1f550*/  LOP3.LUT R110, R157, R249, R172, 0x96, !PT ;  /* 0x000000f99d6e7212 */ /* 0x000fe400078e96ac */
[----:B--2---:R2:W2:Y:S02]  /*1f560*/  LDL.S16 R177, [R1+0xc4] ;  /* 0x0000c40001b17983 */ /* 0x0044a40000100600 */
[----:B------:R-:W-:Y:S02]  /*1f570*/  LOP3.LUT R112, R110, 0xff, RZ, 0xc0, !PT ;  /* 0x000000ff6e707812 */ /* 0x000fe400078ec0ff */
[----:B------:R-:W-:Y:S02]  /*1f580*/  @!P1 STL.S16 [R1+0xd0], R182 ;  /* 0x0000d0b601009387 */ /* 0x000fe40000100600 */
[----:B------:R-:W-:Y:S02]  /*1f590*/  ISETP.GE.U32.AND P6, PT, R198, R112, PT ;  /* 0x00000070c600720c */ /* 0x000fe40003fc6070 */
[----:B------:R-:W-:Y:S01]  /*1f5a0*/  LOP3.LUT R112, R110, 0xffff, RZ, 0xc0, !PT ;  /* 0x0000ffff6e707812 */ /* 0x000fe200078ec0ff */
[----:B------:R1:W-:Y:S01]  /*1f5b0*/  @!P0 STL.S16 [R1+0xcc], R166 ;  /* 0x0000cca601008387 */ /* 0x0003e20000100600 */
[C---:B---3--:R-:W-:Y:S02]  /*1f5c0*/  PRMT R107, R151.reuse, 0x7610, R107 ;  /* 0x00007610976b7816 */ /* 0x048fe4000000006b */
[----:B------:R-:W-:Y:S02]  /*1f5d0*/  SHF.R.U32.HI R112, RZ, 0x8, R112 ;  /* 0x00000008ff707819 */ /* 0x000fe40000011670 */
[----:B------:R-:W-:Y:S02]  /*1f5e0*/  SHF.R.U32.HI R2, RZ, 0x18, R110 ;  /* 0x00000018ff027819 */ /* 0x000fe4000001166e */
[----:B------:R-:W-:Y:S02]  /*1f5f0*/  LOP3.LUT R112, R112, 0xffff, RZ, 0xc0, !PT ;  /* 0x0000ffff70707812 */ /* 0x000fe400078ec0ff */
[C---:B------:R-:W-:Y:S02]  /*1f600*/  ISETP.GE.U32.AND P0, PT, R198.reuse, R2, PT ;  /* 0x00000002c600720c */ /* 0x040fe40003f06070 */
[----:B------:R-:W-:Y:S02]  /*1f610*/  PRMT R2, R151, 0x7632, R2 ;  /* 0x0000763297027816 */ /* 0x000fe40000000002 */
[----:B------:R-:W-:Y:S02]  /*1f620*/  PRMT R108, R145, 0x7610, R108 ;  /* 0x00007610916c7816 */ /* 0x000fe4000000006c */
[----:B------:R-:W-:Y:S02]  /*1f630*/  ISETP.GE.U32.AND P1, PT, R198, R112, PT ;  /* 0x00000070c600720c */ /* 0x000fe40003f26070 */
[----:B-1----:R-:W-:Y:S02]  /*1f640*/  LOP3.LUT R109, R138, 0xff, RZ, 0xc0, !PT ;  /* 0x000000ff8a6d7812 */ /* 0x002fe400078ec0ff */
[----:B------:R-:W-:Y:S04]  /*1f650*/  SHF.R.U32.HI R110, RZ, 0x10, R110 ;  /* 0x00000010ff6e7819 */ /* 0x000fe8000001166e */
[----:B------:R-:W-:Y:S01]  /*1f660*/  LOP3.LUT R110, R110, 0xff, RZ, 0xc0, !PT ;  /* 0x000000ff6e6e7812 */ /* 0x000fe200078ec0ff */
[----:B------:R1:W3:Y:S01]  /*1f670*/  LDL.S16 R166, [R1+0xb8] ;  /* 0x0000b80001a67983 */ /* 0x0002e20000100600 */
[----:B----4-:R-:W-:Y:S05]  /*1f680*/  @!P5 HADD2 R136, -R107.H0_H0, -RZ.H0_H0 ;  /* 0xa00000ff6b88d230 */ /* 0x010fea0000000900 */
[----:B------:R-:W-:Y:S01]  /*1f690*/  PRMT R112, R136, 0x7610, R112 ;  /* 0x0000761088707816 */ /* 0x000fe20000000070 */
[----:B------:R4:W-:Y:S01]  /*1f6a0*/  @!P5 STL.S16 [R1+0xc8], R136 ;  /* 0x0000c8880100d387 */ /* 0x0009e20000100600 */
[----:B-----5:R-:W-:Y:S03]  /*1f6b0*/  @!P2 HADD2 R142, -R108.H0_H0, -RZ.H0_H0 ;  /* 0xa00000ff6c8ea230 */ /* 0x020fe60000000900 */
[----:B------:R1:W5:Y:S02]  /*1f6c0*/  LDL.S16 R144, [R1+0xb4] ;  /* 0x0000b40001907983 */ /* 0x0003640000100600 */
[----:B------:R-:W-:Y:S02]  /*1f6d0*/  PRMT R176, R142, 0x7610, R176 ;  /* 0x000076108eb07816 */ /* 0x000fe400000000b0 */
[----:B------:R1:W5:Y:S01]  /*1f6e0*/  LDL.S16 R137, [R1+0xb0] ;  /* 0x0000b00001897983 */ /* 0x0003620000100600 */
[----:B--2---:R-:W-:Y:S01]  /*1f6f0*/  @!P4 HADD2 R177, -R2.H0_H0, -RZ.H0_H0 ;  /* 0xa00000ff02b1c230 */ /* 0x004fe20000000900 */
[----:B----4-:R-:W-:Y:S02]  /*1f700*/  PRMT R136, R107, 0x5410, R2 ;  /* 0x000054106b887816 */ /* 0x010fe40000000002 */
[----:B------:R-:W-:Y:S02]  /*1f710*/  @!P5 PRMT R107, R112, 0x5410, RZ ;  /* 0x00005410706bd816 */ /* 0x000fe400000000ff */
[----:B------:R-:W-:Y:S01]  /*1f720*/  @!P4 STL.S16 [R1+0xc4], R177 ;  /* 0x0000c4b10100c387 */ /* 0x000fe20000100600 */
[C---:B------:R-:W-:Y:S02]  /*1f730*/  ISETP.GE.U32.AND P5, PT, R198.reuse, R109, PT ;  /* 0x0000006dc600720c */ /* 0x040fe40003fa6070 */
[--C-:B------:R-:W-:Y:S01]  /*1f740*/  SHF.R.U32.HI R109, RZ, 0x10, R138.reuse ;  /* 0x00000010ff6d7819 */ /* 0x100fe2000001168a */
[----:B------:R2:W-:Y:S01]  /*1f750*/  @!P2 STL.S16 [R1+0xc0], R142 ;  /* 0x0000c08e0100a387 */ /* 0x0005e20000100600 */
[----:B------:R-:W-:Y:S02]  /*1f760*/  PRMT R141, R177, 0x7610, R141 ;  /* 0x00007610b18d7816 */ /* 0x000fe4000000008d */
[----:B------:R-:W-:Y:S01]  /*1f770*/  LOP3.LUT R112, R109, 0xff, RZ, 0xc0, !PT ;  /* 0x000000ff6d707812 */ /* 0x000fe200078ec0ff */
[----:B------:R4:W-:Y:S01]  /*1f780*/  ST.E.U16 [R200.64+0x20], R107 ;  /* 0x0000206bc8007985 */ /* 0x0009e2000c101504 */
[----:B------:R-:W-:Y:S02]  /*1f790*/  PRMT R109, R145, 0x7632, R109 ;  /* 0x00007632916d7816 */ /* 0x000fe4000000006d */
[----:B------:R-:W-:Y:S01]  /*1f7a0*/  @!P4 PRMT R2, R141, 0x5410, RZ ;  /* 0x000054108d02c816 */ /* 0x000fe200000000ff */
[----:B------:R1:W5:Y:S01]  /*1f7b0*/  LDL.S16 R145, [R1+0xac] ;  /* 0x0000ac0001917983 */ /* 0x0003620000100600 */
[----:B------:R-:W-:Y:S01]  /*1f7c0*/  ISETP.GE.U32.AND P4, PT, R198, R112, PT ;  /* 0x00000070c600720c */ /* 0x000fe20003f86070 */
[----:B------:R-:W-:Y:S01]  /*1f7d0*/  MUFU.EX2 R141, R243 ;  /* 0x000000f3008d7308 */ /* 0x000fe20000000800 */
[----:B------:R-:W-:Y:S01]  /*1f7e0*/  SHF.R.U32.HI R112, RZ, 0x18, R138 ;  /* 0x00000018ff707819 */ /* 0x000fe2000001168a */
[----:B------:R1:W-:Y:S01]  /*1f7f0*/  ST.E.U16 [R200.64+0x22], R2 ;  /* 0x00002202c8007985 */ /* 0x0003e2000c101504 */
[----:B---3--:R-:W-:Y:S01]  /*1f800*/  @!P3 HADD2 R166, -R109.H0_H0, -RZ.H0_H0 ;  /* 0xa00000ff6da6b230 */ /* 0x008fe20000000900 */
[----:B--2---:R-:W-:Y:S02]  /*1f810*/  PRMT R142, R108, 0x5410, R109 ;  /* 0x000054106c8e7816 */ /* 0x004fe4000000006d */
[----:B------:R-:W-:Y:S02]  /*1f820*/  @!P2 PRMT R108, R176, 0x5410, RZ ;  /* 0x00005410b06ca816 */ /* 0x000fe400000000ff */
[----:B------:R-:W-:Y:S01]  /*1f830*/  PRMT R165, R166, 0x7610, R165 ;  /* 0x00007610a6a57816 */ /* 0x000fe200000000a5 */
[----:B------:R2:W-:Y:S01]  /*1f840*/  @!P3 STL.S16 [R1+0xb8], R166 ;  /* 0x0000b8a60100b387 */ /* 0x0005e20000100600 */
[----:B----4-:R-:W-:Y:S02]  /*1f850*/  LOP3.LUT R107, R138, 0xffff, RZ, 0xc0, !PT ;  /* 0x0000ffff8a6b7812 */ /* 0x010fe400078ec0ff */
[----:B------:R-:W-:Y:S01]  /*1f860*/  @!P3 PRMT R109, R165, 0x5410, RZ ;  /* 0x00005410a56db816 */ /* 0x000fe200000000ff */
[----:B------:R3:W-:Y:S01]  /*1f870*/  ST.E.U16 [R114.64+0x20], R108 ;  /* 0x0000206c72007985 */ /* 0x0007e2000c101504 */
[----:B------:R-:W-:Y:S02]  /*1f880*/  ISETP.GE.U32.AND P2, PT, R198, R110, PT ;  /* 0x0000006ec600720c */ /* 0x000fe40003f46070 */
[----:B------:R-:W-:Y:S01]  /*1f890*/  SHF.R.U32.HI R107, RZ, 0x8, R107 ;  /* 0x00000008ff6b7819 */ /* 0x000fe2000001166b */
[----:B------:R4:W4:Y:S01]  /*1f8a0*/  LDL.S16 R165, [R1+0xa8] ;  /* 0x0000a80001a57983 */ /* 0x0009220000100600 */
[----:B-1----:R-:W-:Y:S01]  /*1f8b0*/  PRMT R2, R106, 0x7632, R2 ;  /* 0x000076326a027816 */ /* 0x002fe20000000002 */
[----:B------:R-:W1:Y:S01]  /*1f8c0*/  MUFU.EX2 R110, R246 ;  /* 0x000000f6006e7308 */ /* 0x000e620000000800 */
[----:B------:R-:W-:Y:S01]  /*1f8d0*/  LOP3.LUT R107, R107, 0xffff, RZ, 0xc0, !PT ;  /* 0x0000ffff6b6b7812 */ /* 0x000fe200078ec0ff */
[----:B------:R-:W-:Y:S01]  /*1f8e0*/  ST.E.U16 [R114.64+0x22], R109 ;  /* 0x0000226d72007985 */ /* 0x000fe2000c101504 */
[----:B------:R-:W-:Y:S03]  /*1f8f0*/  ISETP.GE.U32.AND P3, PT, R198, R112, PT ;  /* 0x00000070c600720c */ /* 0x000fe60003f66070 */
[----:B--2---:R2:W2:Y:S01]  /*1f900*/  LDL.S16 R166, [R1+0xa0] ;  /* 0x0000a00001a67983 */ /* 0x0044a20000100600 */
[----:B---3--:R-:W-:Y:S02]  /*1f910*/  LOP3.LUT R108, R156, 0xff, RZ, 0xc0, !PT ;  /* 0x000000ff9c6c7812 */ /* 0x008fe400078ec0ff */
[----:B-1----:R-:W-:Y:S01]  /*1f920*/  F2FP.PACK_AB R173, R110, R141 ;  /* 0x0000008d6ead723e */ /* 0x002fe200000000ff */
[----:B-----5:R-:W-:Y:S02]  /*1f930*/  @!P6 HADD2 R144, -R106.H0_H0, -RZ.H0_H0 ;  /* 0xa00000ff6a90e230 */ /* 0x020fe40000000900 */
[----:B------:R-:W-:Y:S03]  /*1f940*/  @!P1 HADD2 R137, -R2.H0_H0, -RZ.H0_H0 ;  /* 0xa00000ff02899230 */ /* 0x000fe60000000900 */
[----:B------:R-:W-:Y:S01]  /*1f950*/  PRMT R143, R144, 0x7610, R143 ;  /* 0x00007610908f7816 */ /* 0x000fe2000000008f */
[----:B------:R1:W-:Y:S01]  /*1f960*/  @!P6 STL.S16 [R1+0xb4], R144 ;  /* 0x0000b4900100e387 */ /* 0x0003e20000100600 */
[----:B------:R-:W-:Y:S03]  /*1f970*/  PRMT R112, R137, 0x7610, R112 ;  /* 0x0000761089707816 */ /* 0x000fe60000000070 */
[----:B------:R3:W-:Y:S01]  /*1f980*/  @!P1 STL.S16 [R1+0xb0], R137 ;  /* 0x0000b08901009387 */ /* 0x0007e20000100600 */
[----:B-1----:R-:W-:Y:S02]  /*1f990*/  PRMT R144, R106, 0x5410, R2 ;  /* 0x000054106a907816 */ /* 0x002fe40000000002 */
[----:B------:R-:W-:Y:S02]  /*1f9a0*/  @!P6 PRMT R106, R143, 0x5410, RZ ;  /* 0x000054108f6ae816 */ /* 0x000fe400000000ff */
[----:B------:R-:W-:Y:S01]  /*1f9b0*/  ISETP.GE.U32.AND P6, PT, R198, R107, PT ;  /* 0x0000006bc600720c */ /* 0x000fe20003fc6070 */
[----:B---3--:R-:W1:Y:S01]  /*1f9c0*/  MUFU.EX2 R137, R241 ;  /* 0x000000f100897308 */ /* 0x008e620000000800 */
[----:B------:R-:W-:Y:S01]  /*1f9d0*/  PRMT R107, R181, 0x7610, R107 ;  /* 0x00007610b56b7816 */ /* 0x000fe2000000006b */
[----:B------:R-:W-:Y:S01]  /*1f9e0*/  ST.E.U16 [R122.64+0x1e], R106 ;  /* 0x00001e6a7a007985 */ /* 0x000fe2000c101504 */
[----:B------:R-:W-:Y:S02]  /*1f9f0*/  LOP3.LUT R143, R156, 0xffff, RZ, 0xc0, !PT ;  /* 0x0000ffff9c8f7812 */ /* 0x000fe400078ec0ff */
[----:B------:R-:W-:Y:S01]  /*1fa00*/  @!P1 PRMT R2, R112, 0x5410, RZ ;  /* 0x0000541070029816 */ /* 0x000fe200000000ff */
[----:B------:R-:W-:Y:S01]  /*1fa10*/  @!P2 HADD2 R145, -R107.H0_H0, -RZ.H0_H0 ;  /* 0xa00000ff6b91a230 */ /* 0x000fe20000000900 */
[----:B------:R-:W-:Y:S02]  /*1fa20*/  SHF.R.U32.HI R143, RZ, 0x8, R143 ;  /* 0x00000008ff8f7819 */ /* 0x000fe4000001168f */
[----:B------:R-:W-:Y:S01]  /*1fa30*/  ISETP.GE.U32.AND P1, PT, R198, R108, PT ;  /* 0x0000006cc600720c */ /* 0x000fe20003f26070 */
[----:B------:R-:W-:Y:S01]  /*1fa40*/  ST.E.U16 [R122.64+0x20], R2 ;  /* 0x000020027a007985 */ /* 0x000fe2000c101504 */
[----:B------:R-:W-:Y:S01]  /*1fa50*/  LOP3.LUT R109, R143, 0xffff, RZ, 0xc0, !PT ;  /* 0x0000ffff8f6d7812 */ /* 0x000fe200078ec0ff */
[----:B------:R-:W-:Y:S01]  /*1fa60*/  FADD.FTZ R143, R141, R146 ;  /* 0x000000928d8f7221 */ /* 0x000fe20000010000 */
[----:B------:R-:W-:Y:S01]  /*1fa70*/  PRMT R174, R145, 0x7610, R174 ;  /* 0x0000761091ae7816 */ /* 0x000fe200000000ae */
[----:B------:R3:W-:Y:S01]  /*1fa80*/  @!P2 STL.S16 [R1+0xac], R145 ;  /* 0x0000ac910100a387 */ /* 0x0007e20000100600 */
[----:B------:R-:W-:Y:S01]  /*1fa90*/  PRMT R108, R181, 0x7632, R108 ;  /* 0x00007632b56c7816 */ /* 0x000fe2000000006c */
[----:B------:R-:W-:Y:S01]  /*1faa0*/  FADD.FTZ R110, R110, R143 ;  /* 0x0000008f6e6e7221 */ /* 0x000fe20000010000 */
[----:B------:R-:W5:Y:S04]  /*1fab0*/  MUFU.EX2 R112, R242 ;  /* 0x000000f200707308 */ /* 0x000f680000000800 */
[----:B------:R2:W-:Y:S01]  /*1fac0*/  STL [R1+0x140], R110 ;  /* 0x0001406e01007387 */ /* 0x0005e20000100800 */
[----:B-1----:R-:W-:Y:S01]  /*1fad0*/  FADD.FTZ R146, R137, R147 ;  /* 0x0000009389927221 */ /* 0x002fe20000010000 */
[----:B---3--:R-:W-:Y:S02]  /*1fae0*/  PRMT R145, R107, 0x5410, R108 ;  /* 0x000054106b917816 */ /* 0x008fe4000000006c */
[----:B------:R-:W-:Y:S02]  /*1faf0*/  @!P2 PRMT R107, R174, 0x5410, RZ ;  /* 0x00005410ae6ba816 */ /* 0x000fe400000000ff */
[----:B------:R-:W-:Y:S02]  /*1fb00*/  ISETP.GE.U32.AND P2, PT, R198, R109, PT ;  /* 0x0000006dc600720c */ /* 0x000fe40003f46070 */
[----:B------:R-:W-:Y:S01]  /*1fb10*/  PRMT R109, R149, 0x7610, R109 ;  /* 0x00007610956d7816 */ /* 0x000fe2000000006d */
[----:B------:R1:W-:Y:S01]  /*1fb20*/  ST.E.U16 [R120.64+0x20], R107 ;  /* 0x0000206b78007985 */ /* 0x0003e2000c101504 */
[C---:B-----5:R-:W-:Y:S01]  /*1fb30*/  F2FP.PACK_AB R171, R112.reuse, R137 ;  /* 0x0000008970ab723e */ /* 0x060fe200000000ff */
[----:B--2---:R-:W-:Y:S01]  /*1fb40*/  @!P0 HADD2 R166, -R108.H0_H0, -RZ.H0_H0 ;  /* 0xa00000ff6ca68230 */ /* 0x004fe20000000900 */
[----:B------:R-:W-:Y:S01]  /*1fb50*/  SHF.R.U32.HI R110, RZ, 0x10, R156 ;  /* 0x00000010ff6e7819 */ /* 0x000fe2000001169c */
[----:B----4-:R-:W-:Y:S01]  /*1fb60*/  @!P5 HADD2 R165, -R109.H0_H0, -RZ.H0_H0 ;  /* 0xa00000ff6da5d230 */ /* 0x010fe20000000900 */
[----:B------:R-:W-:Y:S01]  /*1fb70*/  FADD.FTZ R112, R112, R146 ;  /* 0x0000009270707221 */ /* 0x000fe20000010000 */
[----:B------:R-:W-:Y:S01]  /*1fb80*/  MUFU.EX2 R137, R248 ;  /* 0x000000f800897308 */ /* 0x000fe20000000800 */
[----:B------:R-:W-:Y:S01]  /*1fb90*/  PRMT R143, R166, 0x7610, R143 ;  /* 0x00007610a68f7816 */ /* 0x000fe2000000008f */
[----:B------:R-:W-:Y:S01]  /*1fba0*/  @!P0 STL.S16 [R1+0xa0], R166 ;  /* 0x0000a0a601008387 */ /* 0x000fe20000100600 */
[----:B------:R-:W-:Y:S01]  /*1fbb0*/  PRMT R164, R165, 0x7610, R164 ;  /* 0x00007610a5a47816 */ /* 0x000fe200000000a4 */
[----:B------:R-:W-:Y:S01]  /*1fbc0*/  IMAD.WIDE.U32 R146, R148, -0x2daee0ad, RZ ;  /* 0xd2511f5394927825 */ /* 0x000fe200078e00ff */
[----:B------:R-:W-:Y:S01]  /*1fbd0*/  LOP3.LUT R141, R110, 0xff, RZ, 0xc0, !PT ;  /* 0x000000ff6e8d7812 */ /* 0x000fe200078ec0ff */
[----:B------:R2:W-:Y:S01]  /*1fbe0*/  @!P5 STL.S16 [R1+0xa8], R165 ;  /* 0x0000a8a50100d387 */ /* 0x0005e20000100600 */
[----:B------:R-:W-:Y:S02]  /*1fbf0*/  PRMT R110, R149, 0x7632, R110 ;  /* 0x00007632956e7816 */ /* 0x000fe4000000006e */
[----:B------:R-:W-:Y:S02]  /*1fc00*/  @!P0 PRMT R108, R143, 0x5410, RZ ;  /* 0x000054108f6c8816 */ /* 0x000fe400000000ff */
[----:B------:R-:W-:Y:S02]  /*1fc10*/  SHF.R.U32.HI R143, RZ, 0x18, R156 ;  /* 0x00000018ff8f7819 */ /* 0x000fe4000001169c */
[----:B------:R-:W-:Y:S01]  /*1fc20*/  LOP3.LUT R150, R147, R211, R150, 0x96, !PT ;  /* 0x000000d393967212 */ /* 0x000fe200078e9696 */
[----:B------:R-:W-:Y:S01]  /*1fc30*/  ST.E.U16 [R120.64+0x22], R108 ;  /* 0x0000226c78007985 */ /* 0x000fe2000c101504 */
[-C--:B------:R-:W-:Y:S02]  /*1fc40*/  LOP3.LUT R148, R133, R168.reuse, R140, 0x96, !PT ;  /* 0x000000a885947212 */ /* 0x080fe400078e968c */
[----:B------:R-:W-:Y:S01]  /*1fc50*/  ISETP.GE.U32.AND P0, PT, R198, R141, PT ;  /* 0x0000008dc600720c */ /* 0x000fe20003f06070 */
[----:B------:R-:W-:Y:S01]  /*1fc60*/  IMAD.WIDE.U32 R150, R150, -0x326172a9, RZ ;  /* 0xcd9e8d5796967825 */ /* 0x000fe200078e00ff */
[----:B------:R-:W-:Y:S02]  /*1fc70*/  PRMT R141, R109, 0x5410, R110 ;  /* 0x000054106d8d7816 */ /* 0x000fe4000000006e */
[----:B------:R-:W-:Y:S01]  /*1fc80*/  @!P5 PRMT R109, R164, 0x5410, RZ ;  /* 0x00005410a46dd816 */ /* 0x000fe200000000ff */
[----:B------:R-:W-:Y:S01]  /*1fc90*/  IMAD.WIDE.U32 R148, R148, -0x2daee0ad, RZ ;  /* 0xd2511f5394947825 */ /* 0x000fe200078e00ff */
[----:B------:R-:W-:Y:S02]  /*1fca0*/  ISETP.GE.U32.AND P5, PT, R198, R143, PT ;  /* 0x0000008fc600720c */ /* 0x000fe40003fa6070 */
[----:B------:R-:W-:Y:S01]  /*1fcb0*/  LOP3.LUT R143, R135, R168, R140, 0x96, !PT ;  /* 0x000000a8878f7212 */ /* 0x000fe200078e968c */
[----:B------:R3:W-:Y:S01]  /*1fcc0*/  ST.E.U16 [R200.64+0x30], R109 ;  /* 0x0000306dc8007985 */ /* 0x0007e2000c101504 */
[----:B------:R-:W-:Y:S01]  /*1fcd0*/  LOP3.LUT R133, R149, R203, R146, 0x96, !PT ;  /* 0x000000cb95857212 */ /* 0x000fe200078e9692 */
[----:B------:R-:W4:Y:S01]  /*1fce0*/  MUFU.EX2 R140, R247 ;  /* 0x000000f7008c7308 */ /* 0x000f220000000800 */
[----:B------:R-:W-:Y:S02]  /*1fcf0*/  LOP3.LUT R146, R151, R175, R132, 0x96, !PT ;  /* 0x000000af97927212 */ /* 0x000fe400078e9684 */
[----:B-1----:R-:W-:Y:S01]  /*1fd00*/  PRMT R107, R189, 0x7610, R107 ;  /* 0x00007610bd6b7816 */ /* 0x002fe2000000006b */
[----:B--2---:R1:W2:Y:S01]  /*1fd10*/  LDL.S16 R165, [R1+0xa4] ;  /* 0x0000a40001a57983 */ /* 0x0042a20000100600 */
[----:B------:R-:W-:Y:S03]  /*1fd20*/  IMAD.WIDE.U32 R132, R133, -0x326172a9, RZ ;  /* 0xcd9e8d5785847825 */ /* 0x000fe600078e00ff */
[----:B------:R5:W-:Y:S01]  /*1fd30*/  STL [R1+0x130], R112 ;  /* 0x0001307001007387 */ /* 0x000be20000100800 */
[----:B------:R-:W-:Y:S01]  /*1fd40*/  IMAD.WIDE.U32 R146, R146, -0x2daee0ad, RZ ;  /* 0xd2511f5392927825 */ /* 0x000fe200078e00ff */
[----:B------:R-:W-:Y:S01]  /*1fd50*/  LOP3.LUT R150, R133, R208, R150, 0x96, !PT ;  /* 0x000000d085967212 */ /* 0x000fe200078e9696 */
[----:B------:R-:W1:Y:S01]  /*1fd60*/  MUFU.EX2 R135, R244 ;  /* 0x000000f400877308 */ /* 0x000e620000000800 */
[----:B------:R1:W2:Y:S02]  /*1fd70*/  LDL.S16 R181, [R1+0x9c] ;  /* 0x00009c0001b57983 */ /* 0x0002a40000100600 */
[----:B------:R-:W-:Y:S01]  /*1fd80*/  LOP3.LUT R148, R147, R180, R148, 0x96, !PT ;  /* 0x000000b493947212 */ /* 0x000fe200078e9694 */
[----:B------:R-:W-:Y:S01]  /*1fd90*/  IMAD.WIDE.U32 R182, R150, -0x2daee0ad, RZ ;  /* 0xd2511f5396b67825 */ /* 0x000fe200078e00ff */
[----:B------:R2:W2:Y:S03]  /*1fda0*/  LDL.S16 R174, [R1+0x98] ;  /* 0x0000980001ae7983 */ /* 0x0004a60000100600 */
[----:B------:R-:W-:Y:S01]  /*1fdb0*/  IMAD.WIDE.U32 R176, R148, -0x326172a9, RZ ;  /* 0xcd9e8d5794b07825 */ /* 0x000fe200078e00ff */
[----:B------:R-:W-:Y:S03]  /*1fdc0*/  LOP3.LUT R164, R183, R158, R146, 0x96, !PT ;  /* 0x0000009eb7a47212 */ /* 0x000fe600078e9692 */
[----:B------:R-:W-:Y:S01]  /*1fdd0*/  IMAD.WIDE.U32 R148, R155, -0x2daee0ad, RZ ;  /* 0xd2511f539b947825 */ /* 0x000fe200078e00ff */
[----:B------:R-:W-:Y:S02]  /*1fde0*/  LOP3.LUT R168, R177, R159, R132, 0x96, !PT ;  /* 0x0000009fb1a87212 */ /* 0x000fe400078e9684 */
[----:B----4-:R-:W-:Y:S01]  /*1fdf0*/  F2FP.PACK_AB R170, R137, R140 ;  /* 0x0000008c89aa723e */ /* 0x010fe200000000ff */
[----:B------:R-:W-:Y:S01]  /*1fe00*/  FADD.FTZ R132, R140, R154 ;  /* 0x0000009a8c847221 */ /* 0x000fe20000010000 */
[----:B------:R-:W-:Y:S02]  /*1fe10*/  LOP3.LUT R150, R149, R211, R152, 0x96, !PT ;  /* 0x000000d395967212 */ /* 0x000fe400078e9698 */
[----:B---3--:R-:W-:Y:S01]  /*1fe20*/  PRMT R109, R169, 0x7610, R109 ;  /* 0x00007610a96d7816 */ /* 0x008fe2000000006d */
[----:B------:R-:W-:Y:S01]  /*1fe30*/  FADD.FTZ R140, R137, R132 ;  /* 0x00000084898c7221 */ /* 0x000fe20000010000 */
[----:B-----5:R-:W3:Y:S01]  /*1fe40*/  MUFU.EX2 R112, R245 ;  /* 0x000000f500707308 */ /* 0x020ee20000000800 */
[----:B------:R-:W-:Y:S04]  /*1fe50*/  IMAD.WIDE.U32 R150, R150, -0x326172a9, RZ ;  /* 0xcd9e8d5796967825 */ /* 0x000fe800078e00ff */
[----:B-1----:R-:W-:Y:S01]  /*1fe60*/  FADD.FTZ R133, R135, R153 ;  /* 0x0000009987857221 */ /* 0x002fe20000010000 */
[----:B---3--:R-:W-:Y:S01]  /*1fe70*/  F2FP.PACK_AB R137, R112, R135 ;  /* 0x000000877089723e */ /* 0x008fe200000000ff */
[----:B--2---:R-:W-:Y:S05]  /*1fe80*/  @!P6 HADD2 R165, -R110.H0_H0, -RZ.H0_H0 ;  /* 0xa00000ff6ea5e230 */ /* 0x004fea0000000900 */
[----:B------:R-:W-:Y:S01]  /*1fe90*/  PRMT R147, R165, 0x7610, R147 ;  /* 0x00007610a5937816 */ /* 0x000fe20000000093 */
[----:B------:R1:W-:Y:S01]  /*1fea0*/  @!P6 STL.S16 [R1+0xa4], R165 ;  /* 0x0000a4a50100e387 */ /* 0x0003e20000100600 */
[----:B------:R-:W-:Y:S02]  /*1feb0*/  @!P4 HADD2 R181, -R113.H0_H0, -RZ.H0_H0 ;  /* 0xa00000ff71b5c230 */ /* 0x000fe40000000900 */
[----:B------:R-:W-:Y:S01]  /*1fec0*/  @!P6 PRMT R110, R147, 0x5410, RZ ;  /* 0x00005410936ee816 */ /* 0x000fe200000000ff */
[----:B------:R2:W-:Y:S02]  /*1fed0*/  STL [R1+0x134], R140 ;  /* 0x0001348c01007387 */ /* 0x0005e40000100800 */
[----:B------:R-:W-:Y:S02]  /*1fee0*/  PRMT R146, R181, 0x7610, R146 ;  /* 0x00007610b5927816 */ /* 0x000fe40000000092 */
[----:B------:R-:W-:Y:S01]  /*1fef0*/  ST.E.U16 [R200.64+0x32], R110 ;  /* 0x0000326ec8007985 */ /* 0x000fe2000c101504 */
[----:B-1----:R-:W-:Y:S04]  /*1ff00*/  IMAD.WIDE.U32 R164, R164, -0x326172a9, RZ ;  /* 0xcd9e8d57a4a47825 */ /* 0x002fe800078e00ff */
[----:B--2---:R-:W-:Y:S01]  /*1ff10*/  FADD.FTZ R140, R112, R133 ;  /* 0x00000085708c7221 */ /* 0x004fe20000010000 */
[----:B------:R-:W-:Y:S02]  /*1ff20*/  PRMT R112, R113, 0x7632, R112 ;  /* 0x0000763271707816 */ /* 0x000fe40000000070 */
[----:B------:R-:W-:Y:S02]  /*1ff30*/  LOP3.LUT R132, R165, R251, R176, 0x96, !PT ;  /* 0x000000fba5847212 */ /* 0x000fe400078e96b0 */
[----:B------:R1:W-:Y:S01]  /*1ff40*/  STL [R1+0x144], R140 ;  /* 0x0001448c01007387 */ /* 0x0003e20000100800 */
[----:B------:R-:W-:Y:S01]  /*1ff50*/  @!P3 HADD2 R174, -R112.H0_H0, -RZ.H0_H0 ;  /* 0xa00000ff70aeb230 */ /* 0x000fe20000000900 */
[----:B------:R-:W-:Y:S02]  /*1ff60*/  SHF.R.U32.HI R2, RZ, 0x18, R132 ;  /* 0x00000018ff027819 */ /* 0x000fe40000011684 */
[----:B------:R-:W-:Y:S01]  /*1ff70*/  LOP3.LUT R106, R132, 0xff, RZ, 0xc0, !PT ;  /* 0x000000ff846a7812 */ /* 0x000fe200078ec0ff */
[----:B------:R2:W3:Y:S01]  /*1ff80*/  LDL.S16 R166, [R1+0x94] ;  /* 0x0000940001a67983 */ /* 0x0004e20000100600 */
[----:B------:R-:W-:Y:S02]  /*1ff90*/  PRMT R135, R174, 0x7610, R135 ;  /* 0x00007610ae877816 */ /* 0x000fe40000000087 */
[----:B------:R-:W-:Y:S01]  /*1ffa0*/  ISETP.GE.U32.AND P6, PT, R198, R106, PT ;  /* 0x0000006ac600720c */ /* 0x000fe20003fc6070 */
[----:B------:R4:W-:Y:S01]  /*1ffb0*/  @!P4 STL.S16 [R1+0x9c], R181 ;  /* 0x00009cb50100c387 */ /* 0x0009e20000100600 */
[----:B------:R-:W-:Y:S03]  /*1ffc0*/  LOP3.LUT R106, R132, 0xffff, RZ, 0xc0, !PT ;  /* 0x0000ffff846a7812 */ /* 0x000fe600078ec0ff */
[----:B------:R5:W-:Y:S01]  /*1ffd0*/  @!P3 STL.S16 [R1+0x98], R174 ;  /* 0x000098ae0100b387 */ /* 0x000be20000100600 */
[----:B------:R-:W-:Y:S03]  /*1ffe0*/  SHF.R.U32.HI R106, RZ, 0x8, R106 ;  /* 0x00000008ff6a7819 */ /* 0x000fe6000001166a */
[----:B------:R2:W2:Y:S01]  /*1fff0*/  LDL.S16 R207, [R1+0x90] ;  /* 0x0000900001cf7983 */ /* 0x0004a20000100600 */
[----:B------:R-:W-:Y:S03]  /*20000*/  LOP3.LUT R106, R106, 0xffff, RZ, 0xc0, !PT ;  /* 0x0000ffff6a6a7812 */ /* 0x000fe600078ec0ff */
[----:B------:R2:W2:Y:S01]  /*20010*/  LDL.S16 R206, [R1+0x8c] ;  /* 0x00008c0001ce7983 */ /* 0x0004a20000100600 */
[----:B-1----:R-:W-:Y:S02]  /*20020*/  PRMT R140, R113, 0x5410, R112 ;  /* 0x00005410718c7816 */ /* 0x002fe40000000070 */
[----:B------:R-:W-:Y:S01]  /*20030*/  @!P4 PRMT R113, R146, 0x5410, RZ ;  /* 0x000054109271c816 */ /* 0x000fe200000000ff */
[----:B------:R-:W-:Y:S01]  /*20040*/  IMAD.WIDE.U32 R146, R143, -0x2daee0ad, RZ ;  /* 0xd2511f538f927825 */ /* 0x000fe200078e00ff */
[----:B------:R-:W-:Y:S02]  /*20050*/  @!P3 PRMT R112, R135, 0x5410, RZ ;  /* 0x000054108770b816 */ /* 0x000fe400000000ff */
[C---:B------:R-:W-:Y:S01]  /*20060*/  ISETP.GE.U32.AND P3, PT, R198.reuse, R2, PT ;  /* 0x00000002c600720c */ /* 0x040fe20003f66070 */
[----:B------:R-:W-:Y:S01]  /*20070*/  ST.E.U16 [R114.64+0x30], R113 ;  /* 0x0000307172007985 */ /* 0x000fe2000c101504 */
[----:B------:R-:W-:Y:S02]  /*20080*/  LOP3.LUT R135, R147, R203, R148, 0x96, !PT ;  /* 0x000000cb93877212 */ /* 0x000fe400078e9694 */
[----:B------:R-:W-:Y:S01]  /*20090*/  LOP3.LUT R148, R151, R175, R134, 0x96, !PT ;  /* 0x000000af97947212 */ /* 0x000fe200078e9686 */
[----:B------:R1:W2:Y:S01]  /*200a0*/  LDL.S16 R203, [R1+0x88] ;  /* 0x0000880001cb7983 */ /* 0x0002a20000100600 */
[----:B------:R-:W-:Y:S01]  /*200b0*/  PRMT R2, R101, 0x7632, R2 ;  /* 0x0000763265027816 */ /* 0x000fe20000000002 */
[----:B------:R-:W-:Y:S01]  /*200c0*/  IMAD.WIDE.U32 R134, R135, -0x326172a9, RZ ;  /* 0xcd9e8d5787867825 */ /* 0x000fe200078e00ff */
[----:B------:R-:W-:Y:S01]  /*200d0*/  ISETP.GE.U32.AND P4, PT, R198, R106, PT ;  /* 0x0000006ac600720c */ /* 0x000fe20003f86070 */
[----:B------:R-:W-:Y:S01]  /*200e0*/  ST.E.U16 [R114.64+0x32], R112 ;  /* 0x0000327072007985 */ /* 0x000fe2000c101504 */
[----:B------:R-:W-:Y:S01]  /*200f0*/  PRMT R143, R101, 0x5410, R2 ;  /* 0x00005410658f7816 */ /* 0x000fe20000000002 */
[----:B------:R-:W-:Y:S01]  /*20100*/  IMAD.WIDE.U32 R148, R148, -0x2daee0ad, RZ ;  /* 0xd2511f5394947825 */ /* 0x000fe200078e00ff */
[----:B------:R-:W-:Y:S02]  /*20110*/  LOP3.LUT R150, R135, R208, R150, 0x96, !PT ;  /* 0x000000d087967212 */ /* 0x000fe400078e9696 */
[----:B------:R-:W-:Y:S02]  /*20120*/  SHF.R.U32.HI R106, RZ, 0x10, R132 ;  /* 0x00000010ff6a7819 */ /* 0x000fe40000011684 */
[----:B------:R-:W-:Y:S01]  /*20130*/  LOP3.LUT R146, R149, R180, R146, 0x96, !PT ;  /* 0x000000b495927212 */ /* 0x000fe200078e9692 */
[----:B----4-:R-:W-:Y:S01]  /*20140*/  IMAD.WIDE.U32 R180, R150, -0x2daee0ad, RZ ;  /* 0xd2511f5396b47825 */ /* 0x010fe200078e00ff */
[----:B------:R-:W-:Y:S03]  /*20150*/  LOP3.LUT R106, R106, 0xff, RZ, 0xc0, !PT ;  /* 0x000000ff6a6a7812 */ /* 0x000fe600078ec0ff */
[----:B-----5:R-:W-:Y:S01]  /*20160*/  IMAD.WIDE.U32 R174, R146, -0x326172a9, RZ ;  /* 0xcd9e8d5792ae7825 */ /* 0x020fe200078e00ff */
[----:B------:R-:W-:Y:S01]  /*20170*/  LOP3.LUT R158, R181, R158, R148, 0x96, !PT ;  /* 0x0000009eb59e7212 */ /* 0x000fe200078e9694 */
[----:B---3--:R-:W-:Y:S05]  /*20180*/  @!P1 HADD2 R166, -R101.H0_H0, -RZ.H0_H0 ;  /* 0xa00000ff65a69230 */ /* 0x008fea0000000900 */
[----:B------:R3:W-:Y:S01]  /*20190*/  @!P1 STL.S16 [R1+0x94], R166 ;  /* 0x000094a601009387 */ /* 0x0007e20000100600 */
[----:B------:R-:W-:Y:S03]  /*201a0*/  PRMT R205, R166, 0x7610, R205 ;  /* 0x00007610a6cd7816 */ /* 0x000fe600000000cd */
[----:B------:R1:W4:Y:S01]  /*201b0*/  LDL.S16 R150, [R1+0x84] ;  /* 0x0000840001967983 */ /* 0x0003220000100600 */
[----:B------:R-:W-:Y:S01]  /*201c0*/  @!P1 PRMT R101, R205, 0x5410, RZ ;  /* 0x00005410cd659816 */ /* 0x000fe200000000ff */
[----:B--2---:R-:W-:Y:S02]  /*201d0*/  @!P2 HADD2 R207, -R2.H0_H0, -RZ.H0_H0 ;  /* 0xa00000ff02cfa230 */ /* 0x004fe40000000900 */
[----:B------:R1:W2:Y:S01]  /*201e0*/  LDL.S16 R205, [R1+0x80] ;  /* 0x0000800001cd7983 */ /* 0x0002a20000100600 */
[----:B------:R-:W-:Y:S01]  /*201f0*/  ISETP.GE.U32.AND P1, PT, R198, R106, PT ;  /* 0x0000006ac600720c */ /* 0x000fe20003f26070 */
[----:B------:R-:W-:Y:S02]  /*20200*/  @!P0 HADD2 R206, -R107.H0_H0, -RZ.H0_H0 ;  /* 0xa00000ff6bce8230 */ /* 0x000fe40000000900 */
[----:B------:R-:W-:Y:S01]  /*20210*/  @!P2 STL.S16 [R1+0x90], R207 ;  /* 0x000090cf0100a387 */ /* 0x000fe20000100600 */
[----:B------:R-:W-:Y:S02]  /*20220*/  PRMT R146, R207, 0x7610, R146 ;  /* 0x00007610cf927816 */ /* 0x000fe40000000092 */
[----:B------:R-:W-:Y:S01]  /*20230*/  PRMT R106, R189, 0x7632, R106 ;  /* 0x00007632bd6a7816 */ /* 0x000fe2000000006a */
[----:B------:R5:W-:Y:S01]  /*20240*/  @!P0 STL.S16 [R1+0x8c], R206 ;  /* 0x00008cce01008387 */ /* 0x000be20000100600 */
[----:B------:R-:W-:Y:S02]  /*20250*/  PRMT R149, R206, 0x7610, R149 ;  /* 0x00007610ce957816 */ /* 0x000fe40000000095 */
[----:B------:R-:W-:Y:S01]  /*20260*/  @!P2 PRMT R2, R146, 0x5410, RZ ;  /* 0x000054109202a816 */ /* 0x000fe200000000ff */
[----:B------:R1:W-:Y:S01]  /*20270*/  ST.E.U16 [R122.64+0x2e], R101 ;  /* 0x00002e657a007985 */ /* 0x0003e2000c101504 */
[----:B------:R-:W-:Y:S02]  /*20280*/  PRMT R146, R107, 0x5410, R106 ;  /* 0x000054106b927816 */ /* 0x000fe4000000006a */
[----:B------:R-:W-:Y:S01]  /*20290*/  @!P0 PRMT R107, R149, 0x5410, RZ ;  /* 0x00005410956b8816 */ /* 0x000fe200000000ff */
[----:B------:R-:W-:Y:S01]  /*202a0*/  ST.E.U16 [R122.64+0x30], R2 ;  /* 0x000030027a007985 */ /* 0x000fe2000c101504 */
[----:B---3--:R-:W-:Y:S01]  /*202b0*/  LOP3.LUT R166, R175, R159, R134, 0x96, !PT ;  /* 0x0000009fafa67212 */ /* 0x008fe200078e9686 */
[----:B------:R-:W-:Y:S01]  /*202c0*/  @!P5 HADD2 R203, -R106.H0_H0, -RZ.H0_H0 ;  /* 0xa00000ff6acbd230 */ /* 0x000fe20000000900 */
[----:B------:R-:W-:Y:S01]  /*202d0*/  IMAD.WIDE.U32 R158, R158, -0x326172a9, RZ ;  /* 0xcd9e8d579e9e7825 */ /* 0x000fe200078e00ff */
[----:B------:R3:W3:Y:S03]  /*202e0*/  LDL.S16 R149, [R1+0x6c] ;  /* 0x00006c0001957983 */ /* 0x0006e60000100600 */
[----:B------:R-:W-:Y:S01]  /*202f0*/  PRMT R110, R203, 0x7610, R110 ;  /* 0x00007610cb6e7816 */ /* 0x000fe2000000006e */
[----:B------:R1:W-:Y:S01]  /*20300*/  @!P5 STL.S16 [R1+0x88], R203 ;  /* 0x000088cb0100d387 */ /* 0x0003e20000100600 */
[----:B------:R-:W-:Y:S02]  /*20310*/  LOP3.LUT R132, R159, R251, R174, 0x96, !PT ;  /* 0x000000fb9f847212 */ /* 0x000fe400078e96ae */
[----:B------:R-:W-:Y:S01]  /*20320*/  @!P5 PRMT R106, R110, 0x5410, RZ ;  /* 0x000054106e6ad816 */ /* 0x000fe200000000ff */
[----:B------:R1:W-:Y:S01]  /*20330*/  ST.E.U16 [R120.64+0x30], R107 ;  /* 0x0000306b78007985 */ /* 0x0003e2000c101504 */
[----:B------:R-:W-:Y:S02]  /*20340*/  LOP3.LUT R108, R132, 0xff, RZ, 0xc0, !PT ;  /* 0x000000ff846c7812 */ /* 0x000fe400078ec0ff */
[----:B------:R-:W-:Y:S01]  /*20350*/  SHF.R.U32.HI R110, RZ, 0x10, R132 ;  /* 0x00000010ff6e7819 */ /* 0x000fe20000011684 */
[----:B------:R-:W-:Y:S01]  /*20360*/  ST.E.U16 [R120.64+0x32], R106 ;  /* 0x0000326a78007985 */ /* 0x000fe2000c101504 */
[----:B------:R-:W-:Y:S02]  /*20370*/  ISETP.GE.U32.AND P2, PT, R198, R108, PT ;  /* 0x0000006cc600720c */ /* 0x000fe40003f46070 */
[----:B------:R-:W-:Y:S01]  /*20380*/  LOP3.LUT R108, R164, 0xff, RZ, 0xc0, !PT ;  /* 0x000000ffa46c7812 */ /* 0x000fe200078ec0ff */
[----:B-----5:R2:W5:Y:S01]  /*20390*/  LDL.S16 R206, [R1+0x68] ;  /* 0x0000680001ce7983 */ /* 0x0205620000100600 */
[----:B------:R-:W-:Y:S02]  /*203a0*/  LOP3.LUT R110, R110, 0xff, RZ, 0xc0, !PT ;  /* 0x000000ff6e6e7812 */ /* 0x000fe400078ec0ff */
[----:B------:R-:W-:Y:S02]  /*203b0*/  ISETP.GE.U32.AND P0, PT, R198, R108, PT ;  /* 0x0000006cc600720c */ /* 0x000fe40003f06070 */
[----:B------:R-:W-:Y:S02]  /*203c0*/  LOP3.LUT R108, R164, 0xffff, RZ, 0xc0, !PT ;  /* 0x0000ffffa46c7812 */ /* 0x000fe400078ec0ff */
[----:B-1----:R-:W-:Y:S02]  /*203d0*/  LOP3.LUT R101, R132, 0xffff, RZ, 0xc0, !PT ;  /* 0x0000ffff84657812 */ /* 0x002fe400078ec0ff */
[----:B------:R-:W-:Y:S02]  /*203e0*/  SHF.R.U32.HI R108, RZ, 0x8, R108 ;  /* 0x00000008ff6c7819 */ /* 0x000fe4000001166c */
[----:B------:R-:W-:Y:S01]  /*203f0*/  SHF.R.U32.HI R101, RZ, 0x8, R101 ;  /* 0x00000008ff657819 */ /* 0x000fe20000011665 */
[----:B------:R1:W5:Y:S01]  /*20400*/  LDL.S16 R203, [R1+0x64] ;  /* 0x0000640001cb7983 */ /* 0x0003620000100600 */
[----:B------:R-:W-:Y:S02]  /*20410*/  LOP3.LUT R108, R108, 0xffff, RZ, 0xc0, !PT ;  /* 0x0000ffff6c6c7812 */ /* 0x000fe400078ec0ff */
[----:B------:R-:W-:Y:S02]  /*20420*/  LOP3.LUT R2, R101, 0xffff, RZ, 0xc0, !PT ;  /* 0x0000ffff65027812 */ /* 0x000fe400078ec0ff */
[----:B------:R-:W-:Y:S02]  /*20430*/  ISETP.GE.U32.AND P5, PT, R198, R108, PT ;  /* 0x0000006cc600720c */ /* 0x000fe40003fa6070 */
[----:B------:R-:W-:Y:S02]  /*20440*/  PRMT R108, R169, 0x7632, R108 ;  /* 0x00007632a96c7816 */ /* 0x000fe4000000006c */
[----:B------:R-:W-:Y:S02]  /*20450*/  SHF.R.U32.HI R132, RZ, 0x18, R132 ;  /* 0x00000018ff847819 */ /* 0x000fe40000011684 */
[----:B------:R-:W-:Y:S01]  /*20460*/  PRMT R107, R167, 0x7610, R107 ;  /* 0x00007610a76b7816 */ /* 0x000fe2000000006b */
[----:B----4-:R-:W-:Y:S02]  /*20470*/  @!P6 HADD2 R150, -R109.H0_H0, -RZ.H0_H0 ;  /* 0xa00000ff6d96e230 */ /* 0x010fe40000000900 */
[----:B--2---:R-:W-:Y:S03]  /*20480*/  @!P4 HADD2 R205, -R108.H0_H0, -RZ.H0_H0 ;  /* 0xa00000ff6ccdc230 */ /* 0x004fe60000000900 */
[----:B------:R2:W-:Y:S01]  /*20490*/  @!P6 STL.S16 [R1+0x84], R150 ;  /* 0x000084960100e387 */ /* 0x0005e20000100600 */
[----:B------:R-:W-:Y:S02]  /*204a0*/  PRMT R154, R150, 0x7610, R154 ;  /* 0x00007610969a7816 */ /* 0x000fe4000000009a */
[----:B------:R-:W-:Y:S01]  /*204b0*/  PRMT R147, R205, 0x7610, R147 ;  /* 0x00007610cd937816 */ /* 0x000fe20000000093 */
[----:B---3--:R-:W-:Y:S05]  /*204c0*/  @!P1 HADD2 R149, -R111.H0_H0, -RZ.H0_H0 ;  /* 0xa00000ff6f959230 */ /* 0x008fea0000000900 */
[----:B------:R-:W-:Y:S02]  /*204d0*/  PRMT R101, R149, 0x7610, R101 ;  /* 0x0000761095657816 */ /* 0x000fe40000000065 */
[----:B--2---:R-:W-:Y:S02]  /*204e0*/  PRMT R150, R109, 0x5410, R108 ;  /* 0x000054106d967816 */ /* 0x004fe4000000006c */
[----:B------:R-:W-:Y:S02]  /*204f0*/  @!P6 PRMT R109, R154, 0x5410, RZ ;  /* 0x000054109a6de816 */ /* 0x000fe400000000ff */
[----:B------:R1:W2:Y:S01]  /*20500*/  LDL.S16 R154, [R1+0x60] ;  /* 0x00006000019a7983 */ /* 0x0002a20000100600 */
[----:B------:R-:W-:Y:S02]  /*20510*/  @!P4 PRMT R108, R147, 0x5410, RZ ;  /* 0x00005410936cc816 */ /* 0x000fe400000000ff */
[C---:B------:R-:W-:Y:S01]  /*20520*/  ISETP.GE.U32.AND P6, PT, R198.reuse, R110, PT ;  /* 0x0000006ec600720c */ /* 0x040fe20003fc6070 */
[----:B------:R3:W-:Y:S01]  /*20530*/  @!P4 STL.S16 [R1+0x80], R205 ;  /* 0x000080cd0100c387 */ /* 0x0007e20000100600 */
[----:B------:R-:W-:Y:S02]  /*20540*/  PRMT R110, R111, 0x7632, R110 ;  /* 0x000076326f6e7816 */ /* 0x000fe4000000006e */
[----:B------:R-:W-:Y:S01]  /*20550*/  ISETP.GE.U32.AND P4, PT, R198, R2, PT ;  /* 0x00000002c600720c */ /* 0x000fe20003f86070 */
[----:B------:R1:W4:Y:S01]  /*20560*/  LDL.S16 R147, [R1+0x5c] ;  /* 0x00005c0001937983 */ /* 0x0003220000100600 */
[----:B------:R-:W-:Y:S01]  /*20570*/  SHF.R.U32.HI R2, RZ, 0x10, R164 ;  /* 0x00000010ff027819 */ /* 0x000fe200000116a4 */
[----:B-----5:R-:W-:Y:S02]  /*20580*/  @!P3 HADD2 R206, -R110.H0_H0, -RZ.H0_H0 ;  /* 0xa00000ff6eceb230 */ /* 0x020fe40000000900 */
[----:B------:R5:W-:Y:S01]  /*20590*/  @!P1 STL.S16 [R1+0x6c], R149 ;  /* 0x00006c9501009387 */ /* 0x000be20000100600 */
[----:B------:R-:W-:Y:S02]  /*205a0*/  LOP3.LUT R2, R2, 0xff, RZ, 0xc0, !PT ;  /* 0x000000ff02027812 */ /* 0x000fe400078ec0ff */
[----:B------:R-:W-:Y:S01]  /*205b0*/  PRMT R191, R206, 0x7610, R191 ;  /* 0x00007610cebf7816 */ /* 0x000fe200000000bf */
[----:B------:R1:W4:Y:S01]  /*205c0*/  LDL.S16 R169, [R1+0x58] ;  /* 0x0000580001a97983 */ /* 0x0003220000100600 */
[----:B------:R-:W-:Y:S03]  /*205d0*/  @!P2 HADD2 R203, -R100.H0_H0, -RZ.H0_H0 ;  /* 0xa00000ff64cba230 */ /* 0x000fe60000000900 */
[----:B------:R-:W-:Y:S02]  /*205e0*/  ST.E.U16 [R200.64+0x40], R109 ;  /* 0x0000406dc8007985 */ /* 0x000fe4000c101504 */
[----:B------:R-:W-:Y:S02]  /*205f0*/  PRMT R106, R203, 0x7610, R106 ;  /* 0x00007610cb6a7816 */ /* 0x000fe4000000006a */
[----:B------:R1:W-:Y:S04]  /*20600*/  ST.E.U16 [R200.64+0x42], R108 ;  /* 0x0000426cc8007985 */ /* 0x0003e8000c101504 */
[----:B---3--:R3:W3:Y:S04]  /*20610*/  LDL.S16 R205, [R1+0x48] ;  /* 0x0000480001cd7983 */ /* 0x0086e80000100600 */
[----:B------:R-:W-:Y:S04]  /*20620*/  @!P3 STL.S16 [R1+0x68], R206 ;  /* 0x000068ce0100b387 */ /* 0x000fe80000100600 */
[----:B------:R-:W-:Y:S01]  /*20630*/  @!P2 STL.S16 [R1+0x64], R203 ;  /* 0x000064cb0100a387 */ /* 0x000fe20000100600 */
[----:B-----5:R-:W-:Y:S02]  /*20640*/  PRMT R149, R111, 0x5410, R110 ;  /* 0x000054106f957816 */ /* 0x020fe4000000006e */
[----:B------:R-:W-:Y:S02]  /*20650*/  @!P1 PRMT R111, R101, 0x5410, RZ ;  /* 0x00005410656f9816 */ /* 0x000fe400000000ff */
[----:B------:R-:W-:Y:S02]  /*20660*/  ISETP.GE.U32.AND P1, PT, R198, R2, PT ;  /* 0x00000002c600720c */ /* 0x000fe40003f26070 */
[----:B------:R-:W-:Y:S01]  /*20670*/  PRMT R2, R100, 0x7632, R2 ;  /* 0x0000763264027816 */ /* 0x000fe20000000002 */
[----:B------:R-:W-:Y:S01]  /*20680*/  ST.E.U16 [R114.64+0x40], R111 ;  /* 0x0000406f72007985 */ /* 0x000fe2000c101504 */
[----:B------:R-:W-:Y:S02]  /*20690*/  SHF.R.U32.HI R101, RZ, 0x18, R164 ;  /* 0x00000018ff657819 */ /* 0x000fe400000116a4 */
[----:B------:R-:W-:Y:S02]  /*206a0*/  @!P3 PRMT R110, R191, 0x5410, RZ ;  /* 0x00005410bf6eb816 */ /* 0x000fe400000000ff */
[----:B------:R-:W-:Y:S02]  /*206b0*/  ISETP.GE.U32.AND P3, PT, R198, R101, PT ;  /* 0x00000065c600720c */ /* 0x000fe40003f66070 */
[----:B------:R-:W-:Y:S01]  /*206c0*/  PRMT R101, R186, 0x7610, R101 ;  /* 0x00007610ba657816 */ /* 0x000fe20000000065 */
[----:B------:R5:W-:Y:S01]  /*206d0*/  ST.E.U16 [R114.64+0x42], R110 ;  /* 0x0000426e72007985 */ /* 0x000be2000c101504 */
[--C-:B-1----:R-:W-:Y:S04]  /*206e0*/  SHF.R.U32.HI R108, RZ, 0x10, R158.reuse ;  /* 0x00000010ff6c7819 */ /* 0x102fe8000001169e */
[----:B------:R-:W-:Y:S02]  /*206f0*/  LOP3.LUT R108, R108, 0xff, RZ, 0xc0, !PT ;  /* 0x000000ff6c6c7812 */ /* 0x000fe400078ec0ff */
[----:B-----5:R-:W-:Y:S01]  /*20700*/  SHF.R.U32.HI R110, RZ, 0x18, R158 ;  /* 0x00000018ff6e7819 */ /* 0x020fe2000001169e */
[----:B--2---:R-:W-:Y:S05]  /*20710*/  @!P4 HADD2 R154, -R2.H0_H0, -RZ.H0_H0 ;  /* 0xa00000ff029ac230 */ /* 0x004fea0000000900 */
[----:B------:R1:W-:Y:S01]  /*20720*/  @!P4 STL.S16 [R1+0x60], R154 ;  /* 0x0000609a0100c387 */ /* 0x0003e20000100600 */
[----:B------:R-:W-:Y:S01]  /*20730*/  PRMT R153, R154, 0x7610, R153 ;  /* 0x000076109a997816 */ /* 0x000fe20000000099 */
[----:B----4-:R-:W-:Y:S02]  /*20740*/  @!P6 HADD2 R147, -R101.H0_H0, -RZ.H0_H0 ;  /* 0xa00000ff6593e230 */ /* 0x010fe40000000900 */
[----:B------:R2:W4:Y:S04]  /*20750*/  LDL.S16 R203, [R1+0x54] ;  /* 0x0000540001cb7983 */ /* 0x0005280000100600 */
[----:B------:R2:W5:Y:S01]  /*20760*/  LDL.S16 R191, [R1+0x50] ;  /* 0x0000500001bf7983 */ /* 0x0005620000100600 */
[----:B------:R-:W-:Y:S01]  /*20770*/  PRMT R109, R147, 0x7610, R109 ;  /* 0x00007610936d7816 */ /* 0x000fe2000000006d */
[----:B------:R-:W-:Y:S02]  /*20780*/  @!P0 HADD2 R169, -R107.H0_H0, -RZ.H0_H0 ;  /* 0xa00000ff6ba98230 */ /* 0x000fe40000000900 */
[----:B------:R2:W-:Y:S03]  /*20790*/  @!P6 STL.S16 [R1+0x5c], R147 ;  /* 0x00005c930100e387 */ /* 0x0005e60000100600 */
[----:B------:R-:W-:Y:S02]  /*207a0*/  PRMT R204, R169, 0x7610, R204 ;  /* 0x00007610a9cc7816 */ /* 0x000fe400000000cc */
[----:B-1----:R-:W-:Y:S02]  /*207b0*/  PRMT R154, R100, 0x5410, R2 ;  /* 0x00005410649a7816 */ /* 0x002fe40000000002 */
[----:B------:R-:W-:Y:S02]  /*207c0*/  @!P2 PRMT R100, R106, 0x5410, RZ ;  /* 0x000054106a64a816 */ /* 0x000fe400000000ff */
[----:B------:R-:W-:Y:S02]  /*207d0*/  ISETP.GE.U32.AND P2, PT, R198, R132, PT ;  /* 0x00000084c600720c */ /* 0x000fe40003f46070 */
[----:B------:R-:W-:Y:S01]  /*207e0*/  LOP3.LUT R106, R158, 0xff, RZ, 0xc0, !PT ;  /* 0x000000ff9e6a7812 */ /* 0x000fe200078ec0ff */
[----:B------:R1:W-:Y:S01]  /*207f0*/  ST.E.U16 [R122.64+0x3e], R100 ;  /* 0x00003e647a007985 */ /* 0x0003e2000c101504 */
[----:B------:R-:W-:Y:S02]  /*20800*/  @!P4 PRMT R2, R153, 0x5410, RZ ;  /* 0x000054109902c816 */ /* 0x000fe400000000ff */
[----:B------:R-:W-:Y:S01]  /*20810*/  ISETP.GE.U32.AND P4, PT, R198, R106, PT ;  /* 0x0000006ac600720c */ /* 0x000fe20003f86070 */
[----:B--2---:R2:W2:Y:S01]  /*20820*/  LDL.S16 R147, [R1+0x4c] ;  /* 0x00004c0001937983 */ /* 0x0044a20000100600 */
[----:B------:R-:W-:Y:S03]  /*20830*/  PRMT R106, R186, 0x7632, R106 ;  /* 0x00007632ba6a7816 */ /* 0x000fe6000000006a */
[----:B------:R-:W-:Y:S01]  /*20840*/  ST.E.U16 [R122.64+0x40], R2 ;  /* 0x000040027a007985 */ /* 0x000fe2000c101504 */
[----:B------:R-:W-:Y:S01]  /*20850*/  PRMT R153, R101, 0x5410, R106 ;  /* 0x0000541065997816 */ /* 0x000fe2000000006a */
[----:B---3--:R-:W-:Y:S01]  /*20860*/  @!P2 HADD2 R205, -R106.H0_H0, -RZ.H0_H0 ;  /* 0xa00000ff6acda230 */ /* 0x008fe20000000900 */
[----:B------:R-:W-:Y:S02]  /*20870*/  @!P6 PRMT R101, R109, 0x5410, RZ ;  /* 0x000054106d65e816 */ /* 0x000fe400000000ff */
[----:B------:R-:W-:Y:S02]  /*20880*/  ISETP.GE.U32.AND P6, PT, R198, R108, PT ;  /* 0x0000006cc600720c */ /* 0x000fe40003fc6070 */
[----:B------:R-:W-:Y:S01]  /*20890*/  @!P2 STL.S16 [R1+0x48], R205 ;  /* 0x000048cd0100a387 */ /* 0x000fe20000100600 */
[----:B------:R-:W-:Y:S02]  /*208a0*/  PRMT R108, R167, 0x7632, R108 ;  /* 0x00007632a76c7816 */ /* 0x000fe4000000006c */
[----:B------:R-:W-:Y:S01]  /*208b0*/  PRMT R148, R205, 0x7610, R148 ;  /* 0x00007610cd947816 */ /* 0x000fe20000000094 */
[----:B------:R3:W-:Y:S01]  /*208c0*/  @!P0 STL.S16 [R1+0x58], R169 ;  /* 0x000058a901008387 */ /* 0x0007e20000100600 */
[----:B------:R-:W-:Y:S02]  /*208d0*/  LOP3.LUT R109, R158, 0xffff, RZ, 0xc0, !PT ;  /* 0x0000ffff9e6d7812 */ /* 0x000fe400078ec0ff */
[----:B------:R-:W-:Y:S01]  /*208e0*/  @!P2 PRMT R106, R148, 0x5410, RZ ;  /* 0x00005410946aa816 */ /* 0x000fe200000000ff */
[----:B------:R2:W2:Y:S01]  /*208f0*/  LDL.S16 R167, [R1+0x44] ;  /* 0x0000440001a77983 */ /* 0x0004a20000100600 */
[----:B------:R-:W-:Y:S02]  /*20900*/  PRMT R148, R107, 0x5410, R108 ;  /* 0x000054106b947816 */ /* 0x000fe4000000006c */
[----:B------:R-:W-:Y:S01]  /*20910*/  @!P0 PRMT R107, R204, 0x5410, RZ ;  /* 0x00005410cc6b8816 */ /* 0x000fe200000000ff */
[----:B------:R3:W-:Y:S01]  /*20920*/  ST.E.U16 [R120.64+0x40], R101 ;  /* 0x0000406578007985 */ /* 0x0007e2000c101504 */
[----:B-1----:R-:W-:Y:S02]  /*20930*/  PRMT R100, R179, 0x7632, R100 ;  /* 0x00007632b3647816 */ /* 0x002fe40000000064 */
[----:B------:R-:W-:Y:S01]  /*20940*/  SHF.R.U32.HI R109, RZ, 0x8, R109 ;  /* 0x00000008ff6d7819 */ /* 0x000fe2000001166d */
[----:B------:R1:W-:Y:S01]  /*20950*/  ST.E.U16 [R120.64+0x42], R106 ;  /* 0x0000426a78007985 */ /* 0x0003e2000c101504 */
[C---:B------:R-:W-:Y:S02]  /*20960*/  ISETP.GE.U32.AND P2, PT, R198.reuse, R110, PT ;  /* 0x0000006ec600720c */ /* 0x040fe40003f46070 */
[----:B------:R-:W-:Y:S01]  /*20970*/  LOP3.LUT R109, R109, 0xffff, RZ, 0xc0, !PT ;  /* 0x0000ffff6d6d7812 */ /* 0x000fe200078ec0ff */
[----:B------:R2:W-:Y:S03]  /*20980*/  ST.E.U16 [R200.64+0x50], R107 ;  /* 0x0000506bc8007985 */ /* 0x0005e6000c101504 */
[----:B------:R-:W-:Y:S01]  /*20990*/  ISETP.GE.U32.AND P0, PT, R198, R109, PT ;  /* 0x0000006dc600720c */ /* 0x000fe20003f06070 */
[----:B---3--:R-:W-:Y:S05]  /*209a0*/  IMAD.WIDE.U32 R168, R168, -0x2daee0ad, RZ ;  /* 0xd2511f53a8a87825 */ /* 0x008fea00078e00ff */
[----:B------:R-:W-:Y:S04]  /*209b0*/  LOP3.LUT R109, R169, R249, R182, 0x96, !PT ;  /* 0x000000f9a96d7212 */ /* 0x000fe800078e96b6 */
[----:B------:R-:W-:Y:S02]  /*209c0*/  LOP3.LUT R2, R109, 0xff, RZ, 0xc0, !PT ;  /* 0x000000ff6d027812 */ /* 0x000fe400078ec0ff */
[----:B------:R-:W-:Y:S02]  /*209d0*/  PRMT R101, R179, 0x7610, R101 ;  /* 0x00007610b3657816 */ /* 0x000fe40000000065 */
[----:B-1----:R-:W-:Y:S01]  /*209e0*/  SHF.R.U32.HI R106, RZ, 0x18, R109 ;  /* 0x00000018ff6a7819 */ /* 0x002fe2000001166d */
[----:B----4-:R-:W-:Y:S02]  /*209f0*/  @!P5 HADD2 R203, -R108.H0_H0, -RZ.H0_H0 ;  /* 0xa00000ff6ccbd230 */ /* 0x010fe40000000900 */
[----:B-----5:R-:W-:Y:S03]  /*20a00*/  @!P1 HADD2 R191, -R101.H0_H0, -RZ.H0_H0 ;  /* 0xa00000ff65bf9230 */ /* 0x020fe60000000900 */
[----:B------:R-:W-:Y:S01]  /*20a10*/  @!P5 STL.S16 [R1+0x54], R203 ;  /* 0x000054cb0100d387 */ /* 0x000fe20000100600 */
[----:B------:R-:W-:Y:S03]  /*20a20*/  PRMT R190, R203, 0x7610, R190 ;  /* 0x00007610cbbe7816 */ /* 0x000fe600000000be */
[----:B------:R1:W3:Y:S01]  /*20a30*/  LDL.S16 R204, [R1+0x40] ;  /* 0x0000400001cc7983 */ /* 0x0002e20000100600 */
[----:B------:R-:W-:Y:S02]  /*20a40*/  @!P5 PRMT R108, R190, 0x5410, RZ ;  /* 0x00005410be6cd816 */ /* 0x000fe400000000ff */
[----:B------:R-:W-:Y:S01]  /*20a50*/  PRMT R189, R191, 0x7610, R189 ;  /* 0x00007610bfbd7816 */ /* 0x000fe200000000bd */
[----:B------:R1:W4:Y:S01]  /*20a60*/  LDL.S16 R190, [R1+0x3c] ;  /* 0x00003c0001be7983 */ /* 0x0003220000100600 */
[----:B------:R-:W-:Y:S02]  /*20a70*/  ISETP.GE.U32.AND P5, PT, R198, R2, PT ;  /* 0x00000002c600720c */ /* 0x000fe40003fa6070 */
[----:B------:R-:W-:Y:S01]  /*20a80*/  LOP3.LUT R2, R109, 0xffff, RZ, 0xc0, !PT ;  /* 0x0000ffff6d027812 */ /* 0x000fe200078ec0ff */
[----:B------:R-:W-:Y:S01]  /*20a90*/  @!P1 STL.S16 [R1+0x50], R191 ;  /* 0x000050bf01009387 */ /* 0x000fe20000100600 */
[----:B------:R-:W-:Y:S02]  /*20aa0*/  SHF.R.U32.HI R109, RZ, 0x10, R109 ;  /* 0x00000010ff6d7819 */ /* 0x000fe4000001166d */
[----:B------:R-:W-:Y:S01]  /*20ab0*/  SHF.R.U32.HI R2, RZ, 0x8, R2 ;  /* 0x00000008ff027819 */ /* 0x000fe20000011602 */
[----:B------:R-:W-:Y:S01]  /*20ac0*/  ST.E.U16 [R200.64+0x52], R108 ;  /* 0x0000526cc8007985 */ /* 0x000fe2000c101504 */
[----:B------:R-:W-:Y:S02]  /*20ad0*/  LOP3.LUT R109, R109, 0xff, RZ, 0xc0, !PT ;  /* 0x000000ff6d6d7812 */ /* 0x000fe400078ec0ff */
[----:B------:R-:W-:Y:S01]  /*20ae0*/  LOP3.LUT R2, R2, 0xffff, RZ, 0xc0, !PT ;  /* 0x0000ffff02027812 */ /* 0x000fe200078ec0ff */
[----:B--2---:R-:W-:Y:S05]  /*20af0*/  @!P3 HADD2 R147, -R100.H0_H0, -RZ.H0_H0 ;  /* 0xa00000ff6493b230 */ /* 0x004fea0000000900 */
[----:B------:R2:W-:Y:S01]  /*20b00*/  @!P3 STL.S16 [R1+0x4c], R147 ;  /* 0x00004c930100b387 */ /* 0x0005e20000100600 */
[----:B------:R-:W-:Y:S01]  /*20b10*/  PRMT R151, R147, 0x7610, R151 ;  /* 0x0000761093977816 */ /* 0x000fe20000000097 */
[----:B------:R-:W-:Y:S05]  /*20b20*/  @!P4 HADD2 R167, -R3.H0_H0, -RZ.H0_H0 ;  /* 0xa00000ff03a7c230 */ /* 0x000fea0000000900 */
[----:B------:R-:W-:Y:S02]  /*20b30*/  PRMT R107, R167, 0x7610, R107 ;  /* 0x00007610a76b7816 */ /* 0x000fe4000000006b */
[----:B--2---:R-:W-:Y:S02]  /*20b40*/  PRMT R147, R101, 0x5410, R100 ;  /* 0x0000541065937816 */ /* 0x004fe40000000064 */
[----:B------:R-:W-:Y:S02]  /*20b50*/  @!P1 PRMT R101, R189, 0x5410, RZ ;  /* 0x00005410bd659816 */ /* 0x000fe400000000ff */
[----:B------:R1:W2:Y:S01]  /*20b60*/  LDL.S16 R189, [R1+0x38] ;  /* 0x0000380001bd7983 */ /* 0x0002a20000100600 */
[C---:B------:R-:W-:Y:S02]  /*20b70*/  ISETP.GE.U32.AND P1, PT, R198.reuse, R2, PT ;  /* 0x00000002c600720c */ /* 0x040fe40003f26070 */
[----:B------:R-:W-:Y:S01]  /*20b80*/  PRMT R2, R3, 0x7632, R2 ;  /* 0x0000763203027816 */ /* 0x000fe20000000002 */
[----:B------:R5:W-:Y:S01]  /*20b90*/  ST.E.U16 [R114.64+0x50], R101 ;  /* 0x0000506572007985 */ /* 0x000be2000c101504 */
[----:B------:R-:W-:Y:S02]  /*20ba0*/  @!P3 PRMT R100, R151, 0x5410, RZ ;  /* 0x000054109764b816 */ /* 0x000fe400000000ff */
[----:B------:R-:W-:Y:S01]  /*20bb0*/  PRMT R151, R3, 0x5410, R2 ;  /* 0x0000541003977816 */ /* 0x000fe20000000002 */
[----:B------:R1:W-:Y:S01]  /*20bc0*/  @!P4 STL.S16 [R1+0x44], R167 ;  /* 0x000044a70100c387 */ /* 0x0003e20000100600 */
[----:B------:R-:W-:Y:S02]  /*20bd0*/  @!P4 PRMT R3, R107, 0x5410, RZ ;  /* 0x000054106b03c816 */ /* 0x000fe400000000ff */
[C---:B------:R-:W-:Y:S01]  /*20be0*/  ISETP.GE.U32.AND P3, PT, R198.reuse, R106, PT ;  /* 0x0000006ac600720c */ /* 0x040fe20003f66070 */
[----:B------:R2:W2:Y:S01]  /*20bf0*/  LDL.S16 R203, [R1+0x34] ;  /* 0x0000340001cb7983 */ /* 0x0004a20000100600 */
[----:B------:R-:W-:Y:S03]  /*20c00*/  ISETP.GE.U32.AND P4, PT, R198, R109, PT ;  /* 0x0000006dc600720c */ /* 0x000fe60003f86070 */
[----:B------:R2:W2:Y:S04]  /*20c10*/  LDL.S16 R191, [R1+0x30] ;  /* 0x0000300001bf7983 */ /* 0x0004a80000100600 */
[----:B------:R1:W-:Y:S04]  /*20c20*/  ST.E.U16 [R114.64+0x52], R100 ;  /* 0x0000526472007985 */ /* 0x0003e8000c101504 */
[----:B------:R1:W-:Y:S01]  /*20c30*/  ST.E.U16 [R122.64+0x4e], R3 ;  /* 0x00004e037a007985 */ /* 0x0003e2000c101504 */
[----:B-----5:R-:W-:Y:S01]  /*20c40*/  PRMT R101, R185, 0x7610, R101 ;  /* 0x00007610b9657816 */ /* 0x020fe20000000065 */
[----:B-1----:R-:W-:Y:S05]  /*20c50*/  IMAD.WIDE.U32 R166, R166, -0x2daee0ad, RZ ;  /* 0xd2511f53a6a67825 */ /* 0x002fea00078e00ff */
[----:B------:R-:W-:Y:S02]  /*20c60*/  LOP3.LUT R106, R167, R249, R180, 0x96, !PT ;  /* 0x000000f9a76a7212 */ /* 0x000fe400078e96b4 */
[----:B------:R-:W-:Y:S02]  /*20c70*/  SHF.R.U32.HI R179, RZ, 0x10, R166 ;  /* 0x00000010ffb37819 */ /* 0x000fe400000116a6 */
[----:B------:R-:W-:Y:S02]  /*20c80*/  LOP3.LUT R107, R106, 0xff, RZ, 0xc0, !PT ;  /* 0x000000ff6a6b7812 */ /* 0x000fe400078ec0ff */
[----:B------:R-:W-:Y:S02]  /*20c90*/  LOP3.LUT R179, R179, 0xff, RZ, 0xc0, !PT ;  /* 0x000000ffb3b37812 */ /* 0x000fe400078ec0ff */
[----:B------:R-:W-:Y:S02]  /*20ca0*/  PRMT R100, R185, 0x7632, R100 ;  /* 0x00007632b9647816 */ /* 0x000fe40000000064 */
[----:B------:R-:W-:Y:S04]  /*20cb0*/  LOP3.LUT R3, R168, 0xffff, RZ, 0xc0, !PT ;  /* 0x0000ffffa8037812 */ /* 0x000fe800078ec0ff */
[----:B------:R-:W-:Y:S01]  /*20cc0*/  SHF.R.U32.HI R3, RZ, 0x8, R3 ;  /* 0x00000008ff037819 */ /* 0x000fe20000011603 */
[----:B---3--:R-:W-:Y:S02]  /*20cd0*/  @!P0 HADD2 R204, -R2.H0_H0, -RZ.H0_H0 ;  /* 0xa00000ff02cc8230 */ /* 0x008fe40000000900 */
[----:B----4-:R-:W-:Y:S03]  /*20ce0*/  @!P6 HADD2 R190, -R101.H0_H0, -RZ.H0_H0 ;  /* 0xa00000ff65bee230 */ /* 0x010fe60000000900 */
[----:B------:R-:W-:Y:S01]  /*20cf0*/  @!P0 STL.S16 [R1+0x40], R204 ;  /* 0x000040cc01008387 */ /* 0x000fe20000100600 */
[----:B------:R-:W-:Y:S03]  /*20d00*/  PRMT R152, R204, 0x7610, R152 ;  /* 0x00007610cc987816 */ /* 0x000fe60000000098 */
[----:B------:R1:W-:Y:S01]  /*20d10*/  @!P6 STL.S16 [R1+0x3c], R190 ;  /* 0x00003cbe0100e387 */ /* 0x0003e20000100600 */
[----:B------:R-:W-:Y:S02]  /*20d20*/  PRMT R155, R190, 0x7610, R155 ;  /* 0x00007610be9b7816 */ /* 0x000fe4000000009b */
[----:B------:R-:W-:Y:S02]  /*20d30*/  @!P0 PRMT R2, R152, 0x5410, RZ ;  /* 0x0000541098028816 */ /* 0x000fe400000000ff */
[----:B------:R-:W-:Y:S02]  /*20d40*/  PRMT R152, R101, 0x5410, R100 ;  /* 0x0000541065987816 */ /* 0x000fe40000000064 */
[----:B------:R-:W-:Y:S01]  /*20d50*/  @!P6 PRMT R101, R155, 0x5410, RZ ;  /* 0x000054109b65e816 */ /* 0x000fe200000000ff */
[----:B------:R3:W-:Y:S01]  /*20d60*/  ST.E.U16 [R122.64+0x50], R2 ;  /* 0x000050027a007985 */ /* 0x0007e2000c101504 */
[----:B------:R-:W-:Y:S02]  /*20d70*/  ISETP.GE.U32.AND P0, PT, R198, R107, PT ;  /* 0x0000006bc600720c */ /* 0x000fe40003f06070 */
[----:B------:R-:W-:Y:S01]  /*20d80*/  LOP3.LUT R107, R168, 0xff, RZ, 0xc0, !PT ;  /* 0x000000ffa86b7812 */ /* 0x000fe200078ec0ff */
[----:B------:R4:W5:Y:S03]  /*20d90*/  LDL.S16 R155, [R1+0x28] ;  /* 0x00002800019b7983 */ /* 0x0009660000100600 */
[----:B------:R-:W-:Y:S01]  /*20da0*/  ISETP.GE.U32.AND P6, PT, R198, R107, PT ;  /* 0x0000006bc600720c */ /* 0x000fe20003fc6070 */
[----:B------:R4:W-:Y:S04]  /*20db0*/  ST.E.U16 [R120.64+0x50], R101 ;  /* 0x0000506578007985 */ /* 0x0009e8000c101504 */
[----:B-1----:R1:W5:Y:S01]  /*20dc0*/  LDL.S16 R190, [R1+0x2c] ;  /* 0x00002c0001be7983 */ /* 0x0023620000100600 */
[----:B---3--:R-:W-:Y:S02]  /*20dd0*/  LOP3.LUT R2, R3, 0xffff, RZ, 0xc0, !PT ;  /* 0x0000ffff03027812 */ /* 0x008fe400078ec0ff */
[----:B------:R-:W-:Y:S02]  /*20de0*/  PRMT R3, R161, 0x7610, R3 ;  /* 0x00007610a1037816 */ /* 0x000fe40000000003 */
[----:B----4-:R-:W-:Y:S04]  /*20df0*/  LOP3.LUT R101, R106, 0xffff, RZ, 0xc0, !PT ;  /* 0x0000ffff6a657812 */ /* 0x010fe800078ec0ff */
[----:B------:R-:W-:Y:S01]  /*20e00*/  SHF.R.U32.HI R101, RZ, 0x8, R101 ;  /* 0x00000008ff657819 */ /* 0x000fe20000011665 */
[----:B--2---:R-:W-:Y:S05]  /*20e10*/  @!P2 HADD2 R189, -R100.H0_H0, -RZ.H0_H0 ;  /* 0xa00000ff64bda230 */ /* 0x004fea0000000900 */
[----:B------:R2:W-:Y:S01]  /*20e20*/  @!P2 STL.S16 [R1+0x38], R189 ;  /* 0x000038bd0100a387 */ /* 0x0005e20000100600 */
[----:B------:R-:W-:Y:S04]  /*20e30*/  PRMT R107, R189, 0x7610, R107 ;  /* 0x00007610bd6b7816 */ /* 0x000fe8000000006b */
[----:B------:R-:W-:Y:S02]  /*20e40*/  @!P2 PRMT R100, R107, 0x5410, RZ ;  /* 0x000054106b64a816 */ /* 0x000fe400000000ff */
[----:B------:R-:W-:Y:S01]  /*20e50*/  ISETP.GE.U32.AND P2, PT, R198, R2, PT ;  /* 0x00000002c600720c */ /* 0x000fe20003f46070 */
[----:B------:R-:W-:Y:S01]  /*20e60*/  @!P5 HADD2 R203, -R3.H0_H0, -RZ.H0_H0 ;  /* 0xa00000ff03cbd230 */ /* 0x000fe20000000900 */
[----:B------:R-:W-:Y:S01]  /*20e70*/  PRMT R2, R161, 0x7632, R2 ;  /* 0x00007632a1027816 */ /* 0x000fe20000000002 */
[----:B------:R3:W-:Y:S01]  /*20e80*/  ST.E.U16 [R120.64+0x52], R100 ;  /* 0x0000526478007985 */ /* 0x0007e2000c101504 */
[----:B------:R-:W-:Y:S02]  /*20e90*/  SHF.R.U32.HI R107, RZ, 0x10, R106 ;  /* 0x00000010ff6b7819 */ /* 0x000fe4000001166a */
[----:B------:R-:W-:Y:S01]  /*20ea0*/  PRMT R109, R203, 0x7610, R109 ;  /* 0x00007610cb6d7816 */ /* 0x000fe2000000006d */
[----:B------:R-:W-:Y:S01]  /*20eb0*/  @!P1 HADD2 R191, -R2.H0_H0, -RZ.H0_H0 ;  /* 0xa00000ff02bf9230 */ /* 0x000fe20000000900 */
[----:B------:R-:W-:Y:S02]  /*20ec0*/  LOP3.LUT R107, R107, 0xff, RZ, 0xc0, !PT ;  /* 0x000000ff6b6b7812 */ /* 0x000fe400078ec0ff */
[----:B------:R-:W-:Y:S02]  /*20ed0*/  PRMT R161, R3, 0x5410, R2 ;  /* 0x0000541003a17816 */ /* 0x000fe40000000002 */
[----:B------:R-:W-:Y:S02]  /*20ee0*/  @!P5 PRMT R3, R109, 0x5410, RZ ;  /* 0x000054106d03d816 */ /* 0x000fe400000000ff */
[----:B------:R-:W-:Y:S02]  /*20ef0*/  PRMT R132, R191, 0x7610, R132 ;  /* 0x00007610bf847816 */ /* 0x000fe40000000084 */
[----:B------:R-:W-:Y:S01]  /*20f00*/  LOP3.LUT R109, R129, R251, R162, 0x96, !PT ;  /* 0x000000fb816d7212 */ /* 0x000fe200078e96a2 */
[----:B------:R4:W-:Y:S01]  /*20f10*/  ST.E.U16 [R200.64+0x60], R3 ;  /* 0x00006003c8007985 */ /* 0x0009e2000c101504 */
[----:B------:R-:W-:Y:S02]  /*20f20*/  @!P1 PRMT R2, R132, 0x5410, RZ ;  /* 0x0000541084029816 */ /* 0x000fe400000000ff */
[----:B------:R-:W-:Y:S01]  /*20f30*/  SHF.R.U32.HI R106, RZ, 0x18, R106 ;  /* 0x00000018ff6a7819 */ /* 0x000fe2000001166a */
[----:B--2---:R1:W2:Y:S04]  /*20f40*/  LDL.S16 R189, [R1+0x24] ;  /* 0x0000240001bd7983 */ /* 0x0042a80000100600 */
[----:B------:R-:W-:Y:S01]  /*20f50*/  @!P5 STL.S16 [R1+0x34], R203 ;  /* 0x000034cb0100d387 */ /* 0x000fe20000100600 */
[C---:B------:R-:W-:Y:S02]  /*20f60*/  ISETP.GE.U32.AND P5, PT, R198.reuse, R107, PT ;  /* 0x0000006bc600720c */ /* 0x040fe40003fa6070 */
[----:B------:R-:W-:Y:S01]  /*20f70*/  LOP3.LUT R107, R101, 0xffff, RZ, 0xc0, !PT ;  /* 0x0000ffff656b7812 */ /* 0x000fe200078ec0ff */
[----:B------:R-:W-:Y:S01]  /*20f80*/  @!P1 STL.S16 [R1+0x30], R191 ;  /* 0x000030bf01009387 */ /* 0x000fe20000100600 */
[C---:B------:R-:W-:Y:S02]  /*20f90*/  PRMT R101, R163.reuse, 0x7610, R101 ;  /* 0x00007610a3657816 */ /* 0x040fe40000000065 */
[----:B---3--:R-:W-:Y:S01]  /*20fa0*/  PRMT R100, R163, 0x7632, R100 ;  /* 0x00007632a3647816 */ /* 0x008fe20000000064 */
[----:B------:R1:W3:Y:S01]  /*20fb0*/  LDL.S16 R185, [R1+0x14] ;  /* 0x0000140001b97983 */ /* 0x0002e20000100600 */
[----:B------:R-:W-:Y:S02]  /*20fc0*/  ISETP.GE.U32.AND P1, PT, R198, R107, PT ;  /* 0x0000006bc600720c */ /* 0x000fe40003f26070 */
[----:B------:R-:W-:Y:S01]  /*20fd0*/  PRMT R107, R171, 0x7632, R107 ;  /* 0x00007632ab6b7816 */ /* 0x000fe2000000006b */
[----:B------:R1:W3:Y:S04]  /*20fe0*/  LDL.S16 R162, [R1+0x20] ;  /* 0x0000200001a27983 */ /* 0x0002e80000100600 */
[----:B------:R1:W3:Y:S01]  /*20ff0*/  LDL.S16 R132, [R1+0x1c] ;  /* 0x00001c0001847983 */ /* 0x0002e20000100600 */
[C---:B----4-:R-:W-:Y:S03]  /*21000*/  PRMT R3, R0.reuse, 0x7632, R3 ;  /* 0x0000763200037816 */ /* 0x050fe60000000003 */
[----:B------:R4:W-:Y:S01]  /*21010*/  ST.E.U16 [R200.64+0x62], R2 ;  /* 0x00006202c8007985 */ /* 0x0009e2000c101504 */
[----:B------:R-:W-:Y:S02]  /*21020*/  PRMT R163, R0, 0x5410, R3 ;  /* 0x0000541000a37816 */ /* 0x000fe40000000003 */
[----:B----4-:R-:W-:Y:S01]  /*21030*/  SHF.R.U32.HI R2, RZ, 0x18, R168 ;  /* 0x00000018ff027819 */ /* 0x010fe200000116a8 */
[----:B-----5:R-:W-:Y:S05]  /*21040*/  @!P3 HADD2 R155, -R100.H0_H0, -RZ.H0_H0 ;  /* 0xa00000ff649bb230 */ /* 0x020fea0000000900 */
[----:B------:R-:W-:Y:S01]  /*21050*/  PRMT R108, R155, 0x7610, R108 ;  /* 0x000076109b6c7816 */ /* 0x000fe2000000006c */
[----:B------:R-:W-:Y:S05]  /*21060*/  @!P4 HADD2 R190, -R101.H0_H0, -RZ.H0_H0 ;  /* 0xa00000ff65bec230 */ /* 0x000fea0000000900 */
[----:B------:R-:W-:Y:S01]  /*21070*/  @!P4 STL.S16 [R1+0x2c], R190 ;  /* 0x00002cbe0100c387 */ /* 0x000fe20000100600 */
[----:B------:R-:W-:Y:S03]  /*21080*/  PRMT R111, R190, 0x7610, R111 ;  /* 0x00007610be6f7816 */ /* 0x000fe6000000006f */
[----:B------:R4:W-:Y:S02]  /*21090*/  @!P3 STL.S16 [R1+0x28], R155 ;  /* 0x0000289b0100b387 */ /* 0x0009e40000100600 */
[----:B----4-:R-:W-:Y:S02]  /*210a0*/  PRMT R155, R101, 0x5410, R100 ;  /* 0x00005410659b7816 */ /* 0x010fe40000000064 */
[----:B------:R-:W-:Y:S02]  /*210b0*/  @!P4 PRMT R101, R111, 0x5410, RZ ;  /* 0x000054106f65c816 */ /* 0x000fe400000000ff */
[----:B------:R1:W4:Y:S01]  /*210c0*/  LDL.S16 R111, [R1+0x18] ;  /* 0x00001800016f7983 */ /* 0x0003220000100600 */
[----:B------:R-:W-:Y:S02]  /*210d0*/  @!P3 PRMT R100, R108, 0x5410, RZ ;  /* 0x000054106c64b816 */ /* 0x000fe400000000ff */
[----:B------:R-:W-:Y:S01]  /*210e0*/  ISETP.GE.U32.AND P4, PT, R198, R2, PT ;  /* 0x00000002c600720c */ /* 0x000fe20003f86070 */
[----:B------:R-:W-:Y:S01]  /*210f0*/  ST.E.U16 [R114.64+0x60], R101 ;  /* 0x0000606572007985 */ /* 0x000fe2000c101504 */
[----:B------:R-:W-:Y:S03]  /*21100*/  LOP3.LUT R2, R166, 0xff, RZ, 0xc0, !PT ;  /* 0x000000ffa6027812 */ /* 0x000fe600078ec0ff */
[----:B------:R5:W-:Y:S01]  /*21110*/  ST.E.U16 [R114.64+0x62], R100 ;  /* 0x0000626472007985 */ /* 0x000be2000c101504 */
[----:B------:R-:W-:Y:S02]  /*21120*/  ISETP.GE.U32.AND P3, PT, R198, R2, PT ;  /* 0x00000002c600720c */ /* 0x000fe40003f66070 */
[----:B------:R-:W-:Y:S01]  /*21130*/  PRMT R2, R184, 0x7610, R2 ;  /* 0x00007610b8027816 */ /* 0x000fe20000000002 */
[----:B--2---:R-:W-:Y:S05]  /*21140*/  @!P0 HADD2 R189, -R0.H0_H0, -RZ.H0_H0 ;  /* 0xa00000ff00bd8230 */ /* 0x004fea0000000900 */
[----:B------:R-:W-:Y:S01]  /*21150*/  @!P0 STL.S16 [R1+0x24], R189 ;  /* 0x000024bd01008387 */ /* 0x000fe20000100600 */
[----:B------:R-:W-:Y:S03]  /*21160*/  PRMT R186, R189, 0x7610, R186 ;  /* 0x00007610bdba7816 */ /* 0x000fe600000000ba */
[----:B------:R1:W2:Y:S01]  /*21170*/  LDL.S16 R108, [R1+0x10] ;  /* 0x00001000016c7983 */ /* 0x0002a20000100600 */
[----:B------:R-:W-:Y:S01]  /*21180*/  @!P0 PRMT R0, R186, 0x5410, RZ ;  /* 0x00005410ba008816 */ /* 0x000fe200000000ff */
[----:B---3--:R-:W-:Y:S01]  /*21190*/  @!P1 HADD2 R185, -R3.H0_H0, -RZ.H0_H0 ;  /* 0xa00000ff03b99230 */ /* 0x008fe20000000900 */
[----:B------:R-:W-:Y:S03]  /*211a0*/  ISETP.GE.U32.AND P0, PT, R198, R106, PT ;  /* 0x0000006ac600720c */ /* 0x000fe60003f06070 */
[----:B------:R3:W-:Y:S01]  /*211b0*/  ST.E.U16 [R122.64+0x5e], R0 ;  /* 0x00005e007a007985 */ /* 0x0007e2000c101504 */
[----:B-----5:R-:W-:Y:S01]  /*211c0*/  PRMT R100, R171, 0x7610, R100 ;  /* 0x00007610ab647816 */ /* 0x020fe20000000064 */
[----:B------:R-:W-:Y:S01]  /*211d0*/  @!P5 HADD2 R162, -R2.H0_H0, -RZ.H0_H0 ;  /* 0xa00000ff02a2d230 */ /* 0x000fe20000000900 */
[----:B------:R-:W-:Y:S01]  /*211e0*/  PRMT R133, R185, 0x7610, R133 ;  /* 0x00007610b9857816 */ /* 0x000fe20000000085 */
[----:B------:R-:W-:Y:S01]  /*211f0*/  @!P1 STL.S16 [R1+0x14], R185 ;  /* 0x000014b901009387 */ /* 0x000fe20000100600 */
[----:B------:R-:W-:Y:S01]  /*21200*/  LOP3.LUT R101, R166, 0xffff, RZ, 0xc0, !PT ;  /* 0x0000ffffa6657812 */ /* 0x000fe200078ec0ff */
[----:B------:R-:W-:Y:S01]  /*21210*/  @!P6 HADD2 R132, -R100.H0_H0, -RZ.H0_H0 ;  /* 0xa00000ff6484e230 */ /* 0x000fe20000000900 */
[----:B------:R-:W-:Y:S01]  /*21220*/  @!P1 PRMT R3, R133, 0x5410, RZ ;  /* 0x0000541085039816 */ /* 0x000fe200000000ff */
[----:B------:R5:W-:Y:S01]  /*21230*/  @!P5 STL.S16 [R1+0x20], R162 ;  /* 0x000020a20100d387 */ /* 0x000be20000100600 */
[----:B------:R-:W-:Y:S02]  /*21240*/  PRMT R110, R162, 0x7610, R110 ;  /* 0x00007610a26e7816 */ /* 0x000fe4000000006e */
[----:B------:R-:W-:Y:S01]  /*21250*/  SHF.R.U32.HI R101, RZ, 0x8, R101 ;  /* 0x00000008ff657819 */ /* 0x000fe20000011665 */
[----:B------:R1:W-:Y:S01]  /*21260*/  @!P6 STL.S16 [R1+0x1c], R132 ;  /* 0x00001c840100e387 */ /* 0x0003e20000100600 */
[----:B------:R-:W-:Y:S02]  /*21270*/  PRMT R187, R132, 0x7610, R187 ;  /* 0x0000761084bb7816 */ /* 0x000fe400000000bb */
[----:B------:R-:W-:Y:S01]  /*21280*/  LOP3.LUT R101, R101, 0xffff, RZ, 0xc0, !PT ;  /* 0x0000ffff65657812 */ /* 0x000fe200078ec0ff */
[----:B------:R1:W-:Y:S01]  /*21290*/  ST.E.U16 [R122.64+0x60], R3 ;  /* 0x000060037a007985 */ /* 0x0003e2000c101504 */
[----:B------:R-:W-:Y:S02]  /*212a0*/  SHF.R.U32.HI R106, RZ, 0x10, R168 ;  /* 0x00000010ff6a7819 */ /* 0x000fe400000116a8 */
[----:B------:R-:W-:Y:S02]  /*212b0*/  LOP3.LUT R133, R128, 0xff, RZ, 0xc0, !PT ;  /* 0x000000ff80857812 */ /* 0x000fe400078ec0ff */
[----:B------:R-:W-:Y:S04]  /*212c0*/  LOP3.LUT R106, R106, 0xff, RZ, 0xc0, !PT ;  /* 0x000000ff6a6a7812 */ /* 0x000fe800078ec0ff */
[----:B------:R-:W-:Y:S02]  /*212d0*/  ISETP.GE.U32.AND P1, PT, R198, R106, PT ;  /* 0x0000006ac600720c */ /* 0x000fe40003f26070 */
[----:B---3--:R-:W-:Y:S02]  /*212e0*/  PRMT R0, R184, 0x7632, R0 ;  /* 0x00007632b8007816 */ /* 0x008fe40000000000 */
[----:B------:R-:W-:Y:S02]  /*212f0*/  PRMT R106, R170, 0x7610, R106 ;  /* 0x00007610aa6a7816 */ /* 0x000fe4000000006a */
[----:B-----5:R-:W-:Y:S02]  /*21300*/  PRMT R162, R2, 0x5410, R0 ;  /* 0x0000541002a27816 */ /* 0x020fe40000000000 */
[----:B------:R-:W-:Y:S02]  /*21310*/  @!P5 PRMT R2, R110, 0x5410, RZ ;  /* 0x000054106e02d816 */ /* 0x000fe400000000ff */
[----:B------:R-:W-:Y:S02]  /*21320*/  ISETP.GE.U32.AND P5, PT, R198, R101, PT ;  /* 0x00000065c600720c */ /* 0x000fe40003fa6070 */
[----:B------:R-:W-:Y:S01]  /*21330*/  SHF.R.U32.HI R101, RZ, 0x10, R166 ;  /* 0x00000010ff657819 */ /* 0x000fe200000116a6 */
[----:B------:R3:W-:Y:S01]  /*21340*/  ST.E.U16 [R120.64+0x60], R2 ;  /* 0x0000600278007985 */ /* 0x0007e2000c101504 */
[----:B-1----:R-:W-:Y:S02]  /*21350*/  SHF.R.U32.HI R132, RZ, 0x18, R128 ;  /* 0x00000018ff847819 */ /* 0x002fe40000011680 */
[----:B------:R-:W-:Y:S02]  /*21360*/  LOP3.LUT R101, R101, 0xff, RZ, 0xc0, !PT ;  /* 0x000000ff65657812 */ /* 0x000fe400078ec0ff */
[----:B------:R-:W-:Y:S02]  /*21370*/  LOP3.LUT R110, R128, 0xffff, RZ, 0xc0, !PT ;  /* 0x0000ffff806e7812 */ /* 0x000fe400078ec0ff */
[----:B------:R-:W-:Y:S02]  /*21380*/  PRMT R3, R173, 0x7632, R3 ;  /* 0x00007632ad037816 */ /* 0x000fe40000000003 */
[----:B------:R-:W-:Y:S02]  /*21390*/  SHF.R.U32.HI R129, RZ, 0x10, R130 ;  /* 0x00000010ff817819 */ /* 0x000fe40000011682 */
[----:B---3--:R-:W-:Y:S01]  /*213a0*/  PRMT R2, R137, 0x7610, R2 ;  /* 0x0000761089027816 */ /* 0x008fe20000000002 */
[----:B----4-:R-:W-:Y:S05]  /*213b0*/  @!P2 HADD2 R111, -R107.H0_H0, -RZ.H0_H0 ;  /* 0xa00000ff6b6fa230 */ /* 0x010fea0000000900 */
[----:B------:R1:W-:Y:S01]  /*213c0*/  @!P2 STL.S16 [R1+0x18], R111 ;  /* 0x0000186f0100a387 */ /* 0x0003e20000100600 */
[----:B------:R-:W-:Y:S03]  /*213d0*/  PRMT R135, R111, 0x7610, R135 ;  /* 0x000076106f877816 */ /* 0x000fe60000000087 */
[----:B------:R3:W4:Y:S04]  /*213e0*/  LDL.S16 R185, [R1+0x8] ;  /* 0x0000080001b97983 */ /* 0x0007280000100600 */
[----:B------:R3:W5:Y:S04]  /*213f0*/  LDL.S16 R186, [R1+0xc] ;  /* 0x00000c0001ba7983 */ /* 0x0007680000100600 */
[----:B------:R3:W3:Y:S04]  /*21400*/  LDL.S16 R184, [R1+0x4] ;  /* 0x0000040001b87983 */ /* 0x0006e80000100600 */
[----:B------:R3:W3:Y:S01]  /*21410*/  LDL.S16 R171, [R1] ;  /* 0x0000000001ab7983 */ /* 0x0006e20000100600 */
[----:B--2---:R-:W-:Y:S01]  /*21420*/  @!P0 HADD2 R108, -R0.H0_H0, -RZ.H0_H0 ;  /* 0xa00000ff006c8230 */ /* 0x004fe20000000900 */
[----:B-1----:R-:W-:Y:S04]  /*21430*/  SHF.R.U32.HI R111, RZ, 0x10, R128 ;  /* 0x00000010ff6f7819 */ /* 0x002fe80000011680 */
[----:B------:R1:W-:Y:S01]  /*21440*/  @!P0 STL.S16 [R1+0x10], R108 ;  /* 0x0000106c01008387 */ /* 0x0003e20000100600 */
[----:B------:R-:W-:Y:S04]  /*21450*/  PRMT R188, R108, 0x7610, R188 ;  /* 0x000076106cbc7816 */ /* 0x000fe800000000bc */
[----:B------:R-:W-:Y:S02]  /*21460*/  @!P0 PRMT R0, R188, 0x5410, RZ ;  /* 0x00005410bc008816 */ /* 0x000fe400000000ff */
[----:B------:R-:W-:Y:S02]  /*21470*/  ISETP.GE.U32.AND P0, PT, R198, R101, PT ;  /* 0x00000065c600720c */ /* 0x000fe40003f06070 */
[----:B------:R-:W-:Y:S01]  /*21480*/  SHF.R.U32.HI R101, RZ, 0x18, R166 ;  /* 0x00000018ff657819 */ /* 0x000fe200000116a6 */
[----:B------:R2:W-:Y:S01]  /*21490*/  ST.E.U16 [R120.64+0x62], R0 ;  /* 0x0000620078007985 */ /* 0x0005e2000c101504 */
[----:B-1----:R-:W-:Y:S02]  /*214a0*/  LOP3.LUT R108, R131, R251, R160, 0x96, !PT ;  /* 0x000000fb836c7212 */ /* 0x002fe400078e96a0 */
[----:B------:R-:W-:Y:S02]  /*214b0*/  PRMT R160, R100, 0x5410, R107 ;  /* 0x0000541064a07816 */ /* 0x000fe4000000006b */
[----:B------:R-:W-:Y:S02]  /*214c0*/  @!P2 PRMT R107, R135, 0x5410, RZ ;  /* 0x00005410876ba816 */ /* 0x000fe400000000ff */
[----:B------:R-:W-:Y:S02]  /*214d0*/  @!P6 PRMT R100, R187, 0x5410, RZ ;  /* 0x00005410bb64e816 */ /* 0x000fe400000000ff */
[----:B------:R-:W-:Y:S01]  /*214e0*/  ISETP.GE.U32.AND P6, PT, R198, R101, PT ;  /* 0x00000065c600720c */ /* 0x000fe20003fc6070 */
[----:B------:R1:W-:Y:S01]  /*214f0*/  ST.E.U16 [R200.64+0x72], R107 ;  /* 0x0000726bc8007985 */ /* 0x0003e2000c101504 */
[----:B------:R-:W-:Y:S02]  /*21500*/  PRMT R101, R170, 0x7632, R101 ;  /* 0x00007632aa657816 */ /* 0x000fe40000000065 */
[----:B--2---:R-:W-:Y:S01]  /*21510*/  PRMT R0, R137, 0x7632, R0 ;  /* 0x0000763289007816 */ /* 0x004fe20000000000 */
[----:B------:R2:W-:Y:S01]  /*21520*/  ST.E.U16 [R200.64+0x70], R100 ;  /* 0x00007064c8007985 */ /* 0x0005e2000c101504 */
[----:B------:R-:W-:Y:S07]  /*21530*/  PRMT R170, R198, 0x7054, R198 ;  /* 0x00007054c6aa7816 */ /* 0x000fee00000000c6 */
[----:B------:R-:W-:Y:S01]  /*21540*/  @!P6 HADD2 R250, -R3.H0_H0, -RZ.H0_H0 ;  /* 0xa00000ff03fae230 */ /* 0x000fe20000000900 */
[----:B-1----:R-:W-:Y:S02]  /*21550*/  PRMT R107, R106, 0x5410, R101 ;  /* 0x000054106a6b7816 */ /* 0x002fe40000000065 */
[----:B--2---:R-:W-:Y:S05]  /*21560*/  PRMT R100, R173, 0x7610, R100 ;  /* 0x00007610ad647816 */ /* 0x004fea0000000064 */
[----:B------:R-:W-:Y:S02]  /*21570*/  @!P0 HADD2 R252, -R100.H0_H0, -RZ.H0_H0 ;  /* 0xa00000ff64fc8230 */ /* 0x000fe40000000900 */
[----:B----4-:R-:W-:Y:S02]  /*21580*/  @!P4 HADD2 R185, -R101.H0_H0, -RZ.H0_H0 ;  /* 0xa00000ff65b9c230 */ /* 0x010fe40000000900 */
[----:B-----5:R-:W-:Y:S03]  /*21590*/  @!P1 HADD2 R186, -R106.H0_H0, -RZ.H0_H0 ;  /* 0xa00000ff6aba9230 */ /* 0x020fe60000000900 */
[----:B------:R-:W-:Y:S01]  /*215a0*/  PRMT R134, R185, 0x7610, R134 ;  /* 0x00007610b9867816 */ /* 0x000fe20000000086 */
[----:B---3--:R-:W-:Y:S03]  /*215b0*/  @!P3 HADD2 R184, -R2.H0_H0, -RZ.H0_H0 ;  /* 0xa00000ff02b8b230 */ /* 0x008fe60000000900 */
[----:B------:R-:W-:Y:S01]  /*215c0*/  @!P4 PRMT R101, R134, 0x5410, RZ ;  /* 0x000054108665c816 */ /* 0x000fe200000000ff */
[----:B------:R-:W-:Y:S01]  /*215d0*/  @!P1 STL.S16 [R1+0xc], R186 ;  /* 0x00000cba01009387 */ /* 0x000fe20000100600 */
[----:B------:R-:W-:Y:S01]  /*215e0*/  PRMT R128, R186, 0x7610, R128 ;  /* 0x00007610ba807816 */ /* 0x000fe20000000080 */
[----:B------:R-:W-:Y:S01]  /*215f0*/  @!P5 HADD2 R171, -R0.H0_H0, -RZ.H0_H0 ;  /* 0xa00000ff00abd230 */ /* 0x000fe20000000900 */
[----:B------:R-:W-:Y:S01]  /*21600*/  PRMT R113, R184, 0x7610, R113 ;  /* 0x00007610b8717816 */ /* 0x000fe20000000071 */
[----:B------:R1:W-:Y:S01]  /*21610*/  ST.E.U16 [R114.64+0x72], R101 ;  /* 0x0000726572007985 */ /* 0x0003e2000c101504 */
[----:B------:R-:W-:Y:S02]  /*21620*/  @!P1 PRMT R106, R128, 0x5410, RZ ;  /* 0x00005410806a9816 */ /* 0x000fe400000000ff */
[----:B------:R-:W-:Y:S01]  /*21630*/  PRMT R112, R171, 0x7610, R112 ;  /* 0x00007610ab707816 */ /* 0x000fe20000000070 */
[----:B------:R-:W-:Y:S01]  /*21640*/  @!P4 STL.S16 [R1+0x8], R185 ;  /* 0x000008b90100c387 */ /* 0x000fe20000100600 */
[C---:B------:R-:W-:Y:S02]  /*21650*/  LOP3.LUT R128, R130.reuse, 0xffff, RZ, 0xc0, !PT ;  /* 0x0000ffff82807812 */ /* 0x040fe400078ec0ff */
[----:B------:R-:W-:Y:S01]  /*21660*/  LOP3.LUT R131, R130, 0xff, RZ, 0xc0, !PT ;  /* 0x000000ff82837812 */ /* 0x000fe200078ec0ff */
[----:B------:R2:W-:Y:S01]  /*21670*/  ST.E.U16 [R114.64+0x70], R106 ;  /* 0x0000706a72007985 */ /* 0x0005e2000c101504 */
[----:B------:R-:W-:Y:S02]  /*21680*/  SHF.R.U32.HI R130, RZ, 0x18, R130 ;  /* 0x00000018ff827819 */ /* 0x000fe40000011682 */
[----:B------:R-:W-:Y:S01]  /*21690*/  ISETP.GT.AND P1, PT, R212, RZ, PT ;  /* 0x000000ffd400720c */ /* 0x000fe20003f24270 */
[----:B------:R-:W-:Y:S04]  /*216a0*/  @!P3 STL.S16 [R1+0x4], R184 ;  /* 0x000004b80100b387 */ /* 0x000fe80000100600 */
[----:B------:R3:W-:Y:S01]  /*216b0*/  @!P5 STL.S16 [R1], R171 ;  /* 0x000000ab0100d387 */ /* 0x0007e20000100600 */
[----:B-1----:R-:W-:Y:S02]  /*216c0*/  PRMT R101, R2, 0x5410, R0 ;  /* 0x0000541002657816 */ /* 0x002fe40000000000 */
[----:B------:R-:W-:Y:S02]  /*216d0*/  @!P3 PRMT R2, R113, 0x5410, RZ ;  /* 0x000054107102b816 */ /* 0x000fe400000000ff */
[----:B------:R-:W-:Y:S03]  /*216e0*/  @!P5 PRMT R0, R112, 0x5410, RZ ;  /* 0x000054107000d816 */ /* 0x000fe600000000ff */
[----:B------:R1:W-:Y:S01]  /*216f0*/  ST.E.U16 [R122.64+0x6e], R2 ;  /* 0x00006e027a007985 */ /* 0x0003e2000c101504 */
[----:B--2---:R-:W-:Y:S03]  /*21700*/  LOP3.LUT R106, R111, 0xff, RZ, 0xc0, !PT ;  /* 0x000000ff6f6a7812 */ /* 0x004fe600078ec0ff */
[----:B------:R2:W-:Y:S01]  /*21710*/  ST.E.U16 [R122.64+0x70], R0 ;  /* 0x000070007a007985 */ /* 0x0005e2000c101504 */
[----:B---3--:R-:W-:Y:S02]  /*21720*/  SHF.R.U32.HI R171, RZ, 0x10, R156 ;  /* 0x00000010ffab7819 */ /* 0x008fe4000001169c */
[----:B-1----:R-:W-:Y:S02]  /*21730*/  PRMT R2, R100, 0x5410, R3 ;  /* 0x0000541064027816 */ /* 0x002fe40000000003 */
[----:B------:R-:W-:Y:S02]  /*21740*/  @!P0 PRMT R100, R252, 0x5410, RZ ;  /* 0x00005410fc648816 */ /* 0x000fe400000000ff */
[----:B------:R-:W-:Y:S02]  /*21750*/  @!P6 PRMT R3, R250, 0x5410, RZ ;  /* 0x00005410fa03e816 */ /* 0x000fe400000000ff */
[----:B--2---:R-:W-:Y:S01]  /*21760*/  LOP3.LUT R0, R109, 0xffff, RZ, 0xc0, !PT ;  /* 0x0000ffff6d007812 */ /* 0x004fe200078ec0ff */
[----:B------:R1:W-:Y:S01]  /*21770*/  ST.E.U16 [R120.64+0x70], R100 ;  /* 0x0000706478007985 */ /* 0x0003e2000c101504 */
[----:B------:R-:W-:Y:S02]  /*21780*/  IADD3 R200, P0, R200, -0x80, RZ ;  /* 0xffffff80c8c87810 */ /* 0x000fe40007f1e0ff */
[----:B------:R-:W-:Y:S01]  /*21790*/  SHF.R.U32.HI R0, RZ, 0x8, R0 ;  /* 0x00000008ff007819 */ /* 0x000fe20000011600 */
[----:B------:R2:W-:Y:S01]  /*217a0*/  ST.E.U16 [R120.64+0x72], R3 ;  /* 0x0000720378007985 */ /* 0x0005e2000c101504 */
[----:B------:R-:W-:Y:S03]  /*217b0*/  IADD3.X R201, R201, -0x1, RZ, P0, !PT ;  /* 0xffffffffc9c97810 */ /* 0x000fe600007fe4ff */
[----:B------:R-:W3:Y:S08]  /*217c0*/  LDSM.16.MT88.4 R112, [R192+0x9000] ;  /* 0x00900000c070783b */ /* 0x000ef00000004200 */
[----:B------:R-:W-:Y:S08]  /*217d0*/  LDSM.16.MT88.4 R184, [R192+0xbc00] ;  /* 0x00bc0000c0b8783b */ /* 0x000ff00000004200 */
[----:B------:R-:W-:Y:S01]  /*217e0*/  LDSM.16.MT88.4 R188, [R194+0xbc00] ;  /* 0x00bc0000c2bc783b */ /* 0x000fe20000004200 */
[----:B-1----:R-:W-:Y:S02]  /*217f0*/  SHF.R.U32.HI R100, RZ, 0x10, R109 ;  /* 0x00000010ff647819 */ /* 0x002fe4000001166d */
[----:B--2---:R-:W-:Y:S02]  /*21800*/  SHF.R.U32.HI R3, RZ, 0x8, R110 ;  /* 0x00000008ff037819 */ /* 0x004fe4000001166e */
[----:B------:R-:W-:Y:S02]  /*21810*/  LOP3.LUT R110, R109, 0xff, RZ, 0xc0, !PT ;  /* 0x000000ff6d6e7812 */ /* 0x000fe400078ec0ff */
[----:B------:R-:W-:Y:S02]  /*21820*/  PRMT R121, R133, 0x5410, R3 ;  /* 0x0000541085797816 */ /* 0x000fe40000000003 */
[----:B------:R-:W-:Y:S02]  /*21830*/  LOP3.LUT R3, R100, 0xff, RZ, 0xc0, !PT ;  /* 0x000000ff64037812 */ /* 0x000fe400078ec0ff */
[----:B------:R-:W-:Y:S02]  /*21840*/  PRMT R111, R110, 0x5410, R0 ;  /* 0x000054106e6f7816 */ /* 0x000fe40000000000 */
[----:B------:R-:W-:Y:S02]  /*21850*/  LOP3.LUT R0, R108, 0xffff, RZ, 0xc0, !PT ;  /* 0x0000ffff6c007812 */ /* 0x000fe400078ec0ff */
[----:B------:R-:W-:Y:S02]  /*21860*/  SHF.R.U32.HI R109, RZ, 0x18, R109 ;  /* 0x00000018ff6d7819 */ /* 0x000fe4000001166d */
[----:B------:R-:W-:Y:S02]  /*21870*/  PRMT R120, R106, 0x5410, R132 ;  /* 0x000054106a787816 */ /* 0x000fe40000000084 */
[----:B------:R-:W-:Y:S01]  /*21880*/  LOP3.LUT R106, R108, 0xff, RZ, 0xc0, !PT ;  /* 0x000000ff6c6a7812 */ /* 0x000fe200078ec0ff */
[----:B------:R-:W-:Y:S01]  /*21890*/  LDSM.16.MT88.4 R132, [R192+0xb000] ;  /* 0x00b00000c084783b */ /* 0x000fe20000004200 */
[----:B------:R-:W-:Y:S02]  /*218a0*/  PRMT R109, R3, 0x5410, R109 ;  /* 0x00005410036d7816 */ /* 0x000fe4000000006d */
[----:B------:R-:W-:Y:S02]  /*218b0*/  SHF.R.U32.HI R3, RZ, 0x8, R0 ;  /* 0x00000008ff037819 */ /* 0x000fe40000011600 */
[----:B------:R-:W-:Y:S01]  /*218c0*/  SHF.R.U32.HI R0, RZ, 0x10, R108 ;  /* 0x00000010ff007819 */ /* 0x000fe2000001166c */
[--C-:B------:R-:W-:Y:S01]  /*218d0*/  HSET2.LE.AND R109, R109, R170.reuse, PT ;  /* 0x000000aa6d6d7233 */ /* 0x100fe20003803000 */
[----:B------:R-:W-:Y:S02]  /*218e0*/  SHF.R.U32.HI R110, RZ, 0x8, R128 ;  /* 0x00000008ff6e7819 */ /* 0x000fe40000011680 */
[----:B------:R-:W-:Y:S02]  /*218f0*/  LOP3.LUT R100, R129, 0xff, RZ, 0xc0, !PT ;  /* 0x000000ff81647812 */ /* 0x000fe400078ec0ff */
[----:B------:R-:W-:Y:S02]  /*21900*/  PRMT R106, R106, 0x5410, R3 ;  /* 0x000054106a6a7816 */ /* 0x000fe40000000003 */
[----:B------:R-:W-:Y:S01]  /*21910*/  SHF.R.U32.HI R3, RZ, 0x18, R108 ;  /* 0x00000018ff037819 */ /* 0x000fe2000001166c */
[--C-:B------:R-:W-:Y:S01]  /*21920*/  HSET2.LE.AND R108, R111, R170.reuse, PT ;  /* 0x000000aa6f6c7233 */ /* 0x100fe20003803000 */
[----:B------:R-:W-:Y:S01]  /*21930*/  LOP3.LUT R0, R0, 0xff, RZ, 0xc0, !PT ;  /* 0x000000ff00007812 */ /* 0x000fe200078ec0ff */
[--C-:B------:R-:W-:Y:S01]  /*21940*/  HSET2.LE.AND R111, R120, R170.reuse, PT ;  /* 0x000000aa786f7233 */ /* 0x100fe20003803000 */
[----:B------:R-:W-:Y:S01]  /*21950*/  PRMT R128, R131, 0x5410, R110 ;  /* 0x0000541083807816 */ /* 0x000fe2000000006e */
[--C-:B------:R-:W-:Y:S01]  /*21960*/  HSET2.LE.AND R110, R121, R170.reuse, PT ;  /* 0x000000aa796e7233 */ /* 0x100fe20003803000 */
[----:B------:R-:W-:Y:S01]  /*21970*/  PRMT R100, R100, 0x5410, R130 ;  /* 0x0000541064647816 */ /* 0x000fe20000000082 */
[----:B------:R-:W1:Y:S01]  /*21980*/  LDSM.16.MT88.4 R120, [R194+0x9000] ;  /* 0x00900000c278783b */ /* 0x000e620000004200 */
[----:B------:R-:W-:Y:S02]  /*21990*/  PRMT R0, R0, 0x5410, R3 ;  /* 0x0000541000007816 */ /* 0x000fe40000000003 */
        /* <DEDUP_REMOVED lines=8> */
[----:B------:R-:W-:Y:S01]  /*21a20*/  LDSM.16.MT88.4 R128, [R194+0xa000] ;  /* 0x00a00000c280783b */ /* 0x000fe20000004200 */
[----:B------:R-:W-:Y:S02]  /*21a30*/  LOP3.LUT R118, R125, R118, RZ, 0xc0, !PT ;  /* 0x000000767d767212 */ /* 0x000fe400078ec0ff */
[----:B------:R-:W-:Y:S02]  /*21a40*/  LOP3.LUT R117, R126, R117, RZ, 0xc0, !PT ;  /* 0x000000757e757212 */ /* 0x000fe400078ec0ff */
[-C--:B---3--:R-:W-:Y:S01]  /*21a50*/  HMMA.16816.F32 R4, R108, R112.reuse, R4 ;  /* 0x000000706c04723c */ /* 0x088fe20000001804 */
[----:B------:R-:W-:Y:S02]  /*21a60*/  LOP3.LUT R116, R127, R116, RZ, 0xc0, !PT ;  /* 0x000000747f747212 */ /* 0x000fe400078ec0ff */
[----:B------:R-:W-:Y:S02]  /*21a70*/  LOP3.LUT R119, R124, R119, RZ, 0xc0, !PT ;  /* 0x000000777c777212 */ /* 0x000fe400078ec0ff */
[----:B------:R-:W2:Y:S01]  /*21a80*/  LDSM.16.MT88.4 R124, [R192+0xa000] ;  /* 0x00a00000c07c783b */ /* 0x000ea20000004200 */
[----:B------:R-:W-:Y:S02]  /*21a90*/  LOP3.LUT R106, R138, 0xffff, RZ, 0xc0, !PT ;  /* 0x0000ffff8a6a7812 */ /* 0x000fe400078ec0ff */
[-C--:B------:R-:W-:Y:S02]  /*21aa0*/  LOP3.LUT R3, R139, R249.reuse, R178, 0x96, !PT ;  /* 0x000000f98b037212 */ /* 0x080fe400078e96b2 */
[C---:B------:R-:W-:Y:S02]  /*21ab0*/  HMMA.16816.F32 R8, R116.reuse, R112, R8 ;  /* 0x000000707408723c */ /* 0x040fe40000001808 */
[----:B------:R-:W-:Y:S02]  /*21ac0*/  LOP3.LUT R100, R156, 0xffff, RZ, 0xc0, !PT ;  /* 0x0000ffff9c647812 */ /* 0x000fe400078ec0ff */
[----:B------:R-:W-:Y:S02]  /*21ad0*/  LOP3.LUT R0, R157, R249, R172, 0x96, !PT ;  /* 0x000000f99d007212 */ /* 0x000fe400078e96ac */
[----:B------:R-:W-:Y:S02]  /*21ae0*/  SHF.R.U32.HI R157, RZ, 0x18, R156 ;  /* 0x00000018ff9d7819 */ /* 0x000fe4000001169c */
[-C--:B------:R-:W-:Y:S08]  /*21af0*/  HMMA.16816.F32 R12, R116, R114.reuse, R12 ;  /* 0x00000072740c723c */ /* 0x080ff0000000180c */
[C---:B------:R-:W-:Y:S01]  /*21b00*/  HMMA.16816.F32 R16, R108.reuse, R114, R16 ;  /* 0x000000726c10723c */ /* 0x040fe20000001810 */
[----:B------:R-:W3:Y:S07]  /*21b10*/  LDSM.16.MT88.4 R112, [R194+0xb000] ;  /* 0x00b00000c270783b */ /* 0x000eee0000004200 */
[-C--:B-1----:R-:W-:Y:S08]  /*21b20*/  HMMA.16816.F32 R20, R108, R120.reuse, R20 ;  /* 0x000000786c14723c */ /* 0x082ff00000001814 */
[C---:B------:R-:W-:Y:S07]  /*21b30*/  HMMA.16816.F32 R24, R116.reuse, R120, R24 ;  /* 0x000000787418723c */ /* 0x040fee0000001818 */
[----:B------:R-:W-:Y:S01]  /*21b40*/  SHF.R.U32.HI R120, RZ, 0x8, R100 ;  /* 0x00000008ff787819 */ /* 0x000fe20000011664 */
[-C--:B------:R-:W-:Y:S01]  /*21b50*/  HMMA.16816.F32 R28, R116, R122.reuse, R28 ;  /* 0x0000007a741c723c */ /* 0x080fe2000000181c */
[C---:B------:R-:W-:Y:S07]  /*21b60*/  LOP3.LUT R121, R3.reuse, 0xff, RZ, 0xc0, !PT ;  /* 0x000000ff03797812 */ /* 0x040fee00078ec0ff */
[C---:B------:R-:W-:Y:S07]  /*21b70*/  HMMA.16816.F32 R32, R108.reuse, R122, R32 ;  /* 0x0000007a6c20723c */ /* 0x040fee0000001820 */
[----:B------:R-:W-:Y:S01]  /*21b80*/  SHF.R.U32.HI R123, RZ, 0x8, R106 ;  /* 0x00000008ff7b7819 */ /* 0x000fe2000001166a */
[-C--:B--2---:R-:W-:Y:S01]  /*21b90*/  HMMA.16816.F32 R36, R108, R124.reuse, R36 ;  /* 0x0000007c6c24723c */ /* 0x084fe20000001824 */
[----:B------:R-:W-:Y:S03]  /*21ba0*/  SHF.R.U32.HI R122, RZ, 0x10, R138 ;  /* 0x00000010ff7a7819 */ /* 0x000fe6000001168a */
[----:B------:R-:W-:Y:S02]  /*21bb0*/  LOP3.LUT R106, R3, 0xffff, RZ, 0xc0, !PT ;  /* 0x0000ffff036a7812 */ /* 0x000fe400078ec0ff */
[----:B------:R-:W-:Y:S02]  /*21bc0*/  LOP3.LUT R122, R122, 0xff, RZ, 0xc0, !PT ;  /* 0x000000ff7a7a7812 */ /* 0x000fe400078ec0ff */
[C---:B------:R-:W-:Y:S01]  /*21bd0*/  HMMA.16816.F32 R40, R116.reuse, R124, R40 ;  /* 0x0000007c7428723c */ /* 0x040fe20000001828 */
[----:B------:R-:W-:Y:S03]  /*21be0*/  SHF.R.U32.HI R100, RZ, 0x8, R106 ;  /* 0x00000008ff647819 */ /* 0x000fe6000001166a */
[----:B------:R-:W-:Y:S03]  /*21bf0*/  SHF.R.U32.HI R106, RZ, 0x10, R3 ;  /* 0x00000010ff6a7819 */ /* 0x000fe60000011603 */
[----:B------:R-:W-:Y:S01]  /*21c00*/  LOP3.LUT R125, R138, 0xff, RZ, 0xc0, !PT ;  /* 0x000000ff8a7d7812 */ /* 0x000fe200078ec0ff */
[-C--:B------:R-:W-:Y:S01]  /*21c10*/  HMMA.16816.F32 R44, R116, R126.reuse, R44 ;  /* 0x0000007e742c723c */ /* 0x080fe2000000182c */
[----:B------:R-:W-:Y:S03]  /*21c20*/  LOP3.LUT R124, R156, 0xff, RZ, 0xc0, !PT ;  /* 0x000000ff9c7c7812 */ /* 0x000fe600078ec0ff */
[----:B------:R-:W-:Y:S02]  /*21c30*/  PRMT R137, R125, 0x5410, R123 ;  /* 0x000054107d897816 */ /* 0x000fe4000000007b */
[----:B------:R-:W-:Y:S02]  /*21c40*/  PRMT R156, R124, 0x5410, R120 ;  /* 0x000054107c9c7816 */ /* 0x000fe40000000078 */
[C---:B------:R-:W-:Y:S01]  /*21c50*/  HMMA.16816.F32 R48, R108.reuse, R126, R48 ;  /* 0x0000007e6c30723c */ /* 0x040fe20000001830 */
[----:B------:R-:W1:Y:S03]  /*21c60*/  LDSM.16.MT88.4 R124, [R192+0x9400] ;  /* 0x00940000c07c783b */ /* 0x000e660000004200 */
[----:B------:R-:W-:Y:S02]  /*21c70*/  SHF.R.U32.HI R138, RZ, 0x18, R138 ;  /* 0x00000018ff8a7819 */ /* 0x000fe4000001168a */
[----:B------:R-:W-:Y:S02]  /*21c80*/  LOP3.LUT R106, R106, 0xff, RZ, 0xc0, !PT ;  /* 0x000000ff6a6a7812 */ /* 0x000fe400078ec0ff */
[-C--:B------:R-:W-:Y:S01]  /*21c90*/  HMMA.16816.F32 R52, R108, R128.reuse, R52 ;  /* 0x000000806c34723c */ /* 0x080fe20000001834 */
[----:B------:R-:W-:Y:S03]  /*21ca0*/  PRMT R123, R122, 0x5410, R138 ;  /* 0x000054107a7b7816 */ /* 0x000fe6000000008a */
[--C-:B------:R-:W-:Y:S01]  /*21cb0*/  HSET2.LE.AND R122, R137, R170.reuse, PT ;  /* 0x000000aa897a7233 */ /* 0x100fe20003803000 */
[----:B------:R-:W-:Y:S01]  /*21cc0*/  PRMT R120, R121, 0x5410, R100 ;  /* 0x0000541079787816 */ /* 0x000fe20000000064 */
[--C-:B------:R-:W-:Y:S01]  /*21cd0*/  HSET2.LE.AND R123, R123, R170.reuse, PT ;  /* 0x000000aa7b7b7233 */ /* 0x100fe20003803000 */
[--C-:B------:R-:W-:Y:S01]  /*21ce0*/  SHF.R.U32.HI R100, RZ, 0x10, R0.reuse ;  /* 0x00000010ff647819 */ /* 0x100fe20000011600 */
[C---:B------:R-:W-:Y:S01]  /*21cf0*/  HMMA.16816.F32 R56, R116.reuse, R128, R56 ;  /* 0x000000807438723c */ /* 0x040fe20000001838 */
[----:B------:R-:W-:Y:S03]  /*21d00*/  LOP3.LUT R122, R141, R122, RZ, 0xc0, !PT ;  /* 0x0000007a8d7a7212 */ /* 0x000fe600078ec0ff */
[----:B------:R-:W-:Y:S01]  /*21d10*/  LOP3.LUT R123, R140, R123, RZ, 0xc0, !PT ;  /* 0x0000007b8c7b7212 */ /* 0x000fe200078ec0ff */
[--C-:B------:R-:W-:Y:S01]  /*21d20*/  HSET2.LE.AND R120, R120, R170.reuse, PT ;  /* 0x000000aa78787233 */ /* 0x100fe20003803000 */
[----:B------:R-:W-:Y:S02]  /*21d30*/  LOP3.LUT R100, R100, 0xff, RZ, 0xc0, !PT ;  /* 0x000000ff64647812 */ /* 0x000fe400078ec0ff */
[-C--:B------:R-:W-:Y:S04]  /*21d40*/  HMMA.16816.F32 R60, R116, R130.reuse, R60 ;  /* 0x00000082743c723c */ /* 0x080fe8000000183c */
[----:B------:R-:W-:Y:S02]  /*21d50*/  LOP3.LUT R120, R136, R120, RZ, 0xc0, !PT ;  /* 0x0000007888787212 */ /* 0x000fe400078ec0ff */
[----:B------:R-:W-:Y:S02]  /*21d60*/  LDSM.16.MT88.4 R136, [R192+0xb400] ;  /* 0x00b40000c088783b */ /* 0x000fe40000004200 */
[C---:B------:R-:W-:Y:S06]  /*21d70*/  HMMA.16816.F32 R64, R108.reuse, R130, R64 ;  /* 0x000000826c40723c */ /* 0x040fec0000001840 */
[----:B------:R-:W2:Y:S02]  /*21d80*/  LDSM.16.MT88.4 R128, [R194+0x9400] ;  /* 0x00940000c280783b */ /* 0x000ea40000004200 */
[-C--:B------:R-:W-:Y:S08]  /*21d90*/  HMMA.16816.F32 R68, R108, R132.reuse, R68 ;  /* 0x000000846c44723c */ /* 0x080ff00000001844 */
[C---:B------:R-:W-:Y:S08]  /*21da0*/  HMMA.16816.F32 R72, R116.reuse, R132, R72 ;  /* 0x000000847448723c */ /* 0x040ff00000001848 */
[-C--:B------:R-:W-:Y:S08]  /*21db0*/  HMMA.16816.F32 R76, R116, R134.reuse, R76 ;  /* 0x00000086744c723c */ /* 0x080ff0000000184c */
[C---:B------:R-:W-:Y:S01]  /*21dc0*/  HMMA.16816.F32 R80, R108.reuse, R134, R80 ;  /* 0x000000866c50723c */ /* 0x040fe20000001850 */
[----:B------:R-:W4:Y:S07]  /*21dd0*/  LDSM.16.MT88.4 R132, [R192+0xa400] ;  /* 0x00a40000c084783b */ /* 0x000f2e0000004200 */
[-C--:B---3--:R-:W-:Y:S08]  /*21de0*/  HMMA.16816.F32 R84, R108, R112.reuse, R84 ;  /* 0x000000706c54723c */ /* 0x088ff00000001854 */
[C---:B------:R-:W-:Y:S07]  /*21df0*/  HMMA.16816.F32 R88, R116.reuse, R112, R88 ;  /* 0x000000707458723c */ /* 0x040fee0000001858 */
[----:B------:R-:W-:Y:S01]  /*21e00*/  SHF.R.U32.HI R113, RZ, 0x18, R3 ;  /* 0x00000018ff717819 */ /* 0x000fe20000011603 */
[-C--:B------:R-:W-:Y:S01]  /*21e10*/  HMMA.16816.F32 R92, R116, R114.reuse, R92 ;  /* 0x00000072745c723c */ /* 0x080fe2000000185c */
[----:B------:R-:W-:Y:S01]  /*21e20*/  LOP3.LUT R3, R0, 0xffff, RZ, 0xc0, !PT ;  /* 0x0000ffff00037812 */ /* 0x000fe200078ec0ff */
[----:B------:R-:W3:Y:S02]  /*21e30*/  LDSM.16.MT88.4 R116, [R194+0xa400] ;  /* 0x00a40000c274783b */ /* 0x000ee40000004200 */
[----:B------:R-:W-:Y:S02]  /*21e40*/  PRMT R106, R106, 0x5410, R113 ;  /* 0x000054106a6a7816 */ /* 0x000fe40000000071 */
[----:B------:R-:W-:Y:S02]  /*21e50*/  LOP3.LUT R112, R0, 0xff, RZ, 0xc0, !PT ;  /* 0x000000ff00707812 */ /* 0x000fe400078ec0ff */
[----:B------:R-:W-:Y:S01]  /*21e60*/  HMMA.16816.F32 R96, R108, R114, R96 ;  /* 0x000000726c60723c */ /* 0x000fe20000001860 */
[----:B------:R-:W-:Y:S03]  /*21e70*/  SHF.R.U32.HI R3, RZ, 0x8, R3 ;  /* 0x00000008ff037819 */ /* 0x000fe60000011603 */
[----:B------:R-:W-:Y:S01]  /*21e80*/  SHF.R.U32.HI R0, RZ, 0x18, R0 ;  /* 0x00000018ff007819 */ /* 0x000fe20000011600 */
[--C-:B------:R-:W-:Y:S01]  /*21e90*/  HSET2.LE.AND R121, R106, R170.reuse, PT ;  /* 0x000000aa6a797233 */ /* 0x100fe20003803000 */
[----:B------:R-:W-:Y:S01]  /*21ea0*/  PRMT R112, R112, 0x5410, R3 ;  /* 0x0000541070707816 */ /* 0x000fe20000000003 */
[--C-:B------:R-:W-:Y:S01]  /*21eb0*/  HSET2.LE.AND R110, R156, R170.reuse, PT ;  /* 0x000000aa9c6e7233 */ /* 0x100fe20003803000 */
[----:B------:R-:W-:Y:S04]  /*21ec0*/  LOP3.LUT R3, R171, 0xff, RZ, 0xc0, !PT ;  /* 0x000000ffab037812 */ /* 0x000fe800078ec0ff */
[----:B------:R-:W-:Y:S02]  /*21ed0*/  PRMT R111, R3, 0x5410, R157 ;  /* 0x00005410036f7816 */ /* 0x000fe4000000009d */
[----:B------:R-:W-:Y:S01]  /*21ee0*/  PRMT R100, R100, 0x5410, R0 ;  /* 0x0000541064647816 */ /* 0x000fe20000000000 */
[--C-:B------:R-:W-:Y:S01]  /*21ef0*/  HSET2.LE.AND R0, R112, R170.reuse, PT ;  /* 0x000000aa70007233 */ /* 0x100fe20003803000 */
[----:B------:R-:W-:Y:S01]  /*21f00*/  LOP3.LUT R121, R142, R121, RZ, 0xc0, !PT ;  /* 0x000000798e797212 */ /* 0x000fe200078ec0ff */
[--C-:B------:R-:W-:Y:S01]  /*21f10*/  HSET2.LE.AND R111, R111, R170.reuse, PT ;  /* 0x000000aa6f6f7233 */ /* 0x100fe20003803000 */
[----:B------:R-:W5:Y:S01]  /*21f20*/  LDSM.16.MT88.4 R112, [R194+0xb400] ;  /* 0x00b40000c270783b */ /* 0x000f620000004200 */
[--C-:B------:R-:W-:Y:S01]  /*21f30*/  HSET2.LE.AND R109, R100, R170.reuse, PT ;  /* 0x000000aa646d7233 */ /* 0x100fe20003803000 */
[----:B------:R-:W-:Y:S02]  /*21f40*/  LOP3.LUT R110, R143, R110, RZ, 0xc0, !PT ;  /* 0x0000006e8f6e7212 */ /* 0x000fe400078ec0ff */
[----:B------:R-:W-:Y:S01]  /*21f50*/  LOP3.LUT R3, R159, R251, R174, 0x96, !PT ;  /* 0x000000fb9f037212 */ /* 0x000fe200078e96ae */
[-C--:B-1----:R-:W-:Y:S01]  /*21f60*/  HMMA.16816.F32 R4, R120, R124.reuse, R4 ;  /* 0x0000007c7804723c */ /* 0x082fe20000001804 */
[----:B------:R-:W-:Y:S02]  /*21f70*/  LOP3.LUT R108, R144, R0, RZ, 0xc0, !PT ;  /* 0x00000000906c7212 */ /* 0x000fe400078ec0ff */
[----:B------:R-:W-:Y:S02]  /*21f80*/  LOP3.LUT R109, R145, R109, RZ, 0xc0, !PT ;  /* 0x0000006d916d7212 */ /* 0x000fe400078ec0ff */
[----:B------:R-:W-:Y:S02]  /*21f90*/  LOP3.LUT R111, R146, R111, RZ, 0xc0, !PT ;  /* 0x0000006f926f7212 */ /* 0x000fe400078ec0ff */
[----:B------:R-:W-:Y:S02]  /*21fa0*/  LOP3.LUT R0, R165, R251, R176, 0x96, !PT ;  /* 0x000000fba5007212 */ /* 0x000fe400078e96b0 */
[----:B------:R-:W-:Y:S03]  /*21fb0*/  SHF.R.U32.HI R106, RZ, 0x10, R164 ;  /* 0x00000010ff6a7819 */ /* 0x000fe600000116a4 */
[C---:B------:R-:W-:Y:S01]  /*21fc0*/  HMMA.16816.F32 R8, R108.reuse, R124, R8 ;  /* 0x0000007c6c08723c */ /* 0x040fe20000001808 */
[----:B------:R-:W-:Y:S02]  /*21fd0*/  LOP3.LUT R100, R0, 0xffff, RZ, 0xc0, !PT ;  /* 0x0000ffff00647812 */ /* 0x000fe400078ec0ff */
[----:B------:R-:W-:Y:S02]  /*21fe0*/  LOP3.LUT R106, R106, 0xff, RZ, 0xc0, !PT ;  /* 0x000000ff6a6a7812 */ /* 0x000fe400078ec0ff */
[----:B------:R-:W-:Y:S02]  /*21ff0*/  SHF.R.U32.HI R100, RZ, 0x8, R100 ;  /* 0x00000008ff647819 */ /* 0x000fe40000011664 */
[----:B------:R-:W-:Y:S01]  /*22000*/  LOP3.LUT R124, R0, 0xff, RZ, 0xc0, !PT ;  /* 0x000000ff007c7812 */ /* 0x000fe200078ec0ff */
[-C--:B------:R-:W-:Y:S01]  /*22010*/  HMMA.16816.F32 R12, R108, R126.reuse, R12 ;  /* 0x0000007e6c0c723c */ /* 0x080fe2000000180c */
[----:B------:R-:W-:Y:S07]  /*22020*/  SHF.R.U32.HI R125, RZ, 0x10, R0 ;  /* 0x00000010ff7d7819 */ /* 0x000fee0000011600 */
[C---:B------:R-:W-:Y:S07]  /*22030*/  HMMA.16816.F32 R16, R120.reuse, R126, R16 ;  /* 0x0000007e7810723c */ /* 0x040fee0000001810 */
[--C-:B------:R-:W-:Y:S01]  /*22040*/  SHF.R.U32.HI R127, RZ, 0x10, R158.reuse ;  /* 0x00000010ff7f7819 */ /* 0x100fe2000001169e */
[-C--:B--2---:R-:W-:Y:S01]  /*22050*/  HMMA.16816.F32 R20, R120, R128.reuse, R20 ;  /* 0x000000807814723c */ /* 0x084fe20000001814 */
[C---:B------:R-:W-:Y:S07]  /*22060*/  LOP3.LUT R126, R158.reuse, 0xffff, RZ, 0xc0, !PT ;  /* 0x0000ffff9e7e7812 */ /* 0x040fee00078ec0ff */
[C---:B------:R-:W-:Y:S07]  /*22070*/  HMMA.16816.F32 R24, R108.reuse, R128, R24 ;  /* 0x000000806c18723c */ /* 0x040fee0000001818 */
[----:B------:R-:W-:Y:S01]  /*22080*/  LOP3.LUT R129, R158, 0xff, RZ, 0xc0, !PT ;  /* 0x000000ff9e817812 */ /* 0x000fe200078ec0ff */
[-C--:B------:R-:W-:Y:S01]  /*22090*/  HMMA.16816.F32 R28, R108, R130.reuse, R28 ;  /* 0x000000826c1c723c */ /* 0x080fe2000000181c */
[----:B------:R-:W-:Y:S03]  /*220a0*/  LOP3.LUT R128, R3, 0xff, RZ, 0xc0, !PT ;  /* 0x000000ff03807812 */ /* 0x000fe600078ec0ff */
[----:B------:R-:W-:Y:S04]  /*220b0*/  SHF.R.U32.HI R158, RZ, 0x18, R158 ;  /* 0x00000018ff9e7819 */ /* 0x000fe8000001169e */
[C---:B------:R-:W-:Y:S08]  /*220c0*/  HMMA.16816.F32 R32, R120.reuse, R130, R32 ;  /* 0x000000827820723c */ /* 0x040ff00000001820 */
[-C--:B----4-:R-:W-:Y:S08]  /*220d0*/  HMMA.16816.F32 R36, R120, R132.reuse, R36 ;  /* 0x000000847824723c */ /* 0x090ff00000001824 */
[C---:B------:R-:W-:Y:S08]  /*220e0*/  HMMA.16816.F32 R40, R108.reuse, R132, R40 ;  /* 0x000000846c28723c */ /* 0x040ff00000001828 */
[-C--:B------:R-:W-:Y:S08]  /*220f0*/  HMMA.16816.F32 R44, R108, R134.reuse, R44 ;  /* 0x000000866c2c723c */ /* 0x080ff0000000182c */
[C---:B------:R-:W-:Y:S01]  /*22100*/  HMMA.16816.F32 R48, R120.reuse, R134, R48 ;  /* 0x000000867830723c */ /* 0x040fe20000001830 */
[----:B------:R-:W-:Y:S07]  /*22110*/  LDSM.16.MT88.4 R132, [R194+0xa800] ;  /* 0x00a80000c284783b */ /* 0x000fee0000004200 */
[-C--:B---3--:R-:W-:Y:S08]  /*22120*/  HMMA.16816.F32 R52, R120, R116.reuse, R52 ;  /* 0x000000747834723c */ /* 0x088ff00000001834 */
[C---:B------:R-:W-:Y:S07]  /*22130*/  HMMA.16816.F32 R56, R108.reuse, R116, R56 ;  /* 0x000000746c38723c */ /* 0x040fee0000001838 */
[C---:B------:R-:W-:Y:S01]  /*22140*/  LOP3.LUT R117, R164.reuse, 0xff, RZ, 0xc0, !PT ;  /* 0x000000ffa4757812 */ /* 0x040fe200078ec0ff */
[-C--:B------:R-:W-:Y:S01]  /*22150*/  HMMA.16816.F32 R60, R108, R118.reuse, R60 ;  /* 0x000000766c3c723c */ /* 0x080fe2000000183c */
[----:B------:R-:W-:Y:S03]  /*22160*/  LOP3.LUT R116, R164, 0xffff, RZ, 0xc0, !PT ;  /* 0x0000ffffa4747812 */ /* 0x000fe600078ec0ff */
[----:B------:R-:W-:Y:S02]  /*22170*/  SHF.R.U32.HI R164, RZ, 0x18, R164 ;  /* 0x00000018ffa47819 */ /* 0x000fe400000116a4 */
[----:B------:R-:W-:Y:S02]  /*22180*/  SHF.R.U32.HI R116, RZ, 0x8, R116 ;  /* 0x00000008ff747819 */ /* 0x000fe40000011674 */
[C---:B------:R-:W-:Y:S01]  /*22190*/  HMMA.16816.F32 R64, R120.reuse, R118, R64 ;  /* 0x000000767840723c */ /* 0x040fe20000001840 */
[----:B------:R-:W-:Y:S03]  /*221a0*/  PRMT R164, R106, 0x5410, R164 ;  /* 0x000054106aa47816 */ /* 0x000fe600000000a4 */
[----:B------:R-:W-:Y:S02]  /*221b0*/  PRMT R140, R117, 0x5410, R116 ;  /* 0x00005410758c7816 */ /* 0x000fe40000000074 */
[----:B------:R-:W1:Y:S01]  /*221c0*/  LDSM.16.MT88.4 R116, [R192+0x9800] ;  /* 0x00980000c074783b */ /* 0x000e620000004200 */
[----:B------:R-:W-:Y:S01]  /*221d0*/  SHF.R.U32.HI R106, RZ, 0x18, R0 ;  /* 0x00000018ff6a7819 */ /* 0x000fe20000011600 */
[-C--:B------:R-:W-:Y:S01]  /*221e0*/  HMMA.16816.F32 R68, R120, R136.reuse, R68 ;  /* 0x000000887844723c */ /* 0x080fe20000001844 */
[----:B------:R-:W-:Y:S04]  /*221f0*/  LOP3.LUT R0, R3, 0xffff, RZ, 0xc0, !PT ;  /* 0x0000ffff03007812 */ /* 0x000fe800078ec0ff */
[----:B------:R-:W-:Y:S03]  /*22200*/  SHF.R.U32.HI R0, RZ, 0x8, R0 ;  /* 0x00000008ff007819 */ /* 0x000fe60000011600 */
[C---:B------:R-:W-:Y:S07]  /*22210*/  HMMA.16816.F32 R72, R108.reuse, R136, R72 ;  /* 0x000000886c48723c */ /* 0x040fee0000001848 */
[----:B------:R-:W-:Y:S01]  /*22220*/  PRMT R136, R124, 0x5410, R100 ;  /* 0x000054107c887816 */ /* 0x000fe20000000064 */
[-C--:B------:R-:W-:Y:S01]  /*22230*/  HMMA.16816.F32 R76, R108, R138.reuse, R76 ;  /* 0x0000008a6c4c723c */ /* 0x080fe2000000184c */
[----:B------:R-:W-:Y:S04]  /*22240*/  LOP3.LUT R100, R125, 0xff, RZ, 0xc0, !PT ;  /* 0x000000ff7d647812 */ /* 0x000fe800078ec0ff */
[----:B------:R-:W-:Y:S03]  /*22250*/  PRMT R100, R100, 0x5410, R106 ;  /* 0x0000541064647816 */ /* 0x000fe6000000006a */
[C---:B------:R-:W-:Y:S08]  /*22260*/  HMMA.16816.F32 R80, R120.reuse, R138, R80 ;  /* 0x0000008a7850723c */ /* 0x040ff00000001850 */
[-C--:B-----5:R-:W-:Y:S08]  /*22270*/  HMMA.16816.F32 R84, R120, R112.reuse, R84 ;  /* 0x000000707854723c */ /* 0x0a0ff00000001854 */
[C---:B------:R-:W-:Y:S07]  /*22280*/  HMMA.16816.F32 R88, R108.reuse, R112, R88 ;  /* 0x000000706c58723c */ /* 0x040fee0000001858 */
[----:B------:R-:W-:Y:S01]  /*22290*/  LOP3.LUT R112, R127, 0xff, RZ, 0xc0, !PT ;  /* 0x000000ff7f707812 */ /* 0x000fe200078ec0ff */
[-C--:B------:R-:W-:Y:S01]  /*222a0*/  HMMA.16816.F32 R92, R108, R114.reuse, R92 ;  /* 0x000000726c5c723c */ /* 0x080fe2000000185c */
[----:B------:R-:W-:Y:S02]  /*222b0*/  SHF.R.U32.HI R113, RZ, 0x8, R126 ;  /* 0x00000008ff717819 */ /* 0x000fe4000001167e */
[----:B------:R-:W2:Y:S01]  /*222c0*/  LDSM.16.MT88.4 R124, [R194+0x9800] ;  /* 0x00980000c27c783b */ /* 0x000ea20000004200 */
[----:B------:R-:W-:Y:S02]  /*222d0*/  PRMT R158, R112, 0x5410, R158 ;  /* 0x00005410709e7816 */ /* 0x000fe4000000009e */
[----:B------:R-:W-:Y:S01]  /*222e0*/  PRMT R112, R128, 0x5410, R0 ;  /* 0x0000541080707816 */ /* 0x000fe20000000000 */
[--C-:B------:R-:W-:Y:S01]  /*222f0*/  HSET2.LE.AND R108, R136, R170.reuse, PT ;  /* 0x000000aa886c7233 */ /* 0x100fe20003803000 */
[----:B------:R-:W-:Y:S01]  /*22300*/  HMMA.16816.F32 R96, R120, R114, R96 ;  /* 0x000000727860723c */ /* 0x000fe20000001860 */
[--C-:B------:R-:W-:Y:S02]  /*22310*/  SHF.R.U32.HI R0, RZ, 0x10, R3.reuse ;  /* 0x00000010ff007819 */ /* 0x100fe40000011603 */
[----:B------:R-:W-:Y:S01]  /*22320*/  LDSM.16.MT88.4 R136, [R192+0xb800] ;  /* 0x00b80000c088783b */ /* 0x000fe20000004200 */
[----:B------:R-:W-:Y:S01]  /*22330*/  SHF.R.U32.HI R3, RZ, 0x18, R3 ;  /* 0x00000018ff037819 */ /* 0x000fe20000011603 */
[--C-:B------:R-:W-:Y:S01]  /*22340*/  HSET2.LE.AND R110, R140, R170.reuse, PT ;  /* 0x000000aa8c6e7233 */ /* 0x100fe20003803000 */
[----:B------:R-:W-:Y:S01]  /*22350*/  LOP3.LUT R0, R0, 0xff, RZ, 0xc0, !PT ;  /* 0x000000ff00007812 */ /* 0x000fe200078ec0ff */
[--C-:B------:R-:W-:Y:S01]  /*22360*/  HSET2.LE.AND R109, R100, R170.reuse, PT ;  /* 0x000000aa646d7233 */ /* 0x100fe20003803000 */
[----:B------:R-:W-:Y:S01]  /*22370*/  PRMT R106, R129, 0x5410, R113 ;  /* 0x00005410816a7816 */ /* 0x000fe20000000071 */
[--C-:B------:R-:W-:Y:S02]  /*22380*/  HSET2.LE.AND R111, R164, R170.reuse, PT ;  /* 0x000000aaa46f7233 */ /* 0x100fe40003803000 */
[----:B------:R-:W3:Y:S01]  /*22390*/  LDSM.16.MT88.4 R128, [R192+0xa800] ;  /* 0x00a80000c080783b */ /* 0x000ee20000004200 */
        /* <DEDUP_REMOVED lines=9> */
[----:B------:R-:W4:Y:S01]  /*22430*/  LDSM.16.MT88.4 R120, [R194+0xb800] ;  /* 0x00b80000c278783b */ /* 0x000f220000004200 */
[-C--:B------:R-:W-:Y:S02]  /*22440*/  LOP3.LUT R3, R169, R249.reuse, R182, 0x96, !PT ;  /* 0x000000f9a9037212 */ /* 0x080fe400078e96b6 */
[----:B------:R-:W-:Y:S02]  /*22450*/  LOP3.LUT R0, R167, R249, R180, 0x96, !PT ;  /* 0x000000f9a7007212 */ /* 0x000fe400078e96b4 */
[----:B------:R-:W-:Y:S01]  /*22460*/  LOP3.LUT R112, R154, R112, RZ, 0xc0, !PT ;  /* 0x000000709a707212 */ /* 0x000fe200078ec0ff */
[-C--:B-1----:R-:W-:Y:S01]  /*22470*/  HMMA.16816.F32 R4, R108, R116.reuse, R4 ;  /* 0x000000746c04723c */ /* 0x082fe20000001804 */
[----:B------:R-:W-:Y:S01]  /*22480*/  LOP3.LUT R113, R153, R113, RZ, 0xc0, !PT ;  /* 0x0000007199717212 */ /* 0x000fe200078ec0ff */
[----:B------:R-:W1:Y:S01]  /*22490*/  LDSM.16.MT88.4 R156, [R192+0x9c00] ;  /* 0x009c0000c09c783b */ /* 0x000e620000004200 */
[----:B------:R-:W-:Y:S02]  /*224a0*/  LOP3.LUT R114, R151, R114, RZ, 0xc0, !PT ;  /* 0x0000007297727212 */ /* 0x000fe400078ec0ff */
[----:B------:R-:W-:Y:S02]  /*224b0*/  LOP3.LUT R115, R152, R115, RZ, 0xc0, !PT ;  /* 0x0000007398737212 */ /* 0x000fe400078ec0ff */
[----:B------:R-:W-:Y:S02]  /*224c0*/  LOP3.LUT R100, R168, 0xffff, RZ, 0xc0, !PT ;  /* 0x0000ffffa8647812 */ /* 0x000fe400078ec0ff */
[----:B------:R-:W-:Y:S01]  /*224d0*/  SHF.R.U32.HI R106, RZ, 0x10, R168 ;  /* 0x00000010ff6a7819 */ /* 0x000fe200000116a8 */
[----:B------:R-:W5:Y:S02]  /*224e0*/  LDSM.16.MT88.4 R140, [R194+0x9c00] ;  /* 0x009c0000c28c783b */ /* 0x000f640000004200 */
[C---:B------:R-:W-:Y:S01]  /*224f0*/  HMMA.16816.F32 R8, R112.reuse, R116, R8 ;  /* 0x000000747008723c */ /* 0x040fe20000001808 */
[----:B------:R-:W-:Y:S05]  /*22500*/  LOP3.LUT R106, R106, 0xff, RZ, 0xc0, !PT ;  /* 0x000000ff6a6a7812 */ /* 0x000fea00078ec0ff */
[----:B------:R-:W-:Y:S01]  /*22510*/  LDSM.16.MT88.4 R180, [R194+0xac00] ;  /* 0x00ac0000c2b4783b */ /* 0x000fe20000004200 */
[----:B------:R-:W-:Y:S01]  /*22520*/  LOP3.LUT R116, R166, 0xffff, RZ, 0xc0, !PT ;  /* 0x0000ffffa6747812 */ /* 0x000fe200078ec0ff */
[-C--:B------:R-:W-:Y:S01]  /*22530*/  HMMA.16816.F32 R12, R112, R118.reuse, R12 ;  /* 0x00000076700c723c */ /* 0x080fe2000000180c */
[----:B------:R-:W-:Y:S03]  /*22540*/  SHF.R.U32.HI R117, RZ, 0x8, R100 ;  /* 0x00000008ff757819 */ /* 0x000fe60000011664 */
[----:B------:R-:W-:Y:S02]  /*22550*/  SHF.R.U32.HI R100, RZ, 0x8, R116 ;  /* 0x00000008ff647819 */ /* 0x000fe40000011674 */
[----:B------:R-:W-:Y:S02]  /*22560*/  SHF.R.U32.HI R116, RZ, 0x10, R0 ;  /* 0x00000010ff747819 */ /* 0x000fe40000011600 */
[C---:B------:R-:W-:Y:S07]  /*22570*/  HMMA.16816.F32 R16, R108.reuse, R118, R16 ;  /* 0x000000766c10723c */ /* 0x040fee0000001810 */
[----:B------:R-:W-:Y:S01]  /*22580*/  LOP3.LUT R119, R168, 0xff, RZ, 0xc0, !PT ;  /* 0x000000ffa8777812 */ /* 0x000fe200078ec0ff */
[-C--:B--2---:R-:W-:Y:S01]  /*22590*/  HMMA.16816.F32 R20, R108, R124.reuse, R20 ;  /* 0x0000007c6c14723c */ /* 0x084fe20000001814 */
[----:B------:R-:W-:Y:S03]  /*225a0*/  SHF.R.U32.HI R168, RZ, 0x18, R168 ;  /* 0x00000018ffa87819 */ /* 0x000fe600000116a8 */
[----:B------:R-:W-:Y:S02]  /*225b0*/  LOP3.LUT R118, R166, 0xff, RZ, 0xc0, !PT ;  /* 0x000000ffa6767812 */ /* 0x000fe400078ec0ff */
[----:B------:R-:W-:Y:S02]  /*225c0*/  PRMT R168, R106, 0x5410, R168 ;  /* 0x000054106aa87816 */ /* 0x000fe400000000a8 */
[C---:B------:R-:W-:Y:S01]  /*225d0*/  HMMA.16816.F32 R24, R112.reuse, R124, R24 ;  /* 0x0000007c7018723c */ /* 0x040fe20000001818 */
[----:B------:R-:W-:Y:S03]  /*225e0*/  PRMT R178, R118, 0x5410, R100 ;  /* 0x0000541076b27816 */ /* 0x000fe60000000064 */
[--C-:B------:R-:W-:Y:S01]  /*225f0*/  HSET2.LE.AND R175, R168, R170.reuse, PT ;  /* 0x000000aaa8af7233 */ /* 0x100fe20003803000 */
[----:B------:R-:W-:Y:S01]  /*22600*/  LOP3.LUT R100, R3, 0xffff, RZ, 0xc0, !PT ;  /* 0x0000ffff03647812 */ /* 0x000fe200078ec0ff */
[--C-:B------:R-:W-:Y:S01]  /*22610*/  HSET2.LE.AND R178, R178, R170.reuse, PT ;  /* 0x000000aab2b27233 */ /* 0x100fe20003803000 */
[----:B------:R-:W-:Y:S01]  /*22620*/  SHF.R.U32.HI R106, RZ, 0x10, R3 ;  /* 0x00000010ff6a7819 */ /* 0x000fe20000011603 */
[-C--:B------:R-:W-:Y:S01]  /*22630*/  HMMA.16816.F32 R28, R112, R126.reuse, R28 ;  /* 0x0000007e701c723c */ /* 0x080fe2000000181c */
[----:B------:R-:W-:Y:S03]  /*22640*/  PRMT R174, R119, 0x5410, R117 ;  /* 0x0000541077ae7816 */ /* 0x000fe60000000075 */
[----:B------:R-:W-:Y:S02]  /*22650*/  LOP3.LUT R118, R3, 0xff, RZ, 0xc0, !PT ;  /* 0x000000ff03767812 */ /* 0x000fe400078ec0ff */
[----:B------:R-:W-:Y:S01]  /*22660*/  SHF.R.U32.HI R117, RZ, 0x18, R3 ;  /* 0x00000018ff757819 */ /* 0x000fe20000011603 */
[--C-:B------:R-:W-:Y:S01]  /*22670*/  HSET2.LE.AND R174, R174, R170.reuse, PT ;  /* 0x000000aaaeae7233 */ /* 0x100fe20003803000 */
[C---:B------:R-:W-:Y:S01]  /*22680*/  HMMA.16816.F32 R32, R108.reuse, R126, R32 ;  /* 0x0000007e6c20723c */ /* 0x040fe20000001820 */
[----:B------:R-:W2:Y:S03]  /*22690*/  LDSM.16.MT88.4 R124, [R192+0xac00] ;  /* 0x00ac0000c07c783b */ /* 0x000ea60000004200 */
[----:B------:R-:W-:Y:S02]  /*226a0*/  SHF.R.U32.HI R100, RZ, 0x8, R100 ;  /* 0x00000008ff647819 */ /* 0x000fe40000011664 */
[----:B------:R-:W-:Y:S02]  /*226b0*/  LOP3.LUT R106, R106, 0xff, RZ, 0xc0, !PT ;  /* 0x000000ff6a6a7812 */ /* 0x000fe400078ec0ff */
[-C--:B---3--:R-:W-:Y:S01]  /*226c0*/  HMMA.16816.F32 R36, R108, R128.reuse, R36 ;  /* 0x000000806c24723c */ /* 0x088fe20000001824 */
[----:B------:R-:W-:Y:S03]  /*226d0*/  LOP3.LUT R3, R0, 0xffff, RZ, 0xc0, !PT ;  /* 0x0000ffff00037812 */ /* 0x000fe600078ec0ff */
[----:B------:R-:W-:Y:S02]  /*226e0*/  PRMT R100, R118, 0x5410, R100 ;  /* 0x0000541076647816 */ /* 0x000fe40000000064 */
[----:B------:R-:W-:Y:S02]  /*226f0*/  PRMT R106, R106, 0x5410, R117 ;  /* 0x000054106a6a7816 */ /* 0x000fe40000000075 */
[C---:B------:R-:W-:Y:S01]  /*22700*/  HMMA.16816.F32 R40, R112.reuse, R128, R40 ;  /* 0x000000807028723c */ /* 0x040fe20000001828 */
[----:B------:R-:W-:Y:S03]  /*22710*/  SHF.R.U32.HI R166, RZ, 0x18, R166 ;  /* 0x00000018ffa67819 */ /* 0x000fe600000116a6 */
[----:B------:R-:W-:Y:S01]  /*22720*/  SHF.R.U32.HI R119, RZ, 0x18, R0 ;  /* 0x00000018ff777819 */ /* 0x000fe20000011600 */
[--C-:B------:R-:W-:Y:S01]  /*22730*/  HSET2.LE.AND R172, R100, R170.reuse, PT ;  /* 0x000000aa64ac7233 */ /* 0x100fe20003803000 */
[----:B------:R-:W-:Y:S01]  /*22740*/  IMAD.MOV.U32 R100, RZ, RZ, R104 ;  /* 0x000000ffff647224 */ /* 0x000fe200078e0068 */
[----:B------:R-:W-:Y:S01]  /*22750*/  SHF.R.U32.HI R3, RZ, 0x8, R3 ;  /* 0x00000008ff037819 */ /* 0x000fe20000011603 */
[-C--:B------:R-:W-:Y:S01]  /*22760*/  HMMA.16816.F32 R44, R112, R130.reuse, R44 ;  /* 0x00000082702c723c */ /* 0x080fe2000000182c */
[--C-:B------:R-:W-:Y:S03]  /*22770*/  HSET2.LE.AND R173, R106, R170.reuse, PT ;  /* 0x000000aa6aad7233 */ /* 0x100fe60003803000 */
[----:B------:R-:W-:Y:S01]  /*22780*/  PRMT R179, R179, 0x5410, R166 ;  /* 0x00005410b3b37816 */ /* 0x000fe200000000a6 */
[----:B------:R-:W-:Y:S01]  /*22790*/  IMAD.MOV.U32 R106, RZ, RZ, R103 ;  /* 0x000000ffff6a7224 */ /* 0x000fe200078e0067 */
[----:B------:R-:W-:Y:S02]  /*227a0*/  LOP3.LUT R172, R161, R172, RZ, 0xc0, !PT ;  /* 0x000000aca1ac7212 */ /* 0x000fe400078ec0ff */
[C---:B------:R-:W-:Y:S01]  /*227b0*/  HMMA.16816.F32 R48, R108.reuse, R130, R48 ;  /* 0x000000826c30723c */ /* 0x040fe20000001830 */
[----:B------:R-:W-:Y:S03]  /*227c0*/  LOP3.LUT R173, R155, R173, RZ, 0xc0, !PT ;  /* 0x000000ad9bad7212 */ /* 0x000fe600078ec0ff */
[----:B------:R-:W-:Y:S01]  /*227d0*/  LOP3.LUT R174, R160, R174, RZ, 0xc0, !PT ;  /* 0x000000aea0ae7212 */ /* 0x000fe200078ec0ff */
[--C-:B------:R-:W-:Y:S01]  /*227e0*/  HSET2.LE.AND R179, R179, R170.reuse, PT ;  /* 0x000000aab3b37233 */ /* 0x100fe20003803000 */
[----:B------:R-:W-:Y:S01]  /*227f0*/  LOP3.LUT R175, R107, R175, RZ, 0xc0, !PT ;  /* 0x000000af6baf7212 */ /* 0x000fe200078ec0ff */
[----:B------:R-:W-:Y:S01]  /*22800*/  IMAD.MOV.U32 R107, RZ, RZ, R102 ;  /* 0x000000ffff6b7224 */ /* 0x000fe200078e0066 */
[-C--:B------:R-:W-:Y:S01]  /*22810*/  HMMA.16816.F32 R52, R108, R132.reuse, R52 ;  /* 0x000000846c34723c */ /* 0x080fe20000001834 */
[----:B------:R-:W-:Y:S03]  /*22820*/  LOP3.LUT R178, R101, R178, RZ, 0xc0, !PT ;  /* 0x000000b265b27212 */ /* 0x000fe600078ec0ff */
[----:B------:R-:W-:Y:S01]  /*22830*/  LOP3.LUT R179, R2, R179, RZ, 0xc0, !PT ;  /* 0x000000b302b37212 */ /* 0x000fe200078ec0ff */
[----:B------:R-:W-:Y:S03]  /*22840*/  IMAD.MOV.U32 R101, RZ, RZ, R105 ;  /* 0x000000ffff657224 */ /* 0x000fe600078e0069 */
        /* <DEDUP_REMOVED lines=8> */
[C---:B------:R-:W-:Y:S07]  /*228d0*/  HMMA.16816.F32 R88, R112.reuse, R120, R88 ;  /* 0x000000787058723c */ /* 0x040fee0000001858 */
[----:B------:R-:W-:Y:S01]  /*228e0*/  LOP3.LUT R120, R0, 0xff, RZ, 0xc0, !PT ;  /* 0x000000ff00787812 */ /* 0x000fe200078ec0ff */
[-C--:B------:R-:W-:Y:S01]  /*228f0*/  HMMA.16816.F32 R92, R112, R122.reuse, R92 ;  /* 0x0000007a705c723c */ /* 0x080fe2000000185c */
[----:B------:R-:W-:Y:S03]  /*22900*/  LOP3.LUT R0, R116, 0xff, RZ, 0xc0, !PT ;  /* 0x000000ff74007812 */ /* 0x000fe600078ec0ff */
[----:B------:R-:W-:Y:S02]  /*22910*/  PRMT R3, R120, 0x5410, R3 ;  /* 0x0000541078037816 */ /* 0x000fe40000000003 */
[----:B------:R-:W-:Y:S02]  /*22920*/  PRMT R0, R0, 0x5410, R119 ;  /* 0x0000541000007816 */ /* 0x000fe40000000077 */
[----:B------:R-:W-:Y:S01]  /*22930*/  HMMA.16816.F32 R96, R108, R122, R96 ;  /* 0x0000007a6c60723c */ /* 0x000fe20000001860 */
[--C-:B------:R-:W-:Y:S03]  /*22940*/  HSET2.LE.AND R176, R3, R170.reuse, PT ;  /* 0x000000aa03b07233 */ /* 0x100fe60003803000 */
[----:B------:R-:W-:Y:S01]  /*22950*/  HSET2.LE.AND R177, R0, R170, PT ;  /* 0x000000aa00b17233 */ /* 0x000fe20003803000 */
[----:B------:R-:W-:Y:S02]  /*22960*/  IADD3 R0, R212, -0x1, RZ ;  /* 0xffffffffd4007810 */ /* 0x000fe40007ffe0ff */
[----:B------:R-:W-:Y:S01]  /*22970*/  LOP3.LUT R176, R163, R176, RZ, 0xc0, !PT ;  /* 0x000000b0a3b07212 */ /* 0x000fe200078ec0ff */
[-C--:B-1----:R-:W-:Y:S01]  /*22980*/  HMMA.16816.F32 R168, R172, R156.reuse, R4 ;  /* 0x0000009caca8723c */ /* 0x082fe20000001804 */
[----:B------:R-:W-:Y:S03]  /*22990*/  LOP3.LUT R177, R162, R177, RZ, 0xc0, !PT ;  /* 0x000000b1a2b17212 */ /* 0x000fe600078ec0ff */
[----:B------:R-:W-:Y:S04]  /*229a0*/  IMAD.MOV.U32 R212, RZ, RZ, R0 ;  /* 0x000000ffffd47224 */ /* 0x000fe800078e0000 */
[C---:B------:R-:W-:Y:S08]  /*229b0*/  HMMA.16816.F32 R164, R176.reuse, R156, R8 ;  /* 0x0000009cb0a4723c */ /* 0x040ff00000001808 */
[-C--:B------:R-:W-:Y:S08]  /*229c0*/  HMMA.16816.F32 R160, R176, R158.reuse, R12 ;  /* 0x0000009eb0a0723c */ /* 0x080ff0000000180c */
[C---:B------:R-:W-:Y:S08]  /*229d0*/  HMMA.16816.F32 R156, R172.reuse, R158, R16 ;  /* 0x0000009eac9c723c */ /* 0x040ff00000001810 */
[-C--:B-----5:R-:W-:Y:S08]  /*229e0*/  HMMA.16816.F32 R152, R172, R140.reuse, R20 ;  /* 0x0000008cac98723c */ /* 0x0a0ff00000001814 */
[C---:B------:R-:W-:Y:S08]  /*229f0*/  HMMA.16816.F32 R148, R176.reuse, R140, R24 ;  /* 0x0000008cb094723c */ /* 0x040ff00000001818 */
[-C--:B------:R-:W-:Y:S08]  /*22a00*/  HMMA.16816.F32 R144, R176, R142.reuse, R28 ;  /* 0x0000008eb090723c */ /* 0x080ff0000000181c */
        /* <DEDUP_REMOVED lines=18> */
.L_x_597:
[----:B------:R-:W-:Y:S01]  /*22b30*/  MOV R4, UR6 ;  /* 0x0000000600047c02 */ /* 0x000fe20008000f00 */
[----:B------:R-:W-:-:S02]  /*22b40*/  IMAD.U32 R2, RZ, RZ, UR6 ;  /* 0x00000006ff027e24 */ /* 0x000fc4000f8e00ff */
[----:B------:R-:W-:Y:S02]  /*22b50*/  IMAD.U32 R3, RZ, RZ, UR7 ;  /* 0x00000007ff037e24 */ /* 0x000fe4000f8e00ff */
[----:B------:R-:W-:-:S03]  /*22b60*/  IMAD.U32 R5, RZ, RZ, UR7 ;  /* 0x00000007ff057e24 */ /* 0x000fc6000f8e00ff */
[----:B-----5:R1:W5:Y:S04]  /*22b70*/  LD.E R53, [R2.64+0xd8] ;  /* 0x0000d80402357980 */ /* 0x020368000c101900 */
[----:B------:R1:W5:Y:S01]  /*22b80*/  LD.E R4, [R4.64+0x17c] ;  /* 0x00017c0404047980 */ /* 0x000362000c101900 */
[----:B------:R-:W-:Y:S02]  /*22b90*/  MOV R8, 0x1f ;  /* 0x0000001f00087802 */ /* 0x000fe40000000f00 */
[----:B------:R-:W-:Y:S01]  /*22ba0*/  MOV R7, 0xffffffff ;  /* 0xffffffff00077802 */ /* 0x000fe20000000f00 */
[----:B------:R-:W-:Y:S05]  /*22bb0*/  BRA.DIV ~URZ, `(.L_x_601) ;  /* 0x00002e827f007947 */ /* 0x000fea000b800000 */
[----:B------:R-:W2:Y:S04]  /*22bc0*/  LDL R0, [R1+0x130] ;  /* 0x0001300001007983 */ /* 0x000ea80000100800 */
[----:B-12---:R1:W2:Y:S02]  /*22bd0*/  SHFL.BFLY PT, R5, R0, 0x2, 0x1f ;  /* 0x0c401f0000057f89 */ /* 0x0062a400000e0000 */
.L_x_630:
[----:B-1----:R-:W3:Y:S02]  /*22be0*/  LDL.LU R0, [R1+0x130] ;  /* 0x0001300001007983 */ /* 0x002ee40000300800 */
[----:B--23--:R-:W-:Y:S01]  /*22bf0*/  FADD.FTZ R5, R5, R0 ;  /* 0x0000000005057221 */ /* 0x00cfe20000010000 */
[----:B------:R-:W-:Y:S05]  /*22c00*/  BRA.DIV ~URZ, `(.L_x_602) ;  /* 0x00002e927f007947 */ /* 0x000fea000b800000 */
[----:B------:R-:W2:Y:S04]  /*22c10*/  LDL.LU R7, [R1+0x134] ;  /* 0x0001340001077983 */ /* 0x000ea80000300800 */
[----:B------:R-:W3:Y:S04]  /*22c20*/  LDL.LU R3, [R1+0x144] ;  /* 0x0001440001037983 */ /* 0x000ee80000300800 */
[----:B------:R-:W4:Y:S04]  /*22c30*/  LDL.LU R10, [R1+0x140] ;  /* 0x00014000010a7983 */ /* 0x000f280000300800 */
[----:B------:R-:W1:Y:S02]  /*22c40*/  SHFL.BFLY PT, R8, R5, 0x1, 0x1f ;  /* 0x0c201f0005087f89 */ /* 0x000e6400000e0000 */
[----:B-1----:R-:W-:-:S02]  /*22c50*/  FADD.FTZ R57, R5, R8 ;  /* 0x0000000805397221 */ /* 0x002fc40000010000 */
[----:B--2---:R-:W1:Y:S04]  /*22c60*/  SHFL.BFLY PT, R2, R7, 0x2, 0x1f ;  /* 0x0c401f0007027f89 */ /* 0x004e6800000e0000 */
[----:B---3--:R-:W2:Y:S04]  /*22c70*/  SHFL.BFLY PT, R0, R3, 0x2, 0x1f ;  /* 0x0c401f0003007f89 */ /* 0x008ea800000e0000 */
[----:B----4-:R-:W3:Y:S01]  /*22c80*/  SHFL.BFLY PT, R6, R10, 0x2, 0x1f ;  /* 0x0c401f000a067f89 */ /* 0x010ee200000e0000 */
[----:B-1----:R-:W-:Y:S02]  /*22c90*/  FADD.FTZ R2, R2, R7 ;  /* 0x0000000702027221 */ /* 0x002fe40000010000 */
[----:B--2---:R-:W-:-:S03]  /*22ca0*/  FADD.FTZ R0, R0, R3 ;  /* 0x0000000300007221 */ /* 0x004fc60000010000 */
[----:B------:R-:W1:Y:S01]  /*22cb0*/  SHFL.BFLY PT, R7, R2, 0x1, 0x1f ;  /* 0x0c201f0002077f89 */ /* 0x000e6200000e0000 */
[----:B---3--:R-:W-:-:S03]  /*22cc0*/  FADD.FTZ R6, R6, R10 ;  /* 0x0000000a06067221 */ /* 0x008fc60000010000 */
[----:B------:R-:W2:Y:S04]  /*22cd0*/  SHFL.BFLY PT, R3, R0, 0x1, 0x1f ;  /* 0x0c201f0000037f89 */ /* 0x000ea800000e0000 */
[----:B------:R3:W4:Y:S01]  /*22ce0*/  SHFL.BFLY PT, R9, R6, 0x1, 0x1f ;  /* 0x0c201f0006097f89 */ /* 0x00072200000e0000 */
[----:B-1----:R-:W-:Y:S02]  /*22cf0*/  FADD.FTZ R56, R2, R7 ;  /* 0x0000000702387221 */ /* 0x002fe40000010000 */
[----:B--2---:R-:W-:Y:S02]  /*22d00*/  FADD.FTZ R55, R0, R3 ;  /* 0x0000000300377221 */ /* 0x004fe40000010000 */
.L_x_631:
[----:B------:R-:W2:Y:S01]  /*22d10*/  LDL R58, [R1+0x1a0] ;  /* 0x0001a000013a7983 */ /* 0x000ea20000100800 */
[----:B------:R-:W-:Y:S01]  /*22d20*/  FSETP.NE.FTZ.AND P5, PT, R57, RZ, PT ;  /* 0x000000ff3900720b */ /* 0x000fe20003fb5000 */
[----:B----4-:R-:W-:Y:S01]  /*22d30*/  FADD.FTZ R54, R9, R6 ;  /* 0x0000000609367221 */ /* 0x010fe20000010000 */
[----:B------:R-:W-:Y:S01]  /*22d40*/  MOV R0, 0x3f800000 ;  /* 0x3f80000000007802 */ /* 0x000fe20000000f00 */
[----:B------:R-:W1:Y:S01]  /*22d50*/  S2R R67, SR_TID.X ;  /* 0x0000000000437919 */ /* 0x000e620000002100 */
[----:B------:R-:W-:-:S02]  /*22d60*/  FSETP.NE.FTZ.AND P3, PT, R55, RZ, PT ;  /* 0x000000ff3700720b */ /* 0x000fc40003f75000 */
[----:B------:R-:W-:Y:S02]  /*22d70*/  MOV R2, 0x3f800000 ;  /* 0x3f80000000027802 */ /* 0x000fe40000000f00 */
[----:B------:R-:W-:Y:S02]  /*22d80*/  FSETP.NE.FTZ.AND P2, PT, R54, RZ, PT ;  /* 0x000000ff3600720b */ /* 0x000fe40003f55000 */
[----:B------:R-:W-:Y:S02]  /*22d90*/  FSETP.NE.FTZ.AND P4, PT, R56, RZ, PT ;  /* 0x000000ff3800720b */ /* 0x000fe40003f95000 */
[----:B------:R-:W-:Y:S01]  /*22da0*/  MOV R3, 0x3f800000 ;  /* 0x3f80000000037802 */ /* 0x000fe20000000f00 */
[----:B------:R-:W4:Y:S08]  /*22db0*/  @P5 MUFU.RCP R0, R57 ;  /* 0x0000003900005308 */ /* 0x000f300000001000 */
[----:B------:R-:W3:Y:S01]  /*22dc0*/  @P3 MUFU.RCP R2, R55 ;  /* 0x0000003700023308 */ /* 0x000ee20000001000 */
[----:B-1----:R-:W-:Y:S01]  /*22dd0*/  SHF.R.S32.HI R65, RZ, 0x1f, R67 ;  /* 0x0000001fff417819 */ /* 0x002fe20000011443 */
[----:B----45:R-:W-:-:S06]  /*22de0*/  FMUL.FTZ R0, R4, R0 ;  /* 0x0000000004007220 */ /* 0x030fcc0000410000 */
[----:B------:R-:W1:Y:S01]  /*22df0*/  @P4 MUFU.RCP R3, R56 ;  /* 0x0000003800034308 */ /* 0x000e620000001000 */
[CC--:B------:R-:W-:Y:S01]  /*22e00*/  LEA.HI R64, R65.reuse, R67.reuse, RZ, 0x2 ;  /* 0x0000004341407211 */ /* 0x0c0fe200078f10ff */
[C---:B------:R-:W-:Y:S01]  /*22e10*/  FMUL.FTZ R168, R0.reuse, R168 ;  /* 0x000000a800a87220 */ /* 0x040fe20000410000 */
[----:B------:R-:W-:Y:S01]  /*22e20*/  LEA.HI R65, R65, R67, RZ, 0x5 ;  /* 0x0000004341417211 */ /* 0x000fe200078f28ff */
[C---:B------:R-:W-:Y:S01]  /*22e30*/  FMUL.FTZ R18, R0.reuse, R169 ;  /* 0x000000a900127220 */ /* 0x040fe20000410000 */
[----:B------:R-:W-:Y:S01]  /*22e40*/  SHF.R.S32.HI R66, RZ, 0x2, R64 ;  /* 0x00000002ff427819 */ /* 0x000fe20000011440 */
        /* <DEDUP_REMOVED lines=32> */
[----:B------:R-:W-:Y:S01]  /*23050*/  MOV R0, 0x3f800000 ;  /* 0x3f80000000007802 */ /* 0x000fe20000000f00 */
[----:B---3--:R-:W-:Y:S01]  /*23060*/  FMUL.FTZ R2, R4, R2 ;  /* 0x0000000204027220 */ /* 0x008fe20000410000 */
[----:B------:R-:W-:Y:S01]  /*23070*/  F2FP.PACK_AB R26, R26, R84 ;  /* 0x000000541a1a723e */ /* 0x000fe200000000ff */
[----:B-1----:R-:W-:Y:S01]  /*23080*/  FMUL.FTZ R3, R4, R3 ;  /* 0x0000000304037220 */ /* 0x002fe20000410000 */
[----:B------:R-:W-:Y:S01]  /*23090*/  F2FP.PACK_AB R21, R21, R96 ;  /* 0x000000601515723e */ /* 0x000fe200000000ff */
[C---:B------:R-:W-:Y:S01]  /*230a0*/  FMUL.FTZ R164, R2.reuse, R164 ;  /* 0x000000a402a47220 */ /* 0x040fe20000410000 */
[----:B------:R-:W1:Y:S01]  /*230b0*/  @P2 MUFU.RCP R0, R54 ;  /* 0x0000003600002308 */ /* 0x000e620000001000 */
        /* <DEDUP_REMOVED lines=33> */
[----:B------:R-:W-:Y:S01]  /*232d0*/  SHF.R.S32.HI R2, RZ, 0x1f, R66 ;  /* 0x0000001fff027819 */ /* 0x000fe20000011442 */
[----:B-1----:R-:W-:Y:S01]  /*232e0*/  FMUL.FTZ R0, R4, R0 ;  /* 0x0000000004007220 */ /* 0x002fe20000410000 */
[----:B------:R-:W-:Y:S01]  /*232f0*/  SHF.R.S32.HI R4, RZ, 0x5, R65 ;  /* 0x00000005ff047819 */ /* 0x000fe20000011441 */
[----:B------:R-:W-:Y:S01]  /*23300*/  FMUL.FTZ R170, R3, R170 ;  /* 0x000000aa03aa7220 */ /* 0x000fe20000410000 */
[----:B------:R-:W-:Y:S01]  /*23310*/  LEA.HI R2, R2, R66, RZ, 0x3 ;  /* 0x0000004202027211 */ /* 0x000fe200078f18ff */
[----:B------:R-:W-:Y:S01]  /*23320*/  FMUL.FTZ R166, R0, R166 ;  /* 0x000000a600a67220 */ /* 0x000fe20000410000 */
        /* <DEDUP_REMOVED lines=33> */
[C---:B------:R-:W-:Y:S02]  /*23540*/  FMUL.FTZ R12, R0.reuse, R91 ;  /* 0x0000005b000c7220 */ /* 0x040fe40000410000 */
[C---:B------:R-:W-:Y:S02]  /*23550*/  FMUL.FTZ R94, R0.reuse, R94 ;  /* 0x0000005e005e7220 */ /* 0x040fe40000410000 */
[----:B------:R-:W-:Y:S01]  /*23560*/  FMUL.FTZ R95, R0, R95 ;  /* 0x0000005f005f7220 */ /* 0x000fe20000410000 */
[----:B------:R-:W-:Y:S01]  /*23570*/  LEA.HI R0, R2, R2, RZ, 0x1 ;  /* 0x0000000202007211 */ /* 0x000fe200078f08ff */
[C---:B------:R-:W-:Y:S01]  /*23580*/  FMUL.FTZ R17, R3.reuse, R171 ;  /* 0x000000ab03117220 */ /* 0x040fe20000410000 */
[----:B------:R-:W-:Y:S01]  /*23590*/  F2FP.PACK_AB R12, R12, R90 ;  /* 0x0000005a0c0c723e */ /* 0x000fe200000000ff */
[C---:B------:R-:W-:Y:S01]  /*235a0*/  FMUL.FTZ R158, R3.reuse, R158 ;  /* 0x0000009e039e7220 */ /* 0x040fe20000410000 */
[----:B------:R-:W-:Y:S01]  /*235b0*/  SHF.R.S32.HI R11, RZ, 0x1, R0 ;  /* 0x00000001ff0b7819 */ /* 0x000fe20000011400 */
[C---:B------:R-:W-:Y:S01]  /*235c0*/  FMUL.FTZ R22, R3.reuse, R159 ;  /* 0x0000009f03167220 */ /* 0x040fe20000410000 */
[----:B------:R-:W-:Y:S01]  /*235d0*/  LOP3.LUT R0, R0, 0x3fffffe, RZ, 0xc0, !PT ;  /* 0x03fffffe00007812 */ /* 0x000fe200078ec0ff */
[----:B------:R-:W-:Y:S01]  /*235e0*/  FMUL.FTZ R154, R3, R154 ;  /* 0x0000009a039a7220 */ /* 0x000fe20000410000 */
[----:B------:R-:W-:Y:S01]  /*235f0*/  SHF.L.U32 R5, R11, 0x6, RZ ;  /* 0x000000060b057819 */ /* 0x000fe200000006ff */
[C---:B------:R-:W-:Y:S01]  /*23600*/  FMUL.FTZ R50, R3.reuse, R155 ;  /* 0x0000009b03327220 */ /* 0x040fe20000410000 */
[----:B------:R-:W-:Y:S01]  /*23610*/  IADD3 R0, R2, -R0, RZ ;  /* 0x8000000002007210 */ /* 0x000fe20007ffe0ff */
[----:B------:R-:W-:Y:S01]  /*23620*/  FMUL.FTZ R142, R3, R142 ;  /* 0x0000008e038e7220 */ /* 0x000fe20000410000 */
[----:B------:R-:W-:Y:S01]  /*23630*/  LOP3.LUT R2, R5, 0xc0, RZ, 0xc0, !PT ;  /* 0x000000c005027812 */ /* 0x000fe200078ec0ff */
[----:B------:R-:W-:Y:S01]  /*23640*/  FMUL.FTZ R47, R3, R143 ;  /* 0x0000008f032f7220 */ /* 0x000fe20000410000 */
[----:B------:R-:W-:Y:S01]  /*23650*/  LOP3.LUT P0, RZ, R11, 0x2, RZ, 0xc0, !PT ;  /* 0x000000020bff7812 */ /* 0x000fe2000780c0ff */
[C---:B------:R-:W-:Y:S01]  /*23660*/  FMUL.FTZ R138, R3.reuse, R138 ;  /* 0x0000008a038a7220 */ /* 0x040fe20000410000 */
[----:B------:R-:W-:Y:S01]  /*23670*/  LEA.HI R2, R2, R2, RZ, 0x1d ;  /* 0x0000000202027211 */ /* 0x000fe200078fe8ff */
[----:B------:R-:W-:Y:S01]  /*23680*/  FMUL.FTZ R44, R3, R139 ;  /* 0x0000008b032c7220 */ /* 0x000fe20000410000 */
[----:B------:R-:W-:Y:S01]  /*23690*/  F2FP.PACK_AB R17, R17, R170 ;  /* 0x000000aa1111723e */ /* 0x000fe200000000ff */
[C---:B------:R-:W-:Y:S01]  /*236a0*/  FMUL.FTZ R126, R3.reuse, R126 ;  /* 0x0000007e037e7220 */ /* 0x040fe20000410000 */
[----:B------:R-:W-:Y:S01]  /*236b0*/  F2FP.PACK_AB R22, R22, R158 ;  /* 0x0000009e1616723e */ /* 0x000fe200000000ff */
        /* <DEDUP_REMOVED lines=22> */
[----:B------:R-:W-:Y:S02]  /*23820*/  LOP3.LUT R3, R64, 0xfffffffc, RZ, 0xc0, !PT ;  /* 0xfffffffc40037812 */ /* 0x000fe400078ec0ff */
[----:B------:R-:W-:-:S02]  /*23830*/  F2FP.PACK_AB R25, R25, R86 ;  /* 0x000000561919723e */ /* 0x000fc400000000ff */
[----:B------:R-:W-:Y:S02]  /*23840*/  IADD3 R3, -R3, R67, RZ ;  /* 0x0000004303037210 */ /* 0x000fe40007ffe1ff */
[----:B------:R-:W-:Y:S02]  /*23850*/  F2FP.PACK_AB R20, R20, R98 ;  /* 0x000000621414723e */ /* 0x000fe400000000ff */
[----:B------:R-:W-:-:S04]  /*23860*/  LEA R3, R4, R3, 0x8 ;  /* 0x0000000304037211 */ /* 0x000fc800078e40ff */
[----:B------:R-:W-:Y:S02]  /*23870*/  LEA R0, R0, R3, 0x4 ;  /* 0x0000000300007211 */ /* 0x000fe400078e20ff */
[----:B------:R-:W-:Y:S02]  /*23880*/  LOP3.LUT R3, R11, 0x1, RZ, 0xc0, !PT ;  /* 0x000000010b037812 */ /* 0x000fe400078ec0ff */
[----:B------:R-:W-:Y:S02]  /*23890*/  LEA R0, R0, R2, 0x1 ;  /* 0x0000000200007211 */ /* 0x000fe400078e08ff */
[----:B------:R-:W-:Y:S02]  /*238a0*/  ISETP.NE.U32.AND P1, PT, R3, 0x1, PT ;  /* 0x000000010300780c */ /* 0x000fe40003f25070 */
[----:B------:R-:W-:Y:S02]  /*238b0*/  SHF.L.U32 R0, R0, 0x1, RZ ;  /* 0x0000000100007819 */ /* 0x000fe400000006ff */
[----:B------:R-:W-:-:S02]  /*238c0*/  MOV R3, 0x20 ;  /* 0x0000002000037802 */ /* 0x000fc40000000f00 */
[C---:B------:R-:W-:Y:S01]  /*238d0*/  IADD3 R2, R0.reuse, -0x10, RZ ;  /* 0xfffffff000027810 */ /* 0x040fe20007ffe0ff */
[----:B------:R-:W-:Y:S01]  /*238e0*/  STS [R0], R18 ;  /* 0x0000001200007388 */ /* 0x000fe20000000800 */
[----:B------:R-:W-:Y:S02]  /*238f0*/  SEL R3, R3, 0xffffffe0, !P0 ;  /* 0xffffffe003037807 */ /* 0x000fe40004000000 */
[----:B------:R-:W-:Y:S01]  /*23900*/  F2FP.PACK_AB R11, R95, R94 ;  /* 0x0000005e5f0b723e */ /* 0x000fe200000000ff */
[----:B------:R-:W-:Y:S01]  /*23910*/  STS [R0+0x200], R17 ;  /* 0x0002001100007388 */ /* 0x000fe20000000800 */
[C---:B------:R-:W-:Y:S02]  /*23920*/  IADD3 R4, R0.reuse, R3, RZ ;  /* 0x0000000300047210 */ /* 0x040fe40007ffe0ff */
[----:B------:R-:W-:-:S04]  /*23930*/  @P1 IADD3 R2, R0, 0x10, RZ ;  /* 0x0000001000021810 */ /* 0x000fc80007ffe0ff */
        /* <DEDUP_REMOVED lines=9> */
[----:B------:R-:W-:Y:S01]  /*239d0*/  STS [R3], R48 ;  /* 0x0000003003007388 */ /* 0x000fe20000000800 */
[----:B--2---:R-:W-:-:S03]  /*239e0*/  ISETP.NE.AND P0, PT, R58, -0x1, PT ;  /* 0xffffffff3a00780c */ /* 0x004fc60003f05270 */
        /* <DEDUP_REMOVED lines=26> */
[----:B------:R2:W-:Y:S01]  /*23b90*/  STS [R0+0x5200], R6 ;  /* 0x0052000600007388 */ /* 0x0005e20000000800 */
[----:B-1----:R-:W-:-:S03]  /*23ba0*/  MOV R7, UR7 ;  /* 0x0000000700077c02 */ /* 0x002fc60008000f00 */
[----:B------:R-:W-:Y:S04]  /*23bb0*/  STS [R2+0x5000], R27 ;  /* 0x0050001b02007388 */ /* 0x000fe80000000800 */
[----:B------:R1:W-:Y:S04]  /*23bc0*/  STS [R2+0x5200], R5 ;  /* 0x0052000502007388 */ /* 0x0003e80000000800 */
[----:B------:R-:W-:Y:S04]  /*23bd0*/  STS [R4+0x4000], R26 ;  /* 0x0040001a04007388 */ /* 0x000fe80000000800 */
[----:B------:R-:W-:Y:S04]  /*23be0*/  STS [R4+0x4200], R25 ;  /* 0x0042001904007388 */ /* 0x000fe80000000800 */
[----:B------:R-:W-:Y:S04]  /*23bf0*/  STS [R3+0x4000], R21 ;  /* 0x0040001503007388 */ /* 0x000fe80000000800 */
[----:B------:R3:W-:Y:S01]  /*23c00*/  STS [R3+0x4200], R20 ;  /* 0x0042001403007388 */ /* 0x0007e20000000800 */
[----:B--2---:R-:W-:-:S03]  /*23c10*/  MOV R6, UR6 ;  /* 0x0000000600067c02 */ /* 0x004fc60008000f00 */
[----:B------:R-:W-:Y:S04]  /*23c20*/  STS [R4+0x5000], R28 ;  /* 0x0050001c04007388 */ /* 0x000fe80000000800 */
[----:B------:R2:W-:Y:S04]  /*23c30*/  STS [R4+0x5200], R12 ;  /* 0x0052000c04007388 */ /* 0x0005e80000000800 */
[----:B------:R-:W-:Y:S04]  /*23c40*/  STS [R3+0x5000], R19 ;  /* 0x0050001303007388 */ /* 0x000fe80000000800 */
[----:B------:R4:W-:Y:S01]  /*23c50*/  STS [R3+0x5200], R11 ;  /* 0x0052000b03007388 */ /* 0x0009e20000000800 */
[----:B-1----:R-:W-:-:S02]  /*23c60*/  MOV R5, UR7 ;  /* 0x0000000700057c02 */ /* 0x002fc40008000f00 */
[----:B------:R-:W-:Y:S02]  /*23c70*/  MOV R2, UR6 ;  /* 0x0000000600027c02 */ /* 0x000fe40008000f00 */
[----:B------:R-:W-:Y:S02]  /*23c80*/  MOV R8, UR6 ;  /* 0x0000000600087c02 */ /* 0x000fe40008000f00 */
[----:B------:R-:W-:Y:S01]  /*23c90*/  MOV R9, UR7 ;  /* 0x0000000700097c02 */ /* 0x000fe20008000f00 */
[----:B------:R-:W1:Y:S01]  /*23ca0*/  S2R R100, SR_CTAID.Y ;  /* 0x0000000000647919 */ /* 0x000e620000002600 */
[----:B------:R-:W-:-:S03]  /*23cb0*/  MOV R10, UR6 ;  /* 0x00000006000a7c02 */ /* 0x000fc60008000f00 */
[----:B---3--:R3:W5:Y:S04]  /*23cc0*/  LD.E.64 R20, [R6.64+0x90] ;  /* 0x0000900406147980 */ /* 0x008768000c101b00 */
[----:B--2---:R3:W2:Y:S01]  /*23cd0*/  @P0 LD.E.64 R12, [R6.64+0x88] ;  /* 0x00008804060c0980 */ /* 0x0046a2000c101b00 */
[----:B------:R-:W-:-:S05]  /*23ce0*/  MOV R4, UR6 ;  /* 0x0000000600047c02 */ /* 0x000fca0008000f00 */
[----:B------:R1:W2:Y:S01]  /*23cf0*/  LD.E.U16 R0, [R4.64+0x1c8] ;  /* 0x0001c80404007980 */ /* 0x0002a2000c101500 */
[----:B----4-:R-:W-:-:S06]  /*23d00*/  MOV R3, UR7 ;  /* 0x0000000700037c02 */ /* 0x010fcc0008000f00 */
[----:B------:R-:W4:Y:S01]  /*23d10*/  @!P0 LD.E.64 R2, [R2.64+0x80] ;  /* 0x0000800402028980 */ /* 0x000f22000c101b00 */
[----:B------:R-:W-:Y:S02]  /*23d20*/  MOV R11, UR7 ;  /* 0x00000007000b7c02 */ /* 0x000fe40008000f00 */
[----:B------:R-:W-:-:S03]  /*23d30*/  MOV R37, 0x7f800000 ;  /* 0x7f80000000257802 */ /* 0x000fc60000000f00 */
[----:B------:R1:W5:Y:S01]  /*23d40*/  LD.E.64 R18, [R10.64+0x70] ;  /* 0x000070040a127980 */ /* 0x000362000c101b00 */
[----:B---3--:R-:W3:Y:S08]  /*23d50*/  @P4 MUFU.LG2 R7, R56 ;  /* 0x0000003800074308 */ /* 0x008ef00000000c00 */
[----:B------:R-:W3:Y:S08]  /*23d60*/  @P3 MUFU.LG2 R6, R55 ;  /* 0x0000003700063308 */ /* 0x000ef00000000c00 */
[----:B-1----:R-:W-:Y:S01]  /*23d70*/  @P2 MUFU.LG2 R10, R54 ;  /* 0x00000036000a2308 */ /* 0x002fe20000000c00 */
[----:B---3--:R-:W-:Y:S01]  /*23d80*/  @P4 FMUL.FTZ R7, R7, 0.69314718246459960938 ;  /* 0x3f31721807074820 */ /* 0x008fe20000410000 */
[----:B------:R-:W-:-:S03]  /*23d90*/  MOV R38, 0x7f800000 ;  /* 0x7f80000000267802 */ /* 0x000fc60000000f00 */
[C---:B------:R-:W-:Y:S01]  /*23da0*/  @P4 FFMA.FTZ R38, R53.reuse, R103, R7 ;  /* 0x0000006735264223 */ /* 0x040fe20000010007 */
[----:B------:R-:W-:Y:S01]  /*23db0*/  BSSY B1, `(.L_x_603) ;  /* 0x000002a000017945 */ /* 0x000fe20003800000 */
[----:B------:R-:W-:Y:S01]  /*23dc0*/  @P3 FMUL.FTZ R6, R6, 0.69314718246459960938 ;  /* 0x3f31721806063820 */ /* 0x000fe20000410000 */
[----:B------:R-:W-:Y:S02]  /*23dd0*/  MOV R22, 0x7f800000 ;  /* 0x7f80000000167802 */ /* 0x000fe40000000f00 */
[----:B------:R-:W-:Y:S01]  /*23de0*/  MOV R17, 0x7f800000 ;  /* 0x7f80000000117802 */ /* 0x000fe20000000f00 */
[----:B------:R-:W-:Y:S01]  /*23df0*/  @P3 FFMA.FTZ R17, R53, R102, R6 ;  /* 0x0000006635113223 */ /* 0x000fe20000010006 */
[----:B------:R-:W-:Y:S01]  /*23e00*/  PLOP3.LUT P4, PT, PT, PT, PT, 0x8, 0x0 ;  /* 0x000000000000781c */ /* 0x000fe20003f8e170 */
[-C--:B--2---:R-:W-:Y:S02]  /*23e10*/  @P0 IMAD R14, R13, R58.reuse, RZ ;  /* 0x0000003a0d0e0224 */ /* 0x084fe400078e02ff */
[----:B------:R-:W-:-:S02]  /*23e20*/  @P0 IMAD.WIDE.U32 R4, R12, R58, RZ ;  /* 0x0000003a0c040225 */ /* 0x000fc400078e00ff */
[----:B------:R1:W5:Y:S02]  /*23e30*/  @!P0 LD.E.64 R12, [R8.64+0x88] ;  /* 0x00008804080c8980 */ /* 0x000364000c101b00 */
[----:B-1----:R-:W1:Y:S01]  /*23e40*/  @P5 MUFU.LG2 R8, R57 ;  /* 0x0000003900085308 */ /* 0x002e620000000c00 */
[----:B------:R-:W-:Y:S02]  /*23e50*/  @P0 MOV R23, R4 ;  /* 0x0000000400170202 */ /* 0x000fe40000000f00 */
[----:B------:R-:W-:Y:S01]  /*23e60*/  PRMT R4, R0, 0x7771, RZ ;  /* 0x0000777100047816 */ /* 0x000fe200000000ff */
[----:B-1----:R-:W-:-:S04]  /*23e70*/  @P5 FMUL.FTZ R8, R8, 0.69314718246459960938 ;  /* 0x3f31721808085820 */ /* 0x002fc80000410000 */
[----:B------:R-:W-:Y:S01]  /*23e80*/  @P5 FFMA.FTZ R37, R53, R105, R8 ;  /* 0x0000006935255223 */ /* 0x000fe20000010008 */
[----:B------:R-:W-:-:S04]  /*23e90*/  PRMT R8, R0, 0x7770, RZ ;  /* 0x0000777000087816 */ /* 0x000fc800000000ff */
[----:B------:R-:W-:-:S04]  /*23ea0*/  ISETP.NE.AND P1, PT, R8, RZ, PT ;  /* 0x000000ff0800720c */ /* 0x000fc80003f25270 */
[----:B------:R-:W-:Y:S01]  /*23eb0*/  ISETP.NE.OR P5, PT, R4, RZ, !P1 ;  /* 0x000000ff0400720c */ /* 0x000fe20004fa5670 */
[----:B----4-:R-:W-:Y:S01]  /*23ec0*/  @!P0 IMAD R3, R3, R100, RZ ;  /* 0x0000006403038224 */ /* 0x010fe200078e02ff */
[----:B------:R-:W-:Y:S01]  /*23ed0*/  @!P0 SHF.R.S32.HI R9, RZ, 0x1f, R100 ;  /* 0x0000001fff098819 */ /* 0x000fe20000011464 */
[----:B------:R-:W-:-:S04]  /*23ee0*/  @P2 FMUL.FTZ R0, R10, 0.69314718246459960938 ;  /* 0x3f3172180a002820 */ /* 0x000fc80000410000 */
[C---:B------:R-:W-:Y:S02]  /*23ef0*/  @!P0 IMAD R7, R2.reuse, R9, R3 ;  /* 0x0000000902078224 */ /* 0x040fe400078e0203 */
[----:B------:R-:W-:Y:S01]  /*23f00*/  @!P0 IMAD.WIDE.U32 R2, R2, R100, RZ ;  /* 0x0000006402028225 */ /* 0x000fe200078e00ff */
[----:B------:R-:W-:Y:S01]  /*23f10*/  @P0 IADD3 R36, R5, R14, RZ ;  /* 0x0000000e05240210 */ /* 0x000fe20007ffe0ff */
[----:B------:R-:W-:Y:S02]  /*23f20*/  CS2R R8, SRZ ;  /* 0x0000000000087805 */ /* 0x000fe4000001ff00 */
[--C-:B------:R-:W-:Y:S01]  /*23f30*/  @P2 FFMA.FTZ R22, R53, R104, R0.reuse ;  /* 0x0000006835162223 */ /* 0x100fe20000010000 */
[----:B------:R-:W-:Y:S02]  /*23f40*/  @!P0 IADD3 R36, R3, R7, RZ ;  /* 0x0000000703248210 */ /* 0x000fe40007ffe0ff */
[----:B------:R-:W-:Y:S02]  /*23f50*/  @!P0 MOV R23, R2 ;  /* 0x0000000200178202 */ /* 0x000fe40000000f00 */
[----:B------:R-:W-:Y:S01]  /*23f60*/  PRMT R0, R4, 0x7610, R0 ;  /* 0x0000761004007816 */ /* 0x000fe20000000000 */
[----:B------:R-:W-:Y:S05]  /*23f70*/  @P5 BRA `(.L_x_604) ;  /* 0x000000d000005947 */ /* 0x000fea0003800000 */
[----:B------:R-:W-:Y:S01]  /*23f80*/  ISETP.NE.AND P0, PT, R58, -0x1, PT ;  /* 0xffffffff3a00780c */ /* 0x000fe20003f05270 */
[----:B------:R-:W-:-:S12]  /*23f90*/  BSSY B0, `(.L_x_605) ;  /* 0x0000007000007945 */ /* 0x000fd80003800000 */
[----:B------:R-:W-:Y:S05]  /*23fa0*/  @P0 BRA `(.L_x_606) ;  /* 0x0000005000000947 */ /* 0x000fea0003800000 */
[----:B------:R-:W-:Y:S02]  /*23fb0*/  MOV R2, UR6 ;  /* 0x0000000600027c02 */ /* 0x000fe40008000f00 */
[----:B------:R-:W-:-:S05]  /*23fc0*/  MOV R3, UR7 ;  /* 0x0000000700037c02 */ /* 0x000fca0008000f00 */
[----:B------:R-:W2:Y:S02]  /*23fd0*/  LD.E R2, [R2.64+0xb4] ;  /* 0x0000b40402027980 */ /* 0x000ea4000c101900 */
[----:B--2---:R-:W-:-:S05]  /*23fe0*/  IMAD R58, R2, R100, RZ ;  /* 0x00000064023a7224 */ /* 0x004fca00078e02ff */
[----:B------:R1:W-:Y:S02]  /*23ff0*/  STL [R1+0x1a0], R58 ;  /* 0x0001a03a01007387 */ /* 0x0003e40000100800 */
.L_x_606:
[----:B------:R-:W-:Y:S05]  /*24000*/  BSYNC B0 ;  /* 0x0000000000007941 */ /* 0x000fea0003800000 */
.L_x_605:
[----:B------:R-:W-:Y:S01]  /*24010*/  PLOP3.LUT P4, PT, PT, PT, PT, 0x80, 0x0 ;  /* 0x000000000000781c */ /* 0x000fe20003f8f070 */
[--C-:B------:R-:W-:Y:S01]  /*24020*/  IMAD.MOV.U32 R8, RZ, RZ, R58.reuse ;  /* 0x000000ffff087224 */ /* 0x100fe200078e003a */
[----:B------:R-:W-:Y:S02]  /*24030*/  SHF.R.S32.HI R9, RZ, 0x1f, R58 ;  /* 0x0000001fff097819 */ /* 0x000fe4000001143a */
[----:B------:R-:W-:-:S04]  /*24040*/  PRMT R0, RZ, 0x7610, R0 ;  /* 0x00007610ff007816 */ /* 0x000fc80000000000 */
.L_x_604:
[----:B------:R-:W-:Y:S05]  /*24050*/  BSYNC B1 ;  /* 0x0000000000017941 */ /* 0x000fea0003800000 */
.L_x_603:
[----:B------:R-:W-:Y:S02]  /*24060*/  LOP3.LUT P0, RZ, R0, 0xff, RZ, 0xc0, !PT ;  /* 0x000000ff00ff7812 */ /* 0x000fe4000780c0ff */
[----:B------:R-:W-:Y:S02]  /*24070*/  MOV R2, UR6 ;  /* 0x0000000600027c02 */ /* 0x000fe40008000f00 */
[----:B------:R-:W-:-:S05]  /*24080*/  MOV R3, UR7 ;  /* 0x0000000700037c02 */ /* 0x000fca0008000f00 */
[----:B------:R2:W5:Y:S04]  /*24090*/  LD.E.64 R10, [R2.64+0xa0] ;  /* 0x0000a004020a7980 */ /* 0x000568000c101b00 */
[----:B------:R-:W3:Y:S01]  /*240a0*/  @P0 LD.E.64 R14, [R2.64+0xb0] ;  /* 0x0000b004020e0980 */ /* 0x000ee2000c101b00 */
[----:B------:R-:W-:Y:S01]  /*240b0*/  @P0 MOV R0, 0x1 ;  /* 0x0000000100000802 */ /* 0x000fe20000000f00 */
[----:B---3--:R-:W-:Y:S01]  /*240c0*/  @P0 IMAD R6, R15, R14, RZ ;  /* 0x0000000e0f060224 */ /* 0x008fe200078e02ff */
[----:B------:R-:W-:Y:S05]  /*240d0*/  @P0 BRA `(.L_x_607) ;  /* 0x0000009000000947 */ /* 0x000fea0003800000 */
[----:B--2---:R-:W-:Y:S02]  /*240e0*/  MOV R2, UR6 ;  /* 0x0000000600027c02 */ /* 0x004fe40008000f00 */
[----:B------:R-:W-:-:S05]  /*240f0*/  MOV R3, UR7 ;  /* 0x0000000700037c02 */ /* 0x000fca0008000f00 */
[----:B------:R-:W2:Y:S01]  /*24100*/  @P1 LD.E R6, [R2.64+0xd4] ;  /* 0x0000d40402061980 */ /* 0x000ea2000c101900 */
[----:B------:R-:W-:Y:S01]  /*24110*/  IMAD.U32 R4, RZ, RZ, UR6 ;  /* 0x00000006ff047e24 */ /* 0x000fe2000f8e00ff */
[----:B------:R-:W-:-:S05]  /*24120*/  MOV R5, UR7 ;  /* 0x0000000700057c02 */ /* 0x000fca0008000f00 */
[----:B------:R-:W2:Y:S04]  /*24130*/  LD.E R4, [R4.64+0x60] ;  /* 0x0000600404047980 */ /* 0x000ea8000c101900 */
[----:B------:R-:W2:Y:S01]  /*24140*/  @!P1 LD.E R6, [R2.64+0xb4] ;  /* 0x0000b40402069980 */ /* 0x000ea2000c101900 */
[----:B------:R-:W-:Y:S02]  /*24150*/  IMAD.MOV.U32 R14, RZ, RZ, 0x1 ;  /* 0x00000001ff0e7424 */ /* 0x000fe400078e00ff */
[----:B--2---:R-:W-:Y:S02]  /*24160*/  IMAD R0, R6, R4, RZ ;  /* 0x0000000406007224 */ /* 0x004fe400078e02ff */
.L_x_607:
[----:B--2---:R-:W-:Y:S01]  /*24170*/  WARPSYNC 0xffffffff ;  /* 0xffffffff00007948 */ /* 0x004fe20003800000 */
[----:B------:R-:W-:Y:S01]  /*24180*/  BAR.SYNC.DEFER_BLOCKING 0x0 ;  /* 0x0000000000007b1d */ /* 0x000fe20000010000 */
[----:B------:R-:W-:Y:S01]  /*24190*/  LOP3.LUT R4, R65, 0xffffffe0, RZ, 0xc0, !PT ;  /* 0xffffffe041047812 */ /* 0x000fe200078ec0ff */
[----:B------:R-:W-:-:S04]  /*241a0*/  IMAD R0, R100, R0, RZ ;  /* 0x0000000064007224 */ /* 0x000fc800078e02ff */
[----:B------:R-:W2:Y:S01]  /*241b0*/  S2R R81, SR_CTAID.X ;  /* 0x0000000000517919 */ /* 0x000ea20000002500 */
[----:B------:R-:W-:Y:S01]  /*241c0*/  IMAD.IADD R4, R67, 0x1, -R4 ;  /* 0x0000000143047824 */ /* 0x000fe200078e0a04 */
[----:B------:R-:W-:Y:S01]  /*241d0*/  SEL R0, R0, RZ, !P4 ;  /* 0x000000ff00007207 */ /* 0x000fe20006000000 */
[----:B------:R-:W-:Y:S01]  /*241e0*/  BSSY B0, `(.L_x_608) ;  /* 0x0000045000007945 */ /* 0x000fe20003800000 */
[----:B------:R-:W3:Y:S02]  /*241f0*/  S2R R80, SR_CTAID.Z ;  /* 0x0000000000507919 */ /* 0x000ee40000002700 */
[----:B------:R-:W-:Y:S02]  /*24200*/  LOP3.LUT P2, RZ, R4, 0x3, RZ, 0xc0, !PT ;  /* 0x0000000304ff7812 */ /* 0x000fe4000784c0ff */
[----:B------:R4:W1:Y:S04]  /*24210*/  LDS.128 R32, [R202] ;  /* 0x00000000ca207984 */ /* 0x0008680000000c00 */
[----:B------:R4:W1:Y:S01]  /*24220*/  LDS.128 R48, [R202+0x800] ;  /* 0x00080000ca307984 */ /* 0x0008620000000c00 */
[----:B--2---:R-:W-:-:S03]  /*24230*/  IMAD R3, R81, R14, RZ ;  /* 0x0000000e51037224 */ /* 0x004fc600078e02ff */
[----:B------:R4:W2:Y:S01]  /*24240*/  LDS.128 R60, [R202+0x1000] ;  /* 0x00100000ca3c7984 */ /* 0x0008a20000000c00 */
[----:B---3--:R-:W-:-:S03]  /*24250*/  IMAD R2, R80, R6, R0 ;  /* 0x0000000650027224 */ /* 0x008fc600078e0200 */
[----:B------:R4:W3:Y:S01]  /*24260*/  LDS.128 R76, [R202+0x1800] ;  /* 0x00180000ca4c7984 */ /* 0x0008e20000000c00 */
[----:B------:R-:W-:-:S03]  /*24270*/  IMAD.SHL.U32 R0, R3, 0x80, RZ ;  /* 0x0000008003007824 */ /* 0x000fc600078e00ff */
[----:B------:R4:W1:Y:S02]  /*24280*/  LDS.128 R28, [R202+0x2000] ;  /* 0x00200000ca1c7984 */ /* 0x0008640000000c00 */
[----:B------:R-:W-:Y:S02]  /*24290*/  IADD3 R6, P1, P0, R0, R8, R2 ;  /* 0x0000000800067210 */ /* 0x000fe4000783e002 */
[----:B------:R4:W1:Y:S01]  /*242a0*/  LDS.128 R44, [R202+0x2800] ;  /* 0x00280000ca2c7984 */ /* 0x0008620000000c00 */
[----:B------:R-:W-:Y:S02]  /*242b0*/  SHF.R.S32.HI R3, RZ, 0x1f, R0 ;  /* 0x0000001fff037819 */ /* 0x000fe40000011400 */
[----:B------:R-:W-:Y:S01]  /*242c0*/  SHF.R.S32.HI R0, RZ, 0x1f, R2 ;  /* 0x0000001fff007819 */ /* 0x000fe20000011402 */
[----:B-1----:R4:W1:Y:S03]  /*242d0*/  LDS.128 R56, [R202+0x3000] ;  /* 0x00300000ca387984 */ /* 0x0028660000000c00 */
[----:B------:R-:W-:Y:S01]  /*242e0*/  IADD3.X R7, R3, R9, R0, P1, P0 ;  /* 0x0000000903077210 */ /* 0x000fe20000fe0400 */
[----:B------:R4:W1:Y:S04]  /*242f0*/  LDS.128 R72, [R202+0x3800] ;  /* 0x00380000ca487984 */ /* 0x0008680000000c00 */
[----:B------:R4:W1:Y:S04]  /*24300*/  LDS.128 R24, [R202+0x4000] ;  /* 0x00400000ca187984 */ /* 0x0008680000000c00 */
[----:B------:R4:W1:Y:S04]  /*24310*/  LDS.128 R40, [R202+0x4800] ;  /* 0x00480000ca287984 */ /* 0x0008680000000c00 */
[----:B------:R4:W1:Y:S04]  /*24320*/  LDS.128 R52, [R202+0x5000] ;  /* 0x00500000ca347984 */ /* 0x0008680000000c00 */
[----:B------:R4:W1:Y:S01]  /*24330*/  LDS.128 R68, [R202+0x5800] ;  /* 0x00580000ca447984 */ /* 0x0008620000000c00 */
[----:B------:R-:W-:Y:S05]  /*24340*/  @P2 BRA `(.L_x_609) ;  /* 0x000002e000002947 */ /* 0x000fea0003800000 */
[----:B----4-:R-:W4:Y:S04]  /*24350*/  LDL.LU R5, [R1+0x1b0] ;  /* 0x0001b00001057983 */ /* 0x010f280000300800 */
[----:B------:R-:W3:Y:S02]  /*24360*/  S2R R4, SR_TID.X ;  /* 0x0000000000047919 */ /* 0x000ee40000002100 */
        /* <DEDUP_REMOVED lines=13> */
[C---:B------:R-:W-:Y:S02]  /*24440*/  IADD3 R3, R0.reuse, 0x8, RZ ;  /* 0x0000000800037810 */ /* 0x040fe40007ffe0ff */
[C---:B------:R-:W-:Y:S02]  /*24450*/  IADD3 R2, R0.reuse, 0x40, RZ ;  /* 0x0000004000027810 */ /* 0x040fe40007ffe0ff */
[C---:B------:R-:W-:Y:S02]  /*24460*/  IADD3 R4, R0.reuse, 0x48, RZ ;  /* 0x0000004800047810 */ /* 0x040fe40007ffe0ff */
[-C--:B----4-:R-:W-:Y:S02]  /*24470*/  ISETP.GE.AND P6, PT, R0, R5.reuse, PT ;  /* 0x000000050000720c */ /* 0x090fe40003fc6270 */
[-C--:B------:R-:W-:Y:S02]  /*24480*/  ISETP.GE.AND P5, PT, R3, R5.reuse, PT ;  /* 0x000000050300720c */ /* 0x080fe40003fa6270 */
[----:B------:R-:W-:-:S02]  /*24490*/  ISETP.GE.AND P4, PT, R2, R5, PT ;  /* 0x000000050200720c */ /* 0x000fc40003f86270 */
[----:B------:R-:W-:-:S07]  /*244a0*/  ISETP.GE.AND P3, PT, R4, R5, PT ;  /* 0x000000050400720c */ /* 0x000fce0003f66270 */
[-C--:B------:R-:W-:Y:S02]  /*244b0*/  @!P6 IMAD R0, R0, R14.reuse, RZ ;  /* 0x0000000e0000e224 */ /* 0x080fe400078e02ff */
[-C--:B------:R-:W-:Y:S02]  /*244c0*/  @!P5 IMAD R3, R3, R14.reuse, RZ ;  /* 0x0000000e0303d224 */ /* 0x080fe400078e02ff */
[----:B------:R-:W-:Y:S01]  /*244d0*/  @!P4 IMAD R15, R2, R14, RZ ;  /* 0x0000000e020fc224 */ /* 0x000fe200078e02ff */
[----:B------:R-:W-:Y:S01]  /*244e0*/  @!P6 IADD3 R5, P0, R0, R6, RZ ;  /* 0x000000060005e210 */ /* 0x000fe20007f1e0ff */
[----:B------:R-:W-:-:S03]  /*244f0*/  @!P3 IMAD R2, R4, R14, RZ ;  /* 0x0000000e0402b224 */ /* 0x000fc600078e02ff */
[----:B------:R-:W-:Y:S02]  /*24500*/  @!P6 LEA.HI.X.SX32 R9, R0, R7, 0x1, P0 ;  /* 0x000000070009e211 */ /* 0x000fe400000f0eff */
[----:B-----5:R-:W-:Y:S02]  /*24510*/  @!P6 LEA R8, P0, R5, R10, 0x2 ;  /* 0x0000000a0508e211 */ /* 0x020fe400078010ff */
[-C--:B------:R-:W-:Y:S02]  /*24520*/  @!P5 IADD3 R0, P2, R3, R6.reuse, RZ ;  /* 0x000000060300d210 */ /* 0x080fe40007f5e0ff */
[----:B------:R-:W-:Y:S02]  /*24530*/  @!P6 LEA.HI.X R9, R5, R11, R9, 0x2, P0 ;  /* 0x0000000b0509e211 */ /* 0x000fe400000f1409 */
[-C--:B------:R-:W-:Y:S02]  /*24540*/  @!P4 IADD3 R5, P1, R15, R6.reuse, RZ ;  /* 0x000000060f05c210 */ /* 0x080fe40007f3e0ff */
[----:B------:R-:W-:Y:S01]  /*24550*/  @!P3 IADD3 R14, P0, R2, R6, RZ ;  /* 0x00000006020eb210 */ /* 0x000fe20007f1e0ff */
[----:B------:R3:W-:Y:S01]  /*24560*/  @!P6 ST.E [R8.64], R37 ;  /* 0x000000250800e985 */ /* 0x0007e2000c101904 */
[----:B------:R-:W-:-:S02]  /*24570*/  @!P5 LEA.HI.X.SX32 R3, R3, R7, 0x1, P2 ;  /* 0x000000070303d211 */ /* 0x000fc400010f0eff */
[-C--:B------:R-:W-:Y:S02]  /*24580*/  @!P5 LEA R6, P2, R0, R10.reuse, 0x2 ;  /* 0x0000000a0006d211 */ /* 0x080fe400078410ff */
[-C--:B------:R-:W-:Y:S02]  /*24590*/  @!P4 LEA.HI.X.SX32 R16, R15, R7.reuse, 0x1, P1 ;  /* 0x000000070f10c211 */ /* 0x080fe400008f0eff */
[----:B------:R-:W-:Y:S02]  /*245a0*/  @!P3 LEA.HI.X.SX32 R15, R2, R7, 0x1, P0 ;  /* 0x00000007020fb211 */ /* 0x000fe400000f0eff */
[-C--:B------:R-:W-:Y:S02]  /*245b0*/  @!P4 LEA R4, P1, R5, R10.reuse, 0x2 ;  /* 0x0000000a0504c211 */ /* 0x080fe400078210ff */
[----:B------:R-:W-:Y:S02]  /*245c0*/  @!P3 LEA R2, P0, R14, R10, 0x2 ;  /* 0x0000000a0e02b211 */ /* 0x000fe400078010ff */
[----:B------:R-:W-:-:S02]  /*245d0*/  @!P5 LEA.HI.X R7, R0, R11, R3, 0x2, P2 ;  /* 0x0000000b0007d211 */ /* 0x000fc400010f1403 */
[-C--:B------:R-:W-:Y:S02]  /*245e0*/  @!P4 LEA.HI.X R5, R5, R11.reuse, R16, 0x2, P1 ;  /* 0x0000000b0505c211 */ /* 0x080fe400008f1410 */
[----:B------:R-:W-:Y:S01]  /*245f0*/  @!P3 LEA.HI.X R3, R14, R11, R15, 0x2, P0 ;  /* 0x0000000b0e03b211 */ /* 0x000fe200000f140f */
[----:B------:R3:W-:Y:S04]  /*24600*/  @!P5 ST.E [R6.64], R38 ;  /* 0x000000260600d985 */ /* 0x0007e8000c101904 */
[----:B------:R3:W-:Y:S04]  /*24610*/  @!P4 ST.E [R4.64], R17 ;  /* 0x000000110400c985 */ /* 0x0007e8000c101904 */
[----:B------:R3:W-:Y:S02]  /*24620*/  @!P3 ST.E [R2.64], R22 ;  /* 0x000000160200b985 */ /* 0x0007e4000c101904 */
.L_x_609:
[----:B------:R-:W-:Y:S05]  /*24630*/  BSYNC B0 ;  /* 0x0000000000007941 */ /* 0x000fea0003800000 */
.L_x_608:
[----:B---3--:R-:W3:Y:S04]  /*24640*/  LDL.LU R4, [R1+0x1b4] ;  /* 0x0001b40001047983 */ /* 0x008ee80000300800 */
[----:B----4-:R-:W4:Y:S04]  /*24650*/  LDL R17, [R1+0x168] ;  /* 0x0001680001117983 */ /* 0x010f280000100800 */
[----:B------:R2:W5:Y:S04]  /*24660*/  LDL.64 R38, [R1+0x1a8] ;  /* 0x0001a80001267983 */ /* 0x0005680000100a00 */
[----:B------:R2:W5:Y:S04]  /*24670*/  LDL R16, [R1+0x1b8] ;  /* 0x0001b80001107983 */ /* 0x0005680000100800 */
[----:B------:R2:W5:Y:S01]  /*24680*/  LDL R15, [R1+0x1bc] ;  /* 0x0001bc00010f7983 */ /* 0x0005620000100800 */
[----:B------:R-:W-:-:S02]  /*24690*/  IMAD.U32 R2, RZ, RZ, UR6 ;  /* 0x00000006ff027e24 */ /* 0x000fc4000f8e00ff */
[----:B------:R-:W-:-:S05]  /*246a0*/  IMAD.U32 R3, RZ, RZ, UR7 ;  /* 0x00000007ff037e24 */ /* 0x000fca000f8e00ff */
[----:B-----5:R4:W5:Y:S01]  /*246b0*/  LD.E R10, [R2.64+0xc0] ;  /* 0x0000c004020a7980 */ /* 0x020962000c101900 */
[----:B------:R-:W-:Y:S01]  /*246c0*/  BSSY B0, `(.L_x_610) ;  /* 0x0000019000007945 */ /* 0x000fe20003800000 */
[----:B---3--:R-:W-:Y:S01]  /*246d0*/  IMAD R14, R81, -0x80, R4 ;  /* 0xffffff80510e7824 */ /* 0x008fe200078e0204 */
[----:B----4-:R-:W-:Y:S02]  /*246e0*/  IADD3 R2, P0, R17, R23, RZ ;  /* 0x0000001711027210 */ /* 0x010fe40007f1e0ff */
[----:B------:R-:W-:-:S04]  /*246f0*/  SHF.R.S32.HI R0, RZ, 0x1f, R17 ;  /* 0x0000001fff007819 */ /* 0x000fc80000011411 */
[----:B------:R-:W-:Y:S02]  /*24700*/  IADD3.X R3, R0, R36, RZ, P0, !PT ;  /* 0x0000002400037210 */ /* 0x000fe400007fe4ff */
[----:B------:R-:W-:Y:S01]  /*24710*/  ISETP.GE.AND P0, PT, R66, R14, PT ;  /* 0x0000000e4200720c */ /* 0x000fe20003f06270 */
[-C--:B------:R-:W-:Y:S01]  /*24720*/  IMAD R0, R21, R80.reuse, RZ ;  /* 0x0000005015007224 */ /* 0x080fe200078e02ff */
[----:B------:R-:W-:Y:S01]  /*24730*/  SHF.R.S32.HI R4, RZ, 0x1f, R80 ;  /* 0x0000001fff047819 */ /* 0x000fe20000011450 */
[----:B------:R-:W-:-:S04]  /*24740*/  IMAD.WIDE.U32 R8, R20, R80, R2 ;  /* 0x0000005014087225 */ /* 0x000fc800078e0002 */
[----:B------:R-:W-:-:S05]  /*24750*/  IMAD R0, R20, R4, R0 ;  /* 0x0000000414007224 */ /* 0x000fca00078e0200 */
[----:B------:R-:W-:Y:S01]  /*24760*/  IADD3 R7, R9, R0, RZ ;  /* 0x0000000009077210 */ /* 0x000fe20007ffe0ff */
[----:B------:R-:W-:Y:S05]  /*24770*/  @P0 BRA `(.L_x_611) ;  /* 0x000000d000000947 */ /* 0x000fea0003800000 */
[----:B--2---:R-:W-:Y:S01]  /*24780*/  IMAD R0, R39, R12, RZ ;  /* 0x0000000c27007224 */ /* 0x004fe200078e02ff */
[-C--:B-----5:R-:W-:Y:S01]  /*24790*/  ISETP.GE.AND P3, PT, R17, R10.reuse, PT ;  /* 0x0000000a1100720c */ /* 0x0a0fe20003f66270 */
[----:B------:R-:W-:Y:S01]  /*247a0*/  IMAD.MOV.U32 R6, RZ, RZ, R8 ;  /* 0x000000ffff067224 */ /* 0x000fe200078e0008 */
[-C--:B------:R-:W-:Y:S01]  /*247b0*/  ISETP.GE.AND P2, PT, R16, R10.reuse, PT ;  /* 0x0000000a1000720c */ /* 0x080fe20003f46270 */
[C---:B------:R-:W-:Y:S01]  /*247c0*/  IMAD R0, R38.reuse, R13, R0 ;  /* 0x0000000d26007224 */ /* 0x040fe200078e0200 */
[----:B------:R-:W-:Y:S01]  /*247d0*/  ISETP.GE.AND P1, PT, R15, R10, PT ;  /* 0x0000000a0f00720c */ /* 0x000fe20003f26270 */
[----:B------:R-:W-:-:S04]  /*247e0*/  IMAD.WIDE.U32 R4, R38, R12, R6 ;  /* 0x0000000c26047225 */ /* 0x000fc800078e0006 */
[----:B------:R-:W-:Y:S01]  /*247f0*/  IMAD.IADD R0, R5, 0x1, R0 ;  /* 0x0000000105007824 */ /* 0x000fe200078e0200 */
[----:B------:R-:W-:-:S04]  /*24800*/  LEA R2, P0, R4, R18, 0x1 ;  /* 0x0000001204027211 */ /* 0x000fc800078008ff */
[----:B------:R-:W-:-:S05]  /*24810*/  LEA.HI.X R3, R4, R19, R0, 0x1, P0 ;  /* 0x0000001304037211 */ /* 0x000fca00000f0c00 */
[----:B------:R2:W-:Y:S04]  /*24820*/  @!P3 ST.E.128 [R2.64], R32 ;  /* 0x000000200200b985 */ /* 0x0005e8000c101d04 */
[----:B------:R2:W-:Y:S04]  /*24830*/  @!P2 ST.E.128 [R2.64+0x40], R28 ;  /* 0x0000401c0200a985 */ /* 0x0005e8000c101d04 */
[----:B-1----:R2:W-:Y:S02]  /*24840*/  @!P1 ST.E.128 [R2.64+0x80], R24 ;  /* 0x0000801802009985 */ /* 0x0025e4000c101d04 */
.L_x_611:
[----:B--2---:R-:W-:Y:S05]  /*24850*/  BSYNC B0 ;  /* 0x0000000000007941 */ /* 0x004fea0003800000 */
.L_x_610:
[----:B------:R-:W-:Y:S01]  /*24860*/  LEA.HI.SX32 R0, R64, 0x20, 0x1e ;  /* 0x0000002040007811 */ /* 0x000fe200078ff2ff */
[----:B------:R-:W-:Y:S03]  /*24870*/  BSSY B0, `(.L_x_612) ;  /* 0x0000013000007945 */ /* 0x000fe60003800000 */
[----:B------:R-:W-:-:S13]  /*24880*/  ISETP.GE.AND P0, PT, R0, R14, PT ;  /* 0x0000000e0000720c */ /* 0x000fda0003f06270 */
[----:B------:R-:W-:Y:S05]  /*24890*/  @P0 BRA `(.L_x_613) ;  /* 0x0000010000000947 */ /* 0x000fea0003800000 */
[----:B------:R-:W-:Y:S01]  /*248a0*/  IADD3 R11, P0, R38, 0x20, RZ ;  /* 0x00000020260b7810 */ /* 0x000fe20007f1e0ff */
[----:B------:R-:W-:Y:S01]  /*248b0*/  IMAD.MOV.U32 R2, RZ, RZ, R8 ;  /* 0x000000ffff027224 */ /* 0x000fe200078e0008 */
[----:B------:R-:W-:Y:S02]  /*248c0*/  MOV R3, R7 ;  /* 0x0000000700037202 */ /* 0x000fe40000000f00 */
[-C--:B-----5:R-:W-:Y:S01]  /*248d0*/  ISETP.GE.AND P2, PT, R17, R10.reuse, PT ;  /* 0x0000000a1100720c */ /* 0x0a0fe20003f46270 */
[----:B------:R-:W-:Y:S01]  /*248e0*/  IMAD.X R0, RZ, RZ, R39, P0 ;  /* 0x000000ffff007224 */ /* 0x000fe200000e0627 */
[-C--:B------:R-:W-:Y:S01]  /*248f0*/  ISETP.GE.AND P1, PT, R16, R10.reuse, PT ;  /* 0x0000000a1000720c */ /* 0x080fe20003f26270 */
[----:B------:R-:W-:Y:S01]  /*24900*/  IMAD.WIDE.U32 R4, R12, R11, R2 ;  /* 0x0000000b0c047225 */ /* 0x000fe200078e0002 */
[----:B------:R-:W-:-:S03]  /*24910*/  ISETP.GE.AND P0, PT, R15, R10, PT ;  /* 0x0000000a0f00720c */ /* 0x000fc60003f06270 */
[----:B------:R-:W-:Y:S01]  /*24920*/  IMAD R0, R0, R12, RZ ;  /* 0x0000000c00007224 */ /* 0x000fe200078e02ff */
[----:B------:R-:W-:-:S03]  /*24930*/  LEA R2, P3, R4, R18, 0x1 ;  /* 0x0000001204027211 */ /* 0x000fc600078608ff */
[----:B------:R-:W-:-:S04]  /*24940*/  IMAD R0, R13, R11, R0 ;  /* 0x0000000b0d007224 */ /* 0x000fc800078e0200 */
[----:B------:R-:W-:-:S05]  /*24950*/  IMAD.IADD R0, R5, 0x1, R0 ;  /* 0x0000000105007824 */ /* 0x000fca00078e0200 */
[----:B------:R-:W-:-:S05]  /*24960*/  LEA.HI.X R3, R4, R19, R0, 0x1, P3 ;  /* 0x0000001304037211 */ /* 0x000fca00018f0c00 */
[----:B------:R2:W-:Y:S04]  /*24970*/  @!P2 ST.E.128 [R2.64], R48 ;  /* 0x000000300200a985 */ /* 0x0005e8000c101d04 */
[----:B------:R2:W-:Y:S04]  /*24980*/  @!P1 ST.E.128 [R2.64+0x40], R44 ;  /* 0x0000402c02009985 */ /* 0x0005e8000c101d04 */
[----:B-1----:R2:W-:Y:S02]  /*24990*/  @!P0 ST.E.128 [R2.64+0x80], R40 ;  /* 0x0000802802008985 */ /* 0x0025e4000c101d04 */
.L_x_613:
[----:B------:R-:W-:Y:S05]  /*249a0*/  BSYNC B0 ;  /* 0x0000000000007941 */ /* 0x000fea0003800000 */
.L_x_612:
[----:B------:R-:W-:Y:S01]  /*249b0*/  LEA.HI.SX32 R0, R64, 0x40, 0x1e ;  /* 0x0000004040007811 */ /* 0x000fe200078ff2ff */
[----:B------:R-:W-:Y:S03]  /*249c0*/  BSSY B0, `(.L_x_614) ;  /* 0x0000013000007945 */ /* 0x000fe60003800000 */
[----:B------:R-:W-:-:S13]  /*249d0*/  ISETP.GE.AND P0, PT, R0, R14, PT ;  /* 0x0000000e0000720c */ /* 0x000fda0003f06270 */
[----:B------:R-:W-:Y:S05]  /*249e0*/  @P0 BRA `(.L_x_615) ;  /* 0x0000010000000947 */ /* 0x000fea0003800000 */
[----:B------:R-:W-:Y:S01]  /*249f0*/  IADD3 R11, P0, R38, 0x40, RZ ;  /* 0x00000040260b7810 */ /* 0x000fe20007f1e0ff */
[----:B--2---:R-:W-:Y:S01]  /*24a00*/  IMAD.MOV.U32 R2, RZ, RZ, R8 ;  /* 0x000000ffff027224 */ /* 0x004fe200078e0008 */
        /* <DEDUP_REMOVED lines=12> */
[----:B-1----:R2:W-:Y:S04]  /*24ad0*/  @!P1 ST.E.128 [R2.64+0x40], R56 ;  /* 0x0000403802009985 */ /* 0x0025e8000c101d04 */
[----:B------:R2:W-:Y:S02]  /*24ae0*/  @!P0 ST.E.128 [R2.64+0x80], R52 ;  /* 0x0000803402008985 */ /* 0x0005e4000c101d04 */
.L_x_615:
[----:B------:R-:W-:Y:S05]  /*24af0*/  BSYNC B0 ;  /* 0x0000000000007941 */ /* 0x000fea0003800000 */
.L_x_614:
[----:B------:R-:W-:Y:S01]  /*24b00*/  LEA.HI.SX32 R0, R64, 0x60, 0x1e ;  /* 0x0000006040007811 */ /* 0x000fe200078ff2ff */
[----:B--2---:R-:W-:Y:S01]  /*24b10*/  IMAD.MOV.U32 R3, RZ, RZ, 0x0 ;  /* 0x00000000ff037424 */ /* 0x004fe200078e00ff */
[----:B------:R-:W-:-:S02]  /*24b20*/  MOV R11, 0x70 ;  /* 0x00000070000b7802 */ /* 0x000fc40000000f00 */
[----:B------:R-:W-:-:S03]  /*24b30*/  ISETP.GE.AND P0, PT, R0, R14, PT ;  /* 0x0000000e0000720c */ /* 0x000fc60003f06270 */
[----:B------:R-:W-:-:S10]  /*24b40*/  IMAD.MOV.U32 R2, RZ, RZ, R11 ;  /* 0x000000ffff027224 */ /* 0x000fd400078e000b */
[----:B------:R-:W-:Y:S05]  /*24b50*/  @P0 RET.REL.NODEC R2 `(_ZN5flash16flash_fwd_kernelI23Flash_fwd_kernel_traitsILi96ELi128ELi64ELi4ELb0ELb0EN7cutlass6half_tE19Flash_kernel_traitsILi96ELi128ELi64ELi4ES3_EELb1ELb1ELb0ELb1ELb0ELb0ELb0ELb1EEEvNS_16Flash_fwd_paramsE) ;  /* 0xfffdb4a002000950 */ /* 0x000fea0003c3ffff */
[----:B------:R-:W-:Y:S01]  /*24b60*/  IADD3 R6, P0, R38, 0x60, RZ ;  /* 0x0000006026067810 */ /* 0x000fe20007f1e0ff */
[----:B------:R-:W-:Y:S01]  /*24b70*/  IMAD.MOV.U32 R2, RZ, RZ, R8 ;  /* 0x000000ffff027224 */ /* 0x000fe200078e0008 */
[----:B------:R-:W-:Y:S02]  /*24b80*/  MOV R3, R7 ;  /* 0x0000000700037202 */ /* 0x000fe40000000f00 */
[-C--:B-----5:R-:W-:Y:S01]  /*24b90*/  ISETP.GE.AND P1, PT, R17, R10.reuse, PT ;  /* 0x0000000a1100720c */ /* 0x0a0fe20003f26270 */
[----:B------:R-:W-:Y:S01]  /*24ba0*/  IMAD.X R0, RZ, RZ, R39, P0 ;  /* 0x000000ffff007224 */ /* 0x000fe200000e0627 */
[----:B------:R-:W-:Y:S01]  /*24bb0*/  ISETP.GE.AND P0, PT, R16, R10, PT ;  /* 0x0000000a1000720c */ /* 0x000fe20003f06270 */
[----:B------:R-:W-:-:S04]  /*24bc0*/  IMAD.WIDE.U32 R4, R12, R6, R2 ;  /* 0x000000060c047225 */ /* 0x000fc800078e0002 */
[----:B------:R-:W-:Y:S01]  /*24bd0*/  IMAD R0, R0, R12, RZ ;  /* 0x0000000c00007224 */ /* 0x000fe200078e02ff */
[----:B------:R-:W-:-:S03]  /*24be0*/  LEA R2, P2, R4, R18, 0x1 ;  /* 0x0000001204027211 */ /* 0x000fc600078408ff */
[----:B------:R-:W-:-:S04]  /*24bf0*/  IMAD R0, R13, R6, R0 ;  /* 0x000000060d007224 */ /* 0x000fc800078e0200 */
[----:B------:R-:W-:Y:S02]  /*24c00*/  IMAD.IADD R0, R5, 0x1, R0 ;  /* 0x0000000105007824 */ /* 0x000fe400078e0200 */
[----:B------:R-:W-:-:S03]  /*24c10*/  IMAD.MOV.U32 R5, RZ, RZ, 0x0 ;  /* 0x00000000ff057424 */ /* 0x000fc600078e00ff */
[----:B------:R-:W-:Y:S02]  /*24c20*/  LEA.HI.X R3, R4, R19, R0, 0x1, P2 ;  /* 0x0000001304037211 */ /* 0x000fe400010f0c00 */
[----:B------:R-:W-:-:S03]  /*24c30*/  MOV R4, R11 ;  /* 0x0000000b00047202 */ /* 0x000fc60000000f00 */
[----:B-1----:R1:W-:Y:S01]  /*24c40*/  @!P0 ST.E.128 [R2.64+0x40], R72 ;  /* 0x0000404802008985 */ /* 0x0023e2000c101d04 */
[----:B------:R-:W-:-:S03]  /*24c50*/  ISETP.GE.AND P0, PT, R15, R10, PT ;  /* 0x0000000a0f00720c */ /* 0x000fc60003f06270 */
[----:B------:R1:W-:Y:S10]  /*24c60*/  @!P1 ST.E.128 [R2.64], R76 ;  /* 0x0000004c02009985 */ /* 0x0003f4000c101d04 */
[----:B------:R-:W-:Y:S05]  /*24c70*/  @P0 RET.REL.NODEC R4 `(_ZN5flash16flash_fwd_kernelI23Flash_fwd_kernel_traitsILi96ELi128ELi64ELi4ELb0ELb0EN7cutlass6half_tE19Flash_kernel_traitsILi96ELi128ELi64ELi4ES3_EELb1ELb1ELb0ELb1ELb0ELb0ELb0ELb1EEEvNS_16Flash_fwd_paramsE) ;  /* 0xfffdb38004000950 */ /* 0x000fea0003c3ffff */
[----:B------:R2:W-:Y:S02]  /*24c80*/  ST.E.128 [R2.64+0x80], R68 ;  /* 0x0000804402007985 */ /* 0x0005e4000c101d04 */
[----:B-12---:R-:W-:-:S02]  /*24c90*/  MOV R2, R11 ;  /* 0x0000000b00027202 */ /* 0x006fc40000000f00 */
[----:B------:R-:W-:-:S04]  /*24ca0*/  MOV R3, 0x0 ;  /* 0x0000000000037802 */ /* 0x000fc80000000f00 */
[----:B------:R-:W-:Y:S05]  /*24cb0*/  RET.REL.NODEC R2 `(_ZN5flash16flash_fwd_kernelI23Flash_fwd_kernel_traitsILi96ELi128ELi64ELi4ELb0ELb0EN7cutlass6half_tE19Flash_kernel_traitsILi96ELi128ELi64ELi4ES3_EELb1ELb1ELb0ELb1ELb0ELb0ELb0ELb1EEEvNS_16Flash_fwd_paramsE) ;  /* 0xfffdb34002007950 */ /* 0x000fea0003c3ffff */
.L_x_565:
[----:B------:R-:W3:Y:S01]  /*24cc0*/  LDL R16, [R1+0x1a0] ;  /* 0x0001a00001107983 */ /* 0x000ee20000100800 */
[----:B------:R-:W-:Y:S01]  /*24cd0*/  MOV R8, UR6 ;  /* 0x0000000600087c02 */ /* 0x000fe20008000f00 */
[----:B------:R-:W-:Y:S01]  /*24ce0*/  IMAD.U32 R9, RZ, RZ, UR7 ;  /* 0x00000007ff097e24 */ /* 0x000fe2000f8e00ff */
[----:B------:R-:W-:Y:S01]  /*24cf0*/  MOV R6, UR6 ;  /* 0x0000000600067c02 */ /* 0x000fe20008000f00 */
[----:B------:R-:W-:Y:S02]  /*24d00*/  IMAD.U32 R2, RZ, RZ, UR6 ;  /* 0x00000006ff027e24 */ /* 0x000fe4000f8e00ff */
[----:B------:R-:W-:Y:S01]  /*24d10*/  IMAD.U32 R3, RZ, RZ, UR7 ;  /* 0x00000007ff037e24 */ /* 0x000fe2000f8e00ff */
[----:B------:R-:W4:Y:S01]  /*24d20*/  LD.E.U16 R0, [R8.64+0x1c8] ;  /* 0x0001c80408007980 */ /* 0x000f22000c101500 */
[----:B------:R-:W-:-:S03]  /*24d30*/  IMAD.U32 R7, RZ, RZ, UR7 ;  /* 0x00000007ff077e24 */ /* 0x000fc6000f8e00ff */
[----:B------:R-:W1:Y:S04]  /*24d40*/  S2R R13, SR_CTAID.Y ;  /* 0x00000000000d7919 */ /* 0x000e680000002600 */
[----:B------:R1:W5:Y:S04]  /*24d50*/  LD.E.64 R18, [R8.64+0x70] ;  /* 0x0000700408127980 */ /* 0x000368000c101b00 */
[----:B------:R2:W5:Y:S01]  /*24d60*/  LD.E.64 R14, [R6.64+0x90] ;  /* 0x00009004060e7980 */ /* 0x000562000c101b00 */
[----:B---3--:R-:W-:-:S13]  /*24d70*/  ISETP.NE.AND P0, PT, R16, -0x1, PT ;  /* 0xffffffff1000780c */ /* 0x008fda0003f05270 */
[----:B------:R3:W2:Y:S04]  /*24d80*/  @!P0 LD.E.64 R4, [R2.64+0x80] ;  /* 0x0000800402048980 */ /* 0x0006a8000c101b00 */
[----:B---3--:R-:W3:Y:S01]  /*24d90*/  LD.E.64 R2, [R6.64+0x88] ;  /* 0x0000880406027980 */ /* 0x008ee2000c101b00 */
[C---:B----4-:R-:W-:Y:S02]  /*24da0*/  PRMT R10, R0.reuse, 0x7770, RZ ;  /* 0x00007770000a7816 */ /* 0x050fe400000000ff */
[----:B------:R-:W-:Y:S02]  /*24db0*/  PRMT R0, R0, 0x7771, RZ ;  /* 0x0000777100007816 */ /* 0x000fe400000000ff */
[----:B------:R-:W-:-:S04]  /*24dc0*/  ISETP.NE.AND P1, PT, R10, RZ, PT ;  /* 0x000000ff0a00720c */ /* 0x000fc80003f25270 */
[----:B------:R-:W-:Y:S02]  /*24dd0*/  ISETP.NE.OR P3, PT, R0, RZ, !P1 ;  /* 0x000000ff0000720c */ /* 0x000fe40004f65670 */
[----:B-1----:R-:W-:Y:S01]  /*24de0*/  @!P0 SHF.R.S32.HI R9, RZ, 0x1f, R13 ;  /* 0x0000001fff098819 */ /* 0x002fe2000001140d */
[----:B------:R-:W-:Y:S01]  /*24df0*/  BSSY B1, `(.L_x_616) ;  /* 0x000001a000017945 */ /* 0x000fe20003800000 */
[----:B------:R-:W-:Y:S01]  /*24e00*/  PLOP3.LUT P2, PT, PT, PT, PT, 0x8, 0x0 ;  /* 0x000000000000781c */ /* 0x000fe20003f4e170 */
[----:B--2---:R-:W-:-:S04]  /*24e10*/  @!P0 IMAD R8, R5, R13, RZ ;  /* 0x0000000d05088224 */ /* 0x004fc800078e02ff */
[----:B------:R-:W-:Y:S02]  /*24e20*/  @!P0 IMAD R8, R4, R9, R8 ;  /* 0x0000000904088224 */ /* 0x000fe400078e0208 */
[-C--:B---3--:R-:W-:Y:S02]  /*24e30*/  @P0 IMAD R5, R3, R16.reuse, RZ ;  /* 0x0000001003050224 */ /* 0x088fe400078e02ff */
[----:B------:R-:W-:-:S05]  /*24e40*/  @P0 IMAD.WIDE.U32 R6, R2, R16, RZ ;  /* 0x0000001002060225 */ /* 0x000fca00078e00ff */
[----:B------:R-:W-:Y:S01]  /*24e50*/  @P0 IADD3 R12, R7, R5, RZ ;  /* 0x00000005070c0210 */ /* 0x000fe20007ffe0ff */
[----:B------:R-:W-:-:S04]  /*24e60*/  @!P0 IMAD.WIDE.U32 R4, R4, R13, RZ ;  /* 0x0000000d04048225 */ /* 0x000fc800078e00ff */
[----:B------:R-:W-:Y:S01]  /*24e70*/  @P0 IMAD.MOV.U32 R11, RZ, RZ, R6 ;  /* 0x000000ffff0b0224 */ /* 0x000fe200078e0006 */
[----:B------:R-:W-:Y:S01]  /*24e80*/  @!P0 IADD3 R12, R5, R8, RZ ;  /* 0x00000008050c8210 */ /* 0x000fe20007ffe0ff */
[----:B------:R-:W-:Y:S02]  /*24e90*/  @!P0 IMAD.MOV.U32 R11, RZ, RZ, R4 ;  /* 0x000000ffff0b8224 */ /* 0x000fe400078e0004 */
[----:B------:R-:W-:Y:S01]  /*24ea0*/  CS2R R4, SRZ ;  /* 0x0000000000047805 */ /* 0x000fe2000001ff00 */
        /* <DEDUP_REMOVED lines=9> */
.L_x_619:
[----:B------:R-:W-:Y:S05]  /*24f40*/  BSYNC B0 ;  /* 0x0000000000007941 */ /* 0x000fea0003800000 */
.L_x_618:
[----:B------:R-:W-:Y:S01]  /*24f50*/  PLOP3.LUT P2, PT, PT, PT, PT, 0x80, 0x0 ;  /* 0x000000000000781c */ /* 0x000fe20003f4f070 */
[--C-:B------:R-:W-:Y:S01]  /*24f60*/  IMAD.MOV.U32 R4, RZ, RZ, R16.reuse ;  /* 0x000000ffff047224 */ /* 0x100fe200078e0010 */
[----:B------:R-:W-:Y:S02]  /*24f70*/  SHF.R.S32.HI R5, RZ, 0x1f, R16 ;  /* 0x0000001fff057819 */ /* 0x000fe40000011410 */
[----:B------:R-:W-:-:S04]  /*24f80*/  PRMT R0, RZ, 0x7610, R0 ;  /* 0x00007610ff007816 */ /* 0x000fc80000000000 */
.L_x_617:
[----:B------:R-:W-:Y:S05]  /*24f90*/  BSYNC B1 ;  /* 0x0000000000017941 */ /* 0x000fea0003800000 */
.L_x_616:
[----:B------:R-:W-:Y:S02]  /*24fa0*/  LOP3.LUT P0, RZ, R0, 0xff, RZ, 0xc0, !PT ;  /* 0x000000ff00ff7812 */ /* 0x000fe4000780c0ff */
[----:B------:R-:W-:Y:S02]  /*24fb0*/  MOV R6, UR6 ;  /* 0x0000000600067c02 */ /* 0x000fe40008000f00 */
[----:B------:R-:W-:-:S05]  /*24fc0*/  MOV R7, UR7 ;  /* 0x0000000700077c02 */ /* 0x000fca0008000f00 */
[----:B------:R2:W5:Y:S04]  /*24fd0*/  LD.E.64 R20, [R6.64+0xa0] ;  /* 0x0000a00406147980 */ /* 0x000568000c101b00 */
[----:B------:R-:W3:Y:S01]  /*24fe0*/  @P0 LD.E.64 R24, [R6.64+0xb0] ;  /* 0x0000b00406180980 */ /* 0x000ee2000c101b00 */
[----:B------:R-:W-:Y:S01]  /*24ff0*/  BSSY B0, `(.L_x_620) ;  /* 0x000000d000007945 */ /* 0x000fe20003800000 */
        /* <DEDUP_REMOVED lines=12> */
.L_x_621:
[----:B--2---:R-:W-:Y:S05]  /*250c0*/  BSYNC B0 ;  /* 0x0000000000007941 */ /* 0x004fea0003800000 */
.L_x_620:
[----:B------:R-:W2:Y:S01]  /*250d0*/  LDL.LU R9, [R1+0x1b4] ;  /* 0x0001b40001097983 */ /* 0x000ea20000300800 */
[----:B------:R-:W-:Y:S02]  /*250e0*/  IMAD.U32 R6, RZ, RZ, UR6 ;  /* 0x00000006ff067e24 */ /* 0x000fe4000f8e00ff */
[----:B------:R-:W-:Y:S01]  /*250f0*/  IMAD.U32 R7, RZ, RZ, UR7 ;  /* 0x00000007ff077e24 */ /* 0x000fe2000f8e00ff */
[----:B------:R-:W3:Y:S04]  /*25100*/  S2R R25, SR_CTAID.Z ;  /* 0x0000000000197919 */ /* 0x000ee80000002700 */
[----:B-1----:R1:W5:Y:S01]  /*25110*/  LD.E R16, [R6.64+0xc0] ;  /* 0x0000c00406107980 */ /* 0x002362000c101900 */
[----:B------:R-:W-:Y:S03]  /*25120*/  BSSY B0, `(.L_x_622) ;  /* 0x000002a000007945 */ /* 0x000fe60003800000 */
[----:B------:R-:W4:Y:S01]  /*25130*/  S2R R23, SR_CTAID.X ;  /* 0x0000000000177919 */ /* 0x000f220000002500 */
[----:B-1----:R-:W-:Y:S01]  /*25140*/  IMAD R7, R13, R8, RZ ;  /* 0x000000080d077224 */ /* 0x002fe200078e02ff */
[----:B------:R-:W-:-:S02]  /*25150*/  LEA.HI R8, R42, R44, RZ, 0x2 ;  /* 0x0000002c2a087211 */ /* 0x000fc400078f10ff */
[----:B---3--:R-:W-:Y:S02]  /*25160*/  SHF.R.S32.HI R13, RZ, 0x1f, R25 ;  /* 0x0000001fff0d7819 */ /* 0x008fe40000011419 */
[----:B------:R-:W-:Y:S02]  /*25170*/  LOP3.LUT R6, R8, 0xfffffffc, RZ, 0xc0, !PT ;  /* 0xfffffffc08067812 */ /* 0x000fe400078ec0ff */
[----:B------:R-:W-:Y:S02]  /*25180*/  SEL R7, R7, RZ, !P2 ;  /* 0x000000ff07077207 */ /* 0x000fe40005000000 */
[----:B------:R-:W-:Y:S01]  /*25190*/  SHF.R.S32.HI R8, RZ, 0x2, R8 ;  /* 0x00000002ff087819 */ /* 0x000fe20000011408 */
[----:B------:R-:W-:Y:S02]  /*251a0*/  IMAD.IADD R26, R44, 0x1, -R6 ;  /* 0x000000012c1a7824 */ /* 0x000fe400078e0a06 */
[----:B------:R-:W-:Y:S02]  /*251b0*/  IMAD R7, R25, R0, R7 ;  /* 0x0000000019077224 */ /* 0x000fe400078e0207 */
[----:B------:R-:W-:-:S02]  /*251c0*/  IMAD.SHL.U32 R17, R26, 0x8, RZ ;  /* 0x000000081a117824 */ /* 0x000fc400078e00ff */
[----:B------:R-:W-:-:S03]  /*251d0*/  IMAD R0, R170, R24, RZ ;  /* 0x00000018aa007224 */ /* 0x000fc600078e02ff */
[C---:B------:R-:W-:Y:S02]  /*251e0*/  IADD3 R6, P0, R17.reuse, R11, RZ ;  /* 0x0000000b11067210 */ /* 0x040fe40007f1e0ff */
[----:B------:R-:W-:Y:S02]  /*251f0*/  SHF.R.S32.HI R10, RZ, 0x1f, R0 ;  /* 0x0000001fff0a7819 */ /* 0x000fe40000011400 */
[--C-:B------:R-:W-:Y:S02]  /*25200*/  IADD3 R28, P2, P1, R0, R4, R7.reuse ;  /* 0x00000004001c7210 */ /* 0x100fe4000795e007 */
[----:B------:R-:W-:Y:S02]  /*25210*/  SHF.R.S32.HI R0, RZ, 0x1f, R7 ;  /* 0x0000001fff007819 */ /* 0x000fe40000011407 */
[----:B------:R-:W-:Y:S02]  /*25220*/  LEA.HI.X.SX32 R7, R17, R12, 0x1, P0 ;  /* 0x0000000c11077211 */ /* 0x000fe400000f0eff */
[----:B------:R-:W-:-:S02]  /*25230*/  IADD3.X R27, R10, R5, R0, P2, P1 ;  /* 0x000000050a1b7210 */ /* 0x000fc400017e2400 */
[C---:B------:R-:W-:Y:S02]  /*25240*/  IADD3 R30, R17.reuse, 0x20, RZ ;  /* 0x00000020111e7810 */ /* 0x040fe40007ffe0ff */
[----:B------:R-:W-:Y:S01]  /*25250*/  IADD3 R29, R17, 0x40, RZ ;  /* 0x00000040111d7810 */ /* 0x000fe20007ffe0ff */
[----:B--2---:R-:W-:Y:S02]  /*25260*/  IMAD.IADD R22, R9, 0x1, -R170 ;  /* 0x0000000109167824 */ /* 0x004fe400078e0aaa */
[----:B-----5:R-:W-:-:S03]  /*25270*/  IMAD R9, R15, R25, RZ ;  /* 0x000000190f097224 */ /* 0x020fc600078e02ff */
[----:B------:R-:W-:Y:S01]  /*25280*/  ISETP.GE.AND P0, PT, R8, R22, PT ;  /* 0x000000160800720c */ /* 0x000fe20003f06270 */
[----:B------:R-:W-:Y:S01]  /*25290*/  IMAD R11, R14, R13, R9 ;  /* 0x0000000d0e0b7224 */ /* 0x000fe200078e0209 */
[----:B------:R-:W-:Y:S01]  /*252a0*/  SHF.R.S32.HI R9, RZ, 0x1f, R8 ;  /* 0x0000001fff097819 */ /* 0x000fe20000011408 */
[----:B------:R-:W-:-:S04]  /*252b0*/  IMAD.WIDE.U32 R14, R25, R14, R6 ;  /* 0x0000000e190e7225 */ /* 0x000fc800078e0006 */
[----:B----4-:R-:W-:-:S04]  /*252c0*/  IMAD.WIDE R4, R23, 0x80, R8 ;  /* 0x0000008017047825 */ /* 0x010fc800078e0208 */
[----:B------:R-:W-:Y:S02]  /*252d0*/  IMAD.IADD R7, R15, 0x1, R11 ;  /* 0x000000010f077824 */ /* 0x000fe400078e020b */
[----:B------:R-:W-:Y:S05]  /*252e0*/  @P0 BRA `(.L_x_623) ;  /* 0x000000d000000947 */ /* 0x000fea0003800000 */
[----:B------:R-:W-:Y:S01]  /*252f0*/  IMAD R0, R5, R2, RZ ;  /* 0x0000000205007224 */ /* 0x000fe200078e02ff */
[-C--:B------:R-:W-:Y:S01]  /*25300*/  ISETP.GE.AND P3, PT, R17, R16.reuse, PT ;  /* 0x000000101100720c */ /* 0x080fe20003f66270 */
        /* <DEDUP_REMOVED lines=8> */
[----:B------:R1:W-:Y:S04]  /*25390*/  @!P3 ST.E.128 [R10.64], RZ ;  /* 0x000000ff0a00b985 */ /* 0x0003e8000c101d04 */
[----:B------:R1:W-:Y:S04]  /*253a0*/  @!P2 ST.E.128 [R10.64+0x40], RZ ;  /* 0x000040ff0a00a985 */ /* 0x0003e8000c101d04 */
[----:B------:R1:W-:Y:S02]  /*253b0*/  @!P1 ST.E.128 [R10.64+0x80], RZ ;  /* 0x000080ff0a009985 */ /* 0x0003e4000c101d04 */
.L_x_623:
[----:B------:R-:W-:Y:S05]  /*253c0*/  BSYNC B0 ;  /* 0x0000000000007941 */ /* 0x000fea0003800000 */
.L_x_622:
[----:B------:R-:W-:Y:S01]  /*253d0*/  IADD3 R25, R8, 0x20, RZ ;  /* 0x0000002008197810 */ /* 0x000fe20007ffe0ff */
[----:B------:R-:W-:Y:S03]  /*253e0*/  BSSY B0, `(.L_x_624) ;  /* 0x0000013000007945 */ /* 0x000fe60003800000 */
[----:B------:R-:W-:-:S13]  /*253f0*/  ISETP.GE.AND P0, PT, R25, R22, PT ;  /* 0x000000161900720c */ /* 0x000fda0003f06270 */
[----:B------:R-:W-:Y:S05]  /*25400*/  @P0 BRA `(.L_x_625) ;  /* 0x0000010000000947 */ /* 0x000fea0003800000 */
[----:B------:R-:W-:Y:S01]  /*25410*/  IADD3 R0, P0, R4, 0x20, RZ ;  /* 0x0000002004007810 */ /* 0x000fe20007f1e0ff */
[----:B------:R-:W-:Y:S01]  /*25420*/  IMAD.MOV.U32 R12, RZ, RZ, R14 ;  /* 0x000000ffff0c7224 */ /* 0x000fe200078e000e */
[----:B------:R-:W-:Y:S02]  /*25430*/  MOV R13, R7 ;  /* 0x00000007000d7202 */ /* 0x000fe40000000f00 */
[-C--:B------:R-:W-:Y:S01]  /*25440*/  ISETP.GE.AND P2, PT, R17, R16.reuse, PT ;  /* 0x000000101100720c */ /* 0x080fe20003f46270 */
[----:B-1----:R-:W-:Y:S01]  /*25450*/  IMAD.X R10, RZ, RZ, R5, P0 ;  /* 0x000000ffff0a7224 */ /* 0x002fe200000e0605 */
[----:B------:R-:W-:Y:S01]  /*25460*/  ISETP.GE.AND P1, PT, R30, R16, PT ;  /* 0x000000101e00720c */ /* 0x000fe20003f26270 */
[----:B------:R-:W-:Y:S01]  /*25470*/  IMAD.WIDE.U32 R12, R2, R0, R12 ;  /* 0x00000000020c7225 */ /* 0x000fe200078e000c */
[----:B------:R-:W-:-:S03]  /*25480*/  ISETP.GE.AND P0, PT, R29, R16, PT ;  /* 0x000000101d00720c */ /* 0x000fc60003f06270 */
[----:B------:R-:W-:-:S04]  /*25490*/  IMAD R10, R10, R2, RZ ;  /* 0x000000020a0a7224 */ /* 0x000fc800078e02ff */
[----:B------:R-:W-:Y:S01]  /*254a0*/  IMAD R0, R3, R0, R10 ;  /* 0x0000000003007224 */ /* 0x000fe200078e020a */
[----:B------:R-:W-:-:S03]  /*254b0*/  LEA R10, P3, R12, R18, 0x1 ;  /* 0x000000120c0a7211 */ /* 0x000fc600078608ff */
[----:B------:R-:W-:-:S05]  /*254c0*/  IMAD.IADD R0, R13, 0x1, R0 ;  /* 0x000000010d007824 */ /* 0x000fca00078e0200 */
[----:B------:R-:W-:-:S05]  /*254d0*/  LEA.HI.X R11, R12, R19, R0, 0x1, P3 ;  /* 0x000000130c0b7211 */ /* 0x000fca00018f0c00 */
[----:B------:R1:W-:Y:S04]  /*254e0*/  @!P2 ST.E.128 [R10.64], RZ ;  /* 0x000000ff0a00a985 */ /* 0x0003e8000c101d04 */
[----:B------:R1:W-:Y:S04]  /*254f0*/  @!P1 ST.E.128 [R10.64+0x40], RZ ;  /* 0x000040ff0a009985 */ /* 0x0003e8000c101d04 */
[----:B------:R1:W-:Y:S02]  /*25500*/  @!P0 ST.E.128 [R10.64+0x80], RZ ;  /* 0x000080ff0a008985 */ /* 0x0003e4000c101d04 */
.L_x_625:
[----:B------:R-:W-:Y:S05]  /*25510*/  BSYNC B0 ;  /* 0x0000000000007941 */ /* 0x000fea0003800000 */
.L_x_624:
        /* <DEDUP_REMOVED lines=20> */
.L_x_627:
[----:B------:R-:W-:Y:S05]  /*25660*/  BSYNC B0 ;  /* 0x0000000000007941 */ /* 0x000fea0003800000 */
.L_x_626:
[----:B-1----:R-:W-:Y:S01]  /*25670*/  IADD3 R10, R8, 0x60, RZ ;  /* 0x00000060080a7810 */ /* 0x002fe20007ffe0ff */
[----:B------:R-:W-:Y:S03]  /*25680*/  BSSY B0, `(.L_x_628) ;  /* 0x0000013000007945 */ /* 0x000fe60003800000 */
[----:B------:R-:W-:-:S13]  /*25690*/  ISETP.GE.AND P0, PT, R10, R22, PT ;  /* 0x000000160a00720c */ /* 0x000fda0003f06270 */
[----:B------:R-:W-:Y:S05]  /*256a0*/  @P0 BRA `(.L_x_629) ;  /* 0x0000010000000947 */ /* 0x000fea0003800000 */
[----:B------:R-:W-:Y:S02]  /*256b0*/  IADD3 R0, P0, R4, 0x60, RZ ;  /* 0x0000006004007810 */ /* 0x000fe40007f1e0ff */
[-C--:B------:R-:W-:Y:S02]  /*256c0*/  ISETP.GE.AND P2, PT, R17, R16.reuse, PT ;  /* 0x000000101100720c */ /* 0x080fe40003f46270 */
[-C--:B------:R-:W-:Y:S01]  /*256d0*/  ISETP.GE.AND P1, PT, R30, R16.reuse, PT ;  /* 0x000000101e00720c */ /* 0x080fe20003f26270 */
[----:B------:R-:W-:Y:S01]  /*256e0*/  IMAD.X R4, RZ, RZ, R5, P0 ;  /* 0x000000ffff047224 */ /* 0x000fe200000e0605 */
[----:B------:R-:W-:Y:S02]  /*256f0*/  MOV R5, R7 ;  /* 0x0000000700057202 */ /* 0x000fe40000000f00 */
[----:B------:R-:W-:Y:S01]  /*25700*/  ISETP.GE.AND P0, PT, R29, R16, PT ;  /* 0x000000101d00720c */ /* 0x000fe20003f06270 */
[----:B------:R-:W-:Y:S02]  /*25710*/  IMAD R6, R4, R2, RZ ;  /* 0x0000000204067224 */ /* 0x000fe400078e02ff */
[----:B------:R-:W-:-:S04]  /*25720*/  IMAD.MOV.U32 R4, RZ, RZ, R14 ;  /* 0x000000ffff047224 */ /* 0x000fc800078e000e */
[----:B------:R-:W-:-:S04]  /*25730*/  IMAD.WIDE.U32 R4, R2, R0, R4 ;  /* 0x0000000002047225 */ /* 0x000fc800078e0004 */
[----:B------:R-:W-:Y:S01]  /*25740*/  IMAD R0, R3, R0, R6 ;  /* 0x0000000003007224 */ /* 0x000fe200078e0206 */
[----:B------:R-:W-:-:S03]  /*25750*/  LEA R2, P3, R4, R18, 0x1 ;  /* 0x0000001204027211 */ /* 0x000fc600078608ff */
[----:B------:R-:W-:-:S05]  /*25760*/  IMAD.IADD R0, R5, 0x1, R0 ;  /* 0x0000000105007824 */ /* 0x000fca00078e0200 */
[----:B------:R-:W-:-:S05]  /*25770*/  LEA.HI.X R3, R4, R19, R0, 0x1, P3 ;  /* 0x0000001304037211 */ /* 0x000fca00018f0c00 */
[----:B------:R1:W-:Y:S04]  /*25780*/  @!P2 ST.E.128 [R2.64], RZ ;  /* 0x000000ff0200a985 */ /* 0x0003e8000c101d04 */
[----:B------:R1:W-:Y:S04]  /*25790*/  @!P1 ST.E.128 [R2.64+0x40], RZ ;  /* 0x000040ff02009985 */ /* 0x0003e8000c101d04 */
[----:B------:R1:W-:Y:S02]  /*257a0*/  @!P0 ST.E.128 [R2.64+0x80], RZ ;  /* 0x000080ff02008985 */ /* 0x0003e4000c101d04 */
.L_x_629:
[----:B------:R-:W-:Y:S05]  /*257b0*/  BSYNC B0 ;  /* 0x0000000000007941 */ /* 0x000fea0003800000 */
.L_x_628:
[----:B------:R-:W-:Y:S02]  /*257c0*/  ISETP.NE.AND P6, PT, R26, RZ, PT ;  /* 0x000000ff1a00720c */ /* 0x000fe40003fc5270 */
[----:B------:R-:W-:-:S02]  /*257d0*/  MOV R11, 0x70 ;  /* 0x00000070000b7802 */ /* 0x000fc40000000f00 */
[-C--:B------:R-:W-:Y:S02]  /*257e0*/  ISETP.GE.OR P5, PT, R8, R22.reuse, P6 ;  /* 0x000000160800720c */ /* 0x080fe400037a6670 */
[-C--:B------:R-:W-:Y:S02]  /*257f0*/  ISETP.GE.OR P4, PT, R25, R22.reuse, P6 ;  /* 0x000000161900720c */ /* 0x080fe40003786670 */
[-C--:B------:R-:W-:Y:S02]  /*25800*/  ISETP.GE.OR P3, PT, R23, R22.reuse, P6 ;  /* 0x000000161700720c */ /* 0x080fe40003766670 */
[----:B------:R-:W-:-:S07]  /*25810*/  ISETP.GE.OR P6, PT, R10, R22, P6 ;  /* 0x000000160a00720c */ /* 0x000fce00037c6670 */
[-C--:B------:R-:W-:Y:S02]  /*25820*/  @!P5 IMAD R0, R8, R24.reuse, RZ ;  /* 0x000000180800d224 */ /* 0x080fe400078e02ff */
[-C--:B-1----:R-:W-:Y:S02]  /*25830*/  @!P4 IMAD R3, R25, R24.reuse, RZ ;  /* 0x000000181903c224 */ /* 0x082fe400078e02ff */
[----:B------:R-:W-:Y:S01]  /*25840*/  @!P3 IMAD R5, R23, R24, RZ ;  /* 0x000000181705b224 */ /* 0x000fe200078e02ff */
[CC--:B------:R-:W-:Y:S02]  /*25850*/  @!P5 IADD3 R2, P0, R0.reuse, R28.reuse, RZ ;  /* 0x0000001c0002d210 */ /* 0x0c0fe40007f1e0ff */
[----:B------:R-:W-:Y:S02]  /*25860*/  @!P4 IADD3 R8, P1, R3, R28, RZ ;  /* 0x0000001c0308c210 */ /* 0x000fe40007f3e0ff */
[----:B------:R-:W-:Y:S02]  /*25870*/  @!P5 LEA.HI.X.SX32 R4, R0, R27, 0x1, P0 ;  /* 0x0000001b0004d211 */ /* 0x000fe400000f0eff */
[----:B------:R-:W-:-:S02]  /*25880*/  @!P5 LEA R6, P2, R2, R20, 0x2 ;  /* 0x000000140206d211 */ /* 0x000fc400078410ff */
[----:B------:R-:W-:Y:S02]  /*25890*/  @!P3 IADD3 R0, P0, R5, R28, RZ ;  /* 0x0000001c0500b210 */ /* 0x000fe40007f1e0ff */
[----:B------:R-:W-:Y:S02]  /*258a0*/  @!P4 LEA.HI.X.SX32 R9, R3, R27, 0x1, P1 ;  /* 0x0000001b0309c211 */ /* 0x000fe400008f0eff */
[----:B------:R-:W-:Y:S02]  /*258b0*/  @!P5 LEA.HI.X R7, R2, R21, R4, 0x2, P2 ;  /* 0x000000150207d211 */ /* 0x000fe400010f1404 */
[-C--:B------:R-:W-:Y:S02]  /*258c0*/  @!P4 LEA R4, P1, R8, R20.reuse, 0x2 ;  /* 0x000000140804c211 */ /* 0x080fe400078210ff */
[----:B------:R-:W-:Y:S02]  /*258d0*/  @!P3 LEA.HI.X.SX32 R3, R5, R27, 0x1, P0 ;  /* 0x0000001b0503b211 */ /* 0x000fe400000f0eff */
[----:B------:R-:W-:-:S02]  /*258e0*/  @!P3 LEA R2, P0, R0, R20, 0x2 ;  /* 0x000000140002b211 */ /* 0x000fc400078010ff */
[-C--:B------:R-:W-:Y:S01]  /*258f0*/  @!P4 LEA.HI.X R5, R8, R21.reuse, R9, 0x2, P1 ;  /* 0x000000150805c211 */ /* 0x080fe200008f1409 */
[----:B------:R-:W-:Y:S01]  /*25900*/  @!P5 IMAD.MOV.U32 R9, RZ, RZ, 0x7f800000 ;  /* 0x7f800000ff09d424 */ /* 0x000fe200078e00ff */
[----:B------:R-:W-:Y:S01]  /*25910*/  @!P3 LEA.HI.X R3, R0, R21, R3, 0x2, P0 ;  /* 0x000000150003b211 */ /* 0x000fe200000f1403 */
[----:B------:R-:W-:Y:S02]  /*25920*/  @!P4 IMAD.MOV.U32 R8, RZ, RZ, 0x7f800000 ;  /* 0x7f800000ff08c424 */ /* 0x000fe400078e00ff */
[----:B------:R-:W-:Y:S01]  /*25930*/  @!P3 IMAD.MOV.U32 R0, RZ, RZ, 0x7f800000 ;  /* 0x7f800000ff00b424 */ /* 0x000fe200078e00ff */
[----:B------:R-:W-:Y:S04]  /*25940*/  @!P5 ST.E [R6.64], R9 ;  /* 0x000000090600d985 */ /* 0x000fe8000c101904 */
[----:B------:R-:W-:Y:S04]  /*25950*/  @!P4 ST.E [R4.64], R8 ;  /* 0x000000080400c985 */ /* 0x000fe8000c101904 */
[----:B------:R1:W-:Y:S02]  /*25960*/  @!P3 ST.E [R2.64], R0 ;  /* 0x000000000200b985 */ /* 0x0003e4000c101904 */
[----:B-1----:R-:W-:-:S02]  /*25970*/  IMAD.MOV.U32 R2, RZ, RZ, R11 ;  /* 0x000000ffff027224 */ /* 0x002fc400078e000b */
[----:B------:R-:W-:-:S04]  /*25980*/  IMAD.MOV.U32 R3, RZ, RZ, 0x0 ;  /* 0x00000000ff037424 */ /* 0x000fc800078e00ff */
[----:B------:R-:W-:Y:S05]  /*25990*/  @P6 RET.REL.NODEC R2 `(_ZN5flash16flash_fwd_kernelI23Flash_fwd_kernel_traitsILi96ELi128ELi64ELi4ELb0ELb0EN7cutlass6half_tE19Flash_kernel_traitsILi96ELi128ELi64ELi4ES3_EELb1ELb1ELb0ELb1ELb0ELb0ELb0ELb1EEEvNS_16Flash_fwd_paramsE) ;  /* 0xfffda66002006950 */ /* 0x000fea0003c3ffff */
[----:B------:R-:W-:-:S05]  /*259a0*/  IMAD R0, R10, R24, RZ ;  /* 0x000000180a007224 */ /* 0x000fca00078e02ff */
[----:B------:R-:W-:-:S04]  /*259b0*/  IADD3 R3, P0, R0, R28, RZ ;  /* 0x0000001c00037210 */ /* 0x000fc80007f1e0ff */
[----:B------:R-:W-:Y:S02]  /*259c0*/  LEA.HI.X.SX32 R0, R0, R27, 0x1, P0 ;  /* 0x0000001b00007211 */ /* 0x000fe400000f0eff */
[----:B------:R-:W-:-:S04]  /*259d0*/  LEA R2, P0, R3, R20, 0x2 ;  /* 0x0000001403027211 */ /* 0x000fc800078010ff */
[----:B------:R-:W-:Y:S01]  /*259e0*/  LEA.HI.X R3, R3, R21, R0, 0x2, P0 ;  /* 0x0000001503037211 */ /* 0x000fe200000f1400 */
[----:B------:R-:W-:-:S05]  /*259f0*/  IMAD.MOV.U32 R0, RZ, RZ, 0x7f800000 ;  /* 0x7f800000ff007424 */ /* 0x000fca00078e00ff */
[----:B------:R1:W-:Y:S02]  /*25a00*/  ST.E [R2.64], R0 ;  /* 0x0000000002007985 */ /* 0x0003e4000c101904 */
[----:B-1----:R-:W-:Y:S02]  /*25a10*/  IMAD.MOV.U32 R2, RZ, RZ, R11 ;  /* 0x000000ffff027224 */ /* 0x002fe400078e000b */
[----:B------:R-:W-:-:S04]  /*25a20*/  IMAD.MOV.U32 R3, RZ, RZ, 0x0 ;  /* 0x00000000ff037424 */ /* 0x000fc800078e00ff */
[----:B------:R-:W-:Y:S05]  /*25a30*/  RET.REL.NODEC R2 `(_ZN5flash16flash_fwd_kernelI23Flash_fwd_kernel_traitsILi96ELi128ELi64ELi4ELb0ELb0EN7cutlass6half_tE19Flash_kernel_traitsILi96ELi128ELi64ELi4ES3_EELb1ELb1ELb0ELb1ELb0ELb0ELb0ELb1EEEvNS_16Flash_fwd_paramsE) ;  /* 0xfffda5c002007950 */ /* 0x000fea0003c3ffff */
.L_x_601:
[----:B------:R2:W5:Y:S01]  /*25a40*/  LDL R0, [R1+0x130] ;  /* 0x0001300001007983 */ /* 0x0005620000100800 */
[----:B-1----:R-:W-:Y:S02]  /*25a50*/  MOV R3, 0x2 ;  /* 0x0000000200037802 */ /* 0x002fe40000000f00 */
[----:B------:R-:W-:Y:S02]  /*25a60*/  MOV R2, 0x25a80 ;  /* 0x00025a8000027802 */ /* 0x000fe40000000f00 */
[----:B--2--5:R-:W-:Y:S05]  /*25a70*/  CALL.REL.NOINC `($__internal_0_$__cuda_sm70_shflsync_bfly_p) ;  /* 0x0000027000007944 */ /* 0x024fea0003c00000 */
[----:B------:R-:W-:Y:S01]  /*25a80*/  MOV R5, R9 ;  /* 0x0000000900057202 */ /* 0x000fe20000000f00 */
[----:B------:R-:W-:Y:S05]  /*25a90*/  BRA `(.L_x_630) ;  /* 0xffffd14000007947 */ /* 0x000fea000383ffff */
.L_x_602:
[----:B------:R-:W-:Y:S01]  /*25aa0*/  IMAD.MOV.U32 R0, RZ, RZ, R5 ;  /* 0x000000ffff007224 */ /* 0x000fe200078e0005 */
[----:B------:R-:W-:Y:S02]  /*25ab0*/  MOV R3, 0x1 ;  /* 0x0000000100037802 */ /* 0x000fe40000000f00 */
[----:B------:R-:W-:Y:S02]  /*25ac0*/  MOV R2, 0x25ae0 ;  /* 0x00025ae000027802 */ /* 0x000fe40000000f00 */
[----:B-----5:R-:W-:Y:S05]  /*25ad0*/  CALL.REL.NOINC `($__internal_0_$__cuda_sm70_shflsync_bfly_p) ;  /* 0x0000021000007944 */ /* 0x020fea0003c00000 */
[----:B------:R1:W5:Y:S01]  /*25ae0*/  LDL R0, [R1+0x134] ;  /* 0x0001340001007983 */ /* 0x0003620000100800 */
[----:B------:R-:W-:Y:S01]  /*25af0*/  FADD.FTZ R57, R5, R9 ;  /* 0x0000000905397221 */ /* 0x000fe20000010000 */
[----:B------:R-:W-:Y:S02]  /*25b00*/  MOV R3, 0x2 ;  /* 0x0000000200037802 */ /* 0x000fe40000000f00 */
[----:B------:R-:W-:-:S02]  /*25b10*/  MOV R2, 0x25b30 ;  /* 0x00025b3000027802 */ /* 0x000fc40000000f00 */
[----:B-1---5:R-:W-:Y:S05]  /*25b20*/  CALL.REL.NOINC `($__internal_0_$__cuda_sm70_shflsync_bfly_p) ;  /* 0x000001c000007944 */ /* 0x022fea0003c00000 */
[----:B------:R-:W2:Y:S01]  /*25b30*/  LDL.LU R0, [R1+0x134] ;  /* 0x0001340001007983 */ /* 0x000ea20000300800 */
[----:B------:R-:W-:-:S02]  /*25b40*/  MOV R3, 0x1 ;  /* 0x0000000100037802 */ /* 0x000fc40000000f00 */
[----:B------:R-:W-:Y:S01]  /*25b50*/  MOV R2, 0x25b80 ;  /* 0x00025b8000027802 */ /* 0x000fe20000000f00 */
[----:B--2---:R-:W-:Y:S02]  /*25b60*/  FADD.FTZ R0, R0, R9 ;  /* 0x0000000900007221 */ /* 0x004fe40000010000 */
[----:B------:R-:W-:Y:S05]  /*25b70*/  CALL.REL.NOINC `($__internal_0_$__cuda_sm70_shflsync_bfly_p) ;  /* 0x0000017000007944 */ /* 0x000fea0003c00000 */
[----:B------:R-:W-:Y:S02]  /*25b80*/  FADD.FTZ R56, R0, R9 ;  /* 0x0000000900387221 */ /* 0x000fe40000010000 */
[----:B------:R1:W5:Y:S01]  /*25b90*/  LDL R0, [R1+0x144] ;  /* 0x0001440001007983 */ /* 0x0003620000100800 */
[----:B------:R-:W-:Y:S02]  /*25ba0*/  MOV R3, 0x2 ;  /* 0x0000000200037802 */ /* 0x000fe40000000f00 */
[----:B------:R-:W-:Y:S02]  /*25bb0*/  MOV R2, 0x25bd0 ;  /* 0x00025bd000027802 */ /* 0x000fe40000000f00 */
[----:B-1---5:R-:W-:Y:S05]  /*25bc0*/  CALL.REL.NOINC `($__internal_0_$__cuda_sm70_shflsync_bfly_p) ;  /* 0x0000012000007944 */ /* 0x022fea0003c00000 */
[----:B------:R-:W2:Y:S01]  /*25bd0*/  LDL.LU R0, [R1+0x144] ;  /* 0x0001440001007983 */ /* 0x000ea20000300800 */
[----:B------:R-:W-:Y:S02]  /*25be0*/  MOV R3, 0x1 ;  /* 0x0000000100037802 */ /* 0x000fe40000000f00 */
[----:B------:R-:W-:Y:S01]  /*25bf0*/  MOV R2, 0x25c30 ;  /* 0x00025c3000027802 */ /* 0x000fe20000000f00 */
[----:B--2---:R-:W-:-:S05]  /*25c00*/  FADD.FTZ R55, R0, R9 ;  /* 0x0000000900377221 */ /* 0x004fca0000010000 */
[----:B------:R-:W-:Y:S02]  /*25c10*/  MOV R0, R55 ;  /* 0x0000003700007202 */ /* 0x000fe40000000f00 */
[----:B------:R-:W-:Y:S05]  /*25c20*/  CALL.REL.NOINC `($__internal_0_$__cuda_sm70_shflsync_bfly_p) ;  /* 0x000000c000007944 */ /* 0x000fea0003c00000 */
[----:B------:R1:W5:Y:S01]  /*25c30*/  LDL R0, [R1+0x140] ;  /* 0x0001400001007983 */ /* 0x0003620000100800 */
[----:B------:R-:W-:Y:S01]  /*25c40*/  FADD.FTZ R55, R55, R9 ;  /* 0x0000000937377221 */ /* 0x000fe20000010000 */
        /* <DEDUP_REMOVED lines=9> */
[----:B------:R-:W-:Y:S05]  /*25ce0*/  BRA `(.L_x_631) ;  /* 0xffffd02000007947 */ /* 0x000fea000383ffff */
        .weak           $__internal_0_$__cuda_sm70_shflsync_bfly_p
        .type           $__internal_0_$__cuda_sm70_shflsync_bfly_p,@function
        .size           $__internal_0_$__cuda_sm70_shflsync_bfly_p,(.L_x_977 - $__internal_0_$__cuda_sm70_shflsync_bfly_p)
$__internal_0_$__cuda_sm70_shflsync_bfly_p:
[----:B------:R-:W-:Y:S04]  /*25cf0*/  WARPSYNC R7 ;  /* 0x0000000700007348 */ /* 0x000fe80003800000 */
[----:B------:R1:W2:Y:S02]  /*25d00*/  SHFL.BFLY PT, R9, R0, R3, R8 ;  /* 0x0c00000300097389 */ /* 0x0002a400000e0008 */
[----:B-1----:R-:W-:-:S04]  /*25d10*/  MOV R3, 0x0 ;  /* 0x0000000000037802 */ /* 0x002fc80000000f00 */
[----:B--2---:R-:W-:Y:S05]  /*25d20*/  RET.REL.NODEC R2 `(_ZN5flash16flash_fwd_kernelI23Flash_fwd_kernel_traitsILi96ELi128ELi64ELi4ELb0ELb0EN7cutlass6half_tE19Flash_kernel_traitsILi96ELi128ELi64ELi4ES3_EELb1ELb1ELb0ELb1ELb0ELb0ELb0ELb1EEEvNS_16Flash_fwd_paramsE) ;  /* 0xfffda2d002007950 */ /* 0x004fea0003c3ffff */
.L_x_632:
        /* <DEDUP_REMOVED lines=13> */
.L_x_977:


//--------------------- .text._ZN5flash16flash_fwd_kernelI23Flash_fwd_kernel_traitsILi96ELi128ELi64ELi4ELb0ELb0EN7cutlass6half_tE19Flash_kernel_traitsILi96ELi128ELi64ELi4ES3_EELb0ELb1ELb0ELb1ELb0ELb0ELb1ELb0EEEvNS_16Flash_fwd_paramsE --------------------------
	.section	.text._ZN5flash16flash_fwd_kernelI23Flash_fwd_kernel_traitsILi96ELi128ELi64ELi4ELb0ELb0EN7cutlass6half_tE19Flash_kernel_traitsILi96ELi128ELi64ELi4ES3_EELb0ELb1ELb0ELb1ELb0ELb0ELb1ELb0EEEvNS_16Flash_fwd_paramsE,"ax",@progbits
	.sectioninfo	@"SHI_REGISTERS=255"
	.align	128
        .global         _ZN5flash16flash_fwd_kernelI23Flash_fwd_kernel_traitsILi96ELi128ELi64ELi4ELb0ELb0EN7cutlass6half_tE19Flash_kernel_traitsILi96ELi128ELi64ELi4ES3_EELb0ELb1ELb0ELb1ELb0ELb0ELb1ELb0EEEvNS_16Flash_fwd_paramsE
        .type           _ZN5flash16flash_fwd_kernelI23Flash_fwd_kernel_traitsILi96ELi128ELi64ELi4ELb0ELb0EN7cutlass6half_tE19Flash_kernel_traitsILi96ELi128ELi64ELi4ES3_EELb0ELb1ELb0ELb1ELb0ELb0ELb1ELb0EEEvNS_16Flash_fwd_paramsE,@function
        .size           _ZN5flash16flash_fwd_kernelI23Flash_fwd_kernel_traitsILi96ELi128ELi64ELi4ELb0ELb0EN7cutlass6half_tE19Flash_kernel_traitsILi96ELi128ELi64ELi4ES3_EELb0ELb1ELb0ELb1ELb0ELb0ELb1ELb0EEEvNS_16Flash_fwd_paramsE,(.L_x_995 - _ZN5flash16flash_fwd_kernelI23Flash_fwd_kernel_traitsILi96ELi128ELi64ELi4ELb0ELb0EN7cutlass6half_tE19Flash_kernel_traitsILi96ELi128ELi64ELi4ES3_EELb0ELb1ELb0ELb1ELb0ELb0ELb1ELb0EEEvNS_16Flash_fwd_paramsE)
        .other          _ZN5flash16flash_fwd_kernelI23Flash_fwd_kernel_traitsILi96ELi128ELi64ELi4ELb0ELb0EN7cutlass6half_tE19Flash_kernel_traitsILi96ELi128ELi64ELi4ES3_EELb0ELb1ELb0ELb1ELb0ELb0ELb1ELb0EEEvNS_16Flash_fwd_paramsE,@"STO_CUDA_ENTRY STV_DEFAULT"
_ZN5flash16flash_fwd_kernelI23Flash_fwd_kernel_traitsILi96ELi128ELi64ELi4ELb0ELb0EN7cutlass6half_tE19Flash_kernel_traitsILi96ELi128ELi64ELi4ES3_EELb0ELb1ELb0ELb1ELb0ELb0ELb1ELb0EEEvNS_16Flash_fwd_paramsE:
.text._ZN5flash16flash_fwd_kernelI23Flash_fwd_kernel_traitsILi96ELi128ELi64ELi4ELb0ELb0EN7cutlass6half_tE19Flash_kernel_traitsILi96ELi128ELi64ELi4ES3_EELb0ELb1ELb0ELb1ELb0ELb0ELb1ELb0EEEvNS_16Flash_fwd_paramsE:
        /* <DEDUP_REMOVED lines=48> */
[----:B--234-:R-:W-:Y:S05]  /*0300*/  @!P0 BRA `(.L_x_633) ;  /* 0x0000007000008947 */ /* 0x01cfea0003800000 */
[----:B-1----:R-:W-:-:S13]  /*0310*/  PLOP3.LUT P0, PT, PT, PT, UP3, 0x80, 0x0 ;  /* 0x000000000000781c */ /* 0x002fda0003f0f038 */
[----:B------:R-:W2:Y:S04]  /*0320*/  @P0 LDG.E R0, [R2.64+0x4] ;  /* 0x0000041402000981 */ /* 0x000ea8000c1e1900 */
[----:B------:R-:W3:Y:S01]  /*0330*/  @!P0 LDG.E R2, [R2.64] ;  /* 0x0000001402028981 */ /* 0x000ee2000c1e1900 */
[----:B--2---:R-:W1:Y:S02]  /*0340*/  @P0 R2UR UR6, R0 ;  /* 0x00000000000603c2 */ /* 0x004e6400000e0000 */
[----:B-1----:R-:W-:-:S11]  /*0350*/  @UP3 UIADD3 UR6, UR6, -UR15, URZ ;  /* 0x8000000f06063290 */ /* 0x002fd6000fffe03f */
[----:B---3--:R1:W2:Y:S02]  /*0360*/  @!P0 R2UR UR6, R2 ;  /* 0x00000000020683c2 */ /* 0x0082a400000e0000 */
[----:B-12---:R-:W-:Y:S05]  /*0370*/  BRA `(.L_x_634) ;  /* 0x0000001000007947 */ /* 0x006fea0003800000 */
.L_x_633:
[----:B-1----:R-:W-:Y:S02]  /*0380*/  ULDC UR6, c[0x0][0x218] ;  /* 0x0000860000067ab9 */ /* 0x002fe40000000800 */
.L_x_634:
        /* <DEDUP_REMOVED lines=71> */
.L_x_636:
        /* <DEDUP_REMOVED lines=18> */
[----:B------:R-:W-:Y:S01]  /*0920*/  IMAD.HI.U32 R0, R3, R0, R2 ;  /* 0x0000000003007227 */ /* 0x000fe200078e0002 */
[----:B------:R-:W-:-:S05]  /*0930*/  MOV R3, R5 ;  /* 0x0000000500037202 */ /* 0x000fca0000000f00 */
        /* <DEDUP_REMOVED lines=8> */
[----:B------:R-:W-:-:S04]  /*09c0*/  @P3 IADD3 R0, R0, 0x1, RZ ;  /* 0x0000000100003810 */ /* 0x000fc80007ffe0ff */
        /* <DEDUP_REMOVED lines=15> */
.L_x_637:
[----:B------:R-:W-:Y:S01]  /*0ac0*/  SHF.R.S32.HI R10, RZ, 0x1f, R27 ;  /* 0x0000001fff0a7819 */ /* 0x000fe2000001141b */
[----:B------:R-:W1:Y:S01]  /*0ad0*/  S2R R16, SR_CTAID.Z ;  /* 0x0000000000107919 */ /* 0x000e620000002700 */
[----:B------:R-:W-:Y:S01]  /*0ae0*/  UIADD3 UR5, -UR25, UR12, URZ ;  /* 0x0000000c19057290 */ /* 0x000fe2000fffe13f */
[----:B------:R-:W-:Y:S01]  /*0af0*/  IMAD.MOV.U32 R28, RZ, RZ, 0x10 ;  /* 0x00000010ff1c7424 */ /* 0x000fe200078e00ff */
[CC--:B------:R-:W-:Y:S01]  /*0b00*/  LEA.HI R7, R10.reuse, R27.reuse, RZ, 0x2 ;  /* 0x0000001b0a077211 */ /* 0x0c0fe200078f10ff */
[----:B------:R-:W-:Y:S01]  /*0b10*/  IMAD.U32 R8, RZ, RZ, UR10 ;  /* 0x0000000aff087e24 */ /* 0x000fe2000f8e00ff */
[----:B------:R-:W-:Y:S01]  /*0b20*/  LEA.HI R26, R10, R27, RZ, 0x3 ;  /* 0x0000001b0a1a7211 */ /* 0x000fe200078f18ff */
[----:B------:R-:W-:Y:S01]  /*0b30*/  BSSY B0, `(.L_x_638) ;  /* 0x0000068000007945 */ /* 0x000fe20003800000 */
[----:B------:R-:W-:Y:S02]  /*0b40*/  LOP3.LUT R3, R7, 0xfffffffc, RZ, 0xc0, !PT ;  /* 0xfffffffc07037812 */ /* 0x000fe400078ec0ff */
[----:B------:R-:W-:-:S02]  /*0b50*/  SHF.R.S32.HI R25, RZ, 0x3, R26 ;  /* 0x00000003ff197819 */ /* 0x000fc4000001141a */
[-C--:B------:R-:W-:Y:S01]  /*0b60*/  LEA.HI R24, R10, R27.reuse, RZ, 0x4 ;  /* 0x0000001b0a187211 */ /* 0x080fe200078f20ff */
[----:B------:R-:W-:Y:S01]  /*0b70*/  IMAD.IADD R3, R27, 0x1, -R3 ;  /* 0x000000011b037824 */ /* 0x000fe200078e0a03 */
[----:B------:R-:W-:Y:S01]  /*0b80*/  SHF.R.S32.HI R4, RZ, 0x2, R7 ;  /* 0x00000002ff047819 */ /* 0x000fe20000011407 */
[----:B------:R-:W-:Y:S01]  /*0b90*/  IMAD.SHL.U32 R2, R25, 0x40, RZ ;  /* 0x0000004019027824 */ /* 0x000fe200078e00ff */
[----:B------:R-:W-:Y:S01]  /*0ba0*/  LOP3.LUT R6, R24, 0xfffffff0, RZ, 0xc0, !PT ;  /* 0xfffffff018067812 */ /* 0x000fe200078ec0ff */
[----:B------:R-:W-:Y:S01]  /*0bb0*/  IMAD.SHL.U32 R208, R3, 0x8, RZ ;  /* 0x0000000803d07824 */ /* 0x000fe200078e00ff */
[----:B------:R-:W-:Y:S02]  /*0bc0*/  LEA.HI R3, R7, R4, RZ, 0x1 ;  /* 0x0000000407037211 */ /* 0x000fe400078f08ff */
        /* <DEDUP_REMOVED lines=8> */
[--C-:B------:R-:W-:Y:S01]  /*0c50*/  SHF.R.S32.HI R10, RZ, 0x1, R20.reuse ;  /* 0x00000001ff0a7819 */ /* 0x100fe20000011414 */
[----:B------:R-:W-:Y:S01]  /*0c60*/  IMAD.IADD R3, R4, 0x1, -R3 ;  /* 0x0000000104037824 */ /* 0x000fe200078e0a03 */
[----:B------:R-:W-:-:S02]  /*0c70*/  SHF.R.S32.HI R6, RZ, 0x1f, R20 ;  /* 0x0000001fff067819 */ /* 0x000fc40000011414 */
[----:B------:R-:W-:Y:S02]  /*0c80*/  SHF.R.S32.HI R18, RZ, 0x5, R15 ;  /* 0x00000005ff127819 */ /* 0x000fe4000001140f */
        /* <DEDUP_REMOVED lines=19> */
[----:B------:R-:W-:Y:S01]  /*0dc0*/  ULDC.64 UR6, c[0x0][0x1a8] ;  /* 0x00006a0000067ab9 */ /* 0x000fe20000000a00 */
[----:B------:R-:W-:Y:S01]  /*0dd0*/  IMAD.WIDE.U32 R2, R4, c[0x0][0x1a0], R208 ;  /* 0x0000680004027a25 */ /* 0x000fe200078e00d0 */
[----:B------:R-:W-:Y:S01]  /*0de0*/  UIMAD UR6, UR23, UR6, URZ ;  /* 0x00000006170672a4 */ /* 0x000fe2000f8e023f */
[----:B------:R-:W-:-:S02]  /*0df0*/  LOP3.LUT P1, RZ, R23, 0x2, RZ, 0xc0, !PT ;  /* 0x0000000217ff7812 */ /* 0x000fc4000782c0ff */
[----:B------:R-:W-:Y:S01]  /*0e00*/  IMAD R11, R4, c[0x0][0x1a4], R11 ;  /* 0x00006900040b7a24 */ /* 0x000fe200078e020b */
[----:B------:R-:W-:Y:S01]  /*0e10*/  IADD3 R2, P0, R2, UR16, RZ ;  /* 0x0000001002027c10 */ /* 0x000fe2000ff1e0ff */
[C---:B------:R-:W-:Y:S01]  /*0e20*/  IMAD R12, R10.reuse, c[0x0][0x1b0], RZ ;  /* 0x00006c000a0c7a24 */ /* 0x040fe200078e02ff */
[----:B------:R-:W-:Y:S01]  /*0e30*/  UIMAD UR6, UR26, UR7, UR6 ;  /* 0x000000071a0672a4 */ /* 0x000fe2000f8e0206 */
[----:B------:R-:W-:Y:S01]  /*0e40*/  IMAD R10, R10, c[0x0][0x1b8], RZ ;  /* 0x00006e000a0a7a24 */ /* 0x000fe200078e02ff */
[----:B------:R-:W-:Y:S01]  /*0e50*/  IADD3.X R3, R3, UR4, R11, P0, !PT ;  /* 0x0000000403037c10 */ /* 0x000fe200087fe40b */
[----:B------:R-:W-:Y:S01]  /*0e60*/  IMAD.WIDE.U32 R34, R0, c[0x0][0x1b0], R6 ;  /* 0x00006c0000227a25 */ /* 0x000fe200078e0006 */
[----:B------:R-:W-:Y:S02]  /*0e70*/  ISETP.GE.AND P0, PT, R4, UR5, PT ;  /* 0x0000000504007c0c */ /* 0x000fe4000bf06270 */
[----:B------:R-:W-:Y:S01]  /*0e80*/  IADD3 R11, R17, UR6, RZ ;  /* 0x00000006110b7c10 */ /* 0x000fe2000fffe0ff */
[C---:B------:R-:W-:Y:S01]  /*0e90*/  IMAD R10, R0.reuse, c[0x0][0x1bc], R10 ;  /* 0x00006f00000a7a24 */ /* 0x040fe200078e020a */
[----:B------:R2:W-:Y:S01]  /*0ea0*/  STL.64 [R1+0x28], R34 ;  /* 0x0000282201007387 */ /* 0x0005e20000100a00 */
[----:B------:R-:W-:Y:S01]  /*0eb0*/  IMAD.WIDE.U32 R30, R0, c[0x0][0x1b8], R2 ;  /* 0x00006e00001e7a25 */ /* 0x000fe200078e0002 */
[----:B------:R-:W-:-:S03]  /*0ec0*/  SEL R2, R28, 0xfffffff0, !P1 ;  /* 0xfffffff01c027807 */ /* 0x000fc60004800000 */
[----:B------:R-:W-:Y:S01]  /*0ed0*/  IMAD R12, R0, c[0x0][0x1b4], R12 ;  /* 0x00006d00000c7a24 */ /* 0x000fe200078e020c */
[----:B------:R2:W-:Y:S01]  /*0ee0*/  STL.64 [R1+0x40], R30 ;  /* 0x0000401e01007387 */ /* 0x0005e20000100a00 */
[----:B------:R-:W-:Y:S01]  /*0ef0*/  IMAD.IADD R33, R31, 0x1, R10 ;  /* 0x000000011f217824 */ /* 0x000fe200078e020a */
[----:B------:R-:W-:Y:S01]  /*0f00*/  LOP3.LUT R0, R15, 0xffffffe0, RZ, 0xc0, !PT ;  /* 0xffffffe00f007812 */ /* 0x000fe200078ec0ff */
[----:B------:R-:W-:Y:S01]  /*0f10*/  IMAD.IADD R37, R35, 0x1, R12 ;  /* 0x0000000123257824 */ /* 0x000fe200078e020c */
[----:B------:R2:W-:Y:S01]  /*0f20*/  STL [R1+0x30], R206 ;  /* 0x000030ce01007387 */ /* 0x0005e20000100800 */
[----:B------:R-:W-:Y:S02]  /*0f30*/  IMAD.U32 R13, R14, 0x20, R13 ;  /* 0x000000200e0d7824 */ /* 0x000fe400078e000d */
[----:B------:R-:W-:Y:S01]  /*0f40*/  IMAD.WIDE R8, R8, 0x80, R4 ;  /* 0x0000008008087825 */ /* 0x000fe200078e0204 */
[----:B------:R2:W-:Y:S03]  /*0f50*/  STL [R1+0x34], R251 ;  /* 0x000034fb01007387 */ /* 0x0005e60000100800 */
[----:B------:R-:W-:Y:S01]  /*0f60*/  IMAD.IADD R21, R27, 0x1, -R0 ;  /* 0x000000011b157824 */ /* 0x000fe200078e0a00 */
[----:B------:R2:W-:Y:S01]  /*0f70*/  STL [R1+0x3c], R33 ;  /* 0x00003c2101007387 */ /* 0x0005e20000100800 */
[----:B------:R-:W-:-:S03]  /*0f80*/  IMAD.SHL.U32 R230, R13, 0x2, RZ ;  /* 0x000000020de67824 */ /* 0x000fc600078e00ff */
[----:B------:R2:W-:Y:S01]  /*0f90*/  STL [R1+0x24], R37 ;  /* 0x0000242501007387 */ /* 0x0005e20000100800 */
[----:B------:R-:W-:Y:S05]  /*0fa0*/  @P0 BRA `(.L_x_639) ;  /* 0x0000020000000947 */ /* 0x000fea0003800000 */
[----:B------:R-:W-:Y:S01]  /*0fb0*/  ISETP.GE.AND P4, PT, R208, c[0x0][0x220], PT ;  /* 0x00008800d0007a0c */ /* 0x000fe20003f86270 */
[----:B------:R-:W-:Y:S01]  /*0fc0*/  IMAD R0, R9, c[0x0][0x190], RZ ;  /* 0x0000640009007a24 */ /* 0x000fe200078e02ff */
[----:B------:R-:W-:Y:S01]  /*0fd0*/  ISETP.GE.AND P3, PT, R206, c[0x0][0x220], PT ;  /* 0x00008800ce007a0c */ /* 0x000fe20003f66270 */
[----:B------:R-:W-:Y:S01]  /*0fe0*/  IMAD.MOV.U32 R10, RZ, RZ, R16 ;  /* 0x000000ffff0a7224 */ /* 0x000fe200078e0010 */
[----:B------:R-:W-:Y:S01]  /*0ff0*/  ISETP.GE.AND P2, PT, R251, c[0x0][0x220], PT ;  /* 0x00008800fb007a0c */ /* 0x000fe20003f46270 */
[C---:B------:R-:W-:Y:S02]  /*1000*/  IMAD R0, R8.reuse, c[0x0][0x194], R0 ;  /* 0x0000650008007a24 */ /* 0x040fe400078e0200 */
        /* <DEDUP_REMOVED lines=26> */
.L_x_639:
[----:B------:R-:W-:Y:S05]  /*11b0*/  BSYNC B0 ;  /* 0x0000000000007941 */ /* 0x000fea0003800000 */
.L_x_638:
        /* <DEDUP_REMOVED lines=37> */
.L_x_641:
[----:B------:R-:W-:Y:S05]  /*1410*/  BSYNC B0 ;  /* 0x0000000000007941 */ /* 0x000fea0003800000 */
.L_x_640:
        /* <DEDUP_REMOVED lines=37> */
.L_x_643:
[----:B------:R-:W-:Y:S05]  /*1670*/  BSYNC B0 ;  /* 0x0000000000007941 */ /* 0x000fea0003800000 */
.L_x_642:
        /* <DEDUP_REMOVED lines=40> */
.L_x_645:
[----:B------:R-:W-:Y:S05]  /*1900*/  BSYNC B0 ;  /* 0x0000000000007941 */ /* 0x000fea0003800000 */
.L_x_644:
        /* <DEDUP_REMOVED lines=42> */
.L_x_647:
[----:B------:R-:W-:Y:S05]  /*1bb0*/  BSYNC B0 ;  /* 0x0000000000007941 */ /* 0x000fea0003800000 */
.L_x_646:
        /* <DEDUP_REMOVED lines=34> */
.L_x_649:
[----:B------:R-:W-:Y:S05]  /*1de0*/  BSYNC B0 ;  /* 0x0000000000007941 */ /* 0x000fea0003800000 */
.L_x_648:
        /* <DEDUP_REMOVED lines=11> */
[----:B-1----:R-:W-:Y:S01]  /*1ea0*/  SHF.R.S32.HI R9, RZ, 0x4, R24 ;  /* 0x00000004ff097819 */ /* 0x002fe20000011418 */
[----:B------:R-:W-:Y:S01]  /*1eb0*/  @UP1 UIMAD UR7, UR24, UR7, UR27 ;  /* 0x00000007180712a4 */ /* 0x000fe2000f8e021b */
[----:B------:R-:W-:Y:S01]  /*1ec0*/  ISETP.GE.AND P1, PT, R4, UR13, PT ;  /* 0x0000000d04007c0c */ /* 0x000fe2000bf26270 */
[----:B------:R-:W-:Y:S01]  /*1ed0*/  ULDC UR6, c[0x0][0x318] ;  /* 0x0000c60000067ab9 */ /* 0x000fe20000000800 */
[----:B------:R-:W-:Y:S01]  /*1ee0*/  SHF.R.S32.HI R3, RZ, 0x1f, R19 ;  /* 0x0000001fff037819 */ /* 0x000fe20000011413 */
[----:B------:R-:W-:Y:S01]  /*1ef0*/  @UP1 ULEA UR26, UP0, UR28, UR6, 0x2 ;  /* 0x000000061c1a1291 */ /* 0x000fe2000f80103f */
[----:B------:R-:W-:Y:S01]  /*1f00*/  LOP3.LUT R0, R20, 0x7fffffe, RZ, 0xc0, !PT ;  /* 0x07fffffe14007812 */ /* 0x000fe200078ec0ff */
[----:B------:R-:W-:Y:S01]  /*1f10*/  @UP1 UIADD3 UR7, UR29, UR7, URZ ;  /* 0x000000071d071290 */ /* 0x000fe2000fffe03f */
[----:B------:R-:W-:Y:S01]  /*1f20*/  LEA R10, R18, UR25, 0x4 ;  /* 0x00000019120a7c11 */ /* 0x000fe2000f8e20ff */
[----:B------:R-:W-:Y:S01]  /*1f30*/  ULDC UR6, c[0x0][0x31c] ;  /* 0x0000c70000067ab9 */ /* 0x000fe20000000800 */
[----:B------:R-:W-:-:S04]  /*1f40*/  DEPBAR.LE SB0, 0x0 ;  /* 0x000080000000791a */ /* 0x000fc80000000000 */
[----:B------:R-:W-:Y:S01]  /*1f50*/  @UP1 ULEA.HI.X UR27, UR28, UR6, UR7, 0x2, UP0 ;  /* 0x000000061c1b1291 */ /* 0x000fe200080f1407 */
[----:B------:R-:W-:Y:S01]  /*1f60*/  IMAD.U32 R6, RZ, RZ, UR26 ;  /* 0x0000001aff067e24 */ /* 0x000fe2000f8e00ff */
[----:B------:R-:W-:Y:S02]  /*1f70*/  LEA.HI R4, R24, R9, RZ, 0x1 ;  /* 0x0000000918047211 */ /* 0x000fe400078f08ff */
[----:B------:R-:W-:Y:S01]  /*1f80*/  LEA.HI R5, R3, R19, RZ, 0x3 ;  /* 0x0000001303057211 */ /* 0x000fe200078f18ff */
[----:B------:R-:W-:Y:S01]  /*1f90*/  IMAD.IADD R8, R19, 0x1, -R0 ;  /* 0x0000000113087824 */ /* 0x000fe200078e0a00 */
[----:B------:R-:W1:Y:S01]  /*1fa0*/  @P0 MUFU.RCP R12, c[0x0][0x238] ;  /* 0x00008e00000c0b08 */ /* 0x000e620000001000 */
[----:B------:R-:W-:Y:S01]  /*1fb0*/  IMAD.U32 R7, RZ, RZ, UR27 ;  /* 0x0000001bff077e24 */ /* 0x000fe2000f8e00ff */
[----:B------:R-:W-:-:S04]  /*1fc0*/  ULDC.64 UR6, c[0x0][0x1a0] ;  /* 0x0000680000067ab9 */ /* 0x000fc80000000a00 */
[----:B------:R3:W1:Y:S01]  /*1fd0*/  @P0 LDG.E R11, [R6.64] ;  /* 0x00000014060b0981 */ /* 0x000662000c1e1900 */
[----:B------:R-:W-:Y:S01]  /*1fe0*/  LOP3.LUT R3, R4, 0xfffffffe, RZ, 0xc0, !PT ;  /* 0xfffffffe04037812 */ /* 0x000fe200078ec0ff */
[----:B------:R-:W-:Y:S01]  /*1ff0*/  IMAD.SHL.U32 R5, R5, 0x20, RZ ;  /* 0x0000002005057824 */ /* 0x000fe200078e00ff */
[----:B------:R-:W-:Y:S01]  /*2000*/  USHF.L.U32 UR24, UR6, 0x6, URZ ;  /* 0x0000000606187899 */ /* 0x000fe2000800063f */
[----:B------:R-:W-:Y:S01]  /*2010*/  BAR.SYNC.DEFER_BLOCKING 0x0 ;  /* 0x0000000000007b1d */ /* 0x000fe20000010000 */
[----:B------:R-:W-:Y:S01]  /*2020*/  IMAD.MOV.U32 R14, RZ, RZ, R32 ;  /* 0x000000ffff0e7224 */ /* 0x000fe200078e0020 */
[----:B------:R-:W-:Y:S01]  /*2030*/  USHF.L.U64.HI UR23, UR6, UR4, UR7 ;  /* 0x0000000406177299 */ /* 0x000fe20008010207 */
[----:B------:R-:W-:Y:S02]  /*2040*/  IMAD.IADD R9, R9, 0x1, -R3 ;  /* 0x0000000109097824 */ /* 0x000fe400078e0a03 */
[----:B------:R-:W-:Y:S01]  /*2050*/  IMAD.MOV.U32 R15, RZ, RZ, R33 ;  /* 0x000000ffff0f7224 */ /* 0x000fe200078e0021 */
[----:B------:R-:W-:Y:S01]  /*2060*/  UIMAD UR4, UR23, UR14, URZ ;  /* 0x0000000e170472a4 */ /* 0x000fe2000f8e023f */
[----:B------:R-:W-:Y:S01]  /*2070*/  IMAD.MOV.U32 R14, RZ, RZ, R30 ;  /* 0x000000ffff0e7224 */ /* 0x000fe200078e001e */
[----:B------:R-:W-:Y:S01]  /*2080*/  BSSY B0, `(.L_x_650) ;  /* 0x0000055000007945 */ /* 0x000fe20003800000 */
[----:B------:R-:W-:Y:S01]  /*2090*/  IMAD.U32 R250, RZ, RZ, UR24 ;  /* 0x00000018fffa7e24 */ /* 0x000fe2000f8e00ff */
[----:B------:R-:W-:-:S03]  /*20a0*/  UIMAD UR19, UR19, UR24, UR4 ;  /* 0x00000018131372a4 */ /* 0x000fc6000f8e0204 */
[----:B------:R-:W-:Y:S01]  /*20b0*/  UMOV UR4, URZ ;  /* 0x0000003f00047c82 */ /* 0x000fe20008000000 */
[----:B---3--:R-:W-:Y:S02]  /*20c0*/  SHF.R.S32.HI R6, RZ, 0x1f, R21 ;  /* 0x0000001fff067819 */ /* 0x008fe40000011415 */
[----:B------:R-:W-:Y:S01]  /*20d0*/  LOP3.LUT R7, R26, 0xfffffff8, RZ, 0xc0, !PT ;  /* 0xfffffff81a077812 */ /* 0x000fe200078ec0ff */
[----:B------:R-:W-:Y:S01]  /*20e0*/  @P1 STS [R230+0x9000], RZ ;  /* 0x009000ffe6001388 */ /* 0x000fe20000000800 */
[----:B------:R-:W-:Y:S02]  /*20f0*/  LEA.HI R0, R6, R21, RZ, 0x2 ;  /* 0x0000001506007211 */ /* 0x000fe400078f10ff */
[----:B------:R-:W-:Y:S01]  /*2100*/  SHF.R.S32.HI R6, RZ, 0x1f, R18 ;  /* 0x0000001fff067819 */ /* 0x000fe20000011412 */
[C---:B------:R-:W-:Y:S01]  /*2110*/  IMAD.IADD R4, R27.reuse, 0x1, -R7 ;  /* 0x000000011b047824 */ /* 0x040fe200078e0a07 */
[----:B------:R-:W-:Y:S01]  /*2120*/  SHF.R.S32.HI R3, RZ, 0x2, R0 ;  /* 0x00000002ff037819 */ /* 0x000fe20000011400 */
[----:B------:R-:W-:Y:S01]  /*2130*/  @P1 STS [R230+0x9004], RZ ;  /* 0x009004ffe6001388 */ /* 0x000fe20000000800 */
[----:B------:R-:W-:Y:S01]  /*2140*/  LEA.HI R0, R6, R18, RZ, 0x2 ;  /* 0x0000001206007211 */ /* 0x000fe200078f10ff */
[----:B------:R-:W-:Y:S01]  /*2150*/  IMAD.SHL.U32 R27, R27, 0x2, RZ ;  /* 0x000000021b1b7824 */ /* 0x000fe200078e00ff */
[----:B------:R-:W-:Y:S01]  /*2160*/  IADD3 R10, R10, 0x1, R3 ;  /* 0x000000010a0a7810 */ /* 0x000fe20007ffe003 */
[----:B------:R-:W-:Y:S01]  /*2170*/  @P1 STS.64 [R230+0x9008], RZ ;  /* 0x009008ffe6001388 */ /* 0x000fe20000000a00 */
[----:B------:R-:W-:-:S02]  /*2180*/  LOP3.LUT R3, R0, 0xfffffffc, RZ, 0xc0, !PT ;  /* 0xfffffffc00037812 */ /* 0x000fc400078ec0ff */
[----:B------:R-:W-:Y:S01]  /*2190*/  LEA.HI R7, R4, R4, RZ, 0x1 ;  /* 0x0000000404077211 */ /* 0x000fe200078f08ff */
[----:B------:R-:W-:Y:S01]  /*21a0*/  @P1 STS.128 [R230+0xa000], RZ ;  /* 0x00a000ffe6001388 */ /* 0x000fe20000000c00 */
[----:B------:R-:W-:Y:S01]  /*21b0*/  LOP3.LUT R0, R5, 0xffffff00, RZ, 0xc0, !PT ;  /* 0xffffff0005007812 */ /* 0x000fe200078ec0ff */
[----:B------:R-:W-:Y:S01]  /*21c0*/  IMAD.IADD R3, R18, 0x1, -R3 ;  /* 0x0000000112037824 */ /* 0x000fe200078e0a03 */
[----:B------:R-:W-:Y:S01]  /*21d0*/  LOP3.LUT R6, R7, 0x7fffffe, RZ, 0xc0, !PT ;  /* 0x07fffffe07067812 */ /* 0x000fe200078ec0ff */
[----:B------:R-:W-:Y:S01]  /*21e0*/  IMAD.U32 R5, RZ, RZ, UR11 ;  /* 0x0000000bff057e24 */ /* 0x000fe2000f8e00ff */
[----:B------:R-:W-:Y:S01]  /*21f0*/  @P1 STS.128 [R230+0xb000], RZ ;  /* 0x00b000ffe6001388 */ /* 0x000fe20000000c00 */
[----:B------:R-:W-:Y:S02]  /*2200*/  LOP3.LUT R252, R27, 0x6, RZ, 0xc0, !PT ;  /* 0x000000061bfc7812 */ /* 0x000fe400078ec0ff */
[----:B------:R-:W-:Y:S01]  /*2210*/  IMAD.IADD R6, R4, 0x1, -R6 ;  /* 0x0000000104067824 */ /* 0x000fe200078e0a06 */
[----:B------:R1:W-:Y:S01]  /*2220*/  STL [R1+0x48], R3 ;  /* 0x0000480301007387 */ /* 0x0003e20000100800 */
[----:B------:R-:W-:-:S03]  /*2230*/  IMAD R4, R18, 0x200, R0 ;  /* 0x0000020012047824 */ /* 0x000fc600078e0200 */
[----:B------:R3:W-:Y:S01]  /*2240*/  STL.64 [R1+0x38], R14 ;  /* 0x0000380e01007387 */ /* 0x0007e20000100a00 */
[----:B-1----:R-:W-:Y:S01]  /*2250*/  @P0 FMUL.FTZ R3, R11, R12 ;  /* 0x0000000c0b030220 */ /* 0x002fe20000410000 */
[----:B------:R-:W-:Y:S01]  /*2260*/  IADD3 R12, R5, -UR12, R10 ;  /* 0x8000000c050c7c10 */ /* 0x000fe2000fffe00a */
[C---:B------:R-:W-:Y:S01]  /*2270*/  IMAD R11, R8.reuse, 0x20, R0 ;  /* 0x00000020080b7824 */ /* 0x040fe200078e0200 */
[----:B------:R-:W-:Y:S01]  /*2280*/  SHF.R.S32.HI R0, RZ, 0x1, R7 ;  /* 0x00000001ff007819 */ /* 0x000fe20000011407 */
[----:B------:R1:W5:Y:S01]  /*2290*/  @P0 R2UR UR25, R3 ;  /* 0x00000000031903c2 */ /* 0x00036200000e0000 */
[----:B------:R-:W-:Y:S01]  /*22a0*/  IMAD R10, R8, 0x20, R4 ;  /* 0x00000020080a7824 */ /* 0x000fe200078e0204 */
[----:B------:R-:W-:Y:S01]  /*22b0*/  IADD3 R112, R12, c[0x0][0x2e8], RZ ;  /* 0x0000ba000c707a10 */ /* 0x000fe20007ffe0ff */
[----:B------:R-:W-:Y:S01]  /*22c0*/  IMAD.SHL.U32 R4, R9, 0x8, RZ ;  /* 0x0000000809047824 */ /* 0x000fe200078e00ff */
[C---:B------:R-:W-:Y:S01]  /*22d0*/  LOP3.LUT P0, RZ, R0.reuse, 0x2, RZ, 0xc0, !PT ;  /* 0x0000000200ff7812 */ /* 0x040fe2000780c0ff */
[----:B------:R-:W-:-:S02]  /*22e0*/  IMAD.SHL.U32 R0, R0, 0x40, RZ ;  /* 0x0000004000007824 */ /* 0x000fc400078e00ff */
[----:B------:R-:W-:Y:S02]  /*22f0*/  IMAD.SHL.U32 R7, R25, 0x8, RZ ;  /* 0x0000000819077824 */ /* 0x000fe400078e00ff */
[----:B------:R-:W-:Y:S01]  /*2300*/  IMAD R8, R9, 0x8, R6 ;  /* 0x0000000809087824 */ /* 0x000fe200078e0206 */
[----:B------:R-:W-:Y:S01]  /*2310*/  LOP3.LUT R0, R0, 0xc0, RZ, 0xc0, !PT ;  /* 0x000000c000007812 */ /* 0x000fe200078ec0ff */
[----:B-1----:R-:W-:Y:S01]  /*2320*/  IMAD.SHL.U32 R3, R23, 0x40, RZ ;  /* 0x0000004017037824 */ /* 0x002fe200078e00ff */
[----:B-----5:R-:W-:-:S04]  /*2330*/  @UP1 UMOV UR4, UR25 ;  /* 0x0000001900041c82 */ /* 0x020fc80008000000 */
[----:B------:R-:W-:-:S04]  /*2340*/  LOP3.LUT R3, R3, 0xc0, RZ, 0xc0, !PT ;  /* 0x000000c003037812 */ /* 0x000fc800078ec0ff */
[----:B------:R-:W-:Y:S02]  /*2350*/  LOP3.LUT R4, R3, 0x8, R4, 0xf8, !PT ;  /* 0x0000000803047812 */ /* 0x000fe400078ef804 */
[----:B------:R-:W-:Y:S02]  /*2360*/  SHF.R.U32.HI R5, RZ, 0x3, R3 ;  /* 0x00000003ff057819 */ /* 0x000fe40000011603 */
[----:B------:R-:W-:Y:S01]  /*2370*/  LOP3.LUT R3, R0, 0x8, R7, 0xf8, !PT ;  /* 0x0000000800037812 */ /* 0x000fe200078ef807 */
[----:B------:R-:W-:Y:S01]  /*2380*/  IMAD.WIDE.U32 R6, R250, UR14, R14 ;  /* 0x0000000efa067c25 */ /* 0x000fe2000f8e000e */
[----:B------:R-:W-:Y:S02]  /*2390*/  SHF.R.U32.HI R0, RZ, 0x3, R0 ;  /* 0x00000003ff007819 */ /* 0x000fe40000011600 */
[----:B------:R-:W-:Y:S02]  /*23a0*/  LOP3.LUT R5, R4, R5, RZ, 0x3c, !PT ;  /* 0x0000000504057212 */ /* 0x000fe400078e3cff */
[----:B------:R-:W-:-:S02]  /*23b0*/  LOP3.LUT R3, R3, R0, RZ, 0x3c, !PT ;  /* 0x0000000003037212 */ /* 0x000fc400078e3cff */
[----:B------:R-:W-:Y:S01]  /*23c0*/  SEL R4, R28, 0xfffffff0, !P0 ;  /* 0xfffffff01c047807 */ /* 0x000fe20004000000 */
[----:B------:R-:W-:Y:S02]  /*23d0*/  IMAD.IADD R0, R5, 0x1, R10 ;  /* 0x0000000105007824 */ /* 0x000fe400078e020a */
[----:B------:R-:W-:Y:S01]  /*23e0*/  IMAD.U32 R3, R8, 0x20, R3 ;  /* 0x0000002008037824 */ /* 0x000fe200078e0003 */
[----:B------:R-:W-:Y:S01]  /*23f0*/  IADD3 R8, R7, UR19, RZ ;  /* 0x0000001307087c10 */ /* 0x000fe2000fffe0ff */
[----:B------:R-:W-:Y:S01]  /*2400*/  IMAD.IADD R5, R5, 0x1, R11 ;  /* 0x0000000105057824 */ /* 0x000fe200078e020b */
[----:B------:R-:W-:Y:S05]  /*2410*/  @P1 BRA `(.L_x_651) ;  /* 0x000001b000001947 */ /* 0x000fea0003800000 */
[----:B---3--:R-:W-:Y:S02]  /*2420*/  ISETP.GE.AND P3, PT, R208, c[0x0][0x220], PT ;  /* 0x00008800d0007a0c */ /* 0x008fe40003f66270 */
        /* <DEDUP_REMOVED lines=26> */
.L_x_651:
[----:B---3--:R-:W-:Y:S05]  /*25d0*/  BSYNC B0 ;  /* 0x0000000000007941 */ /* 0x008fea0003800000 */
.L_x_650:
        /* <DEDUP_REMOVED lines=36> */
.L_x_653:
[----:B------:R-:W-:Y:S05]  /*2820*/  BSYNC B0 ;  /* 0x0000000000007941 */ /* 0x000fea0003800000 */
.L_x_652:
[----:B------:R-:W-:Y:S01]  /*2830*/  IMAD.SHL.U32 R228, R0, 0x2, RZ ;  /* 0x0000000200e47824 */ /* 0x000fe200078e00ff */
[----:B------:R-:W-:Y:S01]  /*2840*/  IADD3 R6, R112, 0x48, RZ ;  /* 0x0000004870067810 */ /* 0x000fe20007ffe0ff */
[----:B------:R-:W-:Y:S01]  /*2850*/  IMAD.SHL.U32 R225, R3, 0x2, RZ ;  /* 0x0000000203e17824 */ /* 0x000fe200078e00ff */
[----:B------:R-:W0:Y:S01]  /*2860*/  LDGDEPBAR ;  /* 0x00000000000079af */ /* 0x000e220000000000 */
[----:B------:R-:W-:Y:S01]  /*2870*/  IMAD R229, R2, 0x2, R228 ;  /* 0x0000000202e57824 */ /* 0x000fe200078e02e4 */
[----:B------:R-:W-:Y:S01]  /*2880*/  UISETP.GE.AND UP0, UPT, UR8, 0x2, UPT ;  /* 0x000000020800788c */ /* 0x000fe2000bf06270 */
[----:B------:R-:W-:Y:S01]  /*2890*/  IMAD R227, R4, 0x2, R225 ;  /* 0x0000000204e37824 */ /* 0x000fe200078e02e1 */
[----:B------:R-:W-:Y:S01]  /*28a0*/  LDSM.16.M88.4 R20, [R228] ;  /* 0x00000000e414783b */ /* 0x000fe20000000200 */
[----:B------:R-:W-:Y:S01]  /*28b0*/  IMAD.U32 R0, RZ, RZ, UR14 ;  /* 0x0000000eff007e24 */ /* 0x000fe2000f8e00ff */
[----:B------:R-:W-:Y:S02]  /*28c0*/  IADD3 R4, R112, 0x40, RZ ;  /* 0x0000004070047810 */ /* 0x000fe40007ffe0ff */
[----:B-1----:R-:W1:Y:S01]  /*28d0*/  LDSM.16.M88.4 R12, [R225+0x6000] ;  /* 0x00600000e10c783b */ /* 0x002e620000000200 */
[----:B------:R-:W-:-:S03]  /*28e0*/  IMAD R0, R0, 0x40, R252 ;  /* 0x0000004000007824 */ /* 0x000fc600078e02fc */
[----:B------:R-:W5:Y:S01]  /*28f0*/  LDSM.16.M88.4 R16, [R228+0x1000] ;  /* 0x00100000e410783b */ /* 0x000f620000000200 */
[----:B------:R-:W-:Y:S01]  /*2900*/  I2F R166, R0 ;  /* 0x0000000000a67306 */ /* 0x000fe20000201400 */
[C---:B------:R-:W-:Y:S02]  /*2910*/  IADD3 R113, R0.reuse, 0x10, RZ ;  /* 0x0000001000717810 */ /* 0x040fe40007ffe0ff */
[----:B--2---:R-:W2:Y:S01]  /*2920*/  LDSM.16.M88.4 R32, [R225+0x6400] ;  /* 0x00640000e120783b */ /* 0x004ea20000000200 */
[C---:B------:R-:W-:Y:S02]  /*2930*/  IADD3 R141, R0.reuse, 0x20, RZ ;  /* 0x00000020008d7810 */ /* 0x040fe40007ffe0ff */
[C---:B------:R-:W-:Y:S01]  /*2940*/  IADD3 R142, R0.reuse, 0x21, RZ ;  /* 0x00000021008e7810 */ /* 0x040fe20007ffe0ff */
[----:B------:R-:W3:Y:S01]  /*2950*/  LDSM.16.M88.4 R28, [R225+0x6800] ;  /* 0x00680000e11c783b */ /* 0x000ee20000000200 */
[C---:B------:R-:W-:Y:S01]  /*2960*/  IADD3 R150, R0.reuse, 0x28, RZ ;  /* 0x0000002800967810 */ /* 0x040fe20007ffe0ff */
[----:B------:R-:W-:Y:S01]  /*2970*/  I2F R140, R113 ;  /* 0x00000071008c7306 */ /* 0x000fe20000201400 */
[C---:B------:R-:W-:Y:S01]  /*2980*/  IADD3 R157, R0.reuse, 0x29, RZ ;  /* 0x00000029009d7810 */ /* 0x040fe20007ffe0ff */
[----:B------:R-:W4:Y:S04]  /*2990*/  LDSM.16.M88.4 R24, [R225+0x6c00] ;  /* 0x006c0000e118783b */ /* 0x000f280000000200 */
[----:B------:R-:W-:Y:S02]  /*29a0*/  LDSM.16.M88.4 R8, [R229+0x1000] ;  /* 0x00100000e508783b */ /* 0x000fe40000000200 */
[----:B------:R-:W-:Y:S02]  /*29b0*/  I2F R158, R141 ;  /* 0x0000008d009e7306 */ /* 0x000fe40000201400 */
[----:B------:R-:W2:Y:S04]  /*29c0*/  LDSM.16.M88.4 R44, [R227+0x6400] ;  /* 0x00640000e32c783b */ /* 0x000ea80000000200 */
[----:B------:R-:W2:Y:S02]  /*29d0*/  LDSM.16.M88.4 R56, [R227+0x6800] ;  /* 0x00680000e338783b */ /* 0x000ea40000000200 */
[----:B------:R-:W-:Y:S02]  /*29e0*/  I2F R159, R142 ;  /* 0x0000008e009f7306 */ /* 0x000fe40000201400 */
[----:B------:R-:W2:Y:S04]  /*29f0*/  LDSM.16.M88.4 R48, [R227+0x6000] ;  /* 0x00600000e330783b */ /* 0x000ea80000000200 */
[----:B------:R-:W3:Y:S02]  /*2a00*/  LDSM.16.M88.4 R52, [R227+0x6c00] ;  /* 0x006c0000e334783b */ /* 0x000ee40000000200 */
[----:B------:R-:W-:Y:S01]  /*2a10*/  I2F R160, R150 ;  /* 0x0000009600a07306 */ /* 0x000fe20000201400 */
[-C--:B-1----:R-:W-:Y:S07]  /*2a20*/  HMMA.16816.F32 R100, R20, R12.reuse, RZ ;  /* 0x0000000c1464723c */ /* 0x082fee00000018ff */
[----:B------:R-:W-:Y:S01]  /*2a30*/  I2F R161, R157 ;  /* 0x0000009d00a17306 */ /* 0x000fe20000201400 */
[C---:B-----5:R-:W-:Y:S08]  /*2a40*/  HMMA.16816.F32 R60, R16.reuse, R12, RZ ;  /* 0x0000000c103c723c */ /* 0x060ff000000018ff */
[-C--:B------:R-:W-:Y:S08]  /*2a50*/  HMMA.16816.F32 R96, R16, R14.reuse, RZ ;  /* 0x0000000e1060723c */ /* 0x080ff000000018ff */
[----:B------:R-:W-:Y:S01]  /*2a60*/  HMMA.16816.F32 R104, R20, R14, RZ ;  /* 0x0000000e1468723c */ /* 0x000fe200000018ff */
[----:B------:R-:W1:Y:S07]  /*2a70*/  LDSM.16.M88.4 R12, [R229] ;  /* 0x00000000e50c783b */ /* 0x000e6e0000000200 */
[C---:B--2---:R-:W-:Y:S08]  /*2a80*/  HMMA.16816.F32 R40, R16.reuse, R32, RZ ;  /* 0x000000201028723c */ /* 0x044ff000000018ff */
[C---:B---3--:R-:W-:Y:S08]  /*2a90*/  HMMA.16816.F32 R36, R16.reuse, R28, RZ ;  /* 0x0000001c1024723c */ /* 0x048ff000000018ff */
[C---:B----4-:R-:W-:Y:S08]  /*2aa0*/  HMMA.16816.F32 R72, R16.reuse, R24, RZ ;  /* 0x000000181048723c */ /* 0x050ff000000018ff */
[C---:B------:R-:W-:Y:S08]  /*2ab0*/  HMMA.16816.F32 R92, R16.reuse, R34, RZ ;  /* 0x00000022105c723c */ /* 0x040ff000000018ff */
[C---:B------:R-:W-:Y:S08]  /*2ac0*/  HMMA.16816.F32 R84, R16.reuse, R30, RZ ;  /* 0x0000001e1054723c */ /* 0x040ff000000018ff */
[----:B------:R-:W-:Y:S08]  /*2ad0*/  HMMA.16816.F32 R68, R16, R26, RZ ;  /* 0x0000001a1044723c */ /* 0x000ff000000018ff */
[C---:B------:R-:W-:Y:S08]  /*2ae0*/  HMMA.16816.F32 R64, R20.reuse, R28, RZ ;  /* 0x0000001c1440723c */ /* 0x040ff000000018ff */
[C---:B------:R-:W-:Y:S08]  /*2af0*/  HMMA.16816.F32 R76, R20.reuse, R32, RZ ;  /* 0x00000020144c723c */ /* 0x040ff000000018ff */
[C---:B------:R-:W-:Y:S01]  /*2b00*/  HMMA.16816.F32 R88, R20.reuse, R34, RZ ;  /* 0x000000221458723c */ /* 0x040fe200000018ff */
[----:B------:R-:W-:Y:S07]  /*2b10*/  LDSM.16.M88.4 R32, [R228+0x3000] ;  /* 0x00300000e420783b */ /* 0x000fee0000000200 */
[----:B------:R-:W-:Y:S08]  /*2b20*/  HMMA.16816.F32 R28, R20, R30, RZ ;  /* 0x0000001e141c723c */ /* 0x000ff000000018ff */
[C---:B------:R-:W-:Y:S01]  /*2b30*/  HMMA.16816.F32 R108, R8.reuse, R44, R40 ;  /* 0x0000002c086c723c */ /* 0x040fe20000001828 */
[----:B------:R-:W-:Y:S07]  /*2b40*/  LDSM.16.M88.4 R40, [R225+0x7000] ;  /* 0x00700000e128783b */ /* 0x000fee0000000200 */
[----:B------:R-:W-:Y:S01]  /*2b50*/  HMMA.16816.F32 R124, R8, R56, R36 ;  /* 0x00000038087c723c */ /* 0x000fe20000001824 */
[----:B------:R-:W2:Y:S07]  /*2b60*/  LDSM.16.M88.4 R36, [R228+0x2000] ;  /* 0x00200000e424783b */ /* 0x000eae0000000200 */
[C---:B------:R-:W-:Y:S08]  /*2b70*/  HMMA.16816.F32 R16, R20.reuse, R24, RZ ;  /* 0x000000181410723c */ /* 0x040ff000000018ff */
[----:B------:R-:W-:Y:S01]  /*2b80*/  HMMA.16816.F32 R80, R20, R26, RZ ;  /* 0x0000001a1450723c */ /* 0x000fe200000018ff */
[----:B------:R-:W-:Y:S07]  /*2b90*/  LDSM.16.M88.4 R24, [R229+0x3000] ;  /* 0x00300000e518783b */ /* 0x000fee0000000200 */
[C---:B------:R-:W-:Y:S08]  /*2ba0*/  HMMA.16816.F32 R20, R8.reuse, R48, R60 ;  /* 0x000000300814723c */ /* 0x040ff0000000183c */
[C---:B------:R-:W-:Y:S08]  /*2bb0*/  HMMA.16816.F32 R128, R8.reuse, R52, R72 ;  /* 0x000000340880723c */ /* 0x040ff00000001848 */
[C---:B------:R-:W-:Y:S08]  /*2bc0*/  HMMA.16816.F32 R96, R8.reuse, R50, R96 ;  /* 0x000000320860723c */ /* 0x040ff00000001860 */
[C---:B------:R-:W-:Y:S08]  /*2bd0*/  HMMA.16816.F32 R92, R8.reuse, R46, R92 ;  /* 0x0000002e085c723c */ /* 0x040ff0000000185c */
[C---:B------:R-:W-:Y:S01]  /*2be0*/  HMMA.16816.F32 R120, R8.reuse, R58, R84 ;  /* 0x0000003a0878723c */ /* 0x040fe20000001854 */
[----:B------:R-:W-:Y:S07]  /*2bf0*/  LDSM.16.M88.4 R84, [R225+0x7c00] ;  /* 0x007c0000e154783b */ /* 0x000fee0000000200 */
[----:B------:R-:W-:Y:S08]  /*2c00*/  HMMA.16816.F32 R116, R8, R54, R68 ;  /* 0x000000360874723c */ /* 0x000ff00000001844 */
[C---:B-1----:R-:W-:Y:S08]  /*2c10*/  HMMA.16816.F32 R8, R12.reuse, R48, R100 ;  /* 0x000000300c08723c */ /* 0x042ff00000001864 */
[C---:B------:R-:W-:Y:S01]  /*2c20*/  HMMA.16816.F32 R72, R12.reuse, R44, R76 ;  /* 0x0000002c0c48723c */ /* 0x040fe2000000184c */
[----:B------:R-:W-:Y:S07]  /*2c30*/  LDSM.16.M88.4 R76, [R225+0x7800] ;  /* 0x00780000e14c783b */ /* 0x000fee0000000200 */
[C---:B------:R-:W-:Y:S01]  /*2c40*/  HMMA.16816.F32 R100, R12.reuse, R46, R88 ;  /* 0x0000002e0c64723c */ /* 0x040fe20000001858 */
[----:B------:R-:W-:Y:S07]  /*2c50*/  LDSM.16.M88.4 R44, [R227+0x7000] ;  /* 0x00700000e32c783b */ /* 0x000fee0000000200 */
[----:B------:R-:W-:Y:S01]  /*2c60*/  HMMA.16816.F32 R132, R12, R58, R28 ;  /* 0x0000003a0c84723c */ /* 0x000fe2000000181c */
[----:B------:R-:W1:Y:S07]  /*2c70*/  LDSM.16.M88.4 R28, [R229+0x2000] ;  /* 0x00200000e51c783b */ /* 0x000e6e0000000200 */
[----:B--2---:R-:W-:Y:S08]  /*2c80*/  HMMA.16816.F32 R8, R36, R40, R8 ;  /* 0x000000282408723c */ /* 0x004ff00000001808 */
[C---:B------:R-:W-:Y:S08]  /*2c90*/  HMMA.16816.F32 R136, R12.reuse, R56, R64 ;  /* 0x000000380c88723c */ /* 0x040ff00000001840 */
[C---:B------:R-:W-:Y:S01]  /*2ca0*/  HMMA.16816.F32 R152, R12.reuse, R52, R16 ;  /* 0x000000340c98723c */ /* 0x040fe20000001810 */
[----:B------:R-:W-:Y:S07]  /*2cb0*/  LDSM.16.M88.4 R16, [R228+0x5000] ;  /* 0x00500000e410783b */ /* 0x000fee0000000200 */
[C---:B------:R-:W-:Y:S01]  /*2cc0*/  HMMA.16816.F32 R60, R12.reuse, R50, R104 ;  /* 0x000000320c3c723c */ /* 0x040fe20000001868 */
[----:B------:R-:W-:Y:S06]  /*2cd0*/  LDSM.16.M88.4 R48, [R225+0x8000] ;  /* 0x00800000e130783b */ /* 0x000fec0000000200 */
[C---:B------:R-:W-:Y:S01]  /*2ce0*/  IADD3 R104, R0.reuse, 0x1, RZ ;  /* 0x0000000100687810 */ /* 0x040fe20007ffe0ff */
[----:B------:R-:W-:Y:S01]  /*2cf0*/  HMMA.16816.F32 R144, R12, R54, R80 ;  /* 0x000000360c90723c */ /* 0x000fe20000001850 */
[----:B------:R-:W-:Y:S01]  /*2d00*/  LDSM.16.M88.4 R52, [R225+0x7400] ;  /* 0x00740000e134783b */ /* 0x000fe20000000200 */
[C---:B------:R-:W-:Y:S01]  /*2d10*/  IADD3 R105, R0.reuse, 0x8, RZ ;  /* 0x0000000800697810 */ /* 0x040fe20007ffe0ff */
[----:B------:R-:W-:Y:S01]  /*2d20*/  I2F R106, R104 ;  /* 0x00000068006a7306 */ /* 0x000fe20000201400 */
[----:B------:R-:W-:-:S04]  /*2d30*/  IADD3 R107, R0, 0x9, RZ ;  /* 0x00000009006b7810 */ /* 0x000fc80007ffe0ff */
[----:B------:R-:W-:Y:S01]  /*2d40*/  HMMA.16816.F32 R12, R32, R40, R20 ;  /* 0x00000028200c723c */ /* 0x000fe20000001814 */
[----:B------:R-:W2:Y:S02]  /*2d50*/  LDSM.16.M88.4 R20, [R228+0x4000] ;  /* 0x00400000e414783b */ /* 0x000ea40000000200 */
[----:B------:R-:W-:Y:S05]  /*2d60*/  I2F R114, R105 ;  /* 0x0000006900727306 */ /* 0x000fea0000201400 */
[----:B-1----:R-:W-:Y:S01]  /*2d70*/  HMMA.16816.F32 R56, R28, R44, R8 ;  /* 0x0000002c1c38723c */ /* 0x002fe20000001808 */
[----:B------:R-:W-:Y:S02]  /*2d80*/  LDSM.16.M88.4 R8, [R229+0x5000] ;  /* 0x00500000e508783b */ /* 0x000fe40000000200 */
[----:B------:R-:W-:Y:S05]  /*2d90*/  I2F R115, R107 ;  /* 0x0000006b00737306 */ /* 0x000fea0000201400 */
[-C--:B------:R-:W-:Y:S08]  /*2da0*/  HMMA.16816.F32 R64, R36, R42.reuse, R60 ;  /* 0x0000002a2440723c */ /* 0x080ff0000000183c */
[----:B------:R-:W-:Y:S01]  /*2db0*/  HMMA.16816.F32 R68, R32, R42, R96 ;  /* 0x0000002a2044723c */ /* 0x000fe20000001860 */
[----:B------:R-:W-:Y:S07]  /*2dc0*/  LDSM.16.M88.4 R40, [R227+0x8000] ;  /* 0x00800000e328783b */ /* 0x000fee0000000200 */
[----:B------:R-:W-:Y:S01]  /*2dd0*/  HMMA.16816.F32 R60, R24, R44, R12 ;  /* 0x0000002c183c723c */ /* 0x000fe2000000180c */
[----:B------:R-:W1:Y:S07]  /*2de0*/  LDSM.16.M88.4 R12, [R229+0x4000] ;  /* 0x00400000e50c783b */ /* 0x000e6e0000000200 */
[----:B------:R-:W-:Y:S08]  /*2df0*/  HMMA.16816.F32 R64, R28, R46, R64 ;  /* 0x0000002e1c40723c */ /* 0x000ff00000001840 */
[----:B--2---:R-:W-:Y:S08]  /*2e00*/  HMMA.16816.F32 R56, R20, R48, R56 ;  /* 0x000000301438723c */ /* 0x004ff00000001838 */
[----:B------:R-:W-:Y:S01]  /*2e10*/  HMMA.16816.F32 R68, R24, R46, R68 ;  /* 0x0000002e1844723c */ /* 0x000fe20000001844 */
[----:B------:R-:W2:Y:S07]  /*2e20*/  LDSM.16.M88.4 R44, [R227+0x7400] ;  /* 0x00740000e32c783b */ /* 0x000eae0000000200 */
[----:B------:R-:W-:Y:S08]  /*2e30*/  HMMA.16816.F32 R60, R16, R48, R60 ;  /* 0x00000030103c723c */ /* 0x000ff0000000183c */
[----:B------:R-:W-:Y:S08]  /*2e40*/  HMMA.16816.F32 R72, R36, R52, R72 ;  /* 0x000000342448723c */ /* 0x000ff00000001848 */
[----:B-1----:R-:W-:Y:S08]  /*2e50*/  HMMA.16816.F32 R56, R12, R40, R56 ;  /* 0x000000280c38723c */ /* 0x002ff00000001838 */
[C---:B------:R-:W-:Y:S07]  /*2e60*/  HMMA.16816.F32 R88, R32.reuse, R52, R108 ;  /* 0x000000342058723c */ /* 0x040fee000000186c */
[C---:B------:R-:W-:Y:S01]  /*2e70*/  IADD3 R108, R0.reuse, 0x11, RZ ;  /* 0x00000011006c7810 */ /* 0x040fe20007ffe0ff */
[----:B------:R-:W-:Y:S01]  /*2e80*/  HMMA.16816.F32 R96, R32, R76, R124 ;  /* 0x0000004c2060723c */ /* 0x000fe2000000187c */
[----:B------:R-:W-:-:S02]  /*2e90*/  IADD3 R109, R0, 0x18, RZ ;  /* 0x00000018006d7810 */ /* 0x000fc40007ffe0ff */
[C---:B------:R-:W-:Y:S01]  /*2ea0*/  IADD3 R110, R0.reuse, 0x19, RZ ;  /* 0x00000019006e7810 */ /* 0x040fe20007ffe0ff */
[----:B------:R-:W-:Y:S03]  /*2eb0*/  I2F R111, R108 ;  /* 0x0000006c006f7306 */ /* 0x000fe60000201400 */
[----:B------:R-:W-:Y:S01]  /*2ec0*/  IADD3 R124, R0, 0x30, RZ ;  /* 0x00000030007c7810 */ /* 0x000fe20007ffe0ff */
[----:B------:R-:W-:Y:S01]  /*2ed0*/  HMMA.16816.F32 R128, R32, R84, R128 ;  /* 0x000000542080723c */ /* 0x000fe20000001880 */
[----:B------:R-:W-:Y:S01]  /*2ee0*/  FMUL.FTZ R3, R56, c[0x0][0x2ec] ;  /* 0x0000bb0038037a20 */ /* 0x000fe20000410000 */
[C---:B------:R-:W-:Y:S02]  /*2ef0*/  IADD3 R125, R0.reuse, 0x31, RZ ;  /* 0x00000031007d7810 */ /* 0x040fe40007ffe0ff */
[C---:B------:R-:W-:Y:S01]  /*2f00*/  IADD3 R126, R0.reuse, 0x38, RZ ;  /* 0x00000038007e7810 */ /* 0x040fe20007ffe0ff */
[----:B------:R1:W-:Y:S01]  /*2f10*/  MUFU.TANH R184, R3 ;  /* 0x0000000300b87308 */ /* 0x0003e20000002400 */
[----:B------:R-:W-:-:S02]  /*2f20*/  IADD3 R127, R0, 0x39, RZ ;  /* 0x00000039007f7810 */ /* 0x000fc40007ffe0ff */
[C---:B------:R-:W-:Y:S05]  /*2f30*/  HMMA.16816.F32 R92, R32.reuse, R54, R92 ;  /* 0x00000036205c723c */ /* 0x040fea000000185c */
[----:B------:R-:W-:Y:S03]  /*2f40*/  I2F R143, R109 ;  /* 0x0000006d008f7306 */ /* 0x000fe60000201400 */
[----:B------:R-:W-:Y:S01]  /*2f50*/  HMMA.16816.F32 R120, R32, R78, R120 ;  /* 0x0000004e2078723c */ /* 0x000fe20000001878 */
[----:B-1----:R-:W-:-:S04]  /*2f60*/  FMUL.FTZ R3, R57, c[0x0][0x2ec] ;  /* 0x0000bb0039037a20 */ /* 0x002fc80000410000 */
[----:B------:R-:W-:Y:S03]  /*2f70*/  I2F R151, R110 ;  /* 0x0000006e00977306 */ /* 0x000fe60000201400 */
[----:B------:R-:W-:Y:S01]  /*2f80*/  HMMA.16816.F32 R116, R32, R86, R116 ;  /* 0x000000562074723c */ /* 0x000fe20000001874 */
[----:B------:R-:W1:Y:S04]  /*2f90*/  LDSM.16.M88.4 R32, [R225+0x8400] ;  /* 0x00840000e120783b */ /* 0x000e680000000200 */
[----:B------:R3:W-:Y:S03]  /*2fa0*/  MUFU.TANH R172, R3 ;  /* 0x0000000300ac7308 */ /* 0x0007e60000002400 */
[----:B------:R-:W-:Y:S05]  /*2fb0*/  HMMA.16816.F32 R64, R20, R50, R64 ;  /* 0x000000321440723c */ /* 0x000fea0000001840 */
[----:B------:R-:W-:Y:S03]  /*2fc0*/  I2F R162, R124 ;  /* 0x0000007c00a27306 */ /* 0x000fe60000201400 */
[----:B------:R-:W-:Y:S01]  /*2fd0*/  HMMA.16816.F32 R80, R8, R40, R60 ;  /* 0x000000280850723c */ /* 0x000fe2000000183c */
[----:B---3--:R-:W-:-:S04]  /*2fe0*/  FMUL.FTZ R3, R58, c[0x0][0x2ec] ;  /* 0x0000bb003a037a20 */ /* 0x008fc80000410000 */
[----:B------:R-:W-:Y:S03]  /*2ff0*/  I2F R163, R125 ;  /* 0x0000007d00a37306 */ /* 0x000fe60000201400 */
[----:B--2---:R-:W-:Y:S05]  /*3000*/  HMMA.16816.F32 R60, R28, R44, R72 ;  /* 0x0000002c1c3c723c */ /* 0x004fea0000001848 */
[----:B------:R2:W-:Y:S03]  /*3010*/  MUFU.TANH R175, R3 ;  /* 0x0000000300af7308 */ /* 0x0005e60000002400 */
[----:B------:R-:W-:Y:S05]  /*3020*/  HMMA.16816.F32 R68, R16, R50, R68 ;  /* 0x000000321044723c */ /* 0x000fea0000001844 */
[----:B------:R-:W-:Y:S03]  /*3030*/  I2F R164, R126 ;  /* 0x0000007e00a47306 */ /* 0x000fe60000201400 */
[----:B------:R-:W-:Y:S01]  /*3040*/  HMMA.16816.F32 R64, R12, R42, R64 ;  /* 0x0000002a0c40723c */ /* 0x000fe20000001840 */
[----:B--2---:R-:W-:-:S07]  /*3050*/  FMUL.FTZ R3, R59, c[0x0][0x2ec] ;  /* 0x0000bb003b037a20 */ /* 0x004fce0000410000 */
[----:B------:R-:W-:Y:S01]  /*3060*/  HMMA.16816.F32 R48, R24, R44, R88 ;  /* 0x0000002c1830723c */ /* 0x000fe20000001858 */
[----:B------:R-:W-:Y:S07]  /*3070*/  I2F R165, R127 ;  /* 0x0000007f00a57306 */ /* 0x000fee0000201400 */
[----:B------:R-:W-:Y:S01]  /*3080*/  HMMA.16816.F32 R56, R36, R54, R100 ;  /* 0x000000362438723c */ /* 0x000fe20000001864 */
[----:B------:R-:W2:Y:S01]  /*3090*/  LDSM.16.M88.4 R52, [R227+0x8400] ;  /* 0x00840000e334783b */ /* 0x000ea20000000200 */
[----:B------:R3:W-:Y:S06]  /*30a0*/  MUFU.TANH R171, R3 ;  /* 0x0000000300ab7308 */ /* 0x0007ec0000002400 */
[----:B-1----:R-:W-:Y:S08]  /*30b0*/  HMMA.16816.F32 R60, R20, R32, R60 ;  /* 0x00000020143c723c */ /* 0x002ff0000000183c */
[----:B------:R-:W-:Y:S01]  /*30c0*/  HMMA.16816.F32 R72, R8, R42, R68 ;  /* 0x0000002a0848723c */ /* 0x000fe20000001844 */
[----:B---3--:R-:W-:-:S04]  /*30d0*/  FMUL.FTZ R3, R80, c[0x0][0x2ec] ;  /* 0x0000bb0050037a20 */ /* 0x008fc80000410000 */
[----:B------:R1:W-:Y:S03]  /*30e0*/  MUFU.TANH R174, R3 ;  /* 0x0000000300ae7308 */ /* 0x0003e60000002400 */
[----:B------:R-:W-:Y:S01]  /*30f0*/  HMMA.16816.F32 R40, R16, R32, R48 ;  /* 0x000000201028723c */ /* 0x000fe20000001830 */
[----:B------:R-:W3:Y:S07]  /*3100*/  LDSM.16.M88.4 R48, [R227+0x7800] ;  /* 0x00780000e330783b */ /* 0x000eee0000000200 */
[----:B------:R-:W-:Y:S01]  /*3110*/  HMMA.16816.F32 R56, R28, R46, R56 ;  /* 0x0000002e1c38723c */ /* 0x000fe20000001838 */
[----:B-1----:R-:W-:-:S07]  /*3120*/  FMUL.FTZ R3, R81, c[0x0][0x2ec] ;  /* 0x0000bb0051037a20 */ /* 0x002fce0000410000 */
[----:B------:R-:W-:Y:S01]  /*3130*/  HMMA.16816.F32 R88, R36, R78, R132 ;  /* 0x0000004e2458723c */ /* 0x000fe20000001884 */
[----:B------:R1:W4:Y:S07]  /*3140*/  MUFU.TANH R170, R3 ;  /* 0x0000000300aa7308 */ /* 0x00032e0000002400 */
[----:B--2---:R-:W-:Y:S01]  /*3150*/  HMMA.16816.F32 R68, R8, R52, R40 ;  /* 0x000000340844723c */ /* 0x004fe20000001828 */
[----:B------:R-:W-:Y:S01]  /*3160*/  LDSM.16.M88.4 R40, [R225+0x8800] ;  /* 0x00880000e128783b */ /* 0x000fe20000000200 */
[----:B-1----:R-:W-:-:S04]  /*3170*/  FMUL.FTZ R3, R82, c[0x0][0x2ec] ;  /* 0x0000bb0052037a20 */ /* 0x002fc80000410000 */
[----:B------:R1:W-:Y:S02]  /*3180*/  MUFU.TANH R173, R3 ;  /* 0x0000000300ad7308 */ /* 0x0003e40000002400 */
[----:B-1----:R-:W-:Y:S02]  /*3190*/  FMUL.FTZ R3, R83, c[0x0][0x2ec] ;  /* 0x0000bb0053037a20 */ /* 0x002fe40000410000 */
[C---:B------:R-:W-:Y:S04]  /*31a0*/  HMMA.16816.F32 R80, R36.reuse, R76, R136 ;  /* 0x0000004c2450723c */ /* 0x040fe80000001888 */
[----:B------:R1:W-:Y:S04]  /*31b0*/  MUFU.TANH R167, R3 ;  /* 0x0000000300a77308 */ /* 0x0003e80000002400 */
[C---:B------:R-:W-:Y:S08]  /*31c0*/  HMMA.16816.F32 R76, R36.reuse, R84, R152 ;  /* 0x00000054244c723c */ /* 0x040ff00000001898 */
[----:B------:R-:W-:Y:S01]  /*31d0*/  HMMA.16816.F32 R84, R36, R86, R144 ;  /* 0x000000562454723c */ /* 0x000fe20000001890 */
[----:B------:R-:W2:Y:S01]  /*31e0*/  LDSM.16.M88.4 R36, [R227+0x7c00] ;  /* 0x007c0000e324783b */ /* 0x000ea20000000200 */
        /* <DEDUP_REMOVED lines=9> */
[----:B------:R-:W-:Y:S08]  /*3280*/  HMMA.16816.F32 R60, R24, R46, R92 ;  /* 0x0000002e183c723c */ /* 0x000ff0000000185c */
[----:B------:R-:W-:Y:S01]  /*3290*/  HMMA.16816.F32 R44, R20, R34, R56 ;  /* 0x00000022142c723c */ /* 0x000fe20000001838 */
[----:B-1----:R-:W-:-:S04]  /*32a0*/  FMUL.FTZ R3, R72, c[0x0][0x2ec] ;  /* 0x0000bb0048037a20 */ /* 0x002fc80000410000 */
[----:B------:R1:W5:Y:S11]  /*32b0*/  MUFU.TANH R138, R3 ;  /* 0x00000003008a7308 */ /* 0x0003760000002400 */
[----:B------:R-:W-:Y:S01]  /*32c0*/  HMMA.16816.F32 R56, R16, R34, R60 ;  /* 0x000000221038723c */ /* 0x000fe2000000183c */
[----:B------:R-:W4:Y:S01]  /*32d0*/  LDSM.16.M88.4 R32, [R227+0x8800] ;  /* 0x00880000e320783b */ /* 0x000f220000000200 */
[----:B-1----:R-:W-:-:S06]  /*32e0*/  FMUL.FTZ R3, R73, c[0x0][0x2ec] ;  /* 0x0000bb0049037a20 */ /* 0x002fcc0000410000 */
[----:B---3--:R-:W-:Y:S01]  /*32f0*/  HMMA.16816.F32 R60, R28, R48, R80 ;  /* 0x000000301c3c723c */ /* 0x008fe20000001850 */
[----:B------:R1:W3:Y:S07]  /*3300*/  MUFU.TANH R149, R3 ;  /* 0x0000000300957308 */ /* 0x0002ee0000002400 */
[----:B--2---:R-:W-:Y:S08]  /*3310*/  HMMA.16816.F32 R80, R24, R38, R116 ;  /* 0x000000261850723c */ /* 0x004ff00000001874 */
[----:B------:R-:W-:Y:S01]  /*3320*/  HMMA.16816.F32 R56, R8, R54, R56 ;  /* 0x000000360838723c */ /* 0x000fe20000001838 */
[----:B-1----:R-:W-:-:S04]  /*3330*/  FMUL.FTZ R3, R74, c[0x0][0x2ec] ;  /* 0x0000bb004a037a20 */ /* 0x002fc80000410000 */
[----:B------:R1:W2:Y:S02]  /*3340*/  MUFU.TANH R134, R3 ;  /* 0x0000000300867308 */ /* 0x0002a40000002400 */
        /* <DEDUP_REMOVED lines=9> */
[----:B-1----:R-:W-:-:S04]  /*33e0*/  FMUL.FTZ R3, R65, c[0x0][0x2ec] ;  /* 0x0000bb0041037a20 */ /* 0x002fc80000410000 */
[----:B------:R1:W-:Y:S02]  /*33f0*/  MUFU.TANH R139, R3 ;  /* 0x00000003008b7308 */ /* 0x0003e40000002400 */
[----:B-1----:R-:W-:-:S06]  /*3400*/  FMUL.FTZ R3, R66, c[0x0][0x2ec] ;  /* 0x0000bb0042037a20 */ /* 0x002fcc0000410000 */
[----:B------:R1:W-:Y:S02]  /*3410*/  MUFU.TANH R133, R3 ;  /* 0x0000000300857308 */ /* 0x0003e40000002400 */
[----:B-1----:R-:W-:Y:S02]  /*3420*/  FMUL.FTZ R3, R67, c[0x0][0x2ec] ;  /* 0x0000bb0043037a20 */ /* 0x002fe40000410000 */
[----:B------:R-:W-:Y:S04]  /*3430*/  HMMA.16816.F32 R64, R24, R50, R120 ;  /* 0x000000321840723c */ /* 0x000fe80000001878 */
[----:B------:R1:W-:Y:S04]  /*3440*/  MUFU.TANH R136, R3 ;  /* 0x0000000300887308 */ /* 0x0003e80000002400 */
[----:B----4-:R-:W-:Y:S01]  /*3450*/  HMMA.16816.F32 R48, R12, R32, R52 ;  /* 0x000000200c30723c */ /* 0x010fe20000001834 */
[----:B-1----:R-:W-:-:S04]  /*3460*/  FMUL.FTZ R3, R68, c[0x0][0x2ec] ;  /* 0x0000bb0044037a20 */ /* 0x002fc80000410000 */
[----:B------:R1:W4:Y:S11]  /*3470*/  MUFU.TANH R100, R3 ;  /* 0x0000000300647308 */ /* 0x0003360000002400 */
[----:B------:R-:W-:Y:S08]  /*3480*/  HMMA.16816.F32 R52, R16, R42, R64 ;  /* 0x0000002a1034723c */ /* 0x000ff00000001840 */
[----:B------:R-:W-:-:S04]  /*3490*/  FMUL.FTZ R7, R51, c[0x0][0x2ec] ;  /* 0x0000bb0033077a20 */ /* 0x000fc80000410000 */
[----:B------:R-:W-:Y:S01]  /*34a0*/  MUFU.TANH R92, R7 ;  /* 0x00000007005c7308 */ /* 0x000fe20000002400 */
[----:B-1----:R-:W-:-:S07]  /*34b0*/  FMUL.FTZ R3, R69, c[0x0][0x2ec] ;  /* 0x0000bb0045037a20 */ /* 0x002fce0000410000 */
[----:B------:R1:W-:Y:S04]  /*34c0*/  MUFU.TANH R132, R3 ;  /* 0x0000000300847308 */ /* 0x0003e80000002400 */
[----:B------:R-:W-:Y:S01]  /*34d0*/  HMMA.16816.F32 R52, R8, R34, R52 ;  /* 0x000000220834723c */ /* 0x000fe20000001834 */
[----:B-1----:R-:W-:-:S04]  /*34e0*/  FMUL.FTZ R3, R70, c[0x0][0x2ec] ;  /* 0x0000bb0046037a20 */ /* 0x002fc80000410000 */
[----:B------:R1:W1:Y:S02]  /*34f0*/  MUFU.TANH R96, R3 ;  /* 0x0000000300607308 */ /* 0x0002640000002400 */
[----:B-1----:R-:W-:Y:S02]  /*3500*/  FMUL.FTZ R3, R71, c[0x0][0x2ec] ;  /* 0x0000bb0047037a20 */ /* 0x002fe40000410000 */
[----:B------:R-:W-:Y:S04]  /*3510*/  HMMA.16816.F32 R68, R28, R36, R76 ;  /* 0x000000241c44723c */ /* 0x000fe8000000184c */
        /* <DEDUP_REMOVED lines=9> */
[----:B------:R1:W-:Y:S03]  /*35b0*/  MUFU.TANH R101, R3 ;  /* 0x0000000300657308 */ /* 0x0003e60000002400 */
[----:B------:R-:W-:-:S02]  /*35c0*/  IMNMX R24, R112, UR11, PT ;  /* 0x0000000b70187c17 */ /* 0x000fc4000b800200 */
[----:B------:R-:W-:Y:S01]  /*35d0*/  IMNMX R27, R4, UR11, PT ;  /* 0x0000000b041b7c17 */ /* 0x000fe2000b800200 */
[----:B------:R-:W-:Y:S01]  /*35e0*/  FFMA.FTZ R4, R106, UR4, R170 ;  /* 0x000000046a047c23 */ /* 0x000fe200080100aa */
[----:B------:R-:W-:Y:S02]  /*35f0*/  IMNMX R26, R6, UR11, PT ;  /* 0x0000000b061a7c17 */ /* 0x000fe4000b800200 */
[C---:B------:R-:W-:Y:S02]  /*3600*/  ISETP.GE.AND P1, PT, R0.reuse, R24, PT ;  /* 0x000000180000720c */ /* 0x040fe40003f26270 */
[C---:B------:R-:W-:Y:S02]  /*3610*/  ISETP.GE.AND P4, PT, R0.reuse, R27, PT ;  /* 0x0000001b0000720c */ /* 0x040fe40003f86270 */
[----:B------:R-:W-:Y:S01]  /*3620*/  ISETP.GE.AND P2, PT, R0, R26, PT ;  /* 0x0000001a0000720c */ /* 0x000fe20003f46270 */
[----:B-1----:R-:W-:Y:S01]  /*3630*/  FMUL.FTZ R3, R56, c[0x0][0x2ec] ;  /* 0x0000bb0038037a20 */ /* 0x002fe20000410000 */
[----:B------:R-:W-:-:S02]  /*3640*/  ISETP.GE.AND P5, PT, R104, R24, PT ;  /* 0x000000186800720c */ /* 0x000fc40003fa6270 */
[----:B------:R-:W-:Y:S01]  /*3650*/  ISETP.GE.AND P6, PT, R104, R27, PT ;  /* 0x0000001b6800720c */ /* 0x000fe20003fc6270 */
        /* <DEDUP_REMOVED lines=9> */
[----:B------:R-:W2:Y:S07]  /*36f0*/  LDSM.16.M88.4 R40, [R225+0x8c00] ;  /* 0x008c0000e128783b */ /* 0x000eae0000000200 */
[----:B------:R-:W-:Y:S01]  /*3700*/  HMMA.16816.F32 R60, R28, R38, R84 ;  /* 0x000000261c3c723c */ /* 0x000fe20000001854 */
[----:B------:R-:W2:Y:S01]  /*3710*/  LDSM.16.M88.4 R28, [R227+0x8c00] ;  /* 0x008c0000e31c783b */ /* 0x000ea20000000200 */
[----:B-1----:R-:W-:Y:S01]  /*3720*/  FMUL.FTZ R3, R48, c[0x0][0x2ec] ;  /* 0x0000bb0030037a20 */ /* 0x002fe20000410000 */
[----:B------:R-:W-:-:S04]  /*3730*/  DEPBAR.LE SB0, 0x0 ;  /* 0x000080000000791a */ /* 0x000fc80000000000 */
[----:B------:R1:W1:Y:S01]  /*3740*/  MUFU.TANH R91, R3 ;  /* 0x00000003005b7308 */ /* 0x0002620000002400 */
[----:B------:R-:W-:Y:S02]  /*3750*/  FMUL.FTZ R6, R58, c[0x0][0x2ec] ;  /* 0x0000bb003a067a20 */ /* 0x000fe40000410000 */
[----:B------:R-:W-:-:S05]  /*3760*/  FMUL.FTZ R7, R59, c[0x0][0x2ec] ;  /* 0x0000bb003b077a20 */ /* 0x000fca0000410000 */
[----:B------:R-:W2:Y:S01]  /*3770*/  MUFU.TANH R84, R6 ;  /* 0x0000000600547308 */ /* 0x000ea20000002400 */
[----:B-1----:R-:W-:-:S07]  /*3780*/  FMUL.FTZ R3, R49, c[0x0][0x2ec] ;  /* 0x0000bb0031037a20 */ /* 0x002fce0000410000 */
[----:B------:R-:W-:Y:S08]  /*3790*/  MUFU.TANH R79, R7 ;  /* 0x00000007004f7308 */ /* 0x000ff00000002400 */
[----:B------:R1:W-:Y:S02]  /*37a0*/  MUFU.TANH R94, R3 ;  /* 0x00000003005e7308 */ /* 0x0003e40000002400 */
[----:B-1----:R-:W-:-:S02]  /*37b0*/  FMUL.FTZ R3, R50, c[0x0][0x2ec] ;  /* 0x0000bb0032037a20 */ /* 0x002fc40000410000 */
[----:B------:R-:W-:Y:S04]  /*37c0*/  HMMA.16816.F32 R48, R12, R34, R44 ;  /* 0x000000220c30723c */ /* 0x000fe8000000182c */
[----:B------:R1:W1:Y:S04]  /*37d0*/  MUFU.TANH R89, R3 ;  /* 0x0000000300597308 */ /* 0x0002680000002400 */
[-C--:B--2---:R-:W-:Y:S08]  /*37e0*/  HMMA.16816.F32 R32, R20, R40.reuse, R68 ;  /* 0x000000281420723c */ /* 0x084ff00000001844 */
[----:B------:R-:W-:Y:S01]  /*37f0*/  HMMA.16816.F32 R44, R16, R40, R72 ;  /* 0x00000028102c723c */ /* 0x000fe20000001848 */
[----:B-1----:R-:W-:-:S04]  /*3800*/  IADD3 R3, R112, 0x8, RZ ;  /* 0x0000000870037810 */ /* 0x002fc80007ffe0ff */
[----:B------:R-:W-:Y:S01]  /*3810*/  IMNMX R25, R3, UR11, PT ;  /* 0x0000000b03197c17 */ /* 0x000fe2000b800200 */
[----:B------:R-:W-:Y:S01]  /*3820*/  FMUL.FTZ R3, R56, c[0x0][0x2ec] ;  /* 0x0000bb0038037a20 */ /* 0x000fe20000410000 */
[----:B------:R-:W-:Y:S01]  /*3830*/  FSEL R56, R4, -INF , !P6 ;  /* 0xff80000004387808 */ /* 0x000fe20007000000 */
[----:B------:R-:W-:Y:S01]  /*3840*/  FMUL.FTZ R6, R48, c[0x0][0x2ec] ;  /* 0x0000bb0030067a20 */ /* 0x000fe20000410000 */
[-C--:B------:R-:W-:Y:S01]  /*3850*/  ISETP.GE.AND P0, PT, R0, R25.reuse, PT ;  /* 0x000000190000720c */ /* 0x080fe20003f06270 */
[----:B------:R-:W-:Y:S01]  /*3860*/  FFMA.FTZ R0, R106, UR4, R172 ;  /* 0x000000046a007c23 */ /* 0x000fe200080100ac */
[-C--:B------:R-:W-:Y:S01]  /*3870*/  ISETP.GE.AND P3, PT, R104, R25.reuse, PT ;  /* 0x000000196800720c */ /* 0x080fe20003f66270 */
[----:B------:R1:W-:Y:S01]  /*3880*/  MUFU.TANH R88, R3 ;  /* 0x0000000300587308 */ /* 0x0003e20000002400 */
[C---:B------:R-:W-:Y:S01]  /*3890*/  ISETP.GE.AND P6, PT, R105.reuse, R25, PT ;  /* 0x000000196900720c */ /* 0x040fe20003fc6270 */
[----:B-----5:R-:W-:Y:S01]  /*38a0*/  FFMA.FTZ R4, R114, UR4, R138 ;  /* 0x0000000472047c23 */ /* 0x020fe2000801008a */
[----:B------:R-:W-:Y:S01]  /*38b0*/  FSEL R66, R0, -INF , !P5 ;  /* 0xff80000000427808 */ /* 0x000fe20006800000 */
[----:B------:R-:W-:Y:S01]  /*38c0*/  FFMA.FTZ R0, R106, UR4, R171 ;  /* 0x000000046a007c23 */ /* 0x000fe200080100ab */
[----:B------:R-:W-:Y:S01]  /*38d0*/  ISETP.GE.AND P5, PT, R104, R26, PT ;  /* 0x0000001a6800720c */ /* 0x000fe20003fa6270 */
[----:B------:R-:W-:Y:S01]  /*38e0*/  FMUL.FTZ R7, R50, c[0x0][0x2ec] ;  /* 0x0000bb0032077a20 */ /* 0x000fe20000410000 */
[----:B------:R-:W-:Y:S01]  /*38f0*/  HMMA.16816.F32 R36, R12, R28, R32 ;  /* 0x0000001c0c24723c */ /* 0x000fe20000001820 */
[----:B------:R2:W-:Y:S01]  /*3900*/  MUFU.TANH R78, R6 ;  /* 0x00000006004e7308 */ /* 0x0005e20000002400 */
[----:B------:R-:W-:Y:S01]  /*3910*/  FSEL R76, R0, -INF , !P3 ;  /* 0xff800000004c7808 */ /* 0x000fe20005800000 */
[----:B------:R-:W-:Y:S01]  /*3920*/  FFMA.FTZ R0, R114, UR4, R156 ;  /* 0x0000000472007c23 */ /* 0x000fe2000801009c */
[----:B------:R-:W-:-:S04]  /*3930*/  ISETP.GE.AND P3, PT, R105, R24, PT ;  /* 0x000000186900720c */ /* 0x000fc80003f66270 */
[----:B------:R-:W-:Y:S01]  /*3940*/  FSEL R67, R0, -INF , !P3 ;  /* 0xff80000000437808 */ /* 0x000fe20005800000 */
[----:B-1----:R-:W-:Y:S01]  /*3950*/  FMUL.FTZ R3, R57, c[0x0][0x2ec] ;  /* 0x0000bb0039037a20 */ /* 0x002fe20000410000 */
[----:B------:R-:W-:Y:S01]  /*3960*/  ISETP.GE.AND P3, PT, R105, R26, PT ;  /* 0x0000001a6900720c */ /* 0x000fe20003f66270 */
[----:B------:R-:W-:Y:S01]  /*3970*/  FFMA.FTZ R0, R114, UR4, R148 ;  /* 0x0000000472007c23 */ /* 0x000fe20008010094 */
[----:B------:R1:W-:Y:S01]  /*3980*/  MUFU.TANH R64, R7 ;  /* 0x0000000700407308 */ /* 0x0003e20000002400 */
[----:B------:R-:W-:Y:S03]  /*3990*/  HMMA.16816.F32 R20, R20, R42, R60 ;  /* 0x0000002a1414723c */ /* 0x000fe6000000183c */
[----:B------:R-:W-:Y:S01]  /*39a0*/  FSEL R77, R0, -INF , !P6 ;  /* 0xff800000004d7808 */ /* 0x000fe20007000000 */
[----:B------:R-:W-:Y:S01]  /*39b0*/  FFMA.FTZ R0, R115, UR4, R169 ;  /* 0x0000000473007c23 */ /* 0x000fe200080100a9 */
[----:B------:R-:W-:Y:S01]  /*39c0*/  ISETP.GE.AND P6, PT, R107, R24, PT ;  /* 0x000000186b00720c */ /* 0x000fe20003fc6270 */
[----:B--2---:R-:W-:Y:S01]  /*39d0*/  FMUL.FTZ R6, R49, c[0x0][0x2ec] ;  /* 0x0000bb0031067a20 */ /* 0x004fe20000410000 */
[----:B------:R2:W5:Y:S01]  /*39e0*/  MUFU.TANH R85, R3 ;  /* 0x0000000300557308 */ /* 0x0005620000002400 */
[----:B------:R-:W-:Y:S01]  /*39f0*/  HMMA.16816.F32 R32, R8, R28, R44 ;  /* 0x0000001c0820723c */ /* 0x000fe2000000182c */
[----:B------:R-:W-:Y:S01]  /*3a00*/  FSEL R59, R0, -INF , !P6 ;  /* 0xff800000003b7808 */ /* 0x000fe20007000000 */
[----:B---3--:R-:W-:Y:S01]  /*3a10*/  FFMA.FTZ R0, R115, UR4, R149 ;  /* 0x0000000473007c23 */ /* 0x008fe20008010095 */
[----:B------:R-:W-:Y:S01]  /*3a20*/  ISETP.GE.AND P6, PT, R107, R26, PT ;  /* 0x0000001a6b00720c */ /* 0x000fe20003fc6270 */
[----:B------:R-:W-:-:S02]  /*3a30*/  FMUL.FTZ R38, R38, c[0x0][0x2ec] ;  /* 0x0000bb0026267a20 */ /* 0x000fc40000410000 */
[----:B------:R-:W-:Y:S01]  /*3a40*/  FMUL.FTZ R39, R39, c[0x0][0x2ec] ;  /* 0x0000bb0027277a20 */ /* 0x000fe20000410000 */
[----:B------:R3:W-:Y:S01]  /*3a50*/  MUFU.TANH R69, R6 ;  /* 0x0000000600457308 */ /* 0x0007e20000002400 */
[----:B-1----:R-:W-:Y:S01]  /*3a60*/  FMUL.FTZ R7, R54, c[0x0][0x2ec] ;  /* 0x0000bb0036077a20 */ /* 0x002fe20000410000 */
[----:B------:R-:W-:Y:S01]  /*3a70*/  HMMA.16816.F32 R16, R16, R42, R80 ;  /* 0x0000002a1010723c */ /* 0x000fe20000001850 */
[----:B--2---:R-:W-:-:S05]  /*3a80*/  FFMA.FTZ R3, R106, UR4, R167 ;  /* 0x000000046a037c23 */ /* 0x004fca00080100a7 */
[----:B------:R-:W1:Y:S02]  /*3a90*/  MUFU.TANH R40, R7 ;  /* 0x0000000700287308 */ /* 0x000e640000002400 */
[-C--:B------:R-:W-:Y:S01]  /*3aa0*/  HMMA.16816.F32 R12, R12, R30.reuse, R20 ;  /* 0x0000001e0c0c723c */ /* 0x080fe20000001814 */
[----:B------:R-:W-:Y:S01]  /*3ab0*/  FSEL R58, R3, -INF , !P5 ;  /* 0xff800000033a7808 */ /* 0x000fe20006800000 */
[----:B------:R-:W-:Y:S01]  /*3ac0*/  FFMA.FTZ R3, R114, UR4, R134 ;  /* 0x0000000472037c23 */ /* 0x000fe20008010086 */
[-C--:B------:R-:W-:Y:S01]  /*3ad0*/  ISETP.GE.AND P5, PT, R105, R27.reuse, PT ;  /* 0x0000001b6900720c */ /* 0x080fe20003fa6270 */
[----:B---3--:R-:W-:Y:S02]  /*3ae0*/  FMUL.FTZ R6, R51, c[0x0][0x2ec] ;  /* 0x0000bb0033067a20 */ /* 0x008fe40000410000 */
[----:B------:R-:W-:Y:S01]  /*3af0*/  MUFU.TANH R38, R38 ;  /* 0x0000002600267308 */ /* 0x000fe20000002400 */
[----:B------:R-:W-:Y:S01]  /*3b00*/  FMUL.FTZ R32, R32, c[0x0][0x2ec] ;  /* 0x0000bb0020207a20 */ /* 0x000fe20000410000 */
[----:B------:R-:W-:Y:S01]  /*3b10*/  FSEL R57, R3, -INF , !P3 ;  /* 0xff80000003397808 */ /* 0x000fe20005800000 */
[C---:B------:R-:W-:Y:S01]  /*3b20*/  FFMA.FTZ R3, R115.reuse, UR4, R168 ;  /* 0x0000000473037c23 */ /* 0x040fe200080100a8 */
[----:B------:R-:W-:Y:S01]  /*3b30*/  FSEL R49, R4, -INF , !P5 ;  /* 0xff80000004317808 */ /* 0x000fe20006800000 */
[----:B------:R-:W-:Y:S01]  /*3b40*/  FFMA.FTZ R4, R115, UR4, R137 ;  /* 0x0000000473047c23 */ /* 0x000fe20008010089 */
[----:B------:R-:W-:Y:S01]  /*3b50*/  ISETP.GE.AND P3, PT, R107, R27, PT ;  /* 0x0000001b6b00720c */ /* 0x000fe20003f66270 */
[----:B------:R-:W-:Y:S01]  /*3b60*/  FMUL.FTZ R35, R35, c[0x0][0x2ec] ;  /* 0x0000bb0023237a20 */ /* 0x000fe20000410000 */
[-C--:B------:R-:W-:Y:S01]  /*3b70*/  ISETP.GE.AND P5, PT, R107, R25.reuse, PT ;  /* 0x000000196b00720c */ /* 0x080fe20003fa6270 */
[----:B------:R2:W-:Y:S01]  /*3b80*/  MUFU.TANH R68, R6 ;  /* 0x0000000600447308 */ /* 0x0005e20000002400 */
[----:B------:R-:W-:Y:S01]  /*3b90*/  FSEL R48, R0, -INF , !P3 ;  /* 0xff80000000307808 */ /* 0x000fe20005800000 */
[C---:B------:R-:W-:Y:S01]  /*3ba0*/  FFMA.FTZ R0, R140.reuse, UR4, R135 ;  /* 0x000000048c007c23 */ /* 0x040fe20008010087 */
[----:B------:R-:W-:Y:S01]  /*3bb0*/  FSEL R65, R3, -INF , !P5 ;  /* 0xff80000003417808 */ /* 0x000fe20006800000 */
[----:B----4-:R-:W-:Y:S01]  /*3bc0*/  FFMA.FTZ R3, R140, UR4, R100 ;  /* 0x000000048c037c23 */ /* 0x010fe20008010064 */
[C---:B------:R-:W-:Y:S01]  /*3bd0*/  ISETP.GE.AND P5, PT, R113.reuse, R24, PT ;  /* 0x000000187100720c */ /* 0x040fe20003fa6270 */
[----:B------:R-:W-:Y:S01]  /*3be0*/  HMMA.16816.F32 R8, R8, R30, R16 ;  /* 0x0000001e0808723c */ /* 0x000fe20000001810 */
[----:B------:R-:W-:Y:S01]  /*3bf0*/  FSEL R51, R4, -INF , !P6 ;  /* 0xff80000004337808 */ /* 0x000fe20007000000 */
[----:B------:R-:W-:Y:S01]  /*3c00*/  FFMA.FTZ R4, R140, UR4, R133 ;  /* 0x000000048c047c23 */ /* 0x000fe20008010085 */
[----:B------:R-:W-:Y:S01]  /*3c10*/  FSEL R148, R0, -INF , !P5 ;  /* 0xff80000000947808 */ /* 0x000fe20006800000 */
[----:B------:R-:W-:Y:S01]  /*3c20*/  FFMA.FTZ R0, R140, UR4, R96 ;  /* 0x000000048c007c23 */ /* 0x000fe20008010060 */
[C---:B------:R-:W-:Y:S01]  /*3c30*/  ISETP.GE.AND P5, PT, R113.reuse, R26, PT ;  /* 0x0000001a7100720c */ /* 0x040fe20003fa6270 */
[----:B------:R-:W-:Y:S01]  /*3c40*/  MUFU.TANH R32, R32 ;  /* 0x0000002000207308 */ /* 0x000fe20000002400 */
[----:B------:R-:W-:Y:S01]  /*3c50*/  BAR.SYNC.DEFER_BLOCKING 0x0 ;  /* 0x0000000000007b1d */ /* 0x000fe20000010000 */
[----:B------:R-:W-:-:S02]  /*3c60*/  ISETP.GE.AND P3, PT, R113, R25, PT ;  /* 0x000000197100720c */ /* 0x000fc40003f66270 */
[----:B------:R-:W-:Y:S01]  /*3c70*/  FSEL R106, R0, -INF , !P5 ;  /* 0xff800000006a7808 */ /* 0x000fe20006800000 */
[----:B------:R-:W-:Y:S01]  /*3c80*/  FMUL.FTZ R0, R53, c[0x0][0x2ec] ;  /* 0x0000bb0035007a20 */ /* 0x000fe20000410000 */
[----:B------:R-:W-:Y:S01]  /*3c90*/  ISETP.GE.AND P6, PT, R113, R27, PT ;  /* 0x0000001b7100720c */ /* 0x000fe20003fc6270 */
[----:B--2---:R-:W-:Y:S01]  /*3ca0*/  FMUL.FTZ R6, R52, c[0x0][0x2ec] ;  /* 0x0000bb0034067a20 */ /* 0x004fe20000410000 */
[----:B------:R-:W-:Y:S01]  /*3cb0*/  FSEL R156, R4, -INF , !P3 ;  /* 0xff800000049c7808 */ /* 0x000fe20005800000 */
[----:B------:R2:W-:Y:S01]  /*3cc0*/  MUFU.TANH R50, R0 ;  /* 0x0000000000327308 */ /* 0x0005e20000002400 */
[----:B------:R-:W-:Y:S01]  /*3cd0*/  FSEL R100, R3, -INF , !P6 ;  /* 0xff80000003647808 */ /* 0x000fe20007000000 */
[C---:B------:R-:W-:Y:S01]  /*3ce0*/  FFMA.FTZ R4, R111.reuse, UR4, R139 ;  /* 0x000000046f047c23 */ /* 0x040fe2000801008b */
[C---:B------:R-:W-:Y:S01]  /*3cf0*/  ISETP.GE.AND P6, PT, R108.reuse, R25, PT ;  /* 0x000000196c00720c */ /* 0x040fe20003fc6270 */
[----:B------:R-:W-:Y:S01]  /*3d00*/  FFMA.FTZ R3, R111, UR4, R102 ;  /* 0x000000046f037c23 */ /* 0x000fe20008010066 */
[----:B------:R-:W-:-:S02]  /*3d10*/  ISETP.GE.AND P3, PT, R108, R24, PT ;  /* 0x000000186c00720c */ /* 0x000fc40003f66270 */
[----:B------:R-:W-:Y:S01]  /*3d20*/  ISETP.GE.AND P5, PT, R108, R27, PT ;  /* 0x0000001b6c00720c */ /* 0x000fe20003fa6270 */
[----:B------:R3:W4:Y:S01]  /*3d30*/  MUFU.TANH R52, R6 ;  /* 0x0000000600347308 */ /* 0x0007220000002400 */
[----:B------:R-:W-:Y:S01]  /*3d40*/  FSEL R149, R4, -INF , !P3 ;  /* 0xff80000004957808 */ /* 0x000fe20005800000 */
[----:B------:R-:W-:Y:S01]  /*3d50*/  FFMA.FTZ R4, R111, UR4, R132 ;  /* 0x000000046f047c23 */ /* 0x000fe20008010084 */
[----:B------:R-:W-:Y:S01]  /*3d60*/  ISETP.GE.AND P3, PT, R108, R26, PT ;  /* 0x0000001a6c00720c */ /* 0x000fe20003f66270 */
[----:B------:R-:W-:-:S03]  /*3d70*/  FMUL.FTZ R8, R8, c[0x0][0x2ec] ;  /* 0x0000bb0008087a20 */ /* 0x000fc60000410000 */
[----:B------:R-:W-:Y:S01]  /*3d80*/  FSEL R54, R4, -INF , !P5 ;  /* 0xff80000004367808 */ /* 0x000fe20006800000 */
[----:B--2---:R-:W-:Y:S01]  /*3d90*/  FFMA.FTZ R0, R111, UR4, R136 ;  /* 0x000000046f007c23 */ /* 0x004fe20008010088 */
[----:B------:R-:W-:Y:S01]  /*3da0*/  ISETP.GE.AND P5, PT, R109, R25, PT ;  /* 0x000000196d00720c */ /* 0x000fe20003fa6270 */
[----:B------:R-:W-:Y:S01]  /*3db0*/  FFMA.FTZ R4, R143, UR4, R95 ;  /* 0x000000048f047c23 */ /* 0x000fe2000801005f */
[----:B------:R-:W-:Y:S01]  /*3dc0*/  FSEL R102, R3, -INF , !P3 ;  /* 0xff80000003667808 */ /* 0x000fe20005800000 */
[C---:B------:R-:W-:Y:S01]  /*3dd0*/  FFMA.FTZ R3, R143.reuse, UR4, R90 ;  /* 0x000000048f037c23 */ /* 0x040fe2000801005a */
[----:B------:R-:W-:Y:S01]  /*3de0*/  FSEL R155, R0, -INF , !P6 ;  /* 0xff800000009b7808 */ /* 0x000fe20007000000 */
[----:B------:R-:W-:Y:S01]  /*3df0*/  FFMA.FTZ R0, R143, UR4, R99 ;  /* 0x000000048f007c23 */ /* 0x000fe20008010063 */
[----:B------:R-:W-:Y:S01]  /*3e00*/  ISETP.GE.AND P6, PT, R109, R24, PT ;  /* 0x000000186d00720c */ /* 0x000fe20003fc6270 */
[----:B---3--:R-:W-:Y:S01]  /*3e10*/  FMUL.FTZ R6, R55, c[0x0][0x2ec] ;  /* 0x0000bb0037067a20 */ /* 0x008fe20000410000 */
[----:B------:R-:W-:Y:S01]  /*3e20*/  ISETP.GE.AND P3, PT, R109, R27, PT ;  /* 0x0000001b6d00720c */ /* 0x000fe20003f66270 */
[----:B------:R-:W-:Y:S01]  /*3e30*/  MUFU.TANH R39, R39 ;  /* 0x0000002700277308 */ /* 0x000fe20000002400 */
[----:B------:R-:W-:Y:S01]  /*3e40*/  FSEL R153, R0, -INF , !P6 ;  /* 0xff80000000997808 */ /* 0x000fe20007000000 */
[----:B------:R-:W-:Y:S01]  /*3e50*/  FFMA.FTZ R0, R143, UR4, R97 ;  /* 0x000000048f007c23 */ /* 0x000fe20008010061 */
[----:B------:R-:W-:-:S02]  /*3e60*/  ISETP.GE.AND P6, PT, R109, R26, PT ;  /* 0x0000001a6d00720c */ /* 0x000fc40003fc6270 */
[----:B------:R-:W-:Y:S01]  /*3e70*/  FSEL R53, R4, -INF , !P3 ;  /* 0xff80000004357808 */ /* 0x000fe20005800000 */
[C---:B------:R-:W-:Y:S01]  /*3e80*/  FFMA.FTZ R4, R151.reuse, UR4, R98 ;  /* 0x0000000497047c23 */ /* 0x040fe20008010062 */
[----:B------:R-:W-:Y:S01]  /*3e90*/  FSEL R154, R0, -INF , !P5 ;  /* 0xff800000009a7808 */ /* 0x000fe20006800000 */
[C---:B------:R-:W-:Y:S01]  /*3ea0*/  FFMA.FTZ R0, R151.reuse, UR4, R103 ;  /* 0x0000000497007c23 */ /* 0x040fe20008010067 */
[C---:B------:R-:W-:Y:S01]  /*3eb0*/  ISETP.GE.AND P5, PT, R110.reuse, R24, PT ;  /* 0x000000186e00720c */ /* 0x040fe20003fa6270 */
[----:B------:R2:W3:Y:S01]  /*3ec0*/  MUFU.TANH R41, R6 ;  /* 0x0000000600297308 */ /* 0x0004e20000002400 */
[----:B------:R-:W-:Y:S02]  /*3ed0*/  ISETP.GE.AND P3, PT, R110, R25, PT ;  /* 0x000000196e00720c */ /* 0x000fe40003f66270 */
[----:B------:R-:W-:Y:S01]  /*3ee0*/  FSEL R107, R0, -INF , !P5 ;  /* 0xff800000006b7808 */ /* 0x000fe20006800000 */
[----:B------:R-:W-:Y:S01]  /*3ef0*/  FFMA.FTZ R0, R151, UR4, R101 ;  /* 0x0000000497007c23 */ /* 0x000fe20008010065 */
[----:B------:R-:W-:Y:S01]  /*3f00*/  FSEL R55, R3, -INF , !P6 ;  /* 0xff80000003377808 */ /* 0x000fe20007000000 */
[----:B------:R-:W-:Y:S01]  /*3f10*/  FMUL.FTZ R3, R37, c[0x0][0x2ec] ;  /* 0x0000bb0025037a20 */ /* 0x000fe20000410000 */
[----:B------:R-:W-:Y:S01]  /*3f20*/  ISETP.GE.AND P5, PT, R110, R26, PT ;  /* 0x0000001a6e00720c */ /* 0x000fe20003fa6270 */
[----:B------:R-:W-:Y:S01]  /*3f30*/  MUFU.TANH R35, R35 ;  /* 0x0000002300237308 */ /* 0x000fe20000002400 */
[----:B------:R-:W-:Y:S01]  /*3f40*/  FSEL R152, R0, -INF , !P3 ;  /* 0xff80000000987808 */ /* 0x000fe20005800000 */
[----:B------:R-:W-:Y:S01]  /*3f50*/  FFMA.FTZ R0, R158, UR4, R91 ;  /* 0x000000049e007c23 */ /* 0x000fe2000801005b */
[----:B------:R-:W-:-:S02]  /*3f60*/  ISETP.GE.AND P3, PT, R141, R24, PT ;  /* 0x000000188d00720c */ /* 0x000fc40003f66270 */
[----:B------:R-:W-:Y:S02]  /*3f70*/  ISETP.GE.AND P6, PT, R110, R27, PT ;  /* 0x0000001b6e00720c */ /* 0x000fe40003fc6270 */
[----:B------:R-:W-:Y:S01]  /*3f80*/  FSEL R186, R0, -INF , !P3 ;  /* 0xff80000000ba7808 */ /* 0x000fe20005800000 */
[----:B------:R1:W-:Y:S01]  /*3f90*/  MUFU.TANH R28, R3 ;  /* 0x00000003001c7308 */ /* 0x0003e20000002400 */
[----:B------:R-:W-:Y:S01]  /*3fa0*/  FFMA.FTZ R0, R158, UR4, R84 ;  /* 0x000000049e007c23 */ /* 0x000fe20008010054 */
[----:B------:R-:W-:Y:S01]  /*3fb0*/  FSEL R42, R4, -INF , !P6 ;  /* 0xff800000042a7808 */ /* 0x000fe20007000000 */
[----:B------:R-:W-:Y:S01]  /*3fc0*/  FFMA.FTZ R4, R158, UR4, R89 ;  /* 0x000000049e047c23 */ /* 0x000fe20008010059 */
[C---:B------:R-:W-:Y:S01]  /*3fd0*/  ISETP.GE.AND P3, PT, R141.reuse, R26, PT ;  /* 0x0000001a8d00720c */ /* 0x040fe20003f66270 */
[----:B--2---:R-:W-:Y:S01]  /*3fe0*/  FMUL.FTZ R6, R36, c[0x0][0x2ec] ;  /* 0x0000bb0024067a20 */ /* 0x004fe20000410000 */
[----:B------:R-:W-:Y:S02]  /*3ff0*/  ISETP.GE.AND P6, PT, R141, R25, PT ;  /* 0x000000198d00720c */ /* 0x000fe40003fc6270 */
[----:B------:R-:W-:Y:S01]  /*4000*/  FSEL R178, R0, -INF , !P3 ;  /* 0xff80000000b27808 */ /* 0x000fe20005800000 */
[C---:B------:R-:W-:Y:S01]  /*4010*/  FFMA.FTZ R0, R159.reuse, UR4, R92 ;  /* 0x000000049f007c23 */ /* 0x040fe2000801005c */
[----:B------:R-:W-:Y:S01]  /*4020*/  FSEL R191, R4, -INF , !P6 ;  /* 0xff80000004bf7808 */ /* 0x000fe20007000000 */
[----:B------:R-:W-:Y:S01]  /*4030*/  FFMA.FTZ R4, R159, UR4, R94 ;  /* 0x000000049f047c23 */ /* 0x000fe2000801005e */
[C---:B------:R-:W-:Y:S01]  /*4040*/  ISETP.GE.AND P6, PT, R142.reuse, R24, PT ;  /* 0x000000188e00720c */ /* 0x040fe20003fc6270 */
[----:B------:R2:W2:Y:S01]  /*4050*/  MUFU.TANH R29, R6 ;  /* 0x00000006001d7308 */ /* 0x0004a20000002400 */
[----:B------:R-:W-:Y:S01]  /*4060*/  ISETP.GE.AND P3, PT, R142, R27, PT ;  /* 0x0000001b8e00720c */ /* 0x000fe20003f66270 */
[----:B-1----:R-:W-:Y:S01]  /*4070*/  FFMA.FTZ R3, R151, UR4, R93 ;  /* 0x0000000497037c23 */ /* 0x002fe2000801005d */
[----:B------:R-:W-:Y:S01]  /*4080*/  FSEL R183, R4, -INF , !P6 ;  /* 0xff80000004b77808 */ /* 0x000fe20007000000 */
[----:B-----5:R-:W-:Y:S01]  /*4090*/  FFMA.FTZ R4, R159, UR4, R85 ;  /* 0x000000049f047c23 */ /* 0x020fe20008010055 */
[----:B------:R-:W-:-:S02]  /*40a0*/  ISETP.GE.AND P6, PT, R142, R26, PT ;  /* 0x0000001a8e00720c */ /* 0x000fc40003fc6270 */
[----:B------:R-:W-:Y:S01]  /*40b0*/  FSEL R43, R3, -INF , !P5 ;  /* 0xff800000032b7808 */ /* 0x000fe20006800000 */
[----:B------:R-:W-:Y:S01]  /*40c0*/  FFMA.FTZ R3, R158, UR4, R88 ;  /* 0x000000049e037c23 */ /* 0x000fe20008010058 */
[----:B------:R-:W-:Y:S01]  /*40d0*/  ISETP.GE.AND P5, PT, R141, R27, PT ;  /* 0x0000001b8d00720c */ /* 0x000fe20003fa6270 */
[----:B------:R-:W-:Y:S01]  /*40e0*/  MUFU.TANH R8, R8 ;  /* 0x0000000800087308 */ /* 0x000fe20000002400 */
[----:B------:R-:W-:Y:S01]  /*40f0*/  FSEL R170, R4, -INF , !P3 ;  /* 0xff80000004aa7808 */ /* 0x000fe20005800000 */
[----:B------:R-:W-:Y:S01]  /*4100*/  FFMA.FTZ R4, R160, UR4, R40 ;  /* 0x00000004a0047c23 */ /* 0x000fe20008010028 */
[----:B------:R-:W-:Y:S01]  /*4110*/  FSEL R172, R3, -INF , !P5 ;  /* 0xff80000003ac7808 */ /* 0x000fe20006800000 */
[----:B------:R-:W-:Y:S01]  /*4120*/  FMUL.FTZ R3, R33, c[0x0][0x2ec] ;  /* 0x0000bb0021037a20 */ /* 0x000fe20000410000 */
[-C--:B------:R-:W-:Y:S01]  /*4130*/  ISETP.GE.AND P5, PT, R142, R25.reuse, PT ;  /* 0x000000198e00720c */ /* 0x080fe20003fa6270 */
[----:B--2---:R-:W-:Y:S01]  /*4140*/  FMUL.FTZ R6, R34, c[0x0][0x2ec] ;  /* 0x0000bb0022067a20 */ /* 0x004fe20000410000 */
[----:B------:R-:W-:Y:S01]  /*4150*/  ISETP.GE.AND P3, PT, R150, R25, PT ;  /* 0x000000199600720c */ /* 0x000fe20003f66270 */
[----:B------:R1:W-:Y:S01]  /*4160*/  MUFU.TANH R20, R3 ;  /* 0x0000000300147308 */ /* 0x0003e20000002400 */
[----:B------:R-:W-:Y:S01]  /*4170*/  FSEL R188, R0, -INF , !P5 ;  /* 0xff80000000bc7808 */ /* 0x000fe20006800000 */
[----:B------:R-:W-:Y:S01]  /*4180*/  FFMA.FTZ R0, R160, UR4, R78 ;  /* 0x00000004a0007c23 */ /* 0x000fe2000801004e */
[----:B------:R-:W-:-:S04]  /*4190*/  ISETP.GE.AND P5, PT, R150, R24, PT ;  /* 0x000000189600720c */ /* 0x000fc80003fa6270 */
[----:B------:R-:W-:Y:S01]  /*41a0*/  FSEL R181, R0, -INF , !P5 ;  /* 0xff80000000b57808 */ /* 0x000fe20006800000 */
[----:B----4-:R-:W-:Y:S01]  /*41b0*/  FFMA.FTZ R0, R160, UR4, R52 ;  /* 0x00000004a0007c23 */ /* 0x010fe20008010034 */
[----:B------:R-:W-:Y:S01]  /*41c0*/  ISETP.GE.AND P5, PT, R150, R26, PT ;  /* 0x0000001a9600720c */ /* 0x000fe20003fa6270 */
[----:B------:R2:W4:Y:S03]  /*41d0*/  MUFU.TANH R7, R6 ;  /* 0x0000000600077308 */ /* 0x0005260000002400 */
[----:B------:R-:W-:Y:S01]  /*41e0*/  FSEL R176, R4, -INF , !P5 ;  /* 0xff80000004b07808 */ /* 0x000fe20006800000 */
[----:B------:R-:W-:Y:S01]  /*41f0*/  FFMA.FTZ R4, R161, UR4, R68 ;  /* 0x00000004a1047c23 */ /* 0x000fe20008010044 */
[----:B------:R-:W-:Y:S01]  /*4200*/  ISETP.GE.AND P5, PT, R157, R27, PT ;  /* 0x0000001b9d00720c */ /* 0x000fe20003fa6270 */
[----:B-1----:R-:W-:-:S05]  /*4210*/  FFMA.FTZ R3, R159, UR4, R79 ;  /* 0x000000049f037c23 */ /* 0x002fca000801004f */
[----:B------:R-:W-:Y:S01]  /*4220*/  FSEL R177, R3, -INF , !P6 ;  /* 0xff80000003b17808 */ /* 0x000fe20007000000 */
[----:B------:R-:W-:Y:S01]  /*4230*/  FFMA.FTZ R3, R160, UR4, R64 ;  /* 0x00000004a0037c23 */ /* 0x000fe20008010040 */
[----:B------:R-:W-:Y:S01]  /*4240*/  ISETP.GE.AND P6, PT, R150, R27, PT ;  /* 0x0000001b9600720c */ /* 0x000fe20003fc6270 */
[----:B--2---:R-:W-:-:S03]  /*4250*/  FMUL.FTZ R6, R12, c[0x0][0x2ec] ;  /* 0x0000bb000c067a20 */ /* 0x004fc60000410000 */
[----:B------:R-:W-:Y:S01]  /*4260*/  FSEL R169, R0, -INF , !P6 ;  /* 0xff80000000a97808 */ /* 0x000fe20007000000 */
[----:B------:R-:W-:Y:S01]  /*4270*/  FFMA.FTZ R0, R161, UR4, R69 ;  /* 0x00000004a1007c23 */ /* 0x000fe20008010045 */
[----:B------:R-:W-:Y:S01]  /*4280*/  FSEL R182, R3, -INF , !P3 ;  /* 0xff80000003b67808 */ /* 0x000fe20005800000 */
[----:B------:R-:W-:Y:S01]  /*4290*/  FFMA.FTZ R3, R161, UR4, R50 ;  /* 0x00000004a1037c23 */ /* 0x000fe20008010032 */
[C---:B------:R-:W-:Y:S01]  /*42a0*/  ISETP.GE.AND P3, PT, R157.reuse, R24, PT ;  /* 0x000000189d00720c */ /* 0x040fe20003f66270 */
[----:B------:R1:W2:Y:S01]  /*42b0*/  MUFU.TANH R16, R6 ;  /* 0x0000000600107308 */ /* 0x0002a20000002400 */
[----:B------:R-:W-:Y:S02]  /*42c0*/  ISETP.GE.AND P6, PT, R157, R25, PT ;  /* 0x000000199d00720c */ /* 0x000fe40003fc6270 */
[----:B------:R-:W-:Y:S01]  /*42d0*/  FSEL R179, R0, -INF , !P3 ;  /* 0xff80000000b37808 */ /* 0x000fe20005800000 */
[----:B---3--:R-:W-:Y:S01]  /*42e0*/  FFMA.FTZ R0, R161, UR4, R41 ;  /* 0x00000004a1007c23 */ /* 0x008fe20008010029 */
[----:B------:R-:W-:-:S02]  /*42f0*/  ISETP.GE.AND P3, PT, R157, R26, PT ;  /* 0x0000001a9d00720c */ /* 0x000fc40003f66270 */
[----:B------:R-:W-:Y:S01]  /*4300*/  FSEL R180, R4, -INF , !P6 ;  /* 0xff80000004b47808 */ /* 0x000fe20007000000 */
[----:B------:R-:W-:Y:S01]  /*4310*/  FFMA.FTZ R4, R162, UR4, R29 ;  /* 0x00000004a2047c23 */ /* 0x000fe2000801001d */
[----:B------:R-:W-:Y:S02]  /*4320*/  ISETP.GE.AND P6, PT, R124, R24, PT ;  /* 0x000000187c00720c */ /* 0x000fe40003fc6270 */
[----:B------:R-:W-:Y:S01]  /*4330*/  FSEL R171, R0, -INF , !P3 ;  /* 0xff80000000ab7808 */ /* 0x000fe20005800000 */
[C---:B------:R-:W-:Y:S01]  /*4340*/  FFMA.FTZ R0, R162.reuse, UR4, R32 ;  /* 0x00000004a2007c23 */ /* 0x040fe20008010020 */
[----:B------:R-:W-:Y:S01]  /*4350*/  FSEL R168, R3, -INF , !P5 ;  /* 0xff80000003a87808 */ /* 0x000fe20006800000 */
[----:B------:R-:W-:Y:S01]  /*4360*/  FFMA.FTZ R3, R162, UR4, R38 ;  /* 0x00000004a2037c23 */ /* 0x000fe20008010026 */
[C---:B------:R-:W-:Y:S01]  /*4370*/  ISETP.GE.AND P3, PT, R124.reuse, R27, PT ;  /* 0x0000001b7c00720c */ /* 0x040fe20003f66270 */
[----:B-1----:R-:W-:Y:S01]  /*4380*/  FMUL.FTZ R6, R13, c[0x0][0x2ec] ;  /* 0x0000bb000d067a20 */ /* 0x002fe20000410000 */
[----:B------:R-:W-:-:S02]  /*4390*/  ISETP.GE.AND P5, PT, R124, R25, PT ;  /* 0x000000197c00720c */ /* 0x000fc40003fa6270 */
[----:B------:R-:W-:Y:S01]  /*43a0*/  FSEL R199, R4, -INF , !P6 ;  /* 0xff80000004c77808 */ /* 0x000fe20007000000 */
[----:B----4-:R-:W-:Y:S01]  /*43b0*/  FFMA.FTZ R4, R162, UR4, R7 ;  /* 0x00000004a2047c23 */ /* 0x010fe20008010007 */
[----:B------:R-:W-:Y:S01]  /*43c0*/  ISETP.GE.AND P6, PT, R124, R26, PT ;  /* 0x0000001a7c00720c */ /* 0x000fe20003fc6270 */
[----:B------:R1:W3:Y:S01]  /*43d0*/  MUFU.TANH R17, R6 ;  /* 0x0000000600117308 */ /* 0x0002e20000002400 */
[----:B------:R-:W-:Y:S01]  /*43e0*/  FSEL R190, R0, -INF , !P3 ;  /* 0xff80000000be7808 */ /* 0x000fe20005800000 */
[----:B------:R-:W-:Y:S01]  /*43f0*/  FFMA.FTZ R0, R163, UR4, R28 ;  /* 0x00000004a3007c23 */ /* 0x000fe2000801001c */
[----:B------:R-:W-:Y:S01]  /*4400*/  FSEL R202, R3, -INF , !P5 ;  /* 0xff80000003ca7808 */ /* 0x000fe20006800000 */
[----:B------:R-:W-:Y:S01]  /*4410*/  FMUL.FTZ R3, R10, c[0x0][0x2ec] ;  /* 0x0000bb000a037a20 */ /* 0x000fe20000410000 */
[----:B------:R-:W-:Y:S02]  /*4420*/  ISETP.GE.AND P5, PT, R125, R24, PT ;  /* 0x000000187d00720c */ /* 0x000fe40003fa6270 */
[----:B------:R-:W-:Y:S01]  /*4430*/  FSEL R194, R4, -INF , !P6 ;  /* 0xff80000004c27808 */ /* 0x000fe20007000000 */
[----:B------:R-:W-:Y:S01]  /*4440*/  FFMA.FTZ R4, R163, UR4, R39 ;  /* 0x00000004a3047c23 */ /* 0x000fe20008010027 */
[----:B------:R-:W-:Y:S01]  /*4450*/  ISETP.GE.AND P3, PT, R125, R25, PT ;  /* 0x000000197d00720c */ /* 0x000fe20003f66270 */
[----:B------:R4:W5:Y:S01]  /*4460*/  MUFU.TANH R7, R3 ;  /* 0x0000000300077308 */ /* 0x0009620000002400 */
[----:B------:R-:W-:Y:S01]  /*4470*/  FSEL R196, R0, -INF , !P5 ;  /* 0xff80000000c47808 */ /* 0x000fe20006800000 */
[----:B------:R-:W-:Y:S01]  /*4480*/  FFMA.FTZ R0, R163, UR4, R35 ;  /* 0x00000004a3007c23 */ /* 0x000fe20008010023 */
[----:B------:R-:W-:-:S02]  /*4490*/  ISETP.GE.AND P5, PT, R125, R26, PT ;  /* 0x0000001a7d00720c */ /* 0x000fc40003fa6270 */
[----:B------:R-:W-:Y:S01]  /*44a0*/  FSEL R201, R4, -INF , !P3 ;  /* 0xff80000004c97808 */ /* 0x000fe20005800000 */
[----:B-1----:R-:W-:Y:S01]  /*44b0*/  FMUL.FTZ R6, R14, c[0x0][0x2ec] ;  /* 0x0000bb000e067a20 */ /* 0x002fe20000410000 */
[----:B------:R-:W-:Y:S01]  /*44c0*/  ISETP.GE.AND P3, PT, R126, R24, PT ;  /* 0x000000187e00720c */ /* 0x000fe20003f66270 */
[----:B--2---:R-:W-:Y:S01]  /*44d0*/  FFMA.FTZ R4, R164, UR4, R16 ;  /* 0x00000004a4047c23 */ /* 0x004fe20008010010 */
[----:B------:R-:W-:Y:S01]  /*44e0*/  FSEL R193, R0, -INF , !P5 ;  /* 0xff80000000c17808 */ /* 0x000fe20006800000 */
[----:B------:R1:W-:Y:S01]  /*44f0*/  MUFU.TANH R13, R6 ;  /* 0x00000006000d7308 */ /* 0x0003e20000002400 */
[----:B------:R-:W-:Y:S01]  /*4500*/  FMUL.FTZ R0, R9, c[0x0][0x2ec] ;  /* 0x0000bb0009007a20 */ /* 0x000fe20000410000 */
[-C--:B------:R-:W-:Y:S01]  /*4510*/  ISETP.GE.AND P6, PT, R125, R27.reuse, PT ;  /* 0x0000001b7d00720c */ /* 0x080fe20003fc6270 */
[----:B---3--:R-:W-:Y:S01]  /*4520*/  FFMA.FTZ R9, R165, UR4, R17 ;  /* 0x00000004a5097c23 */ /* 0x008fe20008010011 */
[----:B------:R-:W-:Y:S01]  /*4530*/  FSEL R197, R4, -INF , !P3 ;  /* 0xff80000004c57808 */ /* 0x000fe20005800000 */
[----:B------:R-:W-:Y:S01]  /*4540*/  FFMA.FTZ R4, R164, UR4, R8 ;  /* 0x00000004a4047c23 */ /* 0x000fe20008010008 */
[C---:B------:R-:W-:Y:S01]  /*4550*/  ISETP.GE.AND P5, PT, R126.reuse, R27, PT ;  /* 0x0000001b7e00720c */ /* 0x040fe20003fa6270 */
[----:B----4-:R-:W-:Y:S01]  /*4560*/  FFMA.FTZ R3, R163, UR4, R20 ;  /* 0x00000004a3037c23 */ /* 0x010fe20008010014 */
[----:B------:R-:W-:Y:S01]  /*4570*/  ISETP.GE.AND P3, PT, R126, R26, PT ;  /* 0x0000001a7e00720c */ /* 0x000fe20003f66270 */
[----:B------:R-:W-:Y:S01]  /*4580*/  FFMA.FTZ R8, R166, UR4, R175 ;  /* 0x00000004a6087c23 */ /* 0x000fe200080100af */
[----:B------:R-:W-:-:S02]  /*4590*/  FSEL R185, R4, -INF , !P5 ;  /* 0xff80000004b97808 */ /* 0x000fc40006800000 */
[----:B------:R-:W-:Y:S01]  /*45a0*/  FSEL R187, R3, -INF , !P6 ;  /* 0xff80000003bb7808 */ /* 0x000fe20007000000 */
[----:B-----5:R-:W-:Y:S01]  /*45b0*/  FFMA.FTZ R3, R164, UR4, R7 ;  /* 0x00000004a4037c23 */ /* 0x020fe20008010007 */
[-C--:B------:R-:W-:Y:S01]  /*45c0*/  ISETP.GE.AND P6, PT, R126, R25.reuse, PT ;  /* 0x000000197e00720c */ /* 0x080fe20003fc6270 */
[----:B-1----:R-:W-:Y:S01]  /*45d0*/  FMUL.FTZ R6, R15, c[0x0][0x2ec] ;  /* 0x0000bb000f067a20 */ /* 0x002fe20000410000 */
[----:B------:R-:W-:Y:S02]  /*45e0*/  FSEL R40, R8, -INF , !P0 ;  /* 0xff80000008287808 */ /* 0x000fe40004000000 */
[----:B------:R-:W-:Y:S01]  /*45f0*/  PLOP3.LUT P0, PT, PT, PT, UP0, 0x80, 0x0 ;  /* 0x000000000000781c */ /* 0x000fe20003f0f008 */
[----:B------:R1:W2:Y:S01]  /*4600*/  MUFU.TANH R12, R6 ;  /* 0x00000006000c7308 */ /* 0x0002a20000002400 */
[----:B------:R-:W-:Y:S01]  /*4610*/  FSEL R192, R3, -INF , !P3 ;  /* 0xff80000003c07808 */ /* 0x000fe20005800000 */
[----:B------:R-:W-:Y:S01]  /*4620*/  FFMA.FTZ R3, R166, UR4, R173 ;  /* 0x00000004a6037c23 */ /* 0x000fe200080100ad */
[----:B------:R-:W-:-:S02]  /*4630*/  ISETP.GE.AND P5, PT, R127, R25, PT ;  /* 0x000000197f00720c */ /* 0x000fc40003fa6270 */
[----:B------:R-:W-:Y:S02]  /*4640*/  ISETP.GE.AND P3, PT, R127, R27, PT ;  /* 0x0000001b7f00720c */ /* 0x000fe40003f66270 */
[----:B------:R-:W-:Y:S01]  /*4650*/  FSEL R17, R3, -INF , !P2 ;  /* 0xff80000003117808 */ /* 0x000fe20005000000 */
[----:B-1----:R-:W-:Y:S02]  /*4660*/  FMUL.FTZ R6, R11, c[0x0][0x2ec] ;  /* 0x0000bb000b067a20 */ /* 0x002fe40000410000 */
[----:B------:R1:W3:Y:S01]  /*4670*/  MUFU.TANH R11, R0 ;  /* 0x00000000000b7308 */ /* 0x0002e20000002400 */
[----:B--2---:R-:W-:-:S05]  /*4680*/  FFMA.FTZ R7, R165, UR4, R12 ;  /* 0x00000004a5077c23 */ /* 0x004fca000801000c */
[----:B------:R-:W-:Y:S02]  /*4690*/  FSEL R198, R7, -INF , !P5 ;  /* 0xff80000007c67808 */ /* 0x000fe40006800000 */
[----:B------:R2:W4:Y:S01]  /*46a0*/  MUFU.TANH R10, R6 ;  /* 0x00000006000a7308 */ /* 0x0005220000002400 */
[----:B-1----:R-:W-:Y:S02]  /*46b0*/  FFMA.FTZ R0, R164, UR4, R13 ;  /* 0x00000004a4007c23 */ /* 0x002fe4000801000d */
[----:B---3--:R-:W-:-:S03]  /*46c0*/  FFMA.FTZ R4, R165, UR4, R11 ;  /* 0x00000004a5047c23 */ /* 0x008fc6000801000b */
[----:B------:R-:W-:Y:S01]  /*46d0*/  FSEL R200, R0, -INF , !P6 ;  /* 0xff80000000c87808 */ /* 0x000fe20007000000 */
[C---:B------:R-:W-:Y:S01]  /*46e0*/  FFMA.FTZ R0, R166.reuse, UR4, R184 ;  /* 0x00000004a6007c23 */ /* 0x040fe200080100b8 */
[----:B------:R-:W-:Y:S01]  /*46f0*/  ISETP.GE.AND P6, PT, R127, R24, PT ;  /* 0x000000187f00720c */ /* 0x000fe20003fc6270 */
[----:B--2---:R-:W-:Y:S01]  /*4700*/  FFMA.FTZ R6, R166, UR4, R174 ;  /* 0x00000004a6067c23 */ /* 0x004fe200080100ae */
[----:B------:R-:W-:Y:S02]  /*4710*/  FSEL R184, R4, -INF , !P3 ;  /* 0xff80000004b87808 */ /* 0x000fe40005800000 */
[----:B------:R-:W-:Y:S01]  /*4720*/  FSEL R36, R0, -INF , !P1 ;  /* 0xff80000000247808 */ /* 0x000fe20004800000 */
[----:B----4-:R-:W-:Y:S01]  /*4730*/  FFMA.FTZ R0, R165, UR4, R10 ;  /* 0x00000004a5007c23 */ /* 0x010fe2000801000a */
[----:B------:R-:W-:Y:S02]  /*4740*/  ISETP.GE.AND P1, PT, R127, R26, PT ;  /* 0x0000001a7f00720c */ /* 0x000fe40003f26270 */
[----:B------:R-:W-:-:S02]  /*4750*/  FSEL R16, R6, -INF , !P4 ;  /* 0xff80000006107808 */ /* 0x000fc40006000000 */
        /* <DEDUP_REMOVED lines=60> */
.L_x_656:
[----:B------:R-:W-:Y:S05]  /*4b20*/  BSYNC B0 ;  /* 0x0000000000007941 */ /* 0x000fea0003800000 */
.L_x_655:
[----:B------:R-:W0:Y:S02]  /*4b30*/  LDGDEPBAR ;  /* 0x00000000000079af */ /* 0x000e240000000000 */
.L_x_654:
        /* <DEDUP_REMOVED lines=64> */
[----:B-1----:R-:W-:Y:S01]  /*4f40*/  FMNMX.FTZ R101, R101, R6, !PT ;  /* 0x0000000665657209 */ /* 0x002fe20007810000 */
[----:B------:R-:W-:Y:S01]  /*4f50*/  SHFL.BFLY PT, R7, R0, 0x2, 0x1f ;  /* 0x0c401f0000077f89 */ /* 0x000fe200000e0000 */
[----:B------:R-:W-:-:S02]  /*4f60*/  FMNMX.FTZ R3, R182, R3, !PT ;  /* 0x00000003b6037209 */ /* 0x000fc40007810000 */
[----:B--2---:R-:W-:Y:S02]  /*4f70*/  FMNMX.FTZ R103, R103, R8, !PT ;  /* 0x0000000867677209 */ /* 0x004fe40007810000 */
[----:B------:R-:W1:Y:S01]  /*4f80*/  SHFL.BFLY PT, R8, R101, 0x1, 0x1f ;  /* 0x0c201f0065087f89 */ /* 0x000e6200000e0000 */
[----:B------:R-:W-:Y:S02]  /*4f90*/  FMNMX.FTZ R4, R180, R3, !PT ;  /* 0x00000003b4047209 */ /* 0x000fe40007810000 */
[C---:B------:R-:W-:Y:S01]  /*4fa0*/  FMUL.FTZ R3, R103.reuse, c[0x0][0x23c] ;  /* 0x00008f0067037a20 */ /* 0x040fe20000410000 */
[----:B------:R-:W-:Y:S02]  /*4fb0*/  FSETP.NEU.FTZ.AND P1, PT, R103, -INF , PT ;  /* 0xff8000006700780b */ /* 0x000fe40003f3d000 */
[----:B------:R-:W-:Y:S02]  /*4fc0*/  FMNMX.FTZ R4, R202, R4, !PT ;  /* 0x00000004ca047209 */ /* 0x000fe40007810000 */
[----:B------:R-:W-:-:S02]  /*4fd0*/  FSEL R3, R3, RZ, P1 ;  /* 0x000000ff03037208 */ /* 0x000fc40000800000 */
[----:B------:R-:W-:-:S03]  /*4fe0*/  FMNMX.FTZ R4, R201, R4, !PT ;  /* 0x00000004c9047209 */ /* 0x000fc60007810000 */
[----:B------:R-:W-:Y:S01]  /*4ff0*/  FFMA.FTZ R6, R16, c[0x0][0x23c], -R3 ;  /* 0x00008f0010067a23 */ /* 0x000fe20000010803 */
[----:B------:R-:W-:-:S03]  /*5000*/  FMNMX.FTZ R4, R200, R4, !PT ;  /* 0x00000004c8047209 */ /* 0x000fc60007810000 */
[----:B------:R2:W-:Y:S01]  /*5010*/  MUFU.EX2 R249, R6 ;  /* 0x0000000600f97308 */ /* 0x0005e20000000800 */
[----:B------:R-:W-:Y:S02]  /*5020*/  FMNMX.FTZ R4, R198, R4, !PT ;  /* 0x00000004c6047209 */ /* 0x000fe40007810000 */
[----:B-1----:R-:W-:-:S03]  /*5030*/  FMNMX.FTZ R101, R101, R8, !PT ;  /* 0x0000000865657209 */ /* 0x002fc60007810000 */
[----:B------:R-:W1:Y:S01]  /*5040*/  SHFL.BFLY PT, R8, R4, 0x2, 0x1f ;  /* 0x0c401f0004087f89 */ /* 0x000e6200000e0000 */
[----:B------:R-:W-:Y:S02]  /*5050*/  FSETP.NEU.FTZ.AND P1, PT, R101, -INF , PT ;  /* 0xff8000006500780b */ /* 0x000fe40003f3d000 */
[----:B--2---:R-:W-:Y:S01]  /*5060*/  FMNMX.FTZ R6, R0, R7, !PT ;  /* 0x0000000700067209 */ /* 0x004fe20007810000 */
[--C-:B------:R-:W-:Y:S02]  /*5070*/  FFMA.FTZ R0, R56, c[0x0][0x23c], -R3.reuse ;  /* 0x00008f0038007a23 */ /* 0x100fe40000010803 */
[----:B------:R-:W-:Y:S02]  /*5080*/  FFMA.FTZ R7, R49, c[0x0][0x23c], -R3 ;  /* 0x00008f0031077a23 */ /* 0x000fe40000010803 */
[----:B------:R-:W2:Y:S01]  /*5090*/  SHFL.BFLY PT, R9, R6, 0x1, 0x1f ;  /* 0x0c201f0006097f89 */ /* 0x000ea200000e0000 */
[----:B------:R3:W4:Y:S08]  /*50a0*/  MUFU.EX2 R246, R0 ;  /* 0x0000000000f67308 */ /* 0x0007300000000800 */
[----:B------:R5:W-:Y:S01]  /*50b0*/  MUFU.EX2 R247, R7 ;  /* 0x0000000700f77308 */ /* 0x000be20000000800 */
[----:B-1----:R-:W-:Y:S01]  /*50c0*/  FMNMX.FTZ R4, R4, R8, !PT ;  /* 0x0000000804047209 */ /* 0x002fe20007810000 */
[----:B---3--:R-:W-:-:S05]  /*50d0*/  FMUL.FTZ R0, R101, c[0x0][0x23c] ;  /* 0x00008f0065007a20 */ /* 0x008fca0000410000 */
[----:B------:R-:W-:Y:S02]  /*50e0*/  FSEL R0, R0, RZ, P1 ;  /* 0x000000ff00007208 */ /* 0x000fe40000800000 */
[----:B--2---:R-:W-:Y:S01]  /*50f0*/  FMNMX.FTZ R105, R6, R9, !PT ;  /* 0x0000000906697209 */ /* 0x004fe20007810000 */
[----:B-----5:R-:W-:Y:S01]  /*5100*/  FFMA.FTZ R7, R48, c[0x0][0x23c], -R3 ;  /* 0x00008f0030077a23 */ /* 0x020fe20000010803 */
[----:B------:R-:W1:Y:S01]  /*5110*/  SHFL.BFLY PT, R6, R4, 0x1, 0x1f ;  /* 0x0c201f0004067f89 */ /* 0x000e6200000e0000 */
[--C-:B------:R-:W-:Y:S01]  /*5120*/  FFMA.FTZ R2, R57, c[0x0][0x23c], -R0.reuse ;  /* 0x00008f0039027a23 */ /* 0x100fe20000010800 */
[----:B------:R-:W-:Y:S01]  /*5130*/  FSETP.NEU.FTZ.AND P1, PT, R105, -INF , PT ;  /* 0xff8000006900780b */ /* 0x000fe20003f3d000 */
[--C-:B------:R-:W-:Y:S01]  /*5140*/  FFMA.FTZ R5, R58, c[0x0][0x23c], -R0.reuse ;  /* 0x00008f003a057a23 */ /* 0x100fe20000010800 */
[----:B------:R2:W3:Y:S01]  /*5150*/  MUFU.EX2 R248, R7 ;  /* 0x0000000700f87308 */ /* 0x0004e20000000800 */
[----:B------:R-:W-:-:S07]  /*5160*/  FFMA.FTZ R13, R176, c[0x0][0x23c], -R0 ;  /* 0x00008f00b00d7a23 */ /* 0x000fce0000010800 */
[----:B------:R5:W-:Y:S08]  /*5170*/  MUFU.EX2 R242, R2 ;  /* 0x0000000200f27308 */ /* 0x000bf00000000800 */
[----:B------:R3:W-:Y:S01]  /*5180*/  MUFU.EX2 R243, R5 ;  /* 0x0000000500f37308 */ /* 0x0007e20000000800 */
[----:B--2---:R-:W-:Y:S02]  /*5190*/  FFMA.FTZ R7, R17, c[0x0][0x23c], -R0 ;  /* 0x00008f0011077a23 */ /* 0x004fe40000010800 */
[----:B------:R-:W2:Y:S01]  /*51a0*/  LDSM.16.MT88.4 R16, [R226+0x9000] ;  /* 0x00900000e210783b */ /* 0x000ea20000004200 */
[----:B-1----:R-:W-:-:S02]  /*51b0*/  FMNMX.FTZ R104, R4, R6, !PT ;  /* 0x0000000604687209 */ /* 0x002fc40007810000 */
[----:B----4-:R-:W-:Y:S01]  /*51c0*/  F2FP.PACK_AB R4, R246, R249 ;  /* 0x000000f9f604723e */ /* 0x010fe200000000ff */
[----:B-----5:R-:W-:Y:S01]  /*51d0*/  FMUL.FTZ R2, R105, c[0x0][0x23c] ;  /* 0x00008f0069027a20 */ /* 0x020fe20000410000 */
[----:B------:R-:W-:Y:S01]  /*51e0*/  MUFU.EX2 R245, R7 ;  /* 0x0000000700f57308 */ /* 0x000fe20000000800 */
[----:B------:R-:W-:Y:S01]  /*51f0*/  FMUL.FTZ R8, R104, c[0x0][0x23c] ;  /* 0x00008f0068087a20 */ /* 0x000fe20000410000 */
[----:B---3--:R-:W-:Y:S02]  /*5200*/  F2FP.PACK_AB R6, R248, R247 ;  /* 0x000000f7f806723e */ /* 0x008fe400000000ff */
[----:B------:R-:W-:Y:S02]  /*5210*/  FSEL R2, R2, RZ, P1 ;  /* 0x000000ff02027208 */ /* 0x000fe40000800000 */
[----:B------:R-:W-:Y:S01]  /*5220*/  FSETP.NEU.FTZ.AND P1, PT, R104, -INF , PT ;  /* 0xff8000006800780b */ /* 0x000fe20003f3d000 */
[----:B------:R-:W-:Y:S01]  /*5230*/  FFMA.FTZ R5, R51, c[0x0][0x23c], -R0 ;  /* 0x00008f0033057a23 */ /* 0x000fe20000010800 */
[----:B------:R1:W-:Y:S01]  /*5240*/  MUFU.EX2 R203, R13 ;  /* 0x0000000d00cb7308 */ /* 0x0003e20000000800 */
[--C-:B------:R-:W-:Y:S01]  /*5250*/  FFMA.FTZ R9, R67, c[0x0][0x23c], -R2.reuse ;  /* 0x00008f0043097a23 */ /* 0x100fe20000010802 */
[----:B------:R-:W-:Y:S01]  /*5260*/  FSEL R12, R8, RZ, P1 ;  /* 0x000000ff080c7208 */ /* 0x000fe20000800000 */
[----:B------:R-:W-:-:S05]  /*5270*/  FFMA.FTZ R8, R59, c[0x0][0x23c], -R2 ;  /* 0x00008f003b087a23 */ /* 0x000fca0000010802 */
[----:B------:R3:W4:Y:S08]  /*5280*/  MUFU.EX2 R244, R5 ;  /* 0x0000000500f47308 */ /* 0x0007300000000800 */
[----:B------:R5:W-:Y:S01]  /*5290*/  MUFU.EX2 R241, R8 ;  /* 0x0000000800f17308 */ /* 0x000be20000000800 */
[----:B-1----:R-:W-:Y:S02]  /*52a0*/  FFMA.FTZ R13, R171, c[0x0][0x23c], -R0 ;  /* 0x00008f00ab0d7a23 */ /* 0x002fe40000010800 */
[----:B---3--:R-:W-:Y:S01]  /*52b0*/  FFMA.FTZ R5, R36, c[0x0][0x23c], -R2 ;  /* 0x00008f0024057a23 */ /* 0x008fe20000010802 */
[----:B----4-:R-:W-:Y:S01]  /*52c0*/  F2FP.PACK_AB R7, R244, R242 ;  /* 0x000000f2f407723e */ /* 0x010fe200000000ff */
[----:B------:R-:W1:Y:S03]  /*52d0*/  LDSM.16.MT88.4 R36, [R224+0xb000] ;  /* 0x00b00000e024783b */ /* 0x000e660000004200 */
[----:B------:R-:W3:Y:S01]  /*52e0*/  MUFU.EX2 R240, R9 ;  /* 0x0000000900f07308 */ /* 0x000ee20000000800 */
[----:B-----5:R-:W-:-:S07]  /*52f0*/  FFMA.FTZ R8, R40, c[0x0][0x23c], -R12 ;  /* 0x00008f0028087a23 */ /* 0x020fce000001080c */
[----:B------:R4:W-:Y:S08]  /*5300*/  MUFU.EX2 R239, R5 ;  /* 0x0000000500ef7308 */ /* 0x0009f00000000800 */
[----:B------:R5:W-:Y:S01]  /*5310*/  MUFU.EX2 R231, R8 ;  /* 0x0000000800e77308 */ /* 0x000be20000000800 */
[----:B---3--:R-:W-:Y:S01]  /*5320*/  F2FP.PACK_AB R10, R241, R240 ;  /* 0x000000f0f10a723e */ /* 0x008fe200000000ff */
[----:B----4-:R-:W-:-:S06]  /*5330*/  FFMA.FTZ R5, R66, c[0x0][0x23c], -R2 ;  /* 0x00008f0042057a23 */ /* 0x010fcc0000010802 */
[----:B------:R3:W-:Y:S01]  /*5340*/  MUFU.EX2 R204, R13 ;  /* 0x0000000d00cc7308 */ /* 0x0007e20000000800 */
[----:B-----5:R-:W-:-:S07]  /*5350*/  FFMA.FTZ R8, R76, c[0x0][0x23c], -R12 ;  /* 0x00008f004c087a23 */ /* 0x020fce000001080c */
[----:B------:R4:W-:Y:S08]  /*5360*/  MUFU.EX2 R234, R5 ;  /* 0x0000000500ea7308 */ /* 0x0009f00000000800 */
[----:B------:R5:W1:Y:S01]  /*5370*/  MUFU.EX2 R223, R8 ;  /* 0x0000000800df7308 */ /* 0x000a620000000800 */
[----:B---3--:R-:W-:Y:S01]  /*5380*/  FFMA.FTZ R13, R186, c[0x0][0x23c], -R2 ;  /* 0x00008f00ba0d7a23 */ /* 0x008fe20000010802 */
[----:B----4-:R-:W-:-:S06]  /*5390*/  F2FP.PACK_AB R5, R243, R245 ;  /* 0x000000f5f305723e */ /* 0x010fcc00000000ff */
[----:B------:R3:W-:Y:S01]  /*53a0*/  MUFU.EX2 R186, R13 ;  /* 0x0000000d00ba7308 */ /* 0x0007e20000000800 */
[----:B------:R-:W-:Y:S01]  /*53b0*/  HMMA.16816.F32 R124, R4, R28, RZ ;  /* 0x0000001c047c723c */ /* 0x000fe200000018ff */
[----:B-----5:R-:W-:Y:S01]  /*53c0*/  FFMA.FTZ R8, R77, c[0x0][0x23c], -R12 ;  /* 0x00008f004d087a23 */ /* 0x020fe2000001080c */
[----:B-1----:R-:W-:-:S05]  /*53d0*/  F2FP.PACK_AB R9, R223, R231 ;  /* 0x000000e7df09723e */ /* 0x002fca00000000ff */
[----:B------:R1:W-:Y:S01]  /*53e0*/  MUFU.EX2 R233, R8 ;  /* 0x0000000800e97308 */ /* 0x0003e20000000800 */
[----:B--2---:R-:W-:Y:S01]  /*53f0*/  HMMA.16816.F32 R120, R4, R16, RZ ;  /* 0x000000100478723c */ /* 0x004fe200000018ff */
[----:B---3--:R-:W-:-:S06]  /*5400*/  FFMA.FTZ R13, R183, c[0x0][0x23c], -R2 ;  /* 0x00008f00b70d7a23 */ /* 0x008fcc0000010802 */
[----:B------:R2:W-:Y:S01]  /*5410*/  MUFU.EX2 R183, R13 ;  /* 0x0000000d00b77308 */ /* 0x0005e20000000800 */
[----:B------:R-:W-:Y:S01]  /*5420*/  HMMA.16816.F32 R116, R4, R20, RZ ;  /* 0x000000140474723c */ /* 0x000fe200000018ff */
[----:B-1----:R-:W-:-:S07]  /*5430*/  FFMA.FTZ R8, R65, c[0x0][0x23c], -R12 ;  /* 0x00008f0041087a23 */ /* 0x002fce000001080c */
[----:B------:R-:W-:Y:S01]  /*5440*/  HMMA.16816.F32 R112, R4, R32, RZ ;  /* 0x000000200470723c */ /* 0x000fe200000018ff */
[----:B------:R1:W3:Y:S01]  /*5450*/  MUFU.EX2 R238, R8 ;  /* 0x0000000800ee7308 */ /* 0x0002e20000000800 */
[----:B--2---:R-:W-:-:S06]  /*5460*/  FFMA.FTZ R13, R181, c[0x0][0x23c], -R2 ;  /* 0x00008f00b50d7a23 */ /* 0x004fcc0000010802 */
[C---:B------:R-:W-:Y:S01]  /*5470*/  HMMA.16816.F32 R108, R4.reuse, R36, RZ ;  /* 0x00000024046c723c */ /* 0x040fe200000018ff */
[----:B------:R2:W-:Y:S07]  /*5480*/  MUFU.EX2 R181, R13 ;  /* 0x0000000d00b57308 */ /* 0x0005ee0000000800 */
[----:B------:R-:W-:Y:S01]  /*5490*/  HMMA.16816.F32 R96, R4, R44, RZ ;  /* 0x0000002c0460723c */ /* 0x000fe200000018ff */
[----:B-1----:R-:W-:Y:S02]  /*54a0*/  F2FP.PACK_AB R8, R234, R239 ;  /* 0x000000efea08723e */ /* 0x002fe400000000ff */
[----:B---3--:R-:W-:-:S05]  /*54b0*/  F2FP.PACK_AB R11, R238, R233 ;  /* 0x000000e9ee0b723e */ /* 0x008fca00000000ff */
[----:B------:R-:W-:Y:S01]  /*54c0*/  HMMA.16816.F32 R92, R4, R30, RZ ;  /* 0x0000001e045c723c */ /* 0x000fe200000018ff */
[----:B--2---:R-:W-:-:S07]  /*54d0*/  FFMA.FTZ R13, R179, c[0x0][0x23c], -R2 ;  /* 0x00008f00b30d7a23 */ /* 0x004fce0000010802 */
[C---:B------:R-:W-:Y:S08]  /*54e0*/  HMMA.16816.F32 R88, R4.reuse, R18, RZ ;  /* 0x000000120458723c */ /* 0x040ff000000018ff */
        /* <DEDUP_REMOVED lines=21> */
[----:B------:R-:W-:Y:S01]  /*5640*/  LDSM.16.MT88.4 R32, [R226+0xa400] ;  /* 0x00a40000e220783b */ /* 0x000fe20000004200 */
[----:B--2---:R-:W-:-:S04]  /*5650*/  FFMA.FTZ R4, R42, c[0x0][0x23c], -R3 ;  /* 0x00008f002a047a23 */ /* 0x004fc80000010803 */
[----:B------:R2:W3:Y:S02]  /*5660*/  MUFU.EX2 R235, R4 ;  /* 0x0000000400eb7308 */ /* 0x0004e40000000800 */
[C---:B------:R-:W-:Y:S08]  /*5670*/  HMMA.16816.F32 R144, R8.reuse, R38, RZ ;  /* 0x000000260890723c */ /* 0x040ff000000018ff */
[----:B------:R-:W-:Y:S01]  /*5680*/  HMMA.16816.F32 R48, R8, R44, RZ ;  /* 0x0000002c0830723c */ /* 0x000fe200000018ff */
[----:B--2---:R-:W-:Y:S01]  /*5690*/  FFMA.FTZ R4, R106, c[0x0][0x23c], -R0 ;  /* 0x00008f006a047a23 */ /* 0x004fe20000010800 */
[----:B---3--:R-:W-:-:S03]  /*56a0*/  F2FP.PACK_AB R6, R235, R236 ;  /* 0x000000eceb06723e */ /* 0x008fc600000000ff */
[----:B------:R2:W-:Y:S02]  /*56b0*/  MUFU.EX2 R219, R4 ;  /* 0x0000000400db7308 */ /* 0x0005e40000000800 */
[----:B--2---:R-:W-:-:S06]  /*56c0*/  FFMA.FTZ R4, R102, c[0x0][0x23c], -R0 ;  /* 0x00008f0066047a23 */ /* 0x004fcc0000010800 */
[----:B------:R2:W3:Y:S02]  /*56d0*/  MUFU.EX2 R222, R4 ;  /* 0x0000000400de7308 */ /* 0x0004e40000000800 */
[--C-:B--2---:R-:W-:Y:S01]  /*56e0*/  FFMA.FTZ R4, R55, c[0x0][0x23c], -R0.reuse ;  /* 0x00008f0037047a23 */ /* 0x104fe20000010800 */
[----:B---3--:R-:W-:Y:S01]  /*56f0*/  F2FP.PACK_AB R5, R222, R219 ;  /* 0x000000dbde05723e */ /* 0x008fe200000000ff */
[----:B------:R-:W-:Y:S01]  /*5700*/  HMMA.16816.F32 R52, R8, R36, RZ ;  /* 0x000000240834723c */ /* 0x000fe200000018ff */
[----:B------:R-:W2:Y:S03]  /*5710*/  LDSM.16.MT88.4 R36, [R224+0xb400] ;  /* 0x00b40000e024783b */ /* 0x000ea60000004200 */
[----:B------:R3:W-:Y:S02]  /*5720*/  MUFU.EX2 R221, R4 ;  /* 0x0000000400dd7308 */ /* 0x0007e40000000800 */
[----:B---3--:R-:W-:-:S02]  /*5730*/  FFMA.FTZ R4, R43, c[0x0][0x23c], -R0 ;  /* 0x00008f002b047a23 */ /* 0x008fc40000010800 */
[----:B------:R-:W3:Y:S04]  /*5740*/  LDSM.16.MT88.4 R40, [R226+0xb400] ;  /* 0x00b40000e228783b */ /* 0x000ee80000004200 */
[----:B------:R4:W5:Y:S02]  /*5750*/  MUFU.EX2 R220, R4 ;  /* 0x0000000400dc7308 */ /* 0x0009640000000800 */
[----:B----4-:R-:W-:Y:S01]  /*5760*/  FFMA.FTZ R4, R148, c[0x0][0x23c], -R2 ;  /* 0x00008f0094047a23 */ /* 0x010fe20000010802 */
[----:B-----5:R-:W-:-:S05]  /*5770*/  F2FP.PACK_AB R7, R220, R221 ;  /* 0x000000dddc07723e */ /* 0x020fca00000000ff */
[----:B------:R4:W-:Y:S02]  /*5780*/  MUFU.EX2 R218, R4 ;  /* 0x0000000400da7308 */ /* 0x0009e40000000800 */
[--C-:B----4-:R-:W-:Y:S02]  /*5790*/  FFMA.FTZ R4, R149, c[0x0][0x23c], -R2.reuse ;  /* 0x00008f0095047a23 */ /* 0x110fe40000010802 */
[----:B------:R-:W-:Y:S04]  /*57a0*/  HMMA.16816.F32 R148, R8, R46, RZ ;  /* 0x0000002e0894723c */ /* 0x000fe800000018ff */
[----:B------:R4:W5:Y:S03]  /*57b0*/  MUFU.EX2 R217, R4 ;  /* 0x0000000400d97308 */ /* 0x0009660000000800 */
[----:B------:R-:W-:-:S05]  /*57c0*/  FFMA.FTZ R8, R153, c[0x0][0x23c], -R2 ;  /* 0x00008f0099087a23 */ /* 0x000fca0000010802 */
[----:B------:R2:W-:Y:S01]  /*57d0*/  MUFU.EX2 R216, R8 ;  /* 0x0000000800d87308 */ /* 0x0005e20000000800 */
[----:B----4-:R-:W-:-:S07]  /*57e0*/  F2FP.PACK_AB R4, R237, R232 ;  /* 0x000000e8ed04723e */ /* 0x010fce00000000ff */
[----:B-1----:R-:W-:Y:S01]  /*57f0*/  HMMA.16816.F32 R160, R4, R20, R120 ;  /* 0x0000001404a0723c */ /* 0x002fe20000001878 */
[----:B--2---:R-:W-:-:S04]  /*5800*/  FFMA.FTZ R8, R107, c[0x0][0x23c], -R2 ;  /* 0x00008f006b087a23 */ /* 0x004fc80000010802 */
[----:B------:R1:W-:Y:S03]  /*5810*/  MUFU.EX2 R215, R8 ;  /* 0x0000000800d77308 */ /* 0x0003e60000000800 */
[C---:B------:R-:W-:Y:S08]  /*5820*/  HMMA.16816.F32 R164, R4.reuse, R28, R124 ;  /* 0x0000001c04a4723c */ /* 0x040ff0000000187c */
[----:B------:R-:W-:Y:S01]  /*5830*/  HMMA.16816.F32 R120, R4, R30, R92 ;  /* 0x0000001e0478723c */ /* 0x000fe2000000185c */
[----:B-1----:R-:W-:-:S07]  /*5840*/  FFMA.FTZ R8, R156, c[0x0][0x23c], -R12 ;  /* 0x00008f009c087a23 */ /* 0x002fce000001080c */
[C---:B------:R-:W-:Y:S01]  /*5850*/  HMMA.16816.F32 R156, R4.reuse, R16, R116 ;  /* 0x00000010049c723c */ /* 0x040fe20000001874 */
[----:B------:R1:W-:Y:S07]  /*5860*/  MUFU.EX2 R213, R8 ;  /* 0x0000000800d57308 */ /* 0x0003ee0000000800 */
[C---:B------:R-:W-:Y:S08]  /*5870*/  HMMA.16816.F32 R116, R4.reuse, R36, R108 ;  /* 0x000000240474723c */ /* 0x040ff0000000186c */
[----:B---3--:R-:W-:Y:S01]  /*5880*/  HMMA.16816.F32 R108, R4, R40, R96 ;  /* 0x00000028046c723c */ /* 0x008fe20000001860 */
[----:B-1----:R-:W-:-:S04]  /*5890*/  FFMA.FTZ R8, R155, c[0x0][0x23c], -R12 ;  /* 0x00008f009b087a23 */ /* 0x002fc8000001080c */
[----:B------:R1:W2:Y:S03]  /*58a0*/  MUFU.EX2 R214, R8 ;  /* 0x0000000800d67308 */ /* 0x0002a60000000800 */
[C---:B------:R-:W-:Y:S08]  /*58b0*/  HMMA.16816.F32 R96, R4.reuse, R22, R88 ;  /* 0x000000160460723c */ /* 0x040ff00000001858 */
[----:B------:R-:W-:Y:S01]  /*58c0*/  HMMA.16816.F32 R124, R4, R32, R112 ;  /* 0x00000020047c723c */ /* 0x000fe20000001870 */
[----:B-1----:R-:W-:-:S07]  /*58d0*/  FFMA.FTZ R8, R154, c[0x0][0x23c], -R12 ;  /* 0x00008f009a087a23 */ /* 0x002fce000001080c */
[C---:B------:R-:W-:Y:S01]  /*58e0*/  HMMA.16816.F32 R92, R4.reuse, R34, R80 ;  /* 0x00000022045c723c */ /* 0x040fe20000001850 */
[----:B------:R1:W-:Y:S07]  /*58f0*/  MUFU.EX2 R212, R8 ;  /* 0x0000000800d47308 */ /* 0x0003ee0000000800 */
[----:B------:R-:W-:Y:S01]  /*5900*/  HMMA.16816.F32 R88, R4, R38, R76 ;  /* 0x000000260458723c */ /* 0x000fe2000000184c */
[----:B-1----:R-:W-:-:S07]  /*5910*/  FFMA.FTZ R8, R152, c[0x0][0x23c], -R12 ;  /* 0x00008f0098087a23 */ /* 0x002fce000001080c */
[C---:B------:R-:W-:Y:S01]  /*5920*/  HMMA.16816.F32 R152, R4.reuse, R18, R84 ;  /* 0x000000120498723c */ /* 0x040fe20000001854 */
[----:B------:R1:W3:Y:S07]  /*5930*/  MUFU.EX2 R211, R8 ;  /* 0x0000000800d37308 */ /* 0x0002ee0000000800 */
[----:B------:R-:W-:Y:S07]  /*5940*/  HMMA.16816.F32 R84, R4, R42, R68 ;  /* 0x0000002a0454723c */ /* 0x000fee0000001844 */
[----:B-----5:R-:W-:-:S02]  /*5950*/  F2FP.PACK_AB R4, R217, R218 ;  /* 0x000000dad904723e */ /* 0x020fc400000000ff */
[----:B--2---:R-:W-:Y:S01]  /*5960*/  F2FP.PACK_AB R5, R214, R213 ;  /* 0x000000d5d605723e */ /* 0x004fe200000000ff */
[--C-:B-1----:R-:W-:Y:S01]  /*5970*/  FFMA.FTZ R8, R172, c[0x0][0x23c], -R3.reuse ;  /* 0x00008f00ac087a23 */ /* 0x102fe20000010803 */
[----:B------:R-:W-:Y:S02]  /*5980*/  F2FP.PACK_AB R6, R215, R216 ;  /* 0x000000d8d706723e */ /* 0x000fe400000000ff */
[----:B---3--:R-:W-:Y:S01]  /*5990*/  F2FP.PACK_AB R7, R211, R212 ;  /* 0x000000d4d307723e */ /* 0x008fe200000000ff */
        /* <DEDUP_REMOVED lines=12> */
[----:B------:R-:W3:Y:S01]  /*5a60*/  LDSM.16.MT88.4 R16, [R224+0x9800] ;  /* 0x00980000e010783b */ /* 0x000ee20000004200 */
[----:B-1----:R-:W-:-:S04]  /*5a70*/  FFMA.FTZ R8, R168, c[0x0][0x23c], -R3 ;  /* 0x00008f00a8087a23 */ /* 0x002fc80000010803 */
[----:B------:R1:W4:Y:S02]  /*5a80*/  MUFU.EX2 R207, R8 ;  /* 0x0000000800cf7308 */ /* 0x0003240000000800 */
[C---:B------:R-:W-:Y:S01]  /*5a90*/  HMMA.16816.F32 R60, R4.reuse, R30, R136 ;  /* 0x0000001e043c723c */ /* 0x040fe20000001888 */
[----:B------:R-:W-:Y:S07]  /*5aa0*/  LDSM.16.MT88.4 R28, [R226+0xa800] ;  /* 0x00a80000e21c783b */ /* 0x000fee0000004200 */
[----:B------:R-:W-:Y:S01]  /*5ab0*/  HMMA.16816.F32 R52, R4, R22, R132 ;  /* 0x000000160434723c */ /* 0x000fe20000001884 */
[----:B------:R-:W5:Y:S01]  /*5ac0*/  LDSM.16.MT88.4 R20, [R224+0xa800] ;  /* 0x00a80000e014783b */ /* 0x000f620000004200 */
[----:B-1----:R-:W-:-:S06]  /*5ad0*/  FFMA.FTZ R8, R178, c[0x0][0x23c], -R0 ;  /* 0x00008f00b2087a23 */ /* 0x002fcc0000010800 */
[C---:B------:R-:W-:Y:S01]  /*5ae0*/  HMMA.16816.F32 R44, R4.reuse, R34, R140 ;  /* 0x00000022042c723c */ /* 0x040fe2000000188c */
[----:B------:R-:W-:Y:S01]  /*5af0*/  LDSM.16.MT88.4 R32, [R224+0xb800] ;  /* 0x00b80000e020783b */ /* 0x000fe20000004200 */
[----:B------:R1:W-:Y:S03]  /*5b00*/  MUFU.EX2 R206, R8 ;  /* 0x0000000800ce7308 */ /* 0x0003e60000000800 */
[----:B------:R-:W-:Y:S03]  /*5b10*/  LDSM.16.MT88.4 R140, [R226+0x9c00] ;  /* 0x009c0000e28c783b */ /* 0x000fe60000004200 */
[C---:B------:R-:W-:Y:S01]  /*5b20*/  HMMA.16816.F32 R56, R4.reuse, R38, R144 ;  /* 0x000000260438723c */ /* 0x040fe20000001890 */
[----:B------:R-:W5:Y:S01]  /*5b30*/  LDSM.16.MT88.4 R36, [R226+0xb800] ;  /* 0x00b80000e224783b */ /* 0x000f620000004200 */
[----:B------:R3:W-:Y:S06]  /*5b40*/  MUFU.EX2 R178, R13 ;  /* 0x0000000d00b27308 */ /* 0x0007ec0000000800 */
[----:B------:R-:W-:Y:S01]  /*5b50*/  HMMA.16816.F32 R40, R4, R42, R148 ;  /* 0x0000002a0428723c */ /* 0x000fe20000001894 */
[----:B-1----:R-:W-:-:S04]  /*5b60*/  FFMA.FTZ R8, R177, c[0x0][0x23c], -R0 ;  /* 0x00008f00b1087a23 */ /* 0x002fc80000010800 */
[----:B------:R1:W1:Y:S02]  /*5b70*/  MUFU.EX2 R205, R8 ;  /* 0x0000000800cd7308 */ /* 0x0002640000000800 */
[----:B--2---:R-:W-:Y:S02]  /*5b80*/  F2FP.PACK_AB R4, R209, R210 ;  /* 0x000000d2d104723e */ /* 0x004fe400000000ff */
[----:B----4-:R-:W-:Y:S01]  /*5b90*/  F2FP.PACK_AB R6, R207, R208 ;  /* 0x000000d0cf06723e */ /* 0x010fe200000000ff */
[----:B---3--:R-:W-:Y:S01]  /*5ba0*/  FFMA.FTZ R13, R191, c[0x0][0x23c], -R12 ;  /* 0x00008f00bf0d7a23 */ /* 0x008fe2000001080c */
[----:B------:R-:W-:-:S03]  /*5bb0*/  F2FP.PACK_AB R7, R204, R203 ;  /* 0x000000cbcc07723e */ /* 0x000fc600000000ff */
[----:B------:R2:W-:Y:S01]  /*5bc0*/  MUFU.EX2 R177, R13 ;  /* 0x0000000d00b17308 */ /* 0x0005e20000000800 */
[----:B-1----:R-:W1:Y:S01]  /*5bd0*/  LDSM.16.MT88.4 R8, [R226+0x9800] ;  /* 0x00980000e208783b */ /* 0x002e620000004200 */
[----:B------:R-:W-:Y:S01]  /*5be0*/  F2FP.PACK_AB R5, R205, R206 ;  /* 0x000000cecd05723e */ /* 0x000fe200000000ff */
[----:B--2---:R-:W-:-:S06]  /*5bf0*/  FFMA.FTZ R13, R188, c[0x0][0x23c], -R12 ;  /* 0x00008f00bc0d7a23 */ /* 0x004fcc000001080c */
[C---:B------:R-:W-:Y:S01]  /*5c00*/  HMMA.16816.F32 R112, R4.reuse, R16, R164 ;  /* 0x000000100470723c */ /* 0x040fe200000018a4 */
[----:B------:R2:W3:Y:S07]  /*5c10*/  MUFU.EX2 R176, R13 ;  /* 0x0000000d00b07308 */ /* 0x0004ee0000000800 */
[C---:B-----5:R-:W-:Y:S01]  /*5c20*/  HMMA.16816.F32 R148, R4.reuse, R20, R156 ;  /* 0x000000140494723c */ /* 0x060fe2000000189c */
[----:B------:R-:W-:Y:S07]  /*5c30*/  LDSM.16.MT88.4 R156, [R224+0xac00] ;  /* 0x00ac0000e09c783b */ /* 0x000fee0000004200 */
[----:B------:R-:W-:Y:S01]  /*5c40*/  HMMA.16816.F32 R164, R4, R28, R124 ;  /* 0x0000001c04a4723c */ /* 0x000fe2000000187c */
[----:B------:R-:W-:Y:S01]  /*5c50*/  LDSM.16.MT88.4 R124, [R224+0x9c00] ;  /* 0x009c0000e07c783b */ /* 0x000fe20000004200 */
[----:B--2---:R-:W-:-:S04]  /*5c60*/  FFMA.FTZ R13, R182, c[0x0][0x23c], -R12 ;  /* 0x00008f00b60d7a23 */ /* 0x004fc8000001080c */
[----:B------:R2:W-:Y:S02]  /*5c70*/  MUFU.EX2 R107, R13 ;  /* 0x0000000d006b7308 */ /* 0x0005e40000000800 */
[C---:B------:R-:W-:Y:S08]  /*5c80*/  HMMA.16816.F32 R108, R4.reuse, R36, R108 ;  /* 0x00000024046c723c */ /* 0x040ff0000000186c */
[----:B-1----:R-:W-:Y:S01]  /*5c90*/  HMMA.16816.F32 R132, R4, R8, R160 ;  /* 0x000000080484723c */ /* 0x002fe200000018a0 */
[----:B--2---:R-:W-:-:S07]  /*5ca0*/  FFMA.FTZ R13, R180, c[0x0][0x23c], -R12 ;  /* 0x00008f00b40d7a23 */ /* 0x004fce000001080c */
[C---:B------:R-:W-:Y:S01]  /*5cb0*/  HMMA.16816.F32 R136, R4.reuse, R10, R96 ;  /* 0x0000000a0488723c */ /* 0x040fe20000001860 */
[----:B------:R-:W1:Y:S07]  /*5cc0*/  MUFU.EX2 R106, R13 ;  /* 0x0000000d006a7308 */ /* 0x000e6e0000000800 */
[C---:B------:R-:W-:Y:S08]  /*5cd0*/  HMMA.16816.F32 R160, R4.reuse, R32, R116 ;  /* 0x0000002004a0723c */ /* 0x040ff00000001874 */
[C---:B------:R-:W-:Y:S08]  /*5ce0*/  HMMA.16816.F32 R120, R4.reuse, R18, R120 ;  /* 0x000000120478723c */ /* 0x040ff00000001878 */
[C---:B------:R-:W-:Y:S08]  /*5cf0*/  HMMA.16816.F32 R152, R4.reuse, R22, R152 ;  /* 0x000000160498723c */ /* 0x040ff00000001898 */
[C---:B------:R-:W-:Y:S08]  /*5d00*/  HMMA.16816.F32 R168, R4.reuse, R30, R92 ;  /* 0x0000001e04a8723c */ /* 0x040ff0000000185c */
[C---:B------:R-:W-:Y:S08]  /*5d10*/  HMMA.16816.F32 R88, R4.reuse, R34, R88 ;  /* 0x000000220458723c */ /* 0x040ff00000001858 */
[----:B------:R-:W-:Y:S07]  /*5d20*/  HMMA.16816.F32 R96, R4, R38, R84 ;  /* 0x000000260460723c */ /* 0x000fee0000001854 */
[----:B------:R-:W-:-:S02]  /*5d30*/  F2FP.PACK_AB R4, R183, R186 ;  /* 0x000000bab704723e */ /* 0x000fc400000000ff */
[----:B---3--:R-:W-:Y:S02]  /*5d40*/  F2FP.PACK_AB R5, R176, R177 ;  /* 0x000000b1b005723e */ /* 0x008fe400000000ff */
[----:B------:R-:W-:Y:S02]  /*5d50*/  F2FP.PACK_AB R6, R178, R181 ;  /* 0x000000b5b206723e */ /* 0x000fe400000000ff */
[----:B-1----:R-:W-:-:S07]  /*5d60*/  F2FP.PACK_AB R7, R106, R107 ;  /* 0x0000006b6a07723e */ /* 0x002fce00000000ff */
[C---:B------:R-:W-:Y:S07]  /*5d70*/  HMMA.16816.F32 R128, R4.reuse, R8, R76 ;  /* 0x000000080480723c */ /* 0x040fee000000184c */
[--C-:B------:R-:W-:Y:S01]  /*5d80*/  FFMA.FTZ R8, R190, c[0x0][0x23c], -R3.reuse ;  /* 0x00008f00be087a23 */ /* 0x100fe20000010803 */
[C---:B------:R-:W-:Y:S03]  /*5d90*/  HMMA.16816.F32 R48, R4.reuse, R22, R48 ;  /* 0x000000160430723c */ /* 0x040fe60000001830 */
[----:B------:R1:W-:Y:S05]  /*5da0*/  MUFU.EX2 R102, R8 ;  /* 0x0000000800667308 */ /* 0x0003ea0000000800 */
[C---:B------:R-:W-:Y:S08]  /*5db0*/  HMMA.16816.F32 R144, R4.reuse, R20, R72 ;  /* 0x000000140490723c */ /* 0x040ff00000001848 */
[----:B------:R-:W-:Y:S01]  /*5dc0*/  HMMA.16816.F32 R60, R4, R18, R60 ;  /* 0x00000012043c723c */ /* 0x000fe2000000183c */
[----:B-1----:R-:W-:-:S04]  /*5dd0*/  FFMA.FTZ R8, R187, c[0x0][0x23c], -R3 ;  /* 0x00008f00bb087a23 */ /* 0x002fc80000010803 */
[----:B------:R1:W2:Y:S03]  /*5de0*/  MUFU.EX2 R100, R8 ;  /* 0x0000000800647308 */ /* 0x0002a60000000800 */
[C---:B------:R-:W-:Y:S01]  /*5df0*/  HMMA.16816.F32 R116, R4.reuse, R16, R80 ;  /* 0x000000100474723c */ /* 0x040fe20000001850 */
[----:B------:R-:W3:Y:S07]  /*5e00*/  LDSM.16.MT88.4 R80, [R224+0xbc00] ;  /* 0x00bc0000e050783b */ /* 0x000eee0000004200 */
[----:B------:R-:W-:Y:S01]  /*5e10*/  HMMA.16816.F32 R52, R4, R10, R52 ;  /* 0x0000000a0434723c */ /* 0x000fe20000001834 */
[----:B-1----:R-:W-:-:S07]  /*5e20*/  FFMA.FTZ R8, R185, c[0x0][0x23c], -R3 ;  /* 0x00008f00b9087a23 */ /* 0x002fce0000010803 */
[C---:B------:R-:W-:Y:S01]  /*5e30*/  HMMA.16816.F32 R68, R4.reuse, R28, R68 ;  /* 0x0000001c0444723c */ /* 0x040fe20000001844 */
[----:B------:R-:W-:Y:S01]  /*5e40*/  FFMA.FTZ R3, R184, c[0x0][0x23c], -R3 ;  /* 0x00008f00b8037a23 */ /* 0x000fe20000010803 */
[----:B--2---:R-:W-:Y:S01]  /*5e50*/  F2FP.PACK_AB R92, R100, R102 ;  /* 0x00000066645c723e */ /* 0x004fe200000000ff */
[----:B------:R1:W-:Y:S05]  /*5e60*/  MUFU.EX2 R23, R8 ;  /* 0x0000000800177308 */ /* 0x0003ea0000000800 */
[C---:B------:R-:W-:Y:S03]  /*5e70*/  HMMA.16816.F32 R44, R4.reuse, R30, R44 ;  /* 0x0000001e042c723c */ /* 0x040fe6000000182c */
[----:B------:R2:W4:Y:S05]  /*5e80*/  MUFU.EX2 R22, R3 ;  /* 0x0000000300167308 */ /* 0x00052a0000000800 */
[----:B------:R-:W-:Y:S01]  /*5e90*/  HMMA.16816.F32 R64, R4, R32, R64 ;  /* 0x000000200440723c */ /* 0x000fe20000001840 */
[----:B-1----:R-:W-:-:S04]  /*5ea0*/  FADD.FTZ R8, R245, R243 ;  /* 0x000000f3f5087221 */ /* 0x002fc80000010000 */
[----:B------:R-:W-:-:S03]  /*5eb0*/  FADD.FTZ R8, R242, R8 ;  /* 0x00000008f2087221 */ /* 0x000fc60000010000 */
[----:B------:R-:W-:Y:S01]  /*5ec0*/  HMMA.16816.F32 R56, R4, R34, R56 ;  /* 0x000000220438723c */ /* 0x000fe20000001838 */
[----:B--2---:R-:W-:Y:S01]  /*5ed0*/  FFMA.FTZ R3, R194, c[0x0][0x23c], -R0 ;  /* 0x00008f00c2037a23 */ /* 0x004fe20000010800 */
[----:B----4-:R-:W-:-:S03]  /*5ee0*/  F2FP.PACK_AB R94, R22, R23 ;  /* 0x00000017165e723e */ /* 0x010fc600000000ff */
[----:B------:R1:W-:Y:S03]  /*5ef0*/  MUFU.EX2 R21, R3 ;  /* 0x0000000300157308 */ /* 0x0003e60000000800 */
[C---:B------:R-:W-:Y:S01]  /*5f00*/  HMMA.16816.F32 R84, R4.reuse, R36, R172 ;  /* 0x000000240454723c */ /* 0x040fe200000018ac */
[----:B------:R-:W2:Y:S07]  /*5f10*/  LDSM.16.MT88.4 R172, [R226+0xac00] ;  /* 0x00ac0000e2ac783b */ /* 0x000eae0000004200 */
[----:B------:R-:W-:Y:S01]  /*5f20*/  HMMA.16816.F32 R40, R4, R38, R40 ;  /* 0x000000260428723c */ /* 0x000fe20000001828 */
[----:B------:R-:W4:Y:S01]  /*5f30*/  LDSM.16.MT88.4 R4, [R226+0xbc00] ;  /* 0x00bc0000e204783b */ /* 0x000f220000004200 */
[----:B-1----:R-:W-:-:S04]  /*5f40*/  FFMA.FTZ R3, R193, c[0x0][0x23c], -R0 ;  /* 0x00008f00c1037a23 */ /* 0x002fc80000010800 */
[----:B------:R1:W5:Y:S02]  /*5f50*/  MUFU.EX2 R20, R3 ;  /* 0x0000000300147308 */ /* 0x0003640000000800 */
[--C-:B-1----:R-:W-:Y:S01]  /*5f60*/  FFMA.FTZ R3, R192, c[0x0][0x23c], -R0.reuse ;  /* 0x00008f00c0037a23 */ /* 0x102fe20000010800 */
[----:B-----5:R-:W-:Y:S01]  /*5f70*/  F2FP.PACK_AB R93, R20, R21 ;  /* 0x00000015145d723e */ /* 0x020fe200000000ff */
[----:B------:R-:W-:-:S04]  /*5f80*/  FFMA.FTZ R0, R189, c[0x0][0x23c], -R0 ;  /* 0x00008f00bd007a23 */ /* 0x000fc80000010800 */
[----:B------:R1:W-:Y:S08]  /*5f90*/  MUFU.EX2 R18, R3 ;  /* 0x0000000300127308 */ /* 0x0003f00000000800 */
[----:B------:R5:W2:Y:S01]  /*5fa0*/  MUFU.EX2 R19, R0 ;  /* 0x0000000000137308 */ /* 0x000aa20000000800 */
[----:B-1----:R-:W-:-:S04]  /*5fb0*/  FADD.FTZ R3, R239, R234 ;  /* 0x000000eaef037221 */ /* 0x002fc80000010000 */
[----:B------:R-:W-:Y:S02]  /*5fc0*/  FADD.FTZ R3, R240, R3 ;  /* 0x00000003f0037221 */ /* 0x000fe40000010000 */
[----:B-----5:R-:W-:Y:S01]  /*5fd0*/  FFMA.FTZ R0, R199, c[0x0][0x23c], -R2 ;  /* 0x00008f00c7007a23 */ /* 0x020fe20000010802 */
[----:B--2---:R-:W-:Y:S01]  /*5fe0*/  F2FP.PACK_AB R95, R19, R18 ;  /* 0x00000012135f723e */ /* 0x004fe200000000ff */
[----:B------:R-:W-:Y:S02]  /*5ff0*/  FADD.FTZ R3, R241, R3 ;  /* 0x00000003f1037221 */ /* 0x000fe40000010000 */
[----:B------:R1:W-:Y:S02]  /*6000*/  MUFU.EX2 R17, R0 ;  /* 0x0000000000117308 */ /* 0x0003e40000000800 */
[----:B------:R-:W-:Y:S02]  /*6010*/  FADD.FTZ R3, R218, R3 ;  /* 0x00000003da037221 */ /* 0x000fe40000010000 */
[----:B---3--:R-:W-:Y:S02]  /*6020*/  HMMA.16816.F32 R76, R92, R82, R88 ;  /* 0x000000525c4c723c */ /* 0x008fe40000001858 */
[----:B------:R-:W-:-:S06]  /*6030*/  FADD.FTZ R3, R217, R3 ;  /* 0x00000003d9037221 */ /* 0x000fcc0000010000 */
[----:B------:R-:W-:Y:S01]  /*6040*/  HMMA.16816.F32 R112, R92, R124, R112 ;  /* 0x0000007c5c70723c */ /* 0x000fe20000001870 */
[----:B-1----:R-:W-:-:S04]  /*6050*/  FFMA.FTZ R0, R196, c[0x0][0x23c], -R2 ;  /* 0x00008f00c4007a23 */ /* 0x002fc80000010802 */
[----:B------:R1:W2:Y:S03]  /*6060*/  MUFU.EX2 R16, R0 ;  /* 0x0000000000107308 */ /* 0x0002a60000000800 */
[C---:B------:R-:W-:Y:S08]  /*6070*/  HMMA.16816.F32 R120, R92.reuse, R126, R120 ;  /* 0x0000007e5c78723c */ /* 0x040ff00000001878 */
[----:B------:R-:W-:Y:S01]  /*6080*/  HMMA.16816.F32 R132, R92, R140, R132 ;  /* 0x0000008c5c84723c */ /* 0x000fe20000001884 */
[----:B-1----:R-:W-:-:S07]  /*6090*/  FFMA.FTZ R0, R197, c[0x0][0x23c], -R2 ;  /* 0x00008f00c5007a23 */ /* 0x002fce0000010802 */
[C---:B------:R-:W-:Y:S01]  /*60a0*/  HMMA.16816.F32 R136, R92.reuse, R142, R136 ;  /* 0x0000008e5c88723c */ /* 0x040fe20000001888 */
[----:B------:R-:W-:Y:S01]  /*60b0*/  FFMA.FTZ R2, R195, c[0x0][0x23c], -R2 ;  /* 0x00008f00c3027a23 */ /* 0x000fe20000010802 */
[----:B------:R1:W-:Y:S06]  /*60c0*/  MUFU.EX2 R15, R0 ;  /* 0x00000000000f7308 */ /* 0x0003ec0000000800 */
[C---:B------:R-:W-:Y:S02]  /*60d0*/  HMMA.16816.F32 R148, R92.reuse, R156, R148 ;  /* 0x0000009c5c94723c */ /* 0x040fe40000001894 */
[----:B------:R3:W-:Y:S06]  /*60e0*/  MUFU.EX2 R14, R2 ;  /* 0x00000002000e7308 */ /* 0x0007ec0000000800 */
[----:B------:R-:W-:Y:S01]  /*60f0*/  HMMA.16816.F32 R152, R92, R158, R152 ;  /* 0x0000009e5c98723c */ /* 0x000fe20000001898 */
[----:B-1----:R-:W-:-:S04]  /*6100*/  FFMA.FTZ R0, R202, c[0x0][0x23c], -R12 ;  /* 0x00008f00ca007a23 */ /* 0x002fc8000001080c */
[----:B------:R1:W-:Y:S03]  /*6110*/  MUFU.EX2 R13, R0 ;  /* 0x00000000000d7308 */ /* 0x0003e60000000800 */
[----:B------:R-:W-:Y:S01]  /*6120*/  HMMA.16816.F32 R164, R92, R172, R164 ;  /* 0x000000ac5ca4723c */ /* 0x000fe200000018a4 */
[----:B---3--:R-:W-:-:S04]  /*6130*/  FADD.FTZ R2, R231, R223 ;  /* 0x000000dfe7027221 */ /* 0x008fc80000010000 */
[----:B------:R-:W-:-:S03]  /*6140*/  FADD.FTZ R2, R233, R2 ;  /* 0x00000002e9027221 */ /* 0x000fc60000010000 */
[----:B------:R-:W-:Y:S01]  /*6150*/  HMMA.16816.F32 R168, R92, R174, R168 ;  /* 0x000000ae5ca8723c */ /* 0x000fe200000018a8 */
[----:B------:R-:W-:Y:S02]  /*6160*/  FADD.FTZ R2, R238, R2 ;  /* 0x00000002ee027221 */ /* 0x000fe40000010000 */
[----:B-1----:R-:W-:-:S05]  /*6170*/  FFMA.FTZ R0, R201, c[0x0][0x23c], -R12 ;  /* 0x00008f00c9007a23 */ /* 0x002fca000001080c */
[----:B------:R-:W-:Y:S01]  /*6180*/  HMMA.16816.F32 R72, R92, R80, R160 ;  /* 0x000000505c48723c */ /* 0x000fe200000018a0 */
[----:B------:R-:W-:Y:S01]  /*6190*/  FADD.FTZ R2, R213, R2 ;  /* 0x00000002d5027221 */ /* 0x000fe20000010000 */
[----:B------:R1:W3:Y:S03]  /*61a0*/  MUFU.EX2 R11, R0 ;  /* 0x00000000000b7308 */ /* 0x0002e60000000800 */
[----:B------:R-:W-:-:S03]  /*61b0*/  FADD.FTZ R2, R214, R2 ;  /* 0x00000002d6027221 */ /* 0x000fc60000010000 */
[C---:B----4-:R-:W-:Y:S08]  /*61c0*/  HMMA.16816.F32 R88, R92.reuse, R4, R108 ;  /* 0x000000045c58723c */ /* 0x050ff0000000186c */
[----:B------:R-:W-:Y:S01]  /*61d0*/  HMMA.16816.F32 R92, R92, R6, R96 ;  /* 0x000000065c5c723c */ /* 0x000fe20000001860 */
[----:B-1----:R-:W-:-:S04]  /*61e0*/  FFMA.FTZ R0, R200, c[0x0][0x23c], -R12 ;  /* 0x00008f00c8007a23 */ /* 0x002fc8000001080c */
[----:B------:R1:W-:Y:S02]  /*61f0*/  MUFU.EX2 R10, R0 ;  /* 0x00000000000a7308 */ /* 0x0003e40000000800 */
[----:B--2---:R-:W-:Y:S02]  /*6200*/  F2FP.PACK_AB R96, R16, R17 ;  /* 0x000000111060723e */ /* 0x004fe400000000ff */
[----:B---3--:R-:W-:Y:S02]  /*6210*/  F2FP.PACK_AB R97, R11, R13 ;  /* 0x0000000d0b61723e */ /* 0x008fe400000000ff */
[----:B------:R-:W-:Y:S01]  /*6220*/  F2FP.PACK_AB R98, R14, R15 ;  /* 0x0000000f0e62723e */ /* 0x000fe200000000ff */
[----:B-1----:R-:W-:-:S04]  /*6230*/  FFMA.FTZ R0, R198, c[0x0][0x23c], -R12 ;  /* 0x00008f00c6007a23 */ /* 0x002fc8000001080c */
[----:B------:R1:W2:Y:S02]  /*6240*/  MUFU.EX2 R9, R0 ;  /* 0x0000000000097308 */ /* 0x0002a40000000800 */
[----:B-1----:R-:W-:Y:S01]  /*6250*/  FADD.FTZ R0, R249, R246 ;  /* 0x000000f6f9007221 */ /* 0x002fe20000010000 */
[----:B--2---:R-:W-:-:S03]  /*6260*/  F2FP.PACK_AB R99, R9, R10 ;  /* 0x0000000a0963723e */ /* 0x004fc600000000ff */
[----:B------:R-:W-:-:S04]  /*6270*/  FADD.FTZ R0, R247, R0 ;  /* 0x00000000f7007221 */ /* 0x000fc80000010000 */
[----:B------:R-:W-:Y:S01]  /*6280*/  HMMA.16816.F32 R84, R96, R4, R84 ;  /* 0x000000046054723c */ /* 0x000fe20000001854 */
[----:B------:R-:W-:-:S04]  /*6290*/  FADD.FTZ R0, R248, R0 ;  /* 0x00000000f8007221 */ /* 0x000fc80000010000 */
        /* <DEDUP_REMOVED lines=54> */
[----:B------:R-:W-:Y:S01]  /*6600*/  FADD.FTZ R0, R19, R0 ;  /* 0x0000000013007221 */ /* 0x000fe20000010000 */
[----:B------:R1:W-:Y:S01]  /*6610*/  STL [R1], R4 ;  /* 0x0000000401007387 */ /* 0x0003e20000100800 */
        /* <DEDUP_REMOVED lines=8> */
[----:B------:R-:W4:Y:S01]  /*66a0*/  LDL.64 R190, [R1+0x38] ;  /* 0x0000380001be7983 */ /* 0x000f220000100a00 */
[----:B------:R-:W-:Y:S01]  /*66b0*/  UIADD3 UR6, UR8, -0x2, URZ ;  /* 0xfffffffe08067890 */ /* 0x000fe2000fffe03f */
[----:B------:R-:W-:Y:S01]  /*66c0*/  ISETP.GE.AND P2, PT, R251, c[0x0][0x220], PT ;  /* 0x00008800fb007a0c */ /* 0x000fe20003f46270 */
[----:B------:R-:W-:Y:S02]  /*66d0*/  UIADD3 UR14, UR8, -0x2, URZ ;  /* 0xfffffffe080e7890 */ /* 0x000fe4000fffe03f */
[----:B------:R-:W-:Y:S02]  /*66e0*/  USHF.R.S32.HI UR11, URZ, 0x1f, UR6 ;  /* 0x0000001f3f0b7899 */ /* 0x000fe40008011406 */
[----:B------:R-:W-:-:S02]  /*66f0*/  UIMAD UR7, UR23, UR6, URZ ;  /* 0x00000006170772a4 */ /* 0x000fc4000f8e023f */
[----:B------:R-:W-:Y:S02]  /*6700*/  UISETP.GE.AND UP0, UPT, UR8, 0x3, UPT ;  /* 0x000000030800788c */ /* 0x000fe4000bf06270 */
[----:B------:R-:W-:Y:S01]  /*6710*/  UIMAD UR7, UR11, UR24, UR7 ;  /* 0x000000180b0772a4 */ /* 0x000fe2000f8e0207 */
[----:B------:R-:W-:Y:S01]  /*6720*/  BAR.SYNC.DEFER_BLOCKING 0x0 ;  /* 0x0000000000007b1d */ /* 0x000fe20000010000 */
[----:B--2---:R-:W-:Y:S02]  /*6730*/  ISETP.GE.AND P4, PT, R28, c[0x0][0x220], PT ;  /* 0x000088001c007a0c */ /* 0x004fe40003f86270 */
[----:B---3--:R-:W-:Y:S01]  /*6740*/  ISETP.GE.AND P3, PT, R179, c[0x0][0x220], PT ;  /* 0x00008800b3007a0c */ /* 0x008fe20003f66270 */
[----:B-1--4-:R-:W-:-:S10]  /*6750*/  IMAD.WIDE.U32 R2, R250, UR6, R190 ;  /* 0x00000006fa027c25 */ /* 0x012fd4000f8e00be */
[----:B------:R-:W-:Y:S01]  /*6760*/  @P4 STS [R230+0x9000], RZ ;  /* 0x009000ffe6004388 */ /* 0x000fe20000000800 */
[C---:B------:R-:W-:Y:S02]  /*6770*/  @!P4 LEA R12, P6, R2.reuse, c[0x0][0x170], 0x1 ;  /* 0x00005c00020cca11 */ /* 0x040fe400078c08ff */
[----:B------:R-:W-:Y:S01]  /*6780*/  IADD3 R3, R3, UR7, RZ ;  /* 0x0000000703037c10 */ /* 0x000fe2000fffe0ff */
[----:B------:R-:W-:Y:S01]  /*6790*/  @P4 STS [R230+0x9004], RZ ;  /* 0x009004ffe6004388 */ /* 0x000fe20000000800 */
[C---:B------:R-:W-:Y:S02]  /*67a0*/  @!P3 LEA R10, P1, R2.reuse, c[0x0][0x170], 0x1 ;  /* 0x00005c00020aba11 */ /* 0x040fe400078208ff */
[C---:B------:R-:W-:Y:S01]  /*67b0*/  @!P2 LEA R8, P0, R2.reuse, c[0x0][0x170], 0x1 ;  /* 0x00005c000208aa11 */ /* 0x040fe200078008ff */
[----:B------:R-:W-:Y:S01]  /*67c0*/  @P4 STS.64 [R230+0x9008], RZ ;  /* 0x009008ffe6004388 */ /* 0x000fe20000000a00 */
        /* <DEDUP_REMOVED lines=41> */
[----:B--2---:R-:W2:Y:S04]  /*6a60*/  LDSM.16.M88.4 R8, [R228] ;  /* 0x00000000e408783b */ /* 0x004ea80000000200 */
[----:B------:R-:W-:Y:S04]  /*6a70*/  LDSM.16.M88.4 R32, [R225+0x6400] ;  /* 0x00640000e120783b */ /* 0x000fe80000000200 */
[----:B------:R-:W-:Y:S04]  /*6a80*/  LDSM.16.M88.4 R44, [R227+0x6000] ;  /* 0x00600000e32c783b */ /* 0x000fe80000000200 */
[----:B---3--:R-:W3:Y:S04]  /*6a90*/  LDSM.16.M88.4 R4, [R228+0x1000] ;  /* 0x00100000e404783b */ /* 0x008ee80000000200 */
[----:B-1----:R-:W1:Y:S04]  /*6aa0*/  LDSM.16.M88.4 R12, [R229+0x1000] ;  /* 0x00100000e50c783b */ /* 0x002e680000000200 */
[----:B------:R-:W5:Y:S04]  /*6ab0*/  LDSM.16.M88.4 R20, [R225+0x6c00] ;  /* 0x006c0000e114783b */ /* 0x000f680000000200 */
[----:B------:R-:W1:Y:S04]  /*6ac0*/  LDSM.16.M88.4 R28, [R225+0x6800] ;  /* 0x00680000e11c783b */ /* 0x000e680000000200 */
[----:B------:R-:W1:Y:S04]  /*6ad0*/  LDSM.16.M88.4 R40, [R227+0x6400] ;  /* 0x00640000e328783b */ /* 0x000e680000000200 */
[----:B------:R-:W1:Y:S04]  /*6ae0*/  LDSM.16.M88.4 R16, [R229] ;  /* 0x00000000e510783b */ /* 0x000e680000000200 */
[----:B------:R-:W1:Y:S01]  /*6af0*/  LDSM.16.M88.4 R48, [R227+0x6c00] ;  /* 0x006c0000e330783b */ /* 0x000e620000000200 */
[C---:B--2---:R-:W-:Y:S03]  /*6b00*/  HMMA.16816.F32 R108, R8.reuse, R36, RZ ;  /* 0x00000024086c723c */ /* 0x044fe600000018ff */
[----:B------:R-:W2:Y:S04]  /*6b10*/  LDSM.16.M88.4 R52, [R227+0x6800] ;  /* 0x00680000e334783b */ /* 0x000ea80000000200 */
[----:B------:R-:W0:Y:S01]  /*6b20*/  LDGDEPBAR ;  /* 0x00000000000079af */ /* 0x000e220000000000 */
[----:B------:R-:W-:Y:S08]  /*6b30*/  HMMA.16816.F32 R232, R8, R38, RZ ;  /* 0x0000002608e8723c */ /* 0x000ff000000018ff */
[C---:B---3--:R-:W-:Y:S08]  /*6b40*/  HMMA.16816.F32 R64, R4.reuse, R36, RZ ;  /* 0x000000240440723c */ /* 0x048ff000000018ff */
[C---:B------:R-:W-:Y:S08]  /*6b50*/  HMMA.16816.F32 R200, R4.reuse, R38, RZ ;  /* 0x0000002604c8723c */ /* 0x040ff000000018ff */
[----:B------:R-:W-:Y:S08]  /*6b60*/  HMMA.16816.F32 R36, R4, R32, RZ ;  /* 0x000000200424723c */ /* 0x000ff000000018ff */
[----:B-1----:R-:W-:Y:S08]  /*6b70*/  HMMA.16816.F32 R196, R12, R44, R64 ;  /* 0x0000002c0cc4723c */ /* 0x002ff00000001840 */
[----:B------:R-:W-:Y:S08]  /*6b80*/  HMMA.16816.F32 R56, R8, R32, RZ ;  /* 0x000000200838723c */ /* 0x000ff000000018ff */
[C---:B-----5:R-:W-:Y:S08]  /*6b90*/  HMMA.16816.F32 R184, R4.reuse, R20, RZ ;  /* 0x0000001404b8723c */ /* 0x060ff000000018ff */
[C---:B------:R-:W-:Y:S08]  /*6ba0*/  HMMA.16816.F32 R176, R4.reuse, R28, RZ ;  /* 0x0000001c04b0723c */ /* 0x040ff000000018ff */
[C---:B------:R-:W-:Y:S08]  /*6bb0*/  HMMA.16816.F32 R192, R4.reuse, R34, RZ ;  /* 0x0000002204c0723c */ /* 0x040ff000000018ff */
[C---:B------:R-:W-:Y:S08]  /*6bc0*/  HMMA.16816.F32 R188, R4.reuse, R30, RZ ;  /* 0x0000001e04bc723c */ /* 0x040ff000000018ff */
[----:B------:R-:W-:Y:S08]  /*6bd0*/  HMMA.16816.F32 R4, R4, R22, RZ ;  /* 0x000000160404723c */ /* 0x000ff000000018ff */
[C---:B------:R-:W-:Y:S08]  /*6be0*/  HMMA.16816.F32 R60, R8.reuse, R28, RZ ;  /* 0x0000001c083c723c */ /* 0x040ff000000018ff */
[C---:B------:R-:W-:Y:S01]  /*6bf0*/  HMMA.16816.F32 R212, R8.reuse, R34, RZ ;  /* 0x0000002208d4723c */ /* 0x040fe200000018ff */
[----:B------:R-:W-:Y:S07]  /*6c00*/  LDSM.16.M88.4 R32, [R225+0x7400] ;  /* 0x00740000e120783b */ /* 0x000fee0000000200 */
[C---:B------:R-:W-:Y:S01]  /*6c10*/  HMMA.16816.F32 R220, R8.reuse, R30, RZ ;  /* 0x0000001e08dc723c */ /* 0x040fe200000018ff */
[----:B------:R-:W-:Y:S07]  /*6c20*/  LDSM.16.M88.4 R28, [R225+0x7800] ;  /* 0x00780000e11c783b */ /* 0x000fee0000000200 */
[C---:B------:R-:W-:Y:S07]  /*6c30*/  HMMA.16816.F32 R180, R8.reuse, R20, RZ ;  /* 0x0000001408b4723c */ /* 0x040fee00000018ff */
[----:B------:R-:W-:Y:S01]  /*6c40*/  IMAD.MOV.U32 R21, RZ, RZ, R198 ;  /* 0x000000ffff157224 */ /* 0x000fe200078e00c6 */
[----:B------:R-:W-:Y:S01]  /*6c50*/  HMMA.16816.F32 R208, R8, R22, RZ ;  /* 0x0000001608d0723c */ /* 0x000fe200000018ff */
[----:B------:R-:W-:-:S06]  /*6c60*/  IMAD.MOV.U32 R20, RZ, RZ, R199 ;  /* 0x000000ffff147224 */ /* 0x000fcc00078e00c7 */
[----:B------:R-:W-:Y:S01]  /*6c70*/  IMAD.MOV.U32 R23, RZ, RZ, R196 ;  /* 0x000000ffff177224 */ /* 0x000fe200078e00c4 */
[-C--:B------:R-:W-:Y:S01]  /*6c80*/  HMMA.16816.F32 R8, R12, R40.reuse, R36 ;  /* 0x000000280c08723c */ /* 0x080fe20000001824 */
[----:B------:R-:W-:Y:S01]  /*6c90*/  IMAD.MOV.U32 R22, RZ, RZ, R197 ;  /* 0x000000ffff167224 */ /* 0x000fe200078e00c5 */
[----:B------:R-:W-:Y:S06]  /*6ca0*/  LDSM.16.M88.4 R36, [R225+0x7000] ;  /* 0x00700000e124783b */ /* 0x000fec0000000200 */
[----:B------:R-:W-:Y:S08]  /*6cb0*/  HMMA.16816.F32 R196, R16, R40, R56 ;  /* 0x0000002810c4723c */ /* 0x000ff00000001838 */
[C---:B------:R-:W-:Y:S08]  /*6cc0*/  HMMA.16816.F32 R56, R12.reuse, R48, R184 ;  /* 0x000000300c38723c */ /* 0x040ff000000018b8 */
[----:B------:R-:W-:Y:S01]  /*6cd0*/  HMMA.16816.F32 R4, R12, R50, R4 ;  /* 0x000000320c04723c */ /* 0x000fe20000001804 */
[----:B------:R-:W-:-:S02]  /*6ce0*/  IMAD.MOV.U32 R64, RZ, RZ, R8 ;  /* 0x000000ffff407224 */ /* 0x000fc400078e0008 */
[----:B------:R-:W-:-:S05]  /*6cf0*/  IMAD.MOV.U32 R41, RZ, RZ, R11 ;  /* 0x000000ffff297224 */ /* 0x000fca00078e000b */
[----:B------:R-:W-:Y:S07]  /*6d00*/  HMMA.16816.F32 R204, R16, R44, R108 ;  /* 0x0000002c10cc723c */ /* 0x000fee000000186c */
[----:B------:R-:W-:Y:S01]  /*6d10*/  IMAD.MOV.U32 R45, RZ, RZ, R9 ;  /* 0x000000ffff2d7224 */ /* 0x000fe200078e0009 */
[----:B------:R-:W-:Y:S01]  /*6d20*/  HMMA.16816.F32 R236, R12, R46, R200 ;  /* 0x0000002e0cec723c */ /* 0x000fe200000018c8 */
[----:B------:R-:W-:Y:S02]  /*6d30*/  IMAD.MOV.U32 R44, RZ, RZ, R10 ;  /* 0x000000ffff2c7224 */ /* 0x000fe400078e000a */
[----:B------:R-:W1:Y:S01]  /*6d40*/  LDSM.16.M88.4 R8, [R228+0x2000] ;  /* 0x00200000e408783b */ /* 0x000e620000000200 */
[----:B------:R-:W-:-:S02]  /*6d50*/  IMAD.MOV.U32 R40, RZ, RZ, R56 ;  /* 0x000000ffff287224 */ /* 0x000fc400078e0038 */
[----:B----4-:R-:W-:Y:S02]  /*6d60*/  IMAD.MOV.U32 R3, RZ, RZ, R57 ;  /* 0x000000ffff037224 */ /* 0x010fe400078e0039 */
[----:B------:R-:W-:Y:S01]  /*6d70*/  IMAD.MOV.U32 R200, RZ, RZ, R23 ;  /* 0x000000ffffc87224 */ /* 0x000fe200078e0017 */
[C---:B--2---:R-:W-:Y:S01]  /*6d80*/  HMMA.16816.F32 R216, R16.reuse, R52, R60 ;  /* 0x0000003410d8723c */ /* 0x044fe2000000183c */
[----:B------:R-:W-:Y:S02]  /*6d90*/  IMAD.MOV.U32 R201, RZ, RZ, R22 ;  /* 0x000000ffffc97224 */ /* 0x000fe400078e0016 */
[----:B------:R-:W-:Y:S02]  /*6da0*/  IMAD.MOV.U32 R202, RZ, RZ, R21 ;  /* 0x000000ffffca7224 */ /* 0x000fe400078e0015 */
[----:B------:R-:W-:Y:S02]  /*6db0*/  IMAD.MOV.U32 R203, RZ, RZ, R20 ;  /* 0x000000ffffcb7224 */ /* 0x000fe400078e0014 */
[----:B------:R-:W2:Y:S01]  /*6dc0*/  LDSM.16.M88.4 R20, [R225+0x7c00] ;  /* 0x007c0000e114783b */ /* 0x000ea20000000200 */
[----:B------:R-:W-:Y:S01]  /*6dd0*/  IMAD.MOV.U32 R2, RZ, RZ, R58 ;  /* 0x000000ffff027224 */ /* 0x000fe200078e003a */
[----:B------:R-:W-:Y:S01]  /*6de0*/  HMMA.16816.F32 R60, R16, R48, R180 ;  /* 0x00000030103c723c */ /* 0x000fe200000018b4 */
[----:B------:R-:W-:-:S07]  /*6df0*/  IMAD.MOV.U32 R0, RZ, RZ, R59 ;  /* 0x000000ffff007224 */ /* 0x000fce00078e003b */
[C---:B------:R-:W-:Y:S07]  /*6e00*/  HMMA.16816.F32 R56, R16.reuse, R46, R232 ;  /* 0x0000002e1038723c */ /* 0x040fee00000018e8 */
[----:B------:R-:W-:Y:S01]  /*6e10*/  IMAD.MOV.U32 R232, RZ, RZ, R64 ;  /* 0x000000ffffe87224 */ /* 0x000fe200078e0040 */
[----:B------:R-:W-:Y:S01]  /*6e20*/  HMMA.16816.F32 R108, R16, R42, R212 ;  /* 0x0000002a106c723c */ /* 0x000fe200000018d4 */
[----:B------:R-:W-:Y:S02]  /*6e30*/  IMAD.MOV.U32 R233, RZ, RZ, R45 ;  /* 0x000000ffffe97224 */ /* 0x000fe400078e002d */
[----:B------:R-:W-:-:S02]  /*6e40*/  IMAD.MOV.U32 R234, RZ, RZ, R44 ;  /* 0x000000ffffea7224 */ /* 0x000fc400078e002c */
[----:B------:R-:W-:Y:S01]  /*6e50*/  LDSM.16.M88.4 R44, [R227+0x7800] ;  /* 0x00780000e32c783b */ /* 0x000fe20000000200 */
[----:B------:R-:W-:Y:S02]  /*6e60*/  IMAD.MOV.U32 R235, RZ, RZ, R41 ;  /* 0x000000ffffeb7224 */ /* 0x000fe400078e0029 */
[C---:B------:R-:W-:Y:S08]  /*6e70*/  HMMA.16816.F32 R248, R12.reuse, R52, R176 ;  /* 0x000000340cf8723c */ /* 0x040ff000000018b0 */
[C---:B------:R-:W-:Y:S08]  /*6e80*/  HMMA.16816.F32 R240, R12.reuse, R42, R192 ;  /* 0x0000002a0cf0723c */ /* 0x040ff000000018c0 */
[-C--:B------:R-:W-:Y:S07]  /*6e90*/  HMMA.16816.F32 R244, R12, R54.reuse, R188 ;  /* 0x000000360cf4723c */ /* 0x080fee00000018bc */
[----:B------:R-:W-:Y:S01]  /*6ea0*/  IMAD.MOV.U32 R15, RZ, RZ, R4 ;  /* 0x000000ffff0f7224 */ /* 0x000fe200078e0004 */
[----:B------:R-:W-:Y:S01]  /*6eb0*/  MOV R14, R5 ;  /* 0x00000005000e7202 */ /* 0x000fe20000000f00 */
[----:B------:R-:W-:Y:S01]  /*6ec0*/  IMAD.MOV.U32 R13, RZ, RZ, R6 ;  /* 0x000000ffff0d7224 */ /* 0x000fe200078e0006 */
[C---:B------:R-:W-:Y:S01]  /*6ed0*/  HMMA.16816.F32 R176, R16.reuse, R54, R220 ;  /* 0x0000003610b0723c */ /* 0x040fe200000018dc */
[----:B------:R-:W-:Y:S01]  /*6ee0*/  IMAD.MOV.U32 R12, RZ, RZ, R7 ;  /* 0x000000ffff0c7224 */ /* 0x000fe200078e0007 */
[----:B------:R-:W-:Y:S04]  /*6ef0*/  LDSM.16.M88.4 R52, [R227+0x7000] ;  /* 0x00700000e334783b */ /* 0x000fe80000000200 */
[----:B------:R-:W3:Y:S01]  /*6f00*/  LDSM.16.M88.4 R4, [R228+0x3000] ;  /* 0x00300000e404783b */ /* 0x000ee20000000200 */
[----:B------:R-:W-:Y:S01]  /*6f10*/  IMAD.MOV.U32 R220, RZ, RZ, R15 ;  /* 0x000000ffffdc7224 */ /* 0x000fe200078e000f */
[----:B------:R-:W-:Y:S01]  /*6f20*/  MOV R223, R12 ;  /* 0x0000000c00df7202 */ /* 0x000fe20000000f00 */
[----:B------:R-:W-:Y:S01]  /*6f30*/  IMAD.MOV.U32 R221, RZ, RZ, R14 ;  /* 0x000000ffffdd7224 */ /* 0x000fe200078e000e */
[----:B------:R-:W-:Y:S01]  /*6f40*/  HMMA.16816.F32 R64, R16, R50, R208 ;  /* 0x000000321040723c */ /* 0x000fe200000018d0 */
[----:B------:R-:W-:Y:S01]  /*6f50*/  IMAD.MOV.U32 R222, RZ, RZ, R13 ;  /* 0x000000ffffde7224 */ /* 0x000fe200078e000d */
[----:B------:R-:W-:Y:S04]  /*6f60*/  LDSM.16.M88.4 R48, [R227+0x7400] ;  /* 0x00740000e330783b */ /* 0x000fe80000000200 */
[----:B------:R-:W4:Y:S02]  /*6f70*/  LDSM.16.M88.4 R12, [R229+0x2000] ;  /* 0x00200000e50c783b */ /* 0x000f240000000200 */
[C---:B-1----:R-:W-:Y:S08]  /*6f80*/  HMMA.16816.F32 R180, R8.reuse, R32, R196 ;  /* 0x0000002008b4723c */ /* 0x042ff000000018c4 */
[C---:B--2---:R-:W-:Y:S08]  /*6f90*/  HMMA.16816.F32 R196, R8.reuse, R20, R60 ;  /* 0x0000001408c4723c */ /* 0x044ff0000000183c */
[C---:B------:R-:W-:Y:S07]  /*6fa0*/  HMMA.16816.F32 R184, R8.reuse, R36, R204 ;  /* 0x0000002408b8723c */ /* 0x040fee00000018cc */
[----:B------:R-:W-:Y:S01]  /*6fb0*/  IMAD.MOV.U32 R204, RZ, RZ, R40 ;  /* 0x000000ffffcc7224 */ /* 0x000fe200078e0028 */
[----:B------:R-:W-:Y:S01]  /*6fc0*/  HMMA.16816.F32 R60, R8, R38, R56 ;  /* 0x00000026083c723c */ /* 0x000fe20000001838 */
[----:B------:R-:W1:Y:S01]  /*6fd0*/  LDSM.16.M88.4 R40, [R227+0x7c00] ;  /* 0x007c0000e328783b */ /* 0x000e620000000200 */
[----:B------:R-:W-:-:S02]  /*6fe0*/  IMAD.MOV.U32 R205, RZ, RZ, R3 ;  /* 0x000000ffffcd7224 */ /* 0x000fc400078e0003 */
[----:B------:R-:W-:Y:S02]  /*6ff0*/  IMAD.MOV.U32 R206, RZ, RZ, R2 ;  /* 0x000000ffffce7224 */ /* 0x000fe400078e0002 */
[----:B------:R-:W-:Y:S02]  /*7000*/  IMAD.MOV.U32 R207, RZ, RZ, R0 ;  /* 0x000000ffffcf7224 */ /* 0x000fe400078e0000 */
[----:B------:R-:W-:Y:S01]  /*7010*/  HMMA.16816.F32 R56, R8, R34, R108 ;  /* 0x000000220838723c */ /* 0x000fe2000000186c */
[----:B------:R-:W-:-:S04]  /*7020*/  IMAD.U32 R0, RZ, RZ, UR14 ;  /* 0x0000000eff007e24 */ /* 0x000fc8000f8e00ff */
[----:B------:R-:W-:-:S03]  /*7030*/  IMAD R0, R0, 0x40, R252 ;  /* 0x0000004000007824 */ /* 0x000fc600078e02fc */
[----:B------:R-:W-:Y:S02]  /*7040*/  HMMA.16816.F32 R16, R8, R30, R176 ;  /* 0x0000001e0810723c */ /* 0x000fe400000018b0 */
[----:B------:R-:W-:-:S04]  /*7050*/  IADD3 R2, R0, 0x1, RZ ;  /* 0x0000000100027810 */ /* 0x000fc80007ffe0ff */
[----:B------:R-:W-:Y:S01]  /*7060*/  I2F R3, R2 ;  /* 0x0000000200037306 */ /* 0x000fe20000201400 */
[C---:B------:R-:W-:Y:S01]  /*7070*/  ISETP.GE.AND P0, PT, R2.reuse, R24, PT ;  /* 0x000000180200720c */ /* 0x040fe20003f06270 */
[----:B------:R-:W-:Y:S01]  /*7080*/  HMMA.16816.F32 R192, R8, R22, R64 ;  /* 0x0000001608c0723c */ /* 0x000fe20000001840 */
[C---:B------:R-:W-:Y:S02]  /*7090*/  ISETP.GE.AND P6, PT, R2.reuse, R25, PT ;  /* 0x000000190200720c */ /* 0x040fe40003fc6270 */
[C---:B------:R-:W-:Y:S02]  /*70a0*/  ISETP.GE.AND P5, PT, R2.reuse, R27, PT ;  /* 0x0000001b0200720c */ /* 0x040fe40003fa6270 */
[----:B------:R-:W-:-:S03]  /*70b0*/  ISETP.GE.AND P1, PT, R2, R26, PT ;  /* 0x0000001a0200720c */ /* 0x000fc60003f26270 */
[----:B------:R-:W-:Y:S01]  /*70c0*/  HMMA.16816.F32 R188, R8, R28, R216 ;  /* 0x0000001c08bc723c */ /* 0x000fe200000018d8 */
[----:B------:R-:W2:Y:S07]  /*70d0*/  LDSM.16.M88.4 R8, [R229+0x3000] ;  /* 0x00300000e508783b */ /* 0x000eae0000000200 */
[C---:B---3--:R-:W-:Y:S08]  /*70e0*/  HMMA.16816.F32 R208, R4.reuse, R38, R236 ;  /* 0x0000002604d0723c */ /* 0x048ff000000018ec */
        /* <DEDUP_REMOVED lines=10> */
[C---:B----4-:R-:W-:Y:S01]  /*7190*/  HMMA.16816.F32 R176, R12.reuse, R50, R56 ;  /* 0x000000320cb0723c */ /* 0x050fe20000001838 */
[----:B------:R-:W3:Y:S07]  /*71a0*/  LDSM.16.M88.4 R56, [R225+0x8c00] ;  /* 0x008c0000e138783b */ /* 0x000eee0000000200 */
[C---:B------:R-:W-:Y:S01]  /*71b0*/  HMMA.16816.F32 R64, R12.reuse, R46, R16 ;  /* 0x0000002e0c40723c */ /* 0x040fe20000001810 */
[----:B------:R-:W4:Y:S07]  /*71c0*/  LDSM.16.M88.4 R16, [R225+0x8000] ;  /* 0x00800000e110783b */ /* 0x000f2e0000000200 */
[C---:B-1----:R-:W-:Y:S08]  /*71d0*/  HMMA.16816.F32 R20, R12.reuse, R42, R192 ;  /* 0x0000002a0c14723c */ /* 0x042ff000000018c0 */
        /* <DEDUP_REMOVED lines=15> */
[C---:B---3--:R-:W-:Y:S01]  /*72d0*/  HMMA.16816.F32 R240, R4.reuse, R58, R20 ;  /* 0x0000003a04f0723c */ /* 0x048fe20000001814 */
[----:B------:R-:W2:Y:S07]  /*72e0*/  LDSM.16.M88.4 R20, [R227+0x8000] ;  /* 0x00800000e314783b */ /* 0x000eae0000000200 */
[C---:B----4-:R-:W-:Y:S08]  /*72f0*/  HMMA.16816.F32 R192, R4.reuse, R16, R220 ;  /* 0x0000001004c0723c */ /* 0x050ff000000018dc */
[C---:B------:R-:W-:Y:S08]  /*7300*/  HMMA.16816.F32 R216, R4.reuse, R18, R216 ;  /* 0x0000001204d8723c */ /* 0x040ff000000018d8 */
[C---:B------:R-:W-:Y:S08]  /*7310*/  HMMA.16816.F32 R204, R4.reuse, R28, R204 ;  /* 0x0000001c04cc723c */ /* 0x040ff000000018cc */
[C---:B------:R-:W-:Y:S08]  /*7320*/  HMMA.16816.F32 R208, R4.reuse, R30, R176 ;  /* 0x0000001e04d0723c */ /* 0x040ff000000018b0 */
[C---:B------:R-:W-:Y:S08]  /*7330*/  HMMA.16816.F32 R212, R4.reuse, R32, R108 ;  /* 0x0000002004d4723c */ /* 0x040ff0000000186c */
[C---:B------:R-:W-:Y:S08]  /*7340*/  HMMA.16816.F32 R220, R4.reuse, R34, R64 ;  /* 0x0000002204dc723c */ /* 0x040ff00000001840 */
[----:B------:R-:W-:Y:S01]  /*7350*/  HMMA.16816.F32 R236, R4, R56, R60 ;  /* 0x0000003804ec723c */ /* 0x000fe2000000183c */
[----:B------:R-:W3:Y:S07]  /*7360*/  LDSM.16.M88.4 R4, [R229+0x5000] ;  /* 0x00500000e504783b */ /* 0x000eee0000000200 */
[C---:B-1----:R-:W-:Y:S07]  /*7370*/  HMMA.16816.F32 R52, R12.reuse, R18, R52 ;  /* 0x000000120c34723c */ /* 0x042fee0000001834 */
[C---:B------:R-:W-:Y:S01]  /*7380*/  IADD3 R19, R0.reuse, 0x30, RZ ;  /* 0x0000003000137810 */ /* 0x040fe20007ffe0ff */
[----:B------:R-:W-:Y:S07]  /*7390*/  HMMA.16816.F32 R36, R12, R16, R36 ;  /* 0x000000100c24723c */ /* 0x000fee0000001824 */
[C---:B------:R-:W-:Y:S01]  /*73a0*/  IADD3 R17, R0.reuse, 0x8, RZ ;  /* 0x0000000800117810 */ /* 0x040fe20007ffe0ff */
[----:B--2---:R-:W-:Y:S01]  /*73b0*/  HMMA.16816.F32 R192, R8, R20, R192 ;  /* 0x0000001408c0723c */ /* 0x004fe200000018c0 */
[----:B------:R-:W-:-:S07]  /*73c0*/  IADD3 R16, R0, 0x9, RZ ;  /* 0x0000000900107810 */ /* 0x000fce0007ffe0ff */
[C---:B------:R-:W-:Y:S01]  /*73d0*/  HMMA.16816.F32 R64, R12.reuse, R30, R48 ;  /* 0x0000001e0c40723c */ /* 0x040fe20000001830 */
[----:B------:R-:W1:Y:S06]  /*73e0*/  LDSM.16.M88.4 R48, [R227+0x8400] ;  /* 0x00840000e330783b */ /* 0x000e6c0000000200 */
[C---:B------:R-:W-:Y:S01]  /*73f0*/  IADD3 R31, R0.reuse, 0x10, RZ ;  /* 0x00000010001f7810 */ /* 0x040fe20007ffe0ff */
[----:B------:R-:W-:Y:S01]  /*7400*/  HMMA.16816.F32 R232, R12, R56, R188 ;  /* 0x000000380ce8723c */ /* 0x000fe200000018bc */
[----:B------:R-:W-:Y:S02]  /*7410*/  IADD3 R30, R0, 0x11, RZ ;  /* 0x00000011001e7810 */ /* 0x000fe40007ffe0ff */
[----:B------:R-:W-:Y:S05]  /*7420*/  I2F R43, R31 ;  /* 0x0000001f002b7306 */ /* 0x000fea0000201400 */
[C---:B---3--:R-:W-:Y:S01]  /*7430*/  HMMA.16816.F32 R188, R4.reuse, R22, R52 ;  /* 0x0000001604bc723c */ /* 0x048fe20000001834 */
[----:B------:R-:W2:Y:S01]  /*7440*/  LDSM.16.M88.4 R52, [R227+0x8800] ;  /* 0x00880000e334783b */ /* 0x000ea20000000200 */
[----:B------:R-:W-:Y:S01]  /*7450*/  FMUL.FTZ R18, R192, c[0x0][0x2ec] ;  /* 0x0000bb00c0127a20 */ /* 0x000fe20000410000 */
[----:B------:R-:W-:Y:S05]  /*7460*/  I2F R42, R30 ;  /* 0x0000001e002a7306 */ /* 0x000fea0000201400 */
[----:B------:R-:W-:Y:S03]  /*7470*/  HMMA.16816.F32 R196, R4, R20, R36 ;  /* 0x0000001404c4723c */ /* 0x000fe60000001824 */
[----:B------:R3:W-:Y:S04]  /*7480*/  MUFU.TANH R100, R18 ;  /* 0x0000001200647308 */ /* 0x0007e80000002400 */
[C---:B------:R-:W-:Y:S01]  /*7490*/  IADD3 R21, R0.reuse, 0x28, RZ ;  /* 0x0000002800157810 */ /* 0x040fe20007ffe0ff */
[----:B------:R-:W-:Y:S01]  /*74a0*/  HMMA.16816.F32 R108, R12, R28, R180 ;  /* 0x0000001c0c6c723c */ /* 0x000fe200000018b4 */
[----:B------:R-:W-:-:S02]  /*74b0*/  IADD3 R20, R0, 0x29, RZ ;  /* 0x0000002900147810 */ /* 0x000fc40007ffe0ff */
[----:B------:R-:W-:Y:S04]  /*74c0*/  I2F R37, R21 ;  /* 0x0000001500257306 */ /* 0x000fe80000201400 */
[C---:B------:R-:W-:Y:S01]  /*74d0*/  IADD3 R29, R0.reuse, 0x18, RZ ;  /* 0x00000018001d7810 */ /* 0x040fe20007ffe0ff */
[C---:B------:R-:W-:Y:S01]  /*74e0*/  HMMA.16816.F32 R200, R12.reuse, R34, R44 ;  /* 0x000000220cc8723c */ /* 0x040fe2000000182c */
[C---:B------:R-:W-:Y:S01]  /*74f0*/  IADD3 R28, R0.reuse, 0x19, RZ ;  /* 0x00000019001c7810 */ /* 0x040fe20007ffe0ff */
[----:B---3--:R-:W-:Y:S01]  /*7500*/  FMUL.FTZ R18, R193, c[0x0][0x2ec] ;  /* 0x0000bb00c1127a20 */ /* 0x008fe20000410000 */
[----:B------:R-:W-:Y:S05]  /*7510*/  I2F R41, R29 ;  /* 0x0000001d00297306 */ /* 0x000fea0000201400 */
[----:B------:R-:W-:Y:S03]  /*7520*/  HMMA.16816.F32 R176, R12, R32, R184 ;  /* 0x000000200cb0723c */ /* 0x000fe600000018b8 */
[----:B------:R3:W4:Y:S05]  /*7530*/  MUFU.TANH R34, R18 ;  /* 0x0000001200227308 */ /* 0x00072a0000002400 */
[C---:B------:R-:W-:Y:S03]  /*7540*/  HMMA.16816.F32 R184, R8.reuse, R22, R216 ;  /* 0x0000001608b8723c */ /* 0x040fe600000018d8 */
[----:B------:R-:W-:Y:S04]  /*7550*/  I2F R33, R17 ;  /* 0x0000001100217306 */ /* 0x000fe80000201400 */
[C---:B------:R-:W-:Y:S01]  /*7560*/  IADD3 R23, R0.reuse, 0x20, RZ ;  /* 0x0000002000177810 */ /* 0x040fe20007ffe0ff */
[----:B-1----:R-:W-:Y:S01]  /*7570*/  HMMA.16816.F32 R180, R8, R48, R204 ;  /* 0x0000003008b4723c */ /* 0x002fe200000018cc */
[----:B------:R-:W-:Y:S01]  /*7580*/  IADD3 R22, R0, 0x21, RZ ;  /* 0x0000002100167810 */ /* 0x000fe20007ffe0ff */
[----:B---3--:R-:W-:Y:S01]  /*7590*/  FMUL.FTZ R18, R194, c[0x0][0x2ec] ;  /* 0x0000bb00c2127a20 */ /* 0x008fe20000410000 */
[----:B------:R-:W-:Y:S01]  /*75a0*/  I2F R32, R16 ;  /* 0x0000001000207306 */ /* 0x000fe20000201400 */
[----:B----4-:R-:W-:-:S04]  /*75b0*/  FFMA.FTZ R47, R3, UR4, R34 ;  /* 0x00000004032f7c23 */ /* 0x010fc80008010022 */
[C---:B------:R-:W-:Y:S03]  /*75c0*/  HMMA.16816.F32 R108, R4.reuse, R48, R108 ;  /* 0x00000030046c723c */ /* 0x040fe6000000186c */
[----:B------:R1:W-:Y:S05]  /*75d0*/  MUFU.TANH R250, R18 ;  /* 0x0000001200fa7308 */ /* 0x0003ea0000002400 */
[-C--:B------:R-:W-:Y:S03]  /*75e0*/  HMMA.16816.F32 R64, R4, R50.reuse, R64 ;  /* 0x000000320440723c */ /* 0x080fe60000001840 */
[----:B------:R-:W-:Y:S05]  /*75f0*/  I2F R40, R28 ;  /* 0x0000001c00287306 */ /* 0x000fea0000201400 */
[----:B------:R-:W-:Y:S01]  /*7600*/  HMMA.16816.F32 R60, R8, R50, R208 ;  /* 0x00000032083c723c */ /* 0x000fe200000018d0 */
[----:B-1----:R-:W-:-:S02]  /*7610*/  FMUL.FTZ R18, R195, c[0x0][0x2ec] ;  /* 0x0000bb00c3127a20 */ /* 0x002fc40000410000 */
[----:B------:R-:W-:Y:S05]  /*7620*/  I2F R39, R23 ;  /* 0x0000001700277306 */ /* 0x000fea0000201400 */
[-C--:B--2---:R-:W-:Y:S03]  /*7630*/  HMMA.16816.F32 R48, R8, R52.reuse, R212 ;  /* 0x000000340830723c */ /* 0x084fe600000018d4 */
[----:B------:R1:W2:Y:S05]  /*7640*/  MUFU.TANH R46, R18 ;  /* 0x00000012002e7308 */ /* 0x0002aa0000002400 */
[----:B------:R-:W-:Y:S03]  /*7650*/  HMMA.16816.F32 R176, R4, R52, R176 ;  /* 0x0000003404b0723c */ /* 0x000fe600000018b0 */
[----:B------:R-:W-:Y:S01]  /*7660*/  I2F R38, R22 ;  /* 0x0000001600267306 */ /* 0x000fe20000201400 */
[----:B-1----:R-:W-:-:S07]  /*7670*/  FMUL.FTZ R18, R196, c[0x0][0x2ec] ;  /* 0x0000bb00c4127a20 */ /* 0x002fce0000410000 */
[----:B------:R-:W-:Y:S01]  /*7680*/  I2F R36, R20 ;  /* 0x0000001400247306 */ /* 0x000fe20000201400 */
[----:B--2---:R-:W-:-:S07]  /*7690*/  FFMA.FTZ R46, R3, UR4, R46 ;  /* 0x00000004032e7c23 */ /* 0x004fce000801002e */
[----:B------:R1:W-:Y:S08]  /*76a0*/  MUFU.TANH R249, R18 ;  /* 0x0000001200f97308 */ /* 0x0003f00000002400 */
[----:B------:R-:W-:Y:S01]  /*76b0*/  I2F R35, R19 ;  /* 0x0000001300237306 */ /* 0x000fe20000201400 */
[----:B-1----:R-:W-:-:S07]  /*76c0*/  FMUL.FTZ R18, R197, c[0x0][0x2ec] ;  /* 0x0000bb00c5127a20 */ /* 0x002fce0000410000 */
[----:B------:R-:W-:Y:S08]  /*76d0*/  I2F R44, R0 ;  /* 0x00000000002c7306 */ /* 0x000ff00000201400 */
[----:B------:R1:W2:Y:S02]  /*76e0*/  MUFU.TANH R45, R18 ;  /* 0x00000012002d7308 */ /* 0x0002a40000002400 */
[----:B-1----:R-:W-:-:S02]  /*76f0*/  FMUL.FTZ R18, R199, c[0x0][0x2ec] ;  /* 0x0000bb00c7127a20 */ /* 0x002fc40000410000 */
[----:B--2---:R-:W-:-:S04]  /*7700*/  FFMA.FTZ R45, R3, UR4, R45 ;  /* 0x00000004032d7c23 */ /* 0x004fc8000801002d */
[----:B------:R1:W2:Y:S02]  /*7710*/  MUFU.TANH R52, R18 ;  /* 0x0000001200347308 */ /* 0x0002a40000002400 */
[----:B-1----:R-:W-:Y:S02]  /*7720*/  FMUL.FTZ R18, R184, c[0x0][0x2ec] ;  /* 0x0000bb00b8127a20 */ /* 0x002fe40000410000 */
[----:B--2---:R-:W-:-:S04]  /*7730*/  FFMA.FTZ R2, R3, UR4, R52 ;  /* 0x0000000403027c23 */ /* 0x004fc80008010034 */
[----:B------:R1:W-:Y:S01]  /*7740*/  MUFU.TANH R102, R18 ;  /* 0x0000001200667308 */ /* 0x0003e20000002400 */
[----:B------:R-:W-:Y:S01]  /*7750*/  FMUL.FTZ R3, R178, c[0x0][0x2ec] ;  /* 0x0000bb00b2037a20 */ /* 0x000fe20000410000 */
[----:B------:R-:W-:Y:S02]  /*7760*/  FSEL R107, R2, -INF , !P1 ;  /* 0xff800000026b7808 */ /* 0x000fe40004800000 */
[----:B------:R-:W-:-:S04]  /*7770*/  ISETP.GE.AND P1, PT, R17, R26, PT ;  /* 0x0000001a1100720c */ /* 0x000fc80003f26270 */
[----:B------:R2:W-:Y:S01]  /*7780*/  MUFU.TANH R193, R3 ;  /* 0x0000000300c17308 */ /* 0x0005e20000002400 */
[----:B-1----:R-:W-:-:S07]  /*7790*/  FMUL.FTZ R18, R185, c[0x0][0x2ec] ;  /* 0x0000bb00b9127a20 */ /* 0x002fce0000410000 */
[----:B------:R1:W-:Y:S01]  /*77a0*/  MUFU.TANH R192, R18 ;  /* 0x0000001200c07308 */ /* 0x0003e20000002400 */
[----:B--2---:R-:W-:Y:S01]  /*77b0*/  IADD3 R3, R0, 0x38, RZ ;  /* 0x0000003800037810 */ /* 0x004fe20007ffe0ff */
[----:B-1----:R-:W-:-:S06]  /*77c0*/  FMUL.FTZ R18, R186, c[0x0][0x2ec] ;  /* 0x0000bb00ba127a20 */ /* 0x002fcc0000410000 */
[----:B------:R1:W-:Y:S02]  /*77d0*/  MUFU.TANH R57, R18 ;  /* 0x0000001200397308 */ /* 0x0003e40000002400 */
[----:B-1----:R-:W-:-:S06]  /*77e0*/  FMUL.FTZ R18, R187, c[0x0][0x2ec] ;  /* 0x0000bb00bb127a20 */ /* 0x002fcc0000410000 */
[----:B------:R1:W-:Y:S02]  /*77f0*/  MUFU.TANH R186, R18 ;  /* 0x0000001200ba7308 */ /* 0x0003e40000002400 */
[----:B-1----:R-:W-:-:S06]  /*7800*/  FMUL.FTZ R18, R188, c[0x0][0x2ec] ;  /* 0x0000bb00bc127a20 */ /* 0x002fcc0000410000 */
[----:B------:R1:W-:Y:S02]  /*7810*/  MUFU.TANH R56, R18 ;  /* 0x0000001200387308 */ /* 0x0003e40000002400 */
[----:B-1----:R-:W-:-:S06]  /*7820*/  FMUL.FTZ R18, R189, c[0x0][0x2ec] ;  /* 0x0000bb00bd127a20 */ /* 0x002fcc0000410000 */
[----:B------:R1:W-:Y:S02]  /*7830*/  MUFU.TANH R185, R18 ;  /* 0x0000001200b97308 */ /* 0x0003e40000002400 */
[----:B-1----:R-:W-:-:S06]  /*7840*/  FMUL.FTZ R18, R190, c[0x0][0x2ec] ;  /* 0x0000bb00be127a20 */ /* 0x002fcc0000410000 */
[----:B------:R1:W2:Y:S02]  /*7850*/  MUFU.TANH R53, R18 ;  /* 0x0000001200357308 */ /* 0x0002a40000002400 */
[----:B-1----:R-:W-:Y:S02]  /*7860*/  FMUL.FTZ R18, R191, c[0x0][0x2ec] ;  /* 0x0000bb00bf127a20 */ /* 0x002fe40000410000 */
[----:B--2---:R-:W-:-:S04]  /*7870*/  FFMA.FTZ R2, R33, UR4, R53 ;  /* 0x0000000421027c23 */ /* 0x004fc80008010035 */
[----:B------:R1:W-:Y:S01]  /*7880*/  MUFU.TANH R184, R18 ;  /* 0x0000001200b87308 */ /* 0x0003e20000002400 */
[----:B------:R-:W-:Y:S01]  /*7890*/  FSEL R106, R2, -INF , !P1 ;  /* 0xff800000026a7808 */ /* 0x000fe20004800000 */
[----:B------:R-:W-:Y:S01]  /*78a0*/  FFMA.FTZ R2, R32, UR4, R185 ;  /* 0x0000000420027c23 */ /* 0x000fe200080100b9 */
[----:B------:R-:W-:Y:S01]  /*78b0*/  ISETP.GE.AND P1, PT, R16, R26, PT ;  /* 0x0000001a1000720c */ /* 0x000fe20003f26270 */
[----:B-1----:R-:W-:-:S04]  /*78c0*/  FMUL.FTZ R18, R180, c[0x0][0x2ec] ;  /* 0x0000bb00b4127a20 */ /* 0x002fc80000410000 */
[----:B------:R1:W2:Y:S02]  /*78d0*/  MUFU.TANH R187, R18 ;  /* 0x0000001200bb7308 */ /* 0x0002a40000002400 */
        /* <DEDUP_REMOVED lines=10> */
[----:B-1----:R-:W-:Y:S01]  /*7980*/  FMUL.FTZ R18, R110, c[0x0][0x2ec] ;  /* 0x0000bb006e127a20 */ /* 0x002fe20000410000 */
[----:B------:R-:W-:Y:S01]  /*7990*/  FSEL R110, R47, -INF , !P0 ;  /* 0xff8000002f6e7808 */ /* 0x000fe20004000000 */
[----:B------:R-:W-:Y:S01]  /*79a0*/  FFMA.FTZ R47, R33, UR4, R102 ;  /* 0x00000004212f7c23 */ /* 0x000fe20008010066 */
[----:B------:R-:W-:-:S03]  /*79b0*/  ISETP.GE.AND P0, PT, R17, R24, PT ;  /* 0x000000181100720c */ /* 0x000fc60003f06270 */
[----:B------:R1:W-:Y:S01]  /*79c0*/  MUFU.TANH R180, R18 ;  /* 0x0000001200b47308 */ /* 0x0003e20000002400 */
[----:B------:R-:W-:Y:S02]  /*79d0*/  FSEL R109, R47, -INF , !P0 ;  /* 0xff8000002f6d7808 */ /* 0x000fe40004000000 */
[----:B------:R-:W-:Y:S01]  /*79e0*/  ISETP.GE.AND P0, PT, R16, R24, PT ;  /* 0x000000181000720c */ /* 0x000fe20003f06270 */
        /* <DEDUP_REMOVED lines=11> */
[----:B------:R-:W-:Y:S01]  /*7aa0*/  IMAD.MOV.U32 R223, RZ, RZ, R100 ;  /* 0x000000ffffdf7224 */ /* 0x000fe200078e0064 */
[----:B------:R-:W-:Y:S01]  /*7ab0*/  FSEL R100, R45, -INF , !P5 ;  /* 0xff8000002d647808 */ /* 0x000fe20006800000 */
[----:B------:R-:W-:Y:S01]  /*7ac0*/  FFMA.FTZ R45, R33, UR4, R56 ;  /* 0x00000004212d7c23 */ /* 0x000fe20008010038 */
[----:B------:R-:W-:-:S04]  /*7ad0*/  ISETP.GE.AND P5, PT, R17, R27, PT ;  /* 0x0000001b1100720c */ /* 0x000fc80003fa6270 */
[----:B------:R-:W-:Y:S01]  /*7ae0*/  FSEL R47, R45, -INF , !P5 ;  /* 0xff8000002d2f7808 */ /* 0x000fe20006800000 */
[----:B------:R-:W-:Y:S01]  /*7af0*/  FFMA.FTZ R45, R32, UR4, R192 ;  /* 0x00000004202d7c23 */ /* 0x000fe200080100c0 */
[----:B------:R-:W-:Y:S01]  /*7b00*/  ISETP.GE.AND P5, PT, R16, R27, PT ;  /* 0x0000001b1000720c */ /* 0x000fe20003fa6270 */
[----:B-1----:R-:W-:-:S03]  /*7b10*/  FMUL.FTZ R18, R64, c[0x0][0x2ec] ;  /* 0x0000bb0040127a20 */ /* 0x002fc60000410000 */
[----:B------:R-:W-:Y:S01]  /*7b20*/  FSEL R108, R45, -INF , !P0 ;  /* 0xff8000002d6c7808 */ /* 0x000fe20004000000 */
[----:B--2---:R-:W-:Y:S01]  /*7b30*/  FFMA.FTZ R45, R43, UR4, R187 ;  /* 0x000000042b2d7c23 */ /* 0x004fe200080100bb */
[----:B------:R1:W-:Y:S01]  /*7b40*/  MUFU.TANH R191, R18 ;  /* 0x0000001200bf7308 */ /* 0x0003e20000002400 */
[----:B------:R-:W-:Y:S01]  /*7b50*/  ISETP.GE.AND P0, PT, R31, R24, PT ;  /* 0x000000181f00720c */ /* 0x000fe20003f06270 */
[----:B------:R-:W-:-:S03]  /*7b60*/  FMUL.FTZ R52, R62, c[0x0][0x2ec] ;  /* 0x0000bb003e347a20 */ /* 0x000fc60000410000 */
[----:B------:R-:W-:Y:S02]  /*7b70*/  FSEL R206, R45, -INF , !P0 ;  /* 0xff8000002dce7808 */ /* 0x000fe40004000000 */
[----:B------:R-:W-:Y:S01]  /*7b80*/  ISETP.GE.AND P0, PT, R30, R24, PT ;  /* 0x000000181e00720c */ /* 0x000fe20003f06270 */
[----:B-1----:R-:W-:-:S04]  /*7b90*/  FMUL.FTZ R18, R65, c[0x0][0x2ec] ;  /* 0x0000bb0041127a20 */ /* 0x002fc80000410000 */
[----:B------:R1:W-:Y:S02]  /*7ba0*/  MUFU.TANH R208, R18 ;  /* 0x0000001200d07308 */ /* 0x0003e40000002400 */
[----:B-1----:R-:W-:-:S06]  /*7bb0*/  FMUL.FTZ R18, R66, c[0x0][0x2ec] ;  /* 0x0000bb0042127a20 */ /* 0x002fcc0000410000 */
[----:B------:R1:W-:Y:S02]  /*7bc0*/  MUFU.TANH R188, R18 ;  /* 0x0000001200bc7308 */ /* 0x0003e40000002400 */
[----:B-1----:R-:W-:Y:S02]  /*7bd0*/  FMUL.FTZ R18, R67, c[0x0][0x2ec] ;  /* 0x0000bb0043127a20 */ /* 0x002fe40000410000 */
[----:B------:R-:W-:Y:S04]  /*7be0*/  HMMA.16816.F32 R64, R4, R54, R200 ;  /* 0x000000360440723c */ /* 0x000fe800000018c8 */
[----:B------:R1:W-:Y:S02]  /*7bf0*/  MUFU.TANH R204, R18 ;  /* 0x0000001200cc7308 */ /* 0x0003e40000002400 */
[----:B-1----:R-:W-:-:S06]  /*7c00*/  FMUL.FTZ R18, R48, c[0x0][0x2ec] ;  /* 0x0000bb0030127a20 */ /* 0x002fcc0000410000 */
[----:B------:R1:W2:Y:S02]  /*7c10*/  MUFU.TANH R214, R18 ;  /* 0x0000001200d67308 */ /* 0x0002a40000002400 */
[----:B-1----:R-:W-:-:S06]  /*7c20*/  FMUL.FTZ R18, R49, c[0x0][0x2ec] ;  /* 0x0000bb0031127a20 */ /* 0x002fcc0000410000 */
[----:B------:R1:W-:Y:S02]  /*7c30*/  MUFU.TANH R248, R18 ;  /* 0x0000001200f87308 */ /* 0x0003e40000002400 */
[----:B-1----:R-:W-:-:S06]  /*7c40*/  FMUL.FTZ R18, R50, c[0x0][0x2ec] ;  /* 0x0000bb0032127a20 */ /* 0x002fcc0000410000 */
[----:B------:R1:W3:Y:S02]  /*7c50*/  MUFU.TANH R213, R18 ;  /* 0x0000001200d57308 */ /* 0x0002e40000002400 */
[----:B-1----:R-:W-:Y:S02]  /*7c60*/  FMUL.FTZ R18, R51, c[0x0][0x2ec] ;  /* 0x0000bb0033127a20 */ /* 0x002fe40000410000 */
[----:B------:R-:W1:Y:S01]  /*7c70*/  LDSM.16.M88.4 R48, [R227+0x8c00] ;  /* 0x008c0000e330783b */ /* 0x000e620000000200 */
[----:B------:R-:W-:-:S04]  /*7c80*/  DEPBAR.LE SB0, 0x0 ;  /* 0x000080000000791a */ /* 0x000fc80000000000 */
[----:B------:R4:W-:Y:S02]  /*7c90*/  MUFU.TANH R231, R18 ;  /* 0x0000001200e77308 */ /* 0x0009e40000002400 */
[----:B----4-:R-:W-:-:S06]  /*7ca0*/  FMUL.FTZ R18, R176, c[0x0][0x2ec] ;  /* 0x0000bb00b0127a20 */ /* 0x010fcc0000410000 */
[----:B------:R4:W5:Y:S02]  /*7cb0*/  MUFU.TANH R210, R18 ;  /* 0x0000001200d27308 */ /* 0x0009640000002400 */
[----:B----4-:R-:W-:Y:S01]  /*7cc0*/  FMUL.FTZ R18, R177, c[0x0][0x2ec] ;  /* 0x0000bb00b1127a20 */ /* 0x010fe20000410000 */
[----:B------:R-:W-:Y:S01]  /*7cd0*/  FSEL R177, R46, -INF , !P6 ;  /* 0xff8000002eb17808 */ /* 0x000fe20007000000 */
[----:B------:R-:W-:Y:S01]  /*7ce0*/  FFMA.FTZ R46, R33, UR4, R57 ;  /* 0x00000004212e7c23 */ /* 0x000fe20008010039 */
[----:B------:R-:W-:Y:S01]  /*7cf0*/  BAR.SYNC.DEFER_BLOCKING 0x0 ;  /* 0x0000000000007b1d */ /* 0x000fe20000010000 */
[----:B------:R-:W-:Y:S01]  /*7d00*/  FMUL.FTZ R33, R179, c[0x0][0x2ec] ;  /* 0x0000bb00b3217a20 */ /* 0x000fe20000410000 */
[----:B------:R-:W-:Y:S01]  /*7d10*/  ISETP.GE.AND P6, PT, R17, R25, PT ;  /* 0x000000191100720c */ /* 0x000fe20003fc6270 */
[----:B------:R-:W-:Y:S03]  /*7d20*/  HMMA.16816.F32 R56, R12, R58, R244 ;  /* 0x0000003a0c38723c */ /* 0x000fe600000018f4 */
[----:B------:R4:W-:Y:S01]  /*7d30*/  MUFU.TANH R196, R33 ;  /* 0x0000002100c47308 */ /* 0x0009e20000002400 */
[----:B------:R-:W-:-:S02]  /*7d40*/  FSEL R176, R46, -INF , !P6 ;  /* 0xff8000002eb07808 */ /* 0x000fc40007000000 */
[----:B------:R-:W-:Y:S01]  /*7d50*/  ISETP.GE.AND P6, PT, R16, R25, PT ;  /* 0x000000191000720c */ /* 0x000fe20003fc6270 */
[----:B------:R-:W-:Y:S01]  /*7d60*/  FFMA.FTZ R16, R32, UR4, R184 ;  /* 0x0000000420107c23 */ /* 0x000fe200080100b8 */
[----:B------:R-:W-:Y:S01]  /*7d70*/  FSEL R46, R2, -INF , !P5 ;  /* 0xff800000022e7808 */ /* 0x000fe20006800000 */
[----:B--2---:R-:W-:Y:S01]  /*7d80*/  FFMA.FTZ R15, R39, UR4, R214 ;  /* 0x00000004270f7c23 */ /* 0x004fe200080100d6 */
[----:B------:R-:W-:Y:S01]  /*7d90*/  ISETP.GE.AND P5, PT, R31, R27, PT ;  /* 0x0000001b1f00720c */ /* 0x000fe20003fa6270 */
[C---:B---3--:R-:W-:Y:S01]  /*7da0*/  FFMA.FTZ R14, R39.reuse, UR4, R213 ;  /* 0x00000004270e7c23 */ /* 0x048fe200080100d5 */
[----:B------:R-:W-:Y:S01]  /*7db0*/  FSEL R102, R16, -INF , !P1 ;  /* 0xff80000010667808 */ /* 0x000fe20004800000 */
[----:B-----5:R-:W-:Y:S01]  /*7dc0*/  FFMA.FTZ R13, R39, UR4, R210 ;  /* 0x00000004270d7c23 */ /* 0x020fe200080100d2 */
[----:B------:R-:W-:Y:S01]  /*7dd0*/  ISETP.GE.AND P1, PT, R31, R26, PT ;  /* 0x0000001a1f00720c */ /* 0x000fe20003f26270 */
[----:B------:R-:W-:Y:S01]  /*7de0*/  FFMA.FTZ R12, R39, UR4, R193 ;  /* 0x00000004270c7c23 */ /* 0x000fe200080100c1 */
[----:B------:R2:W3:Y:S01]  /*7df0*/  MUFU.TANH R218, R18 ;  /* 0x0000001200da7308 */ /* 0x0004e20000002400 */
[----:B------:R-:W-:Y:S01]  /*7e00*/  IADD3 R2, R0, 0x39, RZ ;  /* 0x0000003900027810 */ /* 0x000fe20007ffe0ff */
[----:B----4-:R-:W-:-:S06]  /*7e10*/  FMUL.FTZ R33, R60, c[0x0][0x2ec] ;  /* 0x0000bb003c217a20 */ /* 0x010fcc0000410000 */
[----:B------:R4:W5:Y:S01]  /*7e20*/  MUFU.TANH R195, R33 ;  /* 0x0000002100c37308 */ /* 0x0009620000002400 */
[----:B--2---:R-:W-:-:S07]  /*7e30*/  IADD3 R18, R0, 0x31, RZ ;  /* 0x0000003100127810 */ /* 0x004fce0007ffe0ff */
[----:B------:R-:W-:Y:S01]  /*7e40*/  I2F R17, R3 ;  /* 0x0000000300117306 */ /* 0x000fe20000201400 */
[----:B----4-:R-:W-:-:S07]  /*7e50*/  FFMA.FTZ R33, R32, UR4, R186 ;  /* 0x0000000420217c23 */ /* 0x010fce00080100ba */
[----:B------:R-:W-:Y:S01]  /*7e60*/  I2F R34, R18 ;  /* 0x0000001200227306 */ /* 0x000fe20000201400 */
[----:B------:R-:W-:Y:S01]  /*7e70*/  FMUL.FTZ R32, R61, c[0x0][0x2ec] ;  /* 0x0000bb003d207a20 */ /* 0x000fe20000410000 */
[----:B------:R-:W-:Y:S01]  /*7e80*/  FSEL R111, R33, -INF , !P6 ;  /* 0xff800000216f7808 */ /* 0x000fe20007000000 */
[----:B------:R-:W-:Y:S01]  /*7e90*/  FFMA.FTZ R33, R43, UR4, R182 ;  /* 0x000000042b217c23 */ /* 0x000fe200080100b6 */
[----:B------:R-:W-:Y:S01]  /*7ea0*/  ISETP.GE.AND P6, PT, R31, R25, PT ;  /* 0x000000191f00720c */ /* 0x000fe20003fc6270 */
[----:B------:R-:W-:-:S03]  /*7eb0*/  FFMA.FTZ R31, R43, UR4, R180 ;  /* 0x000000042b1f7c23 */ /* 0x000fc600080100b4 */
[----:B------:R2:W-:Y:S01]  /*7ec0*/  MUFU.TANH R184, R32 ;  /* 0x0000002000b87308 */ /* 0x0005e20000002400 */
[----:B------:R-:W-:Y:S01]  /*7ed0*/  FSEL R216, R33, -INF , !P6 ;  /* 0xff80000021d87808 */ /* 0x000fe20007000000 */
[C---:B------:R-:W-:Y:S01]  /*7ee0*/  FFMA.FTZ R33, R42.reuse, UR4, R194 ;  /* 0x000000042a217c23 */ /* 0x040fe200080100c2 */
[----:B------:R-:W-:Y:S01]  /*7ef0*/  FSEL R203, R31, -INF , !P1 ;  /* 0xff8000001fcb7808 */ /* 0x000fe20004800000 */
[----:B------:R-:W-:Y:S01]  /*7f00*/  FFMA.FTZ R31, R42, UR4, R189 ;  /* 0x000000042a1f7c23 */ /* 0x000fe200080100bd */
[C---:B------:R-:W-:Y:S02]  /*7f10*/  ISETP.GE.AND P6, PT, R30.reuse, R25, PT ;  /* 0x000000191e00720c */ /* 0x040fe40003fc6270 */
[----:B------:R-:W-:Y:S01]  /*7f20*/  ISETP.GE.AND P1, PT, R30, R26, PT ;  /* 0x0000001a1e00720c */ /* 0x000fe20003f26270 */
[----:B------:R4:W3:Y:S01]  /*7f30*/  MUFU.TANH R180, R52 ;  /* 0x0000003400b47308 */ /* 0x0008e20000002400 */
[----:B------:R-:W-:Y:S01]  /*7f40*/  FSEL R205, R33, -INF , !P0 ;  /* 0xff80000021cd7808 */ /* 0x000fe20004000000 */
[----:B------:R-:W-:Y:S01]  /*7f50*/  FMUL.FTZ R33, R66, c[0x0][0x2ec] ;  /* 0x0000bb0042217a20 */ /* 0x000fe20000410000 */
[----:B------:R-:W-:Y:S01]  /*7f60*/  ISETP.GE.AND P0, PT, R29, R24, PT ;  /* 0x000000181d00720c */ /* 0x000fe20003f06270 */
[----:B--2---:R-:W-:-:S04]  /*7f70*/  FFMA.FTZ R32, R43, UR4, R181 ;  /* 0x000000042b207c23 */ /* 0x004fc800080100b5 */
[----:B------:R-:W-:Y:S01]  /*7f80*/  I2F R16, R2 ;  /* 0x0000000200107306 */ /* 0x000fe20000201400 */
[----:B------:R-:W-:Y:S02]  /*7f90*/  FMUL.FTZ R43, R63, c[0x0][0x2ec] ;  /* 0x0000bb003f2b7a20 */ /* 0x000fe40000410000 */
[-C--:B-1----:R-:W-:Y:S01]  /*7fa0*/  HMMA.16816.F32 R60, R4, R48.reuse, R232 ;  /* 0x00000030043c723c */ /* 0x082fe200000018e8 */
[----:B------:R-:W-:Y:S01]  /*7fb0*/  FSEL R179, R32, -INF , !P5 ;  /* 0xff80000020b37808 */ /* 0x000fe20006800000 */
[----:B------:R-:W-:Y:S01]  /*7fc0*/  FFMA.FTZ R32, R42, UR4, R190 ;  /* 0x000000042a207c23 */ /* 0x000fe200080100be */
[----:B------:R-:W-:Y:S01]  /*7fd0*/  ISETP.GE.AND P5, PT, R30, R27, PT ;  /* 0x0000001b1e00720c */ /* 0x000fe20003fa6270 */
[----:B------:R-:W-:Y:S01]  /*7fe0*/  FFMA.FTZ R30, R42, UR4, R183 ;  /* 0x000000042a1e7c23 */ /* 0x000fe200080100b7 */
[----:B------:R-:W-:Y:S01]  /*7ff0*/  MUFU.TANH R181, R43 ;  /* 0x0000002b00b57308 */ /* 0x000fe20000002400 */
[----:B------:R-:W-:Y:S01]  /*8000*/  FMUL.FTZ R42, R64, c[0x0][0x2ec] ;  /* 0x0000bb00402a7a20 */ /* 0x000fe20000410000 */
[----:B------:R-:W-:Y:S01]  /*8010*/  FSEL R178, R31, -INF , !P5 ;  /* 0xff8000001fb27808 */ /* 0x000fe20006800000 */
[----:B------:R-:W-:Y:S01]  /*8020*/  FMUL.FTZ R31, R65, c[0x0][0x2ec] ;  /* 0x0000bb00411f7a20 */ /* 0x000fe20000410000 */
[----:B------:R-:W-:Y:S01]  /*8030*/  FSEL R215, R32, -INF , !P6 ;  /* 0xff80000020d77808 */ /* 0x000fe20007000000 */
[C---:B------:R-:W-:Y:S01]  /*8040*/  FFMA.FTZ R32, R41.reuse, UR4, R199 ;  /* 0x0000000429207c23 */ /* 0x040fe200080100c7 */
[----:B------:R-:W-:Y:S01]  /*8050*/  FSEL R202, R30, -INF , !P1 ;  /* 0xff8000001eca7808 */ /* 0x000fe20004800000 */
[----:B------:R-:W-:Y:S01]  /*8060*/  FFMA.FTZ R30, R41, UR4, R191 ;  /* 0x00000004291e7c23 */ /* 0x000fe200080100bf */
[C---:B------:R-:W-:Y:S01]  /*8070*/  ISETP.GE.AND P6, PT, R29.reuse, R25, PT ;  /* 0x000000191d00720c */ /* 0x040fe20003fc6270 */
[----:B------:R1:W-:Y:S01]  /*8080*/  MUFU.TANH R64, R31 ;  /* 0x0000001f00407308 */ /* 0x0003e20000002400 */
[C---:B------:R-:W-:Y:S01]  /*8090*/  ISETP.GE.AND P5, PT, R29.reuse, R27, PT ;  /* 0x0000001b1d00720c */ /* 0x040fe20003fa6270 */
[----:B----4-:R-:W-:Y:S01]  /*80a0*/  HMMA.16816.F32 R52, R8, R48, R236 ;  /* 0x000000300834723c */ /* 0x010fe200000018ec */
[----:B------:R-:W-:Y:S01]  /*80b0*/  ISETP.GE.AND P1, PT, R29, R26, PT ;  /* 0x0000001a1d00720c */ /* 0x000fe20003f26270 */
[----:B------:R-:W-:Y:S01]  /*80c0*/  FFMA.FTZ R29, R41, UR4, R188 ;  /* 0x00000004291d7c23 */ /* 0x000fe200080100bc */
[----:B------:R-:W-:-:S02]  /*80d0*/  FSEL R207, R32, -INF , !P0 ;  /* 0xff80000020cf7808 */ /* 0x000fc40004000000 */
[----:B------:R-:W-:Y:S01]  /*80e0*/  ISETP.GE.AND P0, PT, R28, R24, PT ;  /* 0x000000181c00720c */ /* 0x000fe20003f06270 */
[----:B------:R2:W4:Y:S01]  /*80f0*/  MUFU.TANH R43, R42 ;  /* 0x0000002a002b7308 */ /* 0x0005220000002400 */
[----:B------:R-:W-:Y:S01]  /*8100*/  FSEL R201, R29, -INF , !P1 ;  /* 0xff8000001dc97808 */ /* 0x000fe20004800000 */
[----:B------:R-:W-:Y:S01]  /*8110*/  FFMA.FTZ R29, R40, UR4, R208 ;  /* 0x00000004281d7c23 */ /* 0x000fe200080100d0 */
[----:B------:R-:W-:Y:S01]  /*8120*/  ISETP.GE.AND P1, PT, R28, R26, PT ;  /* 0x0000001a1c00720c */ /* 0x000fe20003f26270 */
[----:B------:R-:W-:Y:S02]  /*8130*/  FMUL.FTZ R60, R60, c[0x0][0x2ec] ;  /* 0x0000bb003c3c7a20 */ /* 0x000fe40000410000 */
[----:B------:R-:W-:Y:S02]  /*8140*/  FMUL.FTZ R62, R62, c[0x0][0x2ec] ;  /* 0x0000bb003e3e7a20 */ /* 0x000fe40000410000 */
[----:B-1----:R-:W-:Y:S02]  /*8150*/  FFMA.FTZ R31, R41, UR4, R197 ;  /* 0x00000004291f7c23 */ /* 0x002fe400080100c5 */
[----:B------:R-:W1:Y:S01]  /*8160*/  MUFU.TANH R41, R33 ;  /* 0x0000002100297308 */ /* 0x000e620000002400 */
[----:B------:R-:W-:-:S02]  /*8170*/  FMUL.FTZ R61, R61, c[0x0][0x2ec] ;  /* 0x0000bb003d3d7a20 */ /* 0x000fc40000410000 */
[----:B------:R-:W-:Y:S01]  /*8180*/  FSEL R211, R31, -INF , !P6 ;  /* 0xff8000001fd37808 */ /* 0x000fe20007000000 */
[----:B------:R-:W-:Y:S01]  /*8190*/  FFMA.FTZ R31, R40, UR4, R212 ;  /* 0x00000004281f7c23 */ /* 0x000fe200080100d4 */
[----:B------:R-:W-:Y:S01]  /*81a0*/  ISETP.GE.AND P6, PT, R28, R25, PT ;  /* 0x000000191c00720c */ /* 0x000fe20003fc6270 */
[----:B--2---:R-:W-:Y:S01]  /*81b0*/  FMUL.FTZ R42, R67, c[0x0][0x2ec] ;  /* 0x0000bb00432a7a20 */ /* 0x004fe20000410000 */
[----:B------:R-:W-:Y:S01]  /*81c0*/  FSEL R67, R30, -INF , !P5 ;  /* 0xff8000001e437808 */ /* 0x000fe20006800000 */
[----:B------:R-:W-:Y:S01]  /*81d0*/  FFMA.FTZ R30, R40, UR4, R209 ;  /* 0x00000004281e7c23 */ /* 0x000fe200080100d1 */
[----:B------:R-:W-:Y:S01]  /*81e0*/  ISETP.GE.AND P5, PT, R28, R27, PT ;  /* 0x0000001b1c00720c */ /* 0x000fe20003fa6270 */
[----:B------:R-:W-:Y:S01]  /*81f0*/  FFMA.FTZ R28, R40, UR4, R204 ;  /* 0x00000004281c7c23 */ /* 0x000fe200080100cc */
[----:B------:R-:W-:Y:S01]  /*8200*/  FSEL R204, R31, -INF , !P0 ;  /* 0xff8000001fcc7808 */ /* 0x000fe20004000000 */
[----:B------:R-:W2:Y:S01]  /*8210*/  MUFU.TANH R33, R42 ;  /* 0x0000002a00217308 */ /* 0x000ea20000002400 */
[----:B------:R-:W-:Y:S01]  /*8220*/  FSEL R209, R30, -INF , !P6 ;  /* 0xff8000001ed17808 */ /* 0x000fe20007000000 */
[----:B------:R-:W-:Y:S01]  /*8230*/  FMUL.FTZ R32, R52, c[0x0][0x2ec] ;  /* 0x0000bb0034207a20 */ /* 0x000fe20000410000 */
[----:B------:R-:W-:Y:S01]  /*8240*/  FSEL R45, R29, -INF , !P5 ;  /* 0xff8000001d2d7808 */ /* 0x000fe20006800000 */
[----:B------:R-:W-:Y:S01]  /*8250*/  FMUL.FTZ R29, R53, c[0x0][0x2ec] ;  /* 0x0000bb00351d7a20 */ /* 0x000fe20000410000 */
[----:B------:R-:W-:Y:S01]  /*8260*/  FSEL R200, R28, -INF , !P1 ;  /* 0xff8000001cc87808 */ /* 0x000fe20004800000 */
[----:B------:R-:W-:Y:S01]  /*8270*/  FMUL.FTZ R28, R55, c[0x0][0x2ec] ;  /* 0x0000bb00371c7a20 */ /* 0x000fe20000410000 */
[C---:B------:R-:W-:Y:S01]  /*8280*/  ISETP.GE.AND P0, PT, R23.reuse, R24, PT ;  /* 0x000000181700720c */ /* 0x040fe20003f06270 */
[----:B------:R-:W1:Y:S01]  /*8290*/  MUFU.TANH R30, R32 ;  /* 0x00000020001e7308 */ /* 0x000e620000002400 */
[----:B------:R-:W-:Y:S01]  /*82a0*/  ISETP.GE.AND P6, PT, R23, R25, PT ;  /* 0x000000191700720c */ /* 0x000fe20003fc6270 */
[----:B------:R-:W-:Y:S01]  /*82b0*/  FMUL.FTZ R63, R63, c[0x0][0x2ec] ;  /* 0x0000bb003f3f7a20 */ /* 0x000fe20000410000 */
[----:B------:R-:W-:-:S02]  /*82c0*/  ISETP.GE.AND P5, PT, R23, R27, PT ;  /* 0x0000001b1700720c */ /* 0x000fc40003fa6270 */
[----:B------:R-:W-:Y:S01]  /*82d0*/  ISETP.GE.AND P1, PT, R23, R26, PT ;  /* 0x0000001a1700720c */ /* 0x000fe20003f26270 */
[----:B------:R-:W-:Y:S01]  /*82e0*/  FMUL.FTZ R23, R54, c[0x0][0x2ec] ;  /* 0x0000bb0036177a20 */ /* 0x000fe20000410000 */
[----:B------:R-:W-:Y:S01]  /*82f0*/  FSEL R234, R15, -INF , !P0 ;  /* 0xff8000000fea7808 */ /* 0x000fe20004000000 */
[----:B------:R-:W-:Y:S01]  /*8300*/  MUFU.TANH R60, R60 ;  /* 0x0000003c003c7308 */ /* 0x000fe20000002400 */
[----:B------:R-:W-:Y:S02]  /*8310*/  FSEL R244, R14, -INF , !P6 ;  /* 0xff8000000ef47808 */ /* 0x000fe40007000000 */
[----:B------:R-:W-:Y:S02]  /*8320*/  FSEL R217, R13, -INF , !P5 ;  /* 0xff8000000dd97808 */ /* 0x000fe40006800000 */
[----:B------:R-:W-:Y:S02]  /*8330*/  FSEL R219, R12, -INF , !P1 ;  /* 0xff8000000cdb7808 */ /* 0x000fe40004800000 */
[----:B------:R-:W-:Y:S01]  /*8340*/  HMMA.16816.F32 R12, R8, R50, R240 ;  /* 0x00000032080c723c */ /* 0x000fe200000018f0 */
[C---:B------:R-:W-:Y:S01]  /*8350*/  ISETP.GE.AND P0, PT, R22.reuse, R24, PT ;  /* 0x000000181600720c */ /* 0x040fe20003f06270 */
[----:B------:R-:W1:Y:S01]  /*8360*/  MUFU.TANH R23, R23 ;  /* 0x0000001700177308 */ /* 0x000e620000002400 */
[----:B------:R-:W-:-:S02]  /*8370*/  ISETP.GE.AND P6, PT, R22, R25, PT ;  /* 0x000000191600720c */ /* 0x000fc40003fc6270 */
[----:B------:R-:W-:Y:S02]  /*8380*/  ISETP.GE.AND P5, PT, R22, R27, PT ;  /* 0x0000001b1600720c */ /* 0x000fe40003fa6270 */
[C---:B------:R-:W-:Y:S01]  /*8390*/  FFMA.FTZ R11, R38.reuse, UR4, R248 ;  /* 0x00000004260b7c23 */ /* 0x040fe200080100f8 */
[----:B------:R-:W-:Y:S01]  /*83a0*/  HMMA.16816.F32 R48, R4, R50, R56 ;  /* 0x000000320430723c */ /* 0x000fe20000001838 */
[----:B------:R-:W-:Y:S01]  /*83b0*/  FFMA.FTZ R10, R38, UR4, R231 ;  /* 0x00000004260a7c23 */ /* 0x000fe200080100e7 */
[----:B------:R-:W-:Y:S01]  /*83c0*/  ISETP.GE.AND P1, PT, R22, R26, PT ;  /* 0x0000001a1600720c */ /* 0x000fe20003f26270 */
[C---:B---3--:R-:W-:Y:S01]  /*83d0*/  FFMA.FTZ R9, R38.reuse, UR4, R218 ;  /* 0x0000000426097c23 */ /* 0x048fe200080100da */
[----:B------:R-:W-:Y:S01]  /*83e0*/  FSEL R222, R11, -INF , !P0 ;  /* 0xff8000000bde7808 */ /* 0x000fe20004000000 */
[----:B------:R-:W-:Y:S01]  /*83f0*/  FFMA.FTZ R8, R38, UR4, R196 ;  /* 0x0000000426087c23 */ /* 0x000fe200080100c4 */
[-C--:B------:R-:W-:Y:S01]  /*8400*/  ISETP.GE.AND P0, PT, R21, R24.reuse, PT ;  /* 0x000000181500720c */ /* 0x080fe20003f06270 */
[C---:B-----5:R-:W-:Y:S01]  /*8410*/  FFMA.FTZ R7, R37.reuse, UR4, R195 ;  /* 0x0000000425077c23 */ /* 0x060fe200080100c3 */
[----:B------:R-:W3:Y:S01]  /*8420*/  MUFU.TANH R62, R62 ;  /* 0x0000003e003e7308 */ /* 0x000ee20000002400 */
[----:B------:R-:W-:Y:S01]  /*8430*/  FSEL R238, R10, -INF , !P6 ;  /* 0xff8000000aee7808 */ /* 0x000fe20007000000 */
[----:B------:R-:W-:Y:S01]  /*8440*/  FFMA.FTZ R6, R37, UR4, R180 ;  /* 0x0000000425067c23 */ /* 0x000fe200080100b4 */
[----:B------:R-:W-:Y:S01]  /*8450*/  FSEL R213, R9, -INF , !P5 ;  /* 0xff80000009d57808 */ /* 0x000fe20006800000 */
[----:B----4-:R-:W-:Y:S01]  /*8460*/  FFMA.FTZ R5, R37, UR4, R43 ;  /* 0x0000000425057c23 */ /* 0x010fe2000801002b */
[----:B------:R-:W-:Y:S01]  /*8470*/  FSEL R221, R7, -INF , !P0 ;  /* 0xff80000007dd7808 */ /* 0x000fe20004000000 */
[----:B------:R-:W-:Y:S01]  /*8480*/  FFMA.FTZ R7, R36, UR4, R184 ;  /* 0x0000000424077c23 */ /* 0x000fe200080100b8 */
[----:B------:R-:W-:Y:S01]  /*8490*/  FSEL R218, R8, -INF , !P1 ;  /* 0xff80000008da7808 */ /* 0x000fe20004800000 */
[----:B-1----:R-:W-:Y:S01]  /*84a0*/  FFMA.FTZ R4, R37, UR4, R41 ;  /* 0x0000000425047c23 */ /* 0x002fe20008010029 */
[----:B------:R-:W-:Y:S01]  /*84b0*/  ISETP.GE.AND P0, PT, R20, R24, PT ;  /* 0x000000181400720c */ /* 0x000fe20003f06270 */
[----:B------:R-:W1:Y:S01]  /*84c0*/  MUFU.TANH R29, R29 ;  /* 0x0000001d001d7308 */ /* 0x000e620000002400 */
[C---:B------:R-:W-:Y:S01]  /*84d0*/  ISETP.GE.AND P6, PT, R21.reuse, R25, PT ;  /* 0x000000191500720c */ /* 0x040fe20003fc6270 */
[----:B------:R-:W-:Y:S01]  /*84e0*/  FMUL.FTZ R12, R12, c[0x0][0x2ec] ;  /* 0x0000bb000c0c7a20 */ /* 0x000fe20000410000 */
[C---:B------:R-:W-:Y:S01]  /*84f0*/  ISETP.GE.AND P5, PT, R21.reuse, R27, PT ;  /* 0x0000001b1500720c */ /* 0x040fe20003fa6270 */
[----:B------:R-:W-:Y:S01]  /*8500*/  FMUL.FTZ R14, R14, c[0x0][0x2ec] ;  /* 0x0000bb000e0e7a20 */ /* 0x000fe20000410000 */
[-C--:B------:R-:W-:Y:S01]  /*8510*/  ISETP.GE.AND P1, PT, R21, R26.reuse, PT ;  /* 0x0000001a1500720c */ /* 0x080fe20003f26270 */
[----:B------:R-:W-:Y:S01]  /*8520*/  FMUL.FTZ R48, R48, c[0x0][0x2ec] ;  /* 0x0000bb0030307a20 */ /* 0x000fe20000410000 */
[----:B------:R-:W-:Y:S01]  /*8530*/  FSEL R220, R7, -INF , !P0 ;  /* 0xff80000007dc7808 */ /* 0x000fe20004000000 */
[----:B------:R-:W4:Y:S01]  /*8540*/  MUFU.TANH R28, R28 ;  /* 0x0000001c001c7308 */ /* 0x000f220000002400 */
[----:B------:R-:W-:Y:S01]  /*8550*/  FSEL R233, R6, -INF , !P6 ;  /* 0xff80000006e97808 */ /* 0x000fe20007000000 */
[----:B------:R-:W-:Y:S01]  /*8560*/  FMUL.FTZ R7, R50, c[0x0][0x2ec] ;  /* 0x0000bb0032077a20 */ /* 0x000fe20000410000 */
[----:B------:R-:W-:Y:S01]  /*8570*/  FSEL R210, R5, -INF , !P5 ;  /* 0xff80000005d27808 */ /* 0x000fe20006800000 */
[----:B------:R-:W-:Y:S01]  /*8580*/  FFMA.FTZ R6, R36, UR4, R181 ;  /* 0x0000000424067c23 */ /* 0x000fe200080100b5 */
[----:B------:R-:W-:Y:S01]  /*8590*/  FSEL R214, R4, -INF , !P1 ;  /* 0xff80000004d67808 */ /* 0x000fe20004800000 */
[----:B------:R-:W-:Y:S01]  /*85a0*/  FFMA.FTZ R5, R36, UR4, R64 ;  /* 0x0000000424057c23 */ /* 0x000fe20008010040 */
[----:B------:R-:W-:Y:S01]  /*85b0*/  ISETP.GE.AND P6, PT, R20, R25, PT ;  /* 0x000000191400720c */ /* 0x000fe20003fc6270 */
[----:B------:R-:W5:Y:S01]  /*85c0*/  MUFU.TANH R61, R61 ;  /* 0x0000003d003d7308 */ /* 0x000f620000002400 */
[----:B--2---:R-:W-:Y:S01]  /*85d0*/  FFMA.FTZ R4, R36, UR4, R33 ;  /* 0x0000000424047c23 */ /* 0x004fe20008010021 */
[C---:B------:R-:W-:Y:S01]  /*85e0*/  ISETP.GE.AND P5, PT, R20.reuse, R27, PT ;  /* 0x0000001b1400720c */ /* 0x040fe20003fa6270 */
[----:B------:R-:W-:Y:S01]  /*85f0*/  FMUL.FTZ R13, R13, c[0x0][0x2ec] ;  /* 0x0000bb000d0d7a20 */ /* 0x000fe20000410000 */
[----:B------:R-:W-:Y:S01]  /*8600*/  ISETP.GE.AND P1, PT, R20, R26, PT ;  /* 0x0000001a1400720c */ /* 0x000fe20003f26270 */
[----:B------:R-:W-:Y:S01]  /*8610*/  FMUL.FTZ R8, R198, c[0x0][0x2ec] ;  /* 0x0000bb00c6087a20 */ /* 0x000fe20000410000 */
[----:B------:R-:W-:Y:S01]  /*8620*/  FSEL R232, R6, -INF , !P6 ;  /* 0xff80000006e87808 */ /* 0x000fe20007000000 */
[----:B------:R-:W-:Y:S01]  /*8630*/  FFMA.FTZ R6, R35, UR4, R30 ;  /* 0x0000000423067c23 */ /* 0x000fe2000801001e */
[----:B------:R-:W2:Y:S01]  /*8640*/  MUFU.TANH R63, R63 ;  /* 0x0000003f003f7308 */ /* 0x000ea20000002400 */
[----:B------:R-:W-:Y:S01]  /*8650*/  FSEL R208, R5, -INF , !P5 ;  /* 0xff80000005d07808 */ /* 0x000fe20006800000 */
[C---:B------:R-:W-:Y:S01]  /*8660*/  FFMA.FTZ R5, R35.reuse, UR4, R23 ;  /* 0x0000000423057c23 */ /* 0x040fe20008010017 */
[----:B------:R-:W-:Y:S01]  /*8670*/  FSEL R212, R4, -INF , !P1 ;  /* 0xff80000004d47808 */ /* 0x000fe20004800000 */
[----:B------:R-:W-:Y:S01]  /*8680*/  FFMA.FTZ R4, R35, UR4, R60 ;  /* 0x0000000423047c23 */ /* 0x000fe2000801003c */
[----:B------:R-:W-:Y:S01]  /*8690*/  ISETP.GE.AND P0, PT, R19, R24, PT ;  /* 0x000000181300720c */ /* 0x000fe20003f06270 */
[----:B---3--:R-:W-:Y:S01]  /*86a0*/  FFMA.FTZ R35, R35, UR4, R62 ;  /* 0x0000000423237c23 */ /* 0x008fe2000801003e */
[C---:B------:R-:W-:Y:S01]  /*86b0*/  ISETP.GE.AND P6, PT, R19.reuse, R25, PT ;  /* 0x000000191300720c */ /* 0x040fe20003fc6270 */
[----:B------:R-:W3:Y:S01]  /*86c0*/  MUFU.TANH R12, R12 ;  /* 0x0000000c000c7308 */ /* 0x000ee20000002400 */
[----:B------:R-:W-:Y:S01]  /*86d0*/  ISETP.GE.AND P5, PT, R19, R27, PT ;  /* 0x0000001b1300720c */ /* 0x000fe20003fa6270 */
[----:B------:R-:W-:Y:S01]  /*86e0*/  FMUL.FTZ R49, R49, c[0x0][0x2ec] ;  /* 0x0000bb0031317a20 */ /* 0x000fe20000410000 */
[----:B------:R-:W-:Y:S01]  /*86f0*/  ISETP.GE.AND P1, PT, R19, R26, PT ;  /* 0x0000001a1300720c */ /* 0x000fe20003f26270 */
[----:B------:R-:W-:Y:S01]  /*8700*/  FMUL.FTZ R15, R15, c[0x0][0x2ec] ;  /* 0x0000bb000f0f7a20 */ /* 0x000fe20000410000 */
[----:B------:R-:W-:Y:S01]  /*8710*/  FSEL R251, R6, -INF , !P0 ;  /* 0xff80000006fb7808 */ /* 0x000fe20004000000 */
[----:B-1----:R-:W-:Y:S01]  /*8720*/  FFMA.FTZ R6, R34, UR4, R29 ;  /* 0x0000000422067c23 */ /* 0x002fe2000801001d */
[----:B------:R-:W-:Y:S01]  /*8730*/  FSEL R64, R5, -INF , !P6 ;  /* 0xff80000005407808 */ /* 0x000fe20007000000 */
[----:B------:R-:W1:Y:S01]  /*8740*/  MUFU.TANH R14, R14 ;  /* 0x0000000e000e7308 */ /* 0x000e620000002400 */
[----:B------:R-:W-:Y:S01]  /*8750*/  FSEL R239, R4, -INF , !P5 ;  /* 0xff80000004ef7808 */ /* 0x000fe20006800000 */
[C---:B----4-:R-:W-:Y:S01]  /*8760*/  FFMA.FTZ R5, R34.reuse, UR4, R28 ;  /* 0x0000000422057c23 */ /* 0x050fe2000801001c */
[----:B------:R-:W-:Y:S01]  /*8770*/  FSEL R242, R35, -INF , !P1 ;  /* 0xff80000023f27808 */ /* 0x000fe20004800000 */
[----:B-----5:R-:W-:Y:S01]  /*8780*/  FFMA.FTZ R4, R34, UR4, R61 ;  /* 0x0000000422047c23 */ /* 0x020fe2000801003d */
[----:B------:R-:W-:Y:S01]  /*8790*/  ISETP.GE.AND P0, PT, R18, R24, PT ;  /* 0x000000181200720c */ /* 0x000fe20003f06270 */
[----:B--2---:R-:W-:Y:S01]  /*87a0*/  FFMA.FTZ R34, R34, UR4, R63 ;  /* 0x0000000422227c23 */ /* 0x004fe2000801003f */
[C---:B------:R-:W-:Y:S01]  /*87b0*/  ISETP.GE.AND P6, PT, R18.reuse, R25, PT ;  /* 0x000000191200720c */ /* 0x040fe20003fc6270 */
[----:B------:R-:W2:Y:S01]  /*87c0*/  MUFU.TANH R48, R48 ;  /* 0x0000003000307308 */ /* 0x000ea20000002400 */
[C---:B------:R-:W-:Y:S01]  /*87d0*/  ISETP.GE.AND P5, PT, R18.reuse, R27, PT ;  /* 0x0000001b1200720c */ /* 0x040fe20003fa6270 */
[----:B------:R-:W-:Y:S01]  /*87e0*/  FMUL.FTZ R51, R51, c[0x0][0x2ec] ;  /* 0x0000bb0033337a20 */ /* 0x000fe20000410000 */
[----:B------:R-:W-:-:S02]  /*87f0*/  ISETP.GE.AND P1, PT, R18, R26, PT ;  /* 0x0000001a1200720c */ /* 0x000fc40003f26270 */
[----:B------:R-:W-:Y:S02]  /*8800*/  FSEL R246, R6, -INF , !P0 ;  /* 0xff80000006f67808 */ /* 0x000fe40004000000 */
[----:B------:R-:W-:Y:S01]  /*8810*/  FSEL R192, R5, -INF , !P6 ;  /* 0xff80000005c07808 */ /* 0x000fe20007000000 */
[----:B------:R-:W4:Y:S01]  /*8820*/  MUFU.TANH R7, R7 ;  /* 0x0000000700077308 */ /* 0x000f220000002400 */
[----:B------:R-:W-:Y:S01]  /*8830*/  FSEL R237, R4, -INF , !P5 ;  /* 0xff80000004ed7808 */ /* 0x000fe20006800000 */
[C---:B---3--:R-:W-:Y:S01]  /*8840*/  FFMA.FTZ R5, R17.reuse, UR4, R12 ;  /* 0x0000000411057c23 */ /* 0x048fe2000801000c */
[----:B------:R-:W-:Y:S01]  /*8850*/  FSEL R241, R34, -INF , !P1 ;  /* 0xff80000022f17808 */ /* 0x000fe20004800000 */
[----:B-1----:R-:W-:Y:S01]  /*8860*/  FFMA.FTZ R4, R17, UR4, R14 ;  /* 0x0000000411047c23 */ /* 0x002fe2000801000e */
[C---:B------:R-:W-:Y:S02]  /*8870*/  ISETP.GE.AND P0, PT, R3.reuse, R24, PT ;  /* 0x000000180300720c */ /* 0x040fe40003f06270 */
[C---:B------:R-:W-:Y:S01]  /*8880*/  ISETP.GE.AND P6, PT, R3.reuse, R25, PT ;  /* 0x000000190300720c */ /* 0x040fe20003fc6270 */
[----:B------:R-:W1:Y:S01]  /*8890*/  MUFU.TANH R13, R13 ;  /* 0x0000000d000d7308 */ /* 0x000e620000002400 */
[----:B------:R-:W-:-:S02]  /*88a0*/  ISETP.GE.AND P5, PT, R3, R27, PT ;  /* 0x0000001b0300720c */ /* 0x000fc40003fa6270 */
[----:B------:R-:W-:Y:S01]  /*88b0*/  ISETP.GE.AND P1, PT, R3, R26, PT ;  /* 0x0000001a0300720c */ /* 0x000fe20003f26270 */
[----:B--2---:R-:W-:Y:S01]  /*88c0*/  FFMA.FTZ R3, R17, UR4, R48 ;  /* 0x0000000411037c23 */ /* 0x004fe20008010030 */
[----:B------:R-:W-:Y:S02]  /*88d0*/  FSEL R247, R5, -INF , !P0 ;  /* 0xff80000005f77808 */ /* 0x000fe40004000000 */
[----:B------:R-:W-:Y:S01]  /*88e0*/  FSEL R252, R4, -INF , !P6 ;  /* 0xff80000004fc7808 */ /* 0x000fe20007000000 */
[----:B----4-:R-:W-:Y:S01]  /*88f0*/  FFMA.FTZ R17, R17, UR4, R7 ;  /* 0x0000000411117c23 */ /* 0x010fe20008010007 */
[----:B------:R-:W2:Y:S01]  /*8900*/  MUFU.TANH R8, R8 ;  /* 0x0000000800087308 */ /* 0x000ea20000002400 */
[----:B------:R-:W-:Y:S01]  /*8910*/  FSEL R235, R3, -INF , !P5 ;  /* 0xff80000003eb7808 */ /* 0x000fe20006800000 */
[----:B------:R-:W-:Y:S01]  /*8920*/  FFMA.FTZ R3, R44, UR4, R223 ;  /* 0x000000042c037c23 */ /* 0x000fe200080100df */
[----:B------:R-:W-:Y:S01]  /*8930*/  ISETP.GE.AND P0, PT, R0, R24, PT ;  /* 0x000000180000720c */ /* 0x000fe20003f06270 */
[----:B------:R-:W-:Y:S01]  /*8940*/  FFMA.FTZ R4, R44, UR4, R249 ;  /* 0x000000042c047c23 */ /* 0x000fe200080100f9 */
[----:B------:R-:W-:-:S02]  /*8950*/  FSEL R240, R17, -INF , !P1 ;  /* 0xff80000011f07808 */ /* 0x000fc40004800000 */
[C---:B------:R-:W-:Y:S01]  /*8960*/  ISETP.GE.AND P6, PT, R0.reuse, R25, PT ;  /* 0x000000190000720c */ /* 0x040fe20003fc6270 */
[----:B------:R3:W-:Y:S01]  /*8970*/  MUFU.TANH R5, R15 ;  /* 0x0000000f00057308 */ /* 0x0007e20000002400 */
[CC--:B------:R-:W-:Y:S02]  /*8980*/  ISETP.GE.AND P5, PT, R0.reuse, R27.reuse, PT ;  /* 0x0000001b0000720c */ /* 0x0c0fe40003fa6270 */
[----:B------:R-:W-:Y:S01]  /*8990*/  ISETP.GE.AND P1, PT, R0, R26, PT ;  /* 0x0000001a0000720c */ /* 0x000fe20003f26270 */
[----:B------:R-:W-:Y:S01]  /*89a0*/  FFMA.FTZ R0, R44, UR4, R250 ;  /* 0x000000042c007c23 */ /* 0x000fe200080100fa */
[----:B------:R-:W-:Y:S02]  /*89b0*/  FSEL R14, R4, -INF , !P5 ;  /* 0xff800000040e7808 */ /* 0x000fe40006800000 */
[----:B------:R-:W-:Y:S01]  /*89c0*/  ISETP.GE.AND P5, PT, R2, R27, PT ;  /* 0x0000001b0200720c */ /* 0x000fe20003fa6270 */
[----:B------:R-:W4:Y:S01]  /*89d0*/  MUFU.TANH R49, R49 ;  /* 0x0000003100317308 */ /* 0x000f220000002400 */
[----:B------:R-:W-:Y:S01]  /*89e0*/  FSEL R32, R0, -INF , !P6 ;  /* 0xff80000000207808 */ /* 0x000fe20007000000 */
[----:B-1----:R-:W-:Y:S01]  /*89f0*/  FFMA.FTZ R0, R16, UR4, R13 ;  /* 0x0000000410007c23 */ /* 0x002fe2000801000d */
[----:B------:R-:W-:Y:S01]  /*8a00*/  ISETP.GE.AND P6, PT, R2, R25, PT ;  /* 0x000000190200720c */ /* 0x000fe20003fc6270 */
[----:B--2---:R-:W-:Y:S01]  /*8a10*/  FFMA.FTZ R44, R44, UR4, R8 ;  /* 0x000000042c2c7c23 */ /* 0x004fe20008010008 */
[----:B---3--:R-:W-:-:S03]  /*8a20*/  FSEL R15, R3, -INF , !P0 ;  /* 0xff800000030f7808 */ /* 0x008fc60004000000 */
[----:B------:R-:W1:Y:S01]  /*8a30*/  MUFU.TANH R3, R51 ;  /* 0x0000003300037308 */ /* 0x000e620000002400 */
[----:B------:R-:W-:Y:S02]  /*8a40*/  ISETP.GE.AND P0, PT, R2, R24, PT ;  /* 0x000000180200720c */ /* 0x000fe40003f06270 */
[----:B------:R-:W-:Y:S02]  /*8a50*/  FSEL R44, R44, -INF , !P1 ;  /* 0xff8000002c2c7808 */ /* 0x000fe40004800000 */
[----:B------:R-:W-:Y:S01]  /*8a60*/  FSEL R243, R0, -INF , !P0 ;  /* 0xff80000000f37808 */ /* 0x000fe20004000000 */
[----:B----4-:R-:W-:Y:S01]  /*8a70*/  FFMA.FTZ R0, R16, UR4, R49 ;  /* 0x0000000410007c23 */ /* 0x010fe20008010031 */
[----:B------:R-:W-:Y:S02]  /*8a80*/  PLOP3.LUT P0, PT, PT, PT, UP0, 0x40, 0x0 ;  /* 0x000000000000781c */ /* 0x000fe40003f0e808 */
[----:B------:R-:W-:Y:S01]  /*8a90*/  ISETP.GE.AND P1, PT, R2, R26, PT ;  /* 0x0000001a0200720c */ /* 0x000fe20003f26270 */
[----:B------:R-:W-:Y:S01]  /*8aa0*/  FFMA.FTZ R2, R16, UR4, R5 ;  /* 0x0000000410027c23 */ /* 0x000fe20008010005 */
[----:B------:R-:W-:-:S04]  /*8ab0*/  FSEL R223, R0, -INF , !P5 ;  /* 0xff80000000df7808 */ /* 0x000fc80006800000 */
[----:B------:R-:W-:Y:S01]  /*8ac0*/  FSEL R245, R2, -INF , !P6 ;  /* 0xff80000002f57808 */ /* 0x000fe20007000000 */
[----:B-1----:R-:W-:-:S05]  /*8ad0*/  FFMA.FTZ R16, R16, UR4, R3 ;  /* 0x0000000410107c23 */ /* 0x002fca0008010003 */
        /* <DEDUP_REMOVED lines=64> */
.L_x_660:
[----:B------:R-:W-:Y:S05]  /*8ee0*/  BSYNC B0 ;  /* 0x0000000000007941 */ /* 0x000fea0003800000 */
.L_x_659:
[----:B------:R-:W0:Y:S02]  /*8ef0*/  LDGDEPBAR ;  /* 0x00000000000079af */ /* 0x000e240000000000 */
.L_x_658:
[----:B-1----:R-:W2:Y:S01]  /*8f00*/  LDL.LU R11, [R1] ;  /* 0x00000000010b7983 */ /* 0x002ea20000300800 */
[----:B------:R-:W-:-:S03]  /*8f10*/  MOV R13, R192 ;  /* 0x000000c0000d7202 */ /* 0x000fc60000000f00 */
[----:B------:R-:W3:Y:S04]  /*8f20*/  LDL.LU R12, [R1+0x4] ;  /* 0x00000400010c7983 */ /* 0x000ee80000300800 */
[----:B------:R-:W4:Y:S04]  /*8f30*/  LDL.LU R33, [R1+0xc] ;  /* 0x00000c0001217983 */ /* 0x000f280000300800 */
[----:B------:R-:W5:Y:S01]  /*8f40*/  LDL.LU R37, [R1+0x8] ;  /* 0x0000080001257983 */ /* 0x000f620000300800 */
[----:B------:R-:W-:Y:S02]  /*8f50*/  FMNMX.FTZ R0, R103, R14, !PT ;  /* 0x0000000e67007209 */ /* 0x000fe40007810000 */
[----:B------:R-:W-:Y:S01]  /*8f60*/  FMNMX.FTZ R4, R105, R15, !PT ;  /* 0x0000000f69047209 */ /* 0x000fe20007810000 */
        /* <DEDUP_REMOVED lines=46> */
[----:B------:R-:W1:Y:S01]  /*9250*/  SHFL.BFLY PT, R5, R3, 0x2, 0x1f ;  /* 0x0c401f0003057f89 */ /* 0x000e6200000e0000 */
        /* <DEDUP_REMOVED lines=22> */
[----:B------:R-:W-:Y:S01]  /*93c0*/  FMNMX.FTZ R4, R247, R4, !PT ;  /* 0x00000004f7047209 */ /* 0x000fe20007810000 */
[----:B------:R-:W-:Y:S01]  /*93d0*/  FMUL.FTZ R2, R248, c[0x0][0x23c] ;  /* 0x00008f00f8027a20 */ /* 0x000fe20000410000 */
[----:B------:R-:W-:Y:S02]  /*93e0*/  FMNMX.FTZ R0, R64, R0, !PT ;  /* 0x0000000040007209 */ /* 0x000fe40007810000 */
[----:B------:R-:W-:Y:S02]  /*93f0*/  FSETP.NEU.FTZ.AND P1, PT, R248, -INF , PT ;  /* 0xff800000f800780b */ /* 0x000fe40003f3d000 */
[----:B------:R-:W-:-:S02]  /*9400*/  FMNMX.FTZ R4, R243, R4, !PT ;  /* 0x00000004f3047209 */ /* 0x000fc40007810000 */
[----:B------:R-:W-:Y:S02]  /*9410*/  FMNMX.FTZ R0, R13, R0, !PT ;  /* 0x000000000d007209 */ /* 0x000fe40007810000 */
[----:B------:R-:W-:Y:S01]  /*9420*/  FSEL R2, R2, RZ, P1 ;  /* 0x000000ff02027208 */ /* 0x000fe20000800000 */
[----:B------:R-:W1:Y:S01]  /*9430*/  SHFL.BFLY PT, R7, R4, 0x2, 0x1f ;  /* 0x0c401f0004077f89 */ /* 0x000e6200000e0000 */
[----:B------:R-:W-:-:S03]  /*9440*/  FMNMX.FTZ R5, R252, R0, !PT ;  /* 0x00000000fc057209 */ /* 0x000fc60007810000 */
[--C-:B------:R-:W-:Y:S01]  /*9450*/  FFMA.FTZ R0, R14, c[0x0][0x23c], -R2.reuse ;  /* 0x00008f000e007a23 */ /* 0x100fe20000010802 */
[----:B------:R-:W-:Y:S02]  /*9460*/  FMNMX.FTZ R5, R245, R5, !PT ;  /* 0x00000005f5057209 */ /* 0x000fe40007810000 */
[----:B-1----:R-:W-:Y:S01]  /*9470*/  FMNMX.FTZ R231, R3, R6, !PT ;  /* 0x0000000603e77209 */ /* 0x002fe20007810000 */
[----:B------:R1:W-:Y:S02]  /*9480*/  MUFU.EX2 R34, R0 ;  /* 0x0000000000227308 */ /* 0x0003e40000000800 */
[----:B------:R-:W1:Y:S01]  /*9490*/  SHFL.BFLY PT, R6, R5, 0x2, 0x1f ;  /* 0x0c401f0005067f89 */ /* 0x000e6200000e0000 */
[--C-:B------:R-:W-:Y:S01]  /*94a0*/  FFMA.FTZ R3, R47, c[0x0][0x23c], -R2.reuse ;  /* 0x00008f002f037a23 */ /* 0x100fe20000010802 */
[----:B------:R-:W-:Y:S01]  /*94b0*/  FSETP.NEU.FTZ.AND P0, PT, R231, -INF , PT ;  /* 0xff800000e700780b */ /* 0x000fe20003f1d000 */
[----:B-1----:R-:W-:-:S04]  /*94c0*/  FFMA.FTZ R0, R100, c[0x0][0x23c], -R2 ;  /* 0x00008f0064007a23 */ /* 0x002fc80000010802 */
[----:B------:R1:W1:Y:S01]  /*94d0*/  MUFU.EX2 R60, R0 ;  /* 0x00000000003c7308 */ /* 0x0002620000000800 */
[----:B------:R-:W-:-:S07]  /*94e0*/  FMNMX.FTZ R4, R4, R7, !PT ;  /* 0x0000000704047209 */ /* 0x000fce0007810000 */
[----:B------:R1:W-:Y:S02]  /*94f0*/  MUFU.EX2 R57, R3 ;  /* 0x0000000300397308 */ /* 0x0003e40000000800 */
[----:B-1----:R-:W-:-:S05]  /*9500*/  FMUL.FTZ R0, R231, c[0x0][0x23c] ;  /* 0x00008f00e7007a20 */ /* 0x002fca0000410000 */
[----:B------:R-:W-:Y:S01]  /*9510*/  FSEL R0, R0, RZ, P0 ;  /* 0x000000ff00007208 */ /* 0x000fe20000000000 */
[----:B------:R-:W-:-:S04]  /*9520*/  FFMA.FTZ R3, R46, c[0x0][0x23c], -R2 ;  /* 0x00008f002e037a23 */ /* 0x000fc80000010802 */
[----:B------:R1:W1:Y:S01]  /*9530*/  MUFU.EX2 R36, R3 ;  /* 0x0000000300247308 */ /* 0x0002620000000800 */
[----:B------:R-:W1:Y:S02]  /*9540*/  SHFL.BFLY PT, R9, R4, 0x1, 0x1f ;  /* 0x0c201f0004097f89 */ /* 0x000e6400000e0000 */
[----:B-1----:R-:W-:-:S05]  /*9550*/  FFMA.FTZ R3, R44, c[0x0][0x23c], -R0 ;  /* 0x00008f002c037a23 */ /* 0x002fca0000010800 */
[----:B------:R1:W-:Y:S02]  /*9560*/  MUFU.EX2 R56, R3 ;  /* 0x0000000300387308 */ /* 0x0003e40000000800 */
[----:B-1----:R-:W-:-:S06]  /*9570*/  FFMA.FTZ R3, R107, c[0x0][0x23c], -R0 ;  /* 0x00008f006b037a23 */ /* 0x002fcc0000010800 */
[----:B------:R1:W-:Y:S02]  /*9580*/  MUFU.EX2 R59, R3 ;  /* 0x00000003003b7308 */ /* 0x0003e40000000800 */
[----:B-1----:R-:W-:-:S05]  /*9590*/  FMNMX.FTZ R3, R5, R6, !PT ;  /* 0x0000000605037209 */ /* 0x002fca0007810000 */
[----:B------:R-:W1:Y:S01]  /*95a0*/  SHFL.BFLY PT, R8, R3, 0x1, 0x1f ;  /* 0x0c201f0003087f89 */ /* 0x000e6200000e0000 */
[----:B------:R-:W-:Y:S01]  /*95b0*/  FFMA.FTZ R5, R106, c[0x0][0x23c], -R0 ;  /* 0x00008f006a057a23 */ /* 0x000fe20000010800 */
[----:B------:R-:W-:Y:S02]  /*95c0*/  FSEL R7, R248, RZ, P1 ;  /* 0x000000fff8077208 */ /* 0x000fe40000800000 */
[----:B------:R-:W-:Y:S01]  /*95d0*/  FSEL R6, R231, RZ, P0 ;  /* 0x000000ffe7067208 */ /* 0x000fe20000000000 */
[----:B------:R2:W-:Y:S01]  /*95e0*/  MUFU.EX2 R39, R5 ;  /* 0x0000000500277308 */ /* 0x0005e20000000800 */
[----:B------:R-:W-:Y:S01]  /*95f0*/  FMNMX.FTZ R249, R4, R9, !PT ;  /* 0x0000000904f97209 */ /* 0x000fe20007810000 */
[----:B------:R-:W-:-:S03]  /*9600*/  FADD.FTZ R7, R103, -R7 ;  /* 0x8000000767077221 */ /* 0x000fc60000010000 */
[C---:B------:R-:W-:Y:S01]  /*9610*/  FSETP.NEU.FTZ.AND P1, PT, R249.reuse, -INF , PT ;  /* 0xff800000f900780b */ /* 0x040fe20003f3d000 */
[----:B------:R-:W-:Y:S02]  /*9620*/  FMUL.FTZ R4, R249, c[0x0][0x23c] ;  /* 0x00008f00f9047a20 */ /* 0x000fe40000410000 */
[----:B--2---:R-:W-:-:S04]  /*9630*/  FFMA.FTZ R5, R102, c[0x0][0x23c], -R0 ;  /* 0x00008f0066057a23 */ /* 0x004fc80000010800 */
[----:B------:R2:W-:Y:S01]  /*9640*/  MUFU.EX2 R35, R5 ;  /* 0x0000000500237308 */ /* 0x0005e20000000800 */
[----:B------:R-:W-:Y:S01]  /*9650*/  FMUL.FTZ R7, R7, c[0x0][0x23c] ;  /* 0x00008f0007077a20 */ /* 0x000fe20000410000 */
[----:B-1----:R-:W-:Y:S02]  /*9660*/  FMNMX.FTZ R250, R3, R8, !PT ;  /* 0x0000000803fa7209 */ /* 0x002fe40007810000 */
[----:B------:R-:W-:-:S04]  /*9670*/  FSEL R8, R4, RZ, P1 ;  /* 0x000000ff04087208 */ /* 0x000fc80000800000 */
[----:B------:R-:W1:Y:S01]  /*9680*/  MUFU.EX2 R66, R7 ;  /* 0x0000000700427308 */ /* 0x000e620000000800 */
[----:B--2---:R-:W-:-:S04]  /*9690*/  FADD.FTZ R5, R101, -R6 ;  /* 0x8000000665057221 */ /* 0x004fc80000010000 */
[----:B------:R-:W-:-:S04]  /*96a0*/  FMUL.FTZ R5, R5, c[0x0][0x23c] ;  /* 0x00008f0005057a20 */ /* 0x000fc80000410000 */
[----:B------:R2:W2:Y:S01]  /*96b0*/  MUFU.EX2 R65, R5 ;  /* 0x0000000500417308 */ /* 0x0004a20000000800 */
[----:B------:R-:W-:-:S07]  /*96c0*/  FFMA.FTZ R9, R110, c[0x0][0x23c], -R8 ;  /* 0x00008f006e097a23 */ /* 0x000fce0000010808 */
[----:B------:R3:W3:Y:S01]  /*96d0*/  MUFU.EX2 R38, R9 ;  /* 0x0000000900267308 */ /* 0x0006e20000000800 */
[----:B------:R-:W-:Y:S01]  /*96e0*/  F2FP.PACK_AB R4, R60, R34 ;  /* 0x000000223c04723e */ /* 0x000fe200000000ff */
[--C-:B------:R-:W-:Y:S01]  /*96f0*/  FFMA.FTZ R3, R15, c[0x0][0x23c], -R8.reuse ;  /* 0x00008f000f037a23 */ /* 0x100fe20000010808 */
[----:B------:R-:W-:Y:S01]  /*9700*/  F2FP.PACK_AB R6, R36, R57 ;  /* 0x000000392406723e */ /* 0x000fe200000000ff */
[-C--:B-1----:R-:W-:Y:S01]  /*9710*/  FMUL.FTZ R132, R132, R66.reuse ;  /* 0x0000004284847220 */ /* 0x082fe20000410000 */
[----:B------:R-:W-:Y:S01]  /*9720*/  F2FP.PACK_AB R7, R35, R39 ;  /* 0x000000272307723e */ /* 0x000fe200000000ff */
[----:B------:R-:W-:Y:S01]  /*9730*/  FMUL.FTZ R133, R133, R66 ;  /* 0x0000004285857220 */ /* 0x000fe20000410000 */
[----:B--2---:R-:W-:Y:S01]  /*9740*/  F2FP.PACK_AB R5, R59, R56 ;  /* 0x000000383b05723e */ /* 0x004fe200000000ff */
[-C--:B------:R-:W-:Y:S02]  /*9750*/  FMUL.FTZ R134, R134, R65.reuse ;  /* 0x0000004186867220 */ /* 0x080fe40000410000 */
[----:B------:R-:W-:Y:S01]  /*9760*/  FMUL.FTZ R135, R135, R65 ;  /* 0x0000004187877220 */ /* 0x000fe20000410000 */
[----:B------:R1:W-:Y:S01]  /*9770*/  MUFU.EX2 R62, R3 ;  /* 0x00000003003e7308 */ /* 0x0003e20000000800 */
[----:B------:R-:W-:Y:S01]  /*9780*/  FSETP.NEU.FTZ.AND P0, PT, R250, -INF , PT ;  /* 0xff800000fa00780b */ /* 0x000fe20003f1d000 */
[----:B------:R-:W-:-:S02]  /*9790*/  FFMA.FTZ R10, R109, c[0x0][0x23c], -R8 ;  /* 0x00008f006d0a7a23 */ /* 0x000fc40000010808 */
[----:B---3--:R-:W-:Y:S02]  /*97a0*/  FFMA.FTZ R9, R108, c[0x0][0x23c], -R8 ;  /* 0x00008f006c097a23 */ /* 0x008fe40000010808 */
[----:B------:R-:W-:Y:S02]  /*97b0*/  HMMA.16816.F32 R188, R4, R16, R132 ;  /* 0x0000001004bc723c */ /* 0x000fe40000001884 */
[----:B------:R-:W2:Y:S05]  /*97c0*/  MUFU.EX2 R14, R10 ;  /* 0x0000000a000e7308 */ /* 0x000eaa0000000800 */
[----:B------:R-:W-:Y:S01]  /*97d0*/  MOV R132, R38 ;  /* 0x0000002600847202 */ /* 0x000fe20000000f00 */
[----:B-1----:R-:W-:-:S02]  /*97e0*/  FMUL.FTZ R3, R250, c[0x0][0x23c] ;  /* 0x00008f00fa037a20 */ /* 0x002fc40000410000 */
[----:B------:R1:W-:Y:S03]  /*97f0*/  MUFU.EX2 R38, R9 ;  /* 0x0000000900267308 */ /* 0x0003e60000000800 */
[----:B------:R-:W-:Y:S01]  /*9800*/  FSEL R3, R3, RZ, P0 ;  /* 0x000000ff03037208 */ /* 0x000fe20000000000 */
[----:B------:R-:W-:Y:S01]  /*9810*/  FMUL.FTZ R136, R136, R66 ;  /* 0x0000004288887220 */ /* 0x000fe20000410000 */
[----:B------:R-:W-:Y:S01]  /*9820*/  MOV R58, R12 ;  /* 0x0000000c003a7202 */ /* 0x000fe20000000f00 */
[----:B------:R-:W-:Y:S02]  /*9830*/  FMUL.FTZ R137, R137, R66 ;  /* 0x0000004289897220 */ /* 0x000fe40000410000 */
[-C--:B------:R-:W-:Y:S02]  /*9840*/  FMUL.FTZ R138, R138, R65.reuse ;  /* 0x000000418a8a7220 */ /* 0x080fe40000410000 */
[----:B------:R-:W-:Y:S01]  /*9850*/  FMUL.FTZ R139, R139, R65 ;  /* 0x000000418b8b7220 */ /* 0x000fe20000410000 */
[----:B-1----:R-:W-:Y:S01]  /*9860*/  FSEL R9, R249, RZ, P1 ;  /* 0x000000fff9097208 */ /* 0x002fe20000800000 */
[----:B------:R-:W-:Y:S01]  /*9870*/  FFMA.FTZ R10, R32, c[0x0][0x23c], -R3 ;  /* 0x00008f00200a7a23 */ /* 0x000fe20000010803 */
[----:B------:R-:W-:-:S03]  /*9880*/  MOV R61, R11 ;  /* 0x0000000b003d7202 */ /* 0x000fc60000000f00 */
[----:B------:R-:W-:Y:S01]  /*9890*/  FADD.FTZ R12, R105, -R9 ;  /* 0x80000009690c7221 */ /* 0x000fe20000010000 */
[----:B------:R-:W-:Y:S01]  /*98a0*/  FSEL R9, R250, RZ, P0 ;  /* 0x000000fffa097208 */ /* 0x000fe20000000000 */
[----:B------:R-:W-:Y:S01]  /*98b0*/  FFMA.FTZ R11, R177, c[0x0][0x23c], -R3 ;  /* 0x00008f00b10b7a23 */ /* 0x000fe20000010803 */
[----:B------:R1:W-:Y:S01]  /*98c0*/  MUFU.EX2 R15, R10 ;  /* 0x0000000a000f7308 */ /* 0x0003e20000000800 */
[----:B------:R-:W-:Y:S02]  /*98d0*/  HMMA.16816.F32 R184, R4, R18, R136 ;  /* 0x0000001204b8723c */ /* 0x000fe40000001888 */
[----:B------:R-:W-:-:S05]  /*98e0*/  FADD.FTZ R9, R104, -R9 ;  /* 0x8000000968097221 */ /* 0x000fca0000010000 */
[----:B------:R3:W-:Y:S01]  /*98f0*/  MUFU.EX2 R139, R11 ;  /* 0x0000000b008b7308 */ /* 0x0007e20000000800 */
[----:B------:R-:W-:Y:S02]  /*9900*/  FMUL.FTZ R9, R9, c[0x0][0x23c] ;  /* 0x00008f0009097a20 */ /* 0x000fe40000410000 */
[----:B-1----:R-:W-:Y:S01]  /*9910*/  FFMA.FTZ R10, R176, c[0x0][0x23c], -R3 ;  /* 0x00008f00b00a7a23 */ /* 0x002fe20000010803 */
[----:B--2---:R-:W-:-:S04]  /*9920*/  MOV R177, R14 ;  /* 0x0000000e00b17202 */ /* 0x004fc80000000f00 */
[----:B------:R1:W-:Y:S01]  /*9930*/  MUFU.EX2 R176, R10 ;  /* 0x0000000a00b07308 */ /* 0x0003e20000000800 */
[----:B---3--:R-:W-:Y:S01]  /*9940*/  FFMA.FTZ R11, R111, c[0x0][0x23c], -R3 ;  /* 0x00008f006f0b7a23 */ /* 0x008fe20000010803 */
[----:B------:R-:W-:-:S06]  /*9950*/  MOV R14, R64 ;  /* 0x00000040000e7202 */ /* 0x000fcc0000000f00 */
[----:B------:R-:W-:Y:S01]  /*9960*/  MUFU.EX2 R32, R11 ;  /* 0x0000000b00207308 */ /* 0x000fe20000000800 */
[----:B-1----:R-:W-:-:S07]  /*9970*/  FMUL.FTZ R10, R12, c[0x0][0x23c] ;  /* 0x00008f000c0a7a20 */ /* 0x002fce0000410000 */
[----:B------:R-:W-:Y:S01]  /*9980*/  MUFU.EX2 R11, R9 ;  /* 0x00000009000b7308 */ /* 0x000fe20000000800 */
[-C--:B------:R-:W-:Y:S02]  /*9990*/  FMUL.FTZ R168, R168, R66.reuse ;  /* 0x00000042a8a87220 */ /* 0x080fe40000410000 */
[----:B------:R-:W-:-:S05]  /*99a0*/  FMUL.FTZ R169, R169, R66 ;  /* 0x00000042a9a97220 */ /* 0x000fca0000410000 */
[----:B------:R-:W1:Y:S01]  /*99b0*/  MUFU.EX2 R64, R10 ;  /* 0x0000000a00407308 */ /* 0x000e620000000800 */
        /* <DEDUP_REMOVED lines=38> */
[----:B------:R-:W-:Y:S01]  /*9c20*/  HMMA.16816.F32 R108, R4, R50, R168 ;  /* 0x00000032046c723c */ /* 0x000fe200000018a8 */
[-C--:B-1----:R-:W-:Y:S02]  /*9c30*/  FMUL.FTZ R144, R144, R64.reuse ;  /* 0x0000004090907220 */ /* 0x082fe40000410000 */
[----:B------:R-:W-:-:S04]  /*9c40*/  FMUL.FTZ R145, R145, R64 ;  /* 0x0000004091917220 */ /* 0x000fc80000410000 */
[----:B------:R-:W-:Y:S01]  /*9c50*/  MOV R168, R62 ;  /* 0x0000003e00a87202 */ /* 0x000fe20000000f00 */
[----:B------:R-:W-:Y:S01]  /*9c60*/  HMMA.16816.F32 R196, R4, R20, R112 ;  /* 0x0000001404c4723c */ /* 0x000fe20000001870 */
[----:B------:R-:W-:Y:S01]  /*9c70*/  MOV R169, R15 ;  /* 0x0000000f00a97202 */ /* 0x000fe20000000f00 */
[-C--:B------:R-:W-:Y:S02]  /*9c80*/  FMUL.FTZ R146, R146, R11.reuse ;  /* 0x0000000b92927220 */ /* 0x080fe40000410000 */
[----:B------:R-:W-:-:S04]  /*9c90*/  FMUL.FTZ R147, R147, R11 ;  /* 0x0000000b93937220 */ /* 0x000fc80000410000 */
[----:B------:R-:W-:Y:S01]  /*9ca0*/  HMMA.16816.F32 R192, R4, R22, R120 ;  /* 0x0000001604c0723c */ /* 0x000fe20000001878 */
[----:B------:R-:W-:-:S07]  /*9cb0*/  FFMA.FTZ R9, R179, c[0x0][0x23c], -R2 ;  /* 0x00008f00b3097a23 */ /* 0x000fce0000010802 */
[----:B------:R-:W-:Y:S01]  /*9cc0*/  HMMA.16816.F32 R180, R4, R30, R152 ;  /* 0x0000001e04b4723c */ /* 0x000fe20000001898 */
[----:B------:R-:W-:-:S07]  /*9cd0*/  FMUL.FTZ R140, R140, R64 ;  /* 0x000000408c8c7220 */ /* 0x000fce0000410000 */
[----:B------:R-:W-:Y:S01]  /*9ce0*/  HMMA.16816.F32 R112, R4, R48, R164 ;  /* 0x000000300470723c */ /* 0x000fe200000018a4 */
[----:B------:R-:W-:-:S07]  /*9cf0*/  FMUL.FTZ R141, R141, R64 ;  /* 0x000000408d8d7220 */ /* 0x000fce0000410000 */
[----:B------:R-:W-:Y:S01]  /*9d00*/  HMMA.16816.F32 R120, R4, R28, R148 ;  /* 0x0000001c0478723c */ /* 0x000fe20000001894 */
[----:B------:R-:W-:-:S07]  /*9d10*/  FMUL.FTZ R142, R142, R11 ;  /* 0x0000000b8e8e7220 */ /* 0x000fce0000410000 */
[----:B------:R-:W-:Y:S01]  /*9d20*/  HMMA.16816.F32 R104, R4, R52, R72 ;  /* 0x000000340468723c */ /* 0x000fe20000001848 */
[----:B------:R-:W-:-:S07]  /*9d30*/  FMUL.FTZ R143, R143, R11 ;  /* 0x0000000b8f8f7220 */ /* 0x000fce0000410000 */
[C---:B------:R-:W-:Y:S08]  /*9d40*/  HMMA.16816.F32 R100, R4.reuse, R54, R76 ;  /* 0x000000360464723c */ /* 0x040ff0000000184c */
[C---:B------:R-:W-:Y:S08]  /*9d50*/  HMMA.16816.F32 R164, R4.reuse, R40, R88 ;  /* 0x0000002804a4723c */ /* 0x040ff00000001858 */
[----:B------:R-:W-:Y:S07]  /*9d60*/  HMMA.16816.F32 R152, R4, R42, R92 ;  /* 0x0000002a0498723c */ /* 0x000fee000000185c */
[----:B------:R-:W-:-:S02]  /*9d70*/  F2FP.PACK_AB R4, R132, R168 ;  /* 0x000000a88404723e */ /* 0x000fc400000000ff */
[----:B------:R-:W-:Y:S02]  /*9d80*/  F2FP.PACK_AB R5, R139, R169 ;  /* 0x000000a98b05723e */ /* 0x000fe400000000ff */
[----:B------:R-:W-:Y:S02]  /*9d90*/  F2FP.PACK_AB R6, R38, R177 ;  /* 0x000000b12606723e */ /* 0x000fe400000000ff */
[----:B------:R-:W-:Y:S01]  /*9da0*/  F2FP.PACK_AB R7, R32, R176 ;  /* 0x000000b02007723e */ /* 0x000fe200000000ff */
[-C--:B------:R-:W-:Y:S02]  /*9db0*/  FMUL.FTZ R116, R116, R64.reuse ;  /* 0x0000004074747220 */ /* 0x080fe40000410000 */
[----:B------:R-:W-:Y:S02]  /*9dc0*/  FMUL.FTZ R117, R117, R64 ;  /* 0x0000004075757220 */ /* 0x000fe40000410000 */
[-C--:B------:R-:W-:Y:S02]  /*9dd0*/  FMUL.FTZ R118, R118, R11.reuse ;  /* 0x0000000b76767220 */ /* 0x080fe40000410000 */
[----:B------:R-:W-:Y:S01]  /*9de0*/  FMUL.FTZ R119, R119, R11 ;  /* 0x0000000b77777220 */ /* 0x000fe20000410000 */
[----:B------:R-:W-:Y:S01]  /*9df0*/  HMMA.16816.F32 R72, R4, R28, R144 ;  /* 0x0000001c0448723c */ /* 0x000fe20000001890 */
[----:B------:R1:W-:Y:S01]  /*9e00*/  MUFU.EX2 R147, R9 ;  /* 0x0000000900937308 */ /* 0x0003e20000000800 */
[----:B------:R-:W-:-:S02]  /*9e10*/  MOV R12, R39 ;  /* 0x00000027000c7202 */ /* 0x000fc40000000f00 */
[----:B-----5:R-:W-:-:S04]  /*9e20*/  MOV R135, R37 ;  /* 0x0000002500877202 */ /* 0x020fc80000000f00 */
[----:B------:R-:W-:Y:S01]  /*9e30*/  HMMA.16816.F32 R76, R4, R18, R140 ;  /* 0x00000012044c723c */ /* 0x000fe2000000188c */
[----:B-1----:R-:W-:-:S07]  /*9e40*/  FFMA.FTZ R9, R178, c[0x0][0x23c], -R2 ;  /* 0x00008f00b2097a23 */ /* 0x002fce0000010802 */
[----:B------:R-:W-:Y:S01]  /*9e50*/  HMMA.16816.F32 R92, R4, R20, R116 ;  /* 0x00000014045c723c */ /* 0x000fe20000001874 */
[----:B------:R1:W-:Y:S06]  /*9e60*/  MUFU.EX2 R141, R9 ;  /* 0x00000009008d7308 */ /* 0x0003ec0000000800 */
[----:B------:R-:W-:Y:S02]  /*9e70*/  MOV R119, R38 ;  /* 0x0000002600777202 */ /* 0x000fe40000000f00 */
[----:B------:R-:W-:Y:S02]  /*9e80*/  MOV R117, R36 ;  /* 0x0000002400757202 */ /* 0x000fe40000000f00 */
[----:B------:R-:W2:Y:S01]  /*9e90*/  LDSM.16.MT88.4 R36, [R224+0x9400] ;  /* 0x00940000e024783b */ /* 0x000ea20000004200 */
[----:B-1----:R-:W-:-:S04]  /*9ea0*/  FFMA.FTZ R9, R45, c[0x0][0x23c], -R2 ;  /* 0x00008f002d097a23 */ /* 0x002fc80000010802 */
[----:B------:R1:W-:Y:S01]  /*9eb0*/  MUFU.EX2 R21, R9 ;  /* 0x0000000900157308 */ /* 0x0003e20000000800 */
[----:B------:R-:W-:Y:S02]  /*9ec0*/  FFMA.FTZ R10, R67, c[0x0][0x23c], -R2 ;  /* 0x00008f00430a7a23 */ /* 0x000fe40000010802 */
[----:B-1----:R-:W-:-:S05]  /*9ed0*/  FFMA.FTZ R9, R202, c[0x0][0x23c], -R0 ;  /* 0x00008f00ca097a23 */ /* 0x002fca0000010800 */
[----:B------:R1:W-:Y:S08]  /*9ee0*/  MUFU.EX2 R142, R9 ;  /* 0x00000009008e7308 */ /* 0x0003f00000000800 */
[----:B------:R3:W-:Y:S01]  /*9ef0*/  MUFU.EX2 R143, R10 ;  /* 0x0000000a008f7308 */ /* 0x0007e20000000800 */
[----:B-1----:R-:W-:-:S07]  /*9f00*/  FFMA.FTZ R9, R201, c[0x0][0x23c], -R0 ;  /* 0x00008f00c9097a23 */ /* 0x002fce0000010800 */
[----:B------:R1:W5:Y:S01]  /*9f10*/  MUFU.EX2 R20, R9 ;  /* 0x0000000900147308 */ /* 0x0003620000000800 */
[----:B---3--:R-:W-:-:S07]  /*9f20*/  FFMA.FTZ R10, R203, c[0x0][0x23c], -R0 ;  /* 0x00008f00cb0a7a23 */ /* 0x008fce0000010800 */
[----:B------:R-:W3:Y:S01]  /*9f30*/  MUFU.EX2 R140, R10 ;  /* 0x0000000a008c7308 */ /* 0x000ee20000000800 */
[----:B-1----:R-:W-:-:S07]  /*9f40*/  FFMA.FTZ R9, R200, c[0x0][0x23c], -R0 ;  /* 0x00008f00c8097a23 */ /* 0x002fce0000010800 */
[----:B------:R1:W1:Y:S01]  /*9f50*/  MUFU.EX2 R203, R9 ;  /* 0x0000000900cb7308 */ /* 0x0002620000000800 */
        /* <DEDUP_REMOVED lines=36> */
[--C-:B-1----:R-:W-:Y:S01]  /*a1a0*/  FFMA.FTZ R9, R205, c[0x0][0x23c], -R8.reuse ;  /* 0x00008f00cd097a23 */ /* 0x102fe20000010808 */
[----:B-----5:R-:W-:Y:S01]  /*a1b0*/  MOV R205, R20 ;  /* 0x0000001400cd7202 */ /* 0x020fe20000000f00 */
[----:B------:R-:W-:Y:S01]  /*a1c0*/  FFMA.FTZ R10, R206, c[0x0][0x23c], -R8 ;  /* 0x00008f00ce0a7a23 */ /* 0x000fe20000010808 */
[----:B------:R-:W-:Y:S01]  /*a1d0*/  MOV R206, R21 ;  /* 0x0000001500ce7202 */ /* 0x000fe20000000f00 */
[C---:B------:R-:W-:Y:S01]  /*a1e0*/  HMMA.16816.F32 R44, R4.reuse, R52, R68 ;  /* 0x00000034042c723c */ /* 0x040fe20000001844 */
[----:B------:R-:W-:Y:S01]  /*a1f0*/  MOV R15, R61 ;  /* 0x0000003d000f7202 */ /* 0x000fe20000000f00 */
[----:B------:R1:W-:Y:S01]  /*a200*/  MUFU.EX2 R201, R9 ;  /* 0x0000000900c97308 */ /* 0x0003e20000000800 */
[----:B------:R-:W-:Y:S02]  /*a210*/  MOV R138, R60 ;  /* 0x0000003c008a7202 */ /* 0x000fe40000000f00 */
[----:B------:R-:W-:Y:S02]  /*a220*/  MOV R137, R59 ;  /* 0x0000003b00897202 */ /* 0x000fe40000000f00 */
[----:B------:R-:W-:Y:S01]  /*a230*/  MOV R136, R58 ;  /* 0x0000003a00887202 */ /* 0x000fe20000000f00 */
[----:B------:R-:W-:Y:S01]  /*a240*/  HMMA.16816.F32 R60, R4, R48, R160 ;  /* 0x00000030043c723c */ /* 0x000fe200000018a0 */
[----:B------:R-:W-:-:S02]  /*a250*/  MOV R171, R57 ;  /* 0x0000003900ab7202 */ /* 0x000fc40000000f00 */
[----:B------:R-:W-:Y:S02]  /*a260*/  MOV R170, R56 ;  /* 0x0000003800aa7202 */ /* 0x000fe40000000f00 */
[----:B------:R-:W-:-:S03]  /*a270*/  MOV R118, R32 ;  /* 0x0000002000767202 */ /* 0x000fc60000000f00 */
[----:B------:R-:W-:Y:S01]  /*a280*/  HMMA.16816.F32 R56, R4, R40, R84 ;  /* 0x000000280438723c */ /* 0x000fe20000001854 */
[----:B-1----:R-:W-:-:S07]  /*a290*/  FFMA.FTZ R9, R207, c[0x0][0x23c], -R8 ;  /* 0x00008f00cf097a23 */ /* 0x002fce0000010808 */
[C---:B------:R-:W-:Y:S01]  /*a2a0*/  HMMA.16816.F32 R88, R4.reuse, R22, R124 ;  /* 0x000000160458723c */ /* 0x040fe2000000187c */
[----:B------:R1:W-:Y:S01]  /*a2b0*/  MUFU.EX2 R200, R9 ;  /* 0x0000000900c87308 */ /* 0x0003e20000000800 */
[----:B------:R-:W-:Y:S01]  /*a2c0*/  MOV R144, R118 ;  /* 0x0000007600907202 */ /* 0x000fe20000000f00 */
[----:B------:R-:W-:Y:S05]  /*a2d0*/  LDSM.16.MT88.4 R20, [R226+0xb400] ;  /* 0x00b40000e214783b */ /* 0x000fea0000004200 */
[C---:B------:R-:W-:Y:S01]  /*a2e0*/  HMMA.16816.F32 R148, R4.reuse, R16, R128 ;  /* 0x000000100494723c */ /* 0x040fe20000001880 */
[----:B------:R5:W2:Y:S07]  /*a2f0*/  MUFU.EX2 R202, R10 ;  /* 0x0000000a00ca7308 */ /* 0x000aae0000000800 */
[----:B------:R-:W-:Y:S01]  /*a300*/  HMMA.16816.F32 R156, R4, R30, R156 ;  /* 0x0000001e049c723c */ /* 0x000fe2000000189c */
[----:B-1----:R-:W-:-:S07]  /*a310*/  FFMA.FTZ R9, R204, c[0x0][0x23c], -R8 ;  /* 0x00008f00cc097a23 */ /* 0x002fce0000010808 */
[C---:B------:R-:W-:Y:S01]  /*a320*/  HMMA.16816.F32 R48, R4.reuse, R50, R172 ;  /* 0x000000320430723c */ /* 0x040fe200000018ac */
[----:B------:R-:W-:Y:S01]  /*a330*/  MOV R116, R35 ;  /* 0x0000002300747202 */ /* 0x000fe20000000f00 */
[----:B------:R-:W-:Y:S06]  /*a340*/  LDSM.16.MT88.4 R28, [R224+0xa400] ;  /* 0x00a40000e01c783b */ /* 0x000fec0000004200 */
[C---:B------:R-:W-:Y:S01]  /*a350*/  HMMA.16816.F32 R52, R4.reuse, R54, R80 ;  /* 0x000000360434723c */ /* 0x040fe20000001850 */
[----:B------:R-:W-:Y:S01]  /*a360*/  MOV R133, R34 ;  /* 0x0000002200857202 */ /* 0x000fe20000000f00 */
[----:B------:R-:W-:Y:S06]  /*a370*/  LDSM.16.MT88.4 R16, [R224+0xb400] ;  /* 0x00b40000e010783b */ /* 0x000fec0000004200 */
[----:B------:R-:W-:Y:S01]  /*a380*/  HMMA.16816.F32 R40, R4, R42, R96 ;  /* 0x0000002a0428723c */ /* 0x000fe20000001860 */
[----:B----4-:R-:W-:-:S02]  /*a390*/  MOV R134, R33 ;  /* 0x0000002100867202 */ /* 0x010fc40000000f00 */
[----:B------:R-:W-:Y:S01]  /*a3a0*/  MOV R118, R136 ;  /* 0x0000008800767202 */ /* 0x000fe20000000f00 */
[----:B------:R-:W1:Y:S03]  /*a3b0*/  LDSM.16.MT88.4 R32, [R226+0x9400] ;  /* 0x00940000e220783b */ /* 0x000e660000004200 */
[----:B------:R-:W-:Y:S02]  /*a3c0*/  F2FP.PACK_AB R4, R141, R147 ;  /* 0x000000938d04723e */ /* 0x000fe400000000ff */
[----:B---3--:R-:W-:Y:S02]  /*a3d0*/  F2FP.PACK_AB R5, R142, R140 ;  /* 0x0000008c8e05723e */ /* 0x008fe400000000ff */
[----:B------:R-:W-:Y:S02]  /*a3e0*/  F2FP.PACK_AB R6, R206, R143 ;  /* 0x0000008fce06723e */ /* 0x000fe400000000ff */
[----:B------:R-:W-:-:S02]  /*a3f0*/  F2FP.PACK_AB R7, R203, R205 ;  /* 0x000000cdcb07723e */ /* 0x000fc400000000ff */
[----:B------:R-:W-:Y:S02]  /*a400*/  MOV R172, R137 ;  /* 0x0000008900ac7202 */ /* 0x000fe40000000f00 */
[----:B------:R-:W-:Y:S02]  /*a410*/  MOV R67, R138 ;  /* 0x0000008a00437202 */ /* 0x000fe40000000f00 */
[----:B-----5:R-:W-:Y:S02]  /*a420*/  MOV R10, R139 ;  /* 0x0000008b000a7202 */ /* 0x020fe40000000f00 */
[----:B--2---:R-:W-:Y:S01]  /*a430*/  HMMA.16816.F32 R136, R4, R36, R196 ;  /* 0x000000240488723c */ /* 0x004fe200000018c4 */
[----:B------:R2:W-:Y:S01]  /*a440*/  MUFU.EX2 R199, R9 ;  /* 0x0000000900c77308 */ /* 0x0005e20000000800 */
[----:B------:R-:W-:Y:S01]  /*a450*/  MOV R145, R117 ;  /* 0x0000007500917202 */ /* 0x000fe20000000f00 */
[----:B--2---:R-:W-:-:S06]  /*a460*/  FFMA.FTZ R9, R216, c[0x0][0x23c], -R3 ;  /* 0x00008f00d8097a23 */ /* 0x004fcc0000010803 */
[----:B------:R2:W-:Y:S01]  /*a470*/  MUFU.EX2 R198, R9 ;  /* 0x0000000900c67308 */ /* 0x0005e20000000800 */
[----:B------:R-:W-:Y:S02]  /*a480*/  MOV R117, R170 ;  /* 0x000000aa00757202 */ /* 0x000fe40000000f00 */
[----:B------:R-:W-:Y:S01]  /*a490*/  MOV R175, R171 ;  /* 0x000000ab00af7202 */ /* 0x000fe20000000f00 */
[----:B--2---:R-:W-:-:S04]  /*a4a0*/  FFMA.FTZ R9, R215, c[0x0][0x23c], -R3 ;  /* 0x00008f00d7097a23 */ /* 0x004fc80000010803 */
[----:B------:R2:W3:Y:S01]  /*a4b0*/  MUFU.EX2 R197, R9 ;  /* 0x0000000900c57308 */ /* 0x0004e20000000800 */
[----:B------:R-:W-:Y:S02]  /*a4c0*/  MOV R207, R132 ;  /* 0x0000008400cf7202 */ /* 0x000fe40000000f00 */
[----:B------:R-:W-:Y:S02]  /*a4d0*/  MOV R171, R133 ;  /* 0x0000008500ab7202 */ /* 0x000fe40000000f00 */
[----:B------:R-:W-:Y:S02]  /*a4e0*/  MOV R170, R134 ;  /* 0x0000008600aa7202 */ /* 0x000fe40000000f00 */
[----:B------:R-:W-:Y:S01]  /*a4f0*/  MOV R204, R135 ;  /* 0x0000008700cc7202 */ /* 0x000fe20000000f00 */
[----:B--2---:R-:W-:-:S04]  /*a500*/  FFMA.FTZ R9, R211, c[0x0][0x23c], -R3 ;  /* 0x00008f00d3097a23 */ /* 0x004fc80000010803 */
[----:B------:R2:W-:Y:S01]  /*a510*/  MUFU.EX2 R196, R9 ;  /* 0x0000000900c47308 */ /* 0x0005e20000000800 */
[----:B------:R-:W-:Y:S01]  /*a520*/  HMMA.16816.F32 R132, R4, R38, R192 ;  /* 0x000000260484723c */ /* 0x000fe200000018c0 */
[----:B------:R-:W-:Y:S02]  /*a530*/  MOV R179, R119 ;  /* 0x0000007700b37202 */ /* 0x000fe40000000f00 */
[----:B------:R-:W-:Y:S02]  /*a540*/  MOV R174, R176 ;  /* 0x000000b000ae7202 */ /* 0x000fe40000000f00 */
[----:B------:R-:W-:Y:S02]  /*a550*/  MOV R173, R177 ;  /* 0x000000b100ad7202 */ /* 0x000fe40000000f00 */
[----:B------:R-:W-:Y:S01]  /*a560*/  MOV R178, R12 ;  /* 0x0000000c00b27202 */ /* 0x000fe20000000f00 */
[----:B--2---:R-:W-:-:S04]  /*a570*/  FFMA.FTZ R9, R209, c[0x0][0x23c], -R3 ;  /* 0x00008f00d1097a23 */ /* 0x004fc80000010803 */
[----:B------:R2:W4:Y:S01]  /*a580*/  MUFU.EX2 R195, R9 ;  /* 0x0000000900c37308 */ /* 0x0005220000000800 */
[----:B------:R-:W-:Y:S02]  /*a590*/  MOV R119, R15 ;  /* 0x0000000f00777202 */ /* 0x000fe40000000f00 */
[----:B------:R-:W-:Y:S02]  /*a5a0*/  MOV R177, R14 ;  /* 0x0000000e00b17202 */ /* 0x000fe40000000f00 */
[----:B------:R-:W-:Y:S02]  /*a5b0*/  MOV R176, R13 ;  /* 0x0000000d00b07202 */ /* 0x000fe40000000f00 */
[----:B------:R-:W5:Y:S01]  /*a5c0*/  LDSM.16.MT88.4 R12, [R226+0xa400] ;  /* 0x00a40000e20c783b */ /* 0x000f620000004200 */
[----:B--2---:R-:W-:-:S04]  /*a5d0*/  FFMA.FTZ R9, R217, c[0x0][0x23c], -R2 ;  /* 0x00008f00d9097a23 */ /* 0x004fc80000010802 */
[----:B------:R2:W-:Y:S01]  /*a5e0*/  MUFU.EX2 R194, R9 ;  /* 0x0000000900c27308 */ /* 0x0005e20000000800 */
[----:B-1----:R-:W-:Y:S01]  /*a5f0*/  HMMA.16816.F32 R128, R4, R32, R188 ;  /* 0x000000200480723c */ /* 0x002fe200000018bc */
[----:B--2---:R-:W-:-:S06]  /*a600*/  FFMA.FTZ R9, R213, c[0x0][0x23c], -R2 ;  /* 0x00008f00d5097a23 */ /* 0x004fcc0000010802 */
[----:B------:R1:W2:Y:S02]  /*a610*/  MUFU.EX2 R193, R9 ;  /* 0x0000000900c17308 */ /* 0x0002a40000000800 */
[----:B-1----:R-:W-:-:S06]  /*a620*/  FFMA.FTZ R9, R210, c[0x0][0x23c], -R2 ;  /* 0x00008f00d2097a23 */ /* 0x002fcc0000010802 */
[----:B------:R1:W-:Y:S02]  /*a630*/  MUFU.EX2 R192, R9 ;  /* 0x0000000900c07308 */ /* 0x0003e40000000800 */
[----:B-1----:R-:W-:-:S06]  /*a640*/  FFMA.FTZ R9, R208, c[0x0][0x23c], -R2 ;  /* 0x00008f00d0097a23 */ /* 0x002fcc0000010802 */
[----:B------:R1:W-:Y:S01]  /*a650*/  MUFU.EX2 R191, R9 ;  /* 0x0000000900bf7308 */ /* 0x0003e20000000800 */
[----:B------:R-:W-:Y:S01]  /*a660*/  HMMA.16816.F32 R124, R4, R34, R184 ;  /* 0x00000022047c723c */ /* 0x000fe200000018b8 */
[----:B-1----:R-:W-:-:S06]  /*a670*/  FFMA.FTZ R9, R219, c[0x0][0x23c], -R0 ;  /* 0x00008f00db097a23 */ /* 0x002fcc0000010800 */
[----:B------:R1:W-:Y:S02]  /*a680*/  MUFU.EX2 R190, R9 ;  /* 0x0000000900be7308 */ /* 0x0003e40000000800 */
[----:B-1----:R-:W-:-:S06]  /*a690*/  FFMA.FTZ R9, R218, c[0x0][0x23c], -R0 ;  /* 0x00008f00da097a23 */ /* 0x002fcc0000010800 */
[----:B------:R1:W1:Y:S01]  /*a6a0*/  MUFU.EX2 R189, R9 ;  /* 0x0000000900bd7308 */ /* 0x0002620000000800 */
[----:B------:R-:W-:Y:S01]  /*a6b0*/  MOV R146, R116 ;  /* 0x0000007400927202 */ /* 0x000fe20000000f00 */
[----:B------:R-:W-:Y:S01]  /*a6c0*/  HMMA.16816.F32 R120, R4, R28, R120 ;  /* 0x0000001c0478723c */ /* 0x000fe20000001878 */
[----:B------:R-:W-:Y:S01]  /*a6d0*/  MOV R216, R117 ;  /* 0x0000007500d87202 */ /* 0x000fe20000000f00 */
[----:B-1----:R-:W-:-:S04]  /*a6e0*/  FFMA.FTZ R9, R214, c[0x0][0x23c], -R0 ;  /* 0x00008f00d6097a23 */ /* 0x002fc80000010800 */
[----:B------:R1:W-:Y:S01]  /*a6f0*/  MUFU.EX2 R187, R9 ;  /* 0x0000000900bb7308 */ /* 0x0003e20000000800 */
[----:B------:R-:W-:Y:S01]  /*a700*/  MOV R215, R118 ;  /* 0x0000007600d77202 */ /* 0x000fe20000000f00 */
[----:B-----5:R-:W-:Y:S01]  /*a710*/  HMMA.16816.F32 R112, R4, R12, R112 ;  /* 0x0000000c0470723c */ /* 0x020fe20000001870 */
[----:B------:R-:W-:Y:S01]  /*a720*/  MOV R211, R119 ;  /* 0x0000007700d37202 */ /* 0x000fe20000000f00 */
[----:B-1----:R-:W-:-:S04]  /*a730*/  FFMA.FTZ R9, R212, c[0x0][0x23c], -R0 ;  /* 0x00008f00d4097a23 */ /* 0x002fc80000010800 */
[----:B------:R1:W5:Y:S02]  /*a740*/  MUFU.EX2 R188, R9 ;  /* 0x0000000900bc7308 */ /* 0x0003640000000800 */
[C---:B------:R-:W-:Y:S08]  /*a750*/  HMMA.16816.F32 R116, R4.reuse, R30, R180 ;  /* 0x0000001e0474723c */ /* 0x040ff000000018b4 */
[----:B------:R-:W-:Y:S01]  /*a760*/  HMMA.16816.F32 R108, R4, R14, R108 ;  /* 0x0000000e046c723c */ /* 0x000fe2000000186c */
[----:B-1----:R-:W-:-:S07]  /*a770*/  FFMA.FTZ R9, R234, c[0x0][0x23c], -R8 ;  /* 0x00008f00ea097a23 */ /* 0x002fce0000010808 */
[C---:B------:R-:W-:Y:S01]  /*a780*/  HMMA.16816.F32 R104, R4.reuse, R16, R104 ;  /* 0x000000100468723c */ /* 0x040fe20000001868 */
[----:B------:R1:W-:Y:S07]  /*a790*/  MUFU.EX2 R186, R9 ;  /* 0x0000000900ba7308 */ /* 0x0003ee0000000800 */
[C---:B------:R-:W-:Y:S08]  /*a7a0*/  HMMA.16816.F32 R100, R4.reuse, R18, R100 ;  /* 0x000000120464723c */ /* 0x040ff00000001864 */
[----:B------:R-:W-:Y:S01]  /*a7b0*/  HMMA.16816.F32 R96, R4, R20, R164 ;  /* 0x000000140460723c */ /* 0x000fe200000018a4 */
[----:B-1----:R-:W-:-:S07]  /*a7c0*/  FFMA.FTZ R9, R222, c[0x0][0x23c], -R8 ;  /* 0x00008f00de097a23 */ /* 0x002fce0000010808 */
[----:B------:R-:W-:Y:S01]  /*a7d0*/  HMMA.16816.F32 R84, R4, R22, R152 ;  /* 0x000000160454723c */ /* 0x000fe20000001898 */
[----:B------:R1:W1:Y:S06]  /*a7e0*/  MUFU.EX2 R185, R9 ;  /* 0x0000000900b97308 */ /* 0x00026c0000000800 */
[----:B------:R-:W-:Y:S02]  /*a7f0*/  F2FP.PACK_AB R4, R201, R202 ;  /* 0x000000cac904723e */ /* 0x000fe400000000ff */
[----:B---3--:R-:W-:Y:S02]  /*a800*/  F2FP.PACK_AB R5, R197, R198 ;  /* 0x000000c6c505723e */ /* 0x008fe400000000ff */
[----:B------:R-:W-:-:S02]  /*a810*/  F2FP.PACK_AB R6, R199, R200 ;  /* 0x000000c8c706723e */ /* 0x000fc400000000ff */
[----:B----4-:R-:W-:Y:S01]  /*a820*/  F2FP.PACK_AB R7, R195, R196 ;  /* 0x000000c4c307723e */ /* 0x010fe200000000ff */
[----:B-1----:R-:W-:-:S06]  /*a830*/  FFMA.FTZ R9, R221, c[0x0][0x23c], -R8 ;  /* 0x00008f00dd097a23 */ /* 0x002fcc0000010808 */
[C---:B------:R-:W-:Y:S01]  /*a840*/  HMMA.16816.F32 R92, R4.reuse, R36, R92 ;  /* 0x00000024045c723c */ /* 0x040fe2000000185c */
[----:B------:R1:W-:Y:S07]  /*a850*/  MUFU.EX2 R184, R9 ;  /* 0x0000000900b87308 */ /* 0x0003ee0000000800 */
[C---:B------:R-:W-:Y:S01]  /*a860*/  HMMA.16816.F32 R88, R4.reuse, R38, R88 ;  /* 0x000000260458723c */ /* 0x040fe20000001858 */
[----:B------:R-:W3:Y:S07]  /*a870*/  LDSM.16.MT88.4 R36, [R224+0x9800] ;  /* 0x00980000e024783b */ /* 0x000eee0000004200 */
[----:B------:R-:W-:Y:S01]  /*a880*/  HMMA.16816.F32 R80, R4, R32, R148 ;  /* 0x000000200450723c */ /* 0x000fe20000001894 */
[----:B-1----:R-:W-:-:S07]  /*a890*/  FFMA.FTZ R9, R220, c[0x0][0x23c], -R8 ;  /* 0x00008f00dc097a23 */ /* 0x002fce0000010808 */
[C---:B------:R-:W-:Y:S01]  /*a8a0*/  HMMA.16816.F32 R76, R4.reuse, R34, R76 ;  /* 0x00000022044c723c */ /* 0x040fe2000000184c */
[----:B------:R-:W1:Y:S01]  /*a8b0*/  LDSM.16.MT88.4 R32, [R226+0x9800] ;  /* 0x00980000e220783b */ /* 0x000e620000004200 */
[----:B------:R4:W-:Y:S06]  /*a8c0*/  MUFU.EX2 R183, R9 ;  /* 0x0000000900b77308 */ /* 0x0009ec0000000800 */
[C---:B------:R-:W-:Y:S08]  /*a8d0*/  HMMA.16816.F32 R72, R4.reuse, R28, R72 ;  /* 0x0000001c0448723c */ /* 0x040ff00000001848 */
[C---:B------:R-:W-:Y:S01]  /*a8e0*/  HMMA.16816.F32 R68, R4.reuse, R30, R156 ;  /* 0x0000001e0444723c */ /* 0x040fe2000000189c */
[----:B------:R-:W1:Y:S07]  /*a8f0*/  LDSM.16.MT88.4 R28, [R224+0xa800] ;  /* 0x00a80000e01c783b */ /* 0x000e6e0000004200 */
[C---:B------:R-:W-:Y:S01]  /*a900*/  HMMA.16816.F32 R60, R4.reuse, R12, R60 ;  /* 0x0000000c043c723c */ /* 0x040fe2000000183c */
[----:B----4-:R-:W-:Y:S01]  /*a910*/  FFMA.FTZ R9, R244, c[0x0][0x23c], -R3 ;  /* 0x00008f00f4097a23 */ /* 0x010fe20000010803 */
[----:B------:R-:W-:Y:S01]  /*a920*/  MOV R209, R168 ;  /* 0x000000a800d17202 */ /* 0x000fe20000000f00 */
[----:B------:R-:W-:Y:S05]  /*a930*/  LDSM.16.MT88.4 R156, [R224+0xac00] ;  /* 0x00ac0000e09c783b */ /* 0x000fea0000004200 */
[C---:B------:R-:W-:Y:S01]  /*a940*/  HMMA.16816.F32 R48, R4.reuse, R14, R48 ;  /* 0x0000000e0430723c */ /* 0x040fe20000001830 */
[----:B------:R-:W4:Y:S07]  /*a950*/  LDSM.16.MT88.4 R12, [R226+0xa800] ;  /* 0x00a80000e20c783b */ /* 0x000f2e0000004200 */
[C---:B------:R-:W-:Y:S08]  /*a960*/  HMMA.16816.F32 R44, R4.reuse, R16, R44 ;  /* 0x00000010042c723c */ /* 0x040ff0000000182c */
[C---:B------:R-:W-:Y:S01]  /*a970*/  HMMA.16816.F32 R52, R4.reuse, R18, R52 ;  /* 0x000000120434723c */ /* 0x040fe20000001834 */
[----:B------:R-:W1:Y:S07]  /*a980*/  LDSM.16.MT88.4 R16, [R224+0xb800] ;  /* 0x00b80000e010783b */ /* 0x000e6e0000004200 */
[C---:B------:R-:W-:Y:S08]  /*a990*/  HMMA.16816.F32 R56, R4.reuse, R20, R56 ;  /* 0x000000140438723c */ /* 0x040ff00000001838 */
[----:B------:R-:W-:Y:S01]  /*a9a0*/  HMMA.16816.F32 R40, R4, R22, R40 ;  /* 0x000000160428723c */ /* 0x000fe20000001828 */
[----:B------:R-:W1:Y:S01]  /*a9b0*/  LDSM.16.MT88.4 R20, [R226+0xb800] ;  /* 0x00b80000e214783b */ /* 0x000e620000004200 */
[----:B------:R-:W-:Y:S01]  /*a9c0*/  MOV R181, R170 ;  /* 0x000000aa00b57202 */ /* 0x000fe20000000f00 */
[----:B------:R2:W-:Y:S01]  /*a9d0*/  MUFU.EX2 R182, R9 ;  /* 0x0000000900b67308 */ /* 0x0005e20000000800 */
[----:B------:R-:W-:-:S02]  /*a9e0*/  MOV R217, R209 ;  /* 0x000000d100d97202 */ /* 0x000fc40000000f00 */
[----:B------:R-:W-:Y:S02]  /*a9f0*/  MOV R209, R211 ;  /* 0x000000d300d17202 */ /* 0x000fe40000000f00 */
[----:B------:R-:W-:Y:S02]  /*aa00*/  MOV R211, R215 ;  /* 0x000000d700d37202 */ /* 0x000fe40000000f00 */
[----:B------:R-:W-:Y:S02]  /*aa10*/  MOV R180, R171 ;  /* 0x000000ab00b47202 */ /* 0x000fe40000000f00 */
[----:B------:R-:W-:Y:S02]  /*aa20*/  MOV R244, R181 ;  /* 0x000000b500f47202 */ /* 0x000fe40000000f00 */
[----:B------:R-:W-:Y:S01]  /*aa30*/  MOV R215, R216 ;  /* 0x000000d800d77202 */ /* 0x000fe20000000f00 */
[----:B--2---:R-:W-:Y:S01]  /*aa40*/  FFMA.FTZ R9, R238, c[0x0][0x23c], -R3 ;  /* 0x00008f00ee097a23 */ /* 0x004fe20000010803 */
[----:B------:R-:W-:-:S02]  /*aa50*/  MOV R216, R204 ;  /* 0x000000cc00d87202 */ /* 0x000fc40000000f00 */
[----:B------:R-:W-:Y:S01]  /*aa60*/  MOV R204, R207 ;  /* 0x000000cf00cc7202 */ /* 0x000fe20000000f00 */
[----:B------:R2:W1:Y:S01]  /*aa70*/  MUFU.EX2 R181, R9 ;  /* 0x0000000900b57308 */ /* 0x0004620000000800 */
[----:B------:R-:W-:Y:S02]  /*aa80*/  MOV R207, R10 ;  /* 0x0000000a00cf7202 */ /* 0x000fe40000000f00 */
[----:B------:R-:W-:Y:S02]  /*aa90*/  MOV R10, R67 ;  /* 0x00000043000a7202 */ /* 0x000fe40000000f00 */
[----:B------:R-:W-:Y:S02]  /*aaa0*/  MOV R238, R180 ;  /* 0x000000b400ee7202 */ /* 0x000fe40000000f00 */
[----:B------:R-:W-:Y:S02]  /*aab0*/  MOV R67, R172 ;  /* 0x000000ac00437202 */ /* 0x000fe40000000f00 */
[----:B------:R-:W-:-:S02]  /*aac0*/  MOV R172, R173 ;  /* 0x000000ad00ac7202 */ /* 0x000fc40000000f00 */
[----:B------:R-:W-:Y:S01]  /*aad0*/  MOV R173, R174 ;  /* 0x000000ae00ad7202 */ /* 0x000fe20000000f00 */
[----:B--2---:R-:W-:Y:S01]  /*aae0*/  FFMA.FTZ R9, R233, c[0x0][0x23c], -R3 ;  /* 0x00008f00e9097a23 */ /* 0x004fe20000010803 */
[----:B------:R-:W-:-:S03]  /*aaf0*/  MOV R174, R175 ;  /* 0x000000af00ae7202 */ /* 0x000fc60000000f00 */
[----:B------:R2:W-:Y:S01]  /*ab00*/  MUFU.EX2 R180, R9 ;  /* 0x0000000900b47308 */ /* 0x0005e20000000800 */
[----:B------:R-:W-:Y:S02]  /*ab10*/  MOV R175, R178 ;  /* 0x000000b200af7202 */ /* 0x000fe40000000f00 */
[----:B------:R-:W-:Y:S02]  /*ab20*/  MOV R178, R179 ;  /* 0x000000b300b27202 */ /* 0x000fe40000000f00 */
[----:B------:R-:W-:Y:S01]  /*ab30*/  F2FP.PACK_AB R4, R193, R194 ;  /* 0x000000c2c104723e */ /* 0x000fe200000000ff */
[----:B--2---:R-:W-:-:S04]  /*ab40*/  FFMA.FTZ R9, R232, c[0x0][0x23c], -R3 ;  /* 0x00008f00e8097a23 */ /* 0x004fc80000010803 */
[----:B------:R2:W1:Y:S01]  /*ab50*/  MUFU.EX2 R179, R9 ;  /* 0x0000000900b37308 */ /* 0x0004620000000800 */
[----:B------:R-:W-:Y:S02]  /*ab60*/  F2FP.PACK_AB R5, R189, R190 ;  /* 0x000000bebd05723e */ /* 0x000fe400000000ff */
[----:B------:R-:W-:Y:S02]  /*ab70*/  F2FP.PACK_AB R6, R191, R192 ;  /* 0x000000c0bf06723e */ /* 0x000fe400000000ff */
[----:B-----5:R-:W-:Y:S02]  /*ab80*/  F2FP.PACK_AB R7, R188, R187 ;  /* 0x000000bbbc07723e */ /* 0x020fe400000000ff */
[----:B------:R-:W-:-:S04]  /*ab90*/  MOV R167, R169 ;  /* 0x000000a900a77202 */ /* 0x000fc80000000f00 */
[----:B------:R-:W-:Y:S01]  /*aba0*/  MOV R232, R167 ;  /* 0x000000a700e87202 */ /* 0x000fe20000000f00 */
[----:B---3--:R-:W-:Y:S01]  /*abb0*/  HMMA.16816.F32 R168, R4, R36, R136 ;  /* 0x0000002404a8723c */ /* 0x008fe20000001888 */
[----:B------:R-:W-:Y:S01]  /*abc0*/  MOV R210, R178 ;  /* 0x000000b200d27202 */ /* 0x000fe20000000f00 */
[----:B--2---:R-:W-:-:S06]  /*abd0*/  FFMA.FTZ R9, R239, c[0x0][0x23c], -R2 ;  /* 0x00008f00ef097a23 */ /* 0x004fcc0000010802 */
[C---:B------:R-:W-:Y:S01]  /*abe0*/  HMMA.16816.F32 R160, R4.reuse, R38, R132 ;  /* 0x0000002604a0723c */ /* 0x040fe20000001884 */
[----:B------:R2:W-:Y:S07]  /*abf0*/  MUFU.EX2 R178, R9 ;  /* 0x0000000900b27308 */ /* 0x0005ee0000000800 */
[C---:B-1----:R-:W-:Y:S08]  /*ac00*/  HMMA.16816.F32 R132, R4.reuse, R32, R128 ;  /* 0x000000200484723c */ /* 0x042ff00000001880 */
[C---:B------:R-:W-:Y:S01]  /*ac10*/  HMMA.16816.F32 R136, R4.reuse, R34, R124 ;  /* 0x000000220488723c */ /* 0x040fe2000000187c */
[----:B--2---:R-:W-:Y:S01]  /*ac20*/  FFMA.FTZ R9, R237, c[0x0][0x23c], -R2 ;  /* 0x00008f00ed097a23 */ /* 0x004fe20000010802 */
[----:B------:R-:W-:Y:S01]  /*ac30*/  MOV R212, R67 ;  /* 0x0000004300d47202 */ /* 0x000fe20000000f00 */
[----:B------:R-:W-:Y:S05]  /*ac40*/  LDSM.16.MT88.4 R124, [R224+0x9c00] ;  /* 0x009c0000e07c783b */ /* 0x000fea0000004200 */
[C---:B------:R-:W-:Y:S08]  /*ac50*/  HMMA.16816.F32 R148, R4.reuse, R28, R120 ;  /* 0x0000001c0494723c */ /* 0x040ff00000001878 */
[C---:B------:R-:W-:Y:S08]  /*ac60*/  HMMA.16816.F32 R152, R4.reuse, R30, R116 ;  /* 0x0000001e0498723c */ /* 0x040ff00000001874 */
[C---:B----4-:R-:W-:Y:S08]  /*ac70*/  HMMA.16816.F32 R164, R4.reuse, R12, R112 ;  /* 0x0000000c04a4723c */ /* 0x050ff00000001870 */
        /* <DEDUP_REMOVED lines=9> */
[C---:B------:R-:W-:Y:S08]  /*ad10*/  HMMA.16816.F32 R116, R4.reuse, R36, R92 ;  /* 0x000000240474723c */ /* 0x040ff0000000185c */
[----:B------:R-:W-:Y:S07]  /*ad20*/  HMMA.16816.F32 R36, R4, R38, R88 ;  /* 0x000000260424723c */ /* 0x000fee0000001858 */
[----:B------:R-:W-:-:S02]  /*ad30*/  MOV R88, R177 ;  /* 0x000000b100587202 */ /* 0x000fc40000000f00 */
[----:B------:R1:W2:Y:S01]  /*ad40*/  MUFU.EX2 R177, R9 ;  /* 0x0000000900b17308 */ /* 0x0002a20000000800 */
[----:B------:R-:W-:Y:S01]  /*ad50*/  HMMA.16816.F32 R68, R4, R30, R68 ;  /* 0x0000001e0444723c */ /* 0x000fe20000001844 */
[--C-:B-1----:R-:W-:Y:S02]  /*ad60*/  FFMA.FTZ R9, R235, c[0x0][0x23c], -R2.reuse ;  /* 0x00008f00eb097a23 */ /* 0x102fe40000010802 */
[----:B------:R-:W-:-:S04]  /*ad70*/  FFMA.FTZ R2, R223, c[0x0][0x23c], -R2 ;  /* 0x00008f00df027a23 */ /* 0x000fc80000010802 */
[----:B------:R1:W-:Y:S01]  /*ad80*/  MUFU.EX2 R67, R2 ;  /* 0x0000000200437308 */ /* 0x0003e20000000800 */
[----:B------:R-:W-:Y:S02]  /*ad90*/  MOV R91, R217 ;  /* 0x000000d9005b7202 */ /* 0x000fe40000000f00 */
[----:B------:R-:W-:Y:S01]  /*ada0*/  MOV R90, R209 ;  /* 0x000000d1005a7202 */ /* 0x000fe20000000f00 */
[----:B-1----:R-:W-:-:S04]  /*adb0*/  FFMA.FTZ R2, R242, c[0x0][0x23c], -R0 ;  /* 0x00008f00f2027a23 */ /* 0x002fc80000010800 */
[----:B------:R1:W-:Y:S01]  /*adc0*/  MUFU.EX2 R31, R2 ;  /* 0x00000002001f7308 */ /* 0x0003e20000000800 */
[----:B------:R-:W-:Y:S02]  /*add0*/  MOV R233, R211 ;  /* 0x000000d300e97202 */ /* 0x000fe40000000f00 */
[----:B------:R-:W-:Y:S02]  /*ade0*/  MOV R213, R144 ;  /* 0x0000009000d57202 */ /* 0x000fe40000000f00 */
[----:B------:R-:W-:Y:S02]  /*adf0*/  MOV R217, R145 ;  /* 0x0000009100d97202 */ /* 0x000fe40000000f00 */
[----:B------:R-:W-:Y:S01]  /*ae00*/  MOV R209, R146 ;  /* 0x0000009200d17202 */ /* 0x000fe20000000f00 */
[----:B-1----:R-:W-:-:S04]  /*ae10*/  FFMA.FTZ R2, R241, c[0x0][0x23c], -R0 ;  /* 0x00008f00f1027a23 */ /* 0x002fc80000010800 */
[----:B------:R1:W3:Y:S01]  /*ae20*/  MUFU.EX2 R30, R2 ;  /* 0x00000002001e7308 */ /* 0x0002e20000000800 */
[----:B------:R-:W-:Y:S02]  /*ae30*/  MOV R211, R147 ;  /* 0x0000009300d37202 */ /* 0x000fe40000000f00 */
[----:B------:R-:W-:Y:S01]  /*ae40*/  HMMA.16816.F32 R144, R4, R28, R72 ;  /* 0x0000001c0490723c */ /* 0x000fe20000001848 */
[--C-:B-1----:R-:W-:Y:S02]  /*ae50*/  FFMA.FTZ R2, R240, c[0x0][0x23c], -R0.reuse ;  /* 0x00008f00f0027a23 */ /* 0x102fe40000010800 */
[----:B------:R-:W-:-:S04]  /*ae60*/  FFMA.FTZ R0, R236, c[0x0][0x23c], -R0 ;  /* 0x00008f00ec007a23 */ /* 0x000fc80000010800 */
[----:B------:R1:W-:Y:S01]  /*ae70*/  MUFU.EX2 R28, R0 ;  /* 0x00000000001c7308 */ /* 0x0003e20000000800 */
[----:B------:R-:W-:Y:S01]  /*ae80*/  HMMA.16816.F32 R52, R4, R18, R52 ;  /* 0x000000120434723c */ /* 0x000fe20000001834 */
[----:B------:R-:W-:Y:S01]  /*ae90*/  MOV R220, R215 ;  /* 0x000000d700dc7202 */ /* 0x000fe20000000f00 */
[----:B-1----:R-:W-:-:S05]  /*aea0*/  FFMA.FTZ R0, R251, c[0x0][0x23c], -R8 ;  /* 0x00008f00fb007a23 */ /* 0x002fca0000010808 */
[----:B------:R1:W-:Y:S01]  /*aeb0*/  MUFU.EX2 R19, R0 ;  /* 0x0000000000137308 */ /* 0x0003e20000000800 */
[----:B------:R-:W-:Y:S01]  /*aec0*/  HMMA.16816.F32 R128, R4, R32, R80 ;  /* 0x000000200480723c */ /* 0x000fe20000001850 */
[----:B------:R-:W-:Y:S01]  /*aed0*/  MOV R221, R216 ;  /* 0x000000d800dd7202 */ /* 0x000fe20000000f00 */
[----:B------:R-:W-:Y:S01]  /*aee0*/  LDSM.16.MT88.4 R80, [R224+0xbc00] ;  /* 0x00bc0000e050783b */ /* 0x000fe20000004200 */
[----:B------:R-:W-:-:S05]  /*aef0*/  MOV R222, R204 ;  /* 0x000000cc00de7202 */ /* 0x000fca0000000f00 */
[----:B------:R-:W-:Y:S01]  /*af00*/  HMMA.16816.F32 R32, R4, R34, R76 ;  /* 0x000000220420723c */ /* 0x000fe2000000184c */
[----:B-1----:R-:W-:-:S07]  /*af10*/  FFMA.FTZ R0, R246, c[0x0][0x23c], -R8 ;  /* 0x00008f00f6007a23 */ /* 0x002fce0000010808 */
[C---:B------:R-:W-:Y:S01]  /*af20*/  HMMA.16816.F32 R60, R4.reuse, R12, R60 ;  /* 0x0000000c043c723c */ /* 0x040fe2000000183c */
[----:B------:R1:W-:Y:S07]  /*af30*/  MUFU.EX2 R18, R0 ;  /* 0x0000000000127308 */ /* 0x0003ee0000000800 */
[----:B------:R-:W-:Y:S01]  /*af40*/  HMMA.16816.F32 R48, R4, R14, R48 ;  /* 0x0000000e0430723c */ /* 0x000fe20000001830 */
[----:B------:R-:W-:-:S07]  /*af50*/  MOV R234, R207 ;  /* 0x000000cf00ea7202 */ /* 0x000fce0000000f00 */
[----:B------:R-:W-:Y:S01]  /*af60*/  HMMA.16816.F32 R44, R4, R16, R44 ;  /* 0x00000010042c723c */ /* 0x000fe2000000182c */
[----:B-1----:R-:W-:-:S07]  /*af70*/  FFMA.FTZ R0, R247, c[0x0][0x23c], -R8 ;  /* 0x00008f00f7007a23 */ /* 0x002fce0000010808 */
[----:B------:R-:W-:Y:S01]  /*af80*/  HMMA.16816.F32 R56, R4, R20, R56 ;  /* 0x000000140438723c */ /* 0x000fe20000001838 */
[----:B------:R1:W-:Y:S01]  /*af90*/  MUFU.EX2 R17, R0 ;  /* 0x0000000000117308 */ /* 0x0003e20000000800 */
[----:B------:R-:W-:-:S06]  /*afa0*/  MOV R214, R172 ;  /* 0x000000ac00d67202 */ /* 0x000fcc0000000f00 */
[----:B------:R-:W-:Y:S01]  /*afb0*/  HMMA.16816.F32 R40, R4, R22, R40 ;  /* 0x000000160428723c */ /* 0x000fe20000001828 */
[----:B------:R-:W4:Y:S01]  /*afc0*/  LDSM.16.MT88.4 R4, [R226+0xbc00] ;  /* 0x00bc0000e204783b */ /* 0x000f220000004200 */
[----:B------:R-:W-:Y:S02]  /*afd0*/  MOV R218, R173 ;  /* 0x000000ad00da7202 */ /* 0x000fe40000000f00 */
[----:B------:R-:W-:Y:S02]  /*afe0*/  MOV R219, R174 ;  /* 0x000000ae00db7202 */ /* 0x000fe40000000f00 */
[----:B------:R-:W-:Y:S02]  /*aff0*/  MOV R208, R175 ;  /* 0x000000af00d07202 */ /* 0x000fe40000000f00 */
[----:B------:R-:W-:Y:S01]  /*b000*/  MOV R215, R140 ;  /* 0x0000008c00d77202 */ /* 0x000fe20000000f00 */
[----:B-1----:R-:W-:Y:S01]  /*b010*/  FFMA.FTZ R0, R243, c[0x0][0x23c], -R8 ;  /* 0x00008f00f3007a23 */ /* 0x002fe20000010808 */
[----:B------:R-:W-:Y:S01]  /*b020*/  MOV R216, R141 ;  /* 0x0000008d00d87202 */ /* 0x000fe20000000f00 */
[----:B------:R-:W-:Y:S01]  /*b030*/  LDSM.16.MT88.4 R172, [R226+0xac00] ;  /* 0x00ac0000e2ac783b */ /* 0x000fe20000004200 */
[----:B------:R-:W-:-:S02]  /*b040*/  MOV R204, R142 ;  /* 0x0000008e00cc7202 */ /* 0x000fc40000000f00 */
[----:B------:R-:W-:Y:S02]  /*b050*/  MOV R207, R143 ;  /* 0x0000008f00cf7202 */ /* 0x000fe40000000f00 */
[----:B------:R-:W1:Y:S01]  /*b060*/  LDSM.16.MT88.4 R140, [R226+0x9c00] ;  /* 0x009c0000e28c783b */ /* 0x000e620000004200 */
[----:B------:R5:W-:Y:S01]  /*b070*/  MUFU.EX2 R16, R0 ;  /* 0x0000000000107308 */ /* 0x000be20000000800 */
[----:B------:R-:W-:-:S07]  /*b080*/  MOV R89, R176 ;  /* 0x000000b000597202 */ /* 0x000fce0000000f00 */
[----:B------:R-:W1:Y:S01]  /*b090*/  MUFU.EX2 R176, R9 ;  /* 0x0000000900b07308 */ /* 0x000e620000000800 */
[----:B-----5:R-:W-:-:S07]  /*b0a0*/  FFMA.FTZ R0, R88, c[0x0][0x23c], -R3 ;  /* 0x00008f0058007a23 */ /* 0x020fce0000010803 */
[----:B------:R-:W5:Y:S08]  /*b0b0*/  MUFU.EX2 R29, R2 ;  /* 0x00000002001d7308 */ /* 0x000f700000000800 */
[----:B------:R1:W-:Y:S02]  /*b0c0*/  MUFU.EX2 R15, R0 ;  /* 0x00000000000f7308 */ /* 0x0003e40000000800 */
[----:B-1----:R-:W-:-:S06]  /*b0d0*/  FFMA.FTZ R0, R89, c[0x0][0x23c], -R3 ;  /* 0x00008f0059007a23 */ /* 0x002fcc0000010803 */
[----:B------:R1:W1:Y:S01]  /*b0e0*/  MUFU.EX2 R14, R0 ;  /* 0x00000000000e7308 */ /* 0x0002620000000800 */
[----:B--2---:R-:W-:Y:S02]  /*b0f0*/  F2FP.PACK_AB R92, R177, R178 ;  /* 0x000000b2b15c723e */ /* 0x004fe400000000ff */
[----:B---3--:R-:W-:Y:S01]  /*b100*/  F2FP.PACK_AB R93, R30, R31 ;  /* 0x0000001f1e5d723e */ /* 0x008fe200000000ff */
[--C-:B-1----:R-:W-:Y:S02]  /*b110*/  FFMA.FTZ R0, R252, c[0x0][0x23c], -R3.reuse ;  /* 0x00008f00fc007a23 */ /* 0x102fe40000010803 */
[----:B------:R-:W-:Y:S02]  /*b120*/  FFMA.FTZ R3, R245, c[0x0][0x23c], -R3 ;  /* 0x00008f00f5037a23 */ /* 0x000fe40000010803 */
[----:B------:R1:W-:Y:S08]  /*b130*/  MUFU.EX2 R13, R0 ;  /* 0x00000000000d7308 */ /* 0x0003f00000000800 */
[----:B------:R2:W3:Y:S01]  /*b140*/  MUFU.EX2 R12, R3 ;  /* 0x00000003000c7308 */ /* 0x0004e20000000800 */
[----:B------:R-:W-:-:S02]  /*b150*/  F2FP.PACK_AB R94, R67, R176 ;  /* 0x000000b0435e723e */ /* 0x000fc400000000ff */
[----:B-----5:R-:W-:Y:S02]  /*b160*/  F2FP.PACK_AB R95, R28, R29 ;  /* 0x0000001d1c5f723e */ /* 0x020fe400000000ff */
[----:B------:R-:W-:Y:S02]  /*b170*/  MOV R239, R90 ;  /* 0x0000005a00ef7202 */ /* 0x000fe40000000f00 */
[----:B------:R-:W-:Y:S01]  /*b180*/  MOV R237, R91 ;  /* 0x0000005b00ed7202 */ /* 0x000fe20000000f00 */
[----:B------:R-:W-:Y:S02]  /*b190*/  FFMA.FTZ R2, R244, R66, R238 ;  /* 0x00000042f4027223 */ /* 0x000fe400000100ee */
[----:B----4-:R-:W-:Y:S02]  /*b1a0*/  HMMA.16816.F32 R88, R92, R4, R96 ;  /* 0x000000045c58723c */ /* 0x010fe40000001860 */
[----:B------:R-:W-:Y:S02]  /*b1b0*/  FFMA.FTZ R8, R239, R64, R237 ;  /* 0x00000040ef087223 */ /* 0x000fe400000100ed */
[----:B-1----:R-:W-:-:S02]  /*b1c0*/  FFMA.FTZ R0, R221, R65, R220 ;  /* 0x00000041dd007223 */ /* 0x002fc400000100dc */
[----:B--2---:R-:W-:Y:S01]  /*b1d0*/  FFMA.FTZ R3, R233, R11, R232 ;  /* 0x0000000be9037223 */ /* 0x004fe200000100e8 */
[----:B------:R-:W-:Y:S01]  /*b1e0*/  F2FP.PACK_AB R96, R18, R19 ;  /* 0x000000131260723e */ /* 0x000fe200000000ff */
[----:B------:R-:W-:Y:S01]  /*b1f0*/  FADD.FTZ R8, R222, R8 ;  /* 0x00000008de087221 */ /* 0x000fe20000010000 */
[----:B------:R-:W-:Y:S02]  /*b200*/  F2FP.PACK_AB R97, R14, R15 ;  /* 0x0000000f0e61723e */ /* 0x000fe400000000ff */
[----:B------:R-:W-:Y:S02]  /*b210*/  F2FP.PACK_AB R98, R16, R17 ;  /* 0x000000111062723e */ /* 0x000fe400000000ff */
[----:B---3--:R-:W-:Y:S01]  /*b220*/  F2FP.PACK_AB R99, R12, R13 ;  /* 0x0000000d0c63723e */ /* 0x008fe200000000ff */
        /* <DEDUP_REMOVED lines=8> */
[----:B------:R-:W-:-:S05]  /*b2b0*/  FADD.FTZ R3, R210, R3 ;  /* 0x00000003d2037221 */ /* 0x000fca0000010000 */
[----:B------:R-:W-:Y:S01]  /*b2c0*/  HMMA.16816.F32 R132, R92, R140, R132 ;  /* 0x0000008c5c84723c */ /* 0x000fe20000001884 */
[----:B------:R-:W-:-:S07]  /*b2d0*/  FADD.FTZ R2, R213, R2 ;  /* 0x00000002d5027221 */ /* 0x000fce0000010000 */
[----:B------:R-:W-:Y:S01]  /*b2e0*/  HMMA.16816.F32 R136, R92, R142, R136 ;  /* 0x0000008e5c88723c */ /* 0x000fe20000001888 */
[----:B------:R-:W-:-:S07]  /*b2f0*/  FADD.FTZ R0, R217, R0 ;  /* 0x00000000d9007221 */ /* 0x000fce0000010000 */
[C---:B------:R-:W-:Y:S08]  /*b300*/  HMMA.16816.F32 R148, R92.reuse, R156, R148 ;  /* 0x0000009c5c94723c */ /* 0x040ff00000001894 */
[C---:B------:R-:W-:Y:S08]  /*b310*/  HMMA.16816.F32 R152, R92.reuse, R158, R152 ;  /* 0x0000009e5c98723c */ /* 0x040ff00000001898 */
[C---:B------:R-:W-:Y:S08]  /*b320*/  HMMA.16816.F32 R164, R92.reuse, R172, R164 ;  /* 0x000000ac5ca4723c */ /* 0x040ff000000018a4 */
[C---:B------:R-:W-:Y:S08]  /*b330*/  HMMA.16816.F32 R168, R92.reuse, R174, R108 ;  /* 0x000000ae5ca8723c */ /* 0x040ff0000000186c */
[C---:B------:R-:W-:Y:S08]  /*b340*/  HMMA.16816.F32 R72, R92.reuse, R80, R104 ;  /* 0x000000505c48723c */ /* 0x040ff00000001868 */
[----:B------:R-:W-:Y:S01]  /*b350*/  HMMA.16816.F32 R76, R92, R82, R100 ;  /* 0x000000525c4c723c */ /* 0x000fe20000001864 */
[----:B------:R-:W-:-:S07]  /*b360*/  FADD.FTZ R3, R202, R3 ;  /* 0x00000003ca037221 */ /* 0x000fce0000010000 */
[----:B------:R-:W-:Y:S01]  /*b370*/  HMMA.16816.F32 R92, R92, R6, R84 ;  /* 0x000000065c5c723c */ /* 0x000fe20000001854 */
[----:B------:R-:W-:-:S07]  /*b380*/  FADD.FTZ R2, R198, R2 ;  /* 0x00000002c6027221 */ /* 0x000fce0000010000 */
[----:B------:R-:W-:Y:S07]  /*b390*/  HMMA.16816.F32 R84, R96, R4, R56 ;  /* 0x000000046054723c */ /* 0x000fee0000001838 */
[----:B------:R-:W-:-:S04]  /*b3a0*/  FADD.FTZ R4, R208, R9 ;  /* 0x00000009d0047221 */ /* 0x000fc80000010000 */
        /* <DEDUP_REMOVED lines=46> */
[----:B------:R-:W-:Y:S01]  /*b690*/  FADD.FTZ R0, R28, R0 ;  /* 0x000000001c007221 */ /* 0x000fe20000010000 */
[----:B------:R1:W-:Y:S04]  /*b6a0*/  STL [R1], R4 ;  /* 0x0000000401007387 */ /* 0x0003e80000100800 */
[----:B------:R1:W-:Y:S04]  /*b6b0*/  STL [R1+0x4], R3 ;  /* 0x0000040301007387 */ /* 0x0003e80000100800 */
[----:B------:R1:W-:Y:S04]  /*b6c0*/  STL [R1+0xc], R2 ;  /* 0x00000c0201007387 */ /* 0x0003e80000100800 */
[----:B------:R1:W-:Y:S01]  /*b6d0*/  STL [R1+0x8], R0 ;  /* 0x0000080001007387 */ /* 0x0003e20000100800 */
[----:B------:R-:W-:Y:S01]  /*b6e0*/  PLOP3.LUT P0, PT, PT, PT, UP0, 0x40, 0x0 ;  /* 0x000000000000781c */ /* 0x000fe20003f0e808 */
[----:B------:R-:W-:Y:S01]  /*b6f0*/  HMMA.16816.F32 R144, R96, R156, R144 ;  /* 0x0000009c6090723c */ /* 0x000fe20000001890 */
[----:B------:R-:W-:-:S07]  /*b700*/  MOV R104, R250 ;  /* 0x000000fa00687202 */ /* 0x000fce0000000f00 */
[----:B------:R-:W-:Y:S01]  /*b710*/  HMMA.16816.F32 R156, R96, R158, R68 ;  /* 0x0000009e609c723c */ /* 0x000fe20000001844 */
[----:B------:R-:W-:Y:S02]  /*b720*/  MOV R105, R249 ;  /* 0x000000f900697202 */ /* 0x000fe40000000f00 */
[----:B------:R-:W-:-:S05]  /*b730*/  MOV R101, R231 ;  /* 0x000000e700657202 */ /* 0x000fca0000000f00 */
[----:B------:R-:W-:Y:S01]  /*b740*/  HMMA.16816.F32 R116, R96, R124, R116 ;  /* 0x0000007c6074723c */ /* 0x000fe20000001874 */
[----:B------:R-:W-:-:S07]  /*b750*/  MOV R103, R248 ;  /* 0x000000f800677202 */ /* 0x000fce0000000f00 */
        /* <DEDUP_REMOVED lines=9> */
[----:B-1----:R-:W2:Y:S04]  /*b7f0*/  LDL.64 R204, [R1+0x40] ;  /* 0x0000400001cc7983 */ /* 0x002ea80000100a00 */
        /* <DEDUP_REMOVED lines=66> */
[----:B-1----:R-:W1:Y:S04]  /*bc20*/  LDSM.16.M88.4 R12, [R225+0x6000] ;  /* 0x00600000e10c783b */ /* 0x002e680000000200 */
[----:B------:R-:W-:Y:S04]  /*bc30*/  LDSM.16.M88.4 R44, [R225+0x6800] ;  /* 0x00680000e12c783b */ /* 0x000fe80000000200 */
[----:B------:R-:W-:Y:S04]  /*bc40*/  LDSM.16.M88.4 R40, [R225+0x6c00] ;  /* 0x006c0000e128783b */ /* 0x000fe80000000200 */
[----:B------:R-:W-:Y:S04]  /*bc50*/  LDSM.16.M88.4 R36, [R227+0x6000] ;  /* 0x00600000e324783b */ /* 0x000fe80000000200 */
[----:B---3--:R-:W3:Y:S04]  /*bc60*/  LDSM.16.M88.4 R4, [R228+0x1000] ;  /* 0x00100000e404783b */ /* 0x008ee80000000200 */
[----:B------:R-:W-:Y:S04]  /*bc70*/  LDSM.16.M88.4 R32, [R227+0x6400] ;  /* 0x00640000e320783b */ /* 0x000fe80000000200 */
[----:B------:R-:W-:Y:S04]  /*bc80*/  LDSM.16.M88.4 R28, [R227+0x6800] ;  /* 0x00680000e31c783b */ /* 0x000fe80000000200 */
[----:B------:R-:W-:Y:S04]  /*bc90*/  LDSM.16.M88.4 R20, [R227+0x6c00] ;  /* 0x006c0000e314783b */ /* 0x000fe80000000200 */
[----:B------:R-:W-:Y:S01]  /*bca0*/  LDSM.16.M88.4 R16, [R229] ;  /* 0x00000000e510783b */ /* 0x000fe20000000200 */
[C---:B--2---:R-:W-:Y:S03]  /*bcb0*/  HMMA.16816.F32 R196, R8.reuse, R48, RZ ;  /* 0x0000003008c4723c */ /* 0x044fe600000018ff */
[----:B------:R-:W-:Y:S04]  /*bcc0*/  LDSM.16.M88.4 R52, [R225+0x7000] ;  /* 0x00700000e134783b */ /* 0x000fe80000000200 */
[----:B------:R-:W0:Y:S01]  /*bcd0*/  LDGDEPBAR ;  /* 0x00000000000079af */ /* 0x000e220000000000 */
[C---:B-1----:R-:W-:Y:S08]  /*bce0*/  HMMA.16816.F32 R216, R8.reuse, R12, RZ ;  /* 0x0000000c08d8723c */ /* 0x042ff000000018ff */
[----:B------:R-:W-:Y:S08]  /*bcf0*/  HMMA.16816.F32 R212, R8, R14, RZ ;  /* 0x0000000e08d4723c */ /* 0x000ff000000018ff */
[C---:B---3--:R-:W-:Y:S08]  /*bd00*/  HMMA.16816.F32 R56, R4.reuse, R12, RZ ;  /* 0x0000000c0438723c */ /* 0x048ff000000018ff */
[C---:B------:R-:W-:Y:S01]  /*bd10*/  HMMA.16816.F32 R104, R4.reuse, R14, RZ ;  /* 0x0000000e0468723c */ /* 0x040fe200000018ff */
[----:B------:R-:W1:Y:S07]  /*bd20*/  LDSM.16.M88.4 R12, [R229+0x1000] ;  /* 0x00100000e50c783b */ /* 0x000e6e0000000200 */
[C---:B------:R-:W-:Y:S08]  /*bd30*/  HMMA.16816.F32 R100, R4.reuse, R48, RZ ;  /* 0x000000300464723c */ /* 0x040ff000000018ff */
[C---:B------:R-:W-:Y:S08]  /*bd40*/  HMMA.16816.F32 R64, R4.reuse, R40, RZ ;  /* 0x000000280440723c */ /* 0x040ff000000018ff */
[C---:B------:R-:W-:Y:S08]  /*bd50*/  HMMA.16816.F32 R204, R4.reuse, R46, RZ ;  /* 0x0000002e04cc723c */ /* 0x040ff000000018ff */
[C---:B------:R-:W-:Y:S08]  /*bd60*/  HMMA.16816.F32 R60, R4.reuse, R44, RZ ;  /* 0x0000002c043c723c */ /* 0x040ff000000018ff */
[C---:B------:R-:W-:Y:S08]  /*bd70*/  HMMA.16816.F32 R192, R4.reuse, R50, RZ ;  /* 0x0000003204c0723c */ /* 0x040ff000000018ff */
[----:B------:R-:W-:Y:S08]  /*bd80*/  HMMA.16816.F32 R200, R4, R42, RZ ;  /* 0x0000002a04c8723c */ /* 0x000ff000000018ff */
[C---:B------:R-:W-:Y:S01]  /*bd90*/  HMMA.16816.F32 R208, R8.reuse, R50, RZ ;  /* 0x0000003208d0723c */ /* 0x040fe200000018ff */
[----:B------:R-:W-:Y:S07]  /*bda0*/  LDSM.16.M88.4 R48, [R225+0x7400] ;  /* 0x00740000e130783b */ /* 0x000fee0000000200 */
[C---:B------:R-:W-:Y:S08]  /*bdb0*/  HMMA.16816.F32 R188, R8.reuse, R44, RZ ;  /* 0x0000002c08bc723c */ /* 0x040ff000000018ff */
[C---:B------:R-:W-:Y:S01]  /*bdc0*/  HMMA.16816.F32 R184, R8.reuse, R46, RZ ;  /* 0x0000002e08b8723c */ /* 0x040fe200000018ff */
[----:B------:R-:W-:Y:S07]  /*bdd0*/  LDSM.16.M88.4 R44, [R225+0x7800] ;  /* 0x00780000e12c783b */ /* 0x000fee0000000200 */
[C---:B------:R-:W-:Y:S08]  /*bde0*/  HMMA.16816.F32 R180, R8.reuse, R40, RZ ;  /* 0x0000002808b4723c */ /* 0x040ff000000018ff */
[----:B------:R-:W-:Y:S01]  /*bdf0*/  HMMA.16816.F32 R176, R8, R42, RZ ;  /* 0x0000002a08b0723c */ /* 0x000fe200000018ff */
[----:B------:R-:W2:Y:S04]  /*be00*/  LDSM.16.M88.4 R8, [R228+0x3000] ;  /* 0x00300000e408783b */ /* 0x000ea80000000200 */
[----:B------:R-:W3:Y:S03]  /*be10*/  LDSM.16.M88.4 R40, [R225+0x7c00] ;  /* 0x007c0000e128783b */ /* 0x000ee60000000200 */
        /* <DEDUP_REMOVED lines=13> */
[----:B------:R-:W-:Y:S01]  /*bef0*/  HMMA.16816.F32 R200, R16, R22, R176 ;  /* 0x0000001610c8723c */ /* 0x000fe200000018b0 */
[----:B------:R-:W-:Y:S07]  /*bf00*/  LDSM.16.M88.4 R20, [R227+0x7c00] ;  /* 0x007c0000e314783b */ /* 0x000fee0000000200 */
[C---:B--2---:R-:W-:Y:S08]  /*bf10*/  HMMA.16816.F32 R192, R8.reuse, R48, R100 ;  /* 0x0000003008c0723c */ /* 0x044ff00000001864 */
[C---:B------:R-:W-:Y:S08]  /*bf20*/  HMMA.16816.F32 R196, R8.reuse, R52, R108 ;  /* 0x0000003408c4723c */ /* 0x040ff0000000186c */
[C---:B------:R-:W-:Y:S08]  /*bf30*/  HMMA.16816.F32 R180, R8.reuse, R44, R60 ;  /* 0x0000002c08b4723c */ /* 0x040ff0000000183c */
[C---:B---3--:R-:W-:Y:S01]  /*bf40*/  HMMA.16816.F32 R176, R8.reuse, R40, R4 ;  /* 0x0000002808b0723c */ /* 0x048fe20000001804 */
[----:B------:R-:W2:Y:S07]  /*bf50*/  LDSM.16.M88.4 R4, [R229+0x3000] ;  /* 0x00300000e504783b */ /* 0x000eae0000000200 */
[----:B------:R-:W-:Y:S08]  /*bf60*/  HMMA.16816.F32 R100, R8, R50, R64 ;  /* 0x000000320864723c */ /* 0x000ff00000001840 */
[C---:B------:R-:W-:Y:S08]  /*bf70*/  HMMA.16816.F32 R188, R16.reuse, R28, R188 ;  /* 0x0000001c10bc723c */ /* 0x040ff000000018bc */
[C---:B------:R-:W-:Y:S01]  /*bf80*/  HMMA.16816.F32 R208, R16.reuse, R34, R208 ;  /* 0x0000002210d0723c */ /* 0x040fe200000018d0 */
[----:B------:R-:W-:Y:S07]  /*bf90*/  LDSM.16.M88.4 R32, [R227+0x7800] ;  /* 0x00780000e320783b */ /* 0x000fee0000000200 */
[----:B------:R-:W-:Y:S01]  /*bfa0*/  HMMA.16816.F32 R184, R16, R30, R184 ;  /* 0x0000001e10b8723c */ /* 0x000fe200000018b8 */
[----:B------:R-:W3:Y:S04]  /*bfb0*/  LDSM.16.M88.4 R16, [R227+0x7000] ;  /* 0x00700000e310783b */ /* 0x000ee80000000200 */
[----:B------:R-:W4:Y:S03]  /*bfc0*/  LDSM.16.M88.4 R28, [R227+0x7400] ;  /* 0x00740000e31c783b */ /* 0x000f260000000200 */
[C---:B------:R-:W-:Y:S08]  /*bfd0*/  HMMA.16816.F32 R108, R8.reuse, R54, R104 ;  /* 0x00000036086c723c */ /* 0x040ff00000001868 */
[C---:B------:R-:W-:Y:S08]  /*bfe0*/  HMMA.16816.F32 R64, R8.reuse, R46, R56 ;  /* 0x0000002e0840723c */ /* 0x040ff00000001838 */
[----:B------:R-:W-:Y:S01]  /*bff0*/  HMMA.16816.F32 R60, R8, R42, R204 ;  /* 0x0000002a083c723c */ /* 0x000fe200000018cc */
[----:B------:R-:W5:Y:S07]  /*c000*/  LDSM.16.M88.4 R8, [R229+0x2000] ;  /* 0x00200000e508783b */ /* 0x000f6e0000000200 */
[C---:B-1----:R-:W-:Y:S08]  /*c010*/  HMMA.16816.F32 R56, R12.reuse, R52, R216 ;  /* 0x000000340c38723c */ /* 0x042ff000000018d8 */
[C---:B------:R-:W-:Y:S08]  /*c020*/  HMMA.16816.F32 R52, R12.reuse, R54, R36 ;  /* 0x000000360c34723c */ /* 0x040ff00000001824 */
[C---:B------:R-:W-:Y:S08]  /*c030*/  HMMA.16816.F32 R36, R12.reuse, R48, R220 ;  /* 0x000000300c24723c */ /* 0x040ff000000018dc */
[C---:B------:R-:W-:Y:S08]  /*c040*/  HMMA.16816.F32 R104, R12.reuse, R44, R188 ;  /* 0x0000002c0c68723c */ /* 0x040ff000000018bc */
[C---:B------:R-:W-:Y:S08]  /*c050*/  HMMA.16816.F32 R48, R12.reuse, R50, R208 ;  /* 0x000000320c30723c */ /* 0x040ff000000018d0 */
[C---:B------:R-:W-:Y:S01]  /*c060*/  HMMA.16816.F32 R184, R12.reuse, R46, R184 ;  /* 0x0000002e0cb8723c */ /* 0x040fe200000018b8 */
[----:B------:R-:W-:Y:S07]  /*c070*/  LDSM.16.M88.4 R44, [R225+0x8400] ;  /* 0x00840000e12c783b */ /* 0x000fee0000000200 */
[C---:B------:R-:W-:Y:S08]  /*c080*/  HMMA.16816.F32 R188, R12.reuse, R40, R232 ;  /* 0x000000280cbc723c */ /* 0x040ff000000018e8 */
[----:B------:R-:W-:Y:S08]  /*c090*/  HMMA.16816.F32 R12, R12, R42, R200 ;  /* 0x0000002a0c0c723c */ /* 0x000ff000000018c8 */
[C---:B--2---:R-:W-:Y:S08]  /*c0a0*/  HMMA.16816.F32 R244, R4.reuse, R20, R176 ;  /* 0x0000001404f4723c */ /* 0x044ff000000018b0 */
[C---:B---3--:R-:W-:Y:S08]  /*c0b0*/  HMMA.16816.F32 R196, R4.reuse, R16, R196 ;  /* 0x0000001004c4723c */ /* 0x048ff000000018c4 */
[C---:B------:R-:W-:Y:S08]  /*c0c0*/  HMMA.16816.F32 R216, R4.reuse, R18, R108 ;  /* 0x0000001204d8723c */ /* 0x040ff0000000186c */
[C---:B----4-:R-:W-:Y:S01]  /*c0d0*/  HMMA.16816.F32 R220, R4.reuse, R28, R192 ;  /* 0x0000001c04dc723c */ /* 0x050fe200000018c0 */
[----:B------:R-:W1:Y:S07]  /*c0e0*/  S2R R195, SR_TID.X ;  /* 0x0000000000c37919 */ /* 0x000e6e0000002100 */
[C---:B------:R-:W-:Y:S08]  /*c0f0*/  HMMA.16816.F32 R232, R4.reuse, R30, R100 ;  /* 0x0000001e04e8723c */ /* 0x040ff00000001864 */
[C---:B------:R-:W-:Y:S08]  /*c100*/  HMMA.16816.F32 R236, R4.reuse, R32, R180 ;  /* 0x0000002004ec723c */ /* 0x040ff000000018b4 */
[----:B------:R-:W-:Y:S01]  /*c110*/  HMMA.16816.F32 R240, R4, R34, R64 ;  /* 0x0000002204f0723c */ /* 0x000fe20000001840 */
[----:B-1----:R-:W-:-:S05]  /*c120*/  IMAD.SHL.U32 R195, R195, 0x2, RZ ;  /* 0x00000002c3c37824 */ /* 0x002fca00078e00ff */
[----:B------:R-:W-:Y:S02]  /*c130*/  LOP3.LUT R195, R195, 0x6, RZ, 0xc0, !PT ;  /* 0x00000006c3c37812 */ /* 0x000fe400078ec0ff */
[----:B------:R-:W-:Y:S01]  /*c140*/  HMMA.16816.F32 R212, R4, R22, R60 ;  /* 0x0000001604d4723c */ /* 0x000fe2000000183c */
[----:B------:R-:W-:Y:S02]  /*c150*/  LDSM.16.M88.4 R4, [R228+0x4000] ;  /* 0x00400000e404783b */ /* 0x000fe40000000200 */
[----:B------:R-:W-:Y:S02]  /*c160*/  IMAD R0, R0, 0x40, R195 ;  /* 0x0000004000007824 */ /* 0x000fe400078e02c3 */
[----:B------:R-:W-:Y:S03]  /*c170*/  LDSM.16.M88.4 R60, [R225+0x8c00] ;  /* 0x008c0000e13c783b */ /* 0x000fe60000000200 */
[----:B-----5:R-:W-:Y:S01]  /*c180*/  HMMA.16816.F32 R176, R8, R18, R52 ;  /* 0x0000001208b0723c */ /* 0x020fe20000001834 */
[----:B------:R-:W1:Y:S01]  /*c190*/  LDSM.16.M88.4 R52, [R225+0x8800] ;  /* 0x00880000e134783b */ /* 0x000e620000000200 */
[----:B------:R-:W-:-:S02]  /*c1a0*/  ISETP.GE.AND P6, PT, R0, R24, PT ;  /* 0x000000180000720c */ /* 0x000fc40003fc6270 */
[C---:B------:R-:W-:Y:S02]  /*c1b0*/  ISETP.GE.AND P1, PT, R0.reuse, R25, PT ;  /* 0x000000190000720c */ /* 0x040fe40003f26270 */
[----:B------:R-:W-:Y:S02]  /*c1c0*/  ISETP.GE.AND P0, PT, R0, R27, PT ;  /* 0x0000001b0000720c */ /* 0x000fe40003f06270 */
[C---:B------:R-:W-:Y:S01]  /*c1d0*/  HMMA.16816.F32 R56, R8.reuse, R16, R56 ;  /* 0x000000100838723c */ /* 0x040fe20000001838 */
[----:B------:R-:W2:Y:S07]  /*c1e0*/  LDSM.16.M88.4 R16, [R225+0x8000] ;  /* 0x00800000e110783b */ /* 0x000eae0000000200 */
[----:B------:R-:W-:Y:S01]  /*c1f0*/  HMMA.16816.F32 R64, R8, R28, R36 ;  /* 0x0000001c0840723c */ /* 0x000fe20000001824 */
[----:B------:R-:W-:-:S02]  /*c200*/  IMAD.MOV.U32 R3, RZ, RZ, R213 ;  /* 0x000000ffff037224 */ /* 0x000fc400078e00d5 */
[----:B------:R-:W-:Y:S02]  /*c210*/  IMAD.MOV.U32 R2, RZ, RZ, R212 ;  /* 0x000000ffff027224 */ /* 0x000fe400078e00d4 */
[----:B------:R-:W-:Y:S02]  /*c220*/  IMAD.MOV.U32 R252, RZ, RZ, R214 ;  /* 0x000000fffffc7224 */ /* 0x000fe400078e00d6 */
[----:B------:R-:W-:Y:S01]  /*c230*/  IMAD.MOV.U32 R251, RZ, RZ, R215 ;  /* 0x000000fffffb7224 */ /* 0x000fe200078e00d7 */
[C---:B------:R-:W-:Y:S08]  /*c240*/  HMMA.16816.F32 R36, R8.reuse, R32, R104 ;  /* 0x000000200824723c */ /* 0x040ff00000001868 */
[C---:B------:R-:W-:Y:S01]  /*c250*/  HMMA.16816.F32 R40, R8.reuse, R30, R48 ;  /* 0x0000001e0828723c */ /* 0x040fe20000001830 */
[----:B------:R-:W-:Y:S04]  /*c260*/  LDSM.16.M88.4 R28, [R227+0x8000] ;  /* 0x00800000e31c783b */ /* 0x000fe80000000200 */
[----:B------:R-:W-:Y:S03]  /*c270*/  LDSM.16.M88.4 R48, [R227+0x8400] ;  /* 0x00840000e330783b */ /* 0x000fe60000000200 */
[C---:B------:R-:W-:Y:S01]  /*c280*/  HMMA.16816.F32 R104, R8.reuse, R34, R184 ;  /* 0x000000220868723c */ /* 0x040fe200000018b8 */
[----:B------:R-:W-:Y:S07]  /*c290*/  LDSM.16.M88.4 R184, [R227+0x8c00] ;  /* 0x008c0000e3b8783b */ /* 0x000fee0000000200 */
[C---:B------:R-:W-:Y:S08]  /*c2a0*/  HMMA.16816.F32 R108, R8.reuse, R20, R188 ;  /* 0x00000014086c723c */ /* 0x040ff000000018bc */
[----:B------:R-:W-:Y:S01]  /*c2b0*/  HMMA.16816.F32 R100, R8, R22, R12 ;  /* 0x000000160864723c */ /* 0x000fe2000000180c */
[----:B------:R-:W-:Y:S04]  /*c2c0*/  LDSM.16.M88.4 R8, [R229+0x4000] ;  /* 0x00400000e508783b */ /* 0x000fe80000000200 */
[----:B------:R-:W3:Y:S03]  /*c2d0*/  LDSM.16.M88.4 R12, [R228+0x5000] ;  /* 0x00500000e40c783b */ /* 0x000ee60000000200 */
[C---:B-1----:R-:W-:Y:S08]  /*c2e0*/  HMMA.16816.F32 R32, R4.reuse, R52, R36 ;  /* 0x000000340420723c */ /* 0x042ff00000001824 */
[C---:B--2---:R-:W-:Y:S01]  /*c2f0*/  HMMA.16816.F32 R180, R4.reuse, R16, R56 ;  /* 0x0000001004b4723c */ /* 0x044fe20000001838 */
[----:B------:R-:W-:Y:S07]  /*c300*/  LDSM.16.M88.4 R56, [R227+0x8800] ;  /* 0x00880000e338783b */ /* 0x000fee0000000200 */
[C---:B------:R-:W-:Y:S08]  /*c310*/  HMMA.16816.F32 R176, R4.reuse, R18, R176 ;  /* 0x0000001204b0723c */ /* 0x040ff000000018b0 */
[C---:B------:R-:W-:Y:S08]  /*c320*/  HMMA.16816.F32 R64, R4.reuse, R44, R64 ;  /* 0x0000002c0440723c */ /* 0x040ff00000001840 */
[C---:B------:R-:W-:Y:S08]  /*c330*/  HMMA.16816.F32 R40, R4.reuse, R46, R40 ;  /* 0x0000002e0428723c */ /* 0x040ff00000001828 */
[C---:B------:R-:W-:Y:S08]  /*c340*/  HMMA.16816.F32 R20, R4.reuse, R54, R104 ;  /* 0x000000360414723c */ /* 0x040ff00000001868 */
[C---:B------:R-:W-:Y:S08]  /*c350*/  HMMA.16816.F32 R36, R4.reuse, R60, R108 ;  /* 0x0000003c0424723c */ /* 0x040ff0000000186c */
[----:B------:R-:W-:Y:S08]  /*c360*/  HMMA.16816.F32 R4, R4, R62, R100 ;  /* 0x0000003e0404723c */ /* 0x000ff00000001864 */
[----:B---3--:R-:W-:Y:S07]  /*c370*/  HMMA.16816.F32 R104, R12, R16, R196 ;  /* 0x000000100c68723c */ /* 0x008fee00000018c4 */
[C---:B------:R-:W-:Y:S01]  /*c380*/  IADD3 R17, R0.reuse, 0x19, RZ ;  /* 0x0000001900117810 */ /* 0x040fe20007ffe0ff */
[----:B------:R-:W-:Y:S01]  /*c390*/  HMMA.16816.F32 R212, R8, R28, R180 ;  /* 0x0000001c08d4723c */ /* 0x000fe200000018b4 */
[----:B------:R-:W-:-:S07]  /*c3a0*/  IADD3 R16, R0, 0x20, RZ ;  /* 0x0000002000107810 */ /* 0x000fce0007ffe0ff */
[----:B------:R-:W-:Y:S01]  /*c3b0*/  HMMA.16816.F32 R192, R8, R186, R4 ;  /* 0x000000ba08c0723c */ /* 0x000fe20000001804 */
[----:B------:R-:W1:Y:S01]  /*c3c0*/  LDSM.16.M88.4 R4, [R229+0x5000] ;  /* 0x00500000e504783b */ /* 0x000e620000000200 */
[----:B------:R-:W-:-:S06]  /*c3d0*/  DEPBAR.LE SB0, 0x0 ;  /* 0x000080000000791a */ /* 0x000fcc0000000000 */
[----:B------:R-:W-:Y:S08]  /*c3e0*/  HMMA.16816.F32 R204, R8, R48, R64 ;  /* 0x0000003008cc723c */ /* 0x000ff00000001840 */
[C---:B------:R-:W-:Y:S07]  /*c3f0*/  HMMA.16816.F32 R64, R12.reuse, R44, R220 ;  /* 0x0000002c0c40723c */ /* 0x040fee00000018dc */
[----:B------:R-:W-:Y:S01]  /*c400*/  IMAD.MOV.U32 R220, RZ, RZ, R3 ;  /* 0x000000ffffdc7224 */ /* 0x000fe200078e0003 */
[----:B------:R-:W-:Y:S01]  /*c410*/  HMMA.16816.F32 R100, R12, R46, R232 ;  /* 0x0000002e0c64723c */ /* 0x000fe200000018e8 */
[----:B------:R-:W-:-:S06]  /*c420*/  IADD3 R3, R0, 0x31, RZ ;  /* 0x0000003100037810 */ /* 0x000fcc0007ffe0ff */
[----:B------:R-:W-:Y:S01]  /*c430*/  IMAD.MOV.U32 R235, RZ, RZ, R2 ;  /* 0x000000ffffeb7224 */ /* 0x000fe200078e0002 */
[C---:B------:R-:W-:Y:S01]  /*c440*/  HMMA.16816.F32 R196, R8.reuse, R50, R40 ;  /* 0x0000003208c4723c */ /* 0x040fe20000001828 */
[----:B------:R-:W-:Y:S01]  /*c450*/  FMUL.FTZ R2, R212, c[0x0][0x2ec] ;  /* 0x0000bb00d4027a20 */ /* 0x000fe20000410000 */
[----:B------:R-:W-:Y:S06]  /*c460*/  I2F R42, R0 ;  /* 0x00000000002a7306 */ /* 0x000fec0000201400 */
[----:B------:R-:W-:Y:S02]  /*c470*/  HMMA.16816.F32 R208, R8, R30, R176 ;  /* 0x0000001e08d0723c */ /* 0x000fe400000018b0 */
[----:B------:R2:W-:Y:S06]  /*c480*/  MUFU.TANH R43, R2 ;  /* 0x00000002002b7308 */ /* 0x0005ec0000002400 */
[----:B-1----:R-:W-:Y:S02]  /*c490*/  HMMA.16816.F32 R104, R4, R28, R104 ;  /* 0x0000001c0468723c */ /* 0x002fe40000001868 */
[----:B------:R-:W-:Y:S06]  /*c4a0*/  I2F R29, R3 ;  /* 0x00000003001d7306 */ /* 0x000fec0000201400 */
[C---:B------:R-:W-:Y:S01]  /*c4b0*/  HMMA.16816.F32 R180, R8.reuse, R56, R32 ;  /* 0x0000003808b4723c */ /* 0x040fe20000001820 */
[----:B--2---:R-:W-:Y:S01]  /*c4c0*/  FMUL.FTZ R2, R213, c[0x0][0x2ec] ;  /* 0x0000bb00d5027a20 */ /* 0x004fe20000410000 */
[----:B------:R-:W-:Y:S06]  /*c4d0*/  I2F R35, R17 ;  /* 0x0000001100237306 */ /* 0x000fec0000201400 */
[C---:B------:R-:W-:Y:S02]  /*c4e0*/  HMMA.16816.F32 R200, R8.reuse, R58, R20 ;  /* 0x0000003a08c8723c */ /* 0x040fe40000001814 */
[----:B------:R1:W-:Y:S05]  /*c4f0*/  MUFU.TANH R28, R2 ;  /* 0x00000002001c7308 */ /* 0x0003ea0000002400 */
[C---:B------:R-:W-:Y:S01]  /*c500*/  IADD3 R23, R0.reuse, 0x1, RZ ;  /* 0x0000000100177810 */ /* 0x040fe20007ffe0ff */
[----:B------:R-:W-:Y:S01]  /*c510*/  HMMA.16816.F32 R188, R8, R184, R36 ;  /* 0x000000b808bc723c */ /* 0x000fe20000001824 */
[----:B------:R-:W-:-:S02]  /*c520*/  IADD3 R22, R0, 0x8, RZ ;  /* 0x0000000800167810 */ /* 0x000fc40007ffe0ff */
[----:B------:R-:W2:Y:S01]  /*c530*/  I2F R41, R23 ;  /* 0x0000001700297306 */ /* 0x000ea20000201400 */
[C---:B------:R-:W-:Y:S02]  /*c540*/  IADD3 R21, R0.reuse, 0x9, RZ ;  /* 0x0000000900157810 */ /* 0x040fe40007ffe0ff */
[----:B------:R-:W-:Y:S02]  /*c550*/  IADD3 R20, R0, 0x10, RZ ;  /* 0x0000001000147810 */ /* 0x000fe40007ffe0ff */
[----:B------:R-:W-:Y:S01]  /*c560*/  HMMA.16816.F32 R8, R12, R18, R216 ;  /* 0x000000120c08723c */ /* 0x000fe200000018d8 */
[----:B------:R-:W-:Y:S01]  /*c570*/  ISETP.GE.AND P5, PT, R23, R24, PT ;  /* 0x000000181700720c */ /* 0x000fe20003fa6270 */
[----:B-1----:R-:W-:Y:S01]  /*c580*/  FMUL.FTZ R2, R214, c[0x0][0x2ec] ;  /* 0x0000bb00d6027a20 */ /* 0x002fe20000410000 */
[----:B------:R-:W-:Y:S04]  /*c590*/  I2F R40, R22 ;  /* 0x0000001600287306 */ /* 0x000fe80000201400 */
[C---:B------:R-:W-:Y:S01]  /*c5a0*/  IADD3 R19, R0.reuse, 0x11, RZ ;  /* 0x0000001100137810 */ /* 0x040fe20007ffe0ff */
[C---:B------:R-:W-:Y:S01]  /*c5b0*/  HMMA.16816.F32 R44, R4.reuse, R48, R64 ;  /* 0x00000030042c723c */ /* 0x040fe20000001840 */
[----:B------:R-:W-:Y:S01]  /*c5c0*/  IADD3 R18, R0, 0x18, RZ ;  /* 0x0000001800127810 */ /* 0x000fe20007ffe0ff */
[----:B--2---:R-:W-:Y:S01]  /*c5d0*/  FFMA.FTZ R28, R41, UR4, R28 ;  /* 0x00000004291c7c23 */ /* 0x004fe2000801001c */
[----:B------:R1:W-:Y:S05]  /*c5e0*/  MUFU.TANH R213, R2 ;  /* 0x0000000200d57308 */ /* 0x0003ea0000002400 */
[----:B------:R-:W-:Y:S03]  /*c5f0*/  HMMA.16816.F32 R48, R4, R50, R100 ;  /* 0x000000320430723c */ /* 0x000fe60000001864 */
[----:B------:R-:W-:Y:S05]  /*c600*/  I2F R39, R21 ;  /* 0x0000001500277306 */ /* 0x000fea0000201400 */
[----:B------:R-:W-:Y:S01]  /*c610*/  HMMA.16816.F32 R108, R12, R52, R236 ;  /* 0x000000340c6c723c */ /* 0x000fe200000018ec */
[----:B-1----:R-:W-:-:S02]  /*c620*/  FMUL.FTZ R2, R215, c[0x0][0x2ec] ;  /* 0x0000bb00d7027a20 */ /* 0x002fc40000410000 */
[----:B------:R-:W-:Y:S05]  /*c630*/  I2F R38, R20 ;  /* 0x0000001400267306 */ /* 0x000fea0000201400 */
[----:B------:R-:W-:Y:S03]  /*c640*/  HMMA.16816.F32 R176, R12, R54, R240 ;  /* 0x000000360cb0723c */ /* 0x000fe600000018f0 */
[----:B------:R1:W-:Y:S05]  /*c650*/  MUFU.TANH R103, R2 ;  /* 0x0000000200677308 */ /* 0x0003ea0000002400 */
[----:B------:R-:W-:Y:S03]  /*c660*/  HMMA.16816.F32 R52, R4, R30, R8 ;  /* 0x0000001e0434723c */ /* 0x000fe60000001808 */
[----:B------:R-:W-:Y:S04]  /*c670*/  I2F R37, R19 ;  /* 0x0000001300257306 */ /* 0x000fe80000201400 */
[C---:B------:R-:W-:Y:S01]  /*c680*/  IADD3 R11, R0.reuse, 0x21, RZ ;  /* 0x00000021000b7810 */ /* 0x040fe20007ffe0ff */
[----:B------:R-:W-:Y:S01]  /*c690*/  HMMA.16816.F32 R216, R12, R60, R244 ;  /* 0x0000003c0cd8723c */ /* 0x000fe200000018f4 */
[----:B------:R-:W-:-:S02]  /*c6a0*/  IADD3 R10, R0, 0x28, RZ ;  /* 0x00000028000a7810 */ /* 0x000fc40007ffe0ff */
[----:B------:R-:W-:Y:S01]  /*c6b0*/  IADD3 R9, R0, 0x29, RZ ;  /* 0x0000002900097810 */ /* 0x000fe20007ffe0ff */
[----:B-1----:R-:W-:Y:S01]  /*c6c0*/  FMUL.FTZ R2, R104, c[0x0][0x2ec] ;  /* 0x0000bb0068027a20 */ /* 0x002fe20000410000 */
[----:B------:R-:W-:Y:S01]  /*c6d0*/  I2F R36, R18 ;  /* 0x0000001200247306 */ /* 0x000fe20000201400 */
[----:B------:R-:W-:Y:S02]  /*c6e0*/  IADD3 R8, R0, 0x30, RZ ;  /* 0x0000003000087810 */ /* 0x000fe40007ffe0ff */
[C---:B------:R-:W-:Y:S05]  /*c6f0*/  HMMA.16816.F32 R108, R4.reuse, R56, R108 ;  /* 0x00000038046c723c */ /* 0x040fea000000186c */
[----:B------:R1:W-:Y:S03]  /*c700*/  MUFU.TANH R222, R2 ;  /* 0x0000000200de7308 */ /* 0x0003e60000002400 */
[----:B------:R-:W-:Y:S05]  /*c710*/  HMMA.16816.F32 R176, R4, R58, R176 ;  /* 0x0000003a04b0723c */ /* 0x000fea00000018b0 */
[----:B------:R-:W-:Y:S02]  /*c720*/  I2F R34, R16 ;  /* 0x0000001000227306 */ /* 0x000fe40000201400 */
[----:B------:R-:W-:-:S02]  /*c730*/  FMUL.FTZ R59, R183, c[0x0][0x2ec] ;  /* 0x0000bb00b73b7a20 */ /* 0x000fc40000410000 */
[----:B------:R-:W-:Y:S02]  /*c740*/  IMAD.MOV.U32 R183, RZ, RZ, R251 ;  /* 0x000000ffffb77224 */ /* 0x000fe400078e00fb */
[----:B------:R-:W-:Y:S02]  /*c750*/  FMUL.FTZ R58, R182, c[0x0][0x2ec] ;  /* 0x0000bb00b63a7a20 */ /* 0x000fe40000410000 */
[----:B------:R-:W-:Y:S01]  /*c760*/  IMAD.MOV.U32 R182, RZ, RZ, R252 ;  /* 0x000000ffffb67224 */ /* 0x000fe200078e00fc */
[----:B------:R-:W-:Y:S01]  /*c770*/  I2F R33, R11 ;  /* 0x0000000b00217306 */ /* 0x000fe20000201400 */
[----:B-1----:R-:W-:-:S07]  /*c780*/  FMUL.FTZ R2, R105, c[0x0][0x2ec] ;  /* 0x0000bb0069027a20 */ /* 0x002fce0000410000 */
[----:B------:R1:W-:Y:S02]  /*c790*/  MUFU.TANH R232, R2 ;  /* 0x0000000200e87308 */ /* 0x0003e40000002400 */
[----:B------:R-:W-:Y:S02]  /*c7a0*/  FMUL.FTZ R179, R179, c[0x0][0x2ec] ;  /* 0x0000bb00b3b37a20 */ /* 0x000fe40000410000 */
[----:B------:R-:W-:-:S04]  /*c7b0*/  FMUL.FTZ R178, R178, c[0x0][0x2ec] ;  /* 0x0000bb00b2b27a20 */ /* 0x000fc80000410000 */
[----:B------:R-:W-:Y:S01]  /*c7c0*/  I2F R32, R10 ;  /* 0x0000000a00207306 */ /* 0x000fe20000201400 */
[----:B-1----:R-:W-:-:S07]  /*c7d0*/  FMUL.FTZ R2, R106, c[0x0][0x2ec] ;  /* 0x0000bb006a027a20 */ /* 0x002fce0000410000 */
[----:B------:R-:W-:Y:S08]  /*c7e0*/  I2F R31, R9 ;  /* 0x00000009001f7306 */ /* 0x000ff00000201400 */
[----:B------:R1:W-:Y:S08]  /*c7f0*/  MUFU.TANH R221, R2 ;  /* 0x0000000200dd7308 */ /* 0x0003f00000002400 */
[----:B------:R-:W-:Y:S01]  /*c800*/  I2F R30, R8 ;  /* 0x00000008001e7306 */ /* 0x000fe20000201400 */
[----:B-1----:R-:W-:-:S07]  /*c810*/  FMUL.FTZ R2, R107, c[0x0][0x2ec] ;  /* 0x0000bb006b027a20 */ /* 0x002fce0000410000 */
[----:B------:R-:W-:Y:S08]  /*c820*/  MUFU.TANH R179, R179 ;  /* 0x000000b300b37308 */ /* 0x000ff00000002400 */
[----:B------:R1:W-:Y:S08]  /*c830*/  MUFU.TANH R223, R2 ;  /* 0x0000000200df7308 */ /* 0x0003f00000002400 */
[----:B------:R-:W-:Y:S01]  /*c840*/  MUFU.TANH R178, R178 ;  /* 0x000000b200b27308 */ /* 0x000fe20000002400 */
[----:B-1----:R-:W-:-:S07]  /*c850*/  FMUL.FTZ R2, R208, c[0x0][0x2ec] ;  /* 0x0000bb00d0027a20 */ /* 0x002fce0000410000 */
[----:B------:R1:W-:Y:S02]  /*c860*/  MUFU.TANH R61, R2 ;  /* 0x00000002003d7308 */ /* 0x0003e40000002400 */
[----:B-1----:R-:W-:-:S06]  /*c870*/  FMUL.FTZ R2, R209, c[0x0][0x2ec] ;  /* 0x0000bb00d1027a20 */ /* 0x002fcc0000410000 */
        /* <DEDUP_REMOVED lines=11> */
[----:B--2---:R-:W-:Y:S01]  /*c930*/  FFMA.FTZ R28, R39, UR4, R64 ;  /* 0x00000004271c7c23 */ /* 0x004fe20008010040 */
[----:B------:R-:W-:Y:S01]  /*c940*/  BAR.SYNC.DEFER_BLOCKING 0x0 ;  /* 0x0000000000007b1d */ /* 0x000fe20000010000 */
[----:B------:R-:W-:-:S05]  /*c950*/  ISETP.GE.AND P5, PT, R21, R24, PT ;  /* 0x000000181500720c */ /* 0x000fca0003fa6270 */
        /* <DEDUP_REMOVED lines=35> */
[----:B------:R-:W-:-:S04]  /*cb90*/  IMAD.MOV.U32 R180, RZ, RZ, R235 ;  /* 0x000000ffffb47224 */ /* 0x000fc800078e00eb */
[----:B------:R1:W-:Y:S02]  /*cba0*/  MUFU.TANH R53, R2 ;  /* 0x0000000200357308 */ /* 0x0003e40000002400 */
[----:B-1----:R-:W-:Y:S02]  /*cbb0*/  FMUL.FTZ R2, R181, c[0x0][0x2ec] ;  /* 0x0000bb00b5027a20 */ /* 0x002fe40000410000 */
[----:B------:R-:W-:-:S04]  /*cbc0*/  IMAD.MOV.U32 R181, RZ, RZ, R220 ;  /* 0x000000ffffb57224 */ /* 0x000fc800078e00dc */
[----:B------:R1:W2:Y:S02]  /*cbd0*/  MUFU.TANH R45, R2 ;  /* 0x00000002002d7308 */ /* 0x0002a40000002400 */
[----:B-1----:R-:W-:Y:S02]  /*cbe0*/  FMUL.FTZ R2, R200, c[0x0][0x2ec] ;  /* 0x0000bb00c8027a20 */ /* 0x002fe40000410000 */
[----:B--2---:R-:W-:-:S04]  /*cbf0*/  FFMA.FTZ R45, R33, UR4, R45 ;  /* 0x00000004212d7c23 */ /* 0x004fc8000801002d */
[----:B------:R1:W-:Y:S02]  /*cc00*/  MUFU.TANH R50, R2 ;  /* 0x0000000200327308 */ /* 0x0003e40000002400 */
[----:B-1----:R-:W-:-:S06]  /*cc10*/  FMUL.FTZ R2, R201, c[0x0][0x2ec] ;  /* 0x0000bb00c9027a20 */ /* 0x002fcc0000410000 */
[----:B------:R1:W2:Y:S02]  /*cc20*/  MUFU.TANH R49, R2 ;  /* 0x0000000200317308 */ /* 0x0002a40000002400 */
[----:B-1----:R-:W-:Y:S02]  /*cc30*/  FFMA.FTZ R2, R42, UR4, R43 ;  /* 0x000000042a027c23 */ /* 0x002fe4000801002b */
[----:B------:R-:W-:-:S03]  /*cc40*/  FMUL.FTZ R43, R188, c[0x0][0x2ec] ;  /* 0x0000bb00bc2b7a20 */ /* 0x000fc60000410000 */
[----:B------:R-:W-:Y:S01]  /*cc50*/  FSEL R52, R2, -INF , !P6 ;  /* 0xff80000002347808 */ /* 0x000fe20007000000 */
[----:B------:R-:W-:Y:S01]  /*cc60*/  FFMA.FTZ R2, R40, UR4, R61 ;  /* 0x0000000428027c23 */ /* 0x000fe2000801003d */
[-C--:B------:R-:W-:Y:S01]  /*cc70*/  ISETP.GE.AND P6, PT, R22, R24.reuse, PT ;  /* 0x000000181600720c */ /* 0x080fe20003fc6270 */
[----:B------:R1:W3:Y:S03]  /*cc80*/  MUFU.TANH R48, R43 ;  /* 0x0000002b00307308 */ /* 0x0002e60000002400 */
[----:B------:R-:W-:Y:S01]  /*cc90*/  FSEL R55, R2, -INF , !P6 ;  /* 0xff80000002377808 */ /* 0x000fe20007000000 */
[----:B------:R-:W-:Y:S01]  /*cca0*/  FFMA.FTZ R2, R38, UR4, R57 ;  /* 0x0000000426027c23 */ /* 0x000fe20008010039 */
[----:B------:R-:W-:Y:S01]  /*ccb0*/  FSEL R57, R28, -INF , !P5 ;  /* 0xff8000001c397808 */ /* 0x000fe20006800000 */
[----:B------:R-:W-:Y:S01]  /*ccc0*/  FMUL.FTZ R28, R192, c[0x0][0x2ec] ;  /* 0x0000bb00c01c7a20 */ /* 0x000fe20000410000 */
[-C--:B------:R-:W-:Y:S01]  /*ccd0*/  ISETP.GE.AND P6, PT, R20, R24.reuse, PT ;  /* 0x000000181400720c */ /* 0x080fe20003fc6270 */
[----:B------:R-:W-:Y:S01]  /*cce0*/  MUFU.TANH R61, R58 ;  /* 0x0000003a003d7308 */ /* 0x000fe20000002400 */
[----:B------:R-:W-:-:S02]  /*ccf0*/  ISETP.GE.AND P5, PT, R19, R24, PT ;  /* 0x000000181300720c */ /* 0x000fc40003fa6270 */
[----:B------:R-:W-:Y:S02]  /*cd00*/  FSEL R212, R2, -INF , !P6 ;  /* 0xff80000002d47808 */ /* 0x000fe40007000000 */
[----:B------:R-:W-:Y:S02]  /*cd10*/  ISETP.GE.AND P6, PT, R18, R24, PT ;  /* 0x000000181200720c */ /* 0x000fe40003fc6270 */
[----:B------:R-:W-:Y:S01]  /*cd20*/  IADD3 R2, R0, 0x38, RZ ;  /* 0x0000003800027810 */ /* 0x000fe20007ffe0ff */
[----:B-1----:R-:W-:Y:S01]  /*cd30*/  FMUL.FTZ R43, R189, c[0x0][0x2ec] ;  /* 0x0000bb00bd2b7a20 */ /* 0x002fe20000410000 */
[----:B------:R1:W-:Y:S08]  /*cd40*/  MUFU.TANH R46, R28 ;  /* 0x0000001c002e7308 */ /* 0x0003f00000002400 */
[----:B------:R4:W5:Y:S01]  /*cd50*/  MUFU.TANH R47, R43 ;  /* 0x0000002b002f7308 */ /* 0x0009620000002400 */
[----:B-1----:R-:W-:-:S05]  /*cd60*/  FFMA.FTZ R28, R36, UR4, R56 ;  /* 0x00000004241c7c23 */ /* 0x002fca0008010038 */
[----:B------:R-:W-:Y:S02]  /*cd70*/  FSEL R215, R28, -INF , !P6 ;  /* 0xff8000001cd77808 */ /* 0x000fe40007000000 */
[-C--:B------:R-:W-:Y:S01]  /*cd80*/  ISETP.GE.AND P6, PT, R16, R24.reuse, PT ;  /* 0x000000181000720c */ /* 0x080fe20003fc6270 */
[----:B----4-:R-:W-:Y:S01]  /*cd90*/  FFMA.FTZ R43, R37, UR4, R60 ;  /* 0x00000004252b7c23 */ /* 0x010fe2000801003c */
[----:B------:R-:W1:Y:S04]  /*cda0*/  I2F R28, R2 ;  /* 0x00000002001c7306 */ /* 0x000e680000201400 */
[----:B------:R-:W-:Y:S01]  /*cdb0*/  FSEL R214, R43, -INF , !P5 ;  /* 0xff8000002bd67808 */ /* 0x000fe20006800000 */
[----:B------:R-:W-:Y:S01]  /*cdc0*/  FFMA.FTZ R43, R34, UR4, R53 ;  /* 0x00000004222b7c23 */ /* 0x000fe20008010035 */
[----:B------:R-:W-:-:S02]  /*cdd0*/  ISETP.GE.AND P5, PT, R17, R24, PT ;  /* 0x000000181100720c */ /* 0x000fc40003fa6270 */
[----:B------:R-:W4:Y:S02]  /*cde0*/  MUFU.TANH R60, R59 ;  /* 0x0000003b003c7308 */ /* 0x000f240000002400 */
[----:B------:R-:W-:Y:S01]  /*cdf0*/  FSEL R220, R44, -INF , !P5 ;  /* 0xff8000002cdc7808 */ /* 0x000fe20006800000 */
[----:B--2---:R-:W-:Y:S01]  /*ce00*/  FFMA.FTZ R44, R31, UR4, R49 ;  /* 0x000000041f2c7c23 */ /* 0x004fe20008010031 */
[-C--:B------:R-:W-:Y:S02]  /*ce10*/  ISETP.GE.AND P5, PT, R11, R24.reuse, PT ;  /* 0x000000180b00720c */ /* 0x080fe40003fa6270 */
[----:B------:R-:W-:Y:S01]  /*ce20*/  FSEL R238, R43, -INF , !P6 ;  /* 0xff8000002bee7808 */ /* 0x000fe20007000000 */
[----:B------:R-:W-:Y:S01]  /*ce30*/  FFMA.FTZ R43, R32, UR4, R50 ;  /* 0x00000004202b7c23 */ /* 0x000fe20008010032 */
[-C--:B------:R-:W-:Y:S02]  /*ce40*/  ISETP.GE.AND P6, PT, R10, R24.reuse, PT ;  /* 0x000000180a00720c */ /* 0x080fe40003fc6270 */
[----:B------:R-:W-:Y:S01]  /*ce50*/  FSEL R237, R45, -INF , !P5 ;  /* 0xff8000002ded7808 */ /* 0x000fe20006800000 */
[----:B------:R-:W-:Y:S01]  /*ce60*/  FMUL.FTZ R45, R202, c[0x0][0x2ec] ;  /* 0x0000bb00ca2d7a20 */ /* 0x000fe20000410000 */
[----:B------:R-:W-:-:S02]  /*ce70*/  ISETP.GE.AND P5, PT, R9, R24, PT ;  /* 0x000000180900720c */ /* 0x000fc40003fa6270 */
[----:B------:R-:W-:Y:S01]  /*ce80*/  FSEL R239, R43, -INF , !P6 ;  /* 0xff8000002bef7808 */ /* 0x000fe20007000000 */
[----:B---3--:R-:W-:Y:S01]  /*ce90*/  FFMA.FTZ R43, R30, UR4, R48 ;  /* 0x000000041e2b7c23 */ /* 0x008fe20008010030 */
[----:B------:R-:W-:Y:S01]  /*cea0*/  FSEL R240, R44, -INF , !P5 ;  /* 0xff8000002cf07808 */ /* 0x000fe20006800000 */
[----:B-----5:R-:W-:Y:S01]  /*ceb0*/  FFMA.FTZ R44, R29, UR4, R47 ;  /* 0x000000041d2c7c23 */ /* 0x020fe2000801002f */
[-C--:B------:R-:W-:Y:S01]  /*cec0*/  ISETP.GE.AND P6, PT, R8, R24.reuse, PT ;  /* 0x000000180800720c */ /* 0x080fe20003fc6270 */
[----:B------:R-:W2:Y:S01]  /*ced0*/  MUFU.TANH R45, R45 ;  /* 0x0000002d002d7308 */ /* 0x000ea20000002400 */
[----:B------:R-:W-:Y:S02]  /*cee0*/  ISETP.GE.AND P5, PT, R3, R24, PT ;  /* 0x000000180300720c */ /* 0x000fe40003fa6270 */
[----:B------:R-:W-:Y:S01]  /*cef0*/  FSEL R251, R43, -INF , !P6 ;  /* 0xff8000002bfb7808 */ /* 0x000fe20007000000 */
[----:B-1----:R-:W-:Y:S01]  /*cf00*/  FFMA.FTZ R43, R28, UR4, R46 ;  /* 0x000000041c2b7c23 */ /* 0x002fe2000801002e */
[----:B------:R-:W-:Y:S01]  /*cf10*/  FSEL R247, R44, -INF , !P5 ;  /* 0xff8000002cf77808 */ /* 0x000fe20006800000 */
[----:B------:R-:W-:Y:S01]  /*cf20*/  FMUL.FTZ R44, R190, c[0x0][0x2ec] ;  /* 0x0000bb00be2c7a20 */ /* 0x000fe20000410000 */
[----:B------:R-:W-:Y:S01]  /*cf30*/  ISETP.GE.AND P6, PT, R0, R26, PT ;  /* 0x0000001a0000720c */ /* 0x000fe20003fc6270 */
[----:B------:R-:W-:Y:S01]  /*cf40*/  FMUL.FTZ R46, R194, c[0x0][0x2ec] ;  /* 0x0000bb00c22e7a20 */ /* 0x000fe20000410000 */
[----:B------:R-:W-:Y:S01]  /*cf50*/  ISETP.GE.AND P5, PT, R2, R24, PT ;  /* 0x000000180200720c */ /* 0x000fe20003fa6270 */
[----:B------:R1:W-:Y:S01]  /*cf60*/  MUFU.TANH R47, R44 ;  /* 0x0000002c002f7308 */ /* 0x0003e20000002400 */
[----:B------:R-:W-:-:S02]  /*cf70*/  IADD3 R0, R0, 0x39, RZ ;  /* 0x0000003900007810 */ /* 0x000fc40007ffe0ff */
[----:B------:R-:W-:Y:S01]  /*cf80*/  FSEL R252, R43, -INF , !P5 ;  /* 0xff8000002bfc7808 */ /* 0x000fe20006800000 */
[----:B------:R-:W-:Y:S01]  /*cf90*/  FMUL.FTZ R43, R203, c[0x0][0x2ec] ;  /* 0x0000bb00cb2b7a20 */ /* 0x000fe20000410000 */
[----:B------:R-:W-:Y:S01]  /*cfa0*/  ISETP.GE.AND P5, PT, R0, R24, PT ;  /* 0x000000180000720c */ /* 0x000fe20003fa6270 */
[----:B------:R-:W-:Y:S02]  /*cfb0*/  FFMA.FTZ R24, R42, UR4, R213 ;  /* 0x000000042a187c23 */ /* 0x000fe400080100d5 */
[----:B------:R3:W-:Y:S03]  /*cfc0*/  MUFU.TANH R50, R43 ;  /* 0x0000002b00327308 */ /* 0x0007e60000002400 */
[----:B------:R-:W-:Y:S01]  /*cfd0*/  FSEL R53, R24, -INF , !P1 ;  /* 0xff80000018357808 */ /* 0x000fe20004800000 */
[----:B------:R-:W-:Y:S01]  /*cfe0*/  FFMA.FTZ R24, R40, UR4, R101 ;  /* 0x0000000428187c23 */ /* 0x000fe20008010065 */
[----:B------:R-:W-:Y:S01]  /*cff0*/  ISETP.GE.AND P1, PT, R23, R25, PT ;  /* 0x000000191700720c */ /* 0x000fe20003f26270 */
[----:B-1----:R-:W-:-:S02]  /*d000*/  FMUL.FTZ R44, R191, c[0x0][0x2ec] ;  /* 0x0000bb00bf2c7a20 */ /* 0x002fc40000410000 */
[----:B------:R-:W-:Y:S01]  /*d010*/  MUFU.TANH R46, R46 ;  /* 0x0000002e002e7308 */ /* 0x000fe20000002400 */
[----:B---3--:R-:W-:-:S07]  /*d020*/  FFMA.FTZ R43, R41, UR4, R103 ;  /* 0x00000004292b7c23 */ /* 0x008fce0008010067 */
[----:B------:R1:W3:Y:S01]  /*d030*/  MUFU.TANH R49, R44 ;  /* 0x0000002c00317308 */ /* 0x0002e20000002400 */
[----:B------:R-:W-:Y:S01]  /*d040*/  FSEL R56, R43, -INF , !P1 ;  /* 0xff8000002b387808 */ /* 0x000fe20004800000 */
[----:B------:R-:W-:Y:S01]  /*d050*/  FFMA.FTZ R43, R39, UR4, R102 ;  /* 0x00000004272b7c23 */ /* 0x000fe20008010066 */
[----:B------:R-:W-:-:S04]  /*d060*/  ISETP.GE.AND P1, PT, R22, R25, PT ;  /* 0x000000191600720c */ /* 0x000fc80003f26270 */
        /* <DEDUP_REMOVED lines=8> */
[----:B------:R-:W-:Y:S01]  /*d0f0*/  FFMA.FTZ R24, R36, UR4, R66 ;  /* 0x0000000424187c23 */ /* 0x000fe20008010042 */
[-C--:B------:R-:W-:Y:S01]  /*d100*/  ISETP.GE.AND P1, PT, R19, R25.reuse, PT ;  /* 0x000000191300720c */ /* 0x080fe20003f26270 */
[----:B------:R4:W-:Y:S03]  /*d110*/  MUFU.TANH R48, R44 ;  /* 0x0000002c00307308 */ /* 0x0009e60000002400 */
[----:B------:R-:W-:Y:S01]  /*d120*/  FSEL R210, R43, -INF , !P1 ;  /* 0xff8000002bd27808 */ /* 0x000fe20004800000 */
[----:B------:R-:W-:Y:S01]  /*d130*/  FFMA.FTZ R43, R35, UR4, R65 ;  /* 0x00000004232b7c23 */ /* 0x000fe20008010041 */
[----:B------:R-:W-:-:S04]  /*d140*/  ISETP.GE.AND P1, PT, R18, R25, PT ;  /* 0x000000191200720c */ /* 0x000fc80003f26270 */
[----:B------:R-:W-:Y:S01]  /*d150*/  FSEL R211, R24, -INF , !P1 ;  /* 0xff80000018d37808 */ /* 0x000fe20004800000 */
[----:B------:R-:W-:Y:S01]  /*d160*/  FFMA.FTZ R24, R34, UR4, R61 ;  /* 0x0000000422187c23 */ /* 0x000fe2000801003d */
[----:B------:R-:W-:-:S04]  /*d170*/  ISETP.GE.AND P1, PT, R17, R25, PT ;  /* 0x000000191100720c */ /* 0x000fc80003f26270 */
[----:B------:R-:W-:Y:S01]  /*d180*/  FSEL R213, R43, -INF , !P1 ;  /* 0xff8000002bd57808 */ /* 0x000fe20004800000 */
[----:B----4-:R-:W-:Y:S01]  /*d190*/  FFMA.FTZ R44, R33, UR4, R60 ;  /* 0x00000004212c7c23 */ /* 0x010fe2000801003c */
[----:B------:R-:W-:Y:S01]  /*d1a0*/  ISETP.GE.AND P1, PT, R16, R25, PT ;  /* 0x000000191000720c */ /* 0x000fe20003f26270 */
[----:B--2---:R-:W-:-:S03]  /*d1b0*/  FFMA.FTZ R43, R32, UR4, R45 ;  /* 0x00000004202b7c23 */ /* 0x004fc6000801002d */
[----:B------:R-:W-:Y:S01]  /*d1c0*/  FSEL R233, R24, -INF , !P1 ;  /* 0xff80000018e97808 */ /* 0x000fe20004800000 */
[----:B------:R-:W-:Y:S01]  /*d1d0*/  FMUL.FTZ R24, R195, c[0x0][0x2ec] ;  /* 0x0000bb00c3187a20 */ /* 0x000fe20000410000 */
[----:B------:R-:W-:-:S03]  /*d1e0*/  ISETP.GE.AND P1, PT, R11, R25, PT ;  /* 0x000000190b00720c */ /* 0x000fc60003f26270 */
[----:B------:R1:W-:Y:S01]  /*d1f0*/  MUFU.TANH R45, R24 ;  /* 0x00000018002d7308 */ /* 0x0003e20000002400 */
[----:B------:R-:W-:Y:S01]  /*d200*/  FSEL R234, R44, -INF , !P1 ;  /* 0xff8000002cea7808 */ /* 0x000fe20004800000 */
[----:B---3--:R-:W-:Y:S01]  /*d210*/  FFMA.FTZ R44, R29, UR4, R49 ;  /* 0x000000041d2c7c23 */ /* 0x008fe20008010031 */
[----:B------:R-:W-:-:S04]  /*d220*/  ISETP.GE.AND P1, PT, R10, R25, PT ;  /* 0x000000190a00720c */ /* 0x000fc80003f26270 */
[----:B------:R-:W-:Y:S01]  /*d230*/  FSEL R235, R43, -INF , !P1 ;  /* 0xff8000002beb7808 */ /* 0x000fe20004800000 */
[----:B------:R-:W-:Y:S01]  /*d240*/  FFMA.FTZ R43, R30, UR4, R47 ;  /* 0x000000041e2b7c23 */ /* 0x000fe2000801002f */
[----:B------:R-:W-:Y:S01]  /*d250*/  ISETP.GE.AND P1, PT, R9, R25, PT ;  /* 0x000000190900720c */ /* 0x000fe20003f26270 */
[----:B------:R-:W-:-:S04]  /*d260*/  FMUL.FTZ R47, R51, c[0x0][0x2ec] ;  /* 0x0000bb00332f7a20 */ /* 0x000fc80000410000 */
[----:B------:R-:W-:Y:S01]  /*d270*/  MUFU.TANH R66, R47 ;  /* 0x0000002f00427308 */ /* 0x000fe20000002400 */
[----:B-1----:R-:W-:Y:S02]  /*d280*/  FFMA.FTZ R24, R31, UR4, R50 ;  /* 0x000000041f187c23 */ /* 0x002fe40008010032 */
[----:B------:R-:W-:-:S03]  /*d290*/  FMUL.FTZ R50, R177, c[0x0][0x2ec] ;  /* 0x0000bb00b1327a20 */ /* 0x000fc60000410000 */
[----:B------:R-:W-:Y:S02]  /*d2a0*/  FSEL R236, R24, -INF , !P1 ;  /* 0xff80000018ec7808 */ /* 0x000fe40004800000 */
[-C--:B------:R-:W-:Y:S01]  /*d2b0*/  ISETP.GE.AND P1, PT, R8, R25.reuse, PT ;  /* 0x000000190800720c */ /* 0x080fe20003f26270 */
[----:B------:R-:W1:Y:S03]  /*d2c0*/  I2F R24, R0 ;  /* 0x0000000000187306 */ /* 0x000e660000201400 */
[----:B------:R-:W-:Y:S01]  /*d2d0*/  FSEL R246, R43, -INF , !P1 ;  /* 0xff8000002bf67808 */ /* 0x000fe20004800000 */
[----:B------:R-:W-:Y:S01]  /*d2e0*/  FFMA.FTZ R43, R28, UR4, R46 ;  /* 0x000000041c2b7c23 */ /* 0x000fe2000801002e */
[----:B------:R-:W-:-:S03]  /*d2f0*/  ISETP.GE.AND P1, PT, R3, R25, PT ;  /* 0x000000190300720c */ /* 0x000fc60003f26270 */
[----:B------:R-:W-:Y:S01]  /*d300*/  MUFU.TANH R50, R50 ;  /* 0x0000003200327308 */ /* 0x000fe20000002400 */
[----:B------:R-:W-:Y:S01]  /*d310*/  FSEL R245, R44, -INF , !P1 ;  /* 0xff8000002cf57808 */ /* 0x000fe20004800000 */
[----:B------:R-:W-:Y:S01]  /*d320*/  FMUL.FTZ R44, R108, c[0x0][0x2ec] ;  /* 0x0000bb006c2c7a20 */ /* 0x000fe20000410000 */
[----:B------:R-:W-:-:S04]  /*d330*/  ISETP.GE.AND P1, PT, R2, R25, PT ;  /* 0x000000190200720c */ /* 0x000fc80003f26270 */
[----:B------:R-:W-:Y:S01]  /*d340*/  FSEL R244, R43, -INF , !P1 ;  /* 0xff8000002bf47808 */ /* 0x000fe20004800000 */
[----:B-1----:R-:W-:Y:S01]  /*d350*/  FFMA.FTZ R43, R24, UR4, R48 ;  /* 0x00000004182b7c23 */ /* 0x002fe20008010030 */
[----:B------:R-:W-:Y:S01]  /*d360*/  ISETP.GE.AND P1, PT, R0, R25, PT ;  /* 0x000000190000720c */ /* 0x000fe20003f26270 */
[----:B------:R-:W-:Y:S01]  /*d370*/  FFMA.FTZ R25, R24, UR4, R45 ;  /* 0x0000000418197c23 */ /* 0x000fe2000801002d */
[----:B------:R1:W2:Y:S02]  /*d380*/  MUFU.TANH R64, R44 ;  /* 0x0000002c00407308 */ /* 0x0002a40000002400 */
[----:B------:R-:W-:Y:S01]  /*d390*/  FSEL R242, R43, -INF , !P5 ;  /* 0xff8000002bf27808 */ /* 0x000fe20006800000 */
[----:B------:R-:W-:Y:S01]  /*d3a0*/  FMUL.FTZ R43, R110, c[0x0][0x2ec] ;  /* 0x0000bb006e2b7a20 */ /* 0x000fe20000410000 */
[----:B------:R-:W-:Y:S01]  /*d3b0*/  FSEL R243, R25, -INF , !P1 ;  /* 0xff80000019f37808 */ /* 0x000fe20004800000 */
[----:B------:R-:W-:Y:S01]  /*d3c0*/  FFMA.FTZ R25, R42, UR4, R222 ;  /* 0x000000042a197c23 */ /* 0x000fe200080100de */
[----:B------:R-:W-:-:S02]  /*d3d0*/  ISETP.GE.AND P5, PT, R23, R27, PT ;  /* 0x0000001b1700720c */ /* 0x000fc40003fa6270 */
[----:B------:R-:W-:Y:S01]  /*d3e0*/  ISETP.GE.AND P1, PT, R23, R26, PT ;  /* 0x0000001a1700720c */ /* 0x000fe20003f26270 */
[----:B------:R-:W-:Y:S01]  /*d3f0*/  FFMA.FTZ R23, R42, UR4, R221 ;  /* 0x000000042a177c23 */ /* 0x000fe200080100dd */
[----:B------:R3:W-:Y:S01]  /*d400*/  MUFU.TANH R61, R43 ;  /* 0x0000002b003d7308 */ /* 0x0007e20000002400 */
[----:B------:R-:W-:Y:S01]  /*d410*/  FSEL R42, R25, -INF , !P0 ;  /* 0xff800000192a7808 */ /* 0x000fe20004000000 */
[----:B------:R-:W-:Y:S01]  /*d420*/  FFMA.FTZ R25, R41, UR4, R232 ;  /* 0x0000000429197c23 */ /* 0x000fe200080100e8 */
[----:B------:R-:W-:Y:S01]  /*d430*/  ISETP.GE.AND P0, PT, R22, R27, PT ;  /* 0x0000001b1600720c */ /* 0x000fe20003f06270 */
[----:B-1----:R-:W-:-:S04]  /*d440*/  FMUL.FTZ R44, R109, c[0x0][0x2ec] ;  /* 0x0000bb006d2c7a20 */ /* 0x002fc80000410000 */
[----:B------:R1:W4:Y:S01]  /*d450*/  MUFU.TANH R65, R44 ;  /* 0x0000002c00417308 */ /* 0x0003220000002400 */
[----:B---3--:R-:W-:Y:S01]  /*d460*/  FSEL R43, R23, -INF , !P6 ;  /* 0xff800000172b7808 */ /* 0x008fe20007000000 */
[----:B------:R-:W-:Y:S01]  /*d470*/  FFMA.FTZ R23, R40, UR4, R105 ;  /* 0x0000000428177c23 */ /* 0x000fe20008010069 */
[-C--:B------:R-:W-:Y:S01]  /*d480*/  ISETP.GE.AND P6, PT, R22, R26.reuse, PT ;  /* 0x0000001a1600720c */ /* 0x080fe20003fc6270 */
[----:B------:R-:W-:Y:S01]  /*d490*/  FFMA.FTZ R22, R41, UR4, R223 ;  /* 0x0000000429167c23 */ /* 0x000fe200080100df */
[----:B------:R-:W-:Y:S01]  /*d4a0*/  FSEL R41, R25, -INF , !P5 ;  /* 0xff80000019297808 */ /* 0x000fe20006800000 */
[----:B------:R-:W-:Y:S01]  /*d4b0*/  FMUL.FTZ R25, R176, c[0x0][0x2ec] ;  /* 0x0000bb00b0197a20 */ /* 0x000fe20000410000 */
[CC--:B------:R-:W-:Y:S02]  /*d4c0*/  ISETP.GE.AND P5, PT, R21.reuse, R27.reuse, PT ;  /* 0x0000001b1500720c */ /* 0x0c0fe40003fa6270 */
[----:B------:R-:W-:Y:S01]  /*d4d0*/  FSEL R49, R22, -INF , !P1 ;  /* 0xff80000016317808 */ /* 0x000fe20004800000 */
[----:B------:R3:W5:Y:S01]  /*d4e0*/  MUFU.TANH R51, R25 ;  /* 0x0000001900337308 */ /* 0x0007620000002400 */
[----:B------:R-:W-:Y:S01]  /*d4f0*/  ISETP.GE.AND P1, PT, R21, R26, PT ;  /* 0x0000001a1500720c */ /* 0x000fe20003f26270 */
[----:B------:R-:W-:Y:S01]  /*d500*/  FFMA.FTZ R21, R40, UR4, R107 ;  /* 0x0000000428157c23 */ /* 0x000fe2000801006b */
[----:B------:R-:W-:Y:S01]  /*d510*/  FSEL R40, R23, -INF , !P0 ;  /* 0xff80000017287808 */ /* 0x000fe20004000000 */
[----:B-1----:R-:W-:Y:S01]  /*d520*/  FMUL.FTZ R44, R111, c[0x0][0x2ec] ;  /* 0x0000bb006f2c7a20 */ /* 0x002fe20000410000 */
[----:B------:R-:W-:-:S02]  /*d530*/  ISETP.GE.AND P0, PT, R20, R27, PT ;  /* 0x0000001b1400720c */ /* 0x000fc40003f06270 */
[----:B------:R-:W-:Y:S01]  /*d540*/  FSEL R48, R21, -INF , !P6 ;  /* 0xff80000015307808 */ /* 0x000fe20007000000 */
[----:B------:R1:W1:Y:S01]  /*d550*/  MUFU.TANH R60, R44 ;  /* 0x0000002c003c7308 */ /* 0x0002620000002400 */
[----:B------:R-:W-:Y:S02]  /*d560*/  ISETP.GE.AND P6, PT, R20, R26, PT ;  /* 0x0000001a1400720c */ /* 0x000fe40003fc6270 */
[----:B------:R-:W-:Y:S01]  /*d570*/  HMMA.16816.F32 R20, R12, R62, R180 ;  /* 0x0000003e0c14723c */ /* 0x000fe200000018b4 */
[----:B---3--:R-:W-:-:S06]  /*d580*/  FFMA.FTZ R25, R39, UR4, R208 ;  /* 0x0000000427197c23 */ /* 0x008fcc00080100d0 */
[----:B------:R-:W-:Y:S02]  /*d590*/  FFMA.FTZ R12, R39, UR4, R241 ;  /* 0x00000004270c7c23 */ /* 0x000fe400080100f1 */
[----:B------:R-:W-:Y:S01]  /*d5a0*/  FFMA.FTZ R13, R38, UR4, R204 ;  /* 0x00000004260d7c23 */ /* 0x000fe200080100cc */
[----:B------:R-:W-:Y:S02]  /*d5b0*/  FSEL R25, R25, -INF , !P5 ;  /* 0xff80000019197808 */ /* 0x000fe40006800000 */
[----:B------:R-:W-:Y:S01]  /*d5c0*/  FSEL R14, R12, -INF , !P1 ;  /* 0xff8000000c0e7808 */ /* 0x000fe20004800000 */
[----:B-1----:R-:W-:Y:S01]  /*d5d0*/  HMMA.16816.F32 R44, R4, R184, R216 ;  /* 0x000000b8042c723c */ /* 0x002fe200000018d8 */
[----:B------:R-:W-:Y:S01]  /*d5e0*/  FFMA.FTZ R12, R38, UR4, R106 ;  /* 0x00000004260c7c23 */ /* 0x000fe2000801006a */
[----:B------:R-:W-:Y:S01]  /*d5f0*/  FSEL R176, R13, -INF , !P0 ;  /* 0xff8000000db07808 */ /* 0x000fe20004000000 */
[----:B------:R-:W-:Y:S01]  /*d600*/  FFMA.FTZ R13, R37, UR4, R206 ;  /* 0x00000004250d7c23 */ /* 0x000fe200080100ce */
[----:B------:R-:W-:-:S02]  /*d610*/  ISETP.GE.AND P5, PT, R19, R27, PT ;  /* 0x0000001b1300720c */ /* 0x000fc40003fa6270 */
[----:B------:R-:W-:Y:S01]  /*d620*/  FSEL R188, R12, -INF , !P6 ;  /* 0xff8000000cbc7808 */ /* 0x000fe20007000000 */
[----:B------:R-:W-:Y:S01]  /*d630*/  FFMA.FTZ R12, R37, UR4, R205 ;  /* 0x00000004250c7c23 */ /* 0x000fe200080100cd */
[-C--:B------:R-:W-:Y:S02]  /*d640*/  ISETP.GE.AND P6, PT, R18, R26.reuse, PT ;  /* 0x0000001a1200720c */ /* 0x080fe40003fc6270 */
[----:B------:R-:W-:Y:S01]  /*d650*/  FSEL R107, R13, -INF , !P5 ;  /* 0xff8000000d6b7808 */ /* 0x000fe20006800000 */
[----:B------:R-:W-:Y:S01]  /*d660*/  HMMA.16816.F32 R20, R4, R186, R20 ;  /* 0x000000ba0414723c */ /* 0x000fe20000001814 */
[-C--:B------:R-:W-:Y:S01]  /*d670*/  ISETP.GE.AND P5, PT, R17, R27.reuse, PT ;  /* 0x0000001b1100720c */ /* 0x080fe20003fa6270 */
[----:B------:R-:W-:Y:S01]  /*d680*/  FFMA.FTZ R13, R36, UR4, R104 ;  /* 0x00000004240d7c23 */ /* 0x000fe20008010068 */
[----:B------:R-:W-:Y:S02]  /*d690*/  ISETP.GE.AND P0, PT, R18, R27, PT ;  /* 0x0000001b1200720c */ /* 0x000fe40003f06270 */
[----:B------:R-:W-:-:S02]  /*d6a0*/  ISETP.GE.AND P1, PT, R19, R26, PT ;  /* 0x0000001a1300720c */ /* 0x000fc40003f26270 */
[----:B------:R-:W-:Y:S01]  /*d6b0*/  FFMA.FTZ R4, R36, UR4, R196 ;  /* 0x0000000424047c23 */ /* 0x000fe200080100c4 */
[----:B------:R-:W-:Y:S01]  /*d6c0*/  FSEL R106, R13, -INF , !P0 ;  /* 0xff8000000d6a7808 */ /* 0x000fe20004000000 */
[C---:B------:R-:W-:Y:S01]  /*d6d0*/  FFMA.FTZ R5, R35.reuse, UR4, R197 ;  /* 0x0000000423057c23 */ /* 0x040fe200080100c5 */
[-C--:B------:R-:W-:Y:S02]  /*d6e0*/  ISETP.GE.AND P0, PT, R16, R27.reuse, PT ;  /* 0x0000001b1000720c */ /* 0x080fe40003f06270 */
[----:B------:R-:W-:Y:S01]  /*d6f0*/  FSEL R177, R4, -INF , !P6 ;  /* 0xff80000004b17808 */ /* 0x000fe20007000000 */
[----:B------:R-:W-:Y:S01]  /*d700*/  FFMA.FTZ R4, R35, UR4, R66 ;  /* 0x0000000423047c23 */ /* 0x000fe20008010042 */
[----:B------:R-:W-:Y:S01]  /*d710*/  FSEL R35, R5, -INF , !P5 ;  /* 0xff80000005237808 */ /* 0x000fe20006800000 */
[----:B--2---:R-:W-:Y:S01]  /*d720*/  FFMA.FTZ R5, R34, UR4, R64 ;  /* 0x0000000422057c23 */ /* 0x004fe20008010040 */
[----:B------:R-:W-:Y:S01]  /*d730*/  FSEL R185, R12, -INF , !P1 ;  /* 0xff8000000cb97808 */ /* 0x000fe20004800000 */
[----:B------:R-:W-:Y:S01]  /*d740*/  FMUL.FTZ R44, R44, c[0x0][0x2ec] ;  /* 0x0000bb002c2c7a20 */ /* 0x000fe20000410000 */
[-C--:B------:R-:W-:Y:S01]  /*d750*/  ISETP.GE.AND P1, PT, R17, R26.reuse, PT ;  /* 0x0000001a1100720c */ /* 0x080fe20003f26270 */
[----:B------:R-:W-:Y:S01]  /*d760*/  FMUL.FTZ R45, R45, c[0x0][0x2ec] ;  /* 0x0000bb002d2d7a20 */ /* 0x000fe20000410000 */
[----:B------:R-:W-:Y:S01]  /*d770*/  FSEL R189, R5, -INF , !P0 ;  /* 0xff80000005bd7808 */ /* 0x000fe20004000000 */
[----:B----4-:R-:W-:Y:S01]  /*d780*/  FFMA.FTZ R5, R33, UR4, R65 ;  /* 0x0000000421057c23 */ /* 0x010fe20008010041 */
[-C--:B------:R-:W-:Y:S01]  /*d790*/  ISETP.GE.AND P5, PT, R11, R27.reuse, PT ;  /* 0x0000001b0b00720c */ /* 0x080fe20003fa6270 */
[----:B------:R-:W1:Y:S01]  /*d7a0*/  MUFU.TANH R44, R44 ;  /* 0x0000002c002c7308 */ /* 0x000e620000002400 */
[----:B------:R-:W-:Y:S01]  /*d7b0*/  FSEL R184, R4, -INF , !P1 ;  /* 0xff80000004b87808 */ /* 0x000fe20004800000 */
[----:B------:R-:W-:Y:S01]  /*d7c0*/  FFMA.FTZ R4, R34, UR4, R61 ;  /* 0x0000000422047c23 */ /* 0x000fe2000801003d */
[-C--:B------:R-:W-:Y:S01]  /*d7d0*/  ISETP.GE.AND P6, PT, R16, R26.reuse, PT ;  /* 0x0000001a1000720c */ /* 0x080fe20003fc6270 */
[----:B------:R-:W-:Y:S01]  /*d7e0*/  FMUL.FTZ R20, R20, c[0x0][0x2ec] ;  /* 0x0000bb0014147a20 */ /* 0x000fe20000410000 */
[----:B------:R-:W-:Y:S01]  /*d7f0*/  FSEL R187, R5, -INF , !P5 ;  /* 0xff80000005bb7808 */ /* 0x000fe20006800000 */
[----:B-----5:R-:W-:Y:S01]  /*d800*/  FFMA.FTZ R5, R32, UR4, R51 ;  /* 0x0000000420057c23 */ /* 0x020fe20008010033 */
[-C--:B------:R-:W-:Y:S01]  /*d810*/  ISETP.GE.AND P0, PT, R10, R27.reuse, PT ;  /* 0x0000001b0a00720c */ /* 0x080fe20003f06270 */
[----:B------:R-:W2:Y:S01]  /*d820*/  MUFU.TANH R45, R45 ;  /* 0x0000002d002d7308 */ /* 0x000ea20000002400 */
[----:B------:R-:W-:Y:S01]  /*d830*/  FSEL R191, R4, -INF , !P6 ;  /* 0xff80000004bf7808 */ /* 0x000fe20007000000 */
[----:B------:R-:W-:Y:S01]  /*d840*/  FFMA.FTZ R4, R33, UR4, R60 ;  /* 0x0000000421047c23 */ /* 0x000fe2000801003c */
[-C--:B------:R-:W-:Y:S01]  /*d850*/  ISETP.GE.AND P1, PT, R11, R26.reuse, PT ;  /* 0x0000001a0b00720c */ /* 0x080fe20003f26270 */
[----:B------:R-:W-:Y:S01]  /*d860*/  FMUL.FTZ R46, R46, c[0x0][0x2ec] ;  /* 0x0000bb002e2e7a20 */ /* 0x000fe20000410000 */
[----:B------:R-:W-:Y:S01]  /*d870*/  FSEL R186, R5, -INF , !P0 ;  /* 0xff80000005ba7808 */ /* 0x000fe20004000000 */
[----:B------:R-:W-:Y:S01]  /*d880*/  FFMA.FTZ R5, R31, UR4, R50 ;  /* 0x000000041f057c23 */ /* 0x000fe20008010032 */
[----:B------:R-:W-:Y:S01]  /*d890*/  FSEL R208, R4, -INF , !P1 ;  /* 0xff80000004d07808 */ /* 0x000fe20004800000 */
[----:B------:R-:W3:Y:S01]  /*d8a0*/  MUFU.TANH R20, R20 ;  /* 0x0000001400147308 */ /* 0x000ee20000002400 */
[----:B------:R-:W-:Y:S01]  /*d8b0*/  FMUL.FTZ R47, R47, c[0x0][0x2ec] ;  /* 0x0000bb002f2f7a20 */ /* 0x000fe20000410000 */
[-C--:B------:R-:W-:Y:S01]  /*d8c0*/  ISETP.GE.AND P5, PT, R9, R27.reuse, PT ;  /* 0x0000001b0900720c */ /* 0x080fe20003fa6270 */
[----:B------:R-:W-:Y:S01]  /*d8d0*/  FFMA.FTZ R31, R31, UR4, R179 ;  /* 0x000000041f1f7c23 */ /* 0x000fe200080100b3 */
[-C--:B------:R-:W-:Y:S01]  /*d8e0*/  ISETP.GE.AND P1, PT, R9, R26.reuse, PT ;  /* 0x0000001a0900720c */ /* 0x080fe20003f26270 */
[----:B------:R-:W-:Y:S01]  /*d8f0*/  FFMA.FTZ R32, R32, UR4, R178 ;  /* 0x0000000420207c23 */ /* 0x000fe200080100b2 */
[----:B------:R-:W-:Y:S01]  /*d900*/  FSEL R178, R5, -INF , !P5 ;  /* 0xff80000005b27808 */ /* 0x000fe20006800000 */
[----:B------:R-:W-:Y:S01]  /*d910*/  FMUL.FTZ R21, R21, c[0x0][0x2ec] ;  /* 0x0000bb0015157a20 */ /* 0x000fe20000410000 */
[----:B------:R-:W-:Y:S01]  /*d920*/  FSEL R179, R31, -INF , !P1 ;  /* 0xff8000001fb37808 */ /* 0x000fe20004800000 */
[----:B------:R-:W4:Y:S01]  /*d930*/  MUFU.TANH R46, R46 ;  /* 0x0000002e002e7308 */ /* 0x000f220000002400 */
[CC--:B------:R-:W-:Y:S01]  /*d940*/  ISETP.GE.AND P5, PT, R3.reuse, R27.reuse, PT ;  /* 0x0000001b0300720c */ /* 0x0c0fe20003fa6270 */
[----:B-1----:R-:W-:Y:S01]  /*d950*/  FFMA.FTZ R4, R30, UR4, R44 ;  /* 0x000000041e047c23 */ /* 0x002fe2000801002c */
[-C--:B------:R-:W-:Y:S01]  /*d960*/  ISETP.GE.AND P1, PT, R3, R26.reuse, PT ;  /* 0x0000001a0300720c */ /* 0x080fe20003f26270 */
[----:B--2---:R-:W-:Y:S01]  /*d970*/  FFMA.FTZ R3, R29, UR4, R45 ;  /* 0x000000041d037c23 */ /* 0x004fe2000801002d */
[----:B------:R-:W-:Y:S01]  /*d980*/  ISETP.GE.AND P0, PT, R8, R27, PT ;  /* 0x0000001b0800720c */ /* 0x000fe20003f06270 */
[----:B------:R-:W-:Y:S01]  /*d990*/  FMUL.FTZ R22, R22, c[0x0][0x2ec] ;  /* 0x0000bb0016167a20 */ /* 0x000fe20000410000 */
[----:B------:R-:W-:Y:S01]  /*d9a0*/  ISETP.GE.AND P6, PT, R10, R26, PT ;  /* 0x0000001a0a00720c */ /* 0x000fe20003fc6270 */
[----:B------:R-:W1:Y:S01]  /*d9b0*/  MUFU.TANH R47, R47 ;  /* 0x0000002f002f7308 */ /* 0x000e620000002400 */
[----:B------:R-:W-:Y:S01]  /*d9c0*/  FMUL.FTZ R23, R23, c[0x0][0x2ec] ;  /* 0x0000bb0017177a20 */ /* 0x000fe20000410000 */
[----:B------:R-:W-:-:S02]  /*d9d0*/  FSEL R219, R4, -INF , !P0 ;  /* 0xff80000004db7808 */ /* 0x000fc40004000000 */
[----:B------:R-:W-:Y:S02]  /*d9e0*/  FSEL R218, R3, -INF , !P5 ;  /* 0xff80000003da7808 */ /* 0x000fe40006800000 */
[C---:B------:R-:W-:Y:S02]  /*d9f0*/  ISETP.GE.AND P0, PT, R2.reuse, R27, PT ;  /* 0x0000001b0200720c */ /* 0x040fe40003f06270 */
[----:B------:R-:W2:Y:S01]  /*da00*/  MUFU.TANH R21, R21 ;  /* 0x0000001500157308 */ /* 0x000ea20000002400 */
[-C--:B------:R-:W-:Y:S01]  /*da10*/  ISETP.GE.AND P5, PT, R2, R26.reuse, PT ;  /* 0x0000001a0200720c */ /* 0x080fe20003fa6270 */
[----:B---3--:R-:W-:Y:S01]  /*da20*/  FFMA.FTZ R2, R28, UR4, R20 ;  /* 0x000000041c027c23 */ /* 0x008fe20008010014 */
[----:B------:R-:W-:Y:S01]  /*da30*/  FSEL R190, R32, -INF , !P6 ;  /* 0xff80000020be7808 */ /* 0x000fe20007000000 */
[----:B----4-:R-:W-:Y:S01]  /*da40*/  FFMA.FTZ R30, R30, UR4, R46 ;  /* 0x000000041e1e7c23 */ /* 0x010fe2000801002e */
[----:B------:R-:W-:Y:S02]  /*da50*/  ISETP.GE.AND P6, PT, R8, R26, PT ;  /* 0x0000001a0800720c */ /* 0x000fe40003fc6270 */
[----:B------:R-:W-:Y:S01]  /*da60*/  FSEL R216, R2, -INF , !P0 ;  /* 0xff80000002d87808 */ /* 0x000fe20004000000 */
[----:B------:R-:W3:Y:S01]  /*da70*/  MUFU.TANH R5, R22 ;  /* 0x0000001600057308 */ /* 0x000ee20000002400 */
[----:B------:R-:W-:Y:S01]  /*da80*/  PLOP3.LUT P0, PT, PT, PT, UP0, 0x80, 0x0 ;  /* 0x000000000000781c */ /* 0x000fe20003f0f008 */
[----:B-1----:R-:W-:Y:S01]  /*da90*/  FFMA.FTZ R29, R29, UR4, R47 ;  /* 0x000000041d1d7c23 */ /* 0x002fe2000801002f */
[----:B------:R-:W-:-:S02]  /*daa0*/  FSEL R232, R30, -INF , !P6 ;  /* 0xff8000001ee87808 */ /* 0x000fc40007000000 */
[C---:B------:R-:W-:Y:S02]  /*dab0*/  ISETP.GE.AND P6, PT, R0.reuse, R27, PT ;  /* 0x0000001b0000720c */ /* 0x040fe40003fc6270 */
[----:B------:R-:W-:Y:S01]  /*dac0*/  FSEL R223, R29, -INF , !P1 ;  /* 0xff8000001ddf7808 */ /* 0x000fe20004800000 */
[----:B------:R-:W1:Y:S01]  /*dad0*/  MUFU.TANH R4, R23 ;  /* 0x0000001700047308 */ /* 0x000e620000002400 */
[----:B------:R-:W-:Y:S01]  /*dae0*/  ISETP.GE.AND P1, PT, R0, R26, PT ;  /* 0x0000001a0000720c */ /* 0x000fe20003f26270 */
[----:B--2---:R-:W-:-:S05]  /*daf0*/  FFMA.FTZ R0, R24, UR4, R21 ;  /* 0x0000000418007c23 */ /* 0x004fca0008010015 */
[----:B------:R-:W-:Y:S01]  /*db00*/  FSEL R217, R0, -INF , !P6 ;  /* 0xff80000000d97808 */ /* 0x000fe20007000000 */
[----:B---3--:R-:W-:-:S05]  /*db10*/  FFMA.FTZ R28, R28, UR4, R5 ;  /* 0x000000041c1c7c23 */ /* 0x008fca0008010005 */
[----:B------:R-:W-:Y:S01]  /*db20*/  FSEL R221, R28, -INF , !P5 ;  /* 0xff8000001cdd7808 */ /* 0x000fe20006800000 */
[----:B-1----:R-:W-:-:S05]  /*db30*/  FFMA.FTZ R24, R24, UR4, R4 ;  /* 0x0000000418187c23 */ /* 0x002fca0008010004 */
        /* <DEDUP_REMOVED lines=64> */
.L_x_663:
[----:B------:R-:W-:Y:S05]  /*df40*/  BSYNC B0 ;  /* 0x0000000000007941 */ /* 0x000fea0003800000 */
.L_x_662:
[----:B------:R-:W0:Y:S02]  /*df50*/  LDGDEPBAR ;  /* 0x00000000000079af */ /* 0x000e240000000000 */
.L_x_661:
[----:B------:R-:W2:Y:S04]  /*df60*/  LDL.LU R61, [R1+0xc] ;  /* 0x00000c00013d7983 */ /* 0x000ea80000300800 */
[----:B------:R-:W3:Y:S04]  /*df70*/  LDL.LU R62, [R1] ;  /* 0x00000000013e7983 */ /* 0x000ee80000300800 */
[----:B------:R-:W4:Y:S04]  /*df80*/  LDL.LU R32, [R1+0x8] ;  /* 0x0000080001207983 */ /* 0x000f280000300800 */
[----:B------:R-:W5:Y:S01]  /*df90*/  LDL.LU R34, [R1+0x4] ;  /* 0x0000040001227983 */ /* 0x000f620000300800 */
[----:B------:R-:W-:Y:S01]  /*dfa0*/  FMNMX.FTZ R0, R248, R42, !PT ;  /* 0x0000002af8007209 */ /* 0x000fe20007810000 */
[----:B------:R-:W-:Y:S01]  /*dfb0*/  @UP0 UIADD3 UR8, UR8, -0x4, URZ ;  /* 0xfffffffc08080890 */ /* 0x000fe2000fffe03f */
        /* <DEDUP_REMOVED lines=36> */
[----:B-1----:R-:W1:Y:S01]  /*e200*/  SHFL.BFLY PT, R4, R103, 0x2, 0x1f ;  /* 0x0c401f0067047f89 */ /* 0x002e6200000e0000 */
        /* <DEDUP_REMOVED lines=41> */
[----:B------:R-:W-:Y:S01]  /*e4a0*/  FMNMX.FTZ R5, R243, R5, !PT ;  /* 0x00000005f3057209 */ /* 0x000fe20007810000 */
[----:B------:R1:W-:Y:S02]  /*e4b0*/  MUFU.EX2 R60, R3 ;  /* 0x00000003003c7308 */ /* 0x0003e40000000800 */
[----:B-1----:R-:W-:Y:S01]  /*e4c0*/  FMNMX.FTZ R101, R0, R101, !PT ;  /* 0x0000006500657209 */ /* 0x002fe20007810000 */
[----:B------:R-:W-:Y:S01]  /*e4d0*/  FFMA.FTZ R0, R40, c[0x0][0x23c], -R2 ;  /* 0x00008f0028007a23 */ /* 0x000fe20000010802 */
[----:B------:R-:W1:Y:S02]  /*e4e0*/  SHFL.BFLY PT, R6, R5, 0x2, 0x1f ;  /* 0x0c401f0005067f89 */ /* 0x000e6400000e0000 */
[----:B------:R-:W-:-:S02]  /*e4f0*/  FSETP.NEU.FTZ.AND P1, PT, R101, -INF , PT ;  /* 0xff8000006500780b */ /* 0x000fc40003f3d000 */
[----:B------:R1:W-:Y:S01]  /*e500*/  MUFU.EX2 R65, R0 ;  /* 0x0000000000417308 */ /* 0x0003e20000000800 */
[----:B------:R-:W-:-:S07]  /*e510*/  FFMA.FTZ R3, R41, c[0x0][0x23c], -R2 ;  /* 0x00008f0029037a23 */ /* 0x000fce0000010802 */
[----:B------:R1:W1:Y:S02]  /*e520*/  MUFU.EX2 R29, R3 ;  /* 0x00000003001d7308 */ /* 0x0002640000000800 */
[----:B-1----:R-:W-:Y:S02]  /*e530*/  FFMA.FTZ R0, R25, c[0x0][0x23c], -R2 ;  /* 0x00008f0019007a23 */ /* 0x002fe40000010802 */
[----:B------:R-:W-:Y:S04]  /*e540*/  LDSM.16.MT88.4 R24, [R224+0xa000] ;  /* 0x00a00000e018783b */ /* 0x000fe80000004200 */
[----:B------:R1:W-:Y:S01]  /*e550*/  MUFU.EX2 R64, R0 ;  /* 0x0000000000407308 */ /* 0x0003e20000000800 */
[----:B------:R-:W-:-:S05]  /*e560*/  FMUL.FTZ R3, R101, c[0x0][0x23c] ;  /* 0x00008f0065037a20 */ /* 0x000fca0000410000 */
[----:B------:R-:W-:-:S05]  /*e570*/  FSEL R3, R3, RZ, P1 ;  /* 0x000000ff03037208 */ /* 0x000fca0000800000 */
[----:B-1----:R-:W-:-:S04]  /*e580*/  FFMA.FTZ R0, R43, c[0x0][0x23c], -R3 ;  /* 0x00008f002b007a23 */ /* 0x002fc80000010803 */
[----:B------:R1:W-:Y:S02]  /*e590*/  MUFU.EX2 R31, R0 ;  /* 0x00000000001f7308 */ /* 0x0003e40000000800 */
[----:B-1----:R-:W-:Y:S01]  /*e5a0*/  FMNMX.FTZ R0, R4, R7, !PT ;  /* 0x0000000704007209 */ /* 0x002fe20007810000 */
[----:B------:R-:W-:-:S04]  /*e5b0*/  FFMA.FTZ R4, R49, c[0x0][0x23c], -R3 ;  /* 0x00008f0031047a23 */ /* 0x000fc80000010803 */
[----:B------:R-:W1:Y:S01]  /*e5c0*/  SHFL.BFLY PT, R9, R0, 0x1, 0x1f ;  /* 0x0c201f0000097f89 */ /* 0x000e6200000e0000 */
[----:B------:R1:W-:Y:S02]  /*e5d0*/  MUFU.EX2 R33, R4 ;  /* 0x0000000400217308 */ /* 0x0003e40000000800 */
[----:B-1----:R-:W-:Y:S01]  /*e5e0*/  FMNMX.FTZ R4, R5, R6, !PT ;  /* 0x0000000605047209 */ /* 0x002fe20007810000 */
[----:B------:R-:W-:Y:S01]  /*e5f0*/  FFMA.FTZ R5, R48, c[0x0][0x23c], -R3 ;  /* 0x00008f0030057a23 */ /* 0x000fe20000010803 */
[----:B------:R-:W-:Y:S01]  /*e600*/  FSEL R6, R103, RZ, P2 ;  /* 0x000000ff67067208 */ /* 0x000fe20001000000 */
[----:B------:R-:W-:Y:S03]  /*e610*/  LDSM.16.MT88.4 R48, [R224+0xb000] ;  /* 0x00b00000e030783b */ /* 0x000fe60000004200 */
[----:B------:R1:W-:Y:S01]  /*e620*/  MUFU.EX2 R11, R5 ;  /* 0x00000005000b7308 */ /* 0x0003e20000000800 */
[----:B------:R-:W1:Y:S01]  /*e630*/  SHFL.BFLY PT, R8, R4, 0x1, 0x1f ;  /* 0x0c201f0004087f89 */ /* 0x000e6200000e0000 */
[----:B------:R-:W-:Y:S01]  /*e640*/  FADD.FTZ R7, R248, -R6 ;  /* 0x80000006f8077221 */ /* 0x000fe20000010000 */
[----:B------:R-:W-:-:S02]  /*e650*/  FSEL R6, R101, RZ, P1 ;  /* 0x000000ff65067208 */ /* 0x000fc40000800000 */
[----:B------:R-:W-:Y:S01]  /*e660*/  FMNMX.FTZ R105, R0, R9, !PT ;  /* 0x0000000900697209 */ /* 0x000fe20007810000 */
[----:B------:R-:W-:-:S03]  /*e670*/  FMUL.FTZ R7, R7, c[0x0][0x23c] ;  /* 0x00008f0007077a20 */ /* 0x000fc60000410000 */
[C---:B------:R-:W-:Y:S01]  /*e680*/  FSETP.NEU.FTZ.AND P2, PT, R105.reuse, -INF , PT ;  /* 0xff8000006900780b */ /* 0x040fe20003f5d000 */
[----:B------:R-:W-:Y:S01]  /*e690*/  FMUL.FTZ R0, R105, c[0x0][0x23c] ;  /* 0x00008f0069007a20 */ /* 0x000fe20000410000 */
[----:B------:R-:W1:Y:S02]  /*e6a0*/  MUFU.EX2 R102, R7 ;  /* 0x0000000700667308 */ /* 0x000e640000000800 */
[----:B-1----:R-:W-:Y:S02]  /*e6b0*/  FFMA.FTZ R5, R14, c[0x0][0x23c], -R3 ;  /* 0x00008f000e057a23 */ /* 0x002fe40000010803 */
[----:B------:R-:W-:-:S04]  /*e6c0*/  FSEL R13, R0, RZ, P2 ;  /* 0x000000ff000d7208 */ /* 0x000fc80001000000 */
[----:B------:R1:W1:Y:S01]  /*e6d0*/  MUFU.EX2 R30, R5 ;  /* 0x00000005001e7308 */ /* 0x0002620000000800 */
[--C-:B------:R-:W-:Y:S02]  /*e6e0*/  FFMA.FTZ R0, R52, c[0x0][0x23c], -R13.reuse ;  /* 0x00008f0034007a23 */ /* 0x100fe4000001080d */
[--C-:B------:R-:W-:Y:S01]  /*e6f0*/  FFMA.FTZ R9, R54, c[0x0][0x23c], -R13.reuse ;  /* 0x00008f0036097a23 */ /* 0x100fe2000001080d */
[----:B------:R-:W-:Y:S01]  /*e700*/  FMNMX.FTZ R104, R4, R8, !PT ;  /* 0x0000000804687209 */ /* 0x000fe20007810000 */
[----:B------:R-:W-:-:S03]  /*e710*/  FFMA.FTZ R8, R55, c[0x0][0x23c], -R13 ;  /* 0x00008f0037087a23 */ /* 0x000fc6000001080d */
[----:B------:R1:W-:Y:S01]  /*e720*/  MUFU.EX2 R66, R0 ;  /* 0x0000000000427308 */ /* 0x0003e20000000800 */
[----:B------:R-:W-:Y:S01]  /*e730*/  F2FP.PACK_AB R4, R29, R60 ;  /* 0x0000003c1d04723e */ /* 0x000fe200000000ff */
[-C--:B------:R-:W-:Y:S01]  /*e740*/  FMUL.FTZ R136, R136, R102.reuse ;  /* 0x0000006688887220 */ /* 0x080fe20000410000 */
[----:B------:R-:W-:Y:S01]  /*e750*/  FSETP.NEU.FTZ.AND P1, PT, R104, -INF , PT ;  /* 0xff8000006800780b */ /* 0x000fe20003f3d000 */
[-C--:B------:R-:W-:Y:S02]  /*e760*/  FMUL.FTZ R137, R137, R102.reuse ;  /* 0x0000006689897220 */ /* 0x080fe40000410000 */
[----:B------:R-:W-:Y:S02]  /*e770*/  FMUL.FTZ R112, R112, R102 ;  /* 0x0000006670707220 */ /* 0x000fe40000410000 */
[----:B-1----:R-:W-:Y:S01]  /*e780*/  FADD.FTZ R5, R231, -R6 ;  /* 0x80000006e7057221 */ /* 0x002fe20000010000 */
[----:B------:R-:W-:Y:S01]  /*e790*/  F2FP.PACK_AB R6, R64, R65 ;  /* 0x000000414006723e */ /* 0x000fe200000000ff */
[----:B------:R1:W-:Y:S01]  /*e7a0*/  MUFU.EX2 R28, R9 ;  /* 0x00000009001c7308 */ /* 0x0003e20000000800 */
[----:B------:R-:W-:Y:S01]  /*e7b0*/  F2FP.PACK_AB R7, R30, R11 ;  /* 0x0000000b1e07723e */ /* 0x000fe200000000ff */
[----:B------:R-:W-:-:S02]  /*e7c0*/  FMUL.FTZ R5, R5, c[0x0][0x23c] ;  /* 0x00008f0005057a20 */ /* 0x000fc40000410000 */
[-C--:B------:R-:W-:Y:S02]  /*e7d0*/  FMUL.FTZ R113, R113, R102.reuse ;  /* 0x0000006671717220 */ /* 0x080fe40000410000 */
[----:B------:R-:W-:Y:S02]  /*e7e0*/  FMUL.FTZ R0, R104, c[0x0][0x23c] ;  /* 0x00008f0068007a20 */ /* 0x000fe40000410000 */
[----:B------:R2:W2:Y:S01]  /*e7f0*/  MUFU.EX2 R100, R5 ;  /* 0x0000000500647308 */ /* 0x0004a20000000800 */
[-C--:B------:R-:W-:Y:S02]  /*e800*/  FMUL.FTZ R164, R164, R102.reuse ;  /* 0x00000066a4a47220 */ /* 0x080fe40000410000 */
[----:B------:R-:W-:Y:S01]  /*e810*/  FSEL R12, R0, RZ, P1 ;  /* 0x000000ff000c7208 */ /* 0x000fe20000800000 */
[----:B------:R-:W-:Y:S02]  /*e820*/  FFMA.FTZ R0, R57, c[0x0][0x23c], -R13 ;  /* 0x00008f0039007a23 */ /* 0x000fe4000001080d */
[----:B------:R-:W-:-:S02]  /*e830*/  FMUL.FTZ R165, R165, R102 ;  /* 0x00000066a5a57220 */ /* 0x000fc40000410000 */
[----:B-1----:R-:W-:Y:S01]  /*e840*/  FFMA.FTZ R9, R53, c[0x0][0x23c], -R12 ;  /* 0x00008f0035097a23 */ /* 0x002fe2000001080c */
[----:B------:R1:W-:Y:S01]  /*e850*/  MUFU.EX2 R63, R8 ;  /* 0x00000008003f7308 */ /* 0x0003e20000000800 */
[-C--:B------:R-:W-:Y:S02]  /*e860*/  FMUL.FTZ R76, R76, R102.reuse ;  /* 0x000000664c4c7220 */ /* 0x080fe40000410000 */
[-C--:B------:R-:W-:Y:S02]  /*e870*/  FMUL.FTZ R77, R77, R102.reuse ;  /* 0x000000664d4d7220 */ /* 0x080fe40000410000 */
[----:B------:R-:W-:Y:S01]  /*e880*/  FMUL.FTZ R92, R92, R102 ;  /* 0x000000665c5c7220 */ /* 0x000fe20000410000 */
[----:B--2---:R-:W-:Y:S01]  /*e890*/  F2FP.PACK_AB R5, R33, R31 ;  /* 0x0000001f2105723e */ /* 0x004fe200000000ff */
[-C--:B------:R-:W-:Y:S01]  /*e8a0*/  FMUL.FTZ R138, R138, R100.reuse ;  /* 0x000000648a8a7220 */ /* 0x080fe20000410000 */
[----:B------:R2:W2:Y:S01]  /*e8b0*/  MUFU.EX2 R67, R9 ;  /* 0x0000000900437308 */ /* 0x0004a20000000800 */
[----:B------:R-:W-:-:S02]  /*e8c0*/  FMUL.FTZ R139, R139, R100 ;  /* 0x000000648b8b7220 */ /* 0x000fc40000410000 */
[-C--:B------:R-:W-:Y:S02]  /*e8d0*/  FMUL.FTZ R114, R114, R100.reuse ;  /* 0x0000006472727220 */ /* 0x080fe40000410000 */
[-C--:B------:R-:W-:Y:S02]  /*e8e0*/  FMUL.FTZ R115, R115, R100.reuse ;  /* 0x0000006473737220 */ /* 0x080fe40000410000 */
[----:B-1----:R-:W-:Y:S01]  /*e8f0*/  FFMA.FTZ R8, R56, c[0x0][0x23c], -R12 ;  /* 0x00008f0038087a23 */ /* 0x002fe2000001080c */
[----:B------:R-:W-:Y:S01]  /*e900*/  HMMA.16816.F32 R192, R4, R22, R136 ;  /* 0x0000001604c0723c */ /* 0x000fe20000001888 */
[----:B------:R1:W-:Y:S01]  /*e910*/  MUFU.EX2 R138, R0 ;  /* 0x00000000008a7308 */ /* 0x0003e20000000800 */
[-C--:B------:R-:W-:Y:S02]  /*e920*/  FMUL.FTZ R166, R166, R100.reuse ;  /* 0x00000064a6a67220 */ /* 0x080fe40000410000 */
[-C--:B------:R-:W-:Y:S02]  /*e930*/  FMUL.FTZ R167, R167, R100.reuse ;  /* 0x00000064a7a77220 */ /* 0x080fe40000410000 */
[----:B------:R-:W-:-:S02]  /*e940*/  FMUL.FTZ R78, R78, R100 ;  /* 0x000000644e4e7220 */ /* 0x000fc40000410000 */
[----:B--2---:R-:W-:Y:S01]  /*e950*/  FFMA.FTZ R9, R58, c[0x0][0x23c], -R12 ;  /* 0x00008f003a097a23 */ /* 0x004fe2000001080c */
[----:B------:R2:W-:Y:S01]  /*e960*/  MUFU.EX2 R139, R8 ;  /* 0x00000008008b7308 */ /* 0x0005e20000000800 */
[----:B------:R-:W-:Y:S01]  /*e970*/  FMUL.FTZ R79, R79, R100 ;  /* 0x000000644f4f7220 */ /* 0x000fe20000410000 */
[C---:B------:R-:W-:Y:S01]  /*e980*/  HMMA.16816.F32 R204, R4.reuse, R16, R112 ;  /* 0x0000001004cc723c */ /* 0x040fe20000001870 */
[----:B------:R-:W-:Y:S02]  /*e990*/  FMUL.FTZ R93, R93, R102 ;  /* 0x000000665d5d7220 */ /* 0x000fe40000410000 */
[-C--:B------:R-:W-:Y:S02]  /*e9a0*/  FMUL.FTZ R94, R94, R100.reuse ;  /* 0x000000645e5e7220 */ /* 0x080fe40000410000 */
[----:B------:R-:W-:Y:S01]  /*e9b0*/  FMUL.FTZ R95, R95, R100 ;  /* 0x000000645f5f7220 */ /* 0x000fe20000410000 */
[----:B-1----:R-:W-:Y:S01]  /*e9c0*/  FSEL R0, R105, RZ, P2 ;  /* 0x000000ff69007208 */ /* 0x002fe20001000000 */
[----:B------:R1:W1:Y:S01]  /*e9d0*/  MUFU.EX2 R241, R9 ;  /* 0x0000000900f17308 */ /* 0x0002620000000800 */
[-C--:B------:R-:W-:Y:S01]  /*e9e0*/  FMUL.FTZ R120, R120, R102.reuse ;  /* 0x0000006678787220 */ /* 0x080fe20000410000 */
[----:B------:R-:W-:Y:S01]  /*e9f0*/  HMMA.16816.F32 R112, R4, R44, R164 ;  /* 0x0000002c0470723c */ /* 0x000fe200000018a4 */
[----:B------:R-:W-:-:S02]  /*ea00*/  FMUL.FTZ R121, R121, R102 ;  /* 0x0000006679797220 */ /* 0x000fc40000410000 */
[----:B------:R-:W-:Y:S01]  /*ea10*/  FADD.FTZ R10, R249, -R0 ;  /* 0x80000000f90a7221 */ /* 0x000fe20000010000 */
[----:B------:R-:W-:Y:S01]  /*ea20*/  FSEL R0, R104, RZ, P1 ;  /* 0x000000ff68007208 */ /* 0x000fe20000800000 */
[----:B--2---:R-:W-:Y:S02]  /*ea30*/  FFMA.FTZ R8, R59, c[0x0][0x23c], -R12 ;  /* 0x00008f003b087a23 */ /* 0x004fe4000001080c */
[----:B------:R-:W-:Y:S01]  /*ea40*/  FMUL.FTZ R10, R10, c[0x0][0x23c] ;  /* 0x00008f000a0a7a20 */ /* 0x000fe20000410000 */
[C---:B------:R-:W-:Y:S01]  /*ea50*/  HMMA.16816.F32 R164, R4.reuse, R50, R76 ;  /* 0x0000003204a4723c */ /* 0x040fe2000000184c */
[----:B------:R-:W-:Y:S01]  /*ea60*/  FADD.FTZ R0, R250, -R0 ;  /* 0x80000000fa007221 */ /* 0x000fe20000010000 */
[----:B------:R-:W-:Y:S01]  /*ea70*/  MUFU.EX2 R137, R8 ;  /* 0x0000000800897308 */ /* 0x000fe20000000800 */
[-C--:B------:R-:W-:Y:S02]  /*ea80*/  FMUL.FTZ R122, R122, R100.reuse ;  /* 0x000000647a7a7220 */ /* 0x080fe40000410000 */
[----:B------:R-:W-:Y:S01]  /*ea90*/  FMUL.FTZ R0, R0, c[0x0][0x23c] ;  /* 0x00008f0000007a20 */ /* 0x000fe20000410000 */
[----:B-1----:R-:W-:Y:S01]  /*eaa0*/  MOV R9, R65 ;  /* 0x0000004100097202 */ /* 0x002fe20000000f00 */
[----:B------:R-:W-:Y:S01]  /*eab0*/  FMUL.FTZ R123, R123, R100 ;  /* 0x000000647b7b7220 */ /* 0x000fe20000410000 */
[----:B------:R-:W-:Y:S01]  /*eac0*/  HMMA.16816.F32 R76, R4, R38, R92 ;  /* 0x00000026044c723c */ /* 0x000fe2000000185c */
[-C--:B------:R-:W-:Y:S01]  /*ead0*/  FMUL.FTZ R168, R168, R102.reuse ;  /* 0x00000066a8a87220 */ /* 0x080fe20000410000 */
[----:B------:R1:W2:Y:S01]  /*eae0*/  MUFU.EX2 R15, R10 ;  /* 0x0000000a000f7308 */ /* 0x0002a20000000800 */
[----:B------:R-:W-:-:S02]  /*eaf0*/  FMUL.FTZ R169, R169, R102 ;  /* 0x00000066a9a97220 */ /* 0x000fc40000410000 */
[-C--:B------:R-:W-:Y:S02]  /*eb00*/  FMUL.FTZ R170, R170, R100.reuse ;  /* 0x00000064aaaa7220 */ /* 0x080fe40000410000 */
[----:B------:R-:W-:Y:S01]  /*eb10*/  FMUL.FTZ R171, R171, R100 ;  /* 0x00000064abab7220 */ /* 0x000fe20000410000 */
[----:B------:R-:W-:Y:S01]  /*eb20*/  MOV R92, R67 ;  /* 0x00000043005c7202 */ /* 0x000fe20000000f00 */
[-C--:B------:R-:W-:Y:S01]  /*eb30*/  FMUL.FTZ R132, R132, R102.reuse ;  /* 0x0000006684847220 */ /* 0x080fe20000410000 */
[----:B------:R-:W2:Y:S01]  /*eb40*/  MUFU.EX2 R14, R0 ;  /* 0x00000000000e7308 */ /* 0x000ea20000000800 */
[----:B------:R-:W-:Y:S01]  /*eb50*/  FMUL.FTZ R133, R133, R102 ;  /* 0x0000006685857220 */ /* 0x000fe20000410000 */
[----:B------:R-:W-:Y:S01]  /*eb60*/  MOV R95, R66 ;  /* 0x00000042005f7202 */ /* 0x000fe20000000f00 */
[-C--:B------:R-:W-:Y:S01]  /*eb70*/  FMUL.FTZ R134, R134, R100.reuse ;  /* 0x0000006486867220 */ /* 0x080fe20000410000 */
[C---:B------:R-:W-:Y:S01]  /*eb80*/  HMMA.16816.F32 R200, R4.reuse, R18, R120 ;  /* 0x0000001204c8723c */ /* 0x040fe20000001878 */
[----:B------:R-:W-:Y:S01]  /*eb90*/  FMUL.FTZ R135, R135, R100 ;  /* 0x0000006487877220 */ /* 0x000fe20000410000 */
[----:B-----5:R-:W-:Y:S01]  /*eba0*/  MOV R93, R34 ;  /* 0x00000022005d7202 */ /* 0x020fe20000000f00 */
[-C--:B------:R-:W-:Y:S01]  /*ebb0*/  FMUL.FTZ R148, R148, R102.reuse ;  /* 0x0000006694947220 */ /* 0x080fe20000410000 */
[----:B-1----:R-:W-:Y:S01]  /*ebc0*/  MOV R10, R241 ;  /* 0x000000f1000a7202 */ /* 0x002fe20000000f00 */
[----:B------:R-:W-:Y:S01]  /*ebd0*/  FMUL.FTZ R149, R149, R102 ;  /* 0x0000006695957220 */ /* 0x000fe20000410000 */
[----:B------:R-:W-:Y:S01]  /*ebe0*/  MOV R94, R31 ;  /* 0x0000001f005e7202 */ /* 0x000fe20000000f00 */
        /* <DEDUP_REMOVED lines=13> */
[----:B------:R-:W-:Y:S01]  /*ecc0*/  MOV R135, R64 ;  /* 0x0000004000877202 */ /* 0x000fe20000000f00 */
[----:B------:R-:W-:Y:S01]  /*ecd0*/  FMUL.FTZ R88, R88, R102 ;  /* 0x0000006658587220 */ /* 0x000fe20000410000 */
[----:B---3--:R-:W-:Y:S01]  /*ece0*/  MOV R134, R62 ;  /* 0x0000003e00867202 */ /* 0x008fe20000000f00 */
[----:B------:R-:W-:Y:S01]  /*ecf0*/  FMUL.FTZ R89, R89, R102 ;  /* 0x0000006659597220 */ /* 0x000fe20000410000 */
[----:B------:R-:W-:Y:S01]  /*ed00*/  MOV R133, R61 ;  /* 0x0000003d00857202 */ /* 0x000fe20000000f00 */
[-C--:B------:R-:W-:Y:S01]  /*ed10*/  FMUL.FTZ R90, R90, R100.reuse ;  /* 0x000000645a5a7220 */ /* 0x080fe20000410000 */
[----:B------:R-:W-:Y:S01]  /*ed20*/  HMMA.16816.F32 R180, R4, R26, R152 ;  /* 0x0000001a04b4723c */ /* 0x000fe20000001898 */
[----:B------:R-:W-:Y:S01]  /*ed30*/  FMUL.FTZ R91, R91, R100 ;  /* 0x000000645b5b7220 */ /* 0x000fe20000410000 */
[----:B------:R-:W-:Y:S01]  /*ed40*/  MOV R132, R60 ;  /* 0x0000003c00847202 */ /* 0x000fe20000000f00 */
[----:B--2---:R-:W-:-:S02]  /*ed50*/  FMUL.FTZ R116, R116, R15 ;  /* 0x0000000f74747220 */ /* 0x004fc40000410000 */
[-C--:B------:R-:W-:Y:S02]  /*ed60*/  FMUL.FTZ R117, R117, R15.reuse ;  /* 0x0000000f75757220 */ /* 0x080fe40000410000 */
[-C--:B------:R-:W-:Y:S01]  /*ed70*/  FMUL.FTZ R118, R118, R14.reuse ;  /* 0x0000000e76767220 */ /* 0x080fe20000410000 */
[C---:B------:R-:W-:Y:S01]  /*ed80*/  HMMA.16816.F32 R168, R4.reuse, R48, R72 ;  /* 0x0000003004a8723c */ /* 0x040fe20000001848 */
[-C--:B------:R-:W-:Y:S02]  /*ed90*/  FMUL.FTZ R119, R119, R14.reuse ;  /* 0x0000000e77777220 */ /* 0x080fe40000410000 */
[----:B------:R-:W-:Y:S02]  /*eda0*/  FFMA.FTZ R0, R176, c[0x0][0x23c], -R2 ;  /* 0x00008f00b0007a23 */ /* 0x000fe40000010802 */
[-C--:B------:R-:W-:Y:S02]  /*edb0*/  FMUL.FTZ R144, R144, R15.reuse ;  /* 0x0000000f90907220 */ /* 0x080fe40000410000 */
[----:B------:R-:W-:Y:S01]  /*edc0*/  FMUL.FTZ R145, R145, R15 ;  /* 0x0000000f91917220 */ /* 0x000fe20000410000 */
[----:B------:R-:W-:Y:S01]  /*edd0*/  HMMA.16816.F32 R88, R4, R36, R88 ;  /* 0x000000240458723c */ /* 0x000fe20000001858 */
[----:B------:R-:W-:-:S02]  /*ede0*/  FMUL.FTZ R146, R146, R14 ;  /* 0x0000000e92927220 */ /* 0x000fc40000410000 */
[----:B------:R-:W-:Y:S02]  /*edf0*/  FMUL.FTZ R147, R147, R14 ;  /* 0x0000000e93937220 */ /* 0x000fe40000410000 */
[----:B------:R-:W-:Y:S02]  /*ee00*/  FMUL.FTZ R124, R124, R15 ;  /* 0x0000000f7c7c7220 */ /* 0x000fe40000410000 */
[----:B------:R-:W-:Y:S01]  /*ee10*/  F2FP.PACK_AB R4, R28, R95 ;  /* 0x0000005f1c04723e */ /* 0x000fe200000000ff */
[----:B------:R-:W-:Y:S01]  /*ee20*/  FMUL.FTZ R125, R125, R15 ;  /* 0x0000000f7d7d7220 */ /* 0x000fe20000410000 */
[----:B------:R-:W-:Y:S01]  /*ee30*/  F2FP.PACK_AB R5, R139, R92 ;  /* 0x0000005c8b05723e */ /* 0x000fe200000000ff */
[-C--:B------:R-:W-:Y:S01]  /*ee40*/  FMUL.FTZ R126, R126, R14.reuse ;  /* 0x0000000e7e7e7220 */ /* 0x080fe20000410000 */
[----:B------:R-:W-:Y:S01]  /*ee50*/  F2FP.PACK_AB R6, R138, R63 ;  /* 0x0000003f8a06723e */ /* 0x000fe200000000ff */
[----:B------:R-:W-:Y:S01]  /*ee60*/  FMUL.FTZ R127, R127, R14 ;  /* 0x0000000e7f7f7220 */ /* 0x000fe20000410000 */
[----:B------:R-:W-:Y:S01]  /*ee70*/  F2FP.PACK_AB R7, R137, R10 ;  /* 0x0000000a8907723e */ /* 0x000fe200000000ff */
[----:B------:R-:W-:-:S02]  /*ee80*/  FFMA.FTZ R8, R106, c[0x0][0x23c], -R2 ;  /* 0x00008f006a087a23 */ /* 0x000fc40000010802 */
[-C--:B------:R-:W-:Y:S02]  /*ee90*/  FMUL.FTZ R160, R160, R15.reuse ;  /* 0x0000000fa0a07220 */ /* 0x080fe40000410000 */
[----:B------:R1:W-:Y:S01]  /*eea0*/  MUFU.EX2 R136, R8 ;  /* 0x0000000800887308 */ /* 0x0003e20000000800 */
[-C--:B------:R-:W-:Y:S01]  /*eeb0*/  FMUL.FTZ R161, R161, R15.reuse ;  /* 0x0000000fa1a17220 */ /* 0x080fe20000410000 */
[C---:B------:R-:W-:Y:S01]  /*eec0*/  HMMA.16816.F32 R152, R4.reuse, R16, R116 ;  /* 0x000000100498723c */ /* 0x040fe20000001874 */
[-C--:B------:R-:W-:Y:S02]  /*eed0*/  FMUL.FTZ R162, R162, R14.reuse ;  /* 0x0000000ea2a27220 */ /* 0x080fe40000410000 */
[----:B------:R-:W-:Y:S02]  /*eee0*/  FMUL.FTZ R163, R163, R14 ;  /* 0x0000000ea3a37220 */ /* 0x000fe40000410000 */
[----:B------:R-:W-:Y:S01]  /*eef0*/  FMUL.FTZ R68, R68, R15 ;  /* 0x0000000f44447220 */ /* 0x000fe20000410000 */
[----:B------:R2:W-:Y:S01]  /*ef00*/  MUFU.EX2 R117, R0 ;  /* 0x0000000000757308 */ /* 0x0005e20000000800 */
[----:B------:R-:W-:Y:S01]  /*ef10*/  MOV R16, R33 ;  /* 0x0000002100107202 */ /* 0x000fe20000000f00 */
[C---:B------:R-:W-:Y:S01]  /*ef20*/  HMMA.16816.F32 R64, R4.reuse, R24, R144 ;  /* 0x000000180440723c */ /* 0x040fe20000001890 */
[----:B----4-:R-:W-:Y:S01]  /*ef30*/  MOV R119, R32 ;  /* 0x0000002000777202 */ /* 0x010fe20000000f00 */
[----:B------:R-:W-:Y:S01]  /*ef40*/  FMUL.FTZ R69, R69, R15 ;  /* 0x0000000f45457220 */ /* 0x000fe20000410000 */
[----:B------:R-:W-:Y:S01]  /*ef50*/  MOV R118, R30 ;  /* 0x0000001e00767202 */ /* 0x000fe20000000f00 */
[----:B------:R-:W-:Y:S01]  /*ef60*/  FMUL.FTZ R70, R70, R14 ;  /* 0x0000000e46467220 */ /* 0x000fe20000410000 */
[----:B------:R-:W-:Y:S01]  /*ef70*/  MOV R116, R28 ;  /* 0x0000001c00747202 */ /* 0x000fe20000000f00 */
[----:B-1----:R-:W-:Y:S01]  /*ef80*/  FFMA.FTZ R8, R188, c[0x0][0x23c], -R3 ;  /* 0x00008f00bc087a23 */ /* 0x002fe20000010803 */
[----:B------:R-:W-:Y:S01]  /*ef90*/  MOV R17, R63 ;  /* 0x0000003f00117202 */ /* 0x000fe20000000f00 */
[----:B------:R-:W-:Y:S01]  /*efa0*/  HMMA.16816.F32 R148, R4, R18, R124 ;  /* 0x000000120494723c */ /* 0x000fe2000000187c */
[----:B------:R-:W-:Y:S01]  /*efb0*/  FMUL.FTZ R71, R71, R14 ;  /* 0x0000000e47477220 */ /* 0x000fe20000410000 */
[----:B------:R-:W-:Y:S01]  /*efc0*/  MUFU.EX2 R250, R8 ;  /* 0x0000000800fa7308 */ /* 0x000fe20000000800 */
[----:B------:R-:W-:Y:S01]  /*efd0*/  FMUL.FTZ R84, R84, R15 ;  /* 0x0000000f54547220 */ /* 0x000fe20000410000 */
[----:B------:R-:W-:Y:S01]  /*efe0*/  MOV R146, R139 ;  /* 0x0000008b00927202 */ /* 0x000fe20000000f00 */
[----:B------:R-:W-:-:S02]  /*eff0*/  FMUL.FTZ R85, R85, R15 ;  /* 0x0000000f55557220 */ /* 0x000fc40000410000 */
[----:B--2---:R-:W-:Y:S01]  /*f000*/  FFMA.FTZ R0, R107, c[0x0][0x23c], -R2 ;  /* 0x00008f006b007a23 */ /* 0x004fe20000010802 */
[----:B------:R-:W-:Y:S01]  /*f010*/  MOV R127, R29 ;  /* 0x0000001d007f7202 */ /* 0x000fe20000000f00 */
[-C--:B------:R-:W-:Y:S01]  /*f020*/  FMUL.FTZ R86, R86, R14.reuse ;  /* 0x0000000e56567220 */ /* 0x080fe20000410000 */
[----:B------:R-:W-:Y:S01]  /*f030*/  LDSM.16.MT88.4 R28, [R226+0x9400] ;  /* 0x00940000e21c783b */ /* 0x000fe20000004200 */
[----:B------:R1:W2:Y:S01]  /*f040*/  MUFU.EX2 R147, R0 ;  /* 0x0000000000937308 */ /* 0x0002a20000000800 */
[----:B------:R-:W-:Y:S01]  /*f050*/  FMUL.FTZ R87, R87, R14 ;  /* 0x0000000e57577220 */ /* 0x000fe20000410000 */
        /* <DEDUP_REMOVED lines=8> */
[----:B------:R-:W-:Y:S01]  /*f0e0*/  HMMA.16816.F32 R40, R4, R48, R68 ;  /* 0x000000300428723c */ /* 0x000fe20000001844 */
[----:B------:R-:W-:-:S02]  /*f0f0*/  FMUL.FTZ R140, R140, R15 ;  /* 0x0000000f8c8c7220 */ /* 0x000fc40000410000 */
[-C--:B------:R-:W-:Y:S02]  /*f100*/  FMUL.FTZ R141, R141, R15.reuse ;  /* 0x0000000f8d8d7220 */ /* 0x080fe40000410000 */
[-C--:B------:R-:W-:Y:S02]  /*f110*/  FMUL.FTZ R142, R142, R14.reuse ;  /* 0x0000000e8e8e7220 */ /* 0x080fe40000410000 */
[----:B-1----:R-:W-:Y:S01]  /*f120*/  FFMA.FTZ R0, R35, c[0x0][0x23c], -R2 ;  /* 0x00008f0023007a23 */ /* 0x002fe20000010802 */
[----:B------:R-:W-:Y:S01]  /*f130*/  HMMA.16816.F32 R52, R4, R36, R84 ;  /* 0x000000240434723c */ /* 0x000fe20000001854 */
[----:B------:R-:W-:Y:S01]  /*f140*/  LDSM.16.MT88.4 R32, [R224+0x9400] ;  /* 0x00940000e020783b */ /* 0x000fe20000004200 */
[----:B------:R-:W-:Y:S01]  /*f150*/  FMUL.FTZ R143, R143, R14 ;  /* 0x0000000e8f8f7220 */ /* 0x000fe20000410000 */
[----:B------:R1:W-:Y:S01]  /*f160*/  MUFU.EX2 R18, R0 ;  /* 0x0000000000127308 */ /* 0x0003e20000000800 */
        /* <DEDUP_REMOVED lines=8> */
[C---:B------:R-:W-:Y:S01]  /*f1f0*/  HMMA.16816.F32 R140, R4.reuse, R22, R140 ;  /* 0x00000016048c723c */ /* 0x040fe2000000188c */
[----:B------:R-:W-:Y:S01]  /*f200*/  FMUL.FTZ R175, R175, R14 ;  /* 0x0000000eafaf7220 */ /* 0x000fe20000410000 */
[----:B------:R-:W-:Y:S01]  /*f210*/  MOV R128, R137 ;  /* 0x0000008900807202 */ /* 0x000fe20000000f00 */
[----:B-1----:R-:W-:Y:S01]  /*f220*/  FFMA.FTZ R0, R185, c[0x0][0x23c], -R3 ;  /* 0x00008f00b9007a23 */ /* 0x002fe20000010803 */
[----:B------:R-:W-:Y:S01]  /*f230*/  MOV R129, R138 ;  /* 0x0000008a00817202 */ /* 0x000fe20000000f00 */
[----:B------:R-:W-:Y:S01]  /*f240*/  FMUL.FTZ R80, R80, R15 ;  /* 0x0000000f50507220 */ /* 0x000fe20000410000 */
[----:B------:R-:W-:Y:S01]  /*f250*/  MOV R131, R9 ;  /* 0x0000000900837202 */ /* 0x000fe20000000f00 */
[----:B------:R1:W3:Y:S01]  /*f260*/  MUFU.EX2 R248, R0 ;  /* 0x0000000000f87308 */ /* 0x0002e20000000800 */
[----:B------:R-:W-:Y:S01]  /*f270*/  FMUL.FTZ R81, R81, R15 ;  /* 0x0000000f51517220 */ /* 0x000fe20000410000 */
[----:B------:R-:W-:Y:S01]  /*f280*/  HMMA.16816.F32 R60, R4, R26, R156 ;  /* 0x0000001a043c723c */ /* 0x000fe2000000189c */
[-C--:B------:R-:W-:Y:S01]  /*f290*/  FMUL.FTZ R82, R82, R14.reuse ;  /* 0x0000000e52527220 */ /* 0x080fe20000410000 */
[----:B------:R-:W-:Y:S01]  /*f2a0*/  MOV R130, R11 ;  /* 0x0000000b00827202 */ /* 0x000fe20000000f00 */
[----:B------:R-:W-:Y:S01]  /*f2b0*/  FMUL.FTZ R83, R83, R14 ;  /* 0x0000000e53537220 */ /* 0x000fe20000410000 */
[----:B------:R-:W4:Y:S01]  /*f2c0*/  LDSM.16.MT88.4 R24, [R224+0xa400] ;  /* 0x00a40000e018783b */ /* 0x000f220000004200 */
[----:B------:R-:W-:-:S02]  /*f2d0*/  FMUL.FTZ R96, R96, R15 ;  /* 0x0000000f60607220 */ /* 0x000fc40000410000 */
[----:B------:R-:W-:Y:S01]  /*f2e0*/  FMUL.FTZ R97, R97, R15 ;  /* 0x0000000f61617220 */ /* 0x000fe20000410000 */
[C---:B------:R-:W-:Y:S01]  /*f2f0*/  HMMA.16816.F32 R44, R4.reuse, R46, R172 ;  /* 0x0000002e042c723c */ /* 0x040fe200000018ac */
[-C--:B------:R-:W-:Y:S01]  /*f300*/  FMUL.FTZ R98, R98, R14.reuse ;  /* 0x0000000e62627220 */ /* 0x080fe20000410000 */
[----:B------:R-:W-:Y:S01]  /*f310*/  LDSM.16.MT88.4 R20, [R226+0xb400] ;  /* 0x00b40000e214783b */ /* 0x000fe20000004200 */
[----:B------:R-:W-:Y:S01]  /*f320*/  FMUL.FTZ R99, R99, R14 ;  /* 0x0000000e63637220 */ /* 0x000fe20000410000 */
[----:B------:R-:W-:Y:S01]  /*f330*/  MOV R157, R94 ;  /* 0x0000005e009d7202 */ /* 0x000fe20000000f00 */
[----:B------:R-:W-:Y:S01]  /*f340*/  FFMA.FTZ R8, R212, c[0x0][0x23c], -R13 ;  /* 0x00008f00d4087a23 */ /* 0x000fe2000001080d */
[----:B------:R-:W-:Y:S01]  /*f350*/  LDSM.16.MT88.4 R172, [R226+0xac00] ;  /* 0x00ac0000e2ac783b */ /* 0x000fe20000004200 */
[----:B-1----:R-:W-:Y:S01]  /*f360*/  FFMA.FTZ R0, R177, c[0x0][0x23c], -R3 ;  /* 0x00008f00b1007a23 */ /* 0x002fe20000010803 */
[C---:B------:R-:W-:Y:S01]  /*f370*/  HMMA.16816.F32 R48, R4.reuse, R50, R80 ;  /* 0x000000320430723c */ /* 0x040fe20000001850 */
[----:B------:R1:W-:Y:S07]  /*f380*/  MUFU.EX2 R231, R8 ;  /* 0x0000000800e77308 */ /* 0x0003ee0000000800 */
[----:B------:R-:W-:Y:S01]  /*f390*/  HMMA.16816.F32 R36, R4, R38, R96 ;  /* 0x000000260424723c */ /* 0x000fe20000001860 */
[----:B------:R5:W-:Y:S06]  /*f3a0*/  MUFU.EX2 R249, R0 ;  /* 0x0000000000f97308 */ /* 0x000bec0000000800 */
[----:B--2---:R-:W-:-:S02]  /*f3b0*/  F2FP.PACK_AB R4, R147, R117 ;  /* 0x000000759304723e */ /* 0x004fc400000000ff */
[----:B---3--:R-:W-:Y:S01]  /*f3c0*/  F2FP.PACK_AB R5, R248, R250 ;  /* 0x000000faf805723e */ /* 0x008fe200000000ff */
[----:B-1----:R-:W1:Y:S01]  /*f3d0*/  LDSM.16.MT88.4 R8, [R226+0xa400] ;  /* 0x00a40000e208783b */ /* 0x002e620000004200 */
[----:B-----5:R-:W-:-:S04]  /*f3e0*/  FFMA.FTZ R0, R184, c[0x0][0x23c], -R3 ;  /* 0x00008f00b8007a23 */ /* 0x020fc80000010803 */
[----:B------:R2:W3:Y:S02]  /*f3f0*/  MUFU.EX2 R241, R0 ;  /* 0x0000000000f17308 */ /* 0x0004e40000000800 */
[----:B--2---:R-:W-:Y:S01]  /*f400*/  FFMA.FTZ R0, R214, c[0x0][0x23c], -R13 ;  /* 0x00008f00d6007a23 */ /* 0x004fe2000001080d */
[----:B------:R-:W-:Y:S02]  /*f410*/  MOV R214, R18 ;  /* 0x0000001200d67202 */ /* 0x000fe40000000f00 */
[----:B---3--:R-:W-:-:S03]  /*f420*/  F2FP.PACK_AB R7, R241, R249 ;  /* 0x000000f9f107723e */ /* 0x008fc600000000ff */
[----:B------:R2:W3:Y:S01]  /*f430*/  MUFU.EX2 R212, R0 ;  /* 0x0000000000d47308 */ /* 0x0004e20000000800 */
[-C--:B------:R-:W-:Y:S01]  /*f440*/  F2FP.PACK_AB R6, R214, R136.reuse ;  /* 0x00000088d606723e */ /* 0x080fe200000000ff */
[----:B------:R-:W5:Y:S06]  /*f450*/  LDSM.16.MT88.4 R16, [R224+0xb400] ;  /* 0x00b40000e010783b */ /* 0x000f6c0000004200 */
[----:B----4-:R-:W-:Y:S01]  /*f460*/  HMMA.16816.F32 R120, R4, R24, R120 ;  /* 0x000000180478723c */ /* 0x010fe20000001878 */
[----:B--2---:R-:W-:Y:S01]  /*f470*/  FFMA.FTZ R0, R215, c[0x0][0x23c], -R13 ;  /* 0x00008f00d7007a23 */ /* 0x004fe2000001080d */
[----:B------:R-:W-:-:S06]  /*f480*/  MOV R215, R136 ;  /* 0x0000008800d77202 */ /* 0x000fcc0000000f00 */
[C---:B-1----:R-:W-:Y:S08]  /*f490*/  HMMA.16816.F32 R112, R4.reuse, R8, R112 ;  /* 0x000000080470723c */ /* 0x042ff00000001870 */
[C---:B------:R-:W-:Y:S01]  /*f4a0*/  HMMA.16816.F32 R136, R4.reuse, R32, R204 ;  /* 0x000000200488723c */ /* 0x040fe200000018cc */
[----:B------:R1:W-:Y:S06]  /*f4b0*/  MUFU.EX2 R204, R0 ;  /* 0x0000000000cc7308 */ /* 0x0003ec0000000800 */
[----:B------:R-:W-:Y:S01]  /*f4c0*/  MOV R207, R147 ;  /* 0x0000009300cf7202 */ /* 0x000fe20000000f00 */
[----:B------:R-:W-:Y:S01]  /*f4d0*/  HMMA.16816.F32 R108, R4, R10, R108 ;  /* 0x0000000a046c723c */ /* 0x000fe2000000186c */
[----:B------:R-:W-:-:S02]  /*f4e0*/  MOV R147, R116 ;  /* 0x0000007400937202 */ /* 0x000fc40000000f00 */
[----:B------:R-:W-:Y:S02]  /*f4f0*/  MOV R206, R117 ;  /* 0x0000007500ce7202 */ /* 0x000fe40000000f00 */
[----:B------:R-:W-:Y:S02]  /*f500*/  MOV R205, R118 ;  /* 0x0000007600cd7202 */ /* 0x000fe40000000f00 */
[----:B------:R-:W-:Y:S01]  /*f510*/  MOV R116, R119 ;  /* 0x0000007700747202 */ /* 0x000fe20000000f00 */
[----:B-----5:R-:W-:Y:S01]  /*f520*/  HMMA.16816.F32 R96, R4, R16, R168 ;  /* 0x000000100460723c */ /* 0x020fe200000018a8 */
[----:B-1----:R-:W-:Y:S01]  /*f530*/  FFMA.FTZ R0, R220, c[0x0][0x23c], -R13 ;  /* 0x00008f00dc007a23 */ /* 0x002fe2000001080d */
[----:B------:R-:W-:Y:S02]  /*f540*/  MOV R117, R92 ;  /* 0x0000005c00757202 */ /* 0x000fe40000000f00 */
[----:B------:R-:W-:Y:S02]  /*f550*/  MOV R118, R93 ;  /* 0x0000005d00767202 */ /* 0x000fe40000000f00 */
[----:B------:R-:W-:-:S02]  /*f560*/  MOV R119, R132 ;  /* 0x0000008400777202 */ /* 0x000fc40000000f00 */
[----:B------:R-:W-:Y:S01]  /*f570*/  MOV R92, R133 ;  /* 0x00000085005c7202 */ /* 0x000fe20000000f00 */
[C---:B------:R-:W-:Y:S01]  /*f580*/  HMMA.16816.F32 R88, R4.reuse, R20, R88 ;  /* 0x000000140458723c */ /* 0x040fe20000001858 */
[----:B------:R-:W-:Y:S02]  /*f590*/  MOV R93, R134 ;  /* 0x00000086005d7202 */ /* 0x000fe40000000f00 */
[----:B------:R-:W-:Y:S02]  /*f5a0*/  MOV R220, R135 ;  /* 0x0000008700dc7202 */ /* 0x000fe40000000f00 */
[----:B------:R-:W-:Y:S02]  /*f5b0*/  MOV R145, R117 ;  /* 0x0000007500917202 */ /* 0x000fe40000000f00 */
[----:B------:R-:W-:Y:S01]  /*f5c0*/  MOV R144, R118 ;  /* 0x0000007600907202 */ /* 0x000fe20000000f00 */
[----:B------:R-:W-:Y:S01]  /*f5d0*/  HMMA.16816.F32 R132, R4, R34, R200 ;  /* 0x000000220484723c */ /* 0x000fe200000018c8 */
[----:B------:R1:W-:Y:S01]  /*f5e0*/  MUFU.EX2 R200, R0 ;  /* 0x0000000000c87308 */ /* 0x0003e20000000800 */
[----:B------:R-:W-:-:S02]  /*f5f0*/  MOV R159, R119 ;  /* 0x00000077009f7202 */ /* 0x000fc40000000f00 */
[----:B------:R-:W-:-:S03]  /*f600*/  MOV R158, R92 ;  /* 0x0000005c009e7202 */ /* 0x000fc60000000f00 */
[----:B------:R-:W-:Y:S01]  /*f610*/  MOV R203, R128 ;  /* 0x0000008000cb7202 */ /* 0x000fe20000000f00 */
[----:B------:R-:W-:Y:S01]  /*f620*/  HMMA.16816.F32 R76, R4, R22, R76 ;  /* 0x00000016044c723c */ /* 0x000fe2000000184c */
[----:B------:R-:W-:Y:S02]  /*f630*/  MOV R202, R129 ;  /* 0x0000008100ca7202 */ /* 0x000fe40000000f00 */
[----:B------:R-:W-:Y:S01]  /*f640*/  MOV R201, R130 ;  /* 0x0000008200c97202 */ /* 0x000fe20000000f00 */
[----:B-1----:R-:W-:Y:S01]  /*f650*/  FFMA.FTZ R0, R209, c[0x0][0x23c], -R12 ;  /* 0x00008f00d1007a23 */ /* 0x002fe2000001080c */
[----:B------:R-:W-:-:S03]  /*f660*/  MOV R209, R131 ;  /* 0x0000008300d17202 */ /* 0x000fc60000000f00 */
[----:B------:R-:W-:Y:S01]  /*f670*/  HMMA.16816.F32 R128, R4, R28, R196 ;  /* 0x0000001c0480723c */ /* 0x000fe200000018c4 */
[----:B------:R1:W-:Y:S06]  /*f680*/  MUFU.EX2 R196, R0 ;  /* 0x0000000000c47308 */ /* 0x0003ec0000000800 */
[----:B------:R-:W-:Y:S02]  /*f690*/  MOV R199, R124 ;  /* 0x0000007c00c77202 */ /* 0x000fe40000000f00 */
[----:B------:R-:W-:Y:S02]  /*f6a0*/  MOV R198, R125 ;  /* 0x0000007d00c67202 */ /* 0x000fe40000000f00 */
[----:B------:R-:W-:Y:S01]  /*f6b0*/  MOV R197, R126 ;  /* 0x0000007e00c57202 */ /* 0x000fe20000000f00 */
[----:B-1----:R-:W-:Y:S01]  /*f6c0*/  FFMA.FTZ R0, R210, c[0x0][0x23c], -R12 ;  /* 0x00008f00d2007a23 */ /* 0x002fe2000001080c */
[----:B------:R-:W-:-:S02]  /*f6d0*/  MOV R210, R127 ;  /* 0x0000007f00d27202 */ /* 0x000fc40000000f00 */
[----:B------:R-:W-:Y:S01]  /*f6e0*/  HMMA.16816.F32 R124, R4, R30, R192 ;  /* 0x0000001e047c723c */ /* 0x000fe200000018c0 */
[----:B------:R1:W2:Y:S06]  /*f6f0*/  MUFU.EX2 R194, R0 ;  /* 0x0000000000c27308 */ /* 0x0002ac0000000800 */
[----:B------:R-:W-:Y:S02]  /*f700*/  MOV R195, R146 ;  /* 0x0000009200c37202 */ /* 0x000fe40000000f00 */
[----:B------:R-:W-:Y:S01]  /*f710*/  MOV R146, R93 ;  /* 0x0000005d00927202 */ /* 0x000fe20000000f00 */
[----:B-1----:R-:W-:Y:S01]  /*f720*/  FFMA.FTZ R0, R211, c[0x0][0x23c], -R12 ;  /* 0x00008f00d3007a23 */ /* 0x002fe2000001080c */
[----:B------:R-:W-:-:S02]  /*f730*/  MOV R211, R147 ;  /* 0x0000009300d37202 */ /* 0x000fc40000000f00 */
[----:B------:R-:W-:Y:S01]  /*f740*/  MOV R147, R95 ;  /* 0x0000005f00937202 */ /* 0x000fe20000000f00 */
[----:B------:R1:W-:Y:S01]  /*f750*/  MUFU.EX2 R193, R0 ;  /* 0x0000000000c17308 */ /* 0x0003e20000000800 */
[----:B------:R-:W-:Y:S01]  /*f760*/  HMMA.16816.F32 R92, R4, R18, R164 ;  /* 0x00000012045c723c */ /* 0x000fe200000018a4 */
[----:B-1----:R-:W-:Y:S01]  /*f770*/  FFMA.FTZ R0, R213, c[0x0][0x23c], -R12 ;  /* 0x00008f00d5007a23 */ /* 0x002fe2000001080c */
[----:B------:R-:W-:-:S06]  /*f780*/  MOV R213, R116 ;  /* 0x0000007400d57202 */ /* 0x000fcc0000000f00 */
[----:B------:R-:W-:Y:S01]  /*f790*/  HMMA.16816.F32 R116, R4, R26, R180 ;  /* 0x0000001a0474723c */ /* 0x000fe200000018b4 */
[----:B------:R1:W4:Y:S06]  /*f7a0*/  MUFU.EX2 R192, R0 ;  /* 0x0000000000c07308 */ /* 0x00032c0000000800 */
[----:B---3--:R-:W-:Y:S02]  /*f7b0*/  F2FP.PACK_AB R4, R212, R231 ;  /* 0x000000e7d404723e */ /* 0x008fe400000000ff */
[----:B--2---:R-:W-:Y:S02]  /*f7c0*/  F2FP.PACK_AB R5, R194, R196 ;  /* 0x000000c4c205723e */ /* 0x004fe400000000ff */
[----:B------:R-:W-:Y:S01]  /*f7d0*/  F2FP.PACK_AB R6, R200, R204 ;  /* 0x000000ccc806723e */ /* 0x000fe200000000ff */
[----:B-1----:R-:W-:Y:S01]  /*f7e0*/  FFMA.FTZ R0, R189, c[0x0][0x23c], -R2 ;  /* 0x00008f00bd007a23 */ /* 0x002fe20000010802 */
[----:B----4-:R-:W-:-:S03]  /*f7f0*/  F2FP.PACK_AB R7, R192, R193 ;  /* 0x000000c1c007723e */ /* 0x010fc600000000ff */
[----:B------:R1:W-:Y:S04]  /*f800*/  MUFU.EX2 R189, R0 ;  /* 0x0000000000bd7308 */ /* 0x0003e80000000800 */
[C---:B------:R-:W-:Y:S08]  /*f810*/  HMMA.16816.F32 R64, R4.reuse, R24, R64 ;  /* 0x000000180440723c */ /* 0x040ff00000001840 */
[----:B------:R-:W-:Y:S01]  /*f820*/  HMMA.16816.F32 R60, R4, R26, R60 ;  /* 0x0000001a043c723c */ /* 0x000fe2000000183c */
[----:B------:R-:W2:Y:S01]  /*f830*/  LDSM.16.MT88.4 R24, [R224+0xa800] ;  /* 0x00a80000e018783b */ /* 0x000ea20000004200 */
[----:B-1----:R-:W-:-:S04]  /*f840*/  FFMA.FTZ R0, R187, c[0x0][0x23c], -R2 ;  /* 0x00008f00bb007a23 */ /* 0x002fc80000010802 */
[----:B------:R1:W3:Y:S02]  /*f850*/  MUFU.EX2 R188, R0 ;  /* 0x0000000000bc7308 */ /* 0x0002e40000000800 */
[C---:B------:R-:W-:Y:S08]  /*f860*/  HMMA.16816.F32 R84, R4.reuse, R32, R152 ;  /* 0x000000200454723c */ /* 0x040ff00000001898 */
[----:B------:R-:W-:Y:S01]  /*f870*/  HMMA.16816.F32 R80, R4, R34, R148 ;  /* 0x000000220450723c */ /* 0x000fe20000001894 */
[----:B------:R-:W4:Y:S01]  /*f880*/  LDSM.16.MT88.4 R32, [R224+0x9800] ;  /* 0x00980000e020783b */ /* 0x000f220000004200 */
[----:B-1----:R-:W-:-:S06]  /*f890*/  FFMA.FTZ R0, R186, c[0x0][0x23c], -R2 ;  /* 0x00008f00ba007a23 */ /* 0x002fcc0000010802 */
[C---:B------:R-:W-:Y:S01]  /*f8a0*/  HMMA.16816.F32 R56, R4.reuse, R8, R56 ;  /* 0x000000080438723c */ /* 0x040fe20000001838 */
[----:B------:R1:W-:Y:S07]  /*f8b0*/  MUFU.EX2 R187, R0 ;  /* 0x0000000000bb7308 */ /* 0x0003ee0000000800 */
[C---:B------:R-:W-:Y:S01]  /*f8c0*/  HMMA.16816.F32 R44, R4.reuse, R10, R44 ;  /* 0x0000000a042c723c */ /* 0x040fe2000000182c */
[----:B------:R-:W5:Y:S07]  /*f8d0*/  LDSM.16.MT88.4 R8, [R226+0xa800] ;  /* 0x00a80000e208783b */ /* 0x000f6e0000004200 */
[----:B------:R-:W-:Y:S01]  /*f8e0*/  HMMA.16816.F32 R40, R4, R16, R40 ;  /* 0x000000100428723c */ /* 0x000fe20000001828 */
[----:B-1----:R-:W-:-:S04]  /*f8f0*/  FFMA.FTZ R0, R178, c[0x0][0x23c], -R2 ;  /* 0x00008f00b2007a23 */ /* 0x002fc80000010802 */
        /* <DEDUP_REMOVED lines=8> */
[----:B------:R3:W-:Y:S02]  /*f980*/  MUFU.EX2 R185, R0 ;  /* 0x0000000000b97308 */ /* 0x0007e40000000800 */
[----:B------:R-:W-:Y:S03]  /*f990*/  LDSM.16.MT88.4 R140, [R226+0x9c00] ;  /* 0x009c0000e28c783b */ /* 0x000fe60000004200 */
        /* <DEDUP_REMOVED lines=13> */
[----:B--2---:R-:W-:-:S06]  /*fa70*/  FFMA.FTZ R0, R179, c[0x0][0x23c], -R3 ;  /* 0x00008f00b3007a23 */ /* 0x004fcc0000010803 */
        /* <DEDUP_REMOVED lines=10> */
[C---:B-----5:R-:W-:Y:S08]  /*fb20*/  HMMA.16816.F32 R168, R4.reuse, R10, R108 ;  /* 0x0000000a04a8723c */ /* 0x060ff0000000186c */
[----:B------:R-:W-:Y:S01]  /*fb30*/  HMMA.16816.F32 R116, R4, R16, R96 ;  /* 0x000000100474723c */ /* 0x000fe20000001860 */
[----:B--2---:R-:W-:Y:S01]  /*fb40*/  FFMA.FTZ R0, R239, c[0x0][0x23c], -R13 ;  /* 0x00008f00ef007a23 */ /* 0x004fe2000001080d */
[----:B------:R-:W-:-:S06]  /*fb50*/  MOV R239, R146 ;  /* 0x0000009200ef7202 */ /* 0x000fcc0000000f00 */
[C---:B-1----:R-:W-:Y:S01]  /*fb60*/  HMMA.16816.F32 R136, R4.reuse, R30, R124 ;  /* 0x0000001e0488723c */ /* 0x042fe2000000187c */
[----:B------:R-:W1:Y:S01]  /*fb70*/  LDSM.16.MT88.4 R124, [R224+0x9c00] ;  /* 0x009c0000e07c783b */ /* 0x000e620000004200 */
[----:B------:R2:W-:Y:S06]  /*fb80*/  MUFU.EX2 R179, R0 ;  /* 0x0000000000b37308 */ /* 0x0005ec0000000800 */
[C---:B------:R-:W-:Y:S08]  /*fb90*/  HMMA.16816.F32 R148, R4.reuse, R24, R120 ;  /* 0x000000180494723c */ /* 0x040ff00000001878 */
[----:B------:R-:W-:Y:S01]  /*fba0*/  HMMA.16816.F32 R164, R4, R8, R112 ;  /* 0x0000000804a4723c */ /* 0x000fe20000001870 */
[----:B--2---:R-:W-:Y:S01]  /*fbb0*/  FFMA.FTZ R0, R240, c[0x0][0x23c], -R13 ;  /* 0x00008f00f0007a23 */ /* 0x004fe2000001080d */
[----:B------:R-:W-:-:S03]  /*fbc0*/  MOV R240, R147 ;  /* 0x0000009300f07202 */ /* 0x000fc60000000f00 */
[----:B------:R2:W4:Y:S03]  /*fbd0*/  MUFU.EX2 R178, R0 ;  /* 0x0000000000b27308 */ /* 0x0005260000000800 */
        /* <DEDUP_REMOVED lines=8> */
[----:B------:R2:W5:Y:S02]  /*fc60*/  MUFU.EX2 R176, R0 ;  /* 0x0000000000b07308 */ /* 0x0005640000000800 */
[----:B---3--:R-:W-:Y:S02]  /*fc70*/  F2FP.PACK_AB R4, R180, R181 ;  /* 0x000000b5b404723e */ /* 0x008fe400000000ff */
[----:B----4-:R-:W-:Y:S01]  /*fc80*/  F2FP.PACK_AB R6, R178, R179 ;  /* 0x000000b3b206723e */ /* 0x010fe200000000ff */
[----:B--2---:R-:W-:Y:S01]  /*fc90*/  FFMA.FTZ R0, R235, c[0x0][0x23c], -R12 ;  /* 0x00008f00eb007a23 */ /* 0x004fe2000001080c */
[----:B-----5:R-:W-:-:S03]  /*fca0*/  F2FP.PACK_AB R5, R176, R177 ;  /* 0x000000b1b005723e */ /* 0x020fc600000000ff */
[----:B------:R2:W-:Y:S02]  /*fcb0*/  MUFU.EX2 R107, R0 ;  /* 0x00000000006b7308 */ /* 0x0005e40000000800 */
[----:B--2---:R-:W-:-:S06]  /*fcc0*/  FFMA.FTZ R0, R236, c[0x0][0x23c], -R12 ;  /* 0x00008f00ec007a23 */ /* 0x004fcc000001080c */
[----:B------:R-:W2:Y:S02]  /*fcd0*/  MUFU.EX2 R106, R0 ;  /* 0x00000000006a7308 */ /* 0x000ea40000000800 */
[----:B--2---:R-:W-:Y:S01]  /*fce0*/  F2FP.PACK_AB R7, R106, R107 ;  /* 0x0000006b6a07723e */ /* 0x004fe200000000ff */
[----:B------:R-:W-:-:S06]  /*fcf0*/  FFMA.FTZ R0, R219, c[0x0][0x23c], -R2 ;  /* 0x00008f00db007a23 */ /* 0x000fcc0000010802 */
[C---:B------:R-:W-:Y:S01]  /*fd00*/  HMMA.16816.F32 R68, R4.reuse, R30, R68 ;  /* 0x0000001e0444723c */ /* 0x040fe20000001844 */
[----:B------:R2:W-:Y:S07]  /*fd10*/  MUFU.EX2 R31, R0 ;  /* 0x00000000001f7308 */ /* 0x0005ee0000000800 */
[C---:B------:R-:W-:Y:S08]  /*fd20*/  HMMA.16816.F32 R128, R4.reuse, R28, R72 ;  /* 0x0000001c0480723c */ /* 0x040ff00000001848 */
[----:B------:R-:W-:Y:S01]  /*fd30*/  HMMA.16816.F32 R60, R4, R26, R60 ;  /* 0x0000001a043c723c */ /* 0x000fe2000000183c */
[----:B--2---:R-:W-:-:S04]  /*fd40*/  FFMA.FTZ R0, R218, c[0x0][0x23c], -R2 ;  /* 0x00008f00da007a23 */ /* 0x004fc80000010802 */
[----:B------:R2:W3:Y:S03]  /*fd50*/  MUFU.EX2 R30, R0 ;  /* 0x00000000001e7308 */ /* 0x0004e60000000800 */
[C---:B------:R-:W-:Y:S08]  /*fd60*/  HMMA.16816.F32 R64, R4.reuse, R24, R64 ;  /* 0x000000180440723c */ /* 0x040ff00000001840 */
[----:B------:R-:W-:Y:S01]  /*fd70*/  HMMA.16816.F32 R52, R4, R20, R52 ;  /* 0x000000140434723c */ /* 0x000fe20000001834 */
[--C-:B--2---:R-:W-:Y:S01]  /*fd80*/  FFMA.FTZ R0, R216, c[0x0][0x23c], -R2.reuse ;  /* 0x00008f00d8007a23 */ /* 0x104fe20000010802 */
[----:B---3--:R-:W-:Y:S01]  /*fd90*/  F2FP.PACK_AB R92, R30, R31 ;  /* 0x0000001f1e5c723e */ /* 0x008fe200000000ff */
[----:B------:R-:W-:-:S05]  /*fda0*/  FFMA.FTZ R2, R217, c[0x0][0x23c], -R2 ;  /* 0x00008f00d9027a23 */ /* 0x000fca0000010802 */
[C---:B------:R-:W-:Y:S01]  /*fdb0*/  HMMA.16816.F32 R84, R4.reuse, R32, R84 ;  /* 0x000000200454723c */ /* 0x040fe20000001854 */
[----:B------:R2:W-:Y:S07]  /*fdc0*/  MUFU.EX2 R29, R0 ;  /* 0x00000000001d7308 */ /* 0x0005ee0000000800 */
[C---:B------:R-:W-:Y:S01]  /*fdd0*/  HMMA.16816.F32 R32, R4.reuse, R34, R80 ;  /* 0x000000220420723c */ /* 0x040fe20000001850 */
[----:B------:R-:W3:Y:S01]  /*fde0*/  LDSM.16.MT88.4 R80, [R224+0xbc00] ;  /* 0x00bc0000e050783b */ /* 0x000ee20000004200 */
[----:B------:R-:W4:Y:S06]  /*fdf0*/  MUFU.EX2 R28, R2 ;  /* 0x00000002001c7308 */ /* 0x000f2c0000000800 */
[----:B------:R-:W-:Y:S01]  /*fe00*/  HMMA.16816.F32 R56, R4, R8, R56 ;  /* 0x000000080438723c */ /* 0x000fe20000001838 */
[----:B--2---:R-:W-:-:S04]  /*fe10*/  FFMA.FTZ R0, R232, c[0x0][0x23c], -R3 ;  /* 0x00008f00e8007a23 */ /* 0x004fc80000010803 */
[----:B------:R2:W-:Y:S02]  /*fe20*/  MUFU.EX2 R27, R0 ;  /* 0x00000000001b7308 */ /* 0x0005e40000000800 */
[----:B------:R-:W-:Y:S01]  /*fe30*/  FFMA.FTZ R8, R239, R15, R240 ;  /* 0x0000000fef087223 */ /* 0x000fe200000100f0 */
[----:B------:R-:W-:Y:S01]  /*fe40*/  HMMA.16816.F32 R44, R4, R10, R44 ;  /* 0x0000000a042c723c */ /* 0x000fe2000000182c */
[----:B----4-:R-:W-:Y:S01]  /*fe50*/  F2FP.PACK_AB R94, R28, R29 ;  /* 0x0000001d1c5e723e */ /* 0x010fe200000000ff */
[----:B------:R-:W-:Y:S02]  /*fe60*/  FFMA.FTZ R2, R208, R102, R190 ;  /* 0x00000066d0027223 */ /* 0x000fe400000100be */
[----:B------:R-:W-:-:S03]  /*fe70*/  FADD.FTZ R8, R211, R8 ;  /* 0x00000008d3087221 */ /* 0x000fc60000010000 */
[----:B------:R-:W-:Y:S01]  /*fe80*/  FADD.FTZ R10, R210, R2 ;  /* 0x00000002d20a7221 */ /* 0x000fe20000010000 */
[----:B------:R-:W-:Y:S01]  /*fe90*/  HMMA.16816.F32 R40, R4, R16, R40 ;  /* 0x000000100428723c */ /* 0x000fe20000001828 */
[----:B--2---:R-:W-:-:S07]  /*fea0*/  FFMA.FTZ R0, R223, c[0x0][0x23c], -R3 ;  /* 0x00008f00df007a23 */ /* 0x004fce0000010803 */
[C---:B------:R-:W-:Y:S01]  /*feb0*/  HMMA.16816.F32 R48, R4.reuse, R18, R48 ;  /* 0x000000120430723c */ /* 0x040fe20000001830 */
[----:B------:R2:W4:Y:S07]  /*fec0*/  MUFU.EX2 R26, R0 ;  /* 0x00000000001a7308 */ /* 0x00052e0000000800 */
[----:B------:R-:W-:Y:S01]  /*fed0*/  HMMA.16816.F32 R36, R4, R22, R36 ;  /* 0x000000160424723c */ /* 0x000fe20000001824 */
[----:B------:R-:W5:Y:S01]  /*fee0*/  LDSM.16.MT88.4 R4, [R226+0xbc00] ;  /* 0x00bc0000e204783b */ /* 0x000f620000004200 */
[----:B--2---:R-:W-:Y:S01]  /*fef0*/  FFMA.FTZ R0, R221, c[0x0][0x23c], -R3 ;  /* 0x00008f00dd007a23 */ /* 0x004fe20000010803 */
[----:B----4-:R-:W-:-:S03]  /*ff00*/  F2FP.PACK_AB R93, R26, R27 ;  /* 0x0000001b1a5d723e */ /* 0x010fc600000000ff */
[----:B------:R2:W-:Y:S02]  /*ff10*/  MUFU.EX2 R25, R0 ;  /* 0x0000000000197308 */ /* 0x0005e40000000800 */
[----:B--2---:R-:W-:Y:S02]  /*ff20*/  FFMA.FTZ R0, R222, c[0x0][0x23c], -R3 ;  /* 0x00008f00de007a23 */ /* 0x004fe40000010803 */
[----:B------:R-:W-:-:S04]  /*ff30*/  FFMA.FTZ R3, R238, R14, R237 ;  /* 0x0000000eee037223 */ /* 0x000fc800000100ed */
[----:B------:R2:W4:Y:S01]  /*ff40*/  MUFU.EX2 R24, R0 ;  /* 0x0000000000187308 */ /* 0x0005220000000800 */
[----:B------:R-:W-:Y:S02]  /*ff50*/  FADD.FTZ R11, R195, R3 ;  /* 0x00000003c30b7221 */ /* 0x000fe40000010000 */
[----:B------:R-:W-:Y:S02]  /*ff60*/  FADD.FTZ R3, R198, R8 ;  /* 0x00000008c6037221 */ /* 0x000fe40000010000 */
[----:B------:R-:W-:Y:S02]  /*ff70*/  FADD.FTZ R2, R199, R11 ;  /* 0x0000000bc7027221 */ /* 0x000fe40000010000 */
[----:B------:R-:W-:Y:S02]  /*ff80*/  FADD.FTZ R3, R202, R3 ;  /* 0x00000003ca037221 */ /* 0x000fe40000010000 */
[----:B------:R-:W-:Y:S02]  /*ff90*/  FADD.FTZ R2, R203, R2 ;  /* 0x00000002cb027221 */ /* 0x000fe40000010000 */
[----:B------:R-:W-:-:S02]  /*ffa0*/  FADD.FTZ R3, R231, R3 ;  /* 0x00000003e7037221 */ /* 0x000fc40000010000 */
[----:B------:R-:W-:Y:S02]  /*ffb0*/  FADD.FTZ R2, R196, R2 ;  /* 0x00000002c4027221 */ /* 0x000fe40000010000 */
[----:B--2---:R-:W-:Y:S01]  /*ffc0*/  FFMA.FTZ R0, R251, c[0x0][0x23c], -R13 ;  /* 0x00008f00fb007a23 */ /* 0x004fe2000001080d */
[----:B----4-:R-:W-:Y:S01]  /*ffd0*/  F2FP.PACK_AB R95, R24, R25 ;  /* 0x00000019185f723e */ /* 0x010fe200000000ff */
[----:B------:R-:W-:Y:S02]  /*ffe0*/  FADD.FTZ R3, R212, R3 ;  /* 0x00000003d4037221 */ /* 0x000fe40000010000 */
[----:B------:R2:W-:Y:S01]  /*fff0*/  MUFU.EX2 R21, R0 ;  /* 0x0000000000157308 */ /* 0x0005e20000000800 */
[----:B------:R-:W-:-:S03]  /*10000*/  FADD.FTZ R2, R194, R2 ;  /* 0x00000002c2027221 */ /* 0x000fc60000010000 */
[C---:B-1----:R-:W-:Y:S08]  /*10010*/  HMMA.16816.F32 R112, R92.reuse, R124, R160 ;  /* 0x0000007c5c70723c */ /* 0x042ff000000018a0 */
[----:B------:R-:W-:Y:S01]  /*10020*/  HMMA.16816.F32 R120, R92, R126, R144 ;  /* 0x0000007e5c78723c */ /* 0x000fe20000001890 */
[----:B--2---:R-:W-:-:S04]  /*10030*/  FFMA.FTZ R0, R247, c[0x0][0x23c], -R13 ;  /* 0x00008f00f7007a23 */ /* 0x004fc8000001080d */
        /* <DEDUP_REMOVED lines=9> */
[----:B------:R1:W4:Y:S03]  /*100d0*/  MUFU.EX2 R18, R0 ;  /* 0x0000000000127308 */ /* 0x0003260000000800 */
[C---:B------:R-:W-:Y:S08]  /*100e0*/  HMMA.16816.F32 R168, R92.reuse, R174, R168 ;  /* 0x000000ae5ca8723c */ /* 0x040ff000000018a8 */
[----:B---3--:R-:W-:Y:S01]  /*100f0*/  HMMA.16816.F32 R72, R92, R80, R116 ;  /* 0x000000505c48723c */ /* 0x008fe20000001874 */
[----:B-1----:R-:W-:-:S07]  /*10100*/  FFMA.FTZ R0, R246, c[0x0][0x23c], -R12 ;  /* 0x00008f00f6007a23 */ /* 0x002fce000001080c */
[C---:B------:R-:W-:Y:S01]  /*10110*/  HMMA.16816.F32 R76, R92.reuse, R82, R108 ;  /* 0x000000525c4c723c */ /* 0x040fe2000000186c */
[----:B------:R1:W-:Y:S07]  /*10120*/  MUFU.EX2 R17, R0 ;  /* 0x0000000000117308 */ /* 0x0003ee0000000800 */
[C---:B-----5:R-:W-:Y:S08]  /*10130*/  HMMA.16816.F32 R88, R92.reuse, R4, R88 ;  /* 0x000000045c58723c */ /* 0x060ff00000001858 */
[----:B------:R-:W-:Y:S01]  /*10140*/  HMMA.16816.F32 R92, R92, R6, R96 ;  /* 0x000000065c5c723c */ /* 0x000fe20000001860 */
[----:B-1----:R-:W-:-:S04]  /*10150*/  FFMA.FTZ R0, R245, c[0x0][0x23c], -R12 ;  /* 0x00008f00f5007a23 */ /* 0x002fc8000001080c */
[----:B------:R1:W3:Y:S02]  /*10160*/  MUFU.EX2 R16, R0 ;  /* 0x0000000000107308 */ /* 0x0002e40000000800 */
[----:B--2---:R-:W-:Y:S02]  /*10170*/  F2FP.PACK_AB R96, R20, R21 ;  /* 0x000000151460723e */ /* 0x004fe400000000ff */
[----:B----4-:R-:W-:Y:S01]  /*10180*/  F2FP.PACK_AB R98, R18, R19 ;  /* 0x000000131262723e */ /* 0x010fe200000000ff */
[----:B-1----:R-:W-:Y:S01]  /*10190*/  FFMA.FTZ R0, R244, c[0x0][0x23c], -R12 ;  /* 0x00008f00f4007a23 */ /* 0x002fe2000001080c */
[----:B---3--:R-:W-:-:S03]  /*101a0*/  F2FP.PACK_AB R97, R16, R17 ;  /* 0x000000111061723e */ /* 0x008fc600000000ff */
        /* <DEDUP_REMOVED lines=64> */
[----:B------:R-:W-:Y:S01]  /*105b0*/  FADD.FTZ R2, R28, R2 ;  /* 0x000000021c027221 */ /* 0x000fe20000010000 */
[----:B------:R1:W-:Y:S01]  /*105c0*/  STL [R1], R4 ;  /* 0x0000000401007387 */ /* 0x0003e20000100800 */
[----:B------:R-:W-:-:S03]  /*105d0*/  FADD.FTZ R0, R24, R0 ;  /* 0x0000000018007221 */ /* 0x000fc60000010000 */
[----:B------:R1:W-:Y:S04]  /*105e0*/  STL [R1+0x4], R3 ;  /* 0x0000040301007387 */ /* 0x0003e80000100800 */
[----:B------:R1:W-:Y:S04]  /*105f0*/  STL [R1+0xc], R2 ;  /* 0x00000c0201007387 */ /* 0x0003e80000100800 */
[----:B------:R1:W-:Y:S01]  /*10600*/  STL [R1+0x8], R0 ;  /* 0x0000080001007387 */ /* 0x0003e20000100800 */
[----:B------:R-:W-:Y:S05]  /*10610*/  @P0 BRA `(.L_x_664) ;  /* 0x0000001000000947 */ /* 0x000fea0003800000 */
.L_x_657:
[----:B-1----:R-:W-:-:S12]  /*10620*/  UIADD3 UR8, UR14, -0x1, URZ ;  /* 0xffffffff0e087890 */ /* 0x002fd8000fffe03f */
.L_x_664:
[----:B------:R-:W-:-:S13]  /*10630*/  ISETP.LE.AND P0, PT, RZ, UR8, PT ;  /* 0x00000008ff007c0c */ /* 0x000fda000bf03270 */
[----:B------:R-:W-:Y:S05]  /*10640*/  @!P0 BRA `(.L_x_665) ;  /* 0x000043a000008947 */ /* 0x000fea0003800000 */
[----:B------:R-:W2:Y:S01]  /*10650*/  LDL R6, [R1+0x30] ;  /* 0x0000300001067983 */ /* 0x000ea20000100800 */
[----:B------:R-:W-:Y:S01]  /*10660*/  IMAD.MOV.U32 R106, RZ, RZ, R104 ;  /* 0x000000ffff6a7224 */ /* 0x000fe200078e0068 */
[----:B------:R-:W-:Y:S01]  /*10670*/  MOV R107, R101 ;  /* 0x00000065006b7202 */ /* 0x000fe20000000f00 */
[----:B------:R-:W-:Y:S01]  /*10680*/  IMAD.MOV.U32 R100, RZ, RZ, R105 ;  /* 0x000000ffff647224 */ /* 0x000fe200078e0069 */
[----:B-1----:R-:W3:Y:S01]  /*10690*/  LDL R0, [R1+0x34] ;  /* 0x0000340001007983 */ /* 0x002ee20000100800 */
[----:B------:R-:W-:-:S03]  /*106a0*/  IMAD.MOV.U32 R108, RZ, RZ, R103 ;  /* 0x000000ffff6c7224 */ /* 0x000fc600078e0067 */
[----:B------:R-:W4:Y:S04]  /*106b0*/  LDL.LU.64 R4, [R1+0x38] ;  /* 0x0000380001047983 */ /* 0x000f280000300a00 */
[----:B------:R-:W4:Y:S04]  /*106c0*/  LDL.LU.64 R2, [R1+0x40] ;  /* 0x0000400001027983 */ /* 0x000f280000300a00 */
[----:B------:R-:W5:Y:S01]  /*106d0*/  LDL.64 R8, [R1+0x18] ;  /* 0x0000180001087983 */ /* 0x000f620000100a00 */
[----:B----4-:R-:W-:-:S05]  /*106e0*/  MOV R3, R5 ;  /* 0x0000000500037202 */ /* 0x010fca0000000f00 */
[----:B------:R1:W-:Y:S01]  /*106f0*/  STL.64 [R1+0x10], R2 ;  /* 0x0000100201007387 */ /* 0x0003e20000100a00 */
[----:B-----5:R-:W-:Y:S02]  /*10700*/  ISETP.GE.AND P4, PT, R8, c[0x0][0x220], PT ;  /* 0x0000880008007a0c */ /* 0x020fe40003f86270 */
[----:B--2---:R-:W-:Y:S02]  /*10710*/  ISETP.GE.AND P3, PT, R6, c[0x0][0x220], PT ;  /* 0x0000880006007a0c */ /* 0x004fe40003f66270 */
[----:B---3--:R-:W-:Y:S01]  /*10720*/  ISETP.GE.AND P2, PT, R0, c[0x0][0x220], PT ;  /* 0x0000880000007a0c */ /* 0x008fe20003f46270 */
[----:B------:R-:W-:Y:S05]  /*10730*/  BRA `(.L_x_666) ;  /* 0x000003e000007947 */ /* 0x000fea0003800000 */
.L_x_668:
        /* <DEDUP_REMOVED lines=30> */
[----:B------:R-:W-:Y:S01]  /*10920*/  @!P2 LEA R6, P0, R2, c[0x0][0x168], 0x1 ;  /* 0x00005a000206aa11 */ /* 0x000fe200078008ff */
        /* <DEDUP_REMOVED lines=31> */
.L_x_666:
        /* <DEDUP_REMOVED lines=190> */
[----:B------:R-:W-:Y:S02]  /*11700*/  FMUL.FTZ R17, R17, c[0x0][0x2ec] ;  /* 0x0000bb0011117a20 */ /* 0x000fe40000410000 */
[----:B------:R-:W-:Y:S01]  /*11710*/  FMUL.FTZ R18, R18, c[0x0][0x2ec] ;  /* 0x0000bb0012127a20 */ /* 0x000fe20000410000 */
[----:B------:R4:W1:Y:S01]  /*11720*/  MUFU.TANH R214, R7 ;  /* 0x0000000700d67308 */ /* 0x0008620000002400 */
[----:B------:R-:W-:Y:S09]  /*11730*/  FMUL.FTZ R19, R19, c[0x0][0x2ec] ;  /* 0x0000bb0013137a20 */ /* 0x000ff20000410000 */
[----:B------:R-:W1:Y:S10]  /*11740*/  MUFU.TANH R212, R8 ;  /* 0x0000000800d47308 */ /* 0x000e740000002400 */
[----:B------:R-:W1:Y:S01]  /*11750*/  MUFU.TANH R211, R9 ;  /* 0x0000000900d37308 */ /* 0x000e620000002400 */
[----:B----4-:R-:W4:Y:S09]  /*11760*/  LDSM.16.M88.4 R4, [R227+0x8400] ;  /* 0x00840000e304783b */ /* 0x010f320000000200 */
[----:B------:R-:W1:Y:S10]  /*11770*/  MUFU.TANH R207, R10 ;  /* 0x0000000a00cf7308 */ /* 0x000e740000002400 */
[----:B------:R5:W1:Y:S10]  /*11780*/  MUFU.TANH R209, R11 ;  /* 0x0000000b00d17308 */ /* 0x000a740000002400 */
[----:B------:R-:W1:Y:S10]  /*11790*/  MUFU.TANH R208, R12 ;  /* 0x0000000c00d07308 */ /* 0x000e740000002400 */
[----:B------:R-:W1:Y:S01]  /*117a0*/  MUFU.TANH R210, R13 ;  /* 0x0000000d00d27308 */ /* 0x000e620000002400 */
[----:B-----5:R-:W5:Y:S01]  /*117b0*/  LDSM.16.M88.4 R8, [R227+0x8800] ;  /* 0x00880000e308783b */ /* 0x020f620000000200 */
[-C--:B----4-:R-:W-:Y:S08]  /*117c0*/  HMMA.16816.F32 R20, R180, R4.reuse, R20 ;  /* 0x00000004b414723c */ /* 0x090ff00000001814 */
[----:B------:R-:W4:Y:S01]  /*117d0*/  MUFU.TANH R205, R14 ;  /* 0x0000000e00cd7308 */ /* 0x000f220000002400 */
[C---:B------:R-:W-:Y:S09]  /*117e0*/  HMMA.16816.F32 R24, R176.reuse, R4, R24 ;  /* 0x00000004b018723c */ /* 0x040ff20000001818 */
[----:B------:R-:W1:Y:S01]  /*117f0*/  MUFU.TANH R206, R15 ;  /* 0x0000000f00ce7308 */ /* 0x000e620000002400 */
[-C--:B------:R-:W-:Y:S08]  /*11800*/  HMMA.16816.F32 R28, R176, R6.reuse, R28 ;  /* 0x00000006b01c723c */ /* 0x080ff0000000181c */
[C---:B------:R-:W-:Y:S01]  /*11810*/  HMMA.16816.F32 R32, R180.reuse, R6, R32 ;  /* 0x00000006b420723c */ /* 0x040fe20000001820 */
[----:B------:R-:W1:Y:S01]  /*11820*/  MUFU.TANH R204, R16 ;  /* 0x0000001000cc7308 */ /* 0x000e620000002400 */
        /* <DEDUP_REMOVED lines=20> */
[----:B------:R-:W2:Y:S03]  /*11970*/  MUFU.TANH R189, R32 ;  /* 0x0000002000bd7308 */ /* 0x000ea60000002400 */
[----:B------:R-:W-:Y:S02]  /*11980*/  FMUL.FTZ R37, R37, c[0x0][0x2ec] ;  /* 0x0000bb0025257a20 */ /* 0x000fe40000410000 */
[----:B------:R-:W-:Y:S02]  /*11990*/  FMUL.FTZ R38, R38, c[0x0][0x2ec] ;  /* 0x0000bb0026267a20 */ /* 0x000fe40000410000 */
[-C--:B-1----:R-:W-:Y:S03]  /*119a0*/  HMMA.16816.F32 R52, R180, R4.reuse, R52 ;  /* 0x00000004b434723c */ /* 0x082fe60000001834 */
[----:B------:R-:W1:Y:S01]  /*119b0*/  MUFU.TANH R188, R33 ;  /* 0x0000002100bc7308 */ /* 0x000e620000002400 */
[----:B------:R-:W-:Y:S02]  /*119c0*/  FMUL.FTZ R39, R39, c[0x0][0x2ec] ;  /* 0x0000bb0027277a20 */ /* 0x000fe40000410000 */
[----:B------:R-:W-:Y:S02]  /*119d0*/  FMUL.FTZ R42, R42, c[0x0][0x2ec] ;  /* 0x0000bb002a2a7a20 */ /* 0x000fe40000410000 */
[C---:B------:R-:W-:Y:S04]  /*119e0*/  HMMA.16816.F32 R56, R176.reuse, R4, R56 ;  /* 0x00000004b038723c */ /* 0x040fe80000001838 */
[----:B------:R-:W-:Y:S01]  /*119f0*/  FMUL.FTZ R43, R43, c[0x0][0x2ec] ;  /* 0x0000bb002b2b7a20 */ /* 0x000fe20000410000 */
[----:B------:R-:W1:Y:S01]  /*11a00*/  MUFU.TANH R186, R34 ;  /* 0x0000002200ba7308 */ /* 0x000e620000002400 */
        /* <DEDUP_REMOVED lines=14> */
[----:B------:R2:W2:Y:S01]  /*11af0*/  MUFU.TANH R184, R37 ;  /* 0x0000002500b87308 */ /* 0x0004a20000002400 */
[----:B------:R-:W-:Y:S02]  /*11b00*/  FMUL.FTZ R24, R24, c[0x0][0x2ec] ;  /* 0x0000bb0018187a20 */ /* 0x000fe40000410000 */
[----:B------:R-:W-:Y:S02]  /*11b10*/  FMUL.FTZ R25, R25, c[0x0][0x2ec] ;  /* 0x0000bb0019197a20 */ /* 0x000fe40000410000 */
[----:B-----5:R-:W-:Y:S02]  /*11b20*/  FMUL.FTZ R35, R58, c[0x0][0x2ec] ;  /* 0x0000bb003a237a20 */ /* 0x020fe40000410000 */
[----:B------:R-:W-:Y:S02]  /*11b30*/  FMUL.FTZ R32, R64, c[0x0][0x2ec] ;  /* 0x0000bb0040207a20 */ /* 0x000fe40000410000 */
[----:B------:R-:W-:Y:S01]  /*11b40*/  FMUL.FTZ R33, R65, c[0x0][0x2ec] ;  /* 0x0000bb0041217a20 */ /* 0x000fe20000410000 */
[----:B------:R5:W3:Y:S01]  /*11b50*/  MUFU.TANH R110, R38 ;  /* 0x00000026006e7308 */ /* 0x000ae20000002400 */
[----:B------:R-:W-:Y:S02]  /*11b60*/  FMUL.FTZ R31, R66, c[0x0][0x2ec] ;  /* 0x0000bb00421f7a20 */ /* 0x000fe40000410000 */
[----:B------:R-:W-:Y:S02]  /*11b70*/  FMUL.FTZ R34, R67, c[0x0][0x2ec] ;  /* 0x0000bb0043227a20 */ /* 0x000fe40000410000 */
[----:B-1----:R-:W-:Y:S02]  /*11b80*/  FMUL.FTZ R36, R56, c[0x0][0x2ec] ;  /* 0x0000bb0038247a20 */ /* 0x002fe40000410000 */
[----:B------:R-:W-:Y:S02]  /*11b90*/  FMUL.FTZ R26, R26, c[0x0][0x2ec] ;  /* 0x0000bb001a1a7a20 */ /* 0x000fe40000410000 */
[----:B------:R-:W-:Y:S01]  /*11ba0*/  FMUL.FTZ R27, R27, c[0x0][0x2ec] ;  /* 0x0000bb001b1b7a20 */ /* 0x000fe20000410000 */
[----:B------:R1:W1:Y:S01]  /*11bb0*/  MUFU.TANH R105, R39 ;  /* 0x0000002700697308 */ /* 0x0002620000002400 */
[----:B------:R-:W-:Y:S02]  /*11bc0*/  FMUL.FTZ R28, R28, c[0x0][0x2ec] ;  /* 0x0000bb001c1c7a20 */ /* 0x000fe40000410000 */
[----:B------:R-:W-:Y:S02]  /*11bd0*/  FMUL.FTZ R29, R29, c[0x0][0x2ec] ;  /* 0x0000bb001d1d7a20 */ /* 0x000fe40000410000 */
[----:B--2---:R-:W-:Y:S02]  /*11be0*/  FMUL.FTZ R37, R59, c[0x0][0x2ec] ;  /* 0x0000bb003b257a20 */ /* 0x004fe40000410000 */
        /* <DEDUP_REMOVED lines=8> */
[----:B------:R2:W2:Y:S01]  /*11c70*/  MUFU.TANH R199, R20 ;  /* 0x0000001400c77308 */ /* 0x0004a20000002400 */
[----:B------:R-:W-:Y:S02]  /*11c80*/  FMUL.FTZ R60, R60, c[0x0][0x2ec] ;  /* 0x0000bb003c3c7a20 */ /* 0x000fe40000410000 */
[----:B------:R-:W-:Y:S02]  /*11c90*/  FMUL.FTZ R62, R62, c[0x0][0x2ec] ;  /* 0x0000bb003e3e7a20 */ /* 0x000fe40000410000 */
[----:B-1----:R-:W-:Y:S05]  /*11ca0*/  FMUL.FTZ R39, R55, c[0x0][0x2ec] ;  /* 0x0000bb0037277a20 */ /* 0x002fea0000410000 */
        /* <DEDUP_REMOVED lines=15> */
[----:B------:R-:W1:Y:S10]  /*11da0*/  MUFU.TANH R45, R45 ;  /* 0x0000002d002d7308 */ /* 0x000e740000002400 */
[----:B------:R-:W1:Y:S10]  /*11db0*/  MUFU.TANH R46, R46 ;  /* 0x0000002e002e7308 */ /* 0x000e740000002400 */
[----:B------:R-:W1:Y:S10]  /*11dc0*/  MUFU.TANH R47, R47 ;  /* 0x0000002f002f7308 */ /* 0x000e740000002400 */
[----:B------:R1:W1:Y:S10]  /*11dd0*/  MUFU.TANH R42, R48 ;  /* 0x00000030002a7308 */ /* 0x0002740000002400 */
[----:B------:R-:W1:Y:S10]  /*11de0*/  MUFU.TANH R49, R49 ;  /* 0x0000003100317308 */ /* 0x000e740000002400 */
[----:B------:R-:W1:Y:S10]  /*11df0*/  MUFU.TANH R50, R50 ;  /* 0x0000003200327308 */ /* 0x000e740000002400 */
[----:B------:R-:W1:Y:S10]  /*11e00*/  MUFU.TANH R51, R51 ;  /* 0x0000003300337308 */ /* 0x000e740000002400 */
[----:B------:R-:W1:Y:S10]  /*11e10*/  MUFU.TANH R52, R52 ;  /* 0x0000003400347308 */ /* 0x000e740000002400 */
[----:B------:R-:W1:Y:S10]  /*11e20*/  MUFU.TANH R53, R53 ;  /* 0x0000003500357308 */ /* 0x000e740000002400 */
[----:B------:R-:W1:Y:S10]  /*11e30*/  MUFU.TANH R38, R38 ;  /* 0x0000002600267308 */ /* 0x000e740000002400 */
[----:B------:R-:W1:Y:S10]  /*11e40*/  MUFU.TANH R39, R39 ;  /* 0x0000002700277308 */ /* 0x000e740000002400 */
[----:B------:R-:W1:Y:S10]  /*11e50*/  MUFU.TANH R36, R36 ;  /* 0x0000002400247308 */ /* 0x000e740000002400 */
[----:B------:R1:W1:Y:S10]  /*11e60*/  MUFU.TANH R55, R57 ;  /* 0x0000003900377308 */ /* 0x0002740000002400 */
[----:B------:R-:W1:Y:S10]  /*11e70*/  MUFU.TANH R35, R35 ;  /* 0x0000002300237308 */ /* 0x000e740000002400 */
[----:B------:R-:W1:Y:S10]  /*11e80*/  MUFU.TANH R37, R37 ;  /* 0x0000002500257308 */ /* 0x000e740000002400 */
[----:B------:R1:W1:Y:S10]  /*11e90*/  MUFU.TANH R54, R60 ;  /* 0x0000003c00367308 */ /* 0x0002740000002400 */
[----:B------:R-:W1:Y:S10]  /*11ea0*/  MUFU.TANH R61, R61 ;  /* 0x0000003d003d7308 */ /* 0x000e740000002400 */
[----:B------:R1:W1:Y:S10]  /*11eb0*/  MUFU.TANH R109, R62 ;  /* 0x0000003e006d7308 */ /* 0x0002740000002400 */
[----:B------:R-:W1:Y:S10]  /*11ec0*/  MUFU.TANH R3, R3 ;  /* 0x0000000300037308 */ /* 0x000e740000002400 */
[----:B------:R-:W1:Y:S10]  /*11ed0*/  MUFU.TANH R32, R32 ;  /* 0x0000002000207308 */ /* 0x000e740000002400 */
[----:B------:R-:W1:Y:S10]  /*11ee0*/  MUFU.TANH R33, R33 ;  /* 0x0000002100217308 */ /* 0x000e740000002400 */
[----:B------:R-:W1:Y:S10]  /*11ef0*/  MUFU.TANH R31, R31 ;  /* 0x0000001f001f7308 */ /* 0x000e740000002400 */
[----:B------:R-:W1:Y:S02]  /*11f00*/  MUFU.TANH R34, R34 ;  /* 0x0000002200227308 */ /* 0x000e640000002400 */
[----:B-1234-:R-:W-:-:S05]  /*11f10*/  @P5 BRA `(.L_x_668) ;  /* 0xffffe82000005947 */ /* 0x01efca000383ffff */
.L_x_667:
[----:B------:R-:W2:Y:S01]  /*11f20*/  S2R R2, SR_TID.X ;  /* 0x0000000000027919 */ /* 0x000ea20000002100 */
[----:B------:R-:W-:Y:S01]  /*11f30*/  MOV R0, UR8 ;  /* 0x0000000800007c02 */ /* 0x000fe20008000f00 */
[----:B------:R-:W-:Y:S01]  /*11f40*/  UIADD3 UR8, UR8, -0x1, URZ ;  /* 0xffffffff08087890 */ /* 0x000fe2000fffe03f */
[----:B--2---:R-:W-:Y:S04]  /*11f50*/  SHF.L.U32 R2, R2, 0x1, RZ ;  /* 0x0000000102027819 */ /* 0x004fe800000006ff */
[----:B------:R-:W-:Y:S04]  /*11f60*/  LOP3.LUT R2, R2, 0x6, RZ, 0xc0, !PT ;  /* 0x0000000602027812 */ /* 0x000fe800078ec0ff */
[----:B------:R-:W-:Y:S04]  /*11f70*/  LEA R0, R0, R2, 0x6 ;  /* 0x0000000200007211 */ /* 0x000fe800078e30ff */
[----:B------:R-:W2:Y:S01]  /*11f80*/  I2F R5, R0 ;  /* 0x0000000000057306 */ /* 0x000ea20000201400 */
[C---:B------:R-:W-:Y:S02]  /*11f90*/  IADD3 R4, R0.reuse, 0x1, RZ ;  /* 0x0000000100047810 */ /* 0x040fe40007ffe0ff */
[C---:B------:R-:W-:Y:S02]  /*11fa0*/  IADD3 R2, R0.reuse, 0x8, RZ ;  /* 0x0000000800027810 */ /* 0x040fe40007ffe0ff */
[C---:B-1----:R-:W-:Y:S02]  /*11fb0*/  IADD3 R7, R0.reuse, 0x9, RZ ;  /* 0x0000000900077810 */ /* 0x042fe40007ffe0ff */
[C---:B------:R-:W-:Y:S02]  /*11fc0*/  IADD3 R9, R0.reuse, 0x11, RZ ;  /* 0x0000001100097810 */ /* 0x040fe40007ffe0ff */
[C---:B------:R-:W-:Y:S01]  /*11fd0*/  IADD3 R12, R0.reuse, 0x19, RZ ;  /* 0x00000019000c7810 */ /* 0x040fe20007ffe0ff */
[----:B------:R-:W1:Y:S01]  /*11fe0*/  I2F R4, R4 ;  /* 0x0000000400047306 */ /* 0x000e620000201400 */
[C---:B------:R-:W-:Y:S02]  /*11ff0*/  IADD3 R14, R0.reuse, 0x21, RZ ;  /* 0x00000021000e7810 */ /* 0x040fe40007ffe0ff */
[C---:B------:R-:W-:Y:S02]  /*12000*/  IADD3 R13, R0.reuse, 0x28, RZ ;  /* 0x00000028000d7810 */ /* 0x040fe40007ffe0ff */
[C---:B------:R-:W-:Y:S02]  /*12010*/  IADD3 R10, R0.reuse, 0x29, RZ ;  /* 0x00000029000a7810 */ /* 0x040fe40007ffe0ff */
[C---:B------:R-:W-:Y:S02]  /*12020*/  IADD3 R6, R0.reuse, 0x10, RZ ;  /* 0x0000001000067810 */ /* 0x040fe40007ffe0ff */
[C---:B------:R-:W-:Y:S01]  /*12030*/  IADD3 R8, R0.reuse, 0x18, RZ ;  /* 0x0000001800087810 */ /* 0x040fe20007ffe0ff */
[----:B------:R-:W3:Y:S01]  /*12040*/  I2F R2, R2 ;  /* 0x0000000200027306 */ /* 0x000ee20000201400 */
[C---:B------:R-:W-:Y:S01]  /*12050*/  IADD3 R11, R0.reuse, 0x20, RZ ;  /* 0x00000020000b7810 */ /* 0x040fe20007ffe0ff */
[C---:B--2---:R-:W-:Y:S02]  /*12060*/  FFMA.FTZ R23, R5.reuse, UR4, R207 ;  /* 0x0000000405177c23 */ /* 0x044fe400080100cf */
[C---:B------:R-:W-:Y:S02]  /*12070*/  FFMA.FTZ R15, R5.reuse, UR4, R215 ;  /* 0x00000004050f7c23 */ /* 0x040fe400080100d7 */
[C---:B------:R-:W-:Y:S04]  /*12080*/  FFMA.FTZ R19, R5.reuse, UR4, R213 ;  /* 0x0000000405137c23 */ /* 0x040fe800080100d5 */
[----:B------:R-:W2:Y:S01]  /*12090*/  I2F R6, R6 ;  /* 0x0000000600067306 */ /* 0x000ea20000201400 */
[----:B------:R-:W-:Y:S01]  /*120a0*/  FFMA.FTZ R27, R5, UR4, R212 ;  /* 0x00000004051b7c23 */ /* 0x000fe200080100d4 */
[----:B------:R-:W-:Y:S01]  /*120b0*/  IADD3 R5, R0, 0x38, RZ ;  /* 0x0000003800057810 */ /* 0x000fe20007ffe0ff */
[C---:B-1----:R-:W-:Y:S02]  /*120c0*/  FFMA.FTZ R22, R4.reuse, UR4, R214 ;  /* 0x0000000404167c23 */ /* 0x042fe400080100d6 */
[C---:B------:R-:W-:Y:S02]  /*120d0*/  FFMA.FTZ R18, R4.reuse, UR4, R216 ;  /* 0x0000000404127c23 */ /* 0x040fe400080100d8 */
[C---:B------:R-:W-:Y:S03]  /*120e0*/  FFMA.FTZ R26, R4.reuse, UR4, R209 ;  /* 0x00000004041a7c23 */ /* 0x040fe600080100d1 */
[----:B------:R-:W1:Y:S01]  /*120f0*/  I2F R7, R7 ;  /* 0x0000000700077306 */ /* 0x000e620000201400 */
[----:B------:R-:W-:Y:S01]  /*12100*/  FFMA.FTZ R30, R4, UR4, R211 ;  /* 0x00000004041e7c23 */ /* 0x000fe200080100d3 */
[----:B------:R-:W-:Y:S01]  /*12110*/  IADD3 R4, R0, 0x30, RZ ;  /* 0x0000003000047810 */ /* 0x000fe20007ffe0ff */
[C---:B---3--:R-:W-:Y:S02]  /*12120*/  FFMA.FTZ R21, R2.reuse, UR4, R200 ;  /* 0x0000000402157c23 */ /* 0x048fe400080100c8 */
[C---:B------:R-:W-:Y:S02]  /*12130*/  FFMA.FTZ R17, R2.reuse, UR4, R204 ;  /* 0x0000000402117c23 */ /* 0x040fe400080100cc */
[C---:B------:R-:W-:Y:S03]  /*12140*/  FFMA.FTZ R25, R2.reuse, UR4, R205 ;  /* 0x0000000402197c23 */ /* 0x040fe600080100cd */
[----:B------:R-:W3:Y:S01]  /*12150*/  I2F R9, R9 ;  /* 0x0000000900097306 */ /* 0x000ee20000201400 */
[----:B------:R-:W-:Y:S02]  /*12160*/  FFMA.FTZ R29, R2, UR4, R208 ;  /* 0x00000004021d7c23 */ /* 0x000fe400080100d0 */
[C---:B--2---:R-:W-:Y:S02]  /*12170*/  FFMA.FTZ R40, R6.reuse, UR4, R199 ;  /* 0x0000000406287c23 */ /* 0x044fe400080100c7 */
[C---:B------:R-:W-:Y:S02]  /*12180*/  FFMA.FTZ R56, R6.reuse, UR4, R197 ;  /* 0x0000000406387c23 */ /* 0x040fe400080100c5 */
[C---:B------:R-:W-:Y:S03]  /*12190*/  FFMA.FTZ R111, R6.reuse, UR4, R111 ;  /* 0x00000004066f7c23 */ /* 0x040fe6000801006f */
[----:B------:R-:W2:Y:S01]  /*121a0*/  I2F R2, R4 ;  /* 0x0000000400027306 */ /* 0x000ea20000201400 */
[----:B------:R-:W-:Y:S01]  /*121b0*/  FFMA.FTZ R179, R6, UR4, R196 ;  /* 0x0000000406b37c23 */ /* 0x000fe200080100c4 */
[----:B------:R-:W-:Y:S01]  /*121c0*/  FMNMX.FTZ R6, R15, R100, !PT ;  /* 0x000000640f067209 */ /* 0x000fe20007810000 */
[C---:B-1----:R-:W-:Y:S03]  /*121d0*/  FFMA.FTZ R20, R7.reuse, UR4, R202 ;  /* 0x0000000407147c23 */ /* 0x042fe600080100ca */
[----:B------:R-:W-:Y:S01]  /*121e0*/  FMNMX.FTZ R6, R18, R6, !PT ;  /* 0x0000000612067209 */ /* 0x000fe20007810000 */
[C---:B------:R-:W-:Y:S02]  /*121f0*/  FFMA.FTZ R16, R7.reuse, UR4, R203 ;  /* 0x0000000407107c23 */ /* 0x040fe400080100cb */
[C---:B------:R-:W-:Y:S01]  /*12200*/  FFMA.FTZ R24, R7.reuse, UR4, R206 ;  /* 0x0000000407187c23 */ /* 0x040fe200080100ce */
[----:B------:R-:W1:Y:S01]  /*12210*/  I2F R8, R8 ;  /* 0x0000000800087306 */ /* 0x000e620000201400 */
[----:B------:R-:W-:Y:S01]  /*12220*/  FFMA.FTZ R28, R7, UR4, R210 ;  /* 0x00000004071c7c23 */ /* 0x000fe200080100d2 */
[----:B------:R-:W-:Y:S01]  /*12230*/  FMNMX.FTZ R7, R17, R6, !PT ;  /* 0x0000000611077209 */ /* 0x000fe20007810000 */
[C---:B---3--:R-:W-:Y:S03]  /*12240*/  FFMA.FTZ R41, R9.reuse, UR4, R201 ;  /* 0x0000000409297c23 */ /* 0x048fe600080100c9 */
[----:B------:R-:W-:Y:S01]  /*12250*/  FMNMX.FTZ R7, R16, R7, !PT ;  /* 0x0000000710077209 */ /* 0x000fe20007810000 */
[C---:B------:R-:W-:Y:S02]  /*12260*/  FFMA.FTZ R57, R9.reuse, UR4, R198 ;  /* 0x0000000409397c23 */ /* 0x040fe400080100c6 */
[C---:B------:R-:W-:Y:S01]  /*12270*/  FFMA.FTZ R180, R9.reuse, UR4, R195 ;  /* 0x0000000409b47c23 */ /* 0x040fe200080100c3 */
[----:B------:R-:W3:Y:S01]  /*12280*/  I2F R12, R12 ;  /* 0x0000000c000c7306 */ /* 0x000ee20000201400 */
[----:B------:R-:W-:Y:S02]  /*12290*/  FFMA.FTZ R176, R9, UR4, R193 ;  /* 0x0000000409b07c23 */ /* 0x000fe400080100c1 */
[----:B--2---:R-:W-:Y:S01]  /*122a0*/  FFMA.FTZ R237, R2, UR4, R52 ;  /* 0x0000000402ed7c23 */ /* 0x004fe20008010034 */
[----:B------:R-:W-:Y:S01]  /*122b0*/  IADD3 R4, R0, 0x31, RZ ;  /* 0x0000003100047810 */ /* 0x000fe20007ffe0ff */
[----:B------:R-:W-:Y:S01]  /*122c0*/  FFMA.FTZ R249, R2, UR4, R38 ;  /* 0x0000000402f97c23 */ /* 0x000fe20008010026 */
[----:B------:R-:W-:Y:S01]  /*122d0*/  IADD3 R0, R0, 0x39, RZ ;  /* 0x0000003900007810 */ /* 0x000fe20007ffe0ff */
[C---:B------:R-:W-:Y:S03]  /*122e0*/  FFMA.FTZ R220, R2.reuse, UR4, R36 ;  /* 0x0000000402dc7c23 */ /* 0x040fe60008010024 */
[----:B------:R-:W2:Y:S01]  /*122f0*/  I2F R11, R11 ;  /* 0x0000000b000b7306 */ /* 0x000ea20000201400 */
[----:B------:R-:W-:Y:S01]  /*12300*/  FFMA.FTZ R62, R2, UR4, R35 ;  /* 0x00000004023e7c23 */ /* 0x000fe20008010023 */
[----:B------:R-:W-:Y:S01]  /*12310*/  FMNMX.FTZ R2, R19, R106, !PT ;  /* 0x0000006a13027209 */ /* 0x000fe20007810000 */
[C---:B-1----:R-:W-:Y:S02]  /*12320*/  FFMA.FTZ R44, R8.reuse, UR4, R189 ;  /* 0x00000004082c7c23 */ /* 0x042fe400080100bd */
[----:B------:R-:W-:Y:S01]  /*12330*/  FFMA.FTZ R60, R8, UR4, R186 ;  /* 0x00000004083c7c23 */ /* 0x000fe200080100ba */
[----:B------:R-:W-:Y:S01]  /*12340*/  FMNMX.FTZ R6, R22, R2, !PT ;  /* 0x0000000216067209 */ /* 0x000fe20007810000 */
[C---:B------:R-:W-:Y:S01]  /*12350*/  FFMA.FTZ R177, R8.reuse, UR4, R190 ;  /* 0x0000000408b17c23 */ /* 0x040fe200080100be */
[----:B------:R-:W-:Y:S02]  /*12360*/  FMNMX.FTZ R2, R23, R107, !PT ;  /* 0x0000006b17027209 */ /* 0x000fe40007810000 */
[----:B------:R-:W1:Y:S01]  /*12370*/  I2F R14, R14 ;  /* 0x0000000e000e7306 */ /* 0x000e620000201400 */
[----:B------:R-:W-:Y:S01]  /*12380*/  FFMA.FTZ R192, R8, UR4, R192 ;  /* 0x0000000408c07c23 */ /* 0x000fe200080100c0 */
[----:B------:R-:W-:Y:S02]  /*12390*/  FMNMX.FTZ R8, R40, R7, !PT ;  /* 0x0000000728087209 */ /* 0x000fe40007810000 */
[----:B------:R-:W-:Y:S01]  /*123a0*/  FMNMX.FTZ R6, R21, R6, !PT ;  /* 0x0000000615067209 */ /* 0x000fe20007810000 */
[C---:B---3--:R-:W-:Y:S01]  /*123b0*/  FFMA.FTZ R48, R12.reuse, UR4, R188 ;  /* 0x000000040c307c23 */ /* 0x048fe200080100bc */
[----:B------:R-:W-:Y:S01]  /*123c0*/  FMNMX.FTZ R8, R41, R8, !PT ;  /* 0x0000000829087209 */ /* 0x000fe20007810000 */
[----:B------:R-:W-:Y:S01]  /*123d0*/  FFMA.FTZ R67, R12, UR4, R187 ;  /* 0x000000040c437c23 */ /* 0x000fe200080100bb */
[----:B------:R-:W-:Y:S01]  /*123e0*/  FMNMX.FTZ R7, R20, R6, !PT ;  /* 0x0000000614077209 */ /* 0x000fe20007810000 */
[----:B------:R-:W-:Y:S01]  /*123f0*/  FFMA.FTZ R181, R12, UR4, R194 ;  /* 0x000000040cb57c23 */ /* 0x000fe200080100c2 */
[----:B------:R-:W3:Y:S01]  /*12400*/  I2F R13, R13 ;  /* 0x0000000d000d7306 */ /* 0x000ee20000201400 */
[----:B------:R-:W-:Y:S01]  /*12410*/  FMNMX.FTZ R8, R44, R8, !PT ;  /* 0x000000082c087209 */ /* 0x000fe20007810000 */
[----:B------:R-:W-:Y:S01]  /*12420*/  FFMA.FTZ R178, R12, UR4, R191 ;  /* 0x000000040cb27c23 */ /* 0x000fe200080100bf */
[----:B------:R-:W-:Y:S01]  /*12430*/  FMNMX.FTZ R6, R27, R108, !PT ;  /* 0x0000006c1b067209 */ /* 0x000fe20007810000 */
[C---:B--2---:R-:W-:Y:S01]  /*12440*/  FFMA.FTZ R185, R11.reuse, UR4, R185 ;  /* 0x000000040bb97c23 */ /* 0x044fe200080100b9 */
[----:B------:R-:W-:Y:S01]  /*12450*/  FMNMX.FTZ R7, R56, R7, !PT ;  /* 0x0000000738077209 */ /* 0x000fe20007810000 */
[C---:B------:R-:W-:Y:S01]  /*12460*/  FFMA.FTZ R187, R11.reuse, UR4, R110 ;  /* 0x000000040bbb7c23 */ /* 0x040fe2000801006e */
[----:B------:R-:W-:Y:S01]  /*12470*/  FMNMX.FTZ R6, R30, R6, !PT ;  /* 0x000000061e067209 */ /* 0x000fe20007810000 */
[----:B------:R-:W-:Y:S01]  /*12480*/  FFMA.FTZ R196, R11, UR4, R104 ;  /* 0x000000040bc47c23 */ /* 0x000fe20008010068 */
[----:B------:R-:W-:Y:S01]  /*12490*/  FMNMX.FTZ R7, R57, R7, !PT ;  /* 0x0000000739077209 */ /* 0x000fe20007810000 */
[----:B------:R-:W2:Y:S01]  /*124a0*/  I2F R10, R10 ;  /* 0x0000000a000a7306 */ /* 0x000ea20000201400 */
[----:B------:R-:W-:Y:S01]  /*124b0*/  FMNMX.FTZ R2, R26, R2, !PT ;  /* 0x000000021a027209 */ /* 0x000fe20007810000 */
[----:B------:R-:W-:Y:S01]  /*124c0*/  FFMA.FTZ R191, R11, UR4, R102 ;  /* 0x000000040bbf7c23 */ /* 0x000fe20008010066 */
[----:B------:R-:W-:Y:S01]  /*124d0*/  FMNMX.FTZ R6, R29, R6, !PT ;  /* 0x000000061d067209 */ /* 0x000fe20007810000 */
[----:B-1----:R-:W-:Y:S01]  /*124e0*/  FFMA.FTZ R186, R14, UR4, R105 ;  /* 0x000000040eba7c23 */ /* 0x002fe20008010069 */
[----:B------:R-:W-:Y:S01]  /*124f0*/  FMNMX.FTZ R105, R48, R8, !PT ;  /* 0x0000000830697209 */ /* 0x000fe20007810000 */
[----:B------:R-:W-:Y:S01]  /*12500*/  FFMA.FTZ R184, R14, UR4, R184 ;  /* 0x000000040eb87c23 */ /* 0x000fe200080100b8 */
[----:B------:R-:W-:Y:S01]  /*12510*/  FMNMX.FTZ R7, R60, R7, !PT ;  /* 0x000000073c077209 */ /* 0x000fe20007810000 */
[C---:B------:R-:W-:Y:S01]  /*12520*/  FFMA.FTZ R190, R14.reuse, UR4, R101 ;  /* 0x000000040ebe7c23 */ /* 0x040fe20008010065 */
[----:B------:R-:W-:Y:S01]  /*12530*/  FMNMX.FTZ R105, R185, R105, !PT ;  /* 0x00000069b9697209 */ /* 0x000fe20007810000 */
[----:B------:R-:W1:Y:S01]  /*12540*/  I2F R4, R4 ;  /* 0x0000000400047306 */ /* 0x000e620000201400 */
[----:B------:R-:W-:Y:S01]  /*12550*/  FMNMX.FTZ R2, R25, R2, !PT ;  /* 0x0000000219027209 */ /* 0x000fe20007810000 */
[----:B------:R-:W-:Y:S01]  /*12560*/  FFMA.FTZ R195, R14, UR4, R103 ;  /* 0x000000040ec37c23 */ /* 0x000fe20008010067 */
[----:B------:R-:W-:Y:S01]  /*12570*/  FMNMX.FTZ R105, R184, R105, !PT ;  /* 0x00000069b8697209 */ /* 0x000fe20007810000 */
[C---:B---3--:R-:W-:Y:S01]  /*12580*/  FFMA.FTZ R182, R13.reuse, UR4, R42 ;  /* 0x000000040db67c23 */ /* 0x048fe2000801002a */
[----:B------:R-:W-:Y:S01]  /*12590*/  FMNMX.FTZ R6, R28, R6, !PT ;  /* 0x000000061c067209 */ /* 0x000fe20007810000 */
[----:B------:R-:W-:Y:S01]  /*125a0*/  FFMA.FTZ R188, R13, UR4, R50 ;  /* 0x000000040dbc7c23 */ /* 0x000fe20008010032 */
[----:B------:R-:W-:Y:S01]  /*125b0*/  FMNMX.FTZ R7, R67, R7, !PT ;  /* 0x0000000743077209 */ /* 0x000fe20007810000 */
[C---:B------:R-:W-:Y:S01]  /*125c0*/  FFMA.FTZ R193, R13.reuse, UR4, R46 ;  /* 0x000000040dc17c23 */ /* 0x040fe2000801002e */
[----:B------:R-:W-:Y:S01]  /*125d0*/  FMNMX.FTZ R105, R182, R105, !PT ;  /* 0x00000069b6697209 */ /* 0x000fe20007810000 */
        /* <DEDUP_REMOVED lines=18> */
[----:B------:R-:W-:Y:S01]  /*12700*/  FFMA.FTZ R219, R4, UR4, R37 ;  /* 0x0000000404db7c23 */ /* 0x000fe20008010025 */
[----:B------:R-:W-:Y:S01]  /*12710*/  FMNMX.FTZ R105, R238, R105, !PT ;  /* 0x00000069ee697209 */ /* 0x000fe20007810000 */
[----:B------:R-:W-:Y:S01]  /*12720*/  FFMA.FTZ R244, R4, UR4, R55 ;  /* 0x0000000404f47c23 */ /* 0x000fe20008010037 */
[----:B------:R-:W-:Y:S01]  /*12730*/  FMNMX.FTZ R6, R192, R6, !PT ;  /* 0x00000006c0067209 */ /* 0x000fe20007810000 */
[----:B------:R-:W-:Y:S01]  /*12740*/  LDSM.16.MT88.4 R36, [R226+0x9000] ;  /* 0x00900000e224783b */ /* 0x000fe20000004200 */
[----:B------:R-:W-:Y:S01]  /*12750*/  FMNMX.FTZ R7, R188, R7, !PT ;  /* 0x00000007bc077209 */ /* 0x000fe20007810000 */
[----:B---3--:R-:W-:Y:S01]  /*12760*/  FFMA.FTZ R239, R5, UR4, R32 ;  /* 0x0000000405ef7c23 */ /* 0x008fe20008010020 */
        /* <DEDUP_REMOVED lines=9> */
[----:B--2---:R-:W-:Y:S01]  /*12800*/  FFMA.FTZ R240, R0, UR4, R33 ;  /* 0x0000000400f07c23 */ /* 0x004fe20008010021 */
[----:B------:R-:W-:Y:S01]  /*12810*/  FMNMX.FTZ R8, R196, R6, !PT ;  /* 0x00000006c4087209 */ /* 0x000fe20007810000 */
[C---:B------:R-:W-:Y:S01]  /*12820*/  FFMA.FTZ R59, R0.reuse, UR4, R34 ;  /* 0x00000004003b7c23 */ /* 0x040fe20008010022 */
[----:B------:R-:W-:Y:S01]  /*12830*/  FMNMX.FTZ R6, R249, R7, !PT ;  /* 0x00000007f9067209 */ /* 0x000fe20007810000 */
[----:B------:R-:W-:Y:S01]  /*12840*/  FFMA.FTZ R3, R0, UR4, R3 ;  /* 0x0000000400037c23 */ /* 0x000fe20008010003 */
[----:B------:R-:W-:Y:S01]  /*12850*/  FMNMX.FTZ R105, R240, R105, !PT ;  /* 0x00000069f0697209 */ /* 0x000fe20007810000 */
[----:B------:R-:W-:Y:S01]  /*12860*/  FFMA.FTZ R61, R0, UR4, R61 ;  /* 0x00000004003d7c23 */ /* 0x000fe2000801003d */
        /* <DEDUP_REMOVED lines=16> */
[----:B-1----:R-:W-:Y:S02]  /*12970*/  FMNMX.FTZ R105, R105, R7, !PT ;  /* 0x0000000769697209 */ /* 0x002fe40007810000 */
[----:B------:R-:W-:Y:S02]  /*12980*/  FMNMX.FTZ R2, R3, R2, !PT ;  /* 0x0000000203027209 */ /* 0x000fe40007810000 */
[----:B------:R-:W-:Y:S01]  /*12990*/  FMNMX.FTZ R5, R244, R4, !PT ;  /* 0x00000004f4057209 */ /* 0x000fe20007810000 */
[----:B------:R-:W1:Y:S03]  /*129a0*/  SHFL.BFLY PT, R7, R105, 0x1, 0x1f ;  /* 0x0c201f0069077f89 */ /* 0x000e6600000e0000 */
[----:B------:R-:W-:Y:S04]  /*129b0*/  FMNMX.FTZ R5, R252, R5, !PT ;  /* 0x00000005fc057209 */ /* 0x000fe80007810000 */
[----:B------:R-:W-:Y:S01]  /*129c0*/  FMNMX.FTZ R5, R61, R5, !PT ;  /* 0x000000053d057209 */ /* 0x000fe20007810000 */
[----:B------:R-:W3:Y:S01]  /*129d0*/  SHFL.BFLY PT, R0, R2, 0x2, 0x1f ;  /* 0x0c401f0002007f89 */ /* 0x000ee200000e0000 */
[----:B--2---:R-:W-:Y:S07]  /*129e0*/  FMNMX.FTZ R104, R104, R8, !PT ;  /* 0x0000000868687209 */ /* 0x004fee0007810000 */
[----:B------:R-:W2:Y:S01]  /*129f0*/  SHFL.BFLY PT, R6, R5, 0x2, 0x1f ;  /* 0x0c401f0005067f89 */ /* 0x000ea200000e0000 */
[----:B-1----:R-:W-:Y:S07]  /*12a00*/  FMNMX.FTZ R105, R105, R7, !PT ;  /* 0x0000000769697209 */ /* 0x002fee0007810000 */
[----:B------:R-:W1:Y:S01]  /*12a10*/  SHFL.BFLY PT, R8, R104, 0x1, 0x1f ;  /* 0x0c201f0068087f89 */ /* 0x000e6200000e0000 */
[C---:B------:R-:W-:Y:S02]  /*12a20*/  FSETP.NEU.FTZ.AND P0, PT, R105.reuse, -INF , PT ;  /* 0xff8000006900780b */ /* 0x040fe40003f1d000 */
[----:B---3--:R-:W-:Y:S01]  /*12a30*/  FMNMX.FTZ R2, R2, R0, !PT ;  /* 0x0000000002027209 */ /* 0x008fe20007810000 */
[----:B------:R-:W-:Y:S04]  /*12a40*/  FADD.FTZ R0, -R105, R100 ;  /* 0x0000006469007221 */ /* 0x000fe80000010100 */
[----:B------:R-:W-:Y:S01]  /*12a50*/  FMUL.FTZ R0, R0, c[0x0][0x23c] ;  /* 0x00008f0000007a20 */ /* 0x000fe20000410000 */
[----:B------:R-:W3:Y:S01]  /*12a60*/  SHFL.BFLY PT, R4, R2, 0x1, 0x1f ;  /* 0x0c201f0002047f89 */ /* 0x000ee200000e0000 */
[----:B--2---:R-:W-:Y:S02]  /*12a70*/  FMNMX.FTZ R5, R5, R6, !PT ;  /* 0x0000000605057209 */ /* 0x004fe40007810000 */
[----:B------:R2:W4:Y:S05]  /*12a80*/  MUFU.EX2 R102, R0 ;  /* 0x0000000000667308 */ /* 0x00052a0000000800 */
[----:B------:R-:W5:Y:S01]  /*12a90*/  SHFL.BFLY PT, R103, R5, 0x1, 0x1f ;  /* 0x0c201f0005677f89 */ /* 0x000f6200000e0000 */
[----:B-1----:R-:W-:Y:S02]  /*12aa0*/  FMNMX.FTZ R104, R104, R8, !PT ;  /* 0x0000000868687209 */ /* 0x002fe40007810000 */
[----:B---3--:R-:W-:Y:S03]  /*12ab0*/  FMNMX.FTZ R101, R2, R4, !PT ;  /* 0x0000000402657209 */ /* 0x008fe60007810000 */
[----:B--2---:R-:W-:Y:S02]  /*12ac0*/  FADD.FTZ R0, -R104, R106 ;  /* 0x0000006a68007221 */ /* 0x004fe40000010100 */
[----:B------:R-:W-:Y:S02]  /*12ad0*/  FMUL.FTZ R106, R105, c[0x0][0x23c] ;  /* 0x00008f00696a7a20 */ /* 0x000fe40000410000 */
[----:B------:R-:W-:Y:S01]  /*12ae0*/  FMUL.FTZ R0, R0, c[0x0][0x23c] ;  /* 0x00008f0000007a20 */ /* 0x000fe20000410000 */
[----:B-----5:R-:W-:Y:S01]  /*12af0*/  FMNMX.FTZ R103, R5, R103, !PT ;  /* 0x0000006705677209 */ /* 0x020fe20007810000 */
[----:B----4-:R-:W-:Y:S01]  /*12b00*/  FMUL.FTZ R32, R102, R140 ;  /* 0x0000008c66207220 */ /* 0x010fe20000410000 */
[----:B------:R-:W-:Y:S01]  /*12b10*/  FSEL R106, R106, RZ, P0 ;  /* 0x000000ff6a6a7208 */ /* 0x000fe20000000000 */
[----:B------:R1:W2:Y:S01]  /*12b20*/  MUFU.EX2 R100, R0 ;  /* 0x0000000000647308 */ /* 0x0002a20000000800 */
[----:B------:R-:W-:Y:S01]  /*12b30*/  FSETP.NEU.FTZ.AND P0, PT, R104, -INF , PT ;  /* 0xff8000006800780b */ /* 0x000fe20003f1d000 */
[----:B------:R-:W-:Y:S01]  /*12b40*/  FMUL.FTZ R110, R103, c[0x0][0x23c] ;  /* 0x00008f00676e7a20 */ /* 0x000fe20000410000 */
[----:B------:R-:W-:Y:S01]  /*12b50*/  MOV R140, R220 ;  /* 0x000000dc008c7202 */ /* 0x000fe20000000f00 */
[--C-:B------:R-:W-:Y:S02]  /*12b60*/  FFMA.FTZ R4, R15, c[0x0][0x23c], -R106.reuse ;  /* 0x00008f000f047a23 */ /* 0x100fe4000001086a */
[--C-:B------:R-:W-:Y:S02]  /*12b70*/  FFMA.FTZ R5, R16, c[0x0][0x23c], -R106.reuse ;  /* 0x00008f0010057a23 */ /* 0x100fe4000001086a */
[C---:B------:R-:W-:Y:S01]  /*12b80*/  FMUL.FTZ R33, R102.reuse, R141 ;  /* 0x0000008d66217220 */ /* 0x040fe20000410000 */
[----:B------:R-:W-:Y:S01]  /*12b90*/  MOV R141, R219 ;  /* 0x000000db008d7202 */ /* 0x000fe20000000f00 */
[----:B------:R3:W-:Y:S01]  /*12ba0*/  MUFU.EX2 R222, R4 ;  /* 0x0000000400de7308 */ /* 0x0007e20000000800 */
[----:B------:R-:W-:Y:S02]  /*12bb0*/  FMUL.FTZ R16, R102, R124 ;  /* 0x0000007c66107220 */ /* 0x000fe40000410000 */
[--C-:B------:R-:W-:Y:S02]  /*12bc0*/  FFMA.FTZ R41, R41, c[0x0][0x23c], -R106.reuse ;  /* 0x00008f0029297a23 */ /* 0x100fe4000001086a */
[--C-:B------:R-:W-:Y:S02]  /*12bd0*/  FFMA.FTZ R44, R44, c[0x0][0x23c], -R106.reuse ;  /* 0x00008f002c2c7a23 */ /* 0x100fe4000001086a */
[--C-:B------:R-:W-:Y:S02]  /*12be0*/  FFMA.FTZ R51, R48, c[0x0][0x23c], -R106.reuse ;  /* 0x00008f0030337a23 */ /* 0x100fe4000001086a */
[C---:B------:R-:W-:Y:S01]  /*12bf0*/  FMUL.FTZ R48, R102.reuse, R156 ;  /* 0x0000009c66307220 */ /* 0x040fe20000410000 */
[----:B------:R-:W-:Y:S01]  /*12c00*/  MUFU.EX2 R66, R5 ;  /* 0x0000000500427308 */ /* 0x000fe20000000800 */
[C---:B------:R-:W-:Y:S02]  /*12c10*/  FMUL.FTZ R49, R102.reuse, R157 ;  /* 0x0000009d66317220 */ /* 0x040fe40000410000 */
[----:B------:R-:W-:Y:S02]  /*12c20*/  FMUL.FTZ R68, R102, R68 ;  /* 0x0000004466447220 */ /* 0x000fe40000410000 */
[----:B-1----:R-:W-:Y:S02]  /*12c30*/  FADD.FTZ R0, -R101, R107 ;  /* 0x0000006b65007221 */ /* 0x002fe40000010100 */
[----:B------:R-:W-:Y:S02]  /*12c40*/  FMUL.FTZ R107, R104, c[0x0][0x23c] ;  /* 0x00008f00686b7a20 */ /* 0x000fe40000410000 */
[----:B------:R-:W-:Y:S01]  /*12c50*/  FMUL.FTZ R0, R0, c[0x0][0x23c] ;  /* 0x00008f0000007a20 */ /* 0x000fe20000410000 */
[----:B------:R-:W-:Y:S01]  /*12c60*/  MUFU.EX2 R235, R41 ;  /* 0x0000002900eb7308 */ /* 0x000fe20000000800 */
[C---:B--2---:R-:W-:Y:S01]  /*12c70*/  FMUL.FTZ R34, R100.reuse, R142 ;  /* 0x0000008e64227220 */ /* 0x044fe20000410000 */
[----:B------:R-:W-:Y:S01]  /*12c80*/  FSEL R107, R107, RZ, P0 ;  /* 0x000000ff6b6b7208 */ /* 0x000fe20000000000 */
[----:B------:R-:W-:Y:S01]  /*12c90*/  FMUL.FTZ R35, R100, R143 ;  /* 0x0000008f64237220 */ /* 0x000fe20000410000 */
[----:B------:R-:W-:Y:S01]  /*12ca0*/  FSETP.NEU.FTZ.AND P0, PT, R101, -INF , PT ;  /* 0xff8000006500780b */ /* 0x000fe20003f1d000 */
[--C-:B---3--:R-:W-:Y:S02]  /*12cb0*/  FFMA.FTZ R4, R18, c[0x0][0x23c], -R106.reuse ;  /* 0x00008f0012047a23 */ /* 0x108fe4000001086a */
[--C-:B------:R-:W-:Y:S02]  /*12cc0*/  FFMA.FTZ R6, R20, c[0x0][0x23c], -R107.reuse ;  /* 0x00008f0014067a23 */ /* 0x100fe4000001086b */
[C---:B------:R-:W-:Y:S01]  /*12cd0*/  FMUL.FTZ R7, R100.reuse, R119 ;  /* 0x0000007764077220 */ /* 0x040fe20000410000 */
[----:B------:R1:W-:Y:S01]  /*12ce0*/  MUFU.EX2 R63, R4 ;  /* 0x00000004003f7308 */ /* 0x0003e20000000800 */
[C---:B------:R-:W-:Y:S02]  /*12cf0*/  FMUL.FTZ R18, R100.reuse, R126 ;  /* 0x0000007e64127220 */ /* 0x040fe40000410000 */
[--C-:B------:R-:W-:Y:S02]  /*12d00*/  FFMA.FTZ R57, R57, c[0x0][0x23c], -R107.reuse ;  /* 0x00008f0039397a23 */ /* 0x100fe4000001086b */
[----:B------:R-:W-:Y:S02]  /*12d10*/  FMUL.FTZ R50, R100, R158 ;  /* 0x0000009e64327220 */ /* 0x000fe40000410000 */
[--C-:B------:R-:W-:Y:S02]  /*12d20*/  FFMA.FTZ R60, R60, c[0x0][0x23c], -R107.reuse ;  /* 0x00008f003c3c7a23 */ /* 0x100fe4000001086b */
[--C-:B------:R-:W-:Y:S01]  /*12d30*/  FFMA.FTZ R67, R67, c[0x0][0x23c], -R107.reuse ;  /* 0x00008f0043437a23 */ /* 0x100fe2000001086b */
[----:B------:R2:W3:Y:S01]  /*12d40*/  MUFU.EX2 R2, R0 ;  /* 0x0000000000027308 */ /* 0x0004e20000000800 */
[----:B------:R-:W-:Y:S02]  /*12d50*/  FMUL.FTZ R69, R102, R69 ;  /* 0x0000004566457220 */ /* 0x000fe40000410000 */
[C---:B------:R-:W-:Y:S02]  /*12d60*/  FMUL.FTZ R70, R100.reuse, R70 ;  /* 0x0000004664467220 */ /* 0x040fe40000410000 */
[----:B------:R-:W-:Y:S02]  /*12d70*/  FMUL.FTZ R71, R100, R71 ;  /* 0x0000004764477220 */ /* 0x000fe40000410000 */
[C---:B------:R-:W-:Y:S02]  /*12d80*/  FMUL.FTZ R80, R102.reuse, R80 ;  /* 0x0000005066507220 */ /* 0x040fe40000410000 */
[----:B------:R-:W-:Y:S01]  /*12d90*/  FMUL.FTZ R81, R102, R81 ;  /* 0x0000005166517220 */ /* 0x000fe20000410000 */
[----:B------:R4:W-:Y:S01]  /*12da0*/  MUFU.EX2 R65, R6 ;  /* 0x0000000600417308 */ /* 0x0009e20000000800 */
[C---:B------:R-:W-:Y:S02]  /*12db0*/  FMUL.FTZ R82, R100.reuse, R82 ;  /* 0x0000005264527220 */ /* 0x040fe40000410000 */
[----:B------:R-:W-:Y:S02]  /*12dc0*/  FMUL.FTZ R83, R100, R83 ;  /* 0x0000005364537220 */ /* 0x000fe40000410000 */
[----:B-1----:R-:W-:Y:S02]  /*12dd0*/  FFMA.FTZ R4, R17, c[0x0][0x23c], -R106 ;  /* 0x00008f0011047a23 */ /* 0x002fe4000001086a */
[C---:B------:R-:W-:Y:S02]  /*12de0*/  FMUL.FTZ R17, R102.reuse, R125 ;  /* 0x0000007d66117220 */ /* 0x040fe40000410000 */
[C---:B------:R-:W-:Y:S01]  /*12df0*/  FMUL.FTZ R84, R102.reuse, R84 ;  /* 0x0000005466547220 */ /* 0x040fe20000410000 */
[----:B------:R-:W1:Y:S01]  /*12e00*/  MUFU.EX2 R218, R4 ;  /* 0x0000000400da7308 */ /* 0x000e620000000800 */
[----:B------:R-:W-:Y:S02]  /*12e10*/  FMUL.FTZ R85, R102, R85 ;  /* 0x0000005566557220 */ /* 0x000fe40000410000 */
[----:B------:R-:W-:Y:S02]  /*12e20*/  FMUL.FTZ R86, R100, R86 ;  /* 0x0000005664567220 */ /* 0x000fe40000410000 */
[----:B--2---:R-:W-:Y:S02]  /*12e30*/  FADD.FTZ R0, -R103, R108 ;  /* 0x0000006c67007221 */ /* 0x004fe40000010100 */
[----:B------:R-:W-:Y:S02]  /*12e40*/  FMUL.FTZ R108, R101, c[0x0][0x23c] ;  /* 0x00008f00656c7a20 */ /* 0x000fe40000410000 */
[----:B------:R-:W-:Y:S01]  /*12e50*/  FMUL.FTZ R0, R0, c[0x0][0x23c] ;  /* 0x00008f0000007a20 */ /* 0x000fe20000410000 */
[----:B------:R-:W-:Y:S01]  /*12e60*/  MUFU.EX2 R233, R44 ;  /* 0x0000002c00e97308 */ /* 0x000fe20000000800 */
[----:B---3--:R-:W-:Y:S01]  /*12e70*/  FMUL.FTZ R10, R2, R114 ;  /* 0x00000072020a7220 */ /* 0x008fe20000410000 */
[----:B------:R-:W-:Y:S01]  /*12e80*/  FSEL R108, R108, RZ, P0 ;  /* 0x000000ff6c6c7208 */ /* 0x000fe20000000000 */
[----:B------:R-:W-:Y:S01]  /*12e90*/  FMUL.FTZ R11, R2, R115 ;  /* 0x00000073020b7220 */ /* 0x000fe20000410000 */
[----:B------:R-:W-:Y:S01]  /*12ea0*/  FSETP.NEU.FTZ.AND P0, PT, R103, -INF , PT ;  /* 0xff8000006700780b */ /* 0x000fe20003f1d000 */
[----:B----4-:R-:W-:Y:S02]  /*12eb0*/  FMUL.FTZ R6, R100, R118 ;  /* 0x0000007664067220 */ /* 0x010fe40000410000 */
[--C-:B------:R-:W-:Y:S01]  /*12ec0*/  FFMA.FTZ R111, R111, c[0x0][0x23c], -R108.reuse ;  /* 0x00008f006f6f7a23 */ /* 0x100fe2000001086c */
[----:B------:R-:W-:Y:S01]  /*12ed0*/  FSEL R110, R110, RZ, P0 ;  /* 0x000000ff6e6e7208 */ /* 0x000fe20000000000 */
[----:B------:R-:W-:Y:S01]  /*12ee0*/  FFMA.FTZ R5, R23, c[0x0][0x23c], -R108 ;  /* 0x00008f0017057a23 */ /* 0x000fe2000001086c */
[----:B------:R-:W2:Y:S01]  /*12ef0*/  MUFU.EX2 R0, R0 ;  /* 0x0000000000007308 */ /* 0x000ea20000000800 */
[----:B------:R-:W-:Y:S02]  /*12f00*/  FMUL.FTZ R14, R2, R122 ;  /* 0x0000007a020e7220 */ /* 0x000fe40000410000 */
[----:B------:R-:W-:Y:S01]  /*12f10*/  FFMA.FTZ R8, R30, c[0x0][0x23c], -R110 ;  /* 0x00008f001e087a23 */ /* 0x000fe2000001086e */
[-C--:B-1----:R-:W-:Y:S01]  /*12f20*/  MOV R142, R218.reuse ;  /* 0x000000da008e7202 */ /* 0x082fe20000000f00 */
[--C-:B------:R-:W-:Y:S01]  /*12f30*/  FFMA.FTZ R4, R19, c[0x0][0x23c], -R107.reuse ;  /* 0x00008f0013047a23 */ /* 0x100fe2000001086b */
[----:B------:R-:W-:Y:S01]  /*12f40*/  F2FP.PACK_AB R118, R66, R218 ;  /* 0x000000da4276723e */ /* 0x000fe200000000ff */
[C---:B------:R-:W-:Y:S02]  /*12f50*/  FMUL.FTZ R30, R2.reuse, R138 ;  /* 0x0000008a021e7220 */ /* 0x040fe40000410000 */
[----:B------:R-:W-:Y:S01]  /*12f60*/  FMUL.FTZ R15, R2, R123 ;  /* 0x0000007b020f7220 */ /* 0x000fe20000410000 */
[----:B------:R-:W1:Y:S01]  /*12f70*/  MUFU.EX2 R221, R4 ;  /* 0x0000000400dd7308 */ /* 0x000e620000000800 */
[----:B------:R-:W-:Y:S02]  /*12f80*/  FMUL.FTZ R19, R100, R127 ;  /* 0x0000007f64137220 */ /* 0x000fe40000410000 */
[C---:B------:R-:W-:Y:S01]  /*12f90*/  FMUL.FTZ R31, R2.reuse, R139 ;  /* 0x0000008b021f7220 */ /* 0x040fe20000410000 */
[----:B------:R-:W-:Y:S01]  /*12fa0*/  MOV R139, R222 ;  /* 0x000000de008b7202 */ /* 0x000fe20000000f00 */
[C---:B------:R-:W-:Y:S01]  /*12fb0*/  FMUL.FTZ R42, R2.reuse, R150 ;  /* 0x00000096022a7220 */ /* 0x040fe20000410000 */
[----:B------:R-:W-:Y:S01]  /*12fc0*/  LDSM.16.MT88.4 R124, [R224+0xb000] ;  /* 0x00b00000e07c783b */ /* 0x000fe20000004200 */
[C---:B------:R-:W-:Y:S01]  /*12fd0*/  FMUL.FTZ R43, R2.reuse, R151 ;  /* 0x00000097022b7220 */ /* 0x040fe20000410000 */
[----:B------:R-:W-:Y:S01]  /*12fe0*/  MOV R150, R59 ;  /* 0x0000003b00967202 */ /* 0x000fe20000000f00 */
[C---:B------:R-:W-:Y:S01]  /*12ff0*/  FMUL.FTZ R46, R2.reuse, R154 ;  /* 0x0000009a022e7220 */ /* 0x040fe20000410000 */
[----:B------:R3:W-:Y:S01]  /*13000*/  MUFU.EX2 R220, R111 ;  /* 0x0000006f00dc7308 */ /* 0x0007e20000000800 */
[C---:B------:R-:W-:Y:S01]  /*13010*/  FMUL.FTZ R47, R2.reuse, R155 ;  /* 0x0000009b022f7220 */ /* 0x040fe20000410000 */
[----:B------:R-:W-:Y:S01]  /*13020*/  MOV R151, R58 ;  /* 0x0000003a00977202 */ /* 0x000fe20000000f00 */
[----:B------:R-:W-:Y:S02]  /*13030*/  FMUL.FTZ R58, R2, R166 ;  /* 0x000000a6023a7220 */ /* 0x000fe40000410000 */
[C---:B--2---:R-:W-:Y:S02]  /*13040*/  FMUL.FTZ R9, R0.reuse, R113 ;  /* 0x0000007100097220 */ /* 0x044fe40000410000 */
[C---:B------:R-:W-:Y:S02]  /*13050*/  FMUL.FTZ R12, R0.reuse, R120 ;  /* 0x00000078000c7220 */ /* 0x040fe40000410000 */
[C---:B------:R-:W-:Y:S01]  /*13060*/  FMUL.FTZ R13, R0.reuse, R121 ;  /* 0x00000079000d7220 */ /* 0x040fe20000410000 */
[----:B------:R2:W-:Y:S01]  /*13070*/  MUFU.EX2 R245, R5 ;  /* 0x0000000500f57308 */ /* 0x0005e20000000800 */
[C---:B------:R-:W-:Y:S01]  /*13080*/  FMUL.FTZ R41, R0.reuse, R149 ;  /* 0x0000009500297220 */ /* 0x040fe20000410000 */
[----:B------:R-:W-:Y:S01]  /*13090*/  LDSM.16.MT88.4 R120, [R226+0xa000] ;  /* 0x00a00000e278783b */ /* 0x000fe20000004200 */
[----:B------:R-:W-:Y:S01]  /*130a0*/  FMUL.FTZ R44, R0, R152 ;  /* 0x00000098002c7220 */ /* 0x000fe20000410000 */
[----:B-1----:R-:W-:Y:S01]  /*130b0*/  MOV R138, R221 ;  /* 0x000000dd008a7202 */ /* 0x002fe20000000f00 */
[--C-:B------:R-:W-:Y:S02]  /*130c0*/  FFMA.FTZ R4, R22, c[0x0][0x23c], -R107.reuse ;  /* 0x00008f0016047a23 */ /* 0x100fe4000001086b */
[----:B------:R-:W-:Y:S02]  /*130d0*/  FMUL.FTZ R45, R0, R153 ;  /* 0x00000099002d7220 */ /* 0x000fe40000410000 */
[C---:B------:R-:W-:Y:S01]  /*130e0*/  FMUL.FTZ R59, R2.reuse, R167 ;  /* 0x000000a7023b7220 */ /* 0x040fe20000410000 */
[----:B------:R-:W1:Y:S01]  /*130f0*/  MUFU.EX2 R64, R4 ;  /* 0x0000000400407308 */ /* 0x000e620000000800 */
[C---:B------:R-:W-:Y:S02]  /*13100*/  FMUL.FTZ R74, R2.reuse, R74 ;  /* 0x0000004a024a7220 */ /* 0x040fe40000410000 */
[----:B------:R-:W-:Y:S02]  /*13110*/  FMUL.FTZ R75, R2, R75 ;  /* 0x0000004b024b7220 */ /* 0x000fe40000410000 */
[--C-:B---3--:R-:W-:Y:S02]  /*13120*/  FFMA.FTZ R111, R176, c[0x0][0x23c], -R108.reuse ;  /* 0x00008f00b06f7a23 */ /* 0x108fe4000001086c */
[C---:B------:R-:W-:Y:S02]  /*13130*/  FMUL.FTZ R72, R0.reuse, R72 ;  /* 0x0000004800487220 */ /* 0x040fe40000410000 */
[----:B------:R-:W-:Y:S01]  /*13140*/  FMUL.FTZ R73, R0, R73 ;  /* 0x0000004900497220 */ /* 0x000fe20000410000 */
[----:B------:R3:W-:Y:S01]  /*13150*/  MUFU.EX2 R242, R8 ;  /* 0x0000000800f27308 */ /* 0x0007e20000000800 */
[C---:B------:R-:W-:Y:S02]  /*13160*/  FMUL.FTZ R78, R2.reuse, R78 ;  /* 0x0000004e024e7220 */ /* 0x040fe40000410000 */
[----:B------:R-:W-:Y:S02]  /*13170*/  FMUL.FTZ R79, R2, R79 ;  /* 0x0000004f024f7220 */ /* 0x000fe40000410000 */
[----:B--2---:R-:W-:Y:S02]  /*13180*/  FMUL.FTZ R5, R102, R117 ;  /* 0x0000007566057220 */ /* 0x004fe40000410000 */
[C---:B------:R-:W-:Y:S02]  /*13190*/  FMUL.FTZ R76, R0.reuse, R76 ;  /* 0x0000004c004c7220 */ /* 0x040fe40000410000 */
[----:B------:R-:W-:Y:S01]  /*131a0*/  FMUL.FTZ R77, R0, R77 ;  /* 0x0000004d004d7220 */ /* 0x000fe20000410000 */
[----:B------:R2:W-:Y:S01]  /*131b0*/  MUFU.EX2 R234, R51 ;  /* 0x0000003300ea7308 */ /* 0x0005e20000000800 */
[----:B------:R-:W-:Y:S02]  /*131c0*/  FMUL.FTZ R87, R100, R87 ;  /* 0x0000005764577220 */ /* 0x000fe40000410000 */
[----:B------:R-:W-:Y:S01]  /*131d0*/  FMUL.FTZ R90, R2, R90 ;  /* 0x0000005a025a7220 */ /* 0x000fe20000410000 */
[----:B-1----:R-:W-:Y:S01]  /*131e0*/  F2FP.PACK_AB R117, R64, R221 ;  /* 0x000000dd4075723e */ /* 0x002fe200000000ff */
[--C-:B------:R-:W-:Y:S02]  /*131f0*/  FFMA.FTZ R4, R21, c[0x0][0x23c], -R107.reuse ;  /* 0x00008f0015047a23 */ /* 0x100fe4000001086b */
[----:B------:R-:W1:Y:S01]  /*13200*/  LDSM.16.MT88.4 R20, [R224+0x9000] ;  /* 0x00900000e014783b */ /* 0x000e620000004200 */
[----:B------:R-:W-:Y:S02]  /*13210*/  FMUL.FTZ R91, R2, R91 ;  /* 0x0000005b025b7220 */ /* 0x000fe40000410000 */
[----:B------:R4:W-:Y:S01]  /*13220*/  MUFU.EX2 R221, R111 ;  /* 0x0000006f00dd7308 */ /* 0x0009e20000000800 */
[C---:B------:R-:W-:Y:S02]  /*13230*/  FMUL.FTZ R88, R0.reuse, R88 ;  /* 0x0000005800587220 */ /* 0x040fe40000410000 */
[C---:B------:R-:W-:Y:S02]  /*13240*/  FMUL.FTZ R89, R0.reuse, R89 ;  /* 0x0000005900597220 */ /* 0x040fe40000410000 */
[----:B---3--:R-:W-:Y:S02]  /*13250*/  FMUL.FTZ R8, R0, R112 ;  /* 0x0000007000087220 */ /* 0x008fe40000410000 */
[C---:B------:R-:W-:Y:S02]  /*13260*/  FMUL.FTZ R94, R2.reuse, R94 ;  /* 0x0000005e025e7220 */ /* 0x040fe40000410000 */
[----:B------:R-:W-:Y:S01]  /*13270*/  FMUL.FTZ R95, R2, R95 ;  /* 0x0000005f025f7220 */ /* 0x000fe20000410000 */
[----:B------:R-:W3:Y:S01]  /*13280*/  MUFU.EX2 R217, R4 ;  /* 0x0000000400d97308 */ /* 0x000ee20000000800 */
[C---:B------:R-:W-:Y:S02]  /*13290*/  FMUL.FTZ R92, R0.reuse, R92 ;  /* 0x0000005c005c7220 */ /* 0x040fe40000410000 */
[----:B------:R-:W-:Y:S02]  /*132a0*/  FMUL.FTZ R93, R0, R93 ;  /* 0x0000005d005d7220 */ /* 0x000fe40000410000 */
[----:B--2---:R-:W-:Y:S02]  /*132b0*/  FMUL.FTZ R51, R100, R159 ;  /* 0x0000009f64337220 */ /* 0x004fe40000410000 */
[C---:B------:R-:W-:Y:S01]  /*132c0*/  FMUL.FTZ R96, R102.reuse, R96 ;  /* 0x0000006066607220 */ /* 0x040fe20000410000 */
[----:B------:R-:W-:Y:S01]  /*132d0*/  LDSM.16.MT88.4 R156, [R224+0xac00] ;  /* 0x00ac0000e09c783b */ /* 0x000fe20000004200 */
[----:B------:R-:W-:Y:S01]  /*132e0*/  FMUL.FTZ R97, R102, R97 ;  /* 0x0000006166617220 */ /* 0x000fe20000410000 */
[----:B------:R2:W-:Y:S01]  /*132f0*/  MUFU.EX2 R232, R57 ;  /* 0x0000003900e87308 */ /* 0x0005e20000000800 */
[C---:B------:R-:W-:Y:S02]  /*13300*/  FMUL.FTZ R98, R100.reuse, R98 ;  /* 0x0000006264627220 */ /* 0x040fe40000410000 */
[----:B------:R-:W-:Y:S02]  /*13310*/  FMUL.FTZ R99, R100, R99 ;  /* 0x0000006364637220 */ /* 0x000fe40000410000 */
[--C-:B----4-:R-:W-:Y:S02]  /*13320*/  FFMA.FTZ R111, R177, c[0x0][0x23c], -R108.reuse ;  /* 0x00008f00b16f7a23 */ /* 0x110fe4000001086c */
[--C-:B------:R-:W-:Y:S03]  /*13330*/  FFMA.FTZ R109, R109, c[0x0][0x23c], -R108.reuse ;  /* 0x00008f006d6d7a23 */ /* 0x100fe6000001086c */
[----:B------:R4:W-:Y:S01]  /*13340*/  MUFU.EX2 R218, R111 ;  /* 0x0000006f00da7308 */ /* 0x0009e20000000800 */
[-C--:B---3--:R-:W-:Y:S01]  /*13350*/  MOV R143, R217.reuse ;  /* 0x000000d9008f7202 */ /* 0x088fe20000000f00 */
[--C-:B------:R-:W-:Y:S01]  /*13360*/  FFMA.FTZ R4, R26, c[0x0][0x23c], -R108.reuse ;  /* 0x00008f001a047a23 */ /* 0x100fe2000001086c */
[----:B------:R-:W-:Y:S01]  /*13370*/  F2FP.PACK_AB R119, R65, R217 ;  /* 0x000000d94177723e */ /* 0x000fe200000000ff */
[----:B------:R-:W-:Y:S06]  /*13380*/  FMUL.FTZ R26, R2, R134 ;  /* 0x00000086021a7220 */ /* 0x000fec0000410000 */
[----:B------:R3:W5:Y:S01]  /*13390*/  MUFU.EX2 R247, R4 ;  /* 0x0000000400f77308 */ /* 0x0007620000000800 */
[----:B--2---:R-:W-:Y:S09]  /*133a0*/  FMUL.FTZ R57, R0, R165 ;  /* 0x000000a500397220 */ /* 0x004ff20000410000 */
[----:B------:R2:W-:Y:S01]  /*133b0*/  MUFU.EX2 R223, R67 ;  /* 0x0000004300df7308 */ /* 0x0005e20000000800 */
[--C-:B----4-:R-:W-:Y:S09]  /*133c0*/  FFMA.FTZ R111, R178, c[0x0][0x23c], -R108.reuse ;  /* 0x00008f00b26f7a23 */ /* 0x110ff2000001086c */
[----:B------:R4:W-:Y:S01]  /*133d0*/  MUFU.EX2 R219, R111 ;  /* 0x0000006f00db7308 */ /* 0x0009e20000000800 */
[----:B---3--:R-:W-:Y:S01]  /*133e0*/  FFMA.FTZ R4, R25, c[0x0][0x23c], -R108 ;  /* 0x00008f0019047a23 */ /* 0x008fe2000001086c */
[----:B-----5:R-:W-:Y:S01]  /*133f0*/  F2FP.PACK_AB R113, R247, R245 ;  /* 0x000000f5f771723e */ /* 0x020fe200000000ff */
[----:B------:R-:W-:Y:S07]  /*13400*/  FMUL.FTZ R25, R0, R133 ;  /* 0x0000008500197220 */ /* 0x000fee0000410000 */
[----:B------:R3:W-:Y:S01]  /*13410*/  MUFU.EX2 R250, R4 ;  /* 0x0000000400fa7308 */ /* 0x0007e20000000800 */
[----:B--2---:R-:W-:Y:S02]  /*13420*/  FMUL.FTZ R67, R100, R175 ;  /* 0x000000af64437220 */ /* 0x004fe40000410000 */
[----:B----4-:R-:W-:Y:S07]  /*13430*/  FFMA.FTZ R111, R179, c[0x0][0x23c], -R110 ;  /* 0x00008f00b36f7a23 */ /* 0x010fee000001086e */
[----:B------:R2:W-:Y:S01]  /*13440*/  MUFU.EX2 R217, R111 ;  /* 0x0000006f00d97308 */ /* 0x0005e20000000800 */
[----:B---3--:R-:W-:Y:S02]  /*13450*/  FFMA.FTZ R4, R24, c[0x0][0x23c], -R108 ;  /* 0x00008f0018047a23 */ /* 0x008fe4000001086c */
[----:B------:R-:W-:Y:S07]  /*13460*/  FMUL.FTZ R24, R0, R132 ;  /* 0x0000008400187220 */ /* 0x000fee0000410000 */
[----:B------:R3:W4:Y:S01]  /*13470*/  MUFU.EX2 R251, R4 ;  /* 0x0000000400fb7308 */ /* 0x0007220000000800 */
[--C-:B------:R-:W-:Y:S09]  /*13480*/  FFMA.FTZ R132, R188, c[0x0][0x23c], -R107.reuse ;  /* 0x00008f00bc847a23 */ /* 0x100ff2000001086b */
[----:B------:R5:W-:Y:S01]  /*13490*/  MUFU.EX2 R206, R132 ;  /* 0x0000008400ce7308 */ /* 0x000be20000000800 */
[--C-:B--2---:R-:W-:Y:S09]  /*134a0*/  FFMA.FTZ R111, R180, c[0x0][0x23c], -R110.reuse ;  /* 0x00008f00b46f7a23 */ /* 0x104ff2000001086e */
[----:B------:R2:W-:Y:S01]  /*134b0*/  MUFU.EX2 R216, R111 ;  /* 0x0000006f00d87308 */ /* 0x0005e20000000800 */
[--C-:B---3--:R-:W-:Y:S01]  /*134c0*/  FFMA.FTZ R4, R27, c[0x0][0x23c], -R110.reuse ;  /* 0x00008f001b047a23 */ /* 0x108fe2000001086e */
[----:B----4-:R-:W-:Y:S01]  /*134d0*/  F2FP.PACK_AB R115, R251, R250 ;  /* 0x000000fafb73723e */ /* 0x010fe200000000ff */
[----:B------:R-:W-:Y:S07]  /*134e0*/  FMUL.FTZ R27, R2, R135 ;  /* 0x00000087021b7220 */ /* 0x000fee0000410000 */
[----:B------:R3:W4:Y:S01]  /*134f0*/  MUFU.EX2 R241, R4 ;  /* 0x0000000400f17308 */ /* 0x0007220000000800 */
[----:B-----5:R-:W-:Y:S09]  /*13500*/  LDSM.16.MT88.4 R132, [R224+0x9800] ;  /* 0x00980000e084783b */ /* 0x020ff20000004200 */
[----:B------:R-:W-:Y:S01]  /*13510*/  MUFU.EX2 R188, R109 ;  /* 0x0000006d00bc7308 */ /* 0x000fe20000000800 */
[--C-:B--2---:R-:W-:Y:S09]  /*13520*/  FFMA.FTZ R111, R192, c[0x0][0x23c], -R110.reuse ;  /* 0x00008f00c06f7a23 */ /* 0x104ff2000001086e */
[----:B------:R2:W-:Y:S01]  /*13530*/  MUFU.EX2 R215, R111 ;  /* 0x0000006f00d77308 */ /* 0x0005e20000000800 */
[--C-:B---3--:R-:W-:Y:S01]  /*13540*/  FFMA.FTZ R4, R29, c[0x0][0x23c], -R110.reuse ;  /* 0x00008f001d047a23 */ /* 0x108fe2000001086e */
[----:B----4-:R-:W-:Y:S01]  /*13550*/  F2FP.PACK_AB R112, R242, R241 ;  /* 0x000000f1f270723e */ /* 0x010fe200000000ff */
[----:B------:R-:W-:Y:S01]  /*13560*/  FMUL.FTZ R29, R0, R137 ;  /* 0x00000089001d7220 */ /* 0x000fe20000410000 */
[----:B------:R-:W-:Y:S01]  /*13570*/  MOV R137, R64 ;  /* 0x0000004000897202 */ /* 0x000fe20000000f00 */
[----:B------:R-:W-:Y:S05]  /*13580*/  FMUL.FTZ R64, R102, R172 ;  /* 0x000000ac66407220 */ /* 0x000fea0000410000 */
[----:B------:R3:W-:Y:S01]  /*13590*/  MUFU.EX2 R243, R4 ;  /* 0x0000000400f37308 */ /* 0x0007e20000000800 */
[--C-:B--2---:R-:W-:Y:S09]  /*135a0*/  FFMA.FTZ R111, R181, c[0x0][0x23c], -R110.reuse ;  /* 0x00008f00b56f7a23 */ /* 0x104ff2000001086e */
[----:B------:R2:W-:Y:S01]  /*135b0*/  MUFU.EX2 R214, R111 ;  /* 0x0000006f00d67308 */ /* 0x0005e20000000800 */
[----:B---3--:R-:W-:Y:S02]  /*135c0*/  FFMA.FTZ R4, R28, c[0x0][0x23c], -R110 ;  /* 0x00008f001c047a23 */ /* 0x008fe4000001086e */
[----:B------:R-:W-:Y:S01]  /*135d0*/  FMUL.FTZ R28, R0, R136 ;  /* 0x00000088001c7220 */ /* 0x000fe20000410000 */
[----:B------:R-:W-:Y:S06]  /*135e0*/  MOV R136, R63 ;  /* 0x0000003f00887202 */ /* 0x000fec0000000f00 */
[----:B------:R3:W4:Y:S01]  /*135f0*/  MUFU.EX2 R246, R4 ;  /* 0x0000000400f67308 */ /* 0x0007220000000800 */
[--C-:B--2---:R-:W-:Y:S09]  /*13600*/  FFMA.FTZ R111, R185, c[0x0][0x23c], -R106.reuse ;  /* 0x00008f00b96f7a23 */ /* 0x104ff2000001086a */
[----:B------:R2:W-:Y:S01]  /*13610*/  MUFU.EX2 R213, R111 ;  /* 0x0000006f00d57308 */ /* 0x0005e20000000800 */
[----:B---3--:R-:W-:Y:S01]  /*13620*/  FMUL.FTZ R4, R102, R116 ;  /* 0x0000007466047220 */ /* 0x008fe20000410000 */
[----:B------:R-:W-:Y:S01]  /*13630*/  F2FP.PACK_AB R116, R63, R222 ;  /* 0x000000de3f74723e */ /* 0x000fe200000000ff */
[----:B------:R-:W-:Y:S01]  /*13640*/  FMUL.FTZ R63, R2, R171 ;  /* 0x000000ab023f7220 */ /* 0x000fe20000410000 */
[----:B----4-:R-:W-:Y:S06]  /*13650*/  F2FP.PACK_AB R114, R246, R243 ;  /* 0x000000f3f672723e */ /* 0x010fec00000000ff */
[----:B------:R3:W-:Y:S01]  /*13660*/  MUFU.EX2 R222, R60 ;  /* 0x0000003c00de7308 */ /* 0x0007e20000000800 */
[-C--:B-1----:R-:W-:Y:S08]  /*13670*/  HMMA.16816.F32 R4, R116, R20.reuse, R4 ;  /* 0x000000147404723c */ /* 0x082ff00000001804 */
[C---:B------:R-:W-:Y:S04]  /*13680*/  HMMA.16816.F32 R8, R112.reuse, R20, R8 ;  /* 0x000000147008723c */ /* 0x040fe80000001808 */
[--C-:B--2---:R-:W-:Y:S03]  /*13690*/  FFMA.FTZ R111, R184, c[0x0][0x23c], -R106.reuse ;  /* 0x00008f00b86f7a23 */ /* 0x104fe6000001086a */
[C---:B------:R-:W-:Y:S01]  /*136a0*/  FMUL.FTZ R20, R102.reuse, R128 ;  /* 0x0000008066147220 */ /* 0x040fe20000410000 */
[-C--:B------:R-:W-:Y:S01]  /*136b0*/  HMMA.16816.F32 R12, R112, R22.reuse, R12 ;  /* 0x00000016700c723c */ /* 0x080fe2000000180c */
[----:B------:R1:W-:Y:S03]  /*136c0*/  MUFU.EX2 R211, R111 ;  /* 0x0000006f00d37308 */ /* 0x0003e60000000800 */
[----:B------:R-:W-:Y:S02]  /*136d0*/  FMUL.FTZ R21, R102, R129 ;  /* 0x0000008166157220 */ /* 0x000fe40000410000 */
[----:B---3--:R-:W-:Y:S02]  /*136e0*/  FMUL.FTZ R60, R0, R168 ;  /* 0x000000a8003c7220 */ /* 0x008fe40000410000 */
[C---:B------:R-:W-:Y:S07]  /*136f0*/  HMMA.16816.F32 R16, R116.reuse, R22, R16 ;  /* 0x000000167410723c */ /* 0x040fee0000001810 */
[C---:B------:R-:W-:Y:S02]  /*13700*/  FMUL.FTZ R22, R100.reuse, R130 ;  /* 0x0000008264167220 */ /* 0x040fe40000410000 */
[----:B------:R-:W-:Y:S02]  /*13710*/  FMUL.FTZ R23, R100, R131 ;  /* 0x0000008364177220 */ /* 0x000fe40000410000 */
[----:B------:R-:W-:Y:S05]  /*13720*/  LDSM.16.MT88.4 R128, [R226+0x9400] ;  /* 0x00940000e280783b */ /* 0x000fea0000004200 */
[-C--:B------:R-:W-:Y:S03]  /*13730*/  HMMA.16816.F32 R20, R116, R36.reuse, R20 ;  /* 0x000000247414723c */ /* 0x080fe60000001814 */
[--C-:B-1----:R-:W-:Y:S04]  /*13740*/  FFMA.FTZ R111, R182, c[0x0][0x23c], -R106.reuse ;  /* 0x00008f00b66f7a23 */ /* 0x102fe8000001086a */
[----:B------:R1:W-:Y:S01]  /*13750*/  MUFU.EX2 R212, R111 ;  /* 0x0000006f00d47308 */ /* 0x0003e20000000800 */
[C---:B------:R-:W-:Y:S07]  /*13760*/  HMMA.16816.F32 R24, R112.reuse, R36, R24 ;  /* 0x000000247018723c */ /* 0x040fee0000001818 */
[--C-:B------:R-:W-:Y:S01]  /*13770*/  FFMA.FTZ R36, R40, c[0x0][0x23c], -R106.reuse ;  /* 0x00008f0028247a23 */ /* 0x100fe2000001086a */
[-C--:B------:R-:W-:Y:S03]  /*13780*/  HMMA.16816.F32 R28, R112, R38.reuse, R28 ;  /* 0x00000026701c723c */ /* 0x080fe6000000181c */
[----:B------:R2:W3:Y:S01]  /*13790*/  MUFU.EX2 R236, R36 ;  /* 0x0000002400ec7308 */ /* 0x0004e20000000800 */
[C---:B------:R-:W-:Y:S01]  /*137a0*/  FMUL.FTZ R37, R102.reuse, R145 ;  /* 0x0000009166257220 */ /* 0x040fe20000410000 */
[----:B------:R-:W-:Y:S01]  /*137b0*/  MOV R145, R65 ;  /* 0x0000004100917202 */ /* 0x000fe20000000f00 */
[----:B------:R-:W-:Y:S02]  /*137c0*/  FMUL.FTZ R65, R102, R173 ;  /* 0x000000ad66417220 */ /* 0x000fe40000410000 */
[C---:B------:R-:W-:Y:S04]  /*137d0*/  HMMA.16816.F32 R32, R116.reuse, R38, R32 ;  /* 0x000000267420723c */ /* 0x040fe80000001820 */
[----:B------:R-:W-:Y:S02]  /*137e0*/  FMUL.FTZ R40, R0, R148 ;  /* 0x0000009400287220 */ /* 0x000fe40000410000 */
[----:B-1----:R-:W-:Y:S02]  /*137f0*/  FFMA.FTZ R111, R183, c[0x0][0x23c], -R106 ;  /* 0x00008f00b76f7a23 */ /* 0x002fe4000001086a */
[C---:B------:R-:W-:Y:S01]  /*13800*/  FMUL.FTZ R38, R100.reuse, R146 ;  /* 0x0000009264267220 */ /* 0x040fe20000410000 */
[----:B------:R-:W-:Y:S01]  /*13810*/  LDSM.16.MT88.4 R180, [R224+0xbc00] ;  /* 0x00bc0000e0b4783b */ /* 0x000fe20000004200 */
[----:B------:R1:W-:Y:S02]  /*13820*/  MUFU.EX2 R210, R111 ;  /* 0x0000006f00d27308 */ /* 0x0003e40000000800 */
[----:B------:R-:W-:Y:S01]  /*13830*/  FMUL.FTZ R39, R100, R147 ;  /* 0x0000009364277220 */ /* 0x000fe20000410000 */
[----:B------:R-:W-:Y:S01]  /*13840*/  MOV R146, R61 ;  /* 0x0000003d00927202 */ /* 0x000fe20000000f00 */
[----:B------:R-:W-:Y:S01]  /*13850*/  FMUL.FTZ R61, R0, R169 ;  /* 0x000000a9003d7220 */ /* 0x000fe20000410000 */
[----:B------:R-:W-:Y:S01]  /*13860*/  MOV R147, R62 ;  /* 0x0000003e00937202 */ /* 0x000fe20000000f00 */
[----:B------:R-:W-:Y:S02]  /*13870*/  FMUL.FTZ R62, R2, R170 ;  /* 0x000000aa023e7220 */ /* 0x000fe40000410000 */
[----:B--2---:R-:W-:Y:S01]  /*13880*/  FMUL.FTZ R36, R102, R144 ;  /* 0x0000009066247220 */ /* 0x004fe20000410000 */
[----:B------:R-:W-:Y:S01]  /*13890*/  MOV R144, R66 ;  /* 0x0000004200907202 */ /* 0x000fe20000000f00 */
[----:B------:R-:W-:Y:S02]  /*138a0*/  FMUL.FTZ R66, R100, R174 ;  /* 0x000000ae64427220 */ /* 0x000fe40000410000 */
[----:B------:R-:W-:Y:S03]  /*138b0*/  LDSM.16.MT88.4 R172, [R226+0xac00] ;  /* 0x00ac0000e2ac783b */ /* 0x000fe60000004200 */
[-C--:B------:R-:W-:Y:S08]  /*138c0*/  HMMA.16816.F32 R36, R116, R52.reuse, R36 ;  /* 0x000000347424723c */ /* 0x080ff00000001824 */
[C---:B------:R-:W-:Y:S04]  /*138d0*/  HMMA.16816.F32 R40, R112.reuse, R52, R40 ;  /* 0x000000347028723c */ /* 0x040fe80000001828 */
[--C-:B-1----:R-:W-:Y:S03]  /*138e0*/  FFMA.FTZ R111, R187, c[0x0][0x23c], -R107.reuse ;  /* 0x00008f00bb6f7a23 */ /* 0x102fe6000001086b */
[--C-:B------:R-:W-:Y:S01]  /*138f0*/  FFMA.FTZ R52, R56, c[0x0][0x23c], -R107.reuse ;  /* 0x00008f0038347a23 */ /* 0x100fe2000001086b */
[-C--:B------:R-:W-:Y:S01]  /*13900*/  HMMA.16816.F32 R44, R112, R54.reuse, R44 ;  /* 0x00000036702c723c */ /* 0x080fe2000000182c */
[----:B------:R1:W-:Y:S03]  /*13910*/  MUFU.EX2 R209, R111 ;  /* 0x0000006f00d17308 */ /* 0x0003e60000000800 */
[----:B------:R-:W-:Y:S02]  /*13920*/  FMUL.FTZ R53, R102, R161 ;  /* 0x000000a166357220 */ /* 0x000fe40000410000 */
[----:B------:R-:W-:Y:S02]  /*13930*/  FMUL.FTZ R56, R0, R164 ;  /* 0x000000a400387220 */ /* 0x000fe40000410000 */
[C---:B------:R-:W-:Y:S03]  /*13940*/  HMMA.16816.F32 R48, R116.reuse, R54, R48 ;  /* 0x000000367430723c */ /* 0x040fe60000001830 */
[----:B------:R2:W4:Y:S04]  /*13950*/  MUFU.EX2 R231, R52 ;  /* 0x0000003400e77308 */ /* 0x0005280000000800 */
[C---:B------:R-:W-:Y:S02]  /*13960*/  FMUL.FTZ R54, R100.reuse, R162 ;  /* 0x000000a264367220 */ /* 0x040fe40000410000 */
[----:B------:R-:W-:Y:S03]  /*13970*/  FMUL.FTZ R55, R100, R163 ;  /* 0x000000a364377220 */ /* 0x000fe60000410000 */
[--C-:B-1----:R-:W-:Y:S04]  /*13980*/  FFMA.FTZ R111, R186, c[0x0][0x23c], -R107.reuse ;  /* 0x00008f00ba6f7a23 */ /* 0x102fe8000001086b */
[----:B------:R1:W-:Y:S01]  /*13990*/  MUFU.EX2 R208, R111 ;  /* 0x0000006f00d07308 */ /* 0x0003e20000000800 */
[----:B--2---:R-:W-:Y:S07]  /*139a0*/  FMUL.FTZ R52, R102, R160 ;  /* 0x000000a066347220 */ /* 0x004fee0000410000 */
[-C--:B------:R-:W-:Y:S08]  /*139b0*/  HMMA.16816.F32 R52, R116, R120.reuse, R52 ;  /* 0x000000787434723c */ /* 0x080ff00000001834 */
[C---:B------:R-:W-:Y:S04]  /*139c0*/  HMMA.16816.F32 R56, R112.reuse, R120, R56 ;  /* 0x000000787038723c */ /* 0x040fe80000001838 */
[--C-:B-1----:R-:W-:Y:S04]  /*139d0*/  FFMA.FTZ R111, R189, c[0x0][0x23c], -R107.reuse ;  /* 0x00008f00bd6f7a23 */ /* 0x102fe8000001086b */
[-C--:B------:R-:W-:Y:S01]  /*139e0*/  HMMA.16816.F32 R60, R112, R122.reuse, R60 ;  /* 0x0000007a703c723c */ /* 0x080fe2000000183c */
[----:B------:R1:W-:Y:S07]  /*139f0*/  MUFU.EX2 R207, R111 ;  /* 0x0000006f00cf7308 */ /* 0x0003ee0000000800 */
[C---:B------:R-:W-:Y:S01]  /*13a00*/  HMMA.16816.F32 R64, R116.reuse, R122, R64 ;  /* 0x0000007a7440723c */ /* 0x040fe20000001840 */
[----:B------:R-:W2:Y:S07]  /*13a10*/  LDSM.16.MT88.4 R120, [R226+0xb000] ;  /* 0x00b00000e278783b */ /* 0x000eae0000004200 */
[-C--:B------:R-:W-:Y:S08]  /*13a20*/  HMMA.16816.F32 R68, R116, R124.reuse, R68 ;  /* 0x0000007c7444723c */ /* 0x080ff00000001844 */
[C---:B------:R-:W-:Y:S04]  /*13a30*/  HMMA.16816.F32 R72, R112.reuse, R124, R72 ;  /* 0x0000007c7048723c */ /* 0x040fe80000001848 */
[--C-:B-1----:R-:W-:Y:S04]  /*13a40*/  FFMA.FTZ R111, R191, c[0x0][0x23c], -R108.reuse ;  /* 0x00008f00bf6f7a23 */ /* 0x102fe8000001086c */
[-C--:B------:R-:W-:Y:S01]  /*13a50*/  HMMA.16816.F32 R76, R112, R126.reuse, R76 ;  /* 0x0000007e704c723c */ /* 0x080fe2000000184c */
[----:B------:R1:W-:Y:S07]  /*13a60*/  MUFU.EX2 R205, R111 ;  /* 0x0000006f00cd7308 */ /* 0x0003ee0000000800 */
[C---:B------:R-:W-:Y:S01]  /*13a70*/  HMMA.16816.F32 R80, R116.reuse, R126, R80 ;  /* 0x0000007e7450723c */ /* 0x040fe20000001850 */
[----:B------:R-:W5:Y:S07]  /*13a80*/  LDSM.16.MT88.4 R124, [R224+0x9400] ;  /* 0x00940000e07c783b */ /* 0x000f6e0000004200 */
[-C--:B--2---:R-:W-:Y:S08]  /*13a90*/  HMMA.16816.F32 R84, R116, R120.reuse, R84 ;  /* 0x000000787454723c */ /* 0x084ff00000001854 */
[C---:B------:R-:W-:Y:S04]  /*13aa0*/  HMMA.16816.F32 R88, R112.reuse, R120, R88 ;  /* 0x000000787058723c */ /* 0x040fe80000001858 */
[--C-:B-1----:R-:W-:Y:S04]  /*13ab0*/  FFMA.FTZ R111, R190, c[0x0][0x23c], -R108.reuse ;  /* 0x00008f00be6f7a23 */ /* 0x102fe8000001086c */
[-C--:B------:R-:W-:Y:S01]  /*13ac0*/  HMMA.16816.F32 R92, R112, R122.reuse, R92 ;  /* 0x0000007a705c723c */ /* 0x080fe2000000185c */
[----:B------:R1:W2:Y:S06]  /*13ad0*/  MUFU.EX2 R203, R111 ;  /* 0x0000006f00cb7308 */ /* 0x0002ac0000000800 */
[----:B---3--:R-:W-:Y:S01]  /*13ae0*/  F2FP.PACK_AB R112, R235, R236 ;  /* 0x000000eceb70723e */ /* 0x008fe200000000ff */
[----:B------:R-:W-:Y:S01]  /*13af0*/  HMMA.16816.F32 R96, R116, R122, R96 ;  /* 0x0000007a7460723c */ /* 0x000fe20000001860 */
[----:B------:R-:W3:Y:S03]  /*13b00*/  LDSM.16.MT88.4 R120, [R224+0xa400] ;  /* 0x00a40000e078783b */ /* 0x000ee60000004200 */
[----:B------:R-:W-:Y:S02]  /*13b10*/  F2FP.PACK_AB R114, R234, R233 ;  /* 0x000000e9ea72723e */ /* 0x000fe400000000ff */
[----:B----4-:R-:W-:Y:S02]  /*13b20*/  F2FP.PACK_AB R113, R232, R231 ;  /* 0x000000e7e871723e */ /* 0x010fe400000000ff */
[----:B------:R-:W-:Y:S04]  /*13b30*/  F2FP.PACK_AB R115, R223, R222 ;  /* 0x000000dedf73723e */ /* 0x000fe800000000ff */
[----:B------:R-:W-:Y:S02]  /*13b40*/  F2FP.PACK_AB R117, R221, R220 ;  /* 0x000000dcdd75723e */ /* 0x000fe400000000ff */
[----:B------:R-:W-:Y:S01]  /*13b50*/  F2FP.PACK_AB R119, R219, R218 ;  /* 0x000000dadb77723e */ /* 0x000fe200000000ff */
[-C--:B-----5:R-:W-:Y:S05]  /*13b60*/  HMMA.16816.F32 R4, R112, R124.reuse, R4 ;  /* 0x0000007c7004723c */ /* 0x0a0fea0000001804 */
[--C-:B-1----:R-:W-:Y:S01]  /*13b70*/  FFMA.FTZ R111, R193, c[0x0][0x23c], -R108.reuse ;  /* 0x00008f00c16f7a23 */ /* 0x102fe2000001086c */
[----:B------:R-:W-:Y:S02]  /*13b80*/  F2FP.PACK_AB R116, R216, R217 ;  /* 0x000000d9d874723e */ /* 0x000fe400000000ff */
[----:B------:R-:W-:Y:S01]  /*13b90*/  F2FP.PACK_AB R118, R214, R215 ;  /* 0x000000d7d676723e */ /* 0x000fe200000000ff */
[----:B------:R1:W-:Y:S06]  /*13ba0*/  MUFU.EX2 R204, R111 ;  /* 0x0000006f00cc7308 */ /* 0x0003ec0000000800 */
[C---:B------:R-:W-:Y:S08]  /*13bb0*/  HMMA.16816.F32 R8, R116.reuse, R124, R8 ;  /* 0x0000007c7408723c */ /* 0x040ff00000001808 */
[-C--:B------:R-:W-:Y:S08]  /*13bc0*/  HMMA.16816.F32 R12, R116, R126.reuse, R12 ;  /* 0x0000007e740c723c */ /* 0x080ff0000000180c */
[C---:B------:R-:W-:Y:S01]  /*13bd0*/  HMMA.16816.F32 R16, R112.reuse, R126, R16 ;  /* 0x0000007e7010723c */ /* 0x040fe20000001810 */
[----:B------:R-:W4:Y:S03]  /*13be0*/  LDSM.16.MT88.4 R124, [R226+0xa400] ;  /* 0x00a40000e27c783b */ /* 0x000f260000004200 */
[----:B-1----:R-:W-:Y:S04]  /*13bf0*/  FFMA.FTZ R111, R194, c[0x0][0x23c], -R108 ;  /* 0x00008f00c26f7a23 */ /* 0x002fe8000001086c */
[-C--:B------:R-:W-:Y:S01]  /*13c00*/  HMMA.16816.F32 R20, R112, R128.reuse, R20 ;  /* 0x000000807014723c */ /* 0x080fe20000001814 */
[----:B------:R1:W5:Y:S07]  /*13c10*/  MUFU.EX2 R202, R111 ;  /* 0x0000006f00ca7308 */ /* 0x00036e0000000800 */
[C---:B------:R-:W-:Y:S08]  /*13c20*/  HMMA.16816.F32 R24, R116.reuse, R128, R24 ;  /* 0x000000807418723c */ /* 0x040ff00000001818 */
[-C--:B------:R-:W-:Y:S08]  /*13c30*/  HMMA.16816.F32 R28, R116, R130.reuse, R28 ;  /* 0x00000082741c723c */ /* 0x080ff0000000181c */
[C---:B------:R-:W-:Y:S01]  /*13c40*/  HMMA.16816.F32 R32, R112.reuse, R130, R32 ;  /* 0x000000827020723c */ /* 0x040fe20000001820 */
[----:B------:R-:W2:Y:S03]  /*13c50*/  LDSM.16.MT88.4 R128, [R224+0xb400] ;  /* 0x00b40000e080783b */ /* 0x000ea60000004200 */
[--C-:B-1----:R-:W-:Y:S04]  /*13c60*/  FFMA.FTZ R111, R196, c[0x0][0x23c], -R110.reuse ;  /* 0x00008f00c46f7a23 */ /* 0x102fe8000001086e */
[-C--:B---3--:R-:W-:Y:S01]  /*13c70*/  HMMA.16816.F32 R36, R112, R120.reuse, R36 ;  /* 0x000000787024723c */ /* 0x088fe20000001824 */
[----:B------:R1:W-:Y:S07]  /*13c80*/  MUFU.EX2 R201, R111 ;  /* 0x0000006f00c97308 */ /* 0x0003ee0000000800 */
[C---:B------:R-:W-:Y:S08]  /*13c90*/  HMMA.16816.F32 R40, R116.reuse, R120, R40 ;  /* 0x000000787428723c */ /* 0x040ff00000001828 */
[-C--:B------:R-:W-:Y:S08]  /*13ca0*/  HMMA.16816.F32 R44, R116, R122.reuse, R44 ;  /* 0x0000007a742c723c */ /* 0x080ff0000000182c */
[C---:B------:R-:W-:Y:S01]  /*13cb0*/  HMMA.16816.F32 R48, R112.reuse, R122, R48 ;  /* 0x0000007a7030723c */ /* 0x040fe20000001830 */
[----:B------:R-:W3:Y:S03]  /*13cc0*/  LDSM.16.MT88.4 R120, [R226+0xb400] ;  /* 0x00b40000e278783b */ /* 0x000ee60000004200 */
[--C-:B-1----:R-:W-:Y:S04]  /*13cd0*/  FFMA.FTZ R111, R195, c[0x0][0x23c], -R110.reuse ;  /* 0x00008f00c36f7a23 */ /* 0x102fe8000001086e */
[-C--:B----4-:R-:W-:Y:S01]  /*13ce0*/  HMMA.16816.F32 R52, R112, R124.reuse, R52 ;  /* 0x0000007c7034723c */ /* 0x090fe20000001834 */
[----:B------:R1:W4:Y:S07]  /*13cf0*/  MUFU.EX2 R200, R111 ;  /* 0x0000006f00c87308 */ /* 0x00032e0000000800 */
[C---:B------:R-:W-:Y:S08]  /*13d00*/  HMMA.16816.F32 R56, R116.reuse, R124, R56 ;  /* 0x0000007c7438723c */ /* 0x040ff00000001838 */
[-C--:B------:R-:W-:Y:S08]  /*13d10*/  HMMA.16816.F32 R60, R116, R126.reuse, R60 ;  /* 0x0000007e743c723c */ /* 0x080ff0000000183c */
[C---:B------:R-:W-:Y:S01]  /*13d20*/  HMMA.16816.F32 R64, R112.reuse, R126, R64 ;  /* 0x0000007e7040723c */ /* 0x040fe20000001840 */
[----:B------:R-:W4:Y:S03]  /*13d30*/  LDSM.16.MT88.4 R124, [R226+0x9800] ;  /* 0x00980000e27c783b */ /* 0x000f260000004200 */
[--C-:B-1----:R-:W-:Y:S04]  /*13d40*/  FFMA.FTZ R111, R197, c[0x0][0x23c], -R110.reuse ;  /* 0x00008f00c56f7a23 */ /* 0x102fe8000001086e */
[-C--:B--2---:R-:W-:Y:S01]  /*13d50*/  HMMA.16816.F32 R68, R112, R128.reuse, R68 ;  /* 0x000000807044723c */ /* 0x084fe20000001844 */
[----:B------:R1:W-:Y:S07]  /*13d60*/  MUFU.EX2 R199, R111 ;  /* 0x0000006f00c77308 */ /* 0x0003ee0000000800 */
[C---:B------:R-:W-:Y:S08]  /*13d70*/  HMMA.16816.F32 R72, R116.reuse, R128, R72 ;  /* 0x000000807448723c */ /* 0x040ff00000001848 */
[-C--:B------:R-:W-:Y:S08]  /*13d80*/  HMMA.16816.F32 R76, R116, R130.reuse, R76 ;  /* 0x00000082744c723c */ /* 0x080ff0000000184c */
[C---:B------:R-:W-:Y:S01]  /*13d90*/  HMMA.16816.F32 R80, R112.reuse, R130, R80 ;  /* 0x000000827050723c */ /* 0x040fe20000001850 */
[----:B------:R-:W-:Y:S03]  /*13da0*/  LDSM.16.MT88.4 R128, [R226+0xa800] ;  /* 0x00a80000e280783b */ /* 0x000fe60000004200 */
[----:B-1----:R-:W-:Y:S04]  /*13db0*/  FFMA.FTZ R111, R198, c[0x0][0x23c], -R110 ;  /* 0x00008f00c66f7a23 */ /* 0x002fe8000001086e */
[-C--:B---3--:R-:W-:Y:S01]  /*13dc0*/  HMMA.16816.F32 R84, R112, R120.reuse, R84 ;  /* 0x000000787054723c */ /* 0x088fe20000001854 */
[----:B------:R1:W2:Y:S07]  /*13dd0*/  MUFU.EX2 R198, R111 ;  /* 0x0000006f00c67308 */ /* 0x0002ae0000000800 */
[C---:B------:R-:W-:Y:S08]  /*13de0*/  HMMA.16816.F32 R88, R116.reuse, R120, R88 ;  /* 0x000000787458723c */ /* 0x040ff00000001858 */
[-C--:B------:R-:W-:Y:S07]  /*13df0*/  HMMA.16816.F32 R92, R116, R122.reuse, R92 ;  /* 0x0000007a745c723c */ /* 0x080fee000000185c */
[----:B------:R-:W-:Y:S01]  /*13e00*/  F2FP.PACK_AB R117, R203, R205 ;  /* 0x000000cdcb75723e */ /* 0x000fe200000000ff */
[----:B------:R-:W-:Y:S01]  /*13e10*/  HMMA.16816.F32 R96, R112, R122, R96 ;  /* 0x0000007a7060723c */ /* 0x000fe20000001860 */
[----:B------:R-:W3:Y:S03]  /*13e20*/  LDSM.16.MT88.4 R120, [R224+0xa800] ;  /* 0x00a80000e078783b */ /* 0x000ee60000004200 */
[--C-:B-1----:R-:W-:Y:S01]  /*13e30*/  FFMA.FTZ R111, R237, c[0x0][0x23c], -R106.reuse ;  /* 0x00008f00ed6f7a23 */ /* 0x102fe2000001086a */
[----:B-----5:R-:W-:Y:S02]  /*13e40*/  F2FP.PACK_AB R119, R202, R204 ;  /* 0x000000ccca77723e */ /* 0x020fe400000000ff */
[----:B------:R-:W-:Y:S01]  /*13e50*/  F2FP.PACK_AB R112, R211, R213 ;  /* 0x000000d5d370723e */ /* 0x000fe200000000ff */
[----:B------:R1:W-:Y:S01]  /*13e60*/  MUFU.EX2 R196, R111 ;  /* 0x0000006f00c47308 */ /* 0x0003e20000000800 */
[----:B------:R-:W-:Y:S03]  /*13e70*/  F2FP.PACK_AB R114, R210, R212 ;  /* 0x000000d4d272723e */ /* 0x000fe600000000ff */
[----:B------:R-:W-:Y:S02]  /*13e80*/  F2FP.PACK_AB R113, R208, R209 ;  /* 0x000000d1d071723e */ /* 0x000fe400000000ff */
[----:B------:R-:W-:Y:S02]  /*13e90*/  F2FP.PACK_AB R115, R207, R206 ;  /* 0x000000cecf73723e */ /* 0x000fe400000000ff */
[----:B----4-:R-:W-:Y:S02]  /*13ea0*/  F2FP.PACK_AB R116, R200, R201 ;  /* 0x000000c9c874723e */ /* 0x010fe400000000ff */
[----:B--2---:R-:W-:Y:S03]  /*13eb0*/  F2FP.PACK_AB R118, R198, R199 ;  /* 0x000000c7c676723e */ /* 0x004fe600000000ff */
[-C--:B------:R-:W-:Y:S08]  /*13ec0*/  HMMA.16816.F32 R4, R112, R132.reuse, R4 ;  /* 0x000000847004723c */ /* 0x080ff00000001804 */
[C---:B------:R-:W-:Y:S04]  /*13ed0*/  HMMA.16816.F32 R8, R116.reuse, R132, R8 ;  /* 0x000000847408723c */ /* 0x040fe80000001808 */
[--C-:B-1----:R-:W-:Y:S04]  /*13ee0*/  FFMA.FTZ R111, R238, c[0x0][0x23c], -R106.reuse ;  /* 0x00008f00ee6f7a23 */ /* 0x102fe8000001086a */
[-C--:B------:R-:W-:Y:S01]  /*13ef0*/  HMMA.16816.F32 R12, R116, R134.reuse, R12 ;  /* 0x00000086740c723c */ /* 0x080fe2000000180c */
[----:B------:R1:W-:Y:S07]  /*13f00*/  MUFU.EX2 R197, R111 ;  /* 0x0000006f00c57308 */ /* 0x0003ee0000000800 */
[C---:B------:R-:W-:Y:S08]  /*13f10*/  HMMA.16816.F32 R16, R112.reuse, R134, R16 ;  /* 0x000000867010723c */ /* 0x040ff00000001810 */
[-C--:B------:R-:W-:Y:S08]  /*13f20*/  HMMA.16816.F32 R20, R112, R124.reuse, R20 ;  /* 0x0000007c7014723c */ /* 0x080ff00000001814 */
[C---:B------:R-:W-:Y:S04]  /*13f30*/  HMMA.16816.F32 R24, R116.reuse, R124, R24 ;  /* 0x0000007c7418723c */ /* 0x040fe80000001818 */
[--C-:B-1----:R-:W-:Y:S02]  /*13f40*/  FFMA.FTZ R111, R239, c[0x0][0x23c], -R106.reuse ;  /* 0x00008f00ef6f7a23 */ /* 0x102fe4000001086a */
[----:B------:R-:W-:Y:S02]  /*13f50*/  FFMA.FTZ R106, R240, c[0x0][0x23c], -R106 ;  /* 0x00008f00f06a7a23 */ /* 0x000fe4000001086a */
[-C--:B------:R-:W-:Y:S01]  /*13f60*/  HMMA.16816.F32 R28, R116, R126.reuse, R28 ;  /* 0x0000007e741c723c */ /* 0x080fe2000000181c */
[----:B------:R-:W-:Y:S07]  /*13f70*/  MUFU.EX2 R195, R111 ;  /* 0x0000006f00c37308 */ /* 0x000fee0000000800 */
[C---:B------:R-:W-:Y:S01]  /*13f80*/  HMMA.16816.F32 R32, R112.reuse, R126, R32 ;  /* 0x0000007e7020723c */ /* 0x040fe20000001820 */
[----:B------:R-:W1:Y:S02]  /*13f90*/  LDSM.16.MT88.4 R124, [R224+0xb800] ;  /* 0x00b80000e07c783b */ /* 0x000e640000004200 */
[----:B------:R2:W-:Y:S05]  /*13fa0*/  MUFU.EX2 R194, R106 ;  /* 0x0000006a00c27308 */ /* 0x0005ea0000000800 */
[-C--:B---3--:R-:W-:Y:S08]  /*13fb0*/  HMMA.16816.F32 R36, R112, R120.reuse, R36 ;  /* 0x000000787024723c */ /* 0x088ff00000001824 */
[C---:B------:R-:W-:Y:S08]  /*13fc0*/  HMMA.16816.F32 R40, R116.reuse, R120, R40 ;  /* 0x000000787428723c */ /* 0x040ff00000001828 */
[-C--:B------:R-:W-:Y:S04]  /*13fd0*/  HMMA.16816.F32 R44, R116, R122.reuse, R44 ;  /* 0x0000007a742c723c */ /* 0x080fe8000000182c */
[--C-:B--2---:R-:W-:Y:S01]  /*13fe0*/  FFMA.FTZ R106, R249, c[0x0][0x23c], -R107.reuse ;  /* 0x00008f00f96a7a23 */ /* 0x104fe2000001086b */
[----:B------:R-:W-:Y:S03]  /*13ff0*/  MOV R249, R137 ;  /* 0x0000008900f97202 */ /* 0x000fe60000000f00 */
[C---:B------:R-:W-:Y:S01]  /*14000*/  HMMA.16816.F32 R48, R112.reuse, R122, R48 ;  /* 0x0000007a7030723c */ /* 0x040fe20000001830 */
[----:B------:R2:W-:Y:S01]  /*14010*/  MUFU.EX2 R192, R106 ;  /* 0x0000006a00c07308 */ /* 0x0005e20000000800 */
[----:B------:R-:W3:Y:S06]  /*14020*/  LDSM.16.MT88.4 R120, [R226+0xb800] ;  /* 0x00b80000e278783b */ /* 0x000eec0000004200 */
[-C--:B------:R-:W-:Y:S08]  /*14030*/  HMMA.16816.F32 R52, R112, R128.reuse, R52 ;  /* 0x000000807034723c */ /* 0x080ff00000001834 */
[C---:B------:R-:W-:Y:S08]  /*14040*/  HMMA.16816.F32 R56, R116.reuse, R128, R56 ;  /* 0x000000807438723c */ /* 0x040ff00000001838 */
[-C--:B------:R-:W-:Y:S04]  /*14050*/  HMMA.16816.F32 R60, R116, R130.reuse, R60 ;  /* 0x00000082743c723c */ /* 0x080fe8000000183c */
[--C-:B--2---:R-:W-:Y:S01]  /*14060*/  FFMA.FTZ R106, R248, c[0x0][0x23c], -R107.reuse ;  /* 0x00008f00f86a7a23 */ /* 0x104fe2000001086b */
[----:B------:R-:W-:Y:S03]  /*14070*/  MOV R248, R136 ;  /* 0x0000008800f87202 */ /* 0x000fe60000000f00 */
[C---:B------:R-:W-:Y:S01]  /*14080*/  HMMA.16816.F32 R64, R112.reuse, R130, R64 ;  /* 0x000000827040723c */ /* 0x040fe20000001840 */
[----:B------:R2:W4:Y:S01]  /*14090*/  MUFU.EX2 R193, R106 ;  /* 0x0000006a00c17308 */ /* 0x0005220000000800 */
[----:B------:R-:W5:Y:S06]  /*140a0*/  LDSM.16.MT88.4 R128, [R224+0x9c00] ;  /* 0x009c0000e080783b */ /* 0x000f6c0000004200 */
[-C--:B-1----:R-:W-:Y:S08]  /*140b0*/  HMMA.16816.F32 R68, R112, R124.reuse, R68 ;  /* 0x0000007c7044723c */ /* 0x082ff00000001844 */
[C---:B------:R-:W-:Y:S08]  /*140c0*/  HMMA.16816.F32 R72, R116.reuse, R124, R72 ;  /* 0x0000007c7448723c */ /* 0x040ff00000001848 */
[-C--:B------:R-:W-:Y:S04]  /*140d0*/  HMMA.16816.F32 R76, R116, R126.reuse, R76 ;  /* 0x0000007e744c723c */ /* 0x080fe8000000184c */
[--C-:B--2---:R-:W-:Y:S01]  /*140e0*/  FFMA.FTZ R106, R151, c[0x0][0x23c], -R107.reuse ;  /* 0x00008f00976a7a23 */ /* 0x104fe2000001086b */
[----:B----4-:R-:W-:Y:S01]  /*140f0*/  F2FP.PACK_AB R109, R193, R192 ;  /* 0x000000c0c16d723e */ /* 0x010fe200000000ff */
[----:B------:R-:W-:Y:S01]  /*14100*/  FFMA.FTZ R107, R150, c[0x0][0x23c], -R107 ;  /* 0x00008f00966b7a23 */ /* 0x000fe2000001086b */
[----:B------:R-:W-:Y:S01]  /*14110*/  MOV R150, R146 ;  /* 0x0000009200967202 */ /* 0x000fe20000000f00 */
[C---:B------:R-:W-:Y:S01]  /*14120*/  HMMA.16816.F32 R80, R112.reuse, R126, R80 ;  /* 0x0000007e7050723c */ /* 0x040fe20000001850 */
[----:B------:R1:W-:Y:S03]  /*14130*/  MUFU.EX2 R191, R106 ;  /* 0x0000006a00bf7308 */ /* 0x0003e60000000800 */
[----:B------:R-:W-:Y:S02]  /*14140*/  MOV R146, R144 ;  /* 0x0000009000927202 */ /* 0x000fe40000000f00 */
[----:B------:R-:W-:Y:S02]  /*14150*/  MOV R144, R142 ;  /* 0x0000008e00907202 */ /* 0x000fe40000000f00 */
[-C--:B---3--:R-:W-:Y:S03]  /*14160*/  HMMA.16816.F32 R84, R112, R120.reuse, R84 ;  /* 0x000000787054723c */ /* 0x088fe60000001854 */
[----:B------:R-:W2:Y:S01]  /*14170*/  MUFU.EX2 R190, R107 ;  /* 0x0000006b00be7308 */ /* 0x000ea20000000800 */
[----:B------:R-:W-:Y:S02]  /*14180*/  MOV R238, R146 ;  /* 0x0000009200ee7202 */ /* 0x000fe40000000f00 */
[----:B------:R-:W-:Y:S02]  /*14190*/  MOV R240, R144 ;  /* 0x0000009000f07202 */ /* 0x000fe40000000f00 */
[C---:B------:R-:W-:Y:S08]  /*141a0*/  HMMA.16816.F32 R88, R116.reuse, R120, R88 ;  /* 0x000000787458723c */ /* 0x040ff00000001858 */
[-C--:B------:R-:W-:Y:S04]  /*141b0*/  HMMA.16816.F32 R92, R116, R122.reuse, R92 ;  /* 0x0000007a745c723c */ /* 0x080fe8000000185c */
[--C-:B-1----:R-:W-:Y:S01]  /*141c0*/  FFMA.FTZ R106, R147, c[0x0][0x23c], -R108.reuse ;  /* 0x00008f00936a7a23 */ /* 0x102fe2000001086c */
[----:B------:R-:W-:Y:S02]  /*141d0*/  MOV R147, R145 ;  /* 0x0000009100937202 */ /* 0x000fe40000000f00 */
[----:B------:R-:W-:Y:S01]  /*141e0*/  MOV R145, R143 ;  /* 0x0000008f00917202 */ /* 0x000fe20000000f00 */
[----:B------:R-:W-:Y:S01]  /*141f0*/  HMMA.16816.F32 R96, R112, R122, R96 ;  /* 0x0000007a7060723c */ /* 0x000fe20000001860 */
[----:B------:R1:W-:Y:S03]  /*14200*/  MUFU.EX2 R189, R106 ;  /* 0x0000006a00bd7308 */ /* 0x0003e60000000800 */
[----:B--2---:R-:W-:Y:S02]  /*14210*/  F2FP.PACK_AB R111, R190, R191 ;  /* 0x000000bfbe6f723e */ /* 0x004fe400000000ff */
[----:B------:R-:W-:Y:S02]  /*14220*/  MOV R237, R147 ;  /* 0x0000009300ed7202 */ /* 0x000fe40000000f00 */
[----:B------:R-:W-:Y:S01]  /*14230*/  MOV R239, R145 ;  /* 0x0000009100ef7202 */ /* 0x000fe20000000f00 */
[--C-:B-1----:R-:W-:Y:S03]  /*14240*/  FFMA.FTZ R106, R141, c[0x0][0x23c], -R108.reuse ;  /* 0x00008f008d6a7a23 */ /* 0x102fe6000001086c */
[----:B------:R-:W-:Y:S02]  /*14250*/  FFMA.FTZ R108, R3, c[0x0][0x23c], -R108 ;  /* 0x00008f00036c7a23 */ /* 0x000fe4000001086c */
[--C-:B------:R-:W-:Y:S01]  /*14260*/  FFMA.FTZ R3, R140, c[0x0][0x23c], -R110.reuse ;  /* 0x00008f008c037a23 */ /* 0x100fe2000001086e */
[----:B------:R-:W1:Y:S01]  /*14270*/  MUFU.EX2 R187, R106 ;  /* 0x0000006a00bb7308 */ /* 0x000e620000000800 */
[----:B------:R-:W2:Y:S09]  /*14280*/  LDSM.16.MT88.4 R140, [R226+0x9c00] ;  /* 0x009c0000e28c783b */ /* 0x000eb20000004200 */
[----:B------:R3:W-:Y:S10]  /*14290*/  MUFU.EX2 R185, R3 ;  /* 0x0000000300b97308 */ /* 0x0007f40000000800 */
[----:B------:R4:W2:Y:S01]  /*142a0*/  MUFU.EX2 R186, R108 ;  /* 0x0000006c00ba7308 */ /* 0x0008a20000000800 */
[----:B-1----:R-:W-:Y:S01]  /*142b0*/  F2FP.PACK_AB R177, R187, R189 ;  /* 0x000000bdbbb1723e */ /* 0x002fe200000000ff */
[--C-:B---3--:R-:W-:Y:S08]  /*142c0*/  FFMA.FTZ R3, R244, c[0x0][0x23c], -R110.reuse ;  /* 0x00008f00f4037a23 */ /* 0x108ff0000001086e */
[----:B------:R1:W3:Y:S01]  /*142d0*/  MUFU.EX2 R184, R3 ;  /* 0x0000000300b87308 */ /* 0x0002e20000000800 */
[----:B----4-:R-:W-:Y:S02]  /*142e0*/  F2FP.PACK_AB R108, R197, R196 ;  /* 0x000000c4c56c723e */ /* 0x010fe400000000ff */
[----:B--2---:R-:W-:Y:S01]  /*142f0*/  F2FP.PACK_AB R179, R186, R188 ;  /* 0x000000bcbab3723e */ /* 0x004fe200000000ff */
[--C-:B-1----:R-:W-:Y:S01]  /*14300*/  FFMA.FTZ R3, R252, c[0x0][0x23c], -R110.reuse ;  /* 0x00008f00fc037a23 */ /* 0x102fe2000001086e */
[----:B---3--:R-:W-:Y:S01]  /*14310*/  F2FP.PACK_AB R176, R184, R185 ;  /* 0x000000b9b8b0723e */ /* 0x008fe200000000ff */
[----:B------:R-:W-:Y:S04]  /*14320*/  FFMA.FTZ R110, R150, c[0x0][0x23c], -R110 ;  /* 0x00008f00966e7a23 */ /* 0x000fe8000001086e */
[----:B------:R1:W-:Y:S10]  /*14330*/  MUFU.EX2 R107, R3 ;  /* 0x00000003006b7308 */ /* 0x0003f40000000800 */
[----:B------:R2:W3:Y:S01]  /*14340*/  MUFU.EX2 R106, R110 ;  /* 0x0000006e006a7308 */ /* 0x0004e20000000800 */
[----:B-1----:R-:W4:Y:S04]  /*14350*/  LDL.LU R3, [R1] ;  /* 0x0000000001037983 */ /* 0x002f280000300800 */
[----:B------:R-:W4:Y:S04]  /*14360*/  LDL.LU R252, [R1+0x4] ;  /* 0x0000040001fc7983 */ /* 0x000f280000300800 */
[----:B------:R-:W4:Y:S01]  /*14370*/  LDL.LU R244, [R1+0xc] ;  /* 0x00000c0001f47983 */ /* 0x000f220000300800 */
[----:B--2---:R-:W-:Y:S02]  /*14380*/  F2FP.PACK_AB R110, R194, R195 ;  /* 0x000000c3c26e723e */ /* 0x004fe400000000ff */
[----:B---3--:R-:W-:Y:S05]  /*14390*/  F2FP.PACK_AB R178, R106, R107 ;  /* 0x0000006b6ab2723e */ /* 0x008fea00000000ff */
[-C--:B-----5:R-:W-:Y:S01]  /*143a0*/  HMMA.16816.F32 R116, R108, R128.reuse, R4 ;  /* 0x000000806c74723c */ /* 0x0a0fe20000001804 */
[----:B------:R-:W1:Y:S07]  /*143b0*/  LDSM.16.MT88.4 R4, [R226+0xbc00] ;  /* 0x00bc0000e204783b */ /* 0x000e6e0000004200 */
[C---:B------:R-:W-:Y:S01]  /*143c0*/  HMMA.16816.F32 R112, R176.reuse, R128, R8 ;  /* 0x00000080b070723c */ /* 0x040fe20000001808 */
[----:B------:R-:W2:Y:S06]  /*143d0*/  LDL.LU R8, [R1+0x8] ;  /* 0x0000080001087983 */ /* 0x000eac0000300800 */
        /* <DEDUP_REMOVED lines=23> */
[----:B------:R-:W-:Y:S07]  /*14550*/  HMMA.16816.F32 R96, R108, R6, R96 ;  /* 0x000000066c60723c */ /* 0x000fee0000001860 */
[----:B------:R-:W-:Y:S01]  /*14560*/  MOV R108, R103 ;  /* 0x00000067006c7202 */ /* 0x000fe20000000f00 */
[----:B----4-:R-:W-:Y:S04]  /*14570*/  FFMA.FTZ R3, R102, R3, R10 ;  /* 0x0000000366037223 */ /* 0x010fe8000001000a */
[----:B------:R-:W-:Y:S02]  /*14580*/  FFMA.FTZ R100, R100, R252, R11 ;  /* 0x000000fc64647223 */ /* 0x000fe4000001000b */
[----:B------:R-:W-:Y:S04]  /*14590*/  FADD.FTZ R3, R248, R3 ;  /* 0x00000003f8037221 */ /* 0x000fe80000010000 */
[----:B------:R-:W-:Y:S04]  /*145a0*/  FADD.FTZ R3, R240, R3 ;  /* 0x00000003f0037221 */ /* 0x000fe80000010000 */
[----:B------:R-:W-:Y:S04]  /*145b0*/  FADD.FTZ R3, R238, R3 ;  /* 0x00000003ee037221 */ /* 0x000fe80000010000 */
[----:B------:R-:W-:Y:S04]  /*145c0*/  FADD.FTZ R11, R236, R3 ;  /* 0x00000003ec0b7221 */ /* 0x000fe80000010000 */
[----:B------:R-:W-:Y:S02]  /*145d0*/  FADD.FTZ R11, R235, R11 ;  /* 0x0000000beb0b7221 */ /* 0x000fe40000010000 */
[----:B--2---:R-:W-:Y:S02]  /*145e0*/  FFMA.FTZ R2, R2, R8, R245 ;  /* 0x0000000802027223 */ /* 0x004fe400000100f5 */
        /* <DEDUP_REMOVED lines=57> */
[----:B------:R-:W-:Y:S02]  /*14980*/  FADD.FTZ R2, R190, R2 ;  /* 0x00000002be027221 */ /* 0x000fe40000010000 */
[----:B------:R-:W-:Y:S01]  /*14990*/  FADD.FTZ R0, R106, R0 ;  /* 0x000000006a007221 */ /* 0x000fe20000010000 */
[----:B------:R1:W-:Y:S01]  /*149a0*/  STL [R1], R3 ;  /* 0x0000000301007387 */ /* 0x0003e20000100800 */
[----:B------:R-:W-:Y:S03]  /*149b0*/  MOV R106, R104 ;  /* 0x00000068006a7202 */ /* 0x000fe60000000f00 */
[----:B------:R1:W-:Y:S04]  /*149c0*/  STL [R1+0x4], R2 ;  /* 0x0000040201007387 */ /* 0x0003e80000100800 */
[----:B------:R1:W-:Y:S02]  /*149d0*/  STL [R1+0xc], R0 ;  /* 0x00000c0001007387 */ /* 0x0003e40000100800 */
[----:B-1----:R-:W-:-:S05]  /*149e0*/  @P5 BRA `(.L_x_666) ;  /* 0xffffc13000005947 */ /* 0x002fca000383ffff */
.L_x_665:
[----:B-1----:R-:W2:Y:S04]  /*149f0*/  LDL.LU R3, [R1] ;  /* 0x0000000001037983 */ /* 0x002ea80000300800 */
[----:B------:R-:W1:Y:S01]  /*14a00*/  S2R R108, SR_TID.X ;  /* 0x00000000006c7919 */ /* 0x000e620000002100 */
[----:B------:R-:W3:Y:S01]  /*14a10*/  S2UR UR4, SR_CTAID.Y ;  /* 0x00000000000479c3 */ /* 0x000ee20000002600 */
[----:B------:R-:W-:-:S02]  /*14a20*/  UISETP.NE.AND UP0, UPT, UR9, -0x1, UPT ;  /* 0xffffffff0900788c */ /* 0x000fc4000bf05270 */
[----:B------:R-:W4:Y:S01]  /*14a30*/  LDL.LU R8, [R1+0x4] ;  /* 0x0000040001087983 */ /* 0x000f220000300800 */
[----:B------:R-:W-:-:S03]  /*14a40*/  ULDC.64 UR6, c[0x0][0x1e8] ;  /* 0x00007a0000067ab9 */ /* 0x000fc60000000a00 */
[----:B------:R-:W5:Y:S04]  /*14a50*/  LDL.LU R7, [R1+0xc] ;  /* 0x00000c0001077983 */ /* 0x000f680000300800 */
[----:B------:R-:W5:Y:S01]  /*14a60*/  LDL.LU R6, [R1+0x8] ;  /* 0x0000080001067983 */ /* 0x000f620000300800 */
[----:B------:R-:W-:Y:S01]  /*14a70*/  @UP0 UIMAD.WIDE.U32 UR16, UR9, UR6, URZ ;  /* 0x00000006091002a5 */ /* 0x000fe2000f8e003f */
[----:B------:R-:W3:Y:S01]  /*14a80*/  S2UR UR13, SR_CTAID.X ;  /* 0x00000000000d79c3 */ /* 0x000ee20000002500 */
[----:B------:R-:W-:Y:S01]  /*14a90*/  ULDC UR11, c[0x0][0x214] ;  /* 0x00008500000b7ab9 */ /* 0x000fe20000000800 */
[----:B------:R-:W-:Y:S01]  /*14aa0*/  BSSY B0, `(.L_x_669) ;  /* 0x000016c000007945 */ /* 0x000fe20003800000 */
[----:B------:R-:W-:Y:S02]  /*14ab0*/  @UP0 UIMAD UR8, UR9, UR7, UR17 ;  /* 0x00000007090802a4 */ /* 0x000fe4000f8e0211 */
[----:B------:R-:W-:-:S02]  /*14ac0*/  UMOV UR26, URZ ;  /* 0x0000003f001a7c82 */ /* 0x000fc40008000000 */
[----:B------:R-:W-:Y:S01]  /*14ad0*/  ULDC.64 UR6, c[0x0][0x1e0] ;  /* 0x0000780000067ab9 */ /* 0x000fe20000000a00 */
[----:B------:R-:W3:Y:S01]  /*14ae0*/  S2UR UR14, SR_CTAID.Z ;  /* 0x00000000000e79c3 */ /* 0x000ee20000002700 */
[----:B------:R-:W-:Y:S01]  /*14af0*/  UMOV UR27, URZ ;  /* 0x0000003f001b7c82 */ /* 0x000fe20008000000 */
[----:B-1----:R-:W-:Y:S01]  /*14b00*/  SHF.R.S32.HI R107, RZ, 0x1f, R108 ;  /* 0x0000001fff6b7819 */ /* 0x002fe2000001146c */
[----:B---3--:R-:W-:Y:S02]  /*14b10*/  @!UP0 USHF.R.S32.HI UR15, URZ, 0x1f, UR4 ;  /* 0x0000001f3f0f8899 */ /* 0x008fe40008011404 */
[----:B------:R-:W-:Y:S01]  /*14b20*/  @!UP0 UIMAD.WIDE.U32 UR24, UR4, UR6, URZ ;  /* 0x00000006041882a5 */ /* 0x000fe2000f8e003f */
[CC--:B------:R-:W-:Y:S01]  /*14b30*/  LEA.HI R106, R107.reuse, R108.reuse, RZ, 0x2 ;  /* 0x0000006c6b6a7211 */ /* 0x0c0fe200078f10ff */
[----:B------:R-:W-:Y:S01]  /*14b40*/  @!UP0 UIMAD UR15, UR15, UR6, URZ ;  /* 0x000000060f0f82a4 */ /* 0x000fe2000f8e023f */
[----:B------:R-:W-:Y:S02]  /*14b50*/  LEA.HI R107, R107, R108, RZ, 0x5 ;  /* 0x0000006c6b6b7211 */ /* 0x000fe400078f28ff */
[----:B------:R-:W-:Y:S01]  /*14b60*/  SHF.R.S32.HI R47, RZ, 0x2, R106 ;  /* 0x00000002ff2f7819 */ /* 0x000fe2000001146a */
[----:B------:R-:W-:-:S02]  /*14b70*/  ULDC.U8 UR6, c[0x0][0x329] ;  /* 0x0000ca4000067ab9 */ /* 0x000fc40000000000 */
[----:B------:R-:W-:Y:S02]  /*14b80*/  UISETP.NE.AND UP1, UPT, UR6, URZ, UPT ;  /* 0x0000003f0600728c */ /* 0x000fe4000bf25270 */
[----:B------:R-:W-:Y:S02]  /*14b90*/  @!UP0 UIMAD UR15, UR4, UR7, UR15 ;  /* 0x00000007040f82a4 */ /* 0x000fe4000f8e020f */
[----:B------:R-:W-:Y:S02]  /*14ba0*/  @!UP0 UMOV UR16, UR24 ;  /* 0x0000001800108c82 */ /* 0x000fe40008000000 */
[----:B------:R-:W-:Y:S02]  /*14bb0*/  ULDC.U8 UR7, c[0x0][0x328] ;  /* 0x0000ca0000077ab9 */ /* 0x000fe40000000000 */
[----:B------:R-:W-:Y:S02]  /*14bc0*/  UISETP.NE.AND UP2, UPT, UR7, URZ, UPT ;  /* 0x0000003f0700728c */ /* 0x000fe4000bf45270 */
[----:B------:R-:W-:-:S02]  /*14bd0*/  @!UP0 UIADD3 UR8, UR25, UR15, URZ ;  /* 0x0000000f19088290 */ /* 0x000fc4000fffe03f */
[----:B------:R-:W-:Y:S02]  /*14be0*/  UISETP.NE.OR UP3, UPT, UR6, URZ, !UP2 ;  /* 0x0000003f0600728c */ /* 0x000fe4000d765670 */
[----:B------:R-:W-:Y:S02]  /*14bf0*/  @UP1 ULDC UR17, c[0x0][0x210] ;  /* 0x0000840000111ab9 */ /* 0x000fe40000000800 */
[----:B------:R-:W-:Y:S02]  /*14c00*/  ULDC UR7, c[0x0][0x234] ;  /* 0x00008d0000077ab9 */ /* 0x000fe40000000800 */
[----:B------:R-:W-:Y:S02]  /*14c10*/  @UP1 UIMAD UR17, UR17, UR11, URZ ;  /* 0x0000000b111112a4 */ /* 0x000fe4000f8e023f */
[----:B------:R-:W-:Y:S02]  /*14c20*/  @!UP1 USEL UR17, UR11, UR7, !UP2 ;  /* 0x000000070b119287 */ /* 0x000fe4000d000000 */
[----:B------:R-:W-:-:S02]  /*14c30*/  ULDC UR6, c[0x0][0x1c0] ;  /* 0x0000700000067ab9 */ /* 0x000fc40000000800 */
[----:B------:R-:W-:Y:S02]  /*14c40*/  @UP1 UMOV UR18, 0x1 ;  /* 0x0000000100121882 */ /* 0x000fe40000000000 */
[----:B------:R-:W-:Y:S02]  /*14c50*/  @!UP1 UIMAD UR18, UR17, UR6, URZ ;  /* 0x00000006111292a4 */ /* 0x000fe4000f8e023f */
[----:B------:R-:W-:Y:S02]  /*14c60*/  @!UP3 UIMAD UR22, UR4, UR11, URZ ;  /* 0x0000000b0416b2a4 */ /* 0x000fe4000f8e023f */
[----:B------:R-:W-:Y:S02]  /*14c70*/  @UP1 ULDC UR19, c[0x0][0x210] ;  /* 0x0000840000131ab9 */ /* 0x000fe40000000800 */
[----:B------:R-:W-:Y:S02]  /*14c80*/  UIMAD UR4, UR4, UR18, URZ ;  /* 0x00000012040472a4 */ /* 0x000fe4000f8e023f */
[----:B------:R-:W-:-:S02]  /*14c90*/  @!UP1 UMOV UR19, 0x1 ;  /* 0x0000000100139882 */ /* 0x000fc40000000000 */
[----:B------:R-:W-:Y:S02]  /*14ca0*/  @!UP3 USEL UR22, UR22, UR9, !UP0 ;  /* 0x000000091616b287 */ /* 0x000fe4000c000000 */
[----:B------:R-:W-:Y:S02]  /*14cb0*/  UIMAD UR6, UR13, UR19, URZ ;  /* 0x000000130d0672a4 */ /* 0x000fe4000f8e023f */
[----:B------:R-:W-:Y:S02]  /*14cc0*/  USEL UR4, UR4, URZ, UP3 ;  /* 0x0000003f04047287 */ /* 0x000fe40009800000 */
[----:B------:R-:W-:Y:S02]  /*14cd0*/  USHF.L.U32 UR6, UR6, 0x7, URZ ;  /* 0x0000000706067899 */ /* 0x000fe4000800063f */
[----:B------:R-:W-:Y:S02]  /*14ce0*/  UIMAD UR17, UR14, UR17, UR4 ;  /* 0x000000110e1172a4 */ /* 0x000fe4000f8e0204 */
[----:B------:R-:W-:-:S02]  /*14cf0*/  @!UP3 UMOV UR26, UR22 ;  /* 0x00000016001abc82 */ /* 0x000fc40008000000 */
[----:B------:R-:W-:Y:S02]  /*14d00*/  USHF.R.S32.HI UR4, URZ, 0x1f, UR6 ;  /* 0x0000001f3f047899 */ /* 0x000fe40008011406 */
[----:B------:R-:W-:Y:S02]  /*14d10*/  @!UP3 USHF.R.S32.HI UR27, URZ, 0x1f, UR22 ;  /* 0x0000001f3f1bb899 */ /* 0x000fe40008011416 */
[----:B------:R-:W-:Y:S02]  /*14d20*/  USHF.R.S32.HI UR7, URZ, 0x1f, UR17 ;  /* 0x0000001f3f077899 */ /* 0x000fe40008011411 */
[----:B------:R-:W-:-:S04]  /*14d30*/  UIADD3 UR6, UP2, UP1, UR6, UR26, UR17 ;  /* 0x0000001a06067290 */ /* 0x000fc8000f95e011 */
[----:B------:R-:W-:Y:S01]  /*14d40*/  UIADD3.X UR4, UR4, UR27, UR7, UP2, UP1 ;  /* 0x0000001b04047290 */ /* 0x000fe200097e2407 */
[----:B--2---:R-:W1:Y:S04]  /*14d50*/  SHFL.BFLY PT, R2, R3, 0x2, 0x1f ;  /* 0x0c401f0003027f89 */ /* 0x004e6800000e0000 */
[----:B----4-:R-:W2:Y:S04]  /*14d60*/  SHFL.BFLY PT, R0, R8, 0x2, 0x1f ;  /* 0x0c401f0008007f89 */ /* 0x010ea800000e0000 */
[----:B-----5:R-:W3:Y:S04]  /*14d70*/  SHFL.BFLY PT, R4, R7, 0x2, 0x1f ;  /* 0x0c401f0007047f89 */ /* 0x020ee800000e0000 */
[----:B------:R-:W-:Y:S01]  /*14d80*/  SHFL.BFLY PT, R5, R6, 0x2, 0x1f ;  /* 0x0c401f0006057f89 */ /* 0x000fe200000e0000 */
[----:B-1----:R-:W-:-:S05]  /*14d90*/  FADD.FTZ R2, R2, R3 ;  /* 0x0000000302027221 */ /* 0x002fca0000010000 */
[----:B------:R-:W1:Y:S01]  /*14da0*/  SHFL.BFLY PT, R3, R2, 0x1, 0x1f ;  /* 0x0c201f0002037f89 */ /* 0x000e6200000e0000 */
[----:B--2---:R-:W-:Y:S01]  /*14db0*/  FADD.FTZ R0, R0, R8 ;  /* 0x0000000800007221 */ /* 0x004fe20000010000 */
[----:B------:R-:W-:Y:S01]  /*14dc0*/  SHF.R.S32.HI R8, RZ, 0x5, R107 ;  /* 0x00000005ff087819 */ /* 0x000fe2000001146b */
[----:B---3--:R-:W-:-:S03]  /*14dd0*/  FADD.FTZ R4, R4, R7 ;  /* 0x0000000704047221 */ /* 0x008fc60000010000 */
[----:B------:R-:W2:Y:S04]  /*14de0*/  SHFL.BFLY PT, R48, R0, 0x1, 0x1f ;  /* 0x0c201f0000307f89 */ /* 0x000ea800000e0000 */
[----:B------:R-:W3:Y:S01]  /*14df0*/  SHFL.BFLY PT, R7, R4, 0x1, 0x1f ;  /* 0x0c201f0004077f89 */ /* 0x000ee200000e0000 */
[----:B-1----:R-:W-:Y:S01]  /*14e00*/  FADD.FTZ R49, R2, R3 ;  /* 0x0000000302317221 */ /* 0x002fe20000010000 */
[----:B------:R-:W-:Y:S01]  /*14e10*/  MOV R3, 0x3f800000 ;  /* 0x3f80000000037802 */ /* 0x000fe20000000f00 */
[----:B------:R-:W-:Y:S01]  /*14e20*/  FADD.FTZ R2, R5, R6 ;  /* 0x0000000605027221 */ /* 0x000fe20000010000 */
[----:B------:R-:W-:Y:S02]  /*14e30*/  LOP3.LUT R5, R106, 0xfffffffc, RZ, 0xc0, !PT ;  /* 0xfffffffc6a057812 */ /* 0x000fe400078ec0ff */
[----:B------:R-:W-:-:S02]  /*14e40*/  FSETP.NE.FTZ.AND P5, PT, R49, RZ, PT ;  /* 0x000000ff3100720b */ /* 0x000fc40003fb5000 */
[----:B------:R-:W1:Y:S01]  /*14e50*/  SHFL.BFLY PT, R6, R2, 0x1, 0x1f ;  /* 0x0c201f0002067f89 */ /* 0x000e6200000e0000 */
[----:B--2---:R-:W-:Y:S01]  /*14e60*/  FADD.FTZ R48, R0, R48 ;  /* 0x0000003000307221 */ /* 0x004fe20000010000 */
[----:B------:R-:W-:Y:S02]  /*14e70*/  MOV R0, 0x3f800000 ;  /* 0x3f80000000007802 */ /* 0x000fe40000000f00 */
[----:B------:R-:W-:Y:S01]  /*14e80*/  IADD3 R5, -R5, R108, RZ ;  /* 0x0000006c05057210 */ /* 0x000fe20007ffe1ff */
[----:B---3--:R-:W-:Y:S01]  /*14e90*/  FADD.FTZ R102, R4, R7 ;  /* 0x0000000704667221 */ /* 0x008fe20000010000 */
[----:B------:R-:W-:Y:S02]  /*14ea0*/  FSETP.NE.FTZ.AND P4, PT, R48, RZ, PT ;  /* 0x000000ff3000720b */ /* 0x000fe40003f95000 */
[----:B------:R-:W-:Y:S02]  /*14eb0*/  LEA R50, R8, R5, 0x8 ;  /* 0x0000000508327211 */ /* 0x000fe400078e40ff */
[----:B------:R-:W-:Y:S01]  /*14ec0*/  FSETP.NE.FTZ.AND P3, PT, R102, RZ, PT ;  /* 0x000000ff6600720b */ /* 0x000fe20003f75000 */
[----:B------:R-:W2:Y:S08]  /*14ed0*/  @P5 MUFU.RCP R0, R49 ;  /* 0x0000003100005308 */ /* 0x000eb00000001000 */
[----:B------:R-:W-:Y:S01]  /*14ee0*/  @P4 MUFU.RCP R3, R48 ;  /* 0x0000003000034308 */ /* 0x000fe20000001000 */
[----:B-1----:R-:W-:Y:S01]  /*14ef0*/  FADD.FTZ R100, R2, R6 ;  /* 0x0000000602647221 */ /* 0x002fe20000010000 */
[----:B------:R-:W-:Y:S01]  /*14f00*/  MOV R2, 0x3f800000 ;  /* 0x3f80000000027802 */ /* 0x000fe20000000f00 */
[----:B--2---:R-:W-:-:S03]  /*14f10*/  FMUL.FTZ R116, R0, R116 ;  /* 0x0000007400747220 */ /* 0x004fc60000410000 */
[----:B------:R-:W-:Y:S01]  /*14f20*/  FSETP.NE.FTZ.AND P2, PT, R100, RZ, PT ;  /* 0x000000ff6400720b */ /* 0x000fe20003f55000 */
[C---:B------:R-:W-:Y:S01]  /*14f30*/  FMUL.FTZ R44, R0.reuse, R117 ;  /* 0x00000075002c7220 */ /* 0x040fe20000410000 */
[----:B------:R-:W1:Y:S01]  /*14f40*/  @P3 MUFU.RCP R2, R102 ;  /* 0x0000006600023308 */ /* 0x000e620000001000 */
        /* <DEDUP_REMOVED lines=70> */
[----:B------:R-:W-:Y:S01]  /*153b0*/  SHF.R.S32.HI R2, RZ, 0x1f, R47 ;  /* 0x0000001fff027819 */ /* 0x000fe2000001142f */
[----:B-1----:R-:W-:Y:S01]  /*153c0*/  FMUL.FTZ R115, R0, R115 ;  /* 0x0000007300737220 */ /* 0x002fe20000410000 */
[----:B------:R-:W-:Y:S01]  /*153d0*/  F2FP.PACK_AB R10, R10, R88 ;  /* 0x000000580a0a723e */ /* 0x000fe200000000ff */
        /* <DEDUP_REMOVED lines=52> */
[----:B------:R-:W-:Y:S01]  /*15720*/  FMUL.FTZ R36, R3, R143 ;  /* 0x0000008f03247220 */ /* 0x000fe20000410000 */
        /* <DEDUP_REMOVED lines=163> */
.L_x_670:
[----:B---34-:R-:W-:Y:S05]  /*16160*/  BSYNC B0 ;  /* 0x0000000000007941 */ /* 0x018fea0003800000 */
.L_x_669:
        /* <DEDUP_REMOVED lines=37> */
.L_x_672:
[----:B----4-:R-:W-:Y:S05]  /*163c0*/  BSYNC B0 ;  /* 0x0000000000007941 */ /* 0x010fea0003800000 */
.L_x_671:
        /* <DEDUP_REMOVED lines=20> */
.L_x_674:
[----:B------:R-:W-:Y:S05]  /*16510*/  BSYNC B0 ;  /* 0x0000000000007941 */ /* 0x000fea0003800000 */
.L_x_673:
        /* <DEDUP_REMOVED lines=20> */
.L_x_676:
[----:B------:R-:W-:Y:S05]  /*16660*/  BSYNC B0 ;  /* 0x0000000000007941 */ /* 0x000fea0003800000 */
.L_x_675:
        /* <DEDUP_REMOVED lines=21> */
.L_x_635:
[----:B-1----:R-:W-:Y:S01]  /*167c0*/  UISETP.NE.AND UP4, UPT, UR9, -0x1, UPT ;  /* 0xffffffff0900788c */ /* 0x002fe2000bf85270 */
[----:B------:R-:W-:Y:S01]  /*167d0*/  SHF.R.S32.HI R6, RZ, 0x1f, R27 ;  /* 0x0000001fff067819 */ /* 0x000fe2000001141b */
[----:B------:R-:W-:Y:S01]  /*167e0*/  ULDC.64 UR6, c[0x0][0x1e8] ;  /* 0x00007a0000067ab9 */ /* 0x000fe20000000a00 */
[----:B------:R-:W1:Y:S01]  /*167f0*/  S2R R12, SR_CTAID.Z ;  /* 0x00000000000c7919 */ /* 0x000e620000002700 */
[----:B------:R-:W-:Y:S01]  /*16800*/  ULDC.64 UR4, c[0x0][0x1e0] ;  /* 0x0000780000047ab9 */ /* 0x000fe20000000a00 */
[----:B------:R-:W-:Y:S01]  /*16810*/  LEA.HI R6, R6, R27, RZ, 0x2 ;  /* 0x0000001b06067211 */ /* 0x000fe200078f10ff */
[----:B------:R-:W-:Y:S01]  /*16820*/  USHF.R.S32.HI UR13, URZ, 0x1f, UR26 ;  /* 0x0000001f3f0d7899 */ /* 0x000fe2000801141a */
[----:B------:R-:W-:Y:S01]  /*16830*/  BSSY B0, `(.L_x_677) ;  /* 0x0000046000007945 */ /* 0x000fe20003800000 */
[----:B------:R-:W-:Y:S01]  /*16840*/  ULDC.U8 UR16, c[0x0][0x328] ;  /* 0x0000ca0000107ab9 */ /* 0x000fe20000000000 */
[----:B------:R-:W-:Y:S01]  /*16850*/  LOP3.LUT R0, R6, 0xfffffffc, RZ, 0xc0, !PT ;  /* 0xfffffffc06007812 */ /* 0x000fe200078ec0ff */
[----:B------:R-:W-:Y:S01]  /*16860*/  UISETP.NE.AND UP3, UPT, UR16, URZ, UPT ;  /* 0x0000003f1000728c */ /* 0x000fe2000bf65270 */
[----:B------:R-:W-:Y:S01]  /*16870*/  SHF.R.S32.HI R6, RZ, 0x2, R6 ;  /* 0x00000002ff067819 */ /* 0x000fe20000011406 */
[----:B------:R-:W-:-:S02]  /*16880*/  @UP4 UIMAD.WIDE.U32 UR14, UR9, UR6, URZ ;  /* 0x00000006090e42a5 */ /* 0x000fc4000f8e003f */
[----:B------:R-:W-:Y:S01]  /*16890*/  @!UP4 USHF.R.S32.HI UR17, URZ, 0x1f, UR24 ;  /* 0x0000001f3f11c899 */ /* 0x000fe20008011418 */
[----:B------:R-:W-:Y:S01]  /*168a0*/  IMAD.IADD R15, R27, 0x1, -R0 ;  /* 0x000000011b0f7824 */ /* 0x000fe200078e0a00 */
[----:B------:R-:W-:Y:S01]  /*168b0*/  @UP4 UIMAD UR7, UR9, UR7, UR15 ;  /* 0x00000007090742a4 */ /* 0x000fe2000f8e020f */
[----:B------:R-:W-:Y:S01]  /*168c0*/  SHF.R.S32.HI R7, RZ, 0x1f, R6 ;  /* 0x0000001fff077819 */ /* 0x000fe20000011406 */
[----:B------:R-:W-:Y:S01]  /*168d0*/  @!UP4 UIMAD UR17, UR17, UR4, URZ ;  /* 0x000000041111c2a4 */ /* 0x000fe2000f8e023f */
[----:B------:R-:W-:Y:S01]  /*168e0*/  IMAD.SHL.U32 R0, R15, 0x8, RZ ;  /* 0x000000080f007824 */ /* 0x000fe200078e00ff */
[----:B------:R-:W-:Y:S02]  /*168f0*/  ULDC.U8 UR15, c[0x0][0x329] ;  /* 0x0000ca40000f7ab9 */ /* 0x000fe40000000000 */
[----:B------:R-:W-:Y:S02]  /*16900*/  UISETP.NE.AND UP1, UPT, UR15, URZ, UPT ;  /* 0x0000003f0f00728c */ /* 0x000fe4000bf25270 */
[----:B------:R-:W-:Y:S01]  /*16910*/  @!UP4 UIMAD.WIDE.U32 UR18, UR24, UR4, URZ ;  /* 0x000000041812c2a5 */ /* 0x000fe2000f8e003f */
[C---:B------:R-:W-:Y:S01]  /*16920*/  IADD3 R18, R0.reuse, 0x20, RZ ;  /* 0x0000002000127810 */ /* 0x040fe20007ffe0ff */
[----:B------:R-:W-:Y:S01]  /*16930*/  @!UP4 UIMAD UR17, UR24, UR5, UR17 ;  /* 0x000000051811c2a4 */ /* 0x000fe2000f8e0211 */
[----:B------:R-:W-:Y:S01]  /*16940*/  IADD3 R17, R0, 0x40, RZ ;  /* 0x0000004000117810 */ /* 0x000fe20007ffe0ff */
[----:B------:R-:W-:-:S02]  /*16950*/  ULDC UR11, c[0x0][0x214] ;  /* 0x00008500000b7ab9 */ /* 0x000fc40000000800 */
[----:B------:R-:W-:Y:S02]  /*16960*/  ULDC.64 UR4, c[0x0][0x1f0] ;  /* 0x00007c0000047ab9 */ /* 0x000fe40000000a00 */
[----:B------:R-:W-:Y:S02]  /*16970*/  UIMAD UR4, UR13, UR4, URZ ;  /* 0x000000040d0472a4 */ /* 0x000fe4000f8e023f */
[----:B------:R-:W-:Y:S02]  /*16980*/  UISETP.NE.OR UP2, UPT, UR15, URZ, !UP3 ;  /* 0x0000003f0f00728c */ /* 0x000fe4000df45670 */
[----:B------:R-:W-:Y:S02]  /*16990*/  @UP1 ULDC UR13, c[0x0][0x210] ;  /* 0x00008400000d1ab9 */ /* 0x000fe40000000800 */
[----:B------:R-:W-:Y:S02]  /*169a0*/  ULDC UR8, c[0x0][0x234] ;  /* 0x00008d0000087ab9 */ /* 0x000fe40000000800 */
[----:B------:R-:W-:-:S02]  /*169b0*/  @UP1 UIMAD UR13, UR13, UR11, URZ ;  /* 0x0000000b0d0d12a4 */ /* 0x000fc4000f8e023f */
[----:B------:R-:W-:Y:S02]  /*169c0*/  @!UP1 USEL UR13, UR11, UR8, !UP3 ;  /* 0x000000080b0d9287 */ /* 0x000fe4000d800000 */
[----:B------:R-:W-:Y:S02]  /*169d0*/  UISETP.NE.OR UP0, UPT, UR9, -0x1, UP2 ;  /* 0xffffffff0900788c */ /* 0x000fe40009705670 */
[----:B------:R-:W-:Y:S02]  /*169e0*/  ULDC UR6, c[0x0][0x1c0] ;  /* 0x0000700000067ab9 */ /* 0x000fe40000000800 */
[----:B------:R-:W-:Y:S02]  /*169f0*/  @UP1 UMOV UR15, 0x1 ;  /* 0x00000001000f1882 */ /* 0x000fe40000000000 */
[----:B------:R-:W-:Y:S02]  /*16a00*/  @!UP1 UIMAD UR15, UR13, UR6, URZ ;  /* 0x000000060d0f92a4 */ /* 0x000fe4000f8e023f */
[----:B------:R-:W-:-:S02]  /*16a10*/  @!UP4 UMOV UR14, UR18 ;  /* 0x00000012000ecc82 */ /* 0x000fc40008000000 */
[----:B------:R-:W-:Y:S01]  /*16a20*/  @!UP4 UIADD3 UR7, UR19, UR17, URZ ;  /* 0x000000111307c290 */ /* 0x000fe2000fffe03f */
[C---:B------:R-:W-:Y:S01]  /*16a30*/  IADD3 R2, P0, R0.reuse, UR14, RZ ;  /* 0x0000000e00027c10 */ /* 0x040fe2000ff1e0ff */
[----:B------:R-:W-:Y:S02]  /*16a40*/  UIADD3 UR12, -UR25, UR12, URZ ;  /* 0x0000000c190c7290 */ /* 0x000fe4000fffe13f */
[----:B------:R-:W-:Y:S02]  /*16a50*/  UIMAD UR15, UR24, UR15, URZ ;  /* 0x0000000f180f72a4 */ /* 0x000fe4000f8e023f */
[----:B------:R-:W-:Y:S01]  /*16a60*/  @!UP0 UIMAD UR9, UR24, UR11, URZ ;  /* 0x0000000b180982a4 */ /* 0x000fe2000f8e023f */
[----:B------:R-:W-:Y:S01]  /*16a70*/  LEA.HI.X.SX32 R3, R0, UR7, 0x1, P0 ;  /* 0x0000000700037c11 */ /* 0x000fe200080f0eff */
[----:B------:R-:W-:Y:S01]  /*16a80*/  USEL UR15, UR15, URZ, UP2 ;  /* 0x0000003f0f0f7287 */ /* 0x000fe20009000000 */
[----:B------:R-:W-:Y:S01]  /*16a90*/  ISETP.GE.AND P0, PT, R6, UR12, PT ;  /* 0x0000000c06007c0c */ /* 0x000fe2000bf06270 */
[----:B------:R-:W-:-:S02]  /*16aa0*/  @UP1 ULDC UR16, c[0x0][0x210] ;  /* 0x0000840000101ab9 */ /* 0x000fc40000000800 */
[----:B------:R-:W-:Y:S01]  /*16ab0*/  @!UP1 UMOV UR16, 0x1 ;  /* 0x0000000100109882 */ /* 0x000fe20000000000 */
[----:B-1----:R-:W-:Y:S01]  /*16ac0*/  IMAD.WIDE.U32 R12, R12, c[0x0][0x1f0], R2 ;  /* 0x00007c000c0c7a25 */ /* 0x002fe200078e0002 */
[----:B------:R-:W-:Y:S02]  /*16ad0*/  UIMAD UR13, UR26, UR13, UR15 ;  /* 0x0000000d1a0d72a4 */ /* 0x000fe4000f8e020f */
[----:B------:R-:W-:Y:S01]  /*16ae0*/  UIMAD UR25, UR25, UR16, URZ ;  /* 0x00000010191972a4 */ /* 0x000fe2000f8e023f */
[----:B------:R-:W-:Y:S01]  /*16af0*/  IMAD.U32 R2, RZ, RZ, UR10 ;  /* 0x0000000aff027e24 */ /* 0x000fe2000f8e00ff */
[----:B------:R-:W-:Y:S02]  /*16b00*/  UMOV UR22, URZ ;  /* 0x0000003f00167c82 */ /* 0x000fe40008000000 */
[----:B------:R-:W-:Y:S01]  /*16b10*/  @!UP2 UMOV UR22, UR9 ;  /* 0x000000090016ac82 */ /* 0x000fe20008000000 */
[----:B------:R-:W-:Y:S01]  /*16b20*/  IMAD.WIDE R2, R2, 0x80, R6 ;  /* 0x0000008002027825 */ /* 0x000fe200078e0206 */
[----:B------:R-:W-:-:S02]  /*16b30*/  UIMAD UR4, UR26, UR5, UR4 ;  /* 0x000000051a0472a4 */ /* 0x000fc4000f8e0204 */
[----:B------:R-:W-:Y:S02]  /*16b40*/  UMOV UR23, URZ ;  /* 0x0000003f00177c82 */ /* 0x000fe40008000000 */
[----:B------:R-:W-:Y:S02]  /*16b50*/  USHF.R.S32.HI UR7, URZ, 0x1f, UR13 ;  /* 0x0000001f3f077899 */ /* 0x000fe4000801140d */
        /* <DEDUP_REMOVED lines=19> */
.L_x_678:
[----:B------:R-:W-:Y:S05]  /*16c90*/  BSYNC B0 ;  /* 0x0000000000007941 */ /* 0x000fea0003800000 */
.L_x_677:
        /* <DEDUP_REMOVED lines=20> */
.L_x_680:
[----:B------:R-:W-:Y:S05]  /*16de0*/  BSYNC B0 ;  /* 0x0000000000007941 */ /* 0x000fea0003800000 */
.L_x_679:
        /* <DEDUP_REMOVED lines=20> */
.L_x_682:
[----:B------:R-:W-:Y:S05]  /*16f30*/  BSYNC B0 ;  /* 0x0000000000007941 */ /* 0x000fea0003800000 */
.L_x_681:
        /* <DEDUP_REMOVED lines=19> */
.L_x_684:
[----:B------:R-:W-:Y:S05]  /*17070*/  BSYNC B0 ;  /* 0x0000000000007941 */ /* 0x000fea0003800000 */
.L_x_683:
        /* <DEDUP_REMOVED lines=35> */
.L_x_685:
        /* <DEDUP_REMOVED lines=13> */
.L_x_995:


//--------------------- .text._ZN5flash16flash_fwd_kernelI23Flash_fwd_kernel_traitsILi96ELi64ELi64ELi4ELb0ELb0EN7cutlass6half_tE19Flash_kernel_traitsILi96ELi64ELi64ELi4ES3_EELb1ELb1ELb0ELb0ELb0ELb0ELb0ELb0EEEvNS_16Flash_fwd_paramsE --------------------------
	.section	.text._ZN5flash16flash_fwd_kernelI23Flash_fwd_kernel_traitsILi96ELi64ELi64ELi4ELb0ELb0EN7cutlass6half_tE19Flash_kernel_traitsILi96ELi64ELi64ELi4ES3_EELb1ELb1ELb0ELb0ELb0ELb0ELb0ELb0EEEvNS_16Flash_fwd_paramsE,"ax",@progbits
	.sectioninfo	@"SHI_REGISTERS=160"
	.align	128
        .global         _ZN5flash16flash_fwd_kernelI23Flash_fwd_kernel_traitsILi96ELi64ELi64ELi4ELb0ELb0EN7cutlass6half_tE19Flash_kernel_traitsILi96ELi64ELi64ELi4ES3_EELb1ELb1ELb0ELb0ELb0ELb0ELb0ELb0EEEvNS_16Flash_fwd_paramsE
        .type           _ZN5flash16flash_fwd_kernelI23Flash_fwd_kernel_traitsILi96ELi64ELi64ELi4ELb0ELb0EN7cutlass6half_tE19Flash_kernel_traitsILi96ELi64ELi64ELi4ES3_EELb1ELb1ELb0ELb0ELb0ELb0ELb0ELb0EEEvNS_16Flash_fwd_paramsE,@function
        .size           _ZN5flash16flash_fwd_kernelI23Flash_fwd_kernel_traitsILi96ELi64ELi64ELi4ELb0ELb0EN7cutlass6half_tE19Flash_kernel_traitsILi96ELi64ELi64ELi4ES3_EELb1ELb1ELb0ELb0ELb0ELb0ELb0ELb0EEEvNS_16Flash_fwd_paramsE,(.L_x_996 - _ZN5flash16flash_fwd_kernelI23Flash_fwd_kernel_traitsILi96ELi64ELi64ELi4ELb0ELb0EN7cutlass6half_tE19Flash_kernel_traitsILi96ELi64ELi64ELi4ES3_EELb1ELb1ELb0ELb0ELb0ELb0ELb0ELb0EEEvNS_16Flash_fwd_paramsE)
        .other          _ZN5flash16flash_fwd_kernelI23Flash_fwd_kernel_traitsILi96ELi64ELi64ELi4ELb0ELb0EN7cutlass6half_tE19Flash_kernel_traitsILi96ELi64ELi64ELi4ES3_EELb1ELb1ELb0ELb0ELb0ELb0ELb0ELb0EEEvNS_16Flash_fwd_paramsE,@"STO_CUDA_ENTRY STV_DEFAULT"
_ZN5flash16flash_fwd_kernelI23Flash_fwd_kernel_traitsILi96ELi64ELi64ELi4ELb0ELb0EN7cutlass6half_tE19Flash_kernel_traitsILi96ELi64ELi64ELi4ES3_EELb1ELb1ELb0ELb0ELb0ELb0ELb0ELb0EEEvNS_16Flash_fwd_paramsE:
.text._ZN5flash16flash_fwd_kernelI23Flash_fwd_kernel_traitsILi96ELi64ELi64ELi4ELb0ELb0EN7cutlass6half_tE19Flash_kernel_traitsILi96ELi64ELi64ELi4ES3_EELb1ELb1ELb0ELb0ELb0ELb0ELb0ELb0EEEvNS_16Flash_fwd_paramsE:
[----:B------:R-:W-:Y:S02]  /*0000*/  MOV R1, c[0x0][0x28] ;  /* 0x00000a0000017a02 */ /* 0x000fe40000000f00 */
[----:B------:R-:W-:Y:S02]  /*0010*/  ULDC.U8 UR4, c[0x0][0x304] ;  /* 0x0000c10000047ab9 */ /* 0x000fe40000000000 */
[----:B------:R-:W-:Y:S01]  /*0020*/  ISETP.NE.AND P1, PT, RZ, UR4, PT ;  /* 0x00000004ff007c0c */ /* 0x000fe2000bf25270 */
[----:B------:R-:W-:Y:S02]  /*0030*/  ULDC.64 UR24, c[0x0][0x2f0] ;  /* 0x0000bc0000187ab9 */ /* 0x000fe40000000a00 */
[----:B------:R-:W-:Y:S01]  /*0040*/  IMAD.U32 R6, RZ, RZ, UR24 ;  /* 0x00000018ff067e24 */ /* 0x000fe2000f8e00ff */
[----:B------:R-:W-:Y:S01]  /*0050*/  ULDC.64 UR22, c[0x0][0x118] ;  /* 0x0000460000167ab9 */ /* 0x000fe20000000a00 */
[----:B------:R-:W-:-:S08]  /*0060*/  IMAD.U32 R7, RZ, RZ, UR25 ;  /* 0x00000019ff077e24 */ /* 0x000fd0000f8e00ff */
[----:B------:R-:W2:Y:S01]  /*0070*/  @P1 LDG.E.64 R6, [R6.64] ;  /* 0x0000001606061981 */ /* 0x000ea2000c1e1b00 */
[----:B------:R-:W-:Y:S02]  /*0080*/  IMAD.MOV.U32 R8, RZ, RZ, c[0x0][0x2f8] ;  /* 0x0000be00ff087624 */ /* 0x000fe400078e00ff */
[----:B------:R-:W-:-:S05]  /*0090*/  IMAD.MOV.U32 R9, RZ, RZ, c[0x0][0x2fc] ;  /* 0x0000bf00ff097624 */ /* 0x000fca00078e00ff */
[----:B------:R-:W3:Y:S01]  /*00a0*/  @P1 LDG.E.64 R4, [R8.64] ;  /* 0x0000001608041981 */ /* 0x000ee2000c1e1b00 */
[----:B------:R-:W-:Y:S01]  /*00b0*/  ISETP.NE.U32.AND P3, PT, RZ, c[0x0][0x240], PT ;  /* 0x00009000ff007a0c */ /* 0x000fe20003f65070 */
[----:B------:R-:W-:Y:S01]  /*00c0*/  IMAD.MOV.U32 R118, RZ, RZ, -0x1 ;  /* 0xffffffffff767424 */ /* 0x000fe200078e00ff */
[----:B------:R-:W1:Y:S01]  /*00d0*/  LDC.U8 R0, c[0x0][0x312] ;  /* 0x0000c480ff007b82 */ /* 0x000e620000000000 */
[----:B------:R-:W4:Y:S01]  /*00e0*/  S2R R20, SR_CTAID.X ;  /* 0x0000000000147919 */ /* 0x000f220000002500 */
[----:B------:R-:W-:-:S03]  /*00f0*/  ISETP.NE.AND.EX P3, PT, RZ, c[0x0][0x244], PT, P3 ;  /* 0x00009100ff007a0c */ /* 0x000fc60003f65330 */
[----:B------:R-:W4:Y:S04]  /*0100*/  S2R R14, SR_CTAID.Y ;  /* 0x00000000000e7919 */ /* 0x000f280000002600 */
[----:B------:R-:W4:Y:S04]  /*0110*/  S2R R27, SR_CTAID.Z ;  /* 0x00000000001b7919 */ /* 0x000f280000002700 */
[----:B------:R-:W4:Y:S01]  /*0120*/  S2R R10, SR_TID.X ;  /* 0x00000000000a7919 */ /* 0x000f220000002100 */
[----:B-1----:R-:W-:Y:S02]  /*0130*/  ISETP.NE.AND P4, PT, R0, RZ, PT ;  /* 0x000000ff0000720c */ /* 0x002fe40003f85270 */
[----:B----4-:R-:W-:-:S04]  /*0140*/  LOP3.LUT R3, R27, R20, R14, 0xfe, !PT ;  /* 0x000000141b037212 */ /* 0x010fc800078efe0e */
[----:B------:R-:W-:Y:S01]  /*0150*/  LOP3.LUT P2, RZ, R3, R10, RZ, 0xfc, !PT ;  /* 0x0000000a03ff7212 */ /* 0x000fe2000784fcff */
[----:B------:R-:W-:-:S04]  /*0160*/  IMAD.MOV.U32 R3, RZ, RZ, 0x4 ;  /* 0x00000004ff037424 */ /* 0x000fc800078e00ff */
[----:B------:R-:W-:-:S08]  /*0170*/  IMAD.WIDE R24, R14, R3, c[0x0][0x240] ;  /* 0x000090000e187625 */ /* 0x000fd000078e0203 */
[----:B------:R-:W-:Y:S02]  /*0180*/  @!P2 IMAD.MOV.U32 R18, RZ, RZ, c[0x0][0x308] ;  /* 0x0000c200ff12a624 */ /* 0x000fe400078e00ff */
[----:B------:R-:W-:Y:S01]  /*0190*/  @!P2 IMAD.MOV.U32 R19, RZ, RZ, c[0x0][0x30c] ;  /* 0x0000c300ff13a624 */ /* 0x000fe200078e00ff */
[----:B--2---:R-:W1:Y:S08]  /*01a0*/  @P1 R2UR UR24, R6 ;  /* 0x00000000061813c2 */ /* 0x004e7000000e0000 */
[----:B------:R-:W2:Y:S01]  /*01b0*/  @P1 R2UR UR25, R7 ;  /* 0x00000000071913c2 */ /* 0x000ea200000e0000 */
[----:B---3--:R-:W-:-:S05]  /*01c0*/  @P1 IADD3 R8, P0, R4, c[0x0][0x300], RZ ;  /* 0x0000c00004081a10 */ /* 0x008fca0007f1e0ff */
[----:B------:R-:W-:Y:S01]  /*01d0*/  @P1 IMAD.X R9, RZ, RZ, R5, P0 ;  /* 0x000000ffff091224 */ /* 0x000fe200000e0605 */
[----:B------:R-:W-:Y:S02]  /*01e0*/  ISETP.NE.U32.AND P0, PT, RZ, c[0x0][0x250], PT ;  /* 0x00009400ff007a0c */ /* 0x000fe40003f05070 */
[----:B------:R-:W-:Y:S02]  /*01f0*/  ISETP.EQ.U32.AND P1, PT, RZ, c[0x0][0x248], PT ;  /* 0x00009200ff007a0c */ /* 0x000fe40003f22070 */
[----:B------:R-:W-:Y:S01]  /*0200*/  @!P2 STG.E.64 [R18.64+0x8], R8 ;  /* 0x000008081200a986 */ /* 0x000fe2000c101b16 */
[----:B------:R-:W-:Y:S02]  /*0210*/  ISETP.NE.AND.EX P0, PT, RZ, c[0x0][0x254], PT, P0 ;  /* 0x00009500ff007a0c */ /* 0x000fe40003f05300 */
[----:B------:R-:W-:Y:S02]  /*0220*/  SHF.R.S32.HI R17, RZ, 0x1f, R10 ;  /* 0x0000001fff117819 */ /* 0x000fe4000001140a */
[----:B-1----:R-:W-:-:S02]  /*0230*/  MOV R12, UR24 ;  /* 0x00000018000c7c02 */ /* 0x002fc40008000f00 */
[----:B------:R-:W-:Y:S01]  /*0240*/  ISETP.EQ.OR.EX P1, PT, RZ, c[0x0][0x24c], !P4, P1 ;  /* 0x00009300ff007a0c */ /* 0x000fe20006722710 */
[----:B--2---:R-:W-:-:S05]  /*0250*/  IMAD.U32 R13, RZ, RZ, UR25 ;  /* 0x00000019ff0d7e24 */ /* 0x004fca000f8e00ff */
[----:B------:R1:W-:Y:S04]  /*0260*/  @!P2 STG.E.64 [R18.64], R12 ;  /* 0x0000000c1200a986 */ /* 0x0003e8000c101b16 */
[----:B------:R2:W3:Y:S04]  /*0270*/  @P3 LDG.E R118, [R24.64] ;  /* 0x0000001618763981 */ /* 0x0004e8000c1e1900 */
[----:B------:R2:W3:Y:S01]  /*0280*/  @P3 LDG.E R123, [R24.64+0x4] ;  /* 0x00000416187b3981 */ /* 0x0004e2000c1e1900 */
[----:B------:R-:W-:Y:S01]  /*0290*/  ISETP.NE.U32.AND P2, PT, RZ, c[0x0][0x248], PT ;  /* 0x00009200ff007a0c */ /* 0x000fe20003f45070 */
[----:B------:R-:W-:-:S02]  /*02a0*/  IMAD R11, R14, c[0x0][0x1c0], R27 ;  /* 0x000070000e0b7a24 */ /* 0x000fc400078e021b */
[----:B------:R-:W-:Y:S01]  /*02b0*/  IMAD.MOV.U32 R5, RZ, RZ, RZ ;  /* 0x000000ffff057224 */ /* 0x000fe200078e00ff */
[----:B------:R-:W-:Y:S01]  /*02c0*/  ISETP.NE.AND.EX P2, PT, RZ, c[0x0][0x24c], PT, P2 ;  /* 0x00009300ff007a0c */ /* 0x000fe20003f45320 */
[----:B------:R-:W-:Y:S02]  /*02d0*/  IMAD.MOV.U32 R16, RZ, RZ, -0x1 ;  /* 0xffffffffff107424 */ /* 0x000fe400078e00ff */
[----:B------:R-:W-:Y:S01]  /*02e0*/  @P0 IMAD.WIDE R22, R14, R3, c[0x0][0x250] ;  /* 0x000094000e160625 */ /* 0x000fe200078e0203 */
[----:B------:R-:W-:-:S03]  /*02f0*/  SHF.L.U32 R11, R11, 0x5, RZ ;  /* 0x000000050b0b7819 */ /* 0x000fc600000006ff */
[----:B------:R-:W-:Y:S01]  /*0300*/  IMAD.WIDE R6, R14, R3, c[0x0][0x248] ;  /* 0x000092000e067625 */ /* 0x000fe200078e0203 */
[----:B------:R4:W5:Y:S01]  /*0310*/  @P0 LDG.E R5, [R22.64] ;  /* 0x0000001616050981 */ /* 0x000962000c1e1900 */
[----:B-1----:R-:W-:-:S03]  /*0320*/  LEA.HI R19, R17, R10, RZ, 0x5 ;  /* 0x0000000a11137211 */ /* 0x002fc600078f28ff */
[----:B------:R4:W5:Y:S01]  /*0330*/  @!P1 LDG.E R16, [R6.64] ;  /* 0x0000001606109981 */ /* 0x000962000c1e1900 */
[----:B------:R-:W-:Y:S02]  /*0340*/  SHF.R.S32.HI R0, RZ, 0x1f, R11 ;  /* 0x0000001fff007819 */ /* 0x000fe4000001140b */
[----:B------:R-:W-:-:S05]  /*0350*/  LOP3.LUT R13, R19, 0xffffffe0, RZ, 0xc0, !PT ;  /* 0xffffffe0130d7812 */ /* 0x000fca00078ec0ff */
[----:B--2---:R-:W-:-:S05]  /*0360*/  IMAD.IADD R24, R10, 0x1, -R13 ;  /* 0x000000010a187824 */ /* 0x004fca00078e0a0d */
[--C-:B------:R-:W-:Y:S02]  /*0370*/  IADD3 R96, P1, P0, R11, R8, R24.reuse ;  /* 0x000000080b607210 */ /* 0x100fe4000783e018 */
[----:B------:R-:W-:-:S04]  /*0380*/  SHF.R.S32.HI R2, RZ, 0x1f, R24 ;  /* 0x0000001fff027819 */ /* 0x000fc80000011418 */
[----:B------:R-:W-:Y:S01]  /*0390*/  IADD3.X R0, R0, R9, R2, P1, P0 ;  /* 0x0000000900007210 */ /* 0x000fe20000fe0402 */
[----:B---3--:R-:W-:Y:S02]  /*03a0*/  @P3 IMAD.IADD R123, R123, 0x1, -R118 ;  /* 0x000000017b7b3824 */ /* 0x008fe400078e0a76 */
[----:B------:R-:W-:Y:S01]  /*03b0*/  @!P3 IMAD.MOV.U32 R123, RZ, RZ, c[0x0][0x214] ;  /* 0x00008500ff7bb624 */ /* 0x000fe200078e00ff */
[----:B------:R-:W-:Y:S05]  /*03c0*/  @!P2 BRA `(.L_x_686) ;  /* 0x000000400000a947 */ /* 0x000fea0003800000 */
[----:B----4-:R-:W2:Y:S02]  /*03d0*/  @P4 LDG.E R9, [R6.64+0x4] ;  /* 0x0000041606094981 */ /* 0x010ea4000c1e1900 */
[----:B--2--5:R-:W-:-:S06]  /*03e0*/  @P4 IADD3 R4, R9, -R16, RZ ;  /* 0x8000001009044210 */ /* 0x024fcc0007ffe0ff */
[----:B------:R1:W5:Y:S01]  /*03f0*/  @!P4 LDG.E R4, [R6.64] ;  /* 0x000000160604c981 */ /* 0x000362000c1e1900 */
[----:B------:R-:W-:Y:S05]  /*0400*/  BRA `(.L_x_687) ;  /* 0x0000001000007947 */ /* 0x000fea0003800000 */
.L_x_686:
[----:B----4-:R-:W-:Y:S02]  /*0410*/  MOV R4, c[0x0][0x218] ;  /* 0x0000860000047a02 */ /* 0x010fe40000000f00 */
.L_x_687:
        /* <DEDUP_REMOVED lines=24> */
[----:B------:R-:W-:Y:S01]  /*05a0*/  ISETP.NE.AND P1, PT, R118, -0x1, PT ;  /* 0xffffffff7600780c */ /* 0x000fe20003f25270 */
[----:B------:R-:W1:Y:S01]  /*05b0*/  LDC.U8 R6, c[0x0][0x2d8] ;  /* 0x0000b600ff067b82 */ /* 0x000e620000000000 */
        /* <DEDUP_REMOVED lines=13> */
[----:B-1----:R-:W-:Y:S01]  /*0690*/  SHF.R.S32.HI R8, RZ, 0x1f, R5 ;  /* 0x0000001fff087819 */ /* 0x002fe20000011405 */
        /* <DEDUP_REMOVED lines=9> */
.L_x_689:
[----:B-1----:R-:W-:-:S04]  /*0730*/  IABS R8, c[0x0][0x1c8] ;  /* 0x0000720000087a13 */ /* 0x002fc80000000000 */
        /* <DEDUP_REMOVED lines=14> */
[----:B------:R-:W-:Y:S01]  /*0820*/  ISETP.GE.AND P1, PT, R4, RZ, PT ;  /* 0x000000ff0400720c */ /* 0x000fe20003f26270 */
[----:B------:R-:W-:Y:S01]  /*0830*/  @P0 IMAD.IADD R4, R5, 0x1, R16 ;  /* 0x0000000105040824 */ /* 0x000fe200078e0210 */
[----:B------:R-:W-:-:S09]  /*0840*/  SHF.R.S32.HI R16, RZ, 0x1f, R27 ;  /* 0x0000001fff107819 */ /* 0x000fd2000001141b */
[----:B------:R-:W-:Y:S01]  /*0850*/  @!P2 IMAD.IADD R7, R7, 0x1, -R8 ;  /* 0x000000010707a824 */ /* 0x000fe200078e0a08 */
[----:B------:R-:W-:Y:S02]  /*0860*/  @!P2 IADD3 R100, R100, 0x1, RZ ;  /* 0x000000016464a810 */ /* 0x000fe40007ffe0ff */
[----:B------:R-:W-:Y:S02]  /*0870*/  ISETP.NE.AND P2, PT, RZ, c[0x0][0x1c8], PT ;  /* 0x00007200ff007a0c */ /* 0x000fe40003f45270 */
[----:B------:R-:W-:Y:S01]  /*0880*/  ISETP.GE.U32.AND P3, PT, R7, R8, PT ;  /* 0x000000080700720c */ /* 0x000fe20003f66070 */
[----:B------:R-:W-:-:S04]  /*0890*/  @P0 IMAD.WIDE.U32 R8, R4, c[0x0][0x1a0], RZ ;  /* 0x0000680004080a25 */ /* 0x000fc800078e00ff */
[----:B------:R-:W-:-:S08]  /*08a0*/  @P0 IMAD R4, R4, c[0x0][0x1a4], R9 ;  /* 0x0000690004040a24 */ /* 0x000fd000078e0209 */
        /* <DEDUP_REMOVED lines=14> */
.L_x_690:
[CC--:B------:R-:W-:Y:S01]  /*0990*/  LEA.HI R9, R17.reuse, R10.reuse, RZ, 0x2 ;  /* 0x0000000a11097211 */ /* 0x0c0fe200078f10ff */
[----:B------:R-:W-:Y:S01]  /*09a0*/  IMAD R16, R16, c[0x0][0x1a8], RZ ;  /* 0x00006a0010107a24 */ /* 0x000fe200078e02ff */
[-C--:B------:R-:W-:Y:S01]  /*09b0*/  LEA.HI R15, R17, R10.reuse, RZ, 0x3 ;  /* 0x0000000a110f7211 */ /* 0x080fe200078f18ff */
[----:B------:R-:W-:Y:S01]  /*09c0*/  BSSY B0, `(.L_x_691) ;  /* 0x000005e000007945 */ /* 0x000fe20003800000 */
[----:B------:R-:W-:Y:S01]  /*09d0*/  LOP3.LUT R5, R9, 0xfffffffc, RZ, 0xc0, !PT ;  /* 0xfffffffc09057812 */ /* 0x000fe200078ec0ff */
[----:B------:R-:W-:Y:S01]  /*09e0*/  IMAD R29, R27, c[0x0][0x1ac], R16 ;  /* 0x00006b001b1d7a24 */ /* 0x000fe200078e0210 */
[----:B------:R-:W-:Y:S02]  /*09f0*/  SHF.R.S32.HI R18, RZ, 0x3, R15 ;  /* 0x00000003ff127819 */ /* 0x000fe4000001140f */
[----:B------:R-:W-:Y:S01]  /*0a00*/  SHF.R.S32.HI R22, RZ, 0x2, R9 ;  /* 0x00000002ff167819 */ /* 0x000fe20000011409 */
[----:B------:R-:W-:Y:S01]  /*0a10*/  IMAD.IADD R128, R10, 0x1, -R5 ;  /* 0x000000010a807824 */ /* 0x000fe200078e0a05 */
[----:B------:R-:W-:Y:S01]  /*0a20*/  LEA.HI R17, R17, R10, RZ, 0x4 ;  /* 0x0000000a11117211 */ /* 0x000fe200078f20ff */
[----:B------:R-:W-:Y:S01]  /*0a30*/  IMAD.SHL.U32 R5, R18, 0x40, RZ ;  /* 0x0000004012057824 */ /* 0x000fe200078e00ff */
[----:B------:R-:W-:Y:S01]  /*0a40*/  LEA.HI R9, R9, R22, RZ, 0x1 ;  /* 0x0000001609097211 */ /* 0x000fe200078f08ff */
[----:B------:R-:W-:Y:S01]  /*0a50*/  IMAD.SHL.U32 R128, R128, 0x8, RZ ;  /* 0x0000000880807824 */ /* 0x000fe200078e00ff */
[----:B------:R-:W-:-:S02]  /*0a60*/  LOP3.LUT R7, R17, 0xfffffff0, RZ, 0xc0, !PT ;  /* 0xfffffff011077812 */ /* 0x000fc400078ec0ff */
[----:B------:R-:W-:Y:S02]  /*0a70*/  LOP3.LUT R5, R5, 0xc0, RZ, 0xc0, !PT ;  /* 0x000000c005057812 */ /* 0x000fe400078ec0ff */
[----:B------:R-:W-:Y:S02]  /*0a80*/  IADD3 R30, P0, R128, R30, RZ ;  /* 0x0000001e801e7210 */ /* 0x000fe40007f1e0ff */
[--C-:B------:R-:W-:Y:S02]  /*0a90*/  SHF.R.S32.HI R129, RZ, 0x1f, R128.reuse ;  /* 0x0000001fff817819 */ /* 0x100fe40000011480 */
[----:B------:R-:W-:Y:S02]  /*0aa0*/  LOP3.LUT R14, R5, 0x18, R128, 0xf8, !PT ;  /* 0x00000018050e7812 */ /* 0x000fe400078ef880 */
[----:B------:R-:W-:Y:S01]  /*0ab0*/  SHF.R.U32.HI R5, RZ, 0x3, R5 ;  /* 0x00000003ff057819 */ /* 0x000fe20000011605 */
[----:B------:R-:W-:Y:S01]  /*0ac0*/  IMAD.X R31, R129, 0x1, R3, P0 ;  /* 0x00000001811f7824 */ /* 0x000fe200000e0603 */
[----:B------:R-:W-:Y:S01]  /*0ad0*/  SHF.R.S32.HI R23, RZ, 0x1f, R22 ;  /* 0x0000001fff177819 */ /* 0x000fe20000011416 */
[----:B------:R-:W-:Y:S01]  /*0ae0*/  IMAD.WIDE.U32 R32, R22, c[0x0][0x198], R128 ;  /* 0x0000660016207a25 */ /* 0x000fe200078e0080 */
[----:B------:R-:W-:-:S02]  /*0af0*/  LOP3.LUT R9, R9, 0x7fffffe, RZ, 0xc0, !PT ;  /* 0x07fffffe09097812 */ /* 0x000fc400078ec0ff */
[----:B------:R-:W-:Y:S01]  /*0b00*/  LOP3.LUT R5, R14, R5, RZ, 0x3c, !PT ;  /* 0x000000050e057212 */ /* 0x000fe200078e3cff */
[----:B------:R-:W-:Y:S01]  /*0b10*/  IMAD.IADD R14, R10, 0x1, -R7 ;  /* 0x000000010a0e7824 */ /* 0x000fe200078e0a07 */
[----:B------:R-:W-:Y:S01]  /*0b20*/  SHF.R.S32.HI R19, RZ, 0x5, R19 ;  /* 0x00000005ff137819 */ /* 0x000fe20000011413 */
[----:B------:R-:W-:Y:S01]  /*0b30*/  IMAD.WIDE.U32 R26, R27, c[0x0][0x1a8], R30 ;  /* 0x00006a001b1a7a25 */ /* 0x000fe200078e001e */
[----:B------:R-:W-:Y:S02]  /*0b40*/  SHF.R.S32.HI R103, RZ, 0x1f, R100 ;  /* 0x0000001fff677819 */ /* 0x000fe40000011464 */
[----:B------:R-:W-:Y:S01]  /*0b50*/  LEA.HI R13, R14, R14, RZ, 0x1 ;  /* 0x0000000e0e0d7211 */ /* 0x000fe200078f08ff */
[----:B------:R-:W-:Y:S01]  /*0b60*/  IMAD R3, R23, c[0x0][0x1a0], RZ ;  /* 0x0000680017037a24 */ /* 0x000fe200078e02ff */
[----:B------:R-:W-:Y:S01]  /*0b70*/  IADD3 R124, P1, R124, R32, RZ ;  /* 0x000000207c7c7210 */ /* 0x000fe20007f3e0ff */
[----:B------:R-:W-:Y:S01]  /*0b80*/  IMAD.WIDE.U32 R30, R22, c[0x0][0x1a0], R128 ;  /* 0x00006800161e7a25 */ /* 0x000fe200078e0080 */
[----:B------:R-:W-:-:S02]  /*0b90*/  SHF.R.S32.HI R7, RZ, 0x1, R13 ;  /* 0x00000001ff077819 */ /* 0x000fc4000001140d */
[----:B------:R-:W-:Y:S01]  /*0ba0*/  SHF.R.S32.HI R16, RZ, 0x1f, R13 ;  /* 0x0000001fff107819 */ /* 0x000fe2000001140d */
[----:B------:R-:W-:Y:S01]  /*0bb0*/  IMAD.IADD R120, R22, 0x1, -R9 ;  /* 0x0000000116787824 */ /* 0x000fe200078e0a09 */
[----:B------:R-:W-:Y:S01]  /*0bc0*/  IADD3 R8, P0, R8, R30, RZ ;  /* 0x0000001e08087210 */ /* 0x000fe20007f1e0ff */
[----:B------:R-:W-:Y:S01]  /*0bd0*/  IMAD R3, R22, c[0x0][0x1a4], R3 ;  /* 0x0000690016037a24 */ /* 0x000fe200078e0203 */
[----:B------:R-:W-:Y:S01]  /*0be0*/  LEA.HI R16, R16, R7, RZ, 0x2 ;  /* 0x0000000710107211 */ /* 0x000fe200078f10ff */
[----:B------:R-:W-:Y:S01]  /*0bf0*/  IMAD R120, R19, 0x8, R120 ;  /* 0x0000000813787824 */ /* 0x000fe200078e0278 */
[----:B------:R-:W-:Y:S01]  /*0c00*/  IADD3 R122, R128, 0x20, RZ ;  /* 0x00000020807a7810 */ /* 0x000fe20007ffe0ff */
[----:B------:R-:W-:Y:S01]  /*0c10*/  IMAD R127, R103, c[0x0][0x1b0], RZ ;  /* 0x00006c00677f7a24 */ /* 0x000fe200078e02ff */
[----:B------:R-:W-:Y:S01]  /*0c20*/  IADD3.X R9, R4, R31, R3, P0, !PT ;  /* 0x0000001f04097210 */ /* 0x000fe200007fe403 */
[----:B------:R-:W-:Y:S01]  /*0c30*/  IMAD.U32 R120, R120, 0x20, R5 ;  /* 0x0000002078787824 */ /* 0x000fe200078e0005 */
[----:B------:R-:W-:Y:S01]  /*0c40*/  LOP3.LUT R16, R16, 0xfffffffc, RZ, 0xc0, !PT ;  /* 0xfffffffc10107812 */ /* 0x000fe200078ec0ff */
[----:B------:R-:W-:Y:S01]  /*0c50*/  IMAD.IADD R4, R123, 0x1, -R12 ;  /* 0x000000017b047824 */ /* 0x000fe200078e0a0c */
[----:B------:R-:W-:Y:S01]  /*0c60*/  IADD3 R121, R128, 0x40, RZ ;  /* 0x0000004080797810 */ /* 0x000fe20007ffe0ff */
[----:B------:R-:W-:-:S02]  /*0c70*/  IMAD R5, R23, c[0x0][0x198], RZ ;  /* 0x0000660017057a24 */ /* 0x000fc400078e02ff */
[----:B------:R-:W-:Y:S01]  /*0c80*/  IMAD.IADD R16, R7, 0x1, -R16 ;  /* 0x0000000107107824 */ /* 0x000fe200078e0a10 */
[C---:B------:R-:W-:Y:S01]  /*0c90*/  ISETP.GE.AND P0, PT, R22.reuse, R4, PT ;  /* 0x000000041600720c */ /* 0x040fe20003f06270 */
[----:B------:R-:W-:Y:S02]  /*0ca0*/  IMAD R5, R22, c[0x0][0x19c], R5 ;  /* 0x0000670016057a24 */ /* 0x000fe400078e0205 */
[----:B------:R-:W-:Y:S02]  /*0cb0*/  IMAD R103, R103, c[0x0][0x1b8], RZ ;  /* 0x00006e0067677a24 */ /* 0x000fe400078e02ff */
[----:B------:R-:W-:Y:S01]  /*0cc0*/  IMAD R127, R100, c[0x0][0x1b4], R127 ;  /* 0x00006d00647f7a24 */ /* 0x000fe200078e027f */
[----:B------:R-:W-:Y:S01]  /*0cd0*/  IADD3.X R125, R28, R33, R5, P1, !PT ;  /* 0x000000211c7d7210 */ /* 0x000fe20000ffe405 */
[----:B------:R-:W-:Y:S01]  /*0ce0*/  IMAD R103, R100, c[0x0][0x1bc], R103 ;  /* 0x00006f0064677a24 */ /* 0x000fe200078e0267 */
[----:B------:R-:W-:Y:S01]  /*0cf0*/  LOP3.LUT P1, RZ, R16, 0x2, RZ, 0xc0, !PT ;  /* 0x0000000210ff7812 */ /* 0x000fe2000782c0ff */
[----:B------:R-:W-:-:S02]  /*0d00*/  IMAD.MOV.U32 R5, RZ, RZ, 0x10 ;  /* 0x00000010ff057424 */ /* 0x000fc400078e00ff */
[----:B------:R-:W-:-:S03]  /*0d10*/  IMAD.WIDE.U32 R124, R100, c[0x0][0x1b0], R124 ;  /* 0x00006c00647c7a25 */ /* 0x000fc600078e007c */
[----:B------:R-:W-:Y:S01]  /*0d20*/  SEL R3, R5, 0xfffffff0, !P1 ;  /* 0xfffffff005037807 */ /* 0x000fe20004800000 */
[----:B------:R-:W-:-:S04]  /*0d30*/  IMAD.WIDE.U32 R100, R100, c[0x0][0x1b8], R8 ;  /* 0x00006e0064647a25 */ /* 0x000fc800078e0008 */
[----:B------:R-:W-:-:S04]  /*0d40*/  IMAD.WIDE R130, R20, 0x40, R22 ;  /* 0x0000004014827825 */ /* 0x000fc800078e0216 */
        /* <DEDUP_REMOVED lines=37> */
.L_x_692:
[----:B------:R-:W-:Y:S05]  /*0fa0*/  BSYNC B0 ;  /* 0x0000000000007941 */ /* 0x000fea0003800000 */
.L_x_691:
        /* <DEDUP_REMOVED lines=40> */
.L_x_694:
[----:B------:R-:W-:Y:S05]  /*1230*/  BSYNC B0 ;  /* 0x0000000000007941 */ /* 0x000fea0003800000 */
.L_x_693:
        /* <DEDUP_REMOVED lines=38> */
.L_x_696:
[----:B------:R-:W-:Y:S05]  /*14a0*/  BSYNC B0 ;  /* 0x0000000000007941 */ /* 0x000fea0003800000 */
.L_x_695:
[----:B------:R-:W-:Y:S01]  /*14b0*/  ISETP.GE.AND P0, PT, R9, R8, PT ;  /* 0x000000080900720c */ /* 0x000fe20003f06270 */
        /* <DEDUP_REMOVED lines=36> */
.L_x_698:
[----:B------:R-:W-:Y:S05]  /*1700*/  BSYNC B0 ;  /* 0x0000000000007941 */ /* 0x000fea0003800000 */
.L_x_697:
[----:B------:R-:W0:Y:S01]  /*1710*/  LDGDEPBAR ;  /* 0x00000000000079af */ /* 0x000e220000000000 */
[----:B------:R-:W-:Y:S01]  /*1720*/  LOP3.LUT R21, R13, 0x7fffffe, RZ, 0xc0, !PT ;  /* 0x07fffffe0d157812 */ /* 0x000fe200078ec0ff */
[----:B------:R-:W-:Y:S01]  /*1730*/  IMAD R4, R88, UR16, RZ ;  /* 0x0000001058047c24 */ /* 0x000fe2000f8e02ff */
[----:B------:R-:W-:Y:S01]  /*1740*/  LOP3.LUT R13, R15, 0xfffffff8, RZ, 0xc0, !PT ;  /* 0xfffffff80f0d7812 */ /* 0x000fe200078ec0ff */
[----:B------:R-:W-:Y:S01]  /*1750*/  IMAD.SHL.U32 R16, R16, 0x40, RZ ;  /* 0x0000004010107824 */ /* 0x000fe200078e00ff */
[----:B------:R-:W-:Y:S01]  /*1760*/  ISETP.GE.AND P0, PT, R22, R8, PT ;  /* 0x000000081600720c */ /* 0x000fe20003f06270 */
[----:B------:R-:W-:Y:S01]  /*1770*/  IMAD.IADD R15, R14, 0x1, -R21 ;  /* 0x000000010e0f7824 */ /* 0x000fe200078e0a15 */
[----:B------:R-:W-:Y:S01]  /*1780*/  SHF.R.S32.HI R22, RZ, 0x4, R17 ;  /* 0x00000004ff167819 */ /* 0x000fe20000011411 */
[----:B------:R-:W-:Y:S01]  /*1790*/  IMAD.IADD R13, R10, 0x1, -R13 ;  /* 0x000000010a0d7824 */ /* 0x000fe200078e0a0d */
[----:B------:R-:W-:Y:S01]  /*17a0*/  SHF.R.S32.HI R11, RZ, 0x1f, R14 ;  /* 0x0000001fff0b7819 */ /* 0x000fe2000001140e */
[----:B------:R-:W-:Y:S01]  /*17b0*/  IMAD R7, R7, UR17, R4 ;  /* 0x0000001107077c24 */ /* 0x000fe2000f8e0204 */
[----:B------:R-:W-:Y:S01]  /*17c0*/  LEA.HI R17, R17, R22, RZ, 0x1 ;  /* 0x0000001611117211 */ /* 0x000fe200078f08ff */
[----:B------:R-:W-:Y:S01]  /*17d0*/  IMAD R12, R19, 0x10, R12 ;  /* 0x00000010130c7824 */ /* 0x000fe200078e020c */
[----:B------:R-:W-:Y:S01]  /*17e0*/  LEA.HI R14, R11, R14, RZ, 0x3 ;  /* 0x0000000e0b0e7211 */ /* 0x000fe200078f18ff */
[----:B------:R-:W-:Y:S01]  /*17f0*/  IMAD R97, R20, 0x4, R19 ;  /* 0x0000000414617824 */ /* 0x000fe200078e0213 */
[----:B------:R-:W-:Y:S01]  /*1800*/  LEA.HI R11, R13, R13, RZ, 0x1 ;  /* 0x0000000d0d0b7211 */ /* 0x000fe200078f08ff */
[----:B------:R-:W-:Y:S01]  /*1810*/  IMAD.MOV.U32 R102, RZ, RZ, R100 ;  /* 0x000000ffff667224 */ /* 0x000fe200078e0064 */
[----:B------:R-:W-:Y:S01]  /*1820*/  LOP3.LUT R17, R17, 0xfffffffe, RZ, 0xc0, !PT ;  /* 0xfffffffe11117812 */ /* 0x000fe200078ec0ff */
[----:B------:R-:W-:Y:S01]  /*1830*/  IMAD.SHL.U32 R14, R14, 0x20, RZ ;  /* 0x000000200e0e7824 */ /* 0x000fe200078e00ff */
[----:B------:R-:W-:Y:S01]  /*1840*/  LOP3.LUT R4, R11, 0x7fffffe, RZ, 0xc0, !PT ;  /* 0x07fffffe0b047812 */ /* 0x000fe200078ec0ff */
[----:B------:R-:W-:Y:S01]  /*1850*/  IMAD.SHL.U32 R89, R10, 0x2, RZ ;  /* 0x000000020a597824 */ /* 0x000fe200078e00ff */
[----:B------:R-:W-:Y:S01]  /*1860*/  LOP3.LUT R16, R16, 0xc0, RZ, 0xc0, !PT ;  /* 0x000000c010107812 */ /* 0x000fe200078ec0ff */
[----:B------:R-:W-:Y:S01]  /*1870*/  IMAD.IADD R17, R22, 0x1, -R17 ;  /* 0x0000000116117824 */ /* 0x000fe200078e0a11 */
[----:B------:R-:W-:Y:S01]  /*1880*/  SHF.R.S32.HI R11, RZ, 0x1, R11 ;  /* 0x00000001ff0b7819 */ /* 0x000fe2000001140b */
[----:B------:R-:W-:-:S04]  /*1890*/  DEPBAR.LE SB0, 0x0 ;  /* 0x000080000000791a */ /* 0x000fc80000000000 */
[----:B------:R-:W-:Y:S01]  /*18a0*/  BAR.SYNC.DEFER_BLOCKING 0x0 ;  /* 0x0000000000007b1d */ /* 0x000fe20000010000 */
[----:B------:R-:W-:Y:S01]  /*18b0*/  IMAD.IADD R4, R13, 0x1, -R4 ;  /* 0x000000010d047824 */ /* 0x000fe200078e0a04 */
[----:B------:R-:W-:Y:S01]  /*18c0*/  LOP3.LUT P1, RZ, R11, 0x2, RZ, 0xc0, !PT ;  /* 0x000000020bff7812 */ /* 0x000fe2000782c0ff */
[----:B------:R-:W-:Y:S01]  /*18d0*/  IMAD.SHL.U32 R13, R17, 0x8, RZ ;  /* 0x00000008110d7824 */ /* 0x000fe200078e00ff */
[----:B------:R-:W-:Y:S01]  /*18e0*/  SHF.R.S32.HI R119, RZ, 0x1f, R24 ;  /* 0x0000001fff777819 */ /* 0x000fe20000011418 */
[----:B------:R-:W-:Y:S01]  /*18f0*/  IMAD.SHL.U32 R11, R11, 0x40, RZ ;  /* 0x000000400b0b7824 */ /* 0x000fe200078e00ff */
[----:B------:R-:W-:Y:S01]  /*1900*/  LOP3.LUT R14, R14, 0xffffff00, RZ, 0xc0, !PT ;  /* 0xffffff000e0e7812 */ /* 0x000fe200078ec0ff */
[----:B------:R-:W-:Y:S01]  /*1910*/  IMAD R116, R17, 0x8, R4 ;  /* 0x0000000811747824 */ /* 0x000fe200078e0204 */
[----:B------:R-:W-:Y:S01]  /*1920*/  LOP3.LUT R13, R16, 0x8, R13, 0xf8, !PT ;  /* 0x00000008100d7812 */ /* 0x000fe200078ef80d */
[----:B------:R-:W-:Y:S01]  /*1930*/  UIADD3 UR15, UR24, -0x4ab325aa, URZ ;  /* 0xb54cda56180f7890 */ /* 0x000fe2000fffe03f */
[----:B------:R-:W-:Y:S01]  /*1940*/  SHF.R.U32.HI R16, RZ, 0x3, R16 ;  /* 0x00000003ff107819 */ /* 0x000fe20000011610 */
[--C-:B------:R-:W-:Y:S01]  /*1950*/  IMAD R20, R19, 0x200, R14.reuse ;  /* 0x0000020013147824 */ /* 0x100fe200078e020e */
[----:B------:R-:W-:Y:S01]  /*1960*/  LOP3.LUT R11, R11, 0xc0, RZ, 0xc0, !PT ;  /* 0x000000c00b0b7812 */ /* 0x000fe200078ec0ff */
[----:B------:R-:W-:Y:S01]  /*1970*/  IMAD R14, R15, 0x20, R14 ;  /* 0x000000200f0e7824 */ /* 0x000fe200078e020e */
[----:B------:R-:W-:Y:S01]  /*1980*/  LOP3.LUT R13, R13, R16, RZ, 0x3c, !PT ;  /* 0x000000100d0d7212 */ /* 0x000fe200078e3cff */
[----:B------:R-:W-:Y:S01]  /*1990*/  IMAD.SHL.U32 R16, R18, 0x8, RZ ;  /* 0x0000000812107824 */ /* 0x000fe200078e00ff */
[----:B------:R-:W-:Y:S01]  /*19a0*/  LEA.HI R119, R119, R24, RZ, 0x2 ;  /* 0x0000001877777211 */ /* 0x000fe200078f10ff */
[----:B------:R-:W-:Y:S01]  /*19b0*/  IMAD R20, R15, 0x20, R20 ;  /* 0x000000200f147824 */ /* 0x000fe200078e0214 */
[----:B------:R-:W-:Y:S01]  /*19c0*/  UIADD3 UR14, UR25, 0x646e171e, URZ ;  /* 0x646e171e190e7890 */ /* 0x000fe2000fffe03f */
[----:B------:R-:W-:Y:S01]  /*19d0*/  IMAD.IADD R4, R13, 0x1, R14 ;  /* 0x000000010d047824 */ /* 0x000fe200078e020e */
[----:B------:R-:W-:Y:S01]  /*19e0*/  LOP3.LUT R16, R11, 0x8, R16, 0xf8, !PT ;  /* 0x000000080b107812 */ /* 0x000fe200078ef810 */
[----:B------:R-:W-:Y:S01]  /*19f0*/  IMAD.WIDE.U32 R14, R88, UR17, R102 ;  /* 0x00000011580e7c25 */ /* 0x000fe2000f8e0066 */
[----:B------:R-:W-:Y:S01]  /*1a00*/  SHF.R.U32.HI R11, RZ, 0x3, R11 ;  /* 0x00000003ff0b7819 */ /* 0x000fe2000001160b */
[----:B------:R-:W-:Y:S01]  /*1a10*/  BSSY B0, `(.L_x_699) ;  /* 0x000002d000007945 */ /* 0x000fe20003800000 */
[----:B------:R3:W-:Y:S01]  /*1a20*/  @P0 STS [R120+0x6000], RZ ;  /* 0x006000ff78000388 */ /* 0x0007e20000000800 */
[----:B------:R-:W-:Y:S01]  /*1a30*/  SHF.R.S32.HI R119, RZ, 0x2, R119 ;  /* 0x00000002ff777819 */ /* 0x000fe20000011477 */
[----:B------:R-:W-:Y:S01]  /*1a40*/  IMAD.IADD R117, R13, 0x1, R20 ;  /* 0x000000010d757824 */ /* 0x000fe200078e0214 */
[----:B------:R-:W-:Y:S01]  /*1a50*/  LOP3.LUT R11, R16, R11, RZ, 0x3c, !PT ;  /* 0x0000000b100b7212 */ /* 0x000fe200078e3cff */
[----:B------:R3:W-:Y:S01]  /*1a60*/  @P0 STS [R120+0x6004], RZ ;  /* 0x006004ff78000388 */ /* 0x0007e20000000800 */
[----:B------:R-:W-:Y:S01]  /*1a70*/  IADD3 R12, R12, 0x1, R119 ;  /* 0x000000010c0c7810 */ /* 0x000fe20007ffe077 */
[----:B------:R-:W-:Y:S01]  /*1a80*/  IMAD.IADD R10, R15, 0x1, R7 ;  /* 0x000000010f0a7824 */ /* 0x000fe200078e0207 */
[----:B------:R-:W-:Y:S01]  /*1a90*/  LOP3.LUT R89, R89, 0x6, RZ, 0xc0, !PT ;  /* 0x0000000659597812 */ /* 0x000fe200078ec0ff */
[----:B------:R3:W-:Y:S01]  /*1aa0*/  @P0 STS.64 [R120+0x6008], RZ ;  /* 0x006008ff78000388 */ /* 0x0007e20000000a00 */
[----:B------:R-:W-:Y:S01]  /*1ab0*/  IMAD.U32 R116, R116, 0x20, R11 ;  /* 0x0000002074747824 */ /* 0x000fe200078e000b */
[----:B------:R-:W-:Y:S01]  /*1ac0*/  IADD3 R11, R2, R12, -R123 ;  /* 0x0000000c020b7210 */ /* 0x000fe20007ffe87b */
[----:B------:R-:W-:Y:S01]  /*1ad0*/  IMAD.SHL.U32 R117, R117, 0x2, RZ ;  /* 0x0000000275757824 */ /* 0x000fe200078e00ff */
[----:B------:R3:W-:Y:S01]  /*1ae0*/  @P0 STS.128 [R120+0x7000], RZ ;  /* 0x007000ff78000388 */ /* 0x0007e20000000c00 */
[----:B------:R-:W-:-:S02]  /*1af0*/  SEL R5, R5, 0xfffffff0, !P1 ;  /* 0xfffffff005057807 */ /* 0x000fc40004800000 */
[----:B------:R-:W-:Y:S01]  /*1b00*/  IADD3 R7, R11, c[0x0][0x2e8], RZ ;  /* 0x0000ba000b077a10 */ /* 0x000fe20007ffe0ff */
        /* <DEDUP_REMOVED lines=29> */
.L_x_700:
[----:B------:R-:W-:Y:S05]  /*1ce0*/  BSYNC B0 ;  /* 0x0000000000007941 */ /* 0x000fea0003800000 */
.L_x_699:
        /* <DEDUP_REMOVED lines=36> */
.L_x_702:
[----:B------:R-:W-:Y:S05]  /*1f30*/  BSYNC B0 ;  /* 0x0000000000007941 */ /* 0x000fea0003800000 */
.L_x_701:
[----:B------:R-:W-:Y:S01]  /*1f40*/  IMAD.SHL.U32 R116, R116, 0x2, RZ ;  /* 0x0000000274747824 */ /* 0x000fe200078e00ff */
[----:B------:R-:W-:Y:S01]  /*1f50*/  LDSM.16.M88.4 R44, [R117] ;  /* 0x00000000752c783b */ /* 0x000fe20000000200 */
[----:B------:R-:W-:Y:S01]  /*1f60*/  IMAD R115, R3, 0x2, R117 ;  /* 0x0000000203737824 */ /* 0x000fe200078e0275 */
[----:B------:R-:W-:Y:S01]  /*1f70*/  IMNMX R105, R7, R2, PT ;  /* 0x0000000207697217 */ /* 0x000fe20003800200 */
[----:B------:R-:W-:Y:S01]  /*1f80*/  IMAD R113, R5, 0x2, R116 ;  /* 0x0000000205717824 */ /* 0x000fe200078e0274 */
[----:B----4-:R-:W4:Y:S01]  /*1f90*/  LDSM.16.M88.4 R16, [R116+0x3000] ;  /* 0x003000007410783b */ /* 0x010f220000000200 */
[----:B------:R-:W-:Y:S01]  /*1fa0*/  IMAD R89, R88, 0x40, R89 ;  /* 0x0000004058597824 */ /* 0x000fe200078e0259 */
[----:B------:R-:W-:Y:S02]  /*1fb0*/  IADD3 R5, R7, 0x8, RZ ;  /* 0x0000000807057810 */ /* 0x000fe40007ffe0ff */
[----:B------:R-:W5:Y:S02]  /*1fc0*/  LDSM.16.M88.4 R60, [R116+0x3400] ;  /* 0x00340000743c783b */ /* 0x000f640000000200 */
[----:B------:R-:W-:-:S02]  /*1fd0*/  IADD3 R7, R89, 0x1, RZ ;  /* 0x0000000159077810 */ /* 0x000fc40007ffe0ff */
[----:B------:R-:W1:Y:S01]  /*1fe0*/  LDSM.16.M88.4 R52, [R116+0x3800] ;  /* 0x003800007434783b */ /* 0x000e620000000200 */
[----:B------:R-:W-:Y:S02]  /*1ff0*/  IMNMX R104, R5, R2, PT ;  /* 0x0000000205687217 */ /* 0x000fe40003800200 */
[----:B------:R-:W-:Y:S01]  /*2000*/  IADD3 R2, R89, 0x8, RZ ;  /* 0x0000000859027810 */ /* 0x000fe20007ffe0ff */
[----:B------:R-:W2:Y:S01]  /*2010*/  LDSM.16.M88.4 R12, [R116+0x3c00] ;  /* 0x003c0000740c783b */ /* 0x000ea20000000200 */
[CC--:B------:R-:W-:Y:S02]  /*2020*/  ISETP.GE.AND P5, PT, R7.reuse, R105.reuse, PT ;  /* 0x000000690700720c */ /* 0x0c0fe40003fa6270 */
[----:B------:R-:W-:Y:S01]  /*2030*/  ISETP.GE.AND P3, PT, R7, R104, PT ;  /* 0x000000680700720c */ /* 0x000fe20003f66270 */
[----:B------:R-:W-:Y:S01]  /*2040*/  LDSM.16.M88.4 R36, [R115] ;  /* 0x000000007324783b */ /* 0x000fe20000000200 */
[C---:B------:R-:W-:Y:S02]  /*2050*/  IADD3 R7, R89.reuse, 0x9, RZ ;  /* 0x0000000959077810 */ /* 0x040fe40007ffe0ff */
[----:B------:R-:W-:Y:S01]  /*2060*/  IADD3 R5, R89, 0x10, RZ ;  /* 0x0000001059057810 */ /* 0x000fe20007ffe0ff */
[----:B------:R-:W3:Y:S01]  /*2070*/  LDSM.16.M88.4 R76, [R113+0x3000] ;  /* 0x00300000714c783b */ /* 0x000ee20000000200 */
[----:B------:R-:W-:-:S02]  /*2080*/  ISETP.GE.AND P4, PT, R2, R105, PT ;  /* 0x000000690200720c */ /* 0x000fc40003f86270 */
[-C--:B------:R-:W-:Y:S01]  /*2090*/  ISETP.GE.AND P6, PT, R7, R104.reuse, PT ;  /* 0x000000680700720c */ /* 0x080fe20003fc6270 */
[----:B------:R-:W1:Y:S01]  /*20a0*/  LDSM.16.M88.4 R40, [R113+0x3c00] ;  /* 0x003c00007128783b */ /* 0x000e620000000200 */
[----:B------:R-:W-:Y:S02]  /*20b0*/  ISETP.GE.AND P0, PT, R2, R104, PT ;  /* 0x000000680200720c */ /* 0x000fe40003f06270 */
[----:B------:R-:W-:Y:S01]  /*20c0*/  IADD3 R2, R89, 0x11, RZ ;  /* 0x0000001159027810 */ /* 0x000fe20007ffe0ff */
[----:B------:R-:W2:Y:S01]  /*20d0*/  LDSM.16.M88.4 R68, [R113+0x3800] ;  /* 0x003800007144783b */ /* 0x000ea20000000200 */
[-C--:B------:R-:W-:Y:S02]  /*20e0*/  ISETP.GE.AND P1, PT, R5, R105.reuse, PT ;  /* 0x000000690500720c */ /* 0x080fe40003f26270 */
[----:B------:R-:W-:Y:S01]  /*20f0*/  ISETP.GE.AND P2, PT, R7, R105, PT ;  /* 0x000000690700720c */ /* 0x000fe20003f46270 */
[----:B------:R-:W2:Y:S04]  /*2100*/  LDSM.16.M88.4 R72, [R113+0x3400] ;  /* 0x003400007148783b */ /* 0x000ea80000000200 */
[----:B-1----:R-:W-:Y:S01]  /*2110*/  LDSM.16.M88.4 R8, [R117+0x1000] ;  /* 0x001000007508783b */ /* 0x002fe20000000200 */
[C---:B----4-:R-:W-:Y:S03]  /*2120*/  HMMA.16816.F32 R20, R44.reuse, R16, RZ ;  /* 0x000000102c14723c */ /* 0x050fe600000018ff */
[----:B------:R-:W1:Y:S04]  /*2130*/  LDSM.16.M88.4 R32, [R116+0x4000] ;  /* 0x004000007420783b */ /* 0x000e680000000200 */
[----:B------:R-:W-:Y:S01]  /*2140*/  LDSM.16.M88.4 R24, [R116+0x4800] ;  /* 0x004800007418783b */ /* 0x000fe20000000200 */
[C---:B------:R-:W-:Y:S03]  /*2150*/  HMMA.16816.F32 R16, R44.reuse, R18, RZ ;  /* 0x000000122c10723c */ /* 0x040fe600000018ff */
[----:B--2---:R-:W-:Y:S04]  /*2160*/  LDSM.16.M88.4 R28, [R116+0x4400] ;  /* 0x00440000741c783b */ /* 0x004fe80000000200 */
        /* <DEDUP_REMOVED lines=45> */
[C---:B------:R-:W-:Y:S08]  /*2440*/  HMMA.16816.F32 R52, R80.reuse, R74, R52 ;  /* 0x0000004a5034723c */ /* 0x040ff00000001834 */
[----:B------:R-:W-:Y:S08]  /*2450*/  HMMA.16816.F32 R60, R80, R78, R60 ;  /* 0x0000004e503c723c */ /* 0x000ff0000000183c */
[C---:B--2---:R-:W-:Y:S08]  /*2460*/  HMMA.16816.F32 R48, R40.reuse, R24, R48 ;  /* 0x000000182830723c */ /* 0x044ff00000001830 */
[C---:B------:R-:W-:Y:S01]  /*2470*/  HMMA.16816.F32 R44, R40.reuse, R26, R44 ;  /* 0x0000001a282c723c */ /* 0x040fe2000000182c */
[----:B------:R-:W2:Y:S07]  /*2480*/  LDSM.16.M88.4 R24, [R113+0x5800] ;  /* 0x005800007118783b */ /* 0x000eae0000000200 */
        /* <DEDUP_REMOVED lines=10> */
[----:B------:R-:W-:Y:S02]  /*2530*/  FSEL R5, R71, -INF , !P3 ;  /* 0xff80000047057808 */ /* 0x000fe40005800000 */
[----:B------:R-:W-:Y:S01]  /*2540*/  ISETP.GE.AND P3, PT, R2, R105, PT ;  /* 0x000000690200720c */ /* 0x000fe20003f66270 */
[----:B-1----:R-:W-:Y:S01]  /*2550*/  HMMA.16816.F32 R64, R12, R20, R64 ;  /* 0x000000140c40723c */ /* 0x002fe20000001840 */
[----:B------:R-:W-:Y:S02]  /*2560*/  FSEL R7, R18, -INF , !P0 ;  /* 0xff80000012077808 */ /* 0x000fe40004000000 */
[----:B------:R-:W-:-:S04]  /*2570*/  FSEL R37, R17, -INF , !P2 ;  /* 0xff80000011257808 */ /* 0x000fc80005000000 */
[----:B------:R-:W-:Y:S01]  /*2580*/  FSEL R21, R16, -INF , !P4 ;  /* 0xff80000010157808 */ /* 0x000fe20006000000 */
[C---:B--2---:R-:W-:Y:S01]  /*2590*/  HMMA.16816.F32 R56, R12.reuse, R24, R56 ;  /* 0x000000180c38723c */ /* 0x044fe20000001838 */
[C---:B------:R-:W-:Y:S02]  /*25a0*/  IADD3 R16, R89.reuse, 0x20, RZ ;  /* 0x0000002059107810 */ /* 0x040fe40007ffe0ff */
[-C--:B------:R-:W-:Y:S02]  /*25b0*/  ISETP.GE.AND P4, PT, R2, R104.reuse, PT ;  /* 0x000000680200720c */ /* 0x080fe40003f86270 */
[C---:B------:R-:W-:Y:S02]  /*25c0*/  IADD3 R20, R89.reuse, 0x18, RZ ;  /* 0x0000001859147810 */ /* 0x040fe40007ffe0ff */
[----:B------:R-:W-:Y:S01]  /*25d0*/  IADD3 R2, R89, 0x19, RZ ;  /* 0x0000001959027810 */ /* 0x000fe20007ffe0ff */
[----:B------:R-:W-:Y:S01]  /*25e0*/  HMMA.16816.F32 R52, R12, R26, R52 ;  /* 0x0000001a0c34723c */ /* 0x000fe20000001834 */
[C---:B------:R-:W-:Y:S01]  /*25f0*/  ISETP.GE.AND P0, PT, R20.reuse, R105, PT ;  /* 0x000000691400720c */ /* 0x040fe20003f06270 */
[----:B------:R-:W-:Y:S01]  /*2600*/  BAR.SYNC.DEFER_BLOCKING 0x0 ;  /* 0x0000000000007b1d */ /* 0x000fe20000010000 */
[----:B------:R-:W-:-:S05]  /*2610*/  ISETP.GE.AND P2, PT, R20, R104, PT ;  /* 0x000000681400720c */ /* 0x000fca0003f46270 */
[C---:B------:R-:W-:Y:S01]  /*2620*/  HMMA.16816.F32 R60, R12.reuse, R22, R60 ;  /* 0x000000160c3c723c */ /* 0x040fe2000000183c */
[----:B------:R-:W-:Y:S02]  /*2630*/  FSEL R25, R64, -INF , !P1 ;  /* 0xff80000040197808 */ /* 0x000fe40004800000 */
[----:B------:R-:W-:Y:S02]  /*2640*/  ISETP.GE.AND P1, PT, R2, R104, PT ;  /* 0x000000680200720c */ /* 0x000fe40003f26270 */
[----:B------:R-:W-:Y:S02]  /*2650*/  FSEL R39, R65, -INF , !P3 ;  /* 0xff80000041277808 */ /* 0x000fe40005800000 */
[----:B------:R-:W-:Y:S01]  /*2660*/  FSEL R23, R19, -INF , !P6 ;  /* 0xff80000013177808 */ /* 0x000fe20007000000 */
[----:B---3--:R-:W-:Y:S01]  /*2670*/  HMMA.16816.F32 R48, R12, R8, R48 ;  /* 0x000000080c30723c */ /* 0x008fe20000001830 */
[----:B------:R-:W-:Y:S02]  /*2680*/  FSEL R19, R66, -INF , !P5 ;  /* 0xff80000042137808 */ /* 0x000fe40006800000 */
[----:B------:R-:W-:-:S02]  /*2690*/  ISETP.GE.AND P5, PT, R16, R105, PT ;  /* 0x000000691000720c */ /* 0x000fc40003fa6270 */
[----:B------:R-:W-:Y:S02]  /*26a0*/  ISETP.GE.AND P6, PT, R2, R105, PT ;  /* 0x000000690200720c */ /* 0x000fe40003fc6270 */
[C---:B------:R-:W-:Y:S01]  /*26b0*/  IADD3 R8, R89.reuse, 0x29, RZ ;  /* 0x0000002959087810 */ /* 0x040fe20007ffe0ff */
[----:B------:R-:W-:Y:S01]  /*26c0*/  HMMA.16816.F32 R44, R12, R10, R44 ;  /* 0x0000000a0c2c723c */ /* 0x000fe2000000182c */
[----:B------:R-:W-:Y:S02]  /*26d0*/  FSEL R27, R56, -INF , !P5 ;  /* 0xff800000381b7808 */ /* 0x000fe40006800000 */
[----:B------:R-:W-:Y:S02]  /*26e0*/  ISETP.GE.AND P5, PT, R8, R104, PT ;  /* 0x000000680800720c */ /* 0x000fe40003fa6270 */
[----:B------:R-:W-:Y:S02]  /*26f0*/  IADD3 R2, R89, 0x21, RZ ;  /* 0x0000002159027810 */ /* 0x000fe40007ffe0ff */
[----:B------:R-:W-:-:S02]  /*2700*/  FSEL R85, R55, -INF , !P5 ;  /* 0xff80000037557808 */ /* 0x000fc40006800000 */
[----:B------:R-:W-:Y:S02]  /*2710*/  FSEL R67, R67, -INF , !P4 ;  /* 0xff80000043437808 */ /* 0x000fe40006000000 */
[----:B------:R-:W-:Y:S02]  /*2720*/  FSEL R43, R60, -INF , !P0 ;  /* 0xff8000003c2b7808 */ /* 0x000fe40004000000 */
[-C--:B------:R-:W-:Y:S02]  /*2730*/  ISETP.GE.AND P5, PT, R89, R105.reuse, PT ;  /* 0x000000695900720c */ /* 0x080fe40003fa6270 */
[-C--:B------:R-:W-:Y:S02]  /*2740*/  ISETP.GE.AND P3, PT, R16, R104.reuse, PT ;  /* 0x000000681000720c */ /* 0x080fe40003f66270 */
[C---:B------:R-:W-:Y:S02]  /*2750*/  ISETP.GE.AND P4, PT, R2.reuse, R105, PT ;  /* 0x000000690200720c */ /* 0x040fe40003f86270 */
[----:B------:R-:W-:-:S02]  /*2760*/  ISETP.GE.AND P0, PT, R2, R104, PT ;  /* 0x000000680200720c */ /* 0x000fc40003f06270 */
[C---:B------:R-:W-:Y:S02]  /*2770*/  IADD3 R16, R89.reuse, 0x28, RZ ;  /* 0x0000002859107810 */ /* 0x040fe40007ffe0ff */
[----:B------:R-:W-:Y:S02]  /*2780*/  IADD3 R2, R89, 0x30, RZ ;  /* 0x0000003059027810 */ /* 0x000fe40007ffe0ff */
[----:B------:R-:W-:Y:S02]  /*2790*/  FSEL R68, R68, -INF , !P5 ;  /* 0xff80000044447808 */ /* 0x000fe40006800000 */
[----:B------:R-:W-:Y:S02]  /*27a0*/  FSEL R17, R62, -INF , !P2 ;  /* 0xff8000003e117808 */ /* 0x000fe40005000000 */
[----:B------:R-:W-:Y:S02]  /*27b0*/  FSEL R34, R58, -INF , !P3 ;  /* 0xff8000003a227808 */ /* 0x000fe40005800000 */
[----:B------:R-:W-:-:S02]  /*27c0*/  FSEL R29, R57, -INF , !P4 ;  /* 0xff800000391d7808 */ /* 0x000fc40006000000 */
[----:B------:R-:W-:Y:S02]  /*27d0*/  ISETP.GE.AND P5, PT, R98, 0x2, PT ;  /* 0x000000026200780c */ /* 0x000fe40003fa6270 */
[-C--:B------:R-:W-:Y:S02]  /*27e0*/  ISETP.GE.AND P2, PT, R16, R105.reuse, PT ;  /* 0x000000691000720c */ /* 0x080fe40003f46270 */
[C---:B------:R-:W-:Y:S02]  /*27f0*/  ISETP.GE.AND P3, PT, R2.reuse, R105, PT ;  /* 0x000000690200720c */ /* 0x040fe40003f66270 */
[----:B------:R-:W-:Y:S02]  /*2800*/  ISETP.GE.AND P4, PT, R2, R104, PT ;  /* 0x000000680200720c */ /* 0x000fe40003f86270 */
[----:B------:R-:W-:Y:S02]  /*2810*/  IADD3 R2, R89, 0x31, RZ ;  /* 0x0000003159027810 */ /* 0x000fe40007ffe0ff */
[----:B------:R-:W-:-:S02]  /*2820*/  FSEL R41, R61, -INF , !P6 ;  /* 0xff8000003d297808 */ /* 0x000fc40007000000 */
[----:B------:R-:W-:Y:S02]  /*2830*/  FSEL R63, R63, -INF , !P1 ;  /* 0xff8000003f3f7808 */ /* 0x000fe40004800000 */
[----:B------:R-:W-:Y:S02]  /*2840*/  FSEL R35, R59, -INF , !P0 ;  /* 0xff8000003b237808 */ /* 0x000fe40004000000 */
[----:B------:R-:W-:Y:S02]  /*2850*/  FSEL R30, R52, -INF , !P2 ;  /* 0xff800000341e7808 */ /* 0x000fe40005000000 */
[----:B------:R-:W-:Y:S02]  /*2860*/  ISETP.GE.AND P6, PT, R16, R104, PT ;  /* 0x000000681000720c */ /* 0x000fe40003fc6270 */
[-C--:B------:R-:W-:Y:S02]  /*2870*/  ISETP.GE.AND P1, PT, R8, R105.reuse, PT ;  /* 0x000000690800720c */ /* 0x080fe40003f26270 */
        /* <DEDUP_REMOVED lines=9> */
[CC--:B------:R-:W-:Y:S02]  /*2910*/  ISETP.GE.AND P6, PT, R8.reuse, R105.reuse, PT ;  /* 0x000000690800720c */ /* 0x0c0fe40003fc6270 */
        /* <DEDUP_REMOVED lines=68> */
.L_x_705:
[----:B------:R-:W-:Y:S05]  /*2d60*/  BSYNC B0 ;  /* 0x0000000000007941 */ /* 0x000fea0003800000 */
.L_x_704:
[----:B------:R-:W0:Y:S02]  /*2d70*/  LDGDEPBAR ;  /* 0x00000000000079af */ /* 0x000e240000000000 */
.L_x_703:
[----:B------:R-:W-:Y:S01]  /*2d80*/  FMNMX.FTZ R2, R68, R69, !PT ;  /* 0x0000004544027209 */ /* 0x000fe20007810000 */
[----:B------:R-:W-:Y:S01]  /*2d90*/  IMAD.WIDE.U32 R60, R97, -0x326172a9, RZ ;  /* 0xcd9e8d57613c7825 */ /* 0x000fe200078e00ff */
[----:B------:R-:W-:Y:S01]  /*2da0*/  LOP3.LUT R99, R0, UR24, RZ, 0x3c, !PT ;  /* 0x0000001800637c12 */ /* 0x000fe2000f8e3cff */
[----:B------:R-:W-:Y:S01]  /*2db0*/  UIADD3 UR12, UR25, -0x4498517b, URZ ;  /* 0xbb67ae85190c7890 */ /* 0x000fe2000fffe03f */
[----:B------:R-:W-:Y:S01]  /*2dc0*/  FMNMX.FTZ R2, R21, R2, !PT ;  /* 0x0000000215027209 */ /* 0x000fe20007810000 */
[----:B------:R-:W-:Y:S01]  /*2dd0*/  IMAD.SHL.U32 R62, R88, 0x2, RZ ;  /* 0x00000002583e7824 */ /* 0x000fe200078e00ff */
[----:B------:R-:W-:Y:S01]  /*2de0*/  LOP3.LUT R70, R61, R99, RZ, 0x3c, !PT ;  /* 0x000000633d467212 */ /* 0x000fe200078e3cff */
[----:B------:R-:W-:Y:S01]  /*2df0*/  IMAD.WIDE.U32 R64, R96, -0x2daee0ad, RZ ;  /* 0xd2511f5360407825 */ /* 0x000fe200078e00ff */
[----:B------:R-:W-:Y:S01]  /*2e00*/  FMNMX.FTZ R2, R37, R2, !PT ;  /* 0x0000000225027209 */ /* 0x000fe20007810000 */
[----:B------:R-:W-:Y:S02]  /*2e10*/  UIADD3 UR13, UR24, -0x61c88647, URZ ;  /* 0x9e3779b9180d7890 */ /* 0x000fe4000fffe03f */
[----:B------:R-:W-:Y:S01]  /*2e20*/  IMAD.WIDE.U32 R70, R70, -0x2daee0ad, RZ ;  /* 0xd2511f5346467825 */ /* 0x000fe200078e00ff */
[----:B------:R-:W-:Y:S01]  /*2e30*/  FMNMX.FTZ R2, R25, R2, !PT ;  /* 0x0000000219027209 */ /* 0x000fe20007810000 */
[----:B------:R-:W-:-:S02]  /*2e40*/  UIADD3 UR11, UR24, 0x3c6ef372, URZ ;  /* 0x3c6ef372180b7890 */ /* 0x000fc4000fffe03f */
[----:B------:R-:W-:Y:S01]  /*2e50*/  UIADD3 UR10, UR25, 0x76cf5d0a, URZ ;  /* 0x76cf5d0a190a7890 */ /* 0x000fe2000fffe03f */
[----:B------:R-:W-:Y:S01]  /*2e60*/  FMNMX.FTZ R2, R39, R2, !PT ;  /* 0x0000000227027209 */ /* 0x000fe20007810000 */
[----:B------:R-:W-:Y:S01]  /*2e70*/  UIADD3 UR8, UR25, 0x32370b8f, URZ ;  /* 0x32370b8f19087890 */ /* 0x000fe2000fffe03f */
[----:B------:R-:W-:Y:S01]  /*2e80*/  IMAD.SHL.U32 R114, R4, 0x2, RZ ;  /* 0x0000000204727824 */ /* 0x000fe200078e00ff */
[----:B------:R-:W-:Y:S01]  /*2e90*/  UIADD3 UR9, UR24, -0x255992d5, URZ ;  /* 0xdaa66d2b18097890 */ /* 0x000fe2000fffe03f */
[----:B------:R-:W-:Y:S01]  /*2ea0*/  FMNMX.FTZ R2, R43, R2, !PT ;  /* 0x000000022b027209 */ /* 0x000fe20007810000 */
[----:B------:R-:W-:Y:S01]  /*2eb0*/  UIADD3 UR7, UR24, 0x78dde6e4, URZ ;  /* 0x78dde6e418077890 */ /* 0x000fe2000fffe03f */
[----:B------:R-:W-:Y:S01]  /*2ec0*/  IMAD R112, R3, 0x2, R114 ;  /* 0x0000000203707824 */ /* 0x000fe200078e0272 */
[----:B------:R-:W-:Y:S01]  /*2ed0*/  UIADD3 UR6, UR25, -0x126145ec, URZ ;  /* 0xed9eba1419067890 */ /* 0x000fe2000fffe03f */
[----:B------:R-:W-:Y:S01]  /*2ee0*/  FMNMX.FTZ R2, R41, R2, !PT ;  /* 0x0000000229027209 */ /* 0x000fe20007810000 */
[----:B------:R-:W-:Y:S01]  /*2ef0*/  UIADD3 UR4, UR25, -0x56f99767, URZ ;  /* 0xa906689919047890 */ /* 0x000fe2000fffe03f */
[----:B------:R-:W-:Y:S01]  /*2f00*/  IMAD R89, R6, 0x10000, R6 ;  /* 0x0001000006597824 */ /* 0x000fe200078e0206 */
[----:B------:R-:W-:Y:S01]  /*2f10*/  UIADD3 UR5, UR24, 0x1715609d, URZ ;  /* 0x1715609d18057890 */ /* 0x000fe2000fffe03f */
[----:B------:R-:W-:Y:S01]  /*2f20*/  FMNMX.FTZ R2, R27, R2, !PT ;  /* 0x000000021b027209 */ /* 0x000fe20007810000 */
[----:B------:R-:W-:Y:S03]  /*2f30*/  LDSM.16.MT88.4 R48, [R112+0x6000] ;  /* 0x006000007030783b */ /* 0x000fe60000004200 */
[----:B------:R-:W-:Y:S01]  /*2f40*/  FMNMX.FTZ R9, R29, R2, !PT ;  /* 0x000000021d097209 */ /* 0x000fe20007810000 */
[----:B------:R-:W-:Y:S03]  /*2f50*/  LDSM.16.MT88.4 R56, [R114+0x7000] ;  /* 0x007000007238783b */ /* 0x000fe60000004200 */
[----:B------:R-:W-:Y:S01]  /*2f60*/  FMNMX.FTZ R2, R30, R9, !PT ;  /* 0x000000091e027209 */ /* 0x000fe20007810000 */
[----:B------:R-:W-:Y:S03]  /*2f70*/  LDSM.16.MT88.4 R72, [R114+0x8000] ;  /* 0x008000007248783b */ /* 0x000fe60000004200 */
[----:B------:R-:W-:-:S04]  /*2f80*/  FMNMX.FTZ R9, R31, R2, !PT ;  /* 0x000000021f097209 */ /* 0x000fc80007810000 */
[----:B------:R-:W-:-:S04]  /*2f90*/  FMNMX.FTZ R2, R32, R9, !PT ;  /* 0x0000000920027209 */ /* 0x000fc80007810000 */
[----:B------:R-:W-:Y:S02]  /*2fa0*/  FMNMX.FTZ R9, R33, R2, !PT ;  /* 0x0000000221097209 */ /* 0x000fe40007810000 */
[----:B------:R-:W-:Y:S02]  /*2fb0*/  FMNMX.FTZ R2, R8, R5, !PT ;  /* 0x0000000508027209 */ /* 0x000fe40007810000 */
[----:B-1----:R-:W-:Y:S02]  /*2fc0*/  FMNMX.FTZ R12, R76, R9, !PT ;  /* 0x000000094c0c7209 */ /* 0x002fe40007810000 */
[----:B------:R-:W-:Y:S02]  /*2fd0*/  FMNMX.FTZ R2, R7, R2, !PT ;  /* 0x0000000207027209 */ /* 0x000fe40007810000 */
        /* <DEDUP_REMOVED lines=12> */
[----:B------:R-:W-:-:S04]  /*30a0*/  FMNMX.FTZ R10, R85, R10, !PT ;  /* 0x0000000a550a7209 */ /* 0x000fc80007810000 */
[----:B------:R-:W-:-:S04]  /*30b0*/  FMNMX.FTZ R10, R91, R10, !PT ;  /* 0x0000000a5b0a7209 */ /* 0x000fc80007810000 */
[----:B------:R-:W-:-:S04]  /*30c0*/  FMNMX.FTZ R11, R93, R10, !PT ;  /* 0x0000000a5d0b7209 */ /* 0x000fc80007810000 */
[----:B------:R-:W-:-:S04]  /*30d0*/  FMNMX.FTZ R10, R94, R11, !PT ;  /* 0x0000000b5e0a7209 */ /* 0x000fc80007810000 */
[----:B------:R-:W-:-:S05]  /*30e0*/  FMNMX.FTZ R11, R95, R10, !PT ;  /* 0x0000000a5f0b7209 */ /* 0x000fca0007810000 */
[----:B------:R-:W2:Y:S01]  /*30f0*/  SHFL.BFLY PT, R0, R11, 0x2, 0x1f ;  /* 0x0c401f000b007f89 */ /* 0x000ea200000e0000 */
[----:B-1----:R-:W-:Y:S02]  /*3100*/  FMNMX.FTZ R2, R9, R2, !PT ;  /* 0x0000000209027209 */ /* 0x002fe40007810000 */
[----:B------:R-:W-:Y:S02]  /*3110*/  LOP3.LUT R9, R65, UR25, R62, 0x96, !PT ;  /* 0x0000001941097c12 */ /* 0x000fe4000f8e963e */
[C---:B------:R-:W-:Y:S01]  /*3120*/  FSETP.NEU.FTZ.AND P0, PT, R2.reuse, -INF , PT ;  /* 0xff8000000200780b */ /* 0x040fe20003f1d000 */
[----:B------:R-:W-:Y:S02]  /*3130*/  FMUL.FTZ R90, R2, c[0x0][0x23c] ;  /* 0x00008f00025a7a20 */ /* 0x000fe40000410000 */
[----:B------:R-:W-:-:S03]  /*3140*/  IMAD.WIDE.U32 R12, R9, -0x326172a9, RZ ;  /* 0xcd9e8d57090c7825 */ /* 0x000fc600078e00ff */
[----:B------:R-:W-:Y:S02]  /*3150*/  FSEL R90, R90, RZ, P0 ;  /* 0x000000ff5a5a7208 */ /* 0x000fe40000000000 */
[----:B------:R-:W-:-:S03]  /*3160*/  LOP3.LUT R9, R13, UR13, R60, 0x96, !PT ;  /* 0x0000000d0d097c12 */ /* 0x000fc6000f8e963c */
[----:B------:R-:W-:Y:S01]  /*3170*/  FFMA.FTZ R87, R68, c[0x0][0x23c], -R90 ;  /* 0x00008f0044577a23 */ /* 0x000fe2000001085a */
[----:B------:R-:W-:Y:S01]  /*3180*/  LOP3.LUT R68, R71, UR12, R64, 0x96, !PT ;  /* 0x0000000c47447c12 */ /* 0x000fe2000f8e9640 */
[----:B------:R-:W-:Y:S02]  /*3190*/  FFMA.FTZ R86, R69, c[0x0][0x23c], -R90 ;  /* 0x00008f0045567a23 */ /* 0x000fe4000001085a */
[----:B------:R-:W-:Y:S02]  /*31a0*/  IMAD.WIDE.U32 R44, R9, -0x2daee0ad, RZ ;  /* 0xd2511f53092c7825 */ /* 0x000fe400078e00ff */
[----:B------:R-:W-:Y:S01]  /*31b0*/  MUFU.EX2 R87, R87 ;  /* 0x0000005700577308 */ /* 0x000fe20000000800 */
[----:B--2---:R-:W-:Y:S01]  /*31c0*/  FMNMX.FTZ R0, R11, R0, !PT ;  /* 0x000000000b007209 */ /* 0x004fe20007810000 */
[----:B------:R-:W-:Y:S01]  /*31d0*/  IMAD.WIDE.U32 R68, R68, -0x326172a9, RZ ;  /* 0xcd9e8d5744447825 */ /* 0x000fe200078e00ff */
[----:B------:R-:W-:-:S03]  /*31e0*/  LOP3.LUT R10, R45, UR10, R70, 0x96, !PT ;  /* 0x0000000a2d0a7c12 */ /* 0x000fc6000f8e9646 */
[----:B------:R-:W1:Y:S01]  /*31f0*/  SHFL.BFLY PT, R11, R0, 0x1, 0x1f ;  /* 0x0c201f00000b7f89 */ /* 0x000e6200000e0000 */
[----:B------:R-:W-:Y:S01]  /*3200*/  LOP3.LUT R9, R69, UR11, R12, 0x96, !PT ;  /* 0x0000000b45097c12 */ /* 0x000fe2000f8e960c */
[----:B------:R-:W-:Y:S01]  /*3210*/  IMAD.WIDE.U32 R12, R10, -0x326172a9, RZ ;  /* 0xcd9e8d570a0c7825 */ /* 0x000fe200078e00ff */
[----:B------:R-:W-:Y:S03]  /*3220*/  MUFU.EX2 R86, R86 ;  /* 0x0000005600567308 */ /* 0x000fe60000000800 */
[----:B------:R-:W-:Y:S01]  /*3230*/  IMAD.WIDE.U32 R14, R9, -0x2daee0ad, RZ ;  /* 0xd2511f53090e7825 */ /* 0x000fe200078e00ff */
[----:B------:R-:W-:-:S03]  /*3240*/  LOP3.LUT R9, R13, UR9, R68, 0x96, !PT ;  /* 0x000000090d097c12 */ /* 0x000fc6000f8e9644 */
[----:B------:R-:W-:Y:S01]  /*3250*/  FFMA.FTZ R106, R37, c[0x0][0x23c], -R90 ;  /* 0x00008f00256a7a23 */ /* 0x000fe2000001085a */
[----:B------:R-:W-:Y:S01]  /*3260*/  LOP3.LUT R36, R15, UR8, R44, 0x96, !PT ;  /* 0x000000080f247c12 */ /* 0x000fe2000f8e962c */
[----:B------:R-:W-:Y:S02]  /*3270*/  FFMA.FTZ R109, R21, c[0x0][0x23c], -R90 ;  /* 0x00008f00156d7a23 */ /* 0x000fe4000001085a */
[----:B------:R-:W-:Y:S02]  /*3280*/  IMAD.WIDE.U32 R20, R9, -0x2daee0ad, RZ ;  /* 0xd2511f5309147825 */ /* 0x000fe400078e00ff */
[----:B------:R-:W-:Y:S02]  /*3290*/  MUFU.EX2 R106, R106 ;  /* 0x0000006a006a7308 */ /* 0x000fe40000000800 */
[----:B------:R-:W-:Y:S01]  /*32a0*/  IMAD.WIDE.U32 R36, R36, -0x326172a9, RZ ;  /* 0xcd9e8d5724247825 */ /* 0x000fe200078e00ff */
[----:B------:R-:W-:-:S03]  /*32b0*/  LOP3.LUT R9, R21, UR6, R14, 0x96, !PT ;  /* 0x0000000615097c12 */ /* 0x000fc6000f8e960e */
[----:B------:R-:W-:Y:S01]  /*32c0*/  FFMA.FTZ R22, R39, c[0x0][0x23c], -R90 ;  /* 0x00008f0027167a23 */ /* 0x000fe2000001085a */
[----:B------:R-:W-:Y:S01]  /*32d0*/  LOP3.LUT R12, R37, UR7, R12, 0x96, !PT ;  /* 0x00000007250c7c12 */ /* 0x000fe2000f8e960c */
[----:B------:R-:W-:Y:S01]  /*32e0*/  IMAD.WIDE.U32 R38, R9, -0x326172a9, RZ ;  /* 0xcd9e8d5709267825 */ /* 0x000fe200078e00ff */
[----:B-1----:R-:W-:Y:S01]  /*32f0*/  FMNMX.FTZ R0, R0, R11, !PT ;  /* 0x0000000b00007209 */ /* 0x002fe20007810000 */
[----:B------:R-:W1:Y:S02]  /*3300*/  MUFU.EX2 R109, R109 ;  /* 0x0000006d006d7308 */ /* 0x000e640000000800 */
[----:B------:R-:W-:Y:S01]  /*3310*/  IMAD.WIDE.U32 R12, R12, -0x2daee0ad, RZ ;  /* 0xd2511f530c0c7825 */ /* 0x000fe200078e00ff */
[C---:B------:R-:W-:Y:S02]  /*3320*/  FSETP.NEU.FTZ.AND P0, PT, R0.reuse, -INF , PT ;  /* 0xff8000000000780b */ /* 0x040fe40003f1d000 */
[----:B------:R-:W-:Y:S01]  /*3330*/  LOP3.LUT R36, R39, UR5, R36, 0x96, !PT ;  /* 0x0000000527247c12 */ /* 0x000fe2000f8e9624 */
[----:B------:R-:W-:Y:S01]  /*3340*/  FMUL.FTZ R108, R0, c[0x0][0x23c] ;  /* 0x00008f00006c7a20 */ /* 0x000fe20000410000 */
[----:B------:R-:W-:Y:S01]  /*3350*/  LOP3.LUT R9, R13, UR4, R20, 0x96, !PT ;  /* 0x000000040d097c12 */ /* 0x000fe2000f8e9614 */
[--C-:B------:R-:W-:Y:S01]  /*3360*/  FFMA.FTZ R21, R43, c[0x0][0x23c], -R90.reuse ;  /* 0x00008f002b157a23 */ /* 0x100fe2000001085a */
[----:B------:R-:W-:Y:S01]  /*3370*/  MUFU.EX2 R22, R22 ;  /* 0x0000001600167308 */ /* 0x000fe20000000800 */
[----:B------:R-:W-:Y:S01]  /*3380*/  FFMA.FTZ R20, R41, c[0x0][0x23c], -R90 ;  /* 0x00008f0029147a23 */ /* 0x000fe2000001085a */
[----:B------:R-:W-:Y:S01]  /*3390*/  FSEL R108, R108, RZ, P0 ;  /* 0x000000ff6c6c7208 */ /* 0x000fe20000000000 */
[----:B------:R-:W-:Y:S01]  /*33a0*/  IMAD.WIDE.U32 R14, R9, -0x326172a9, RZ ;  /* 0xcd9e8d57090e7825 */ /* 0x000fe200078e00ff */
[----:B------:R-:W2:Y:S03]  /*33b0*/  LDSM.16.MT88.4 R40, [R114+0x6000] ;  /* 0x006000007228783b */ /* 0x000ea60000004200 */
[----:B------:R-:W-:Y:S01]  /*33c0*/  FFMA.FTZ R107, R7, c[0x0][0x23c], -R108 ;  /* 0x00008f00076b7a23 */ /* 0x000fe2000001086c */
[----:B------:R-:W-:Y:S01]  /*33d0*/  LOP3.LUT R9, R15, UR15, R38, 0x96, !PT ;  /* 0x0000000f0f097c12 */ /* 0x000fe2000f8e9626 */
[----:B------:R-:W-:Y:S01]  /*33e0*/  FFMA.FTZ R26, R23, c[0x0][0x23c], -R108 ;  /* 0x00008f00171a7a23 */ /* 0x000fe2000001086c */
[----:B------:R-:W-:Y:S01]  /*33f0*/  SHF.R.U32.HI R10, RZ, 0x10, R14 ;  /* 0x00000010ff0a7819 */ /* 0x000fe2000001160e */
[--C-:B------:R-:W-:Y:S01]  /*3400*/  FFMA.FTZ R79, R8, c[0x0][0x23c], -R108.reuse ;  /* 0x00008f00084f7a23 */ /* 0x100fe2000001086c */
[C---:B------:R-:W-:Y:S01]  /*3410*/  LOP3.LUT R15, R14.reuse, 0xffff, RZ, 0xc0, !PT ;  /* 0x0000ffff0e0f7812 */ /* 0x040fe200078ec0ff */
[----:B------:R-:W-:Y:S01]  /*3420*/  FFMA.FTZ R78, R5, c[0x0][0x23c], -R108 ;  /* 0x00008f00054e7a23 */ /* 0x000fe2000001086c */
[----:B------:R-:W-:Y:S01]  /*3430*/  LOP3.LUT R16, R14, 0xff, RZ, 0xc0, !PT ;  /* 0x000000ff0e107812 */ /* 0x000fe200078ec0ff */
[----:B------:R-:W-:Y:S01]  /*3440*/  MUFU.EX2 R107, R107 ;  /* 0x0000006b006b7308 */ /* 0x000fe20000000800 */
[----:B------:R-:W-:Y:S01]  /*3450*/  SHF.R.U32.HI R14, RZ, 0x18, R14 ;  /* 0x00000018ff0e7819 */ /* 0x000fe2000001160e */
[----:B------:R-:W-:Y:S01]  /*3460*/  IMAD.WIDE.U32 R36, R36, -0x2daee0ad, RZ ;  /* 0xd2511f5324247825 */ /* 0x000fe200078e00ff */
[----:B------:R-:W-:-:S02]  /*3470*/  LOP3.LUT R5, R10, 0xff, RZ, 0xc0, !PT ;  /* 0x000000ff0a057812 */ /* 0x000fc400078ec0ff */
[----:B------:R-:W-:Y:S01]  /*3480*/  SHF.R.U32.HI R15, RZ, 0x8, R15 ;  /* 0x00000008ff0f7819 */ /* 0x000fe2000001160f */
[----:B------:R-:W-:Y:S01]  /*3490*/  FFMA.FTZ R25, R25, c[0x0][0x23c], -R90 ;  /* 0x00008f0019197a23 */ /* 0x000fe2000001085a */
[----:B------:R-:W-:Y:S01]  /*34a0*/  SHF.R.U32.HI R4, RZ, 0x10, R9 ;  /* 0x00000010ff047819 */ /* 0x000fe20000011609 */
[----:B------:R-:W3:Y:S01]  /*34b0*/  MUFU.EX2 R26, R26 ;  /* 0x0000001a001a7308 */ /* 0x000ee20000000800 */
[----:B------:R-:W-:Y:S01]  /*34c0*/  PRMT R14, R5, 0x5410, R14 ;  /* 0x00005410050e7816 */ /* 0x000fe2000000000e */
[--C-:B------:R-:W-:Y:S01]  /*34d0*/  FFMA.FTZ R28, R19, c[0x0][0x23c], -R108.reuse ;  /* 0x00008f00131c7a23 */ /* 0x100fe2000001086c */
[----:B------:R-:W-:Y:S01]  /*34e0*/  PRMT R16, R16, 0x5410, R15 ;  /* 0x0000541010107816 */ /* 0x000fe2000000000f */
[--C-:B------:R-:W-:Y:S01]  /*34f0*/  FFMA.FTZ R24, R17, c[0x0][0x23c], -R108.reuse ;  /* 0x00008f0011187a23 */ /* 0x100fe2000001086c */
[C---:B------:R-:W-:Y:S01]  /*3500*/  LOP3.LUT R5, R9.reuse, 0xffff, RZ, 0xc0, !PT ;  /* 0x0000ffff09057812 */ /* 0x040fe200078ec0ff */
[--C-:B------:R-:W-:Y:S01]  /*3510*/  HSET2.LE.AND R83, R14, R89.reuse, PT ;  /* 0x000000590e537233 */ /* 0x100fe20003803000 */
[----:B------:R-:W-:Y:S01]  /*3520*/  LOP3.LUT R80, R9, 0xff, RZ, 0xc0, !PT ;  /* 0x000000ff09507812 */ /* 0x000fe200078ec0ff */
[----:B------:R-:W-:Y:S01]  /*3530*/  MUFU.EX2 R79, R79 ;  /* 0x0000004f004f7308 */ /* 0x000fe20000000800 */
[----:B------:R-:W-:Y:S01]  /*3540*/  SHF.R.U32.HI R9, RZ, 0x18, R9 ;  /* 0x00000018ff097819 */ /* 0x000fe20000011609 */
[--C-:B------:R-:W-:Y:S01]  /*3550*/  HSET2.LE.AND R82, R16, R89.reuse, PT ;  /* 0x0000005910527233 */ /* 0x100fe20003803000 */
[----:B------:R-:W-:Y:S01]  /*3560*/  LOP3.LUT R4, R4, 0xff, RZ, 0xc0, !PT ;  /* 0x000000ff04047812 */ /* 0x000fe200078ec0ff */
[--C-:B------:R-:W-:Y:S01]  /*3570*/  FFMA.FTZ R3, R63, c[0x0][0x23c], -R108.reuse ;  /* 0x00008f003f037a23 */ /* 0x100fe2000001086c */
[----:B------:R-:W-:Y:S01]  /*3580*/  SHF.R.U32.HI R5, RZ, 0x8, R5 ;  /* 0x00000008ff057819 */ /* 0x000fe20000011605 */
[----:B------:R-:W-:Y:S01]  /*3590*/  FFMA.FTZ R23, R67, c[0x0][0x23c], -R108 ;  /* 0x00008f0043177a23 */ /* 0x000fe2000001086c */
[----:B------:R-:W-:Y:S01]  /*35a0*/  PRMT R16, R4, 0x5410, R9 ;  /* 0x0000541004107816 */ /* 0x000fe20000000009 */
[----:B------:R-:W4:Y:S01]  /*35b0*/  MUFU.EX2 R78, R78 ;  /* 0x0000004e004e7308 */ /* 0x000f220000000800 */
[----:B------:R-:W-:Y:S01]  /*35c0*/  PRMT R80, R80, 0x5410, R5 ;  /* 0x0000541050507816 */ /* 0x000fe20000000005 */
[----:B------:R-:W-:Y:S01]  /*35d0*/  FFMA.FTZ R111, R77, c[0x0][0x23c], -R90 ;  /* 0x00008f004d6f7a23 */ /* 0x000fe2000001085a */
[----:B-1----:R-:W-:Y:S01]  /*35e0*/  F2FP.PACK_AB R5, R106, R109 ;  /* 0x0000006d6a05723e */ /* 0x002fe200000000ff */
[--C-:B------:R-:W-:Y:S01]  /*35f0*/  HSET2.LE.AND R81, R16, R89.reuse, PT ;  /* 0x0000005910517233 */ /* 0x100fe20003803000 */
[----:B------:R-:W-:Y:S01]  /*3600*/  LOP3.LUT R13, R36, 0xffff, RZ, 0xc0, !PT ;  /* 0x0000ffff240d7812 */ /* 0x000fe200078ec0ff */
[----:B------:R-:W-:Y:S01]  /*3610*/  HSET2.LE.AND R80, R80, R89, PT ;  /* 0x0000005950507233 */ /* 0x000fe20003803000 */
[----:B---3--:R-:W-:Y:S01]  /*3620*/  F2FP.PACK_AB R16, R26, R107 ;  /* 0x0000006b1a10723e */ /* 0x008fe200000000ff */
[----:B------:R-:W-:Y:S01]  /*3630*/  MUFU.EX2 R21, R21 ;  /* 0x0000001500157308 */ /* 0x000fe20000000800 */
[----:B------:R-:W-:Y:S01]  /*3640*/  LOP3.LUT R8, R37, UR14, R12, 0x96, !PT ;  /* 0x0000000e25087c12 */ /* 0x000fe2000f8e960c */
[--C-:B------:R-:W-:Y:S01]  /*3650*/  FFMA.FTZ R133, R29, c[0x0][0x23c], -R90.reuse ;  /* 0x00008f001d857a23 */ /* 0x100fe2000001085a */
[----:B------:R-:W-:Y:S01]  /*3660*/  LOP3.LUT R82, R82, R5, RZ, 0xc0, !PT ;  /* 0x0000000552527212 */ /* 0x000fe200078ec0ff */
[--C-:B------:R-:W-:Y:S01]  /*3670*/  FFMA.FTZ R31, R31, c[0x0][0x23c], -R90.reuse ;  /* 0x00008f001f1f7a23 */ /* 0x100fe2000001085a */
[----:B------:R-:W1:Y:S01]  /*3680*/  LDSM.16.MT88.4 R4, [R114+0x6400] ;  /* 0x006400007204783b */ /* 0x000e620000004200 */
[----:B------:R-:W-:Y:S01]  /*3690*/  LOP3.LUT R12, R36, 0xff, RZ, 0xc0, !PT ;  /* 0x000000ff240c7812 */ /* 0x000fe200078ec0ff */
[----:B------:R-:W-:Y:S01]  /*36a0*/  FFMA.FTZ R29, R33, c[0x0][0x23c], -R90 ;  /* 0x00008f00211d7a23 */ /* 0x000fe2000001085a */
[----:B------:R-:W3:Y:S01]  /*36b0*/  MUFU.EX2 R20, R20 ;  /* 0x0000001400147308 */ /* 0x000ee20000000800 */
[----:B----4-:R-:W-:-:S02]  /*36c0*/  F2FP.PACK_AB R14, R78, R79 ;  /* 0x0000004f4e0e723e */ /* 0x010fc400000000ff */
[----:B------:R-:W-:Y:S02]  /*36d0*/  SHF.R.U32.HI R13, RZ, 0x8, R13 ;  /* 0x00000008ff0d7819 */ /* 0x000fe4000001160d */
[----:B------:R-:W-:Y:S02]  /*36e0*/  LOP3.LUT R83, R83, R16, RZ, 0xc0, !PT ;  /* 0x0000001053537212 */ /* 0x000fe400078ec0ff */
[----:B------:R-:W-:Y:S01]  /*36f0*/  F2FP.PACK_AB R9, R86, R87 ;  /* 0x000000575609723e */ /* 0x000fe200000000ff */
[----:B------:R-:W4:Y:S01]  /*3700*/  MUFU.EX2 R25, R25 ;  /* 0x0000001900197308 */ /* 0x000f220000000800 */
[----:B------:R-:W-:Y:S02]  /*3710*/  LOP3.LUT R16, R8, 0xffff, RZ, 0xc0, !PT ;  /* 0x0000ffff08107812 */ /* 0x000fe400078ec0ff */
[----:B------:R-:W-:Y:S02]  /*3720*/  LOP3.LUT R81, R81, R14, RZ, 0xc0, !PT ;  /* 0x0000000e51517212 */ /* 0x000fe400078ec0ff */
[----:B------:R-:W-:-:S02]  /*3730*/  PRMT R12, R12, 0x5410, R13 ;  /* 0x000054100c0c7816 */ /* 0x000fc4000000000d */
[----:B------:R-:W-:Y:S01]  /*3740*/  SHF.R.U32.HI R14, RZ, 0x10, R8 ;  /* 0x00000010ff0e7819 */ /* 0x000fe20000011608 */
[----:B------:R-:W-:Y:S01]  /*3750*/  MUFU.EX2 R28, R28 ;  /* 0x0000001c001c7308 */ /* 0x000fe20000000800 */
[----:B------:R-:W-:Y:S02]  /*3760*/  SHF.R.U32.HI R11, RZ, 0x10, R36 ;  /* 0x00000010ff0b7819 */ /* 0x000fe40000011624 */
[----:B------:R-:W-:Y:S02]  /*3770*/  LOP3.LUT R80, R80, R9, RZ, 0xc0, !PT ;  /* 0x0000000950507212 */ /* 0x000fe400078ec0ff */
[----:B------:R-:W-:Y:S02]  /*3780*/  SHF.R.U32.HI R16, RZ, 0x8, R16 ;  /* 0x00000008ff107819 */ /* 0x000fe40000011610 */
[----:B------:R-:W-:Y:S01]  /*3790*/  LOP3.LUT R9, R8, 0xff, RZ, 0xc0, !PT ;  /* 0x000000ff08097812 */ /* 0x000fe200078ec0ff */
[----:B------:R-:W-:Y:S01]  /*37a0*/  MUFU.EX2 R24, R24 ;  /* 0x0000001800187308 */ /* 0x000fe20000000800 */
[----:B------:R-:W-:Y:S01]  /*37b0*/  SHF.R.U32.HI R13, RZ, 0x18, R8 ;  /* 0x00000018ff0d7819 */ /* 0x000fe20000011608 */
[----:B------:R-:W-:Y:S01]  /*37c0*/  HMMA.16816.F32 R44, R80, R48, RZ ;  /* 0x00000030502c723c */ /* 0x000fe200000018ff */
[----:B------:R-:W-:Y:S01]  /*37d0*/  LOP3.LUT R8, R14, 0xff, RZ, 0xc0, !PT ;  /* 0x000000ff0e087812 */ /* 0x000fe200078ec0ff */
[----:B------:R-:W-:Y:S01]  /*37e0*/  HSET2.LE.AND R14, R12, R89, PT ;  /* 0x000000590c0e7233 */ /* 0x000fe20003803000 */
[----:B------:R-:W-:-:S02]  /*37f0*/  SHF.R.U32.HI R10, RZ, 0x18, R36 ;  /* 0x00000018ff0a7819 */ /* 0x000fc40000011624 */
[----:B------:R-:W-:Y:S01]  /*3800*/  LOP3.LUT R11, R11, 0xff, RZ, 0xc0, !PT ;  /* 0x000000ff0b0b7812 */ /* 0x000fe200078ec0ff */
[----:B------:R-:W5:Y:S01]  /*3810*/  MUFU.EX2 R3, R3 ;  /* 0x0000000300037308 */ /* 0x000f620000000800 */
[----:B------:R-:W-:Y:S01]  /*3820*/  PRMT R12, R9, 0x5410, R16 ;  /* 0x00005410090c7816 */ /* 0x000fe20000000010 */
[C---:B--2---:R-:W-:Y:S01]  /*3830*/  HMMA.16816.F32 R36, R80.reuse, R40, RZ ;  /* 0x000000285024723c */ /* 0x044fe200000018ff */
[----:B------:R-:W2:Y:S01]  /*3840*/  LDSM.16.MT88.4 R16, [R112+0x6400] ;  /* 0x006400007010783b */ /* 0x000ea20000004200 */
[----:B---3--:R-:W-:Y:S02]  /*3850*/  F2FP.PACK_AB R15, R20, R21 ;  /* 0x00000015140f723e */ /* 0x008fe400000000ff */
[----:B------:R-:W-:Y:S01]  /*3860*/  PRMT R10, R11, 0x5410, R10 ;  /* 0x000054100b0a7816 */ /* 0x000fe2000000000a */
[--C-:B------:R-:W-:Y:S01]  /*3870*/  HSET2.LE.AND R12, R12, R89.reuse, PT ;  /* 0x000000590c0c7233 */ /* 0x100fe20003803000 */
[----:B------:R-:W3:Y:S01]  /*3880*/  MUFU.EX2 R23, R23 ;  /* 0x0000001700177308 */ /* 0x000ee20000000800 */
[----:B------:R-:W-:Y:S01]  /*3890*/  PRMT R8, R8, 0x5410, R13 ;  /* 0x0000541008087816 */ /* 0x000fe2000000000d */
[C---:B------:R-:W-:Y:S01]  /*38a0*/  HMMA.16816.F32 R40, R80.reuse, R42, RZ ;  /* 0x0000002a5028723c */ /* 0x040fe200000018ff */
[----:B------:R-:W-:Y:S01]  /*38b0*/  LOP3.LUT R14, R14, R15, RZ, 0xc0, !PT ;  /* 0x0000000f0e0e7212 */ /* 0x000fe200078ec0ff */
[--C-:B------:R-:W-:Y:S01]  /*38c0*/  HSET2.LE.AND R15, R10, R89.reuse, PT ;  /* 0x000000590a0f7233 */ /* 0x100fe20003803000 */
[----:B----4-:R-:W-:Y:S01]  /*38d0*/  F2FP.PACK_AB R9, R22, R25 ;  /* 0x000000191609723e */ /* 0x010fe200000000ff */
[----:B------:R-:W-:Y:S01]  /*38e0*/  HSET2.LE.AND R13, R8, R89, PT ;  /* 0x00000059080d7233 */ /* 0x000fe20003803000 */
[----:B-----5:R-:W-:Y:S01]  /*38f0*/  F2FP.PACK_AB R10, R3, R24 ;  /* 0x00000018030a723e */ /* 0x020fe200000000ff */
[----:B------:R-:W-:Y:S01]  /*3900*/  MUFU.EX2 R33, R133 ;  /* 0x0000008500217308 */ /* 0x000fe20000000800 */
[----:B------:R-:W-:Y:S01]  /*3910*/  LOP3.LUT R12, R12, R9, RZ, 0xc0, !PT ;  /* 0x000000090c0c7212 */ /* 0x000fe200078ec0ff */
[----:B------:R-:W-:Y:S01]  /*3920*/  HMMA.16816.F32 R52, R80, R56, RZ ;  /* 0x000000385034723c */ /* 0x000fe200000018ff */
[----:B------:R-:W-:-:S02]  /*3930*/  LOP3.LUT R15, R15, R10, RZ, 0xc0, !PT ;  /* 0x0000000a0f0f7212 */ /* 0x000fc400078ec0ff */
[----:B---3--:R-:W-:-:S03]  /*3940*/  F2FP.PACK_AB R8, R23, R28 ;  /* 0x0000001c1708723e */ /* 0x008fc600000000ff */
[----:B------:R-:W-:Y:S02]  /*3950*/  MUFU.EX2 R31, R31 ;  /* 0x0000001f001f7308 */ /* 0x000fe40000000800 */
[----:B------:R-:W-:Y:S01]  /*3960*/  HMMA.16816.F32 R56, R80, R58, RZ ;  /* 0x0000003a5038723c */ /* 0x000fe200000018ff */
[----:B------:R-:W-:Y:S02]  /*3970*/  LOP3.LUT R13, R13, R8, RZ, 0xc0, !PT ;  /* 0x000000080d0d7212 */ /* 0x000fe400078ec0ff */
[----:B------:R-:W3:Y:S03]  /*3980*/  LDSM.16.MT88.4 R8, [R114+0x7400] ;  /* 0x007400007208783b */ /* 0x000ee60000004200 */
[----:B------:R-:W-:Y:S02]  /*3990*/  MUFU.EX2 R29, R29 ;  /* 0x0000001d001d7308 */ /* 0x000fe40000000800 */
[C---:B-1----:R-:W-:Y:S08]  /*39a0*/  HMMA.16816.F32 R36, R12.reuse, R4, R36 ;  /* 0x000000040c24723c */ /* 0x042ff00000001824 */
[C---:B------:R-:W-:Y:S01]  /*39b0*/  HMMA.16816.F32 R40, R12.reuse, R6, R40 ;  /* 0x000000060c28723c */ /* 0x040fe20000001828 */
[----:B------:R-:W1:Y:S07]  /*39c0*/  LDSM.16.MT88.4 R4, [R112+0x7000] ;  /* 0x007000007004783b */ /* 0x000e6e0000004200 */
[----:B--2---:R-:W-:Y:S07]  /*39d0*/  HMMA.16816.F32 R44, R12, R16, R44 ;  /* 0x000000100c2c723c */ /* 0x004fee000000182c */
[----:B------:R-:W-:Y:S01]  /*39e0*/  IADD3 R17, R62, 0x1, RZ ;  /* 0x000000013e117810 */ /* 0x000fe20007ffe0ff */
[----:B------:R-:W-:Y:S03]  /*39f0*/  HMMA.16816.F32 R48, R80, R50, RZ ;  /* 0x000000325030723c */ /* 0x000fe600000018ff */
[----:B------:R-:W-:-:S02]  /*3a00*/  LOP3.LUT R16, R65, UR25, R17, 0x96, !PT ;  /* 0x0000001941107c12 */ /* 0x000fc4000f8e9611 */
[----:B------:R-:W2:Y:S03]  /*3a10*/  LDSM.16.MT88.4 R64, [R112+0x7400] ;  /* 0x007400007040783b */ /* 0x000ea60000004200 */
[----:B------:R-:W-:Y:S01]  /*3a20*/  IMAD.WIDE.U32 R16, R16, -0x326172a9, RZ ;  /* 0xcd9e8d5710107825 */ /* 0x000fe200078e00ff */
[----:B---3--:R-:W-:Y:S04]  /*3a30*/  HMMA.16816.F32 R52, R12, R8, R52 ;  /* 0x000000080c34723c */ /* 0x008fe80000001834 */
[----:B------:R-:W-:-:S03]  /*3a40*/  LOP3.LUT R16, R69, UR11, R16, 0x96, !PT ;  /* 0x0000000b45107c12 */ /* 0x000fc6000f8e9610 */
[----:B------:R-:W-:Y:S02]  /*3a50*/  LOP3.LUT R8, R17, UR13, R60, 0x96, !PT ;  /* 0x0000000d11087c12 */ /* 0x000fe4000f8e963c */
[----:B------:R-:W-:Y:S01]  /*3a60*/  IMAD.WIDE.U32 R16, R16, -0x2daee0ad, RZ ;  /* 0xd2511f5310107825 */ /* 0x000fe200078e00ff */
[----:B------:R-:W-:Y:S03]  /*3a70*/  HMMA.16816.F32 R56, R12, R10, R56 ;  /* 0x0000000a0c38723c */ /* 0x000fe60000001838 */
[----:B------:R-:W-:-:S05]  /*3a80*/  IMAD.WIDE.U32 R8, R8, -0x2daee0ad, RZ ;  /* 0xd2511f5308087825 */ /* 0x000fca00078e00ff */
[----:B------:R-:W-:Y:S01]  /*3a90*/  LOP3.LUT R70, R9, UR10, R70, 0x96, !PT ;  /* 0x0000000a09467c12 */ /* 0x000fe2000f8e9646 */
[----:B-1----:R-:W-:Y:S04]  /*3aa0*/  HMMA.16816.F32 R60, R80, R4, RZ ;  /* 0x00000004503c723c */ /* 0x002fe800000018ff */
[----:B------:R-:W-:-:S03]  /*3ab0*/  IMAD.WIDE.U32 R70, R70, -0x326172a9, RZ ;  /* 0xcd9e8d5746467825 */ /* 0x000fc600078e00ff */
[----:B------:R-:W-:Y:S01]  /*3ac0*/  LOP3.LUT R4, R17, UR8, R8, 0x96, !PT ;  /* 0x0000000811047c12 */ /* 0x000fe2000f8e9608 */
[----:B------:R-:W-:Y:S01]  /*3ad0*/  HMMA.16816.F32 R48, R12, R18, R48 ;  /* 0x000000120c30723c */ /* 0x000fe20000001830 */
[----:B------:R-:W-:-:S03]  /*3ae0*/  LOP3.LUT R68, R71, UR9, R68, 0x96, !PT ;  /* 0x0000000947447c12 */ /* 0x000fc6000f8e9644 */
[----:B------:R-:W-:-:S04]  /*3af0*/  IMAD.WIDE.U32 R10, R4, -0x326172a9, RZ ;  /* 0xcd9e8d57040a7825 */ /* 0x000fc800078e00ff */
[----:B------:R-:W-:Y:S01]  /*3b00*/  HMMA.16816.F32 R4, R80, R6, RZ ;  /* 0x000000065004723c */ /* 0x000fe200000018ff */
[----:B------:R-:W-:Y:S01]  /*3b10*/  IMAD.WIDE.U32 R68, R68, -0x2daee0ad, RZ ;  /* 0xd2511f5344447825 */ /* 0x000fe200078e00ff */
[----:B------:R-:W-:-:S04]  /*3b20*/  LOP3.LUT R17, R11, UR7, R70, 0x96, !PT ;  /* 0x000000070b117c12 */ /* 0x000fc8000f8e9646 */
[----:B------:R-:W-:Y:S01]  /*3b30*/  LOP3.LUT R8, R69, UR6, R16, 0x96, !PT ;  /* 0x0000000645087c12 */ /* 0x000fe2000f8e9610 */
[----:B------:R-:W-:Y:S01]  /*3b40*/  IMAD.WIDE.U32 R16, R17, -0x2daee0ad, RZ ;  /* 0xd2511f5311107825 */ /* 0x000fe200078e00ff */
[----:B--2---:R-:W-:Y:S03]  /*3b50*/  HMMA.16816.F32 R60, R12, R64, R60 ;  /* 0x000000400c3c723c */ /* 0x004fe6000000183c */
[----:B------:R-:W-:Y:S01]  /*3b60*/  IMAD.WIDE.U32 R8, R8, -0x326172a9, RZ ;  /* 0xcd9e8d5708087825 */ /* 0x000fe200078e00ff */
[----:B------:R-:W-:-:S04]  /*3b70*/  LOP3.LUT R134, R17, UR4, R68, 0x96, !PT ;  /* 0x0000000411867c12 */ /* 0x000fc8000f8e9644 */
[----:B------:R-:W-:Y:S01]  /*3b80*/  LOP3.LUT R9, R9, UR5, R10, 0x96, !PT ;  /* 0x0000000509097c12 */ /* 0x000fe2000f8e960a */
[----:B------:R-:W-:Y:S01]  /*3b90*/  IMAD.WIDE.U32 R134, R134, -0x326172a9, RZ ;  /* 0xcd9e8d5786867825 */ /* 0x000fe200078e00ff */
[----:B------:R-:W-:Y:S03]  /*3ba0*/  HMMA.16816.F32 R68, R80, R72, RZ ;  /* 0x000000485044723c */ /* 0x000fe600000018ff */
[----:B------:R-:W-:Y:S01]  /*3bb0*/  IMAD.WIDE.U32 R18, R9, -0x2daee0ad, RZ ;  /* 0xd2511f5309127825 */ /* 0x000fe200078e00ff */
[----:B------:R-:W-:Y:S02]  /*3bc0*/  LOP3.LUT R8, R135, UR15, R8, 0x96, !PT ;  /* 0x0000000f87087c12 */ /* 0x000fe4000f8e9608 */
[----:B------:R-:W-:Y:S02]  /*3bd0*/  LOP3.LUT R10, R134, 0xff, RZ, 0xc0, !PT ;  /* 0x000000ff860a7812 */ /* 0x000fe400078ec0ff */
[----:B------:R-:W-:Y:S01]  /*3be0*/  HMMA.16816.F32 R64, R12, R66, R4 ;  /* 0x000000420c40723c */ /* 0x000fe20000001804 */
[----:B------:R-:W-:-:S02]  /*3bf0*/  SHF.R.U32.HI R132, RZ, 0x10, R8 ;  /* 0x00000010ff847819 */ /* 0x000fc40000011608 */
[----:B------:R-:W-:Y:S02]  /*3c00*/  LOP3.LUT R110, R18, 0xff, RZ, 0xc0, !PT ;  /* 0x000000ff126e7812 */ /* 0x000fe400078ec0ff */
[----:B------:R-:W-:Y:S02]  /*3c10*/  LOP3.LUT R132, R132, 0xff, RZ, 0xc0, !PT ;  /* 0x000000ff84847812 */ /* 0x000fe400078ec0ff */
[----:B------:R-:W-:Y:S01]  /*3c20*/  LOP3.LUT R7, R134, 0xffff, RZ, 0xc0, !PT ;  /* 0x0000ffff86077812 */ /* 0x000fe200078ec0ff */
[----:B------:R-:W-:Y:S01]  /*3c30*/  HMMA.16816.F32 R72, R80, R74, RZ ;  /* 0x0000004a5048723c */ /* 0x000fe200000018ff */
[----:B------:R-:W-:Y:S02]  /*3c40*/  LOP3.LUT R4, R18, 0xffff, RZ, 0xc0, !PT ;  /* 0x0000ffff12047812 */ /* 0x000fe400078ec0ff */
[----:B------:R-:W-:Y:S02]  /*3c50*/  SHF.R.U32.HI R7, RZ, 0x8, R7 ;  /* 0x00000008ff077819 */ /* 0x000fe40000011607 */
[----:B------:R-:W-:-:S02]  /*3c60*/  LOP3.LUT R5, R19, UR14, R16, 0x96, !PT ;  /* 0x0000000e13057c12 */ /* 0x000fc4000f8e9610 */
[----:B------:R-:W-:Y:S02]  /*3c70*/  PRMT R10, R10, 0x5410, R7 ;  /* 0x000054100a0a7816 */ /* 0x000fe40000000007 */
[----:B------:R-:W-:Y:S02]  /*3c80*/  SHF.R.U32.HI R7, RZ, 0x18, R8 ;  /* 0x00000018ff077819 */ /* 0x000fe40000011608 */
[----:B------:R-:W-:Y:S01]  /*3c90*/  SHF.R.U32.HI R16, RZ, 0x10, R18 ;  /* 0x00000010ff107819 */ /* 0x000fe20000011612 */
[----:B------:R-:W-:Y:S01]  /*3ca0*/  HSET2.LE.AND R10, R10, R89, PT ;  /* 0x000000590a0a7233 */ /* 0x000fe20003803000 */
[----:B------:R-:W-:Y:S02]  /*3cb0*/  PRMT R132, R132, 0x5410, R7 ;  /* 0x0000541084847816 */ /* 0x000fe40000000007 */
[----:B------:R-:W-:Y:S02]  /*3cc0*/  SHF.R.U32.HI R7, RZ, 0x8, R4 ;  /* 0x00000008ff077819 */ /* 0x000fe40000011604 */
[----:B------:R-:W-:-:S02]  /*3cd0*/  SHF.R.U32.HI R9, RZ, 0x18, R18 ;  /* 0x00000018ff097819 */ /* 0x000fc40000011612 */
[----:B------:R-:W-:Y:S02]  /*3ce0*/  PRMT R110, R110, 0x5410, R7 ;  /* 0x000054106e6e7816 */ /* 0x000fe40000000007 */
[C---:B------:R-:W-:Y:S02]  /*3cf0*/  LOP3.LUT R7, R5.reuse, 0xffff, RZ, 0xc0, !PT ;  /* 0x0000ffff05077812 */ /* 0x040fe400078ec0ff */
[C---:B------:R-:W-:Y:S02]  /*3d00*/  LOP3.LUT R11, R8.reuse, 0xffff, RZ, 0xc0, !PT ;  /* 0x0000ffff080b7812 */ /* 0x040fe400078ec0ff */
[----:B------:R-:W-:Y:S02]  /*3d10*/  SHF.R.U32.HI R18, RZ, 0x10, R5 ;  /* 0x00000010ff127819 */ /* 0x000fe40000011605 */
[----:B------:R-:W-:Y:S02]  /*3d20*/  LOP3.LUT R92, R5, 0xff, RZ, 0xc0, !PT ;  /* 0x000000ff055c7812 */ /* 0x000fe400078ec0ff */
        /* <DEDUP_REMOVED lines=8> */
[--C-:B------:R-:W-:Y:S01]  /*3db0*/  HSET2.LE.AND R8, R8, R89.reuse, PT ;  /* 0x0000005908087233 */ /* 0x100fe20003803000 */
[----:B------:R-:W1:Y:S01]  /*3dc0*/  LDSM.16.MT88.4 R4, [R114+0x8400] ;  /* 0x008400007204783b */ /* 0x000e620000004200 */
[--C-:B------:R-:W-:Y:S01]  /*3dd0*/  SHF.R.U32.HI R17, RZ, 0x10, R134.reuse ;  /* 0x00000010ff117819 */ /* 0x100fe20000011686 */
[--C-:B------:R-:W-:Y:S01]  /*3de0*/  HSET2.LE.AND R19, R92, R89.reuse, PT ;  /* 0x000000595c137233 */ /* 0x100fe20003803000 */
[----:B------:R-:W-:Y:S01]  /*3df0*/  SHF.R.U32.HI R134, RZ, 0x18, R134 ;  /* 0x00000018ff867819 */ /* 0x000fe20000011686 */
[--C-:B------:R-:W-:Y:S01]  /*3e00*/  HSET2.LE.AND R18, R18, R89.reuse, PT ;  /* 0x0000005912127233 */ /* 0x100fe20003803000 */
[----:B------:R-:W-:Y:S01]  /*3e10*/  LOP3.LUT R17, R17, 0xff, RZ, 0xc0, !PT ;  /* 0x000000ff11117812 */ /* 0x000fe200078ec0ff */
[--C-:B------:R-:W-:Y:S01]  /*3e20*/  FFMA.FTZ R92, R27, c[0x0][0x23c], -R90.reuse ;  /* 0x00008f001b5c7a23 */ /* 0x100fe2000001085a */
[----:B------:R-:W-:Y:S01]  /*3e30*/  LOP3.LUT R16, R16, 0xff, RZ, 0xc0, !PT ;  /* 0x000000ff10107812 */ /* 0x000fe200078ec0ff */
[----:B------:R-:W-:Y:S01]  /*3e40*/  FFMA.FTZ R27, R76, c[0x0][0x23c], -R90 ;  /* 0x00008f004c1b7a23 */ /* 0x000fe2000001085a */
[----:B------:R-:W-:Y:S01]  /*3e50*/  PRMT R134, R17, 0x5410, R134 ;  /* 0x0000541011867816 */ /* 0x000fe20000000086 */
[--C-:B------:R-:W-:Y:S01]  /*3e60*/  HSET2.LE.AND R17, R110, R89.reuse, PT ;  /* 0x000000596e117233 */ /* 0x100fe20003803000 */
[----:B------:R-:W-:Y:S01]  /*3e70*/  PRMT R16, R16, 0x5410, R9 ;  /* 0x0000541010107816 */ /* 0x000fe20000000009 */
[--C-:B------:R-:W-:Y:S01]  /*3e80*/  HSET2.LE.AND R9, R132, R89.reuse, PT ;  /* 0x0000005984097233 */ /* 0x100fe20003803000 */
[----:B------:R-:W-:Y:S01]  /*3e90*/  FADD.FTZ R132, R79, R78 ;  /* 0x0000004e4f847221 */ /* 0x000fe20000010000 */
[--C-:B------:R-:W-:Y:S01]  /*3ea0*/  HSET2.LE.AND R11, R134, R89.reuse, PT ;  /* 0x00000059860b7233 */ /* 0x100fe20003803000 */
[----:B------:R-:W-:Y:S01]  /*3eb0*/  FADD.FTZ R110, R87, R86 ;  /* 0x00000056576e7221 */ /* 0x000fe20000010000 */
[----:B------:R-:W-:Y:S01]  /*3ec0*/  HSET2.LE.AND R16, R16, R89, PT ;  /* 0x0000005910107233 */ /* 0x000fe20003803000 */
[--C-:B------:R-:W-:Y:S01]  /*3ed0*/  FFMA.FTZ R89, R30, c[0x0][0x23c], -R90.reuse ;  /* 0x00008f001e597a23 */ /* 0x100fe2000001085a */
[----:B------:R-:W-:Y:S01]  /*3ee0*/  MUFU.EX2 R27, R27 ;  /* 0x0000001b001b7308 */ /* 0x000fe20000000800 */
[----:B------:R-:W-:-:S02]  /*3ef0*/  FFMA.FTZ R30, R32, c[0x0][0x23c], -R90 ;  /* 0x00008f00201e7a23 */ /* 0x000fc4000001085a */
[--C-:B------:R-:W-:Y:S02]  /*3f00*/  FFMA.FTZ R87, R84, c[0x0][0x23c], -R108.reuse ;  /* 0x00008f0054577a23 */ /* 0x100fe4000001086c */
[--C-:B------:R-:W-:Y:S02]  /*3f10*/  FFMA.FTZ R84, R85, c[0x0][0x23c], -R108.reuse ;  /* 0x00008f0055547a23 */ /* 0x100fe4000001086c */
[----:B------:R-:W-:Y:S01]  /*3f20*/  FFMA.FTZ R85, R91, c[0x0][0x23c], -R108 ;  /* 0x00008f005b557a23 */ /* 0x000fe2000001086c */
[----:B------:R-:W-:Y:S01]  /*3f30*/  MUFU.EX2 R90, R92 ;  /* 0x0000005c005a7308 */ /* 0x000fe20000000800 */
[----:B------:R-:W-:Y:S02]  /*3f40*/  FADD.FTZ R109, R109, R110 ;  /* 0x0000006e6d6d7221 */ /* 0x000fe40000010000 */
[----:B------:R-:W-:-:S04]  /*3f50*/  FADD.FTZ R91, R107, R132 ;  /* 0x000000846b5b7221 */ /* 0x000fc80000010000 */
[----:B------:R-:W-:Y:S01]  /*3f60*/  FADD.FTZ R91, R26, R91 ;  /* 0x0000005b1a5b7221 */ /* 0x000fe20000010000 */
[----:B------:R-:W-:Y:S03]  /*3f70*/  MUFU.EX2 R32, R89 ;  /* 0x0000005900207308 */ /* 0x000fe60000000800 */
[----:B------:R-:W-:Y:S01]  /*3f80*/  FADD.FTZ R28, R28, R91 ;  /* 0x0000005b1c1c7221 */ /* 0x000fe20000010000 */
[C---:B-1----:R-:W-:Y:S03]  /*3f90*/  HMMA.16816.F32 R68, R12.reuse, R4, R68 ;  /* 0x000000040c44723c */ /* 0x042fe60000001844 */
[----:B------:R-:W-:Y:S01]  /*3fa0*/  FADD.FTZ R23, R23, R28 ;  /* 0x0000001c17177221 */ /* 0x000fe20000010000 */
[----:B------:R-:W-:Y:S03]  /*3fb0*/  MUFU.EX2 R87, R87 ;  /* 0x0000005700577308 */ /* 0x000fe60000000800 */
[----:B------:R-:W-:Y:S01]  /*3fc0*/  FADD.FTZ R24, R24, R23 ;  /* 0x0000001718187221 */ /* 0x000fe20000010000 */
[----:B------:R-:W-:Y:S01]  /*3fd0*/  HMMA.16816.F32 R72, R12, R6, R72 ;  /* 0x000000060c48723c */ /* 0x000fe20000001848 */
[----:B------:R-:W1:Y:S03]  /*3fe0*/  LDSM.16.MT88.4 R4, [R112+0x8000] ;  /* 0x008000007004783b */ /* 0x000e660000004200 */
[----:B------:R-:W-:Y:S01]  /*3ff0*/  MUFU.EX2 R84, R84 ;  /* 0x0000005400547308 */ /* 0x000fe20000000800 */
[----:B------:R-:W-:-:S07]  /*4000*/  FADD.FTZ R3, R3, R24 ;  /* 0x0000001803037221 */ /* 0x000fce0000010000 */
[----:B------:R-:W-:Y:S08]  /*4010*/  MUFU.EX2 R30, R30 ;  /* 0x0000001e001e7308 */ /* 0x000ff00000000800 */
[----:B------:R-:W2:Y:S08]  /*4020*/  MUFU.EX2 R86, R111 ;  /* 0x0000006f00567308 */ /* 0x000eb00000000800 */
[----:B------:R-:W-:Y:S01]  /*4030*/  MUFU.EX2 R85, R85 ;  /* 0x0000005500557308 */ /* 0x000fe20000000800 */
[C---:B-1----:R-:W-:Y:S07]  /*4040*/  HMMA.16816.F32 R76, R80.reuse, R4, RZ ;  /* 0x00000004504c723c */ /* 0x042fee00000018ff */
[--C-:B------:R-:W-:Y:S01]  /*4050*/  FFMA.FTZ R5, R34, c[0x0][0x23c], -R108.reuse ;  /* 0x00008f0022057a23 */ /* 0x100fe2000001086c */
[----:B------:R-:W-:Y:S01]  /*4060*/  HMMA.16816.F32 R80, R80, R6, RZ ;  /* 0x000000065050723c */ /* 0x000fe200000018ff */
[----:B------:R-:W-:-:S02]  /*4070*/  FFMA.FTZ R4, R35, c[0x0][0x23c], -R108 ;  /* 0x00008f0023047a23 */ /* 0x000fc4000001086c */
[----:B------:R1:W-:Y:S01]  /*4080*/  MUFU.EX2 R92, R5 ;  /* 0x00000005005c7308 */ /* 0x0003e20000000800 */
[--C-:B------:R-:W-:Y:S02]  /*4090*/  FFMA.FTZ R34, R93, c[0x0][0x23c], -R108.reuse ;  /* 0x00008f005d227a23 */ /* 0x100fe4000001086c */
[--C-:B------:R-:W-:Y:S01]  /*40a0*/  FFMA.FTZ R35, R94, c[0x0][0x23c], -R108.reuse ;  /* 0x00008f005e237a23 */ /* 0x100fe2000001086c */
[----:B--2---:R-:W-:Y:S01]  /*40b0*/  F2FP.PACK_AB R6, R86, R27 ;  /* 0x0000001b5606723e */ /* 0x004fe200000000ff */
[----:B------:R-:W-:Y:S02]  /*40c0*/  FFMA.FTZ R108, R95, c[0x0][0x23c], -R108 ;  /* 0x00008f005f6c7a23 */ /* 0x000fe4000001086c */
[----:B------:R-:W-:Y:S01]  /*40d0*/  FADD.FTZ R94, R106, R109 ;  /* 0x0000006d6a5e7221 */ /* 0x000fe20000010000 */
[----:B------:R-:W2:Y:S01]  /*40e0*/  MUFU.EX2 R89, R4 ;  /* 0x0000000400597308 */ /* 0x000ea20000000800 */
[----:B------:R-:W-:Y:S02]  /*40f0*/  LOP3.LUT R6, R17, R6, RZ, 0xc0, !PT ;  /* 0x0000000611067212 */ /* 0x000fe400078ec0ff */
[----:B------:R-:W-:-:S04]  /*4100*/  FADD.FTZ R25, R25, R94 ;  /* 0x0000005e19197221 */ /* 0x000fc80000010000 */
[----:B------:R-:W-:Y:S01]  /*4110*/  FADD.FTZ R22, R22, R25 ;  /* 0x0000001916167221 */ /* 0x000fe20000010000 */
[----:B------:R-:W3:Y:S01]  /*4120*/  MUFU.EX2 R34, R34 ;  /* 0x0000002200227308 */ /* 0x000ee20000000800 */
[----:B-1----:R-:W-:Y:S02]  /*4130*/  F2FP.PACK_AB R5, R33, R90 ;  /* 0x0000005a2105723e */ /* 0x002fe400000000ff */
[----:B------:R-:W-:Y:S02]  /*4140*/  FADD.FTZ R21, R21, R22 ;  /* 0x0000001615157221 */ /* 0x000fe40000010000 */
[----:B------:R-:W-:Y:S02]  /*4150*/  LOP3.LUT R8, R8, R5, RZ, 0xc0, !PT ;  /* 0x0000000508087212 */ /* 0x000fe400078ec0ff */
[----:B------:R-:W-:Y:S01]  /*4160*/  F2FP.PACK_AB R5, R31, R32 ;  /* 0x000000201f05723e */ /* 0x000fe200000000ff */
[----:B------:R-:W-:Y:S01]  /*4170*/  MUFU.EX2 R35, R35 ;  /* 0x0000002300237308 */ /* 0x000fe20000000800 */
[----:B--2---:R-:W-:Y:S01]  /*4180*/  F2FP.PACK_AB R4, R89, R92 ;  /* 0x0000005c5904723e */ /* 0x004fe200000000ff */
[----:B------:R-:W-:Y:S01]  /*4190*/  FADD.FTZ R21, R20, R21 ;  /* 0x0000001514157221 */ /* 0x000fe20000010000 */
[----:B------:R-:W-:Y:S01]  /*41a0*/  LOP3.LUT R10, R10, R5, RZ, 0xc0, !PT ;  /* 0x000000050a0a7212 */ /* 0x000fe200078ec0ff */
[----:B------:R-:W-:Y:S01]  /*41b0*/  FADD.FTZ R92, R92, R3 ;  /* 0x000000035c5c7221 */ /* 0x000fe20000010000 */
[----:B------:R-:W-:Y:S01]  /*41c0*/  LOP3.LUT R9, R9, R4, RZ, 0xc0, !PT ;  /* 0x0000000409097212 */ /* 0x000fe200078ec0ff */
[----:B------:R-:W-:Y:S01]  /*41d0*/  FADD.FTZ R90, R90, R21 ;  /* 0x000000155a5a7221 */ /* 0x000fe20000010000 */
[----:B------:R-:W-:Y:S01]  /*41e0*/  F2FP.PACK_AB R4, R84, R87 ;  /* 0x000000575404723e */ /* 0x000fe200000000ff */
[----:B------:R-:W1:Y:S01]  /*41f0*/  MUFU.EX2 R108, R108 ;  /* 0x0000006c006c7308 */ /* 0x000e620000000800 */
[----:B---3--:R-:W-:Y:S01]  /*4200*/  F2FP.PACK_AB R5, R34, R85 ;  /* 0x000000552205723e */ /* 0x008fe200000000ff */
[----:B------:R-:W-:Y:S01]  /*4210*/  FADD.FTZ R33, R33, R90 ;  /* 0x0000005a21217221 */ /* 0x000fe20000010000 */
[----:B------:R-:W-:Y:S01]  /*4220*/  LOP3.LUT R11, R11, R4, RZ, 0xc0, !PT ;  /* 0x000000040b0b7212 */ /* 0x000fe200078ec0ff */
[----:B------:R-:W-:Y:S01]  /*4230*/  FADD.FTZ R92, R89, R92 ;  /* 0x0000005c595c7221 */ /* 0x000fe20000010000 */
[----:B------:R-:W-:Y:S01]  /*4240*/  F2FP.PACK_AB R4, R29, R30 ;  /* 0x0000001e1d04723e */ /* 0x000fe200000000ff */
[----:B------:R-:W-:Y:S01]  /*4250*/  FADD.FTZ R32, R32, R33 ;  /* 0x0000002120207221 */ /* 0x000fe20000010000 */
[----:B------:R-:W-:Y:S01]  /*4260*/  LOP3.LUT R5, R18, R5, RZ, 0xc0, !PT ;  /* 0x0000000512057212 */ /* 0x000fe200078ec0ff */
[----:B------:R-:W-:Y:S01]  /*4270*/  FADD.FTZ R87, R87, R92 ;  /* 0x0000005c57577221 */ /* 0x000fe20000010000 */
[----:B------:R-:W-:Y:S01]  /*4280*/  LOP3.LUT R4, R19, R4, RZ, 0xc0, !PT ;  /* 0x0000000413047212 */ /* 0x000fe200078ec0ff */
[----:B------:R-:W-:-:S02]  /*4290*/  FADD.FTZ R31, R31, R32 ;  /* 0x000000201f1f7221 */ /* 0x000fc40000010000 */
[----:B------:R-:W-:Y:S02]  /*42a0*/  FADD.FTZ R84, R84, R87 ;  /* 0x0000005754547221 */ /* 0x000fe40000010000 */
[----:B------:R-:W-:Y:S01]  /*42b0*/  FADD.FTZ R30, R30, R31 ;  /* 0x0000001f1e1e7221 */ /* 0x000fe20000010000 */
[----:B-1----:R-:W-:Y:S01]  /*42c0*/  F2FP.PACK_AB R7, R108, R35 ;  /* 0x000000236c07723e */ /* 0x002fe200000000ff */
[----:B------:R-:W-:Y:S02]  /*42d0*/  FADD.FTZ R85, R85, R84 ;  /* 0x0000005455557221 */ /* 0x000fe40000010000 */
[----:B------:R-:W-:Y:S01]  /*42e0*/  FADD.FTZ R30, R29, R30 ;  /* 0x0000001e1d1e7221 */ /* 0x000fe20000010000 */
[----:B------:R-:W-:Y:S01]  /*42f0*/  LOP3.LUT R7, R16, R7, RZ, 0xc0, !PT ;  /* 0x0000000710077212 */ /* 0x000fe200078ec0ff */
[----:B------:R-:W-:Y:S01]  /*4300*/  FADD.FTZ R34, R34, R85 ;  /* 0x0000005522227221 */ /* 0x000fe20000010000 */
[----:B------:R-:W1:Y:S01]  /*4310*/  LDSM.16.MT88.4 R16, [R112+0x8400] ;  /* 0x008400007010783b */ /* 0x000e620000004200 */
[----:B------:R-:W-:-:S02]  /*4320*/  FADD.FTZ R27, R27, R30 ;  /* 0x0000001e1b1b7221 */ /* 0x000fc40000010000 */
[----:B------:R-:W-:Y:S02]  /*4330*/  FADD.FTZ R35, R35, R34 ;  /* 0x0000002223237221 */ /* 0x000fe40000010000 */
[----:B------:R-:W-:Y:S02]  /*4340*/  FADD.FTZ R109, R86, R27 ;  /* 0x0000001b566d7221 */ /* 0x000fe40000010000 */
[----:B------:R-:W-:Y:S01]  /*4350*/  FADD.FTZ R108, R108, R35 ;  /* 0x000000236c6c7221 */ /* 0x000fe20000010000 */
[C---:B-1----:R-:W-:Y:S08]  /*4360*/  HMMA.16816.F32 R76, R12.reuse, R16, R76 ;  /* 0x000000100c4c723c */ /* 0x042ff0000000184c */
[----:B------:R-:W-:Y:S01]  /*4370*/  HMMA.16816.F32 R80, R12, R18, R80 ;  /* 0x000000120c50723c */ /* 0x000fe20000001850 */
[----:B------:R-:W1:Y:S04]  /*4380*/  LDSM.16.MT88.4 R12, [R114+0x6800] ;  /* 0x00680000720c783b */ /* 0x000e680000004200 */
[----:B------:R-:W2:Y:S03]  /*4390*/  LDSM.16.MT88.4 R16, [R112+0x6800] ;  /* 0x006800007010783b */ /* 0x000ea60000004200 */
        /* <DEDUP_REMOVED lines=14> */
[----:B------:R-:W1:Y:S07]  /*4480*/  LDSM.16.MT88.4 R12, [R112+0x8800] ;  /* 0x00880000700c783b */ /* 0x000e6e0000004200 */
[C---:B--2---:R-:W-:Y:S08]  /*4490*/  HMMA.16816.F32 R36, R4.reuse, R16, R36 ;  /* 0x000000100424723c */ /* 0x044ff00000001824 */
[----:B------:R-:W-:Y:S01]  /*44a0*/  HMMA.16816.F32 R40, R4, R18, R40 ;  /* 0x000000120428723c */ /* 0x000fe20000001828 */
[----:B------:R-:W2:Y:S07]  /*44b0*/  LDSM.16.MT88.4 R16, [R112+0x7c00] ;  /* 0x007c00007010783b */ /* 0x000eae0000004200 */
[C---:B-1----:R-:W-:Y:S08]  /*44c0*/  HMMA.16816.F32 R76, R8.reuse, R12, R76 ;  /* 0x0000000c084c723c */ /* 0x042ff0000000184c */
[----:B------:R-:W-:Y:S01]  /*44d0*/  HMMA.16816.F32 R80, R8, R14, R80 ;  /* 0x0000000e0850723c */ /* 0x000fe20000001850 */
[----:B------:R-:W1:Y:S04]  /*44e0*/  LDSM.16.MT88.4 R12, [R112+0x6c00] ;  /* 0x006c0000700c783b */ /* 0x000e680000004200 */
[----:B------:R-:W3:Y:S03]  /*44f0*/  LDSM.16.MT88.4 R8, [R114+0x7c00] ;  /* 0x007c00007208783b */ /* 0x000ee60000004200 */
[C---:B--2---:R-:W-:Y:S08]  /*4500*/  HMMA.16816.F32 R60, R4.reuse, R16, R60 ;  /* 0x00000010043c723c */ /* 0x044ff0000000183c */
[C---:B------:R-:W-:Y:S08]  /*4510*/  HMMA.16816.F32 R64, R4.reuse, R18, R64 ;  /* 0x000000120440723c */ /* 0x040ff00000001840 */
[C---:B-1----:R-:W-:Y:S08]  /*4520*/  HMMA.16816.F32 R44, R4.reuse, R12, R44 ;  /* 0x0000000c042c723c */ /* 0x042ff0000000182c */
[C---:B------:R-:W-:Y:S01]  /*4530*/  HMMA.16816.F32 R48, R4.reuse, R14, R48 ;  /* 0x0000000e0430723c */ /* 0x040fe20000001830 */
[----:B------:R-:W1:Y:S07]  /*4540*/  LDSM.16.MT88.4 R12, [R114+0x8c00] ;  /* 0x008c0000720c783b */ /* 0x000e6e0000004200 */
[C---:B---3--:R-:W-:Y:S08]  /*4550*/  HMMA.16816.F32 R52, R4.reuse, R8, R52 ;  /* 0x000000080434723c */ /* 0x048ff00000001834 */
[C---:B------:R-:W-:Y:S01]  /*4560*/  HMMA.16816.F32 R56, R4.reuse, R10, R56 ;  /* 0x0000000a0438723c */ /* 0x040fe20000001838 */
[----:B------:R-:W2:Y:S07]  /*4570*/  LDSM.16.MT88.4 R8, [R112+0x8c00] ;  /* 0x008c00007008783b */ /* 0x000eae0000004200 */
[C---:B-1----:R-:W-:Y:S08]  /*4580*/  HMMA.16816.F32 R68, R4.reuse, R12, R68 ;  /* 0x0000000c0444723c */ /* 0x042ff00000001844 */
[C---:B------:R-:W-:Y:S08]  /*4590*/  HMMA.16816.F32 R72, R4.reuse, R14, R72 ;  /* 0x0000000e0448723c */ /* 0x040ff00000001848 */
[C---:B--2---:R-:W-:Y:S08]  /*45a0*/  HMMA.16816.F32 R76, R4.reuse, R8, R76 ;  /* 0x00000008044c723c */ /* 0x044ff0000000184c */
[----:B------:R-:W-:Y:S01]  /*45b0*/  HMMA.16816.F32 R80, R4, R10, R80 ;  /* 0x0000000a0450723c */ /* 0x000fe20000001850 */
[----:B------:R-:W-:Y:S05]  /*45c0*/  @!UPT UIADD3 URZ, URZ, URZ, URZ ;  /* 0x0000003f3f3ff290 */ /* 0x000fea000fffe03f */
[----:B------:R-:W-:Y:S11]  /*45d0*/  @!P5 BRA `(.L_x_706) ;  /* 0x00002d600000d947 */ /* 0x000ff60003800000 */
[----:B------:R-:W-:-:S04]  /*45e0*/  DEPBAR.LE SB0, 0x0 ;  /* 0x000080000000791a */ /* 0x000fc80000000000 */
[----:B------:R-:W-:Y:S01]  /*45f0*/  IADD3 R3, R98, -0x2, RZ ;  /* 0xfffffffe62037810 */ /* 0x000fe20007ffe0ff */
[----:B------:R-:W-:Y:S01]  /*4600*/  IMAD.MOV.U32 R6, RZ, RZ, R100 ;  /* 0x000000ffff067224 */ /* 0x000fe200078e0064 */
[----:B------:R-:W-:Y:S01]  /*4610*/  BAR.SYNC.DEFER_BLOCKING 0x0 ;  /* 0x0000000000007b1d */ /* 0x000fe20000010000 */
[----:B------:R-:W-:Y:S01]  /*4620*/  ISETP.GE.AND P4, PT, R128, c[0x0][0x220], PT ;  /* 0x0000880080007a0c */ /* 0x000fe20003f86270 */
[----:B------:R-:W-:Y:S01]  /*4630*/  IMAD.MOV.U32 R7, RZ, RZ, R103 ;  /* 0x000000ffff077224 */ /* 0x000fe200078e0067 */
        /* <DEDUP_REMOVED lines=55> */
[----:B------:R-:W3:Y:S04]  /*49b0*/  LDSM.16.M88.4 R20, [R116+0x3400] ;  /* 0x003400007414783b */ /* 0x000ee80000000200 */
[----:B------:R-:W-:Y:S04]  /*49c0*/  LDSM.16.M88.4 R84, [R115] ;  /* 0x000000007354783b */ /* 0x000fe80000000200 */
[----:B------:R-:W5:Y:S04]  /*49d0*/  LDSM.16.M88.4 R16, [R113+0x3000] ;  /* 0x003000007110783b */ /* 0x000f680000000200 */
[----:B--2---:R-:W2:Y:S04]  /*49e0*/  LDSM.16.M88.4 R12, [R116+0x3800] ;  /* 0x00380000740c783b */ /* 0x004ea80000000200 */
[----:B-1----:R-:W1:Y:S04]  /*49f0*/  LDSM.16.M88.4 R8, [R113+0x3400] ;  /* 0x003400007108783b */ /* 0x002e680000000200 */
[----:B------:R-:W1:Y:S04]  /*4a00*/  LDSM.16.M88.4 R88, [R116+0x3c00] ;  /* 0x003c00007458783b */ /* 0x000e680000000200 */
[----:B------:R-:W1:Y:S04]  /*4a10*/  LDSM.16.M88.4 R92, [R113+0x3800] ;  /* 0x00380000715c783b */ /* 0x000e680000000200 */
[----:B------:R-:W2:Y:S04]  /*4a20*/  S2R R3, SR_TID.X ;  /* 0x0000000000037919 */ /* 0x000ea80000002100 */
[----:B------:R-:W0:Y:S01]  /*4a30*/  LDGDEPBAR ;  /* 0x00000000000079af */ /* 0x000e220000000000 */
[C---:B----4-:R-:W-:Y:S08]  /*4a40*/  HMMA.16816.F32 R32, R4.reuse, R28, RZ ;  /* 0x0000001c0420723c */ /* 0x050ff000000018ff */
[C---:B------:R-:W-:Y:S08]  /*4a50*/  HMMA.16816.F32 R28, R4.reuse, R30, RZ ;  /* 0x0000001e041c723c */ /* 0x040ff000000018ff */
[----:B---3--:R-:W-:Y:S01]  /*4a60*/  HMMA.16816.F32 R24, R4, R20, RZ ;  /* 0x000000140418723c */ /* 0x008fe200000018ff */
[----:B--2---:R-:W-:-:S05]  /*4a70*/  IMAD.SHL.U32 R3, R3, 0x2, RZ ;  /* 0x0000000203037824 */ /* 0x004fca00078e00ff */
[----:B------:R-:W-:Y:S02]  /*4a80*/  LOP3.LUT R3, R3, 0x6, RZ, 0xc0, !PT ;  /* 0x0000000603037812 */ /* 0x000fe400078ec0ff */
[----:B------:R-:W-:Y:S08]  /*4a90*/  HMMA.16816.F32 R20, R4, R22, RZ ;  /* 0x000000160414723c */ /* 0x000ff000000018ff */
[C---:B-----5:R-:W-:Y:S08]  /*4aa0*/  HMMA.16816.F32 R32, R84.reuse, R16, R32 ;  /* 0x000000105420723c */ /* 0x060ff00000001820 */
[----:B------:R-:W-:Y:S08]  /*4ab0*/  HMMA.16816.F32 R28, R84, R18, R28 ;  /* 0x00000012541c723c */ /* 0x000ff0000000181c */
[----:B------:R-:W-:Y:S08]  /*4ac0*/  HMMA.16816.F32 R16, R4, R12, RZ ;  /* 0x0000000c0410723c */ /* 0x000ff000000018ff */
[C---:B-1----:R-:W-:Y:S08]  /*4ad0*/  HMMA.16816.F32 R24, R84.reuse, R8, R24 ;  /* 0x000000085418723c */ /* 0x042ff00000001818 */
[----:B------:R-:W-:Y:S08]  /*4ae0*/  HMMA.16816.F32 R20, R84, R10, R20 ;  /* 0x0000000a5414723c */ /* 0x000ff00000001814 */
[C---:B------:R-:W-:Y:S08]  /*4af0*/  HMMA.16816.F32 R12, R4.reuse, R14, RZ ;  /* 0x0000000e040c723c */ /* 0x040ff000000018ff */
[C---:B------:R-:W-:Y:S08]  /*4b00*/  HMMA.16816.F32 R8, R4.reuse, R88, RZ ;  /* 0x000000580408723c */ /* 0x040ff000000018ff */
[----:B------:R-:W-:Y:S01]  /*4b10*/  HMMA.16816.F32 R4, R4, R90, RZ ;  /* 0x0000005a0404723c */ /* 0x000fe200000018ff */
[----:B------:R-:W1:Y:S07]  /*4b20*/  LDSM.16.M88.4 R88, [R113+0x3c00] ;  /* 0x003c00007158783b */ /* 0x000e6e0000000200 */
[C---:B------:R-:W-:Y:S08]  /*4b30*/  HMMA.16816.F32 R16, R84.reuse, R92, R16 ;  /* 0x0000005c5410723c */ /* 0x040ff00000001810 */
[C---:B------:R-:W-:Y:S01]  /*4b40*/  HMMA.16816.F32 R12, R84.reuse, R94, R12 ;  /* 0x0000005e540c723c */ /* 0x040fe2000000180c */
[----:B------:R-:W-:Y:S07]  /*4b50*/  LDSM.16.M88.4 R92, [R116+0x4000] ;  /* 0x00400000745c783b */ /* 0x000fee0000000200 */
[C---:B-1----:R-:W-:Y:S08]  /*4b60*/  HMMA.16816.F32 R8, R84.reuse, R88, R8 ;  /* 0x000000585408723c */ /* 0x042ff00000001808 */
        /* <DEDUP_REMOVED lines=49> */
[C---:B-1----:R-:W-:Y:S07]  /*4e80*/  HMMA.16816.F32 R16, R92.reuse, R88, R16 ;  /* 0x000000585c10723c */ /* 0x042fee0000001810 */
[----:B------:R-:W-:Y:S01]  /*4e90*/  IADD3 R88, R98, -0x2, RZ ;  /* 0xfffffffe62587810 */ /* 0x000fe20007ffe0ff */
[----:B------:R-:W-:Y:S04]  /*4ea0*/  HMMA.16816.F32 R12, R92, R90, R12 ;  /* 0x0000005a5c0c723c */ /* 0x000fe8000000180c */
[----:B------:R-:W-:-:S04]  /*4eb0*/  IMAD R3, R88, 0x40, R3 ;  /* 0x0000004058037824 */ /* 0x000fc800078e0203 */
[C---:B--2---:R-:W-:Y:S07]  /*4ec0*/  HMMA.16816.F32 R8, R92.reuse, R84, R8 ;  /* 0x000000545c08723c */ /* 0x044fee0000001808 */
[----:B------:R-:W-:Y:S01]  /*4ed0*/  IADD3 R84, R3, 0x1, RZ ;  /* 0x0000000103547810 */ /* 0x000fe20007ffe0ff */
[----:B------:R-:W-:Y:S01]  /*4ee0*/  HMMA.16816.F32 R4, R92, R86, R4 ;  /* 0x000000565c04723c */ /* 0x000fe20000001804 */
[----:B------:R-:W-:Y:S02]  /*4ef0*/  BAR.SYNC.DEFER_BLOCKING 0x0 ;  /* 0x0000000000007b1d */ /* 0x000fe40000010000 */
[----:B------:R-:W-:-:S02]  /*4f00*/  ISETP.GE.AND P0, PT, R84, R105, PT ;  /* 0x000000695400720c */ /* 0x000fc40003f06270 */
[-C--:B------:R-:W-:Y:S02]  /*4f10*/  ISETP.GE.AND P5, PT, R84, R104.reuse, PT ;  /* 0x000000685400720c */ /* 0x080fe40003fa6270 */
[----:B------:R-:W-:Y:S02]  /*4f20*/  IADD3 R84, R3, 0x8, RZ ;  /* 0x0000000803547810 */ /* 0x000fe40007ffe0ff */
[----:B------:R-:W-:Y:S02]  /*4f30*/  FSEL R110, R33, -INF , !P0 ;  /* 0xff800000216e7808 */ /* 0x000fe40004000000 */
[C---:B------:R-:W-:Y:S02]  /*4f40*/  ISETP.GE.AND P6, PT, R84.reuse, R105, PT ;  /* 0x000000695400720c */ /* 0x040fe40003fc6270 */
        /* <DEDUP_REMOVED lines=8> */
[CC--:B------:R-:W-:Y:S02]  /*4fd0*/  ISETP.GE.AND P2, PT, R28.reuse, R105.reuse, PT ;  /* 0x000000691c00720c */ /* 0x0c0fe40003f46270 */
[----:B------:R-:W-:Y:S02]  /*4fe0*/  ISETP.GE.AND P0, PT, R28, R104, PT ;  /* 0x000000681c00720c */ /* 0x000fe40003f06270 */
[----:B------:R-:W-:Y:S02]  /*4ff0*/  IADD3 R28, R3, 0x11, RZ ;  /* 0x00000011031c7810 */ /* 0x000fe40007ffe0ff */
[----:B------:R-:W-:Y:S02]  /*5000*/  FSEL R107, R31, -INF , !P6 ;  /* 0xff8000001f6b7808 */ /* 0x000fe40007000000 */
[----:B------:R-:W-:Y:S02]  /*5010*/  ISETP.GE.AND P6, PT, R28, R105, PT ;  /* 0x000000691c00720c */ /* 0x000fe40003fc6270 */
[----:B------:R-:W-:-:S02]  /*5020*/  FSEL R84, R24, -INF , !P2 ;  /* 0xff80000018547808 */ /* 0x000fc40005000000 */
[----:B------:R-:W-:Y:S02]  /*5030*/  IADD3 R24, R3, 0x18, RZ ;  /* 0x0000001803187810 */ /* 0x000fe40007ffe0ff */
[----:B------:R-:W-:Y:S02]  /*5040*/  FSEL R33, R26, -INF , !P0 ;  /* 0xff8000001a217808 */ /* 0x000fe40004000000 */
[----:B------:R-:W-:Y:S02]  /*5050*/  FSEL R86, R25, -INF , !P6 ;  /* 0xff80000019567808 */ /* 0x000fe40007000000 */
[-C--:B------:R-:W-:Y:S02]  /*5060*/  ISETP.GE.AND P2, PT, R28, R104.reuse, PT ;  /* 0x000000681c00720c */ /* 0x080fe40003f46270 */
[C---:B------:R-:W-:Y:S02]  /*5070*/  ISETP.GE.AND P0, PT, R24.reuse, R105, PT ;  /* 0x000000691800720c */ /* 0x040fe40003f06270 */
[----:B------:R-:W-:-:S02]  /*5080*/  ISETP.GE.AND P6, PT, R24, R104, PT ;  /* 0x000000681800720c */ /* 0x000fc40003fc6270 */
[----:B------:R-:W-:Y:S02]  /*5090*/  IADD3 R24, R3, 0x19, RZ ;  /* 0x0000001903187810 */ /* 0x000fe40007ffe0ff */
[----:B------:R-:W-:Y:S02]  /*50a0*/  FSEL R85, R27, -INF , !P2 ;  /* 0xff8000001b557808 */ /* 0x000fe40005000000 */
[----:B------:R-:W-:Y:S02]  /*50b0*/  ISETP.GE.AND P2, PT, R24, R105, PT ;  /* 0x000000691800720c */ /* 0x000fe40003f46270 */
[----:B------:R-:W-:Y:S02]  /*50c0*/  FSEL R90, R20, -INF , !P0 ;  /* 0xff800000145a7808 */ /* 0x000fe40004000000 */
[----:B------:R-:W-:Y:S02]  /*50d0*/  IADD3 R20, R3, 0x20, RZ ;  /* 0x0000002003147810 */ /* 0x000fe40007ffe0ff */
[----:B------:R-:W-:-:S02]  /*50e0*/  FSEL R93, R22, -INF , !P6 ;  /* 0xff800000165d7808 */ /* 0x000fc40007000000 */
[----:B------:R-:W-:Y:S02]  /*50f0*/  FSEL R94, R21, -INF , !P2 ;  /* 0xff800000155e7808 */ /* 0x000fe40005000000 */
[-C--:B------:R-:W-:Y:S02]  /*5100*/  ISETP.GE.AND P0, PT, R24, R104.reuse, PT ;  /* 0x000000681800720c */ /* 0x080fe40003f06270 */
[C---:B------:R-:W-:Y:S02]  /*5110*/  ISETP.GE.AND P6, PT, R20.reuse, R105, PT ;  /* 0x000000691400720c */ /* 0x040fe40003fc6270 */
[----:B------:R-:W-:Y:S02]  /*5120*/  ISETP.GE.AND P2, PT, R20, R104, PT ;  /* 0x000000681400720c */ /* 0x000fe40003f46270 */
[----:B------:R-:W-:Y:S02]  /*5130*/  IADD3 R20, R3, 0x21, RZ ;  /* 0x0000002103147810 */ /* 0x000fe40007ffe0ff */
[----:B------:R-:W-:-:S02]  /*5140*/  FSEL R95, R23, -INF , !P0 ;  /* 0xff800000175f7808 */ /* 0x000fc40004000000 */
[----:B------:R-:W-:Y:S02]  /*5150*/  FSEL R16, R16, -INF , !P6 ;  /* 0xff80000010107808 */ /* 0x000fe40007000000 */
[CC--:B------:R-:W-:Y:S02]  /*5160*/  ISETP.GE.AND P0, PT, R20.reuse, R105.reuse, PT ;  /* 0x000000691400720c */ /* 0x0c0fe40003f06270 */
[----:B------:R-:W-:Y:S02]  /*5170*/  ISETP.GE.AND P6, PT, R20, R104, PT ;  /* 0x000000681400720c */ /* 0x000fe40003fc6270 */
[----:B------:R-:W-:Y:S02]  /*5180*/  IADD3 R20, R3, 0x28, RZ ;  /* 0x0000002803147810 */ /* 0x000fe40007ffe0ff */
[----:B------:R-:W-:Y:S02]  /*5190*/  FSEL R21, R18, -INF , !P2 ;  /* 0xff80000012157808 */ /* 0x000fe40005000000 */
[----:B------:R-:W-:-:S02]  /*51a0*/  ISETP.GE.AND P2, PT, R20, R105, PT ;  /* 0x000000691400720c */ /* 0x000fc40003f46270 */
[----:B------:R-:W-:Y:S02]  /*51b0*/  IADD3 R18, R3, 0x29, RZ ;  /* 0x0000002903127810 */ /* 0x000fe40007ffe0ff */
[----:B------:R-:W-:Y:S02]  /*51c0*/  FSEL R17, R17, -INF , !P0 ;  /* 0xff80000011117808 */ /* 0x000fe40004000000 */
[----:B------:R-:W-:Y:S02]  /*51d0*/  FSEL R19, R19, -INF , !P6 ;  /* 0xff80000013137808 */ /* 0x000fe40007000000 */
[----:B------:R-:W-:Y:S02]  /*51e0*/  FSEL R12, R12, -INF , !P2 ;  /* 0xff8000000c0c7808 */ /* 0x000fe40005000000 */
[----:B------:R-:W-:Y:S02]  /*51f0*/  ISETP.GE.AND P0, PT, R20, R104, PT ;  /* 0x000000681400720c */ /* 0x000fe40003f06270 */
[----:B------:R-:W-:-:S02]  /*5200*/  ISETP.GE.AND P6, PT, R18, R105, PT ;  /* 0x000000691200720c */ /* 0x000fc40003fc6270 */
[-C--:B------:R-:W-:Y:S02]  /*5210*/  ISETP.GE.AND P2, PT, R18, R104.reuse, PT ;  /* 0x000000681200720c */ /* 0x080fe40003f46270 */
[----:B------:R-:W-:Y:S02]  /*5220*/  IADD3 R18, R3, 0x30, RZ ;  /* 0x0000003003127810 */ /* 0x000fe40007ffe0ff */
[----:B------:R-:W-:Y:S02]  /*5230*/  FSEL R23, R14, -INF , !P0 ;  /* 0xff8000000e177808 */ /* 0x000fe40004000000 */
[----:B------:R-:W-:Y:S02]  /*5240*/  FSEL R13, R13, -INF , !P6 ;  /* 0xff8000000d0d7808 */ /* 0x000fe40007000000 */
[C---:B------:R-:W-:Y:S02]  /*5250*/  ISETP.GE.AND P0, PT, R18.reuse, R105, PT ;  /* 0x000000691200720c */ /* 0x040fe40003f06270 */
[----:B------:R-:W-:-:S02]  /*5260*/  ISETP.GE.AND P6, PT, R18, R104, PT ;  /* 0x000000681200720c */ /* 0x000fc40003fc6270 */
[C---:B------:R-:W-:Y:S02]  /*5270*/  IADD3 R18, R3.reuse, 0x31, RZ ;  /* 0x0000003103127810 */ /* 0x040fe40007ffe0ff */
[----:B------:R-:W-:Y:S02]  /*5280*/  FSEL R14, R8, -INF , !P0 ;  /* 0xff800000080e7808 */ /* 0x000fe40004000000 */
[----:B------:R-:W-:Y:S02]  /*5290*/  ISETP.GE.AND P0, PT, R18, R104, PT ;  /* 0x000000681200720c */ /* 0x000fe40003f06270 */
[----:B------:R-:W-:Y:S02]  /*52a0*/  IADD3 R8, R3, 0x38, RZ ;  /* 0x0000003803087810 */ /* 0x000fe40007ffe0ff */
[----:B------:R-:W-:Y:S02]  /*52b0*/  FSEL R25, R10, -INF , !P6 ;  /* 0xff8000000a197808 */ /* 0x000fe40007000000 */
[----:B------:R-:W-:-:S02]  /*52c0*/  ISETP.GE.AND P6, PT, R8, R105, PT ;  /* 0x000000690800720c */ /* 0x000fc40003fc6270 */
[----:B------:R-:W-:Y:S02]  /*52d0*/  FSEL R24, R11, -INF , !P0 ;  /* 0xff8000000b187808 */ /* 0x000fe40004000000 */
[----:B------:R-:W-:Y:S02]  /*52e0*/  ISETP.GE.AND P0, PT, R3, R105, PT ;  /* 0x000000690300720c */ /* 0x000fe40003f06270 */
[----:B------:R-:W-:Y:S02]  /*52f0*/  FSEL R20, R4, -INF , !P6 ;  /* 0xff80000004147808 */ /* 0x000fe40007000000 */
[----:B------:R-:W-:Y:S02]  /*5300*/  FSEL R4, R32, -INF , !P0 ;  /* 0xff80000020047808 */ /* 0x000fe40004000000 */
[----:B------:R-:W-:Y:S02]  /*5310*/  FSEL R15, R15, -INF , !P2 ;  /* 0xff8000000f0f7808 */ /* 0x000fe40005000000 */
[----:B------:R-:W-:-:S02]  /*5320*/  ISETP.GE.AND P0, PT, R98, 0x3, PT ;  /* 0x000000036200780c */ /* 0x000fc40003f06270 */
[----:B------:R-:W-:-:S04]  /*5330*/  ISETP.GE.AND P2, PT, R18, R105, PT ;  /* 0x000000691200720c */ /* 0x000fc80003f46270 */
[----:B------:R-:W-:Y:S02]  /*5340*/  FSEL R18, R9, -INF , !P2 ;  /* 0xff80000009127808 */ /* 0x000fe40005000000 */
[-C--:B------:R-:W-:Y:S02]  /*5350*/  ISETP.GE.AND P2, PT, R8, R104.reuse, PT ;  /* 0x000000680800720c */ /* 0x080fe40003f46270 */
[----:B------:R-:W-:Y:S02]  /*5360*/  IADD3 R8, R3, 0x39, RZ ;  /* 0x0000003903087810 */ /* 0x000fe40007ffe0ff */
        /* <DEDUP_REMOVED lines=65> */
.L_x_709:
[----:B------:R-:W-:Y:S05]  /*5780*/  BSYNC B0 ;  /* 0x0000000000007941 */ /* 0x000fea0003800000 */
.L_x_708:
[----:B------:R-:W0:Y:S02]  /*5790*/  LDGDEPBAR ;  /* 0x00000000000079af */ /* 0x000e240000000000 */
.L_x_707:
[----:B------:R-:W-:Y:S01]  /*57a0*/  FMNMX.FTZ R3, R2, R4, !PT ;  /* 0x0000000402037209 */ /* 0x000fe20007810000 */
[----:B-1----:R-:W-:Y:S01]  /*57b0*/  IMAD.WIDE.U32 R34, R96, -0x2daee0ad, RZ ;  /* 0xd2511f5360227825 */ /* 0x002fe200078e00ff */
        /* <DEDUP_REMOVED lines=37> */
[----:B-1----:R-:W-:Y:S01]  /*5a10*/  FMNMX.FTZ R32, R31, R32, !PT ;  /* 0x000000201f207209 */ /* 0x002fe20007810000 */
[----:B------:R-:W-:-:S03]  /*5a20*/  IMAD.WIDE.U32 R30, R97, -0x326172a9, RZ ;  /* 0xcd9e8d57611e7825 */ /* 0x000fc600078e00ff */
[C---:B------:R-:W-:Y:S01]  /*5a30*/  FSETP.NEU.FTZ.AND P1, PT, R32.reuse, -INF , PT ;  /* 0xff8000002000780b */ /* 0x040fe20003f3d000 */
[----:B------:R-:W-:Y:S01]  /*5a40*/  FMUL.FTZ R29, R32, c[0x0][0x23c] ;  /* 0x00008f00201d7a20 */ /* 0x000fe20000410000 */
[----:B--2---:R-:W-:Y:S02]  /*5a50*/  FMNMX.FTZ R3, R8, R3, !PT ;  /* 0x0000000308037209 */ /* 0x004fe40007810000 */
[----:B------:R-:W-:Y:S02]  /*5a60*/  FSEL R5, R32, RZ, P1 ;  /* 0x000000ff20057208 */ /* 0x000fe40000800000 */
[----:B------:R-:W-:Y:S02]  /*5a70*/  FSEL R29, R29, RZ, P1 ;  /* 0x000000ff1d1d7208 */ /* 0x000fe40000800000 */
[C---:B------:R-:W-:Y:S01]  /*5a80*/  FSETP.NEU.FTZ.AND P1, PT, R3.reuse, -INF , PT ;  /* 0xff8000000300780b */ /* 0x040fe20003f3d000 */
[----:B------:R-:W-:Y:S02]  /*5a90*/  FADD.FTZ R6, R2, -R5 ;  /* 0x8000000502067221 */ /* 0x000fe40000010000 */
[--C-:B------:R-:W-:Y:S01]  /*5aa0*/  FFMA.FTZ R7, R4, c[0x0][0x23c], -R29.reuse ;  /* 0x00008f0004077a23 */ /* 0x100fe2000001081d */
[----:B------:R-:W-:Y:S01]  /*5ab0*/  FSEL R5, R3, RZ, P1 ;  /* 0x000000ff03057208 */ /* 0x000fe20000800000 */
[----:B------:R-:W-:Y:S01]  /*5ac0*/  FMUL.FTZ R6, R6, c[0x0][0x23c] ;  /* 0x00008f0006067a20 */ /* 0x000fe20000410000 */
[----:B------:R-:W-:Y:S01]  /*5ad0*/  LOP3.LUT R4, R31, R99, RZ, 0x3c, !PT ;  /* 0x000000631f047212 */ /* 0x000fe200078e3cff */
[----:B------:R-:W-:Y:S01]  /*5ae0*/  MUFU.EX2 R2, R7 ;  /* 0x0000000700027308 */ /* 0x000fe20000000800 */
[----:B------:R-:W-:-:S02]  /*5af0*/  FFMA.FTZ R31, R110, c[0x0][0x23c], -R29 ;  /* 0x00008f006e1f7a23 */ /* 0x000fc4000001081d */
[----:B------:R-:W-:Y:S02]  /*5b00*/  FADD.FTZ R28, R0, -R5 ;  /* 0x80000005001c7221 */ /* 0x000fe40000010000 */
[----:B------:R-:W-:Y:S02]  /*5b10*/  IMAD.SHL.U32 R0, R88, 0x2, RZ ;  /* 0x0000000258007824 */ /* 0x000fe400078e00ff */
[----:B------:R-:W-:Y:S01]  /*5b20*/  IMAD.WIDE.U32 R4, R4, -0x2daee0ad, RZ ;  /* 0xd2511f5304047825 */ /* 0x000fe200078e00ff */
[----:B------:R-:W1:Y:S02]  /*5b30*/  MUFU.EX2 R6, R6 ;  /* 0x0000000600067308 */ /* 0x000e640000000800 */
[----:B------:R-:W-:Y:S01]  /*5b40*/  IADD3 R8, R0, 0x1, RZ ;  /* 0x0000000100087810 */ /* 0x000fe20007ffe0ff */
[----:B------:R-:W-:Y:S01]  /*5b50*/  FMUL.FTZ R28, R28, c[0x0][0x23c] ;  /* 0x00008f001c1c7a20 */ /* 0x000fe20000410000 */
[----:B------:R-:W-:Y:S01]  /*5b60*/  LOP3.LUT R0, R35, UR25, R0, 0x96, !PT ;  /* 0x0000001923007c12 */ /* 0x000fe2000f8e9600 */
[--C-:B------:R-:W-:Y:S01]  /*5b70*/  FFMA.FTZ R91, R106, c[0x0][0x23c], -R29.reuse ;  /* 0x00008f006a5b7a23 */ /* 0x100fe2000001081d */
[----:B------:R-:W-:Y:S01]  /*5b80*/  LOP3.LUT R34, R5, UR12, R34, 0x96, !PT ;  /* 0x0000000c05227c12 */ /* 0x000fe2000f8e9622 */
[--C-:B------:R-:W-:Y:S01]  /*5b90*/  FFMA.FTZ R106, R86, c[0x0][0x23c], -R29.reuse ;  /* 0x00008f00566a7a23 */ /* 0x100fe2000001081d */
[----:B------:R-:W-:Y:S01]  /*5ba0*/  LOP3.LUT R8, R35, UR25, R8, 0x96, !PT ;  /* 0x0000001923087c12 */ /* 0x000fe2000f8e9608 */
[----:B------:R-:W-:Y:S01]  /*5bb0*/  MUFU.EX2 R28, R28 ;  /* 0x0000001c001c7308 */ /* 0x000fe20000000800 */
[----:B------:R-:W-:-:S02]  /*5bc0*/  FFMA.FTZ R105, R94, c[0x0][0x23c], -R29 ;  /* 0x00008f005e697a23 */ /* 0x000fc4000001081d */
[----:B------:R-:W-:-:S04]  /*5bd0*/  IMAD.WIDE.U32 R34, R34, -0x326172a9, RZ ;  /* 0xcd9e8d5722227825 */ /* 0x000fc800078e00ff */
[-C--:B-1----:R-:W-:Y:S01]  /*5be0*/  FFMA.FTZ R104, R109, R6.reuse, R2 ;  /* 0x000000066d687223 */ /* 0x082fe20000010002 */
[----:B------:R-:W1:Y:S01]  /*5bf0*/  MUFU.EX2 R31, R31 ;  /* 0x0000001f001f7308 */ /* 0x000e620000000800 */
[-C--:B------:R-:W-:Y:S02]  /*5c00*/  FMUL.FTZ R36, R36, R6.reuse ;  /* 0x0000000624247220 */ /* 0x080fe40000410000 */
[-C--:B------:R-:W-:Y:S02]  /*5c10*/  FMUL.FTZ R37, R37, R6.reuse ;  /* 0x0000000625257220 */ /* 0x080fe40000410000 */
[-C--:B------:R-:W-:Y:S02]  /*5c20*/  FMUL.FTZ R40, R40, R6.reuse ;  /* 0x0000000628287220 */ /* 0x080fe40000410000 */
[-C--:B------:R-:W-:Y:S01]  /*5c30*/  FMUL.FTZ R41, R41, R6.reuse ;  /* 0x0000000629297220 */ /* 0x080fe20000410000 */
[----:B------:R-:W-:Y:S01]  /*5c40*/  MUFU.EX2 R91, R91 ;  /* 0x0000005b005b7308 */ /* 0x000fe20000000800 */
[----:B------:R-:W-:-:S02]  /*5c50*/  FMUL.FTZ R44, R44, R6 ;  /* 0x000000062c2c7220 */ /* 0x000fc40000410000 */
[-C--:B------:R-:W-:Y:S02]  /*5c60*/  FMUL.FTZ R45, R45, R6.reuse ;  /* 0x000000062d2d7220 */ /* 0x080fe40000410000 */
[-C--:B------:R-:W-:Y:S02]  /*5c70*/  FMUL.FTZ R48, R48, R6.reuse ;  /* 0x0000000630307220 */ /* 0x080fe40000410000 */
[-C--:B------:R-:W-:Y:S01]  /*5c80*/  FMUL.FTZ R49, R49, R6.reuse ;  /* 0x0000000631317220 */ /* 0x080fe20000410000 */
        /* <DEDUP_REMOVED lines=18> */
[----:B------:R-:W-:-:S04]  /*5db0*/  IMAD.WIDE.U32 R6, R0, -0x326172a9, RZ ;  /* 0xcd9e8d5700067825 */ /* 0x000fc800078e00ff */
[----:B------:R-:W-:Y:S01]  /*5dc0*/  FMUL.FTZ R0, R3, c[0x0][0x23c] ;  /* 0x00008f0003007a20 */ /* 0x000fe20000410000 */
[----:B------:R-:W-:Y:S01]  /*5dd0*/  LOP3.LUT R7, R7, UR13, R30, 0x96, !PT ;  /* 0x0000000d07077c12 */ /* 0x000fe2000f8e961e */
[----:B------:R-:W-:Y:S01]  /*5de0*/  IMAD.WIDE.U32 R110, R8, -0x326172a9, RZ ;  /* 0xcd9e8d57086e7825 */ /* 0x000fe200078e00ff */
[----:B------:R-:W-:Y:S02]  /*5df0*/  LOP3.LUT R6, R35, UR11, R6, 0x96, !PT ;  /* 0x0000000b23067c12 */ /* 0x000fe4000f8e9606 */
[----:B------:R-:W-:Y:S01]  /*5e00*/  FSEL R0, R0, RZ, P1 ;  /* 0x000000ff00007208 */ /* 0x000fe20000800000 */
[----:B-1----:R-:W-:Y:S01]  /*5e10*/  FADD.FTZ R104, R31, R104 ;  /* 0x000000681f687221 */ /* 0x002fe20000010000 */
[----:B------:R-:W-:Y:S01]  /*5e20*/  LOP3.LUT R10, R111, UR13, R30, 0x96, !PT ;  /* 0x0000000d6f0a7c12 */ /* 0x000fe2000f8e961e */
[----:B------:R-:W-:Y:S01]  /*5e30*/  FMUL.FTZ R38, R38, R28 ;  /* 0x0000001c26267220 */ /* 0x000fe20000410000 */
[----:B------:R-:W-:Y:S01]  /*5e40*/  LOP3.LUT R8, R35, UR11, R110, 0x96, !PT ;  /* 0x0000000b23087c12 */ /* 0x000fe2000f8e966e */
[----:B------:R-:W-:Y:S01]  /*5e50*/  FFMA.FTZ R5, R11, c[0x0][0x23c], -R0 ;  /* 0x00008f000b057a23 */ /* 0x000fe20000010800 */
[----:B------:R-:W-:Y:S01]  /*5e60*/  F2FP.PACK_AB R11, R31, R2 ;  /* 0x000000021f0b723e */ /* 0x000fe200000000ff */
[----:B------:R-:W-:-:S04]  /*5e70*/  IMAD.WIDE.U32 R134, R10, -0x2daee0ad, RZ ;  /* 0xd2511f530a867825 */ /* 0x000fc800078e00ff */
[----:B------:R-:W1:Y:S01]  /*5e80*/  MUFU.EX2 R5, R5 ;  /* 0x0000000500057308 */ /* 0x000e620000000800 */
[----:B------:R-:W-:Y:S01]  /*5e90*/  IMAD.WIDE.U32 R30, R8, -0x2daee0ad, RZ ;  /* 0xd2511f53081e7825 */ /* 0x000fe200078e00ff */
[----:B------:R-:W-:-:S03]  /*5ea0*/  LOP3.LUT R2, R135, UR10, R4, 0x96, !PT ;  /* 0x0000000a87027c12 */ /* 0x000fc6000f8e9604 */
[-C--:B------:R-:W-:Y:S02]  /*5eb0*/  FMUL.FTZ R39, R39, R28.reuse ;  /* 0x0000001c27277220 */ /* 0x080fe40000410000 */
[-C--:B------:R-:W-:Y:S02]  /*5ec0*/  FMUL.FTZ R42, R42, R28.reuse ;  /* 0x0000001c2a2a7220 */ /* 0x080fe40000410000 */
[-C--:B------:R-:W-:Y:S02]  /*5ed0*/  FMUL.FTZ R43, R43, R28.reuse ;  /* 0x0000001c2b2b7220 */ /* 0x080fe40000410000 */
[-C--:B------:R-:W-:Y:S02]  /*5ee0*/  FMUL.FTZ R46, R46, R28.reuse ;  /* 0x0000001c2e2e7220 */ /* 0x080fe40000410000 */
[-C--:B------:R-:W-:Y:S02]  /*5ef0*/  FMUL.FTZ R47, R47, R28.reuse ;  /* 0x0000001c2f2f7220 */ /* 0x080fe40000410000 */
[----:B------:R-:W-:-:S02]  /*5f00*/  FMUL.FTZ R50, R50, R28 ;  /* 0x0000001c32327220 */ /* 0x000fc40000410000 */
[----:B-1----:R-:W-:Y:S02]  /*5f10*/  FFMA.FTZ R110, R108, R28, R5 ;  /* 0x0000001c6c6e7223 */ /* 0x002fe40000010005 */
[----:B------:R-:W-:-:S04]  /*5f20*/  IMAD.WIDE.U32 R108, R7, -0x2daee0ad, RZ ;  /* 0xd2511f53076c7825 */ /* 0x000fc800078e00ff */
[-C--:B------:R-:W-:Y:S01]  /*5f30*/  FMUL.FTZ R51, R51, R28.reuse ;  /* 0x0000001c33337220 */ /* 0x080fe20000410000 */
[----:B------:R-:W-:Y:S01]  /*5f40*/  LOP3.LUT R132, R109, UR10, R4, 0x96, !PT ;  /* 0x0000000a6d847c12 */ /* 0x000fe2000f8e9604 */
[----:B------:R-:W-:Y:S01]  /*5f50*/  FMUL.FTZ R54, R54, R28 ;  /* 0x0000001c36367220 */ /* 0x000fe20000410000 */
[----:B------:R-:W-:Y:S01]  /*5f60*/  LOP3.LUT R4, R31, UR8, R134, 0x96, !PT ;  /* 0x000000081f047c12 */ /* 0x000fe2000f8e9686 */
[----:B------:R-:W-:-:S04]  /*5f70*/  IMAD.WIDE.U32 R134, R2, -0x326172a9, RZ ;  /* 0xcd9e8d5702867825 */ /* 0x000fc800078e00ff */
[----:B------:R-:W-:-:S04]  /*5f80*/  IMAD.WIDE.U32 R132, R132, -0x326172a9, RZ ;  /* 0xcd9e8d5784847825 */ /* 0x000fc800078e00ff */
[----:B------:R-:W-:Y:S01]  /*5f90*/  IMAD.WIDE.U32 R136, R4, -0x326172a9, RZ ;  /* 0xcd9e8d5704887825 */ /* 0x000fe200078e00ff */
[--C-:B------:R-:W-:Y:S02]  /*5fa0*/  LOP3.LUT R2, R133, UR9, R34.reuse, 0x96, !PT ;  /* 0x0000000985027c12 */ /* 0x100fe4000f8e9622 */
[----:B------:R-:W-:Y:S01]  /*5fb0*/  LOP3.LUT R34, R135, UR9, R34, 0x96, !PT ;  /* 0x0000000987227c12 */ /* 0x000fe2000f8e9622 */
[-C--:B------:R-:W-:Y:S02]  /*5fc0*/  FMUL.FTZ R55, R55, R28.reuse ;  /* 0x0000001c37377220 */ /* 0x080fe40000410000 */
[----:B------:R-:W-:Y:S02]  /*5fd0*/  FMUL.FTZ R58, R58, R28 ;  /* 0x0000001c3a3a7220 */ /* 0x000fe40000410000 */
[----:B------:R-:W-:-:S04]  /*5fe0*/  IMAD.WIDE.U32 R34, R34, -0x2daee0ad, RZ ;  /* 0xd2511f5322227825 */ /* 0x000fc800078e00ff */
[-C--:B------:R-:W-:Y:S01]  /*5ff0*/  FMUL.FTZ R59, R59, R28.reuse ;  /* 0x0000001c3b3b7220 */ /* 0x080fe20000410000 */
[----:B------:R-:W-:Y:S01]  /*6000*/  LOP3.LUT R7, R35, UR6, R30, 0x96, !PT ;  /* 0x0000000623077c12 */ /* 0x000fe2000f8e961e */
[-C--:B------:R-:W-:Y:S01]  /*6010*/  FMUL.FTZ R62, R62, R28.reuse ;  /* 0x0000001c3e3e7220 */ /* 0x080fe20000410000 */
[----:B------:R-:W-:Y:S01]  /*6020*/  LOP3.LUT R30, R137, UR7, R134, 0x96, !PT ;  /* 0x00000007891e7c12 */ /* 0x000fe2000f8e9686 */
[----:B------:R-:W-:Y:S02]  /*6030*/  FMUL.FTZ R63, R63, R28 ;  /* 0x0000001c3f3f7220 */ /* 0x000fe40000410000 */
[----:B------:R-:W-:-:S04]  /*6040*/  IMAD.WIDE.U32 R134, R7, -0x326172a9, RZ ;  /* 0xcd9e8d5707867825 */ /* 0x000fc800078e00ff */
[----:B------:R-:W-:-:S04]  /*6050*/  IMAD.WIDE.U32 R30, R30, -0x2daee0ad, RZ ;  /* 0xd2511f531e1e7825 */ /* 0x000fc800078e00ff */
[----:B------:R-:W-:Y:S01]  /*6060*/  IMAD.WIDE.U32 R6, R6, -0x2daee0ad, RZ ;  /* 0xd2511f5306067825 */ /* 0x000fe200078e00ff */
[----:B------:R-:W-:-:S03]  /*6070*/  LOP3.LUT R4, R31, UR4, R34, 0x96, !PT ;  /* 0x000000041f047c12 */ /* 0x000fc6000f8e9622 */
[----:B------:R-:W-:Y:S02]  /*6080*/  FMUL.FTZ R66, R66, R28 ;  /* 0x0000001c42427220 */ /* 0x000fe40000410000 */
[----:B------:R-:W-:-:S04]  /*6090*/  IMAD.WIDE.U32 R34, R4, -0x326172a9, RZ ;  /* 0xcd9e8d5704227825 */ /* 0x000fc800078e00ff */
[-C--:B------:R-:W-:Y:S01]  /*60a0*/  FMUL.FTZ R67, R67, R28.reuse ;  /* 0x0000001c43437220 */ /* 0x080fe20000410000 */
[----:B------:R-:W-:Y:S01]  /*60b0*/  LOP3.LUT R4, R34, 0xffff, RZ, 0xc0, !PT ;  /* 0x0000ffff22047812 */ /* 0x000fe200078ec0ff */
[-C--:B------:R-:W-:Y:S01]  /*60c0*/  FMUL.FTZ R70, R70, R28.reuse ;  /* 0x0000001c46467220 */ /* 0x080fe20000410000 */
[----:B------:R-:W-:Y:S01]  /*60d0*/  LOP3.LUT R31, R34, 0xff, RZ, 0xc0, !PT ;  /* 0x000000ff221f7812 */ /* 0x000fe200078ec0ff */
[-C--:B------:R-:W-:Y:S01]  /*60e0*/  FMUL.FTZ R71, R71, R28.reuse ;  /* 0x0000001c47477220 */ /* 0x080fe20000410000 */
[----:B------:R-:W-:Y:S01]  /*60f0*/  SHF.R.U32.HI R4, RZ, 0x8, R4 ;  /* 0x00000008ff047819 */ /* 0x000fe20000011604 */
[-C--:B------:R-:W-:Y:S01]  /*6100*/  FMUL.FTZ R74, R74, R28.reuse ;  /* 0x0000001c4a4a7220 */ /* 0x080fe20000410000 */
[----:B------:R-:W-:Y:S01]  /*6110*/  LOP3.LUT R87, R35, UR15, R134, 0x96, !PT ;  /* 0x0000000f23577c12 */ /* 0x000fe2000f8e9686 */
[-C--:B------:R-:W-:Y:S01]  /*6120*/  FMUL.FTZ R75, R75, R28.reuse ;  /* 0x0000001c4b4b7220 */ /* 0x080fe20000410000 */
[----:B------:R-:W-:Y:S01]  /*6130*/  PRMT R31, R31, 0x5410, R4 ;  /* 0x000054101f1f7816 */ /* 0x000fe20000000004 */
[-C--:B------:R-:W-:Y:S01]  /*6140*/  FMUL.FTZ R78, R78, R28.reuse ;  /* 0x0000001c4e4e7220 */ /* 0x080fe20000410000 */
[----:B------:R-:W-:Y:S01]  /*6150*/  LOP3.LUT R4, R7, UR8, R108, 0x96, !PT ;  /* 0x0000000807047c12 */ /* 0x000fe2000f8e966c */
[-C--:B------:R-:W-:Y:S01]  /*6160*/  FMUL.FTZ R79, R79, R28.reuse ;  /* 0x0000001c4f4f7220 */ /* 0x080fe20000410000 */
[--C-:B------:R-:W-:Y:S01]  /*6170*/  SHF.R.U32.HI R35, RZ, 0x10, R34.reuse ;  /* 0x00000010ff237819 */ /* 0x100fe20000011622 */
[-C--:B------:R-:W-:Y:S01]  /*6180*/  FMUL.FTZ R82, R82, R28.reuse ;  /* 0x0000001c52527220 */ /* 0x080fe20000410000 */
[----:B------:R-:W-:Y:S01]  /*6190*/  SHF.R.U32.HI R34, RZ, 0x18, R34 ;  /* 0x00000018ff227819 */ /* 0x000fe20000011622 */
[----:B------:R-:W-:Y:S01]  /*61a0*/  FMUL.FTZ R83, R83, R28 ;  /* 0x0000001c53537220 */ /* 0x000fe20000410000 */
        /* <DEDUP_REMOVED lines=13> */
[----:B------:R-:W1:Y:S01]  /*6280*/  MUFU.EX2 R133, R133 ;  /* 0x0000008500857308 */ /* 0x000e620000000800 */
[----:B------:R-:W-:Y:S01]  /*6290*/  LOP3.LUT R6, R137, UR15, R6, 0x96, !PT ;  /* 0x0000000f89067c12 */ /* 0x000fe2000f8e9606 */
[--C-:B------:R-:W-:Y:S02]  /*62a0*/  FFMA.FTZ R92, R89, c[0x0][0x23c], -R0.reuse ;  /* 0x00008f00595c7a23 */ /* 0x100fe40000010800 */
[----:B------:R-:W-:Y:S01]  /*62b0*/  FFMA.FTZ R89, R107, c[0x0][0x23c], -R0 ;  /* 0x00008f006b597a23 */ /* 0x000fe20000010800 */
[----:B------:R-:W-:Y:S01]  /*62c0*/  LOP3.LUT R2, R6, 0xffff, RZ, 0xc0, !PT ;  /* 0x0000ffff06027812 */ /* 0x000fe200078ec0ff */
[----:B------:R-:W-:Y:S01]  /*62d0*/  IMAD.WIDE.U32 R134, R134, -0x2daee0ad, RZ ;  /* 0xd2511f5386867825 */ /* 0x000fe200078e00ff */
[----:B------:R-:W-:Y:S01]  /*62e0*/  LOP3.LUT R7, R6, 0xff, RZ, 0xc0, !PT ;  /* 0x000000ff06077812 */ /* 0x000fe200078ec0ff */
[----:B------:R-:W-:Y:S01]  /*62f0*/  MUFU.EX2 R92, R92 ;  /* 0x0000005c005c7308 */ /* 0x000fe20000000800 */
[----:B------:R-:W-:Y:S01]  /*6300*/  SHF.R.U32.HI R2, RZ, 0x8, R2 ;  /* 0x00000008ff027819 */ /* 0x000fe20000011602 */
[--C-:B------:R-:W-:Y:S01]  /*6310*/  FFMA.FTZ R107, R84, c[0x0][0x23c], -R29.reuse ;  /* 0x00008f00546b7a23 */ /* 0x100fe2000001081d */
[----:B------:R-:W-:Y:S01]  /*6320*/  LOP3.LUT R8, R135, UR14, R132, 0x96, !PT ;  /* 0x0000000e87087c12 */ /* 0x000fe2000f8e9684 */
[----:B------:R-:W-:Y:S01]  /*6330*/  FFMA.FTZ R94, R85, c[0x0][0x23c], -R0 ;  /* 0x00008f00555e7a23 */ /* 0x000fe20000010800 */
[----:B------:R-:W-:Y:S01]  /*6340*/  PRMT R7, R7, 0x5410, R2 ;  /* 0x0000541007077816 */ /* 0x000fe20000000002 */
[----:B------:R-:W-:Y:S01]  /*6350*/  FFMA.FTZ R84, R90, c[0x0][0x23c], -R29 ;  /* 0x00008f005a547a23 */ /* 0x000fe2000001081d */
[----:B------:R-:W2:Y:S01]  /*6360*/  LDC.U8 R2, c[0x0][0x2d8] ;  /* 0x0000b600ff027b82 */ /* 0x000ea20000000000 */
[----:B-1----:R-:W-:Y:S01]  /*6370*/  F2FP.PACK_AB R5, R133, R5 ;  /* 0x000000058505723e */ /* 0x002fe200000000ff */
[----:B------:R-:W1:Y:S01]  /*6380*/  MUFU.EX2 R89, R89 ;  /* 0x0000005900597308 */ /* 0x000e620000000800 */
[----:B------:R-:W-:Y:S01]  /*6390*/  SHF.R.U32.HI R109, RZ, 0x10, R8 ;  /* 0x00000010ff6d7819 */ /* 0x000fe20000011608 */
[--C-:B------:R-:W-:Y:S01]  /*63a0*/  FFMA.FTZ R86, R95, c[0x0][0x23c], -R0.reuse ;  /* 0x00008f005f567a23 */ /* 0x100fe20000010800 */
[C---:B------:R-:W-:Y:S01]  /*63b0*/  LOP3.LUT R10, R8.reuse, 0xffff, RZ, 0xc0, !PT ;  /* 0x0000ffff080a7812 */ /* 0x040fe200078ec0ff */
[--C-:B------:R-:W-:Y:S01]  /*63c0*/  FFMA.FTZ R85, R23, c[0x0][0x23c], -R0.reuse ;  /* 0x00008f0017557a23 */ /* 0x100fe20000010800 */
[----:B------:R-:W-:Y:S01]  /*63d0*/  LOP3.LUT R111, R8, 0xff, RZ, 0xc0, !PT ;  /* 0x000000ff086f7812 */ /* 0x000fe200078ec0ff */
[----:B------:R-:W-:Y:S01]  /*63e0*/  FFMA.FTZ R90, R15, c[0x0][0x23c], -R0 ;  /* 0x00008f000f5a7a23 */ /* 0x000fe20000010800 */
[----:B------:R-:W-:Y:S01]  /*63f0*/  SHF.R.U32.HI R8, RZ, 0x18, R8 ;  /* 0x00000018ff087819 */ /* 0x000fe20000011608 */
[----:B------:R-:W3:Y:S01]  /*6400*/  MUFU.EX2 R107, R107 ;  /* 0x0000006b006b7308 */ /* 0x000ee20000000800 */
[----:B------:R-:W-:Y:S01]  /*6410*/  LOP3.LUT R109, R109, 0xff, RZ, 0xc0, !PT ;  /* 0x000000ff6d6d7812 */ /* 0x000fe200078ec0ff */
[----:B------:R-:W-:Y:S01]  /*6420*/  FADD.FTZ R104, R108, R104 ;  /* 0x000000686c687221 */ /* 0x000fe20000010000 */
[----:B------:R-:W-:Y:S01]  /*6430*/  SHF.R.U32.HI R10, RZ, 0x8, R10 ;  /* 0x00000008ff0a7819 */ /* 0x000fe2000001160a */
[----:B------:R-:W-:Y:S01]  /*6440*/  FADD.FTZ R133, R133, R110 ;  /* 0x0000006e85857221 */ /* 0x000fe20000010000 */
[----:B------:R-:W-:Y:S01]  /*6450*/  PRMT R109, R109, 0x5410, R8 ;  /* 0x000054106d6d7816 */ /* 0x000fe20000000008 */
[----:B------:R-:W-:Y:S01]  /*6460*/  FFMA.FTZ R21, R21, c[0x0][0x23c], -R0 ;  /* 0x00008f0015157a23 */ /* 0x000fe20000010800 */
[----:B------:R-:W-:Y:S01]  /*6470*/  PRMT R111, R111, 0x5410, R10 ;  /* 0x000054106f6f7816 */ /* 0x000fe2000000000a */
[----:B------:R-:W-:Y:S01]  /*6480*/  MUFU.EX2 R94, R94 ;  /* 0x0000005e005e7308 */ /* 0x000fe20000000800 */
[----:B-1----:R-:W-:Y:S01]  /*6490*/  F2FP.PACK_AB R8, R89, R92 ;  /* 0x0000005c5908723e */ /* 0x002fe200000000ff */
[----:B------:R-:W-:Y:S01]  /*64a0*/  FADD.FTZ R92, R92, R133 ;  /* 0x000000855c5c7221 */ /* 0x000fe20000010000 */
[----:B------:R-:W-:Y:S01]  /*64b0*/  @P0 IADD3 R133, R98, -0x3, RZ ;  /* 0xfffffffd62850810 */ /* 0x000fe20007ffe0ff */
[----:B------:R-:W-:Y:S01]  /*64c0*/  FFMA.FTZ R25, R25, c[0x0][0x23c], -R0 ;  /* 0x00008f0019197a23 */ /* 0x000fe20000010800 */
[----:B--2---:R-:W-:-:S03]  /*64d0*/  PRMT R2, R2, 0x7054, R2 ;  /* 0x0000705402027816 */ /* 0x004fc60000000002 */
[----:B------:R-:W-:Y:S02]  /*64e0*/  MUFU.EX2 R84, R84 ;  /* 0x0000005400547308 */ /* 0x000fe40000000800 */
[----:B------:R-:W-:Y:S01]  /*64f0*/  HSET2.LE.AND R4, R7, R2, PT ;  /* 0x0000000207047233 */ /* 0x000fe20003803000 */
[--C-:B------:R-:W-:Y:S02]  /*6500*/  SHF.R.U32.HI R7, RZ, 0x10, R6.reuse ;  /* 0x00000010ff077819 */ /* 0x100fe40000011606 */
[----:B------:R-:W-:Y:S02]  /*6510*/  SHF.R.U32.HI R6, RZ, 0x18, R6 ;  /* 0x00000018ff067819 */ /* 0x000fe40000011606 */
[----:B------:R-:W-:Y:S01]  /*6520*/  LOP3.LUT R7, R7, 0xff, RZ, 0xc0, !PT ;  /* 0x000000ff07077812 */ /* 0x000fe200078ec0ff */
[----:B------:R-:W-:Y:S01]  /*6530*/  MUFU.EX2 R86, R86 ;  /* 0x0000005600567308 */ /* 0x000fe20000000800 */
[----:B------:R-:W-:Y:S02]  /*6540*/  LOP3.LUT R4, R4, R11, RZ, 0xc0, !PT ;  /* 0x0000000b04047212 */ /* 0x000fe400078ec0ff */
[----:B------:R-:W-:-:S05]  /*6550*/  PRMT R7, R7, 0x5410, R6 ;  /* 0x0000541007077816 */ /* 0x000fca0000000006 */
[----:B------:R-:W-:Y:S01]  /*6560*/  HSET2.LE.AND R6, R7, R2, PT ;  /* 0x0000000207067233 */ /* 0x000fe20003803000 */
[----:B------:R-:W-:Y:S01]  /*6570*/  LOP3.LUT R7, R136, 0xff, RZ, 0xc0, !PT ;  /* 0x000000ff88077812 */ /* 0x000fe200078ec0ff */
[----:B------:R-:W-:Y:S03]  /*6580*/  MUFU.EX2 R85, R85 ;  /* 0x0000005500557308 */ /* 0x000fe60000000800 */
[----:B------:R-:W-:Y:S02]  /*6590*/  LOP3.LUT R5, R6, R5, RZ, 0xc0, !PT ;  /* 0x0000000506057212 */ /* 0x000fe400078ec0ff */
[----:B------:R-:W-:-:S03]  /*65a0*/  LOP3.LUT R6, R136, 0xffff, RZ, 0xc0, !PT ;  /* 0x0000ffff88067812 */ /* 0x000fc600078ec0ff */
[----:B------:R-:W-:Y:S01]  /*65b0*/  MUFU.EX2 R90, R90 ;  /* 0x0000005a005a7308 */ /* 0x000fe20000000800 */
[----:B------:R-:W-:-:S04]  /*65c0*/  SHF.R.U32.HI R6, RZ, 0x8, R6 ;  /* 0x00000008ff067819 */ /* 0x000fc80000011606 */
[----:B------:R-:W-:-:S05]  /*65d0*/  PRMT R7, R7, 0x5410, R6 ;  /* 0x0000541007077816 */ /* 0x000fca0000000006 */
[----:B------:R-:W-:Y:S01]  /*65e0*/  HSET2.LE.AND R6, R7, R2, PT ;  /* 0x0000000207067233 */ /* 0x000fe20003803000 */
[----:B------:R-:W-:Y:S01]  /*65f0*/  F2FP.PACK_AB R7, R91, R108 ;  /* 0x0000006c5b07723e */ /* 0x000fe200000000ff */
[----:B------:R-:W-:Y:S01]  /*6600*/  FFMA.FTZ R108, R17, c[0x0][0x23c], -R29 ;  /* 0x00008f00116c7a23 */ /* 0x000fe2000001081d */
[----:B------:R-:W-:Y:S02]  /*6610*/  SHF.R.U32.HI R17, RZ, 0x10, R87 ;  /* 0x00000010ff117819 */ /* 0x000fe40000011657 */
[----:B------:R-:W-:Y:S02]  /*6620*/  LOP3.LUT R6, R6, R7, RZ, 0xc0, !PT ;  /* 0x0000000706067212 */ /* 0x000fe400078ec0ff */
[--C-:B------:R-:W-:Y:S01]  /*6630*/  SHF.R.U32.HI R7, RZ, 0x10, R136.reuse ;  /* 0x00000010ff077819 */ /* 0x100fe20000011688 */
[----:B------:R-:W-:Y:S01]  /*6640*/  MUFU.EX2 R108, R108 ;  /* 0x0000006c006c7308 */ /* 0x000fe20000000800 */
[----:B------:R-:W-:Y:S02]  /*6650*/  SHF.R.U32.HI R136, RZ, 0x18, R136 ;  /* 0x00000018ff887819 */ /* 0x000fe40000011688 */
[----:B------:R-:W-:-:S02]  /*6660*/  LOP3.LUT R7, R7, 0xff, RZ, 0xc0, !PT ;  /* 0x000000ff07077812 */ /* 0x000fc400078ec0ff */
[----:B------:R-:W-:Y:S02]  /*6670*/  LOP3.LUT R17, R17, 0xff, RZ, 0xc0, !PT ;  /* 0x000000ff11117812 */ /* 0x000fe400078ec0ff */
[----:B------:R-:W-:-:S05]  /*6680*/  PRMT R7, R7, 0x5410, R136 ;  /* 0x0000541007077816 */ /* 0x000fca0000000088 */
[----:B------:R-:W-:-:S05]  /*6690*/  HSET2.LE.AND R7, R7, R2, PT ;  /* 0x0000000207077233 */ /* 0x000fca0003803000 */
[----:B------:R-:W-:Y:S02]  /*66a0*/  LOP3.LUT R7, R7, R8, RZ, 0xc0, !PT ;  /* 0x0000000807077212 */ /* 0x000fe400078ec0ff */
[----:B------:R-:W1:Y:S05]  /*66b0*/  LDSM.16.MT88.4 R8, [R114+0x6000] ;  /* 0x006000007208783b */ /* 0x000e6a0000004200 */
        /* <DEDUP_REMOVED lines=15> */
[C---:B-1----:R-:W-:Y:S07]  /*67b0*/  HMMA.16816.F32 R76, R4.reuse, R8, R76 ;  /* 0x00000008044c723c */ /* 0x042fee000000184c */
[----:B------:R-:W-:Y:S01]  /*67c0*/  SHF.R.U32.HI R9, RZ, 0x18, R134 ;  /* 0x00000018ff097819 */ /* 0x000fe20000011686 */
[----:B------:R-:W-:Y:S07]  /*67d0*/  HMMA.16816.F32 R80, R4, R10, R80 ;  /* 0x0000000a0450723c */ /* 0x000fee0000001850 */
[C---:B------:R-:W-:Y:S01]  /*67e0*/  LOP3.LUT R7, R134.reuse, 0xffff, RZ, 0xc0, !PT ;  /* 0x0000ffff86077812 */ /* 0x040fe200078ec0ff */
[--C-:B------:R-:W-:Y:S01]  /*67f0*/  FFMA.FTZ R135, R33, c[0x0][0x23c], -R0.reuse ;  /* 0x00008f0021877a23 */ /* 0x100fe20000010800 */
[----:B------:R-:W-:Y:S01]  /*6800*/  LOP3.LUT R4, R134, 0xff, RZ, 0xc0, !PT ;  /* 0x000000ff86047812 */ /* 0x000fe200078ec0ff */
[----:B------:R-:W-:Y:S01]  /*6810*/  FFMA.FTZ R33, R93, c[0x0][0x23c], -R0 ;  /* 0x00008f005d217a23 */ /* 0x000fe20000010800 */
[----:B------:R-:W-:Y:S01]  /*6820*/  SHF.R.U32.HI R7, RZ, 0x8, R7 ;  /* 0x00000008ff077819 */ /* 0x000fe20000011607 */
[----:B------:R-:W-:Y:S01]  /*6830*/  FFMA.FTZ R93, R16, c[0x0][0x23c], -R29 ;  /* 0x00008f00105d7a23 */ /* 0x000fe2000001081d */
[----:B---3--:R-:W-:Y:S01]  /*6840*/  F2FP.PACK_AB R5, R106, R107 ;  /* 0x0000006b6a05723e */ /* 0x008fe200000000ff */
[----:B------:R-:W1:Y:S01]  /*6850*/  MUFU.EX2 R135, R135 ;  /* 0x0000008700877308 */ /* 0x000e620000000800 */
[----:B------:R-:W-:-:S02]  /*6860*/  PRMT R7, R4, 0x5410, R7 ;  /* 0x0000541004077816 */ /* 0x000fc40000000007 */
[----:B------:R-:W-:-:S04]  /*6870*/  SHF.R.U32.HI R4, RZ, 0x10, R134 ;  /* 0x00000010ff047819 */ /* 0x000fc80000011686 */
[----:B------:R-:W-:Y:S01]  /*6880*/  LOP3.LUT R4, R4, 0xff, RZ, 0xc0, !PT ;  /* 0x000000ff04047812 */ /* 0x000fe200078ec0ff */
[----:B------:R-:W2:Y:S03]  /*6890*/  MUFU.EX2 R33, R33 ;  /* 0x0000002100217308 */ /* 0x000ea60000000800 */
[----:B------:R-:W-:Y:S01]  /*68a0*/  PRMT R9, R4, 0x5410, R9 ;  /* 0x0000541004097816 */ /* 0x000fe20000000009 */
[----:B------:R-:W-:Y:S01]  /*68b0*/  HSET2.LE.AND R4, R111, R2, PT ;  /* 0x000000026f047233 */ /* 0x000fe20003803000 */
[----:B-1----:R-:W-:-:S03]  /*68c0*/  F2FP.PACK_AB R6, R94, R135 ;  /* 0x000000875e06723e */ /* 0x002fc600000000ff */
[----:B------:R-:W-:Y:S01]  /*68d0*/  MUFU.EX2 R93, R93 ;  /* 0x0000005d005d7308 */ /* 0x000fe20000000800 */
[----:B------:R-:W-:Y:S01]  /*68e0*/  LOP3.LUT R4, R4, R5, RZ, 0xc0, !PT ;  /* 0x0000000504047212 */ /* 0x000fe200078ec0ff */
[----:B------:R-:W-:Y:S01]  /*68f0*/  HSET2.LE.AND R5, R109, R2, PT ;  /* 0x000000026d057233 */ /* 0x000fe20003803000 */
[----:B------:R-:W-:-:S04]  /*6900*/  FFMA.FTZ R109, R22, c[0x0][0x23c], -R29 ;  /* 0x00008f00166d7a23 */ /* 0x000fc8000001081d */
[----:B------:R-:W-:Y:S01]  /*6910*/  LOP3.LUT R5, R5, R6, RZ, 0xc0, !PT ;  /* 0x0000000605057212 */ /* 0x000fe200078ec0ff */
[--C-:B------:R-:W-:Y:S01]  /*6920*/  HSET2.LE.AND R6, R7, R2.reuse, PT ;  /* 0x0000000207067233 */ /* 0x100fe20003803000 */
[----:B------:R-:W-:Y:S01]  /*6930*/  F2FP.PACK_AB R7, R105, R84 ;  /* 0x000000546907723e */ /* 0x000fe200000000ff */
[----:B------:R-:W-:Y:S01]  /*6940*/  MUFU.EX2 R109, R109 ;  /* 0x0000006d006d7308 */ /* 0x000fe20000000800 */
[----:B--2---:R-:W-:Y:S02]  /*6950*/  F2FP.PACK_AB R8, R86, R33 ;  /* 0x000000215608723e */ /* 0x004fe400000000ff */
[----:B------:R-:W-:Y:S01]  /*6960*/  LOP3.LUT R6, R6, R7, RZ, 0xc0, !PT ;  /* 0x0000000706067212 */ /* 0x000fe200078ec0ff */
        /* <DEDUP_REMOVED lines=21> */
[----:B------:R-:W-:Y:S01]  /*6ac0*/  LOP3.LUT R5, R35, 0xff, RZ, 0xc0, !PT ;  /* 0x000000ff23057812 */ /* 0x000fe200078ec0ff */
[--C-:B------:R-:W-:Y:S01]  /*6ad0*/  FFMA.FTZ R35, R13, c[0x0][0x23c], -R29.reuse ;  /* 0x00008f000d237a23 */ /* 0x100fe2000001081d */
[----:B------:R-:W-:Y:S01]  /*6ae0*/  LOP3.LUT R7, R87, 0xffff, RZ, 0xc0, !PT ;  /* 0x0000ffff57077812 */ /* 0x000fe200078ec0ff */
[----:B------:R-:W-:Y:S01]  /*6af0*/  FADD.FTZ R6, R91, R104 ;  /* 0x000000685b067221 */ /* 0x000fe20000010000 */
[----:B------:R-:W-:Y:S01]  /*6b00*/  PRMT R5, R5, 0x5410, R34 ;  /* 0x0000541005057816 */ /* 0x000fe20000000022 */
[----:B------:R-:W-:Y:S01]  /*6b10*/  FFMA.FTZ R34, R12, c[0x0][0x23c], -R29 ;  /* 0x00008f000c227a23 */ /* 0x000fe2000001081d */
[----:B------:R-:W-:Y:S01]  /*6b20*/  SHF.R.U32.HI R7, RZ, 0x8, R7 ;  /* 0x00000008ff077819 */ /* 0x000fe20000011607 */
[----:B------:R-:W-:Y:S01]  /*6b30*/  MUFU.EX2 R35, R35 ;  /* 0x0000002300237308 */ /* 0x000fe20000000800 */
[----:B------:R-:W-:Y:S01]  /*6b40*/  LOP3.LUT R4, R87, 0xff, RZ, 0xc0, !PT ;  /* 0x000000ff57047812 */ /* 0x000fe200078ec0ff */
[----:B------:R-:W-:Y:S01]  /*6b50*/  FADD.FTZ R107, R107, R6 ;  /* 0x000000066b6b7221 */ /* 0x000fe20000010000 */
[--C-:B------:R-:W-:Y:S01]  /*6b60*/  HSET2.LE.AND R6, R31, R2.reuse, PT ;  /* 0x000000021f067233 */ /* 0x100fe20003803000 */
[----:B------:R-:W-:Y:S01]  /*6b70*/  FFMA.FTZ R91, R18, c[0x0][0x23c], -R29 ;  /* 0x00008f00125b7a23 */ /* 0x000fe2000001081d */
[----:B------:R-:W-:Y:S01]  /*6b80*/  PRMT R13, R4, 0x5410, R7 ;  /* 0x00005410040d7816 */ /* 0x000fe20000000007 */
[----:B------:R-:W-:Y:S01]  /*6b90*/  HSET2.LE.AND R5, R5, R2, PT ;  /* 0x0000000205057233 */ /* 0x000fe20003803000 */
[----:B------:R-:W-:Y:S01]  /*6ba0*/  SHF.R.U32.HI R4, RZ, 0x18, R87 ;  /* 0x00000018ff047819 */ /* 0x000fe20000011657 */
[----:B------:R-:W2:Y:S01]  /*6bb0*/  MUFU.EX2 R34, R34 ;  /* 0x0000002200227308 */ /* 0x000ea20000000800 */
[----:B------:R-:W-:-:S02]  /*6bc0*/  FFMA.FTZ R87, R19, c[0x0][0x23c], -R0 ;  /* 0x00008f0013577a23 */ /* 0x000fc40000010800 */
[----:B------:R-:W-:Y:S01]  /*6bd0*/  PRMT R17, R17, 0x5410, R4 ;  /* 0x0000541011117816 */ /* 0x000fe20000000004 */
[----:B------:R-:W-:Y:S02]  /*6be0*/  FADD.FTZ R4, R89, R92 ;  /* 0x0000005c59047221 */ /* 0x000fe40000010000 */
[--C-:B------:R-:W-:Y:S02]  /*6bf0*/  FFMA.FTZ R89, R14, c[0x0][0x23c], -R29.reuse ;  /* 0x00008f000e597a23 */ /* 0x100fe4000001081d */
[----:B------:R3:W-:Y:S01]  /*6c00*/  MUFU.EX2 R104, R21 ;  /* 0x0000001500687308 */ /* 0x0007e20000000800 */
[----:B------:R-:W-:Y:S01]  /*6c10*/  FADD.FTZ R135, R135, R4 ;  /* 0x0000000487877221 */ /* 0x000fe20000010000 */
[----:B------:R-:W-:Y:S01]  /*6c20*/  F2FP.PACK_AB R4, R90, R85 ;  /* 0x000000555a04723e */ /* 0x000fe200000000ff */
[----:B------:R-:W-:Y:S02]  /*6c30*/  FFMA.FTZ R92, R20, c[0x0][0x23c], -R29 ;  /* 0x00008f00145c7a23 */ /* 0x000fe4000001081d */
[----:B------:R-:W-:-:S02]  /*6c40*/  FADD.FTZ R29, R106, R107 ;  /* 0x0000006b6a1d7221 */ /* 0x000fc40000010000 */
[----:B------:R-:W-:Y:S01]  /*6c50*/  FADD.FTZ R106, R94, R135 ;  /* 0x000000875e6a7221 */ /* 0x000fe20000010000 */
[----:B------:R-:W4:Y:S01]  /*6c60*/  MUFU.EX2 R87, R87 ;  /* 0x0000005700577308 */ /* 0x000f220000000800 */
[----:B--2---:R-:W-:Y:S01]  /*6c70*/  F2FP.PACK_AB R7, R35, R34 ;  /* 0x000000222307723e */ /* 0x004fe200000000ff */
[----:B------:R-:W-:-:S03]  /*6c80*/  FADD.FTZ R84, R84, R29 ;  /* 0x0000001d54547221 */ /* 0x000fc60000010000 */
[----:B------:R-:W-:Y:S02]  /*6c90*/  LOP3.LUT R6, R6, R7, RZ, 0xc0, !PT ;  /* 0x0000000706067212 */ /* 0x000fe400078ec0ff */
[----:B------:R-:W-:Y:S01]  /*6ca0*/  LOP3.LUT R7, R5, R4, RZ, 0xc0, !PT ;  /* 0x0000000405077212 */ /* 0x000fe200078ec0ff */
[--C-:B------:R-:W-:Y:S01]  /*6cb0*/  HSET2.LE.AND R4, R13, R2.reuse, PT ;  /* 0x000000020d047233 */ /* 0x100fe20003803000 */
[----:B------:R-:W-:Y:S01]  /*6cc0*/  F2FP.PACK_AB R5, R108, R93 ;  /* 0x0000005d6c05723e */ /* 0x000fe200000000ff */
[----:B---3--:R-:W2:Y:S01]  /*6cd0*/  LDSM.16.MT88.4 R20, [R112+0x6800] ;  /* 0x006800007014783b */ /* 0x008ea20000004200 */
[----:B------:R-:W-:Y:S02]  /*6ce0*/  MUFU.EX2 R94, R91 ;  /* 0x0000005b005e7308 */ /* 0x000fe40000000800 */
[----:B------:R-:W-:Y:S01]  /*6cf0*/  LOP3.LUT R4, R4, R5, RZ, 0xc0, !PT ;  /* 0x0000000504047212 */ /* 0x000fe200078ec0ff */
[----:B------:R-:W-:Y:S01]  /*6d00*/  HSET2.LE.AND R5, R17, R2, PT ;  /* 0x0000000211057233 */ /* 0x000fe20003803000 */
[----:B----4-:R-:W-:Y:S01]  /*6d10*/  F2FP.PACK_AB R12, R87, R104 ;  /* 0x00000068570c723e */ /* 0x010fe200000000ff */
[----:B------:R-:W3:Y:S03]  /*6d20*/  LDSM.16.MT88.4 R16, [R114+0x7800] ;  /* 0x007800007210783b */ /* 0x000ee60000004200 */
[----:B------:R-:W-:Y:S01]  /*6d30*/  MUFU.EX2 R89, R89 ;  /* 0x0000005900597308 */ /* 0x000fe20000000800 */
[----:B------:R-:W-:-:S02]  /*6d40*/  LOP3.LUT R5, R5, R12, RZ, 0xc0, !PT ;  /* 0x0000000c05057212 */ /* 0x000fc400078ec0ff */
[----:B------:R-:W4:Y:S05]  /*6d50*/  LDSM.16.MT88.4 R12, [R112+0x7800] ;  /* 0x00780000700c783b */ /* 0x000f2a0000004200 */
[C---:B-1----:R-:W-:Y:S01]  /*6d60*/  HMMA.16816.F32 R36, R4.reuse, R8, R36 ;  /* 0x000000080424723c */ /* 0x042fe20000001824 */
[----:B------:R-:W1:Y:S07]  /*6d70*/  MUFU.EX2 R92, R92 ;  /* 0x0000005c005c7308 */ /* 0x000e6e0000000800 */
[----:B------:R-:W-:Y:S01]  /*6d80*/  HMMA.16816.F32 R40, R4, R10, R40 ;  /* 0x0000000a0428723c */ /* 0x000fe20000001828 */
[----:B------:R-:W5:Y:S01]  /*6d90*/  LDSM.16.MT88.4 R8, [R114+0x8800] ;  /* 0x008800007208783b */ /* 0x000f620000004200 */
[----:B-1----:R-:W-:-:S06]  /*6da0*/  F2FP.PACK_AB R95, R109, R92 ;  /* 0x0000005c6d5f723e */ /* 0x002fcc00000000ff */
[C---:B--2---:R-:W-:Y:S07]  /*6db0*/  HMMA.16816.F32 R44, R4.reuse, R20, R44 ;  /* 0x00000014042c723c */ /* 0x044fee000000182c */
[----:B------:R-:W-:Y:S01]  /*6dc0*/  FADD.FTZ R21, R33, R106 ;  /* 0x0000006a21157221 */ /* 0x000fe20000010000 */
[----:B---3--:R-:W-:Y:S01]  /*6dd0*/  HMMA.16816.F32 R56, R4, R18, R56 ;  /* 0x000000120438723c */ /* 0x008fe20000001838 */
[----:B------:R1:W-:Y:S02]  /*6de0*/  MUFU.EX2 R33, R25 ;  /* 0x0000001900217308 */ /* 0x0003e40000000800 */
[----:B------:R-:W-:-:S04]  /*6df0*/  FADD.FTZ R21, R86, R21 ;  /* 0x0000001556157221 */ /* 0x000fc80000010000 */
[----:B------:R-:W-:Y:S01]  /*6e00*/  FADD.FTZ R104, R104, R21 ;  /* 0x0000001568687221 */ /* 0x000fe20000010000 */
[----:B----4-:R-:W-:Y:S03]  /*6e10*/  HMMA.16816.F32 R60, R4, R12, R60 ;  /* 0x0000000c043c723c */ /* 0x010fe6000000183c */
[----:B------:R-:W-:-:S04]  /*6e20*/  FADD.FTZ R104, R87, R104 ;  /* 0x0000006857687221 */ /* 0x000fc80000010000 */
[----:B------:R-:W-:Y:S01]  /*6e30*/  FADD.FTZ R85, R85, R104 ;  /* 0x0000006855557221 */ /* 0x000fe20000010000 */
[----:B------:R-:W-:Y:S01]  /*6e40*/  HMMA.16816.F32 R64, R4, R14, R64 ;  /* 0x0000000e0440723c */ /* 0x000fe20000001840 */
[----:B------:R-:W2:Y:S02]  /*6e50*/  LDSM.16.MT88.4 R12, [R112+0x8800] ;  /* 0x00880000700c783b */ /* 0x000ea40000004200 */
[----:B------:R-:W-:-:S05]  /*6e60*/  FADD.FTZ R90, R90, R85 ;  /* 0x000000555a5a7221 */ /* 0x000fca0000010000 */
[C---:B-----5:R-:W-:Y:S07]  /*6e70*/  HMMA.16816.F32 R68, R4.reuse, R8, R68 ;  /* 0x000000080444723c */ /* 0x060fee0000001844 */
[----:B------:R-:W-:Y:S01]  /*6e80*/  IMAD.WIDE.U32 R8, R28, -0x2daee0ad, RZ ;  /* 0xd2511f531c087825 */ /* 0x000fe200078e00ff */
[----:B------:R-:W-:Y:S04]  /*6e90*/  HMMA.16816.F32 R72, R4, R10, R72 ;  /* 0x0000000a0448723c */ /* 0x000fe80000001848 */
[----:B------:R-:W-:-:S03]  /*6ea0*/  LOP3.LUT R30, R9, UR14, R30, 0x96, !PT ;  /* 0x0000000e091e7c12 */ /* 0x000fc6000f8e961e */
[C---:B------:R-:W-:Y:S01]  /*6eb0*/  LOP3.LUT R10, R8.reuse, 0xffff, RZ, 0xc0, !PT ;  /* 0x0000ffff080a7812 */ /* 0x040fe200078ec0ff */
[C---:B------:R-:W-:Y:S01]  /*6ec0*/  HMMA.16816.F32 R52, R4.reuse, R16, R52 ;  /* 0x000000100434723c */ /* 0x040fe20000001834 */
[--C-:B------:R-:W-:Y:S02]  /*6ed0*/  SHF.R.U32.HI R9, RZ, 0x10, R8.reuse ;  /* 0x00000010ff097819 */ /* 0x100fe40000011608 */
[----:B------:R-:W-:Y:S02]  /*6ee0*/  LOP3.LUT R11, R8, 0xff, RZ, 0xc0, !PT ;  /* 0x000000ff080b7812 */ /* 0x000fe400078ec0ff */
[----:B------:R-:W-:Y:S02]  /*6ef0*/  SHF.R.U32.HI R8, RZ, 0x18, R8 ;  /* 0x00000018ff087819 */ /* 0x000fe40000011608 */
[----:B------:R-:W-:Y:S01]  /*6f00*/  LOP3.LUT R9, R9, 0xff, RZ, 0xc0, !PT ;  /* 0x000000ff09097812 */ /* 0x000fe200078ec0ff */
[----:B------:R-:W-:Y:S01]  /*6f10*/  HMMA.16816.F32 R48, R4, R22, R48 ;  /* 0x000000160430723c */ /* 0x000fe20000001830 */
[----:B------:R-:W-:Y:S01]  /*6f20*/  SHF.R.U32.HI R10, RZ, 0x8, R10 ;  /* 0x00000008ff0a7819 */ /* 0x000fe2000001160a */
[----:B------:R-:W-:Y:S01]  /*6f30*/  LDSM.16.MT88.4 R20, [R114+0x7c00] ;  /* 0x007c00007214783b */ /* 0x000fe20000004200 */
[----:B------:R-:W-:-:S02]  /*6f40*/  PRMT R9, R9, 0x5410, R8 ;  /* 0x0000541009097816 */ /* 0x000fc40000000008 */
[--C-:B------:R-:W-:Y:S02]  /*6f50*/  SHF.R.U32.HI R8, RZ, 0x10, R30.reuse ;  /* 0x00000010ff087819 */ /* 0x100fe4000001161e */
[----:B------:R-:W-:Y:S02]  /*6f60*/  SHF.R.U32.HI R19, RZ, 0x18, R30 ;  /* 0x00000018ff137819 */ /* 0x000fe4000001161e */
[----:B------:R-:W-:Y:S01]  /*6f70*/  LOP3.LUT R8, R8, 0xff, RZ, 0xc0, !PT ;  /* 0x000000ff08087812 */ /* 0x000fe200078ec0ff */
[C---:B--2---:R-:W-:Y:S01]  /*6f80*/  HMMA.16816.F32 R76, R4.reuse, R12, R76 ;  /* 0x0000000c044c723c */ /* 0x044fe2000000184c */
[----:B------:R-:W-:Y:S02]  /*6f90*/  LOP3.LUT R17, R30, 0xffff, RZ, 0xc0, !PT ;  /* 0x0000ffff1e117812 */ /* 0x000fe400078ec0ff */
[----:B------:R-:W-:Y:S02]  /*6fa0*/  PRMT R11, R11, 0x5410, R10 ;  /* 0x000054100b0b7816 */ /* 0x000fe4000000000a */
[----:B------:R-:W-:Y:S01]  /*6fb0*/  PRMT R19, R8, 0x5410, R19 ;  /* 0x0000541008137816 */ /* 0x000fe20000000013 */
[----:B------:R-:W-:Y:S01]  /*6fc0*/  FADD.FTZ R8, R105, R84 ;  /* 0x0000005469087221 */ /* 0x000fe20000010000 */
[----:B------:R-:W-:Y:S01]  /*6fd0*/  SHF.R.U32.HI R17, RZ, 0x8, R17 ;  /* 0x00000008ff117819 */ /* 0x000fe20000011611 */
[----:B------:R-:W-:Y:S01]  /*6fe0*/  HMMA.16816.F32 R80, R4, R14, R80 ;  /* 0x0000000e0450723c */ /* 0x000fe20000001850 */
[----:B------:R-:W-:Y:S01]  /*6ff0*/  LOP3.LUT R10, R30, 0xff, RZ, 0xc0, !PT ;  /* 0x000000ff1e0a7812 */ /* 0x000fe200078ec0ff */
[----:B------:R-:W-:Y:S01]  /*7000*/  FADD.FTZ R91, R93, R8 ;  /* 0x000000085d5b7221 */ /* 0x000fe20000010000 */
[----:B------:R-:W2:Y:S01]  /*7010*/  LDSM.16.MT88.4 R28, [R114+0x6c00] ;  /* 0x006c0000721c783b */ /* 0x000ea20000004200 */
[--C-:B------:R-:W-:Y:S01]  /*7020*/  FFMA.FTZ R8, R24, c[0x0][0x23c], -R0.reuse ;  /* 0x00008f0018087a23 */ /* 0x100fe20000010800 */
[----:B------:R-:W-:Y:S01]  /*7030*/  PRMT R17, R10, 0x5410, R17 ;  /* 0x000054100a117816 */ /* 0x000fe20000000011 */
[--C-:B------:R-:W-:Y:S01]  /*7040*/  FFMA.FTZ R93, R26, c[0x0][0x23c], -R0.reuse ;  /* 0x00008f001a5d7a23 */ /* 0x100fe20000010800 */
[--C-:B------:R-:W-:Y:S01]  /*7050*/  HSET2.LE.AND R6, R11, R2.reuse, PT ;  /* 0x000000020b067233 */ /* 0x100fe20003803000 */
[----:B------:R-:W-:Y:S01]  /*7060*/  FFMA.FTZ R84, R27, c[0x0][0x23c], -R0 ;  /* 0x00008f001b547a23 */ /* 0x000fe20000010800 */
[--C-:B------:R-:W-:Y:S01]  /*7070*/  HSET2.LE.AND R7, R9, R2.reuse, PT ;  /* 0x0000000209077233 */ /* 0x100fe20003803000 */
[----:B------:R3:W4:Y:S01]  /*7080*/  MUFU.EX2 R0, R8 ;  /* 0x0000000800007308 */ /* 0x0007220000000800 */
[--C-:B------:R-:W-:Y:S01]  /*7090*/  HSET2.LE.AND R4, R17, R2.reuse, PT ;  /* 0x0000000211047233 */ /* 0x100fe20003803000 */
[----:B-1----:R-:W1:Y:S01]  /*70a0*/  LDSM.16.MT88.4 R24, [R112+0x6c00] ;  /* 0x006c00007018783b */ /* 0x002e620000004200 */
[----:B------:R-:W-:Y:S01]  /*70b0*/  HSET2.LE.AND R2, R19, R2, PT ;  /* 0x0000000213027233 */ /* 0x000fe20003803000 */
[----:B------:R-:W-:Y:S01]  /*70c0*/  FADD.FTZ R91, R108, R91 ;  /* 0x0000005b6c5b7221 */ /* 0x000fe20000010000 */
[----:B------:R-:W-:Y:S01]  /*70d0*/  F2FP.PACK_AB R5, R94, R89 ;  /* 0x000000595e05723e */ /* 0x000fe200000000ff */
[----:B------:R-:W5:Y:S01]  /*70e0*/  LDSM.16.MT88.4 R16, [R112+0x7c00] ;  /* 0x007c00007010783b */ /* 0x000f620000004200 */
[----:B------:R-:W-:Y:S01]  /*70f0*/  LOP3.LUT R6, R6, R95, RZ, 0xc0, !PT ;  /* 0x0000005f06067212 */ /* 0x000fe200078ec0ff */
[----:B------:R-:W-:Y:S01]  /*7100*/  MUFU.EX2 R93, R93 ;  /* 0x0000005d005d7308 */ /* 0x000fe20000000800 */
[----:B------:R-:W-:Y:S01]  /*7110*/  LOP3.LUT R4, R4, R5, RZ, 0xc0, !PT ;  /* 0x0000000504047212 */ /* 0x000fe200078ec0ff */
[----:B------:R-:W1:Y:S04]  /*7120*/  LDSM.16.MT88.4 R12, [R114+0x8c00] ;  /* 0x008c0000720c783b */ /* 0x000e680000004200 */
[----:B---3--:R-:W3:Y:S02]  /*7130*/  LDSM.16.MT88.4 R8, [R112+0x8c00] ;  /* 0x008c00007008783b */ /* 0x008ee40000004200 */
[----:B------:R-:W2:Y:S01]  /*7140*/  MUFU.EX2 R108, R84 ;  /* 0x00000054006c7308 */ /* 0x000ea20000000800 */
[----:B----4-:R-:W-:Y:S01]  /*7150*/  F2FP.PACK_AB R5, R0, R33 ;  /* 0x000000210005723e */ /* 0x010fe200000000ff */
[----:B------:R-:W-:-:S03]  /*7160*/  FADD.FTZ R33, R33, R90 ;  /* 0x0000005a21217221 */ /* 0x000fc60000010000 */
[----:B------:R-:W-:Y:S02]  /*7170*/  LOP3.LUT R5, R2, R5, RZ, 0xc0, !PT ;  /* 0x0000000502057212 */ /* 0x000fe400078ec0ff */
[----:B--2---:R-:W-:-:S04]  /*7180*/  F2FP.PACK_AB R2, R108, R93 ;  /* 0x0000005d6c02723e */ /* 0x004fc800000000ff */
[----:B------:R-:W-:Y:S01]  /*7190*/  LOP3.LUT R7, R7, R2, RZ, 0xc0, !PT ;  /* 0x0000000207077212 */ /* 0x000fe200078ec0ff */
[----:B------:R-:W-:-:S04]  /*71a0*/  FADD.FTZ R2, R34, R91 ;  /* 0x0000005b22027221 */ /* 0x000fc80000010000 */
[----:B------:R-:W-:Y:S02]  /*71b0*/  FADD.FTZ R2, R35, R2 ;  /* 0x0000000223027221 */ /* 0x000fe40000010000 */
[C---:B------:R-:W-:Y:S02]  /*71c0*/  HMMA.16816.F32 R36, R4.reuse, R28, R36 ;  /* 0x0000001c0424723c */ /* 0x040fe40000001824 */
[----:B------:R-:W-:Y:S02]  /*71d0*/  FADD.FTZ R89, R89, R2 ;  /* 0x0000000259597221 */ /* 0x000fe40000010000 */
[--C-:B------:R-:W-:Y:S02]  /*71e0*/  IMAD.MOV.U32 R2, RZ, RZ, R32.reuse ;  /* 0x000000ffff027224 */ /* 0x100fe400078e0020 */
[----:B------:R-:W-:Y:S02]  /*71f0*/  FADD.FTZ R89, R94, R89 ;  /* 0x000000595e597221 */ /* 0x000fe40000010000 */
[----:B------:R-:W-:Y:S01]  /*7200*/  HMMA.16816.F32 R40, R4, R30, R40 ;  /* 0x0000001e0428723c */ /* 0x000fe20000001828 */
[----:B------:R-:W-:-:S02]  /*7210*/  @P0 IMAD.MOV.U32 R2, RZ, RZ, R32 ;  /* 0x000000ffff020224 */ /* 0x000fc400078e0020 */
[----:B------:R-:W-:-:S04]  /*7220*/  FADD.FTZ R92, R92, R89 ;  /* 0x000000595c5c7221 */ /* 0x000fc80000010000 */
[----:B------:R-:W-:Y:S01]  /*7230*/  FADD.FTZ R109, R109, R92 ;  /* 0x0000005c6d6d7221 */ /* 0x000fe20000010000 */
[C---:B-1----:R-:W-:Y:S08]  /*7240*/  HMMA.16816.F32 R44, R4.reuse, R24, R44 ;  /* 0x00000018042c723c */ /* 0x042ff0000000182c */
[C---:B------:R-:W-:Y:S08]  /*7250*/  HMMA.16816.F32 R48, R4.reuse, R26, R48 ;  /* 0x0000001a0430723c */ /* 0x040ff00000001830 */
[C---:B------:R-:W-:Y:S08]  /*7260*/  HMMA.16816.F32 R52, R4.reuse, R20, R52 ;  /* 0x000000140434723c */ /* 0x040ff00000001834 */
[C---:B------:R-:W-:Y:S08]  /*7270*/  HMMA.16816.F32 R56, R4.reuse, R22, R56 ;  /* 0x000000160438723c */ /* 0x040ff00000001838 */
[C---:B-----5:R-:W-:Y:S08]  /*7280*/  HMMA.16816.F32 R60, R4.reuse, R16, R60 ;  /* 0x00000010043c723c */ /* 0x060ff0000000183c */
[C---:B------:R-:W-:Y:S08]  /*7290*/  HMMA.16816.F32 R64, R4.reuse, R18, R64 ;  /* 0x000000120440723c */ /* 0x040ff00000001840 */
[C---:B------:R-:W-:Y:S08]  /*72a0*/  HMMA.16816.F32 R68, R4.reuse, R12, R68 ;  /* 0x0000000c0444723c */ /* 0x040ff00000001844 */
[C---:B------:R-:W-:Y:S08]  /*72b0*/  HMMA.16816.F32 R72, R4.reuse, R14, R72 ;  /* 0x0000000e0448723c */ /* 0x040ff00000001848 */
[C---:B---3--:R-:W-:Y:S08]  /*72c0*/  HMMA.16816.F32 R76, R4.reuse, R8, R76 ;  /* 0x00000008044c723c */ /* 0x048ff0000000184c */
[----:B------:R-:W-:Y:S07]  /*72d0*/  HMMA.16816.F32 R80, R4, R10, R80 ;  /* 0x0000000a0450723c */ /* 0x000fee0000001850 */
[----:B------:R-:W-:-:S02]  /*72e0*/  FADD.FTZ R4, R0, R33 ;  /* 0x0000002100047221 */ /* 0x000fc40000010000 */
[--C-:B------:R-:W-:Y:S02]  /*72f0*/  IMAD.MOV.U32 R0, RZ, RZ, R3.reuse ;  /* 0x000000ffff007224 */ /* 0x100fe400078e0003 */
[----:B------:R-:W-:Y:S02]  /*7300*/  FADD.FTZ R93, R93, R4 ;  /* 0x000000045d5d7221 */ /* 0x000fe40000010000 */
[----:B------:R-:W-:Y:S02]  /*7310*/  @P0 IMAD.MOV.U32 R0, RZ, RZ, R3 ;  /* 0x000000ffff000224 */ /* 0x000fe400078e0003 */
[----:B------:R-:W-:Y:S01]  /*7320*/  FADD.FTZ R108, R108, R93 ;  /* 0x0000005d6c6c7221 */ /* 0x000fe20000010000 */
[----:B------:R-:W-:Y:S05]  /*7330*/  @P0 BRA `(.L_x_710) ;  /* 0x0000001000000947 */ /* 0x000fea0003800000 */
.L_x_706:
[----:B------:R-:W-:-:S07]  /*7340*/  IADD3 R133, R88, -0x1, RZ ;  /* 0xffffffff58857810 */ /* 0x000fce0007ffe0ff */
.L_x_710:
[----:B------:R-:W-:-:S13]  /*7350*/  ISETP.GE.AND P0, PT, R133, RZ, PT ;  /* 0x000000ff8500720c */ /* 0x000fda0003f06270 */
[----:B------:R-:W-:Y:S05]  /*7360*/  @!P0 BRA `(.L_x_711) ;  /* 0x000027e000008947 */ /* 0x000fea0003800000 */
[----:B------:R-:W1:Y:S01]  /*7370*/  LDC.U8 R132, c[0x0][0x2d8] ;  /* 0x0000b600ff847b82 */ /* 0x000e620000000000 */
[----:B------:R-:W-:Y:S01]  /*7380*/  IMAD.WIDE.U32 R136, R97, -0x326172a9, RZ ;  /* 0xcd9e8d5761887825 */ /* 0x000fe200078e00ff */
[----:B------:R-:W-:Y:S02]  /*7390*/  ISETP.GE.AND P4, PT, R128, c[0x0][0x220], PT ;  /* 0x0000880080007a0c */ /* 0x000fe40003f86270 */
[----:B------:R-:W-:Y:S01]  /*73a0*/  ISETP.GE.AND P3, PT, R122, c[0x0][0x220], PT ;  /* 0x000088007a007a0c */ /* 0x000fe20003f66270 */
[----:B------:R-:W-:Y:S01]  /*73b0*/  IMAD.MOV.U32 R3, RZ, RZ, R0 ;  /* 0x000000ffff037224 */ /* 0x000fe200078e0000 */
[----:B------:R-:W-:Y:S01]  /*73c0*/  LOP3.LUT R134, R137, R99, RZ, 0x3c, !PT ;  /* 0x0000006389867212 */ /* 0x000fe200078e3cff */
[----:B------:R-:W-:Y:S01]  /*73d0*/  IMAD.MOV.U32 R85, RZ, RZ, R2 ;  /* 0x000000ffff557224 */ /* 0x000fe200078e0002 */
[----:B------:R-:W-:Y:S01]  /*73e0*/  ISETP.GE.AND P2, PT, R121, c[0x0][0x220], PT ;  /* 0x0000880079007a0c */ /* 0x000fe20003f46270 */
[----:B------:R-:W-:Y:S01]  /*73f0*/  IMAD.WIDE.U32 R138, R96, -0x2daee0ad, RZ ;  /* 0xd2511f53608a7825 */ /* 0x000fe200078e00ff */
[----:B------:R-:W-:-:S03]  /*7400*/  MOV R140, R100 ;  /* 0x00000064008c7202 */ /* 0x000fc60000000f00 */
[----:B------:R-:W-:-:S04]  /*7410*/  IMAD.WIDE.U32 R134, R134, -0x2daee0ad, RZ ;  /* 0xd2511f5386867825 */ /* 0x000fc800078e00ff */
[----:B------:R-:W-:Y:S01]  /*7420*/  IMAD.MOV.U32 R141, RZ, RZ, R103 ;  /* 0x000000ffff8d7224 */ /* 0x000fe200078e0067 */
[----:B-1----:R-:W-:Y:S01]  /*7430*/  PRMT R132, R132, 0x7054, R132 ;  /* 0x0000705484847816 */ /* 0x002fe20000000084 */
[----:B------:R-:W-:Y:S05]  /*7440*/  BRA `(.L_x_712) ;  /* 0x0000038000007947 */ /* 0x000fea0003800000 */
.L_x_714:
[----:B------:R1:W-:Y:S01]  /*7450*/  @P4 STS [R120+0x3000], RZ ;  /* 0x003000ff78004388 */ /* 0x0003e20000000800 */
[----:B------:R-:W-:Y:S03]  /*7460*/  IADD3 R87, R133, -0x1, RZ ;  /* 0xffffffff85577810 */ /* 0x000fe60007ffe0ff */
[----:B------:R1:W-:Y:S01]  /*7470*/  @P4 STS [R120+0x3004], RZ ;  /* 0x003004ff78004388 */ /* 0x0003e20000000800 */
[----:B------:R-:W-:Y:S01]  /*7480*/  SHF.R.S32.HI R0, RZ, 0x1f, R87 ;  /* 0x0000001fff007819 */ /* 0x000fe20000011457 */
[C---:B------:R-:W-:Y:S02]  /*7490*/  IMAD.WIDE.U32 R88, R87.reuse, c[0x0][0x198], RZ ;  /* 0x0000660057587a25 */ /* 0x040fe400078e00ff */
[----:B------:R1:W-:Y:S02]  /*74a0*/  @P4 STS.64 [R120+0x3008], RZ ;  /* 0x003008ff78004388 */ /* 0x0003e40000000a00 */
[----:B------:R-:W-:Y:S04]  /*74b0*/  IMAD R0, R0, c[0x0][0x198], RZ ;  /* 0x0000660000007a24 */ /* 0x000fe800078e02ff */
[----:B------:R-:W-:Y:S01]  /*74c0*/  IMAD R0, R87, c[0x0][0x19c], R0 ;  /* 0x0000670057007a24 */ /* 0x000fe200078e0200 */
[C---:B------:R-:W-:Y:S03]  /*74d0*/  LEA R87, P1, R88.reuse, R124, 0x6 ;  /* 0x0000007c58577211 */ /* 0x040fe600078230ff */
[----:B------:R-:W-:Y:S01]  /*74e0*/  IMAD.IADD R89, R89, 0x1, R0 ;  /* 0x0000000159597824 */ /* 0x000fe200078e0200 */
[C---:B------:R-:W-:Y:S02]  /*74f0*/  @!P4 LEA R96, P0, R87.reuse, c[0x0][0x168], 0x1 ;  /* 0x00005a005760ca11 */ /* 0x040fe400078008ff */
[C---:B------:R-:W-:Y:S02]  /*7500*/  @!P3 LEA R90, P6, R87.reuse, c[0x0][0x168], 0x1 ;  /* 0x00005a00575aba11 */ /* 0x040fe400078c08ff */
[----:B------:R-:W-:Y:S02]  /*7510*/  LEA.HI.X R2, R88, R127, R89, 0x6, P1 ;  /* 0x0000007f58027211 */ /* 0x000fe400008f3459 */
[C---:B------:R-:W-:Y:S02]  /*7520*/  @!P2 LEA R88, P1, R87.reuse, c[0x0][0x168], 0x1 ;  /* 0x00005a005758aa11 */ /* 0x040fe400078208ff */
[C-C-:B------:R-:W-:Y:S02]  /*7530*/  @!P4 LEA.HI.X R97, R87.reuse, c[0x0][0x16c], R2.reuse, 0x1, P0 ;  /* 0x00005b005761ca11 */ /* 0x140fe400000f0c02 */
[C-C-:B------:R-:W-:Y:S02]  /*7540*/  @!P3 LEA.HI.X R91, R87.reuse, c[0x0][0x16c], R2.reuse, 0x1, P6 ;  /* 0x00005b00575bba11 */ /* 0x140fe400030f0c02 */
[C---:B------:R-:W-:Y:S01]  /*7550*/  @!P2 LEA.HI.X R89, R87.reuse, c[0x0][0x16c], R2, 0x1, P1 ;  /* 0x00005b005759aa11 */ /* 0x040fe200008f0c02 */
[----:B------:R-:W-:Y:S01]  /*7560*/  @!PT LDS RZ, [RZ] ;  /* 0x00000000fffff984 */ /* 0x000fe20000000800 */
[----:B------:R-:W-:Y:S01]  /*7570*/  @!PT LDS RZ, [RZ] ;  /* 0x00000000fffff984 */ /* 0x000fe20000000800 */
[----:B------:R-:W-:Y:S01]  /*7580*/  @!PT LDS RZ, [RZ] ;  /* 0x00000000fffff984 */ /* 0x000fe20000000800 */
[----:B------:R1:W-:Y:S01]  /*7590*/  @!P4 LDGSTS.E.BYPASS.LTC128B.128 [R120+0x3000], [R96.64] ;  /* 0x030000006078cfae */ /* 0x0003e2000b901d56 */
[----:B------:R-:W-:Y:S03]  /*75a0*/  IADD3 R0, P0, R87, UR19, RZ ;  /* 0x0000001357007c10 */ /* 0x000fe6000ff1e0ff */
        /* <DEDUP_REMOVED lines=34> */
.L_x_712:
        /* <DEDUP_REMOVED lines=22> */
[----:B------:R-:W-:Y:S02]  /*7930*/  @!P2 LEA R86, P0, R87, c[0x0][0x170], 0x1 ;  /* 0x00005c005756aa11 */ /* 0x000fe400078008ff */
        /* <DEDUP_REMOVED lines=113> */
.L_x_713:
[----:B------:R-:W-:Y:S01]  /*8050*/  FMNMX.FTZ R0, R4, R85, !PT ;  /* 0x0000005504007209 */ /* 0x000fe20007810000 */
[----:B------:R-:W-:Y:S01]  /*8060*/  IMAD.SHL.U32 R105, R133, 0x2, RZ ;  /* 0x0000000285697824 */ /* 0x000fe200078e00ff */
        /* <DEDUP_REMOVED lines=28> */
[----:B------:R-:W-:Y:S02]  /*8230*/  LOP3.LUT R110, R135, UR12, R138, 0x96, !PT ;  /* 0x0000000c876e7c12 */ /* 0x000fe4000f8e968a */
[----:B------:R-:W-:Y:S02]  /*8240*/  FMNMX.FTZ R88, R33, R0, !PT ;  /* 0x0000000021587209 */ /* 0x000fe40007810000 */
[----:B------:R-:W-:Y:S01]  /*8250*/  FMNMX.FTZ R0, R34, R91, !PT ;  /* 0x0000005b22007209 */ /* 0x000fe20007810000 */
[----:B------:R-:W-:Y:S01]  /*8260*/  IMAD.WIDE.U32 R110, R110, -0x326172a9, RZ ;  /* 0xcd9e8d576e6e7825 */ /* 0x000fe200078e00ff */
[----:B------:R-:W-:Y:S01]  /*8270*/  IADD3 R133, R133, -0x1, RZ ;  /* 0xffffffff85857810 */ /* 0x000fe20007ffe0ff */
[----:B------:R-:W-:Y:S01]  /*8280*/  SHFL.BFLY PT, R91, R88, 0x2, 0x1f ;  /* 0x0c401f00585b7f89 */ /* 0x000fe200000e0000 */
[----:B------:R-:W-:Y:S07]  /*8290*/  FMNMX.FTZ R89, R35, R0, !PT ;  /* 0x0000000023597209 */ /* 0x000fee0007810000 */
[----:B------:R-:W1:Y:S02]  /*82a0*/  SHFL.BFLY PT, R0, R89, 0x2, 0x1f ;  /* 0x0c401f0059007f89 */ /* 0x000e6400000e0000 */
[----:B-1----:R-:W-:Y:S02]  /*82b0*/  FMNMX.FTZ R87, R89, R0, !PT ;  /* 0x0000000059577209 */ /* 0x002fe40007810000 */
[----:B------:R-:W-:Y:S04]  /*82c0*/  FMNMX.FTZ R93, R88, R91, !PT ;  /* 0x0000005b585d7209 */ /* 0x000fe80007810000 */
[----:B------:R-:W1:Y:S08]  /*82d0*/  SHFL.BFLY PT, R0, R87, 0x1, 0x1f ;  /* 0x0c201f0057007f89 */ /* 0x000e7000000e0000 */
[----:B------:R-:W2:Y:S01]  /*82e0*/  SHFL.BFLY PT, R2, R93, 0x1, 0x1f ;  /* 0x0c201f005d027f89 */ /* 0x000ea200000e0000 */
[----:B-1----:R-:W-:Y:S02]  /*82f0*/  FMNMX.FTZ R0, R87, R0, !PT ;  /* 0x0000000057007209 */ /* 0x002fe40007810000 */
[----:B------:R-:W-:Y:S02]  /*8300*/  LOP3.LUT R87, R139, UR25, R105, 0x96, !PT ;  /* 0x000000198b577c12 */ /* 0x000fe4000f8e9669 */
[----:B------:R-:W-:Y:S01]  /*8310*/  IADD3 R105, R105, 0x1, RZ ;  /* 0x0000000169697810 */ /* 0x000fe20007ffe0ff */
        /* <DEDUP_REMOVED lines=10> */
[----:B------:R-:W-:Y:S02]  /*83c0*/  FMUL.FTZ R3, R85, c[0x0][0x23c] ;  /* 0x00008f0055037a20 */ /* 0x000fe40000410000 */
[--C-:B------:R-:W-:Y:S01]  /*83d0*/  FFMA.FTZ R88, R4, c[0x0][0x23c], -R104.reuse ;  /* 0x00008f0004587a23 */ /* 0x100fe20000010868 */
[----:B------:R-:W-:Y:S01]  /*83e0*/  FSEL R102, R102, RZ, P0 ;  /* 0x000000ff66667208 */ /* 0x000fe20000000000 */
[--C-:B------:R-:W-:Y:S02]  /*83f0*/  FFMA.FTZ R143, R8, c[0x0][0x23c], -R104.reuse ;  /* 0x00008f00088f7a23 */ /* 0x100fe40000010868 */
[----:B------:R-:W-:Y:S02]  /*8400*/  FFMA.FTZ R89, R5, c[0x0][0x23c], -R104 ;  /* 0x00008f0005597a23 */ /* 0x000fe40000010868 */
[----:B------:R-:W3:Y:S01]  /*8410*/  MUFU.EX2 R88, R88 ;  /* 0x0000005800587308 */ /* 0x000ee20000000800 */
[--C-:B------:R-:W-:Y:S02]  /*8420*/  FFMA.FTZ R92, R6, c[0x0][0x23c], -R102.reuse ;  /* 0x00008f00065c7a23 */ /* 0x100fe40000010866 */
[--C-:B------:R-:W-:Y:S02]  /*8430*/  FFMA.FTZ R145, R10, c[0x0][0x23c], -R102.reuse ;  /* 0x00008f000a917a23 */ /* 0x100fe40000010866 */
[----:B------:R-:W-:Y:S02]  /*8440*/  FFMA.FTZ R142, R11, c[0x0][0x23c], -R102 ;  /* 0x00008f000b8e7a23 */ /* 0x000fe40000010866 */
[----:B------:R-:W-:Y:S02]  /*8450*/  FFMA.FTZ R101, R17, c[0x0][0x23c], -R104 ;  /* 0x00008f0011657a23 */ /* 0x000fe40000010868 */
[--C-:B------:R-:W-:Y:S01]  /*8460*/  FFMA.FTZ R100, R18, c[0x0][0x23c], -R102.reuse ;  /* 0x00008f0012647a23 */ /* 0x100fe20000010866 */
[----:B------:R-:W-:Y:S01]  /*8470*/  MUFU.EX2 R92, R92 ;  /* 0x0000005c005c7308 */ /* 0x000fe20000000800 */
[----:B------:R-:W-:Y:S02]  /*8480*/  FFMA.FTZ R103, R19, c[0x0][0x23c], -R102 ;  /* 0x00008f0013677a23 */ /* 0x000fe40000010866 */
[----:B------:R-:W-:Y:S02]  /*8490*/  FFMA.FTZ R106, R13, c[0x0][0x23c], -R104 ;  /* 0x00008f000d6a7a23 */ /* 0x000fe40000010868 */
[----:B-1----:R-:W-:Y:S04]  /*84a0*/  IMAD.WIDE.U32 R86, R87, -0x326172a9, RZ ;  /* 0xcd9e8d5757567825 */ /* 0x002fe800078e00ff */
[C---:B--2---:R-:W-:Y:S01]  /*84b0*/  FMUL.FTZ R36, R84.reuse, R36 ;  /* 0x0000002454247220 */ /* 0x044fe20000410000 */
[----:B------:R-:W-:Y:S01]  /*84c0*/  MUFU.EX2 R3, R3 ;  /* 0x0000000300037308 */ /* 0x000fe20000000800 */
[----:B------:R-:W-:Y:S01]  /*84d0*/  LOP3.LUT R86, R111, UR11, R86, 0x96, !PT ;  /* 0x0000000b6f567c12 */ /* 0x000fe2000f8e9656 */
[C---:B------:R-:W-:Y:S01]  /*84e0*/  FMUL.FTZ R37, R84.reuse, R37 ;  /* 0x0000002554257220 */ /* 0x040fe20000410000 */
[----:B------:R-:W-:Y:S01]  /*84f0*/  LOP3.LUT R87, R87, UR13, R136, 0x96, !PT ;  /* 0x0000000d57577c12 */ /* 0x000fe2000f8e9688 */
[C---:B------:R-:W-:Y:S02]  /*8500*/  FMUL.FTZ R40, R84.reuse, R40 ;  /* 0x0000002854287220 */ /* 0x040fe40000410000 */
[----:B------:R-:W-:Y:S02]  /*8510*/  FMUL.FTZ R41, R84, R41 ;  /* 0x0000002954297220 */ /* 0x000fe40000410000 */
[----:B------:R-:W-:Y:S02]  /*8520*/  IMAD.WIDE.U32 R90, R87, -0x2daee0ad, RZ ;  /* 0xd2511f53575a7825 */ /* 0x000fe400078e00ff */
[----:B------:R-:W-:Y:S02]  /*8530*/  MUFU.EX2 R143, R143 ;  /* 0x0000008f008f7308 */ /* 0x000fe40000000800 */
[----:B------:R-:W-:Y:S04]  /*8540*/  IMAD.WIDE.U32 R86, R86, -0x2daee0ad, RZ ;  /* 0xd2511f5356567825 */ /* 0x000fe800078e00ff */
[C---:B------:R-:W-:Y:S01]  /*8550*/  FMUL.FTZ R44, R84.reuse, R44 ;  /* 0x0000002c542c7220 */ /* 0x040fe20000410000 */
[----:B------:R-:W-:Y:S01]  /*8560*/  LOP3.LUT R90, R87, UR8, R90, 0x96, !PT ;  /* 0x00000008575a7c12 */ /* 0x000fe2000f8e965a */
        /* <DEDUP_REMOVED lines=23> */
[----:B---3--:R-:W-:Y:S01]  /*86e0*/  FFMA.FTZ R109, R84, R109, R88 ;  /* 0x0000006d546d7223 */ /* 0x008fe20000010058 */
[----:B------:R-:W-:Y:S01]  /*86f0*/  LOP3.LUT R84, R91, UR10, R134, 0x96, !PT ;  /* 0x0000000a5b547c12 */ /* 0x000fe2000f8e9686 */
[----:B------:R-:W-:Y:S01]  /*8700*/  IMAD.WIDE.U32 R90, R90, -0x326172a9, RZ ;  /* 0xcd9e8d575a5a7825 */ /* 0x000fe200078e00ff */
[----:B-1----:R-:W-:Y:S02]  /*8710*/  F2FP.PACK_AB R88, R89, R88 ;  /* 0x000000585958723e */ /* 0x002fe400000000ff */
[----:B------:R-:W-:Y:S01]  /*8720*/  MUFU.EX2 R103, R103 ;  /* 0x0000006700677308 */ /* 0x000fe20000000800 */
[----:B------:R-:W-:Y:S04]  /*8730*/  IMAD.WIDE.U32 R94, R84, -0x326172a9, RZ ;  /* 0xcd9e8d57545e7825 */ /* 0x000fe800078e00ff */
[----:B------:R-:W-:Y:S01]  /*8740*/  FFMA.FTZ R146, R3, R108, R92 ;  /* 0x0000006c03927223 */ /* 0x000fe2000001005c */
[----:B------:R-:W-:Y:S01]  /*8750*/  LOP3.LUT R84, R95, UR9, R110, 0x96, !PT ;  /* 0x000000095f547c12 */ /* 0x000fe2000f8e966e */
[----:B------:R-:W-:Y:S01]  /*8760*/  FFMA.FTZ R108, R9, c[0x0][0x23c], -R104 ;  /* 0x00008f00096c7a23 */ /* 0x000fe20000010868 */
[----:B------:R-:W-:Y:S01]  /*8770*/  LOP3.LUT R94, R91, UR7, R94, 0x96, !PT ;  /* 0x000000075b5e7c12 */ /* 0x000fe2000f8e965e */
[----:B------:R-:W-:Y:S01]  /*8780*/  FADD.FTZ R109, R89, R109 ;  /* 0x0000006d596d7221 */ /* 0x000fe20000010000 */
[----:B------:R-:W-:Y:S01]  /*8790*/  MUFU.EX2 R100, R100 ;  /* 0x0000006400647308 */ /* 0x000fe20000000800 */
[----:B------:R-:W-:Y:S04]  /*87a0*/  IMAD.WIDE.U32 R96, R84, -0x2daee0ad, RZ ;  /* 0xd2511f5354607825 */ /* 0x000fe800078e00ff */
[----:B------:R-:W-:Y:S01]  /*87b0*/  IMAD.WIDE.U32 R94, R94, -0x2daee0ad, RZ ;  /* 0xd2511f535e5e7825 */ /* 0x000fe200078e00ff */
[----:B------:R-:W-:Y:S03]  /*87c0*/  LOP3.LUT R84, R97, UR6, R86, 0x96, !PT ;  /* 0x0000000661547c12 */ /* 0x000fe6000f8e9656 */
[----:B------:R-:W-:Y:S01]  /*87d0*/  FMUL.FTZ R38, R3, R38 ;  /* 0x0000002603267220 */ /* 0x000fe20000410000 */
[----:B------:R-:W-:Y:S01]  /*87e0*/  LOP3.LUT R96, R95, UR4, R96, 0x96, !PT ;  /* 0x000000045f607c12 */ /* 0x000fe2000f8e9660 */
[----:B------:R-:W1:Y:S01]  /*87f0*/  MUFU.EX2 R108, R108 ;  /* 0x0000006c006c7308 */ /* 0x000e620000000800 */
[----:B------:R-:W-:Y:S04]  /*8800*/  IMAD.WIDE.U32 R86, R84, -0x326172a9, RZ ;  /* 0xcd9e8d5754567825 */ /* 0x000fe800078e00ff */
[----:B------:R-:W-:Y:S01]  /*8810*/  IMAD.WIDE.U32 R96, R96, -0x326172a9, RZ ;  /* 0xcd9e8d5760607825 */ /* 0x000fe200078e00ff */
[----:B------:R-:W-:Y:S03]  /*8820*/  LOP3.LUT R93, R87, UR5, R90, 0x96, !PT ;  /* 0x00000005575d7c12 */ /* 0x000fe6000f8e965a */
[----:B------:R-:W-:Y:S01]  /*8830*/  FFMA.FTZ R95, R7, c[0x0][0x23c], -R102 ;  /* 0x00008f00075f7a23 */ /* 0x000fe20000010866 */
[C---:B------:R-:W-:Y:S01]  /*8840*/  LOP3.LUT R84, R96.reuse, 0xffff, RZ, 0xc0, !PT ;  /* 0x0000ffff60547812 */ /* 0x040fe200078ec0ff */
[C---:B------:R-:W-:Y:S01]  /*8850*/  FMUL.FTZ R39, R3.reuse, R39 ;  /* 0x0000002703277220 */ /* 0x040fe20000410000 */
[----:B------:R-:W-:Y:S01]  /*8860*/  LOP3.LUT R87, R96, 0xff, RZ, 0xc0, !PT ;  /* 0x000000ff60577812 */ /* 0x000fe200078ec0ff */
[----:B------:R-:W-:Y:S01]  /*8870*/  FMUL.FTZ R42, R3, R42 ;  /* 0x0000002a032a7220 */ /* 0x000fe20000410000 */
[----:B------:R-:W-:Y:S01]  /*8880*/  SHF.R.U32.HI R84, RZ, 0x8, R84 ;  /* 0x00000008ff547819 */ /* 0x000fe20000011654 */
[----:B------:R-:W2:Y:S01]  /*8890*/  MUFU.EX2 R95, R95 ;  /* 0x0000005f005f7308 */ /* 0x000ea20000000800 */
[----:B------:R-:W-:Y:S01]  /*88a0*/  LOP3.LUT R89, R97, UR15, R86, 0x96, !PT ;  /* 0x0000000f61597c12 */ /* 0x000fe2000f8e9656 */
[----:B------:R-:W-:Y:S01]  /*88b0*/  FFMA.FTZ R86, R16, c[0x0][0x23c], -R104 ;  /* 0x00008f0010567a23 */ /* 0x000fe20000010868 */
[----:B------:R-:W-:Y:S01]  /*88c0*/  PRMT R87, R87, 0x5410, R84 ;  /* 0x0000541057577816 */ /* 0x000fe20000000054 */
[C---:B------:R-:W-:Y:S01]  /*88d0*/  FMUL.FTZ R43, R3.reuse, R43 ;  /* 0x0000002b032b7220 */ /* 0x040fe20000410000 */
[--C-:B------:R-:W-:Y:S01]  /*88e0*/  SHF.R.U32.HI R84, RZ, 0x10, R96.reuse ;  /* 0x00000010ff547819 */ /* 0x100fe20000011660 */
[C---:B------:R-:W-:Y:S02]  /*88f0*/  FMUL.FTZ R46, R3.reuse, R46 ;  /* 0x0000002e032e7220 */ /* 0x040fe40000410000 */
[--C-:B------:R-:W-:Y:S01]  /*8900*/  HSET2.LE.AND R90, R87, R132.reuse, PT ;  /* 0x00000084575a7233 */ /* 0x100fe20003803000 */
[----:B-1----:R-:W-:Y:S01]  /*8910*/  F2FP.PACK_AB R87, R108, R143 ;  /* 0x0000008f6c57723e */ /* 0x002fe200000000ff */
[----:B------:R-:W1:Y:S01]  /*8920*/  MUFU.EX2 R86, R86 ;  /* 0x0000005600567308 */ /* 0x000e620000000800 */
[----:B------:R-:W-:Y:S01]  /*8930*/  LOP3.LUT R84, R84, 0xff, RZ, 0xc0, !PT ;  /* 0x000000ff54547812 */ /* 0x000fe200078ec0ff */
[C---:B------:R-:W-:Y:S01]  /*8940*/  FMUL.FTZ R47, R3.reuse, R47 ;  /* 0x0000002f032f7220 */ /* 0x040fe20000410000 */
[----:B------:R-:W-:Y:S01]  /*8950*/  LOP3.LUT R90, R90, R87, RZ, 0xc0, !PT ;  /* 0x000000575a5a7212 */ /* 0x000fe200078ec0ff */
[----:B------:R-:W-:Y:S01]  /*8960*/  FMUL.FTZ R50, R3, R50 ;  /* 0x0000003203327220 */ /* 0x000fe20000410000 */
[----:B------:R-:W-:Y:S01]  /*8970*/  SHF.R.U32.HI R87, RZ, 0x18, R96 ;  /* 0x00000018ff577819 */ /* 0x000fe20000011660 */
[----:B------:R-:W-:Y:S03]  /*8980*/  IMAD.WIDE.U32 R96, R93, -0x2daee0ad, RZ ;  /* 0xd2511f535d607825 */ /* 0x000fe600078e00ff */
[----:B------:R-:W-:Y:S01]  /*8990*/  PRMT R87, R84, 0x5410, R87 ;  /* 0x0000541054577816 */ /* 0x000fe20000000057 */
[C---:B------:R-:W-:Y:S01]  /*89a0*/  FMUL.FTZ R51, R3.reuse, R51 ;  /* 0x0000003303337220 */ /* 0x040fe20000410000 */
[----:B------:R-:W-:Y:S01]  /*89b0*/  F2FP.PACK_AB R84, R142, R145 ;  /* 0x000000918e54723e */ /* 0x000fe200000000ff */
[----:B------:R-:W-:Y:S01]  /*89c0*/  FMUL.FTZ R54, R3, R54 ;  /* 0x0000003603367220 */ /* 0x000fe20000410000 */
[----:B------:R-:W-:Y:S01]  /*89d0*/  LOP3.LUT R93, R97, UR14, R94, 0x96, !PT ;  /* 0x0000000e615d7c12 */ /* 0x000fe2000f8e965e */
[--C-:B------:R-:W-:Y:S01]  /*89e0*/  HSET2.LE.AND R91, R87, R132.reuse, PT ;  /* 0x00000084575b7233 */ /* 0x100fe20003803000 */
[C---:B------:R-:W-:Y:S01]  /*89f0*/  LOP3.LUT R87, R96.reuse, 0xff, RZ, 0xc0, !PT ;  /* 0x000000ff60577812 */ /* 0x040fe200078ec0ff */
[----:B--2---:R-:W-:Y:S01]  /*8a00*/  FADD.FTZ R146, R95, R146 ;  /* 0x000000925f927221 */ /* 0x004fe20000010000 */
[----:B------:R-:W-:Y:S01]  /*8a10*/  MUFU.EX2 R106, R106 ;  /* 0x0000006a006a7308 */ /* 0x000fe20000000800 */
[----:B------:R-:W-:Y:S01]  /*8a20*/  FMUL.FTZ R55, R3, R55 ;  /* 0x0000003703377220 */ /* 0x000fe20000410000 */
[----:B------:R-:W-:Y:S01]  /*8a30*/  LOP3.LUT R91, R91, R84, RZ, 0xc0, !PT ;  /* 0x000000545b5b7212 */ /* 0x000fe200078ec0ff */
[C---:B------:R-:W-:Y:S01]  /*8a40*/  FMUL.FTZ R58, R3.reuse, R58 ;  /* 0x0000003a033a7220 */ /* 0x040fe20000410000 */
[----:B------:R-:W-:Y:S01]  /*8a50*/  LOP3.LUT R84, R96, 0xffff, RZ, 0xc0, !PT ;  /* 0x0000ffff60547812 */ /* 0x000fe200078ec0ff */
[C---:B------:R-:W-:Y:S02]  /*8a60*/  FMUL.FTZ R59, R3.reuse, R59 ;  /* 0x0000003b033b7220 */ /* 0x040fe40000410000 */
[C---:B------:R-:W-:Y:S01]  /*8a70*/  FMUL.FTZ R62, R3.reuse, R62 ;  /* 0x0000003e033e7220 */ /* 0x040fe20000410000 */
[----:B------:R-:W-:Y:S01]  /*8a80*/  SHF.R.U32.HI R84, RZ, 0x8, R84 ;  /* 0x00000008ff547819 */ /* 0x000fe20000011654 */
[C---:B------:R-:W-:Y:S02]  /*8a90*/  FMUL.FTZ R63, R3.reuse, R63 ;  /* 0x0000003f033f7220 */ /* 0x040fe40000410000 */
[----:B------:R-:W-:Y:S01]  /*8aa0*/  FMUL.FTZ R66, R3, R66 ;  /* 0x0000004203427220 */ /* 0x000fe20000410000 */
[----:B------:R-:W-:Y:S01]  /*8ab0*/  PRMT R87, R87, 0x5410, R84 ;  /* 0x0000541057577816 */ /* 0x000fe20000000054 */
[C---:B------:R-:W-:Y:S01]  /*8ac0*/  FMUL.FTZ R67, R3.reuse, R67 ;  /* 0x0000004303437220 */ /* 0x040fe20000410000 */
[--C-:B------:R-:W-:Y:S01]  /*8ad0*/  SHF.R.U32.HI R84, RZ, 0x10, R96.reuse ;  /* 0x00000010ff547819 */ /* 0x100fe20000011660 */
[----:B------:R-:W-:Y:S01]  /*8ae0*/  FMUL.FTZ R70, R3, R70 ;  /* 0x0000004603467220 */ /* 0x000fe20000410000 */
[----:B------:R-:W-:Y:S01]  /*8af0*/  SHF.R.U32.HI R96, RZ, 0x18, R96 ;  /* 0x00000018ff607819 */ /* 0x000fe20000011660 */
[--C-:B------:R-:W-:Y:S01]  /*8b00*/  HSET2.LE.AND R98, R87, R132.reuse, PT ;  /* 0x0000008457627233 */ /* 0x100fe20003803000 */
[----:B-1----:R-:W-:Y:S01]  /*8b10*/  F2FP.PACK_AB R87, R101, R86 ;  /* 0x000000566557723e */ /* 0x002fe200000000ff */
[C---:B------:R-:W-:Y:S02]  /*8b20*/  FMUL.FTZ R71, R3.reuse, R71 ;  /* 0x0000004703477220 */ /* 0x040fe40000410000 */
[C---:B------:R-:W-:Y:S01]  /*8b30*/  FMUL.FTZ R74, R3.reuse, R74 ;  /* 0x0000004a034a7220 */ /* 0x040fe20000410000 */
[----:B------:R-:W-:Y:S01]  /*8b40*/  LOP3.LUT R98, R98, R87, RZ, 0xc0, !PT ;  /* 0x0000005762627212 */ /* 0x000fe200078ec0ff */
[C---:B------:R-:W-:Y:S01]  /*8b50*/  FMUL.FTZ R75, R3.reuse, R75 ;  /* 0x0000004b034b7220 */ /* 0x040fe20000410000 */
[----:B------:R-:W-:Y:S01]  /*8b60*/  LOP3.LUT R87, R84, 0xff, RZ, 0xc0, !PT ;  /* 0x000000ff54577812 */ /* 0x000fe200078ec0ff */
[----:B------:R-:W-:Y:S01]  /*8b70*/  FMUL.FTZ R78, R3, R78 ;  /* 0x0000004e034e7220 */ /* 0x000fe20000410000 */
[----:B------:R-:W-:Y:S01]  /*8b80*/  F2FP.PACK_AB R84, R103, R100 ;  /* 0x000000646754723e */ /* 0x000fe200000000ff */
[----:B------:R-:W-:Y:S01]  /*8b90*/  FMUL.FTZ R79, R3, R79 ;  /* 0x0000004f034f7220 */ /* 0x000fe20000410000 */
[----:B------:R-:W-:Y:S01]  /*8ba0*/  PRMT R87, R87, 0x5410, R96 ;  /* 0x0000541057577816 */ /* 0x000fe20000000060 */
[C---:B------:R-:W-:Y:S02]  /*8bb0*/  FMUL.FTZ R82, R3.reuse, R82 ;  /* 0x0000005203527220 */ /* 0x040fe40000410000 */
[----:B------:R-:W-:Y:S02]  /*8bc0*/  FMUL.FTZ R83, R3, R83 ;  /* 0x0000005303537220 */ /* 0x000fe40000410000 */
[--C-:B------:R-:W-:Y:S01]  /*8bd0*/  HSET2.LE.AND R99, R87, R132.reuse, PT ;  /* 0x0000008457637233 */ /* 0x100fe20003803000 */
[----:B------:R-:W-:Y:S01]  /*8be0*/  LOP3.LUT R87, R89, 0xffff, RZ, 0xc0, !PT ;  /* 0x0000ffff59577812 */ /* 0x000fe200078ec0ff */
[--C-:B------:R-:W-:Y:S02]  /*8bf0*/  FFMA.FTZ R144, R14, c[0x0][0x23c], -R102.reuse ;  /* 0x00008f000e907a23 */ /* 0x100fe40000010866 */
[----:B------:R-:W-:Y:S01]  /*8c00*/  FFMA.FTZ R107, R15, c[0x0][0x23c], -R102 ;  /* 0x00008f000f6b7a23 */ /* 0x000fe20000010866 */
[----:B------:R-:W-:Y:S01]  /*8c10*/  LOP3.LUT R99, R99, R84, RZ, 0xc0, !PT ;  /* 0x0000005463637212 */ /* 0x000fe200078ec0ff */
[----:B------:R-:W-:Y:S01]  /*8c20*/  FFMA.FTZ R147, R12, c[0x0][0x23c], -R104 ;  /* 0x00008f000c937a23 */ /* 0x000fe20000010868 */
[----:B------:R-:W-:Y:S01]  /*8c30*/  LOP3.LUT R84, R89, 0xff, RZ, 0xc0, !PT ;  /* 0x000000ff59547812 */ /* 0x000fe200078ec0ff */
[----:B------:R-:W-:Y:S01]  /*8c40*/  MUFU.EX2 R144, R144 ;  /* 0x0000009000907308 */ /* 0x000fe20000000800 */
[----:B------:R-:W-:Y:S01]  /*8c50*/  SHF.R.U32.HI R87, RZ, 0x8, R87 ;  /* 0x00000008ff577819 */ /* 0x000fe20000011657 */
[--C-:B------:R-:W-:Y:S02]  /*8c60*/  FFMA.FTZ R148, R23, c[0x0][0x23c], -R102.reuse ;  /* 0x00008f0017947a23 */ /* 0x100fe40000010866 */
[--C-:B------:R-:W-:Y:S01]  /*8c70*/  FFMA.FTZ R149, R26, c[0x0][0x23c], -R102.reuse ;  /* 0x00008f001a957a23 */ /* 0x100fe20000010866 */
[----:B------:R-:W-:Y:S01]  /*8c80*/  PRMT R87, R84, 0x5410, R87 ;  /* 0x0000541054577816 */ /* 0x000fe20000000057 */
[----:B------:R-:W-:Y:S01]  /*8c90*/  FFMA.FTZ R154, R31, c[0x0][0x23c], -R102 ;  /* 0x00008f001f9a7a23 */ /* 0x000fe20000010866 */
[--C-:B------:R-:W-:Y:S01]  /*8ca0*/  SHF.R.U32.HI R84, RZ, 0x10, R89.reuse ;  /* 0x00000010ff547819 */ /* 0x100fe20000011659 */
[----:B------:R-:W-:Y:S01]  /*8cb0*/  FADD.FTZ R145, R145, R146 ;  /* 0x0000009291917221 */ /* 0x000fe20000010000 */
[----:B------:R-:W-:Y:S01]  /*8cc0*/  SHF.R.U32.HI R89, RZ, 0x18, R89 ;  /* 0x00000018ff597819 */ /* 0x000fe20000011659 */
[--C-:B------:R-:W-:Y:S01]  /*8cd0*/  HSET2.LE.AND R87, R87, R132.reuse, PT ;  /* 0x0000008457577233 */ /* 0x100fe20003803000 */
[----:B------:R-:W-:Y:S01]  /*8ce0*/  LOP3.LUT R84, R84, 0xff, RZ, 0xc0, !PT ;  /* 0x000000ff54547812 */ /* 0x000fe200078ec0ff */
[----:B------:R-:W1:Y:S01]  /*8cf0*/  MUFU.EX2 R147, R147 ;  /* 0x0000009300937308 */ /* 0x000e620000000800 */
[----:B------:R-:W-:Y:S02]  /*8d00*/  FFMA.FTZ R146, R27, c[0x0][0x23c], -R102 ;  /* 0x00008f001b927a23 */ /* 0x000fe40000010866 */
[----:B------:R-:W-:Y:S01]  /*8d10*/  PRMT R89, R84, 0x5410, R89 ;  /* 0x0000541054597816 */ /* 0x000fe20000000059 */
[--C-:B------:R-:W-:Y:S01]  /*8d20*/  FFMA.FTZ R151, R24, c[0x0][0x23c], -R104.reuse ;  /* 0x00008f0018977a23 */ /* 0x100fe20000010868 */
[----:B------:R-:W-:Y:S01]  /*8d30*/  F2FP.PACK_AB R84, R95, R92 ;  /* 0x0000005c5f54723e */ /* 0x000fe200000000ff */
[----:B------:R-:W-:Y:S01]  /*8d40*/  FFMA.FTZ R150, R28, c[0x0][0x23c], -R104 ;  /* 0x00008f001c967a23 */ /* 0x000fe20000010868 */
[----:B------:R-:W-:Y:S01]  /*8d50*/  LOP3.LUT R88, R87, R88, RZ, 0xc0, !PT ;  /* 0x0000005857587212 */ /* 0x000fe200078ec0ff */
[--C-:B------:R-:W-:Y:S01]  /*8d60*/  HSET2.LE.AND R89, R89, R132.reuse, PT ;  /* 0x0000008459597233 */ /* 0x100fe20003803000 */
[----:B------:R-:W-:Y:S01]  /*8d70*/  LOP3.LUT R87, R93, 0xff, RZ, 0xc0, !PT ;  /* 0x000000ff5d577812 */ /* 0x000fe200078ec0ff */
[----:B------:R-:W2:Y:S01]  /*8d80*/  MUFU.EX2 R107, R107 ;  /* 0x0000006b006b7308 */ /* 0x000ea20000000800 */
[----:B------:R-:W-:Y:S02]  /*8d90*/  IMAD.MOV.U32 R3, RZ, RZ, R0 ;  /* 0x000000ffff037224 */ /* 0x000fe400078e0000 */
[----:B------:R-:W-:Y:S01]  /*8da0*/  LOP3.LUT R89, R89, R84, RZ, 0xc0, !PT ;  /* 0x0000005459597212 */ /* 0x000fe200078ec0ff */
[----:B------:R-:W-:Y:S01]  /*8db0*/  IMAD.MOV.U32 R85, RZ, RZ, R2 ;  /* 0x000000ffff557224 */ /* 0x000fe200078e0002 */
[----:B------:R-:W-:Y:S04]  /*8dc0*/  LOP3.LUT R84, R93, 0xffff, RZ, 0xc0, !PT ;  /* 0x0000ffff5d547812 */ /* 0x000fe800078ec0ff */
[----:B------:R-:W-:Y:S01]  /*8dd0*/  SHF.R.U32.HI R84, RZ, 0x8, R84 ;  /* 0x00000008ff547819 */ /* 0x000fe20000011654 */
[----:B------:R-:W-:Y:S03]  /*8de0*/  MUFU.EX2 R148, R148 ;  /* 0x0000009400947308 */ /* 0x000fe60000000800 */
[----:B------:R-:W-:Y:S02]  /*8df0*/  PRMT R87, R87, 0x5410, R84 ;  /* 0x0000541057577816 */ /* 0x000fe40000000054 */
[--C-:B------:R-:W-:Y:S02]  /*8e00*/  SHF.R.U32.HI R84, RZ, 0x10, R93.reuse ;  /* 0x00000010ff547819 */ /* 0x100fe4000001165d */
[----:B------:R-:W-:Y:S01]  /*8e10*/  SHF.R.U32.HI R93, RZ, 0x18, R93 ;  /* 0x00000018ff5d7819 */ /* 0x000fe2000001165d */
[--C-:B------:R-:W-:Y:S01]  /*8e20*/  HSET2.LE.AND R96, R87, R132.reuse, PT ;  /* 0x0000008457607233 */ /* 0x100fe20003803000 */
[----:B------:R-:W-:Y:S01]  /*8e30*/  LOP3.LUT R84, R84, 0xff, RZ, 0xc0, !PT ;  /* 0x000000ff54547812 */ /* 0x000fe200078ec0ff */
[----:B------:R-:W-:Y:S01]  /*8e40*/  MUFU.EX2 R151, R151 ;  /* 0x0000009700977308 */ /* 0x000fe20000000800 */
[----:B-1----:R-:W-:Y:S02]  /*8e50*/  F2FP.PACK_AB R87, R106, R147 ;  /* 0x000000936a57723e */ /* 0x002fe400000000ff */
[----:B------:R-:W-:Y:S02]  /*8e60*/  PRMT R93, R84, 0x5410, R93 ;  /* 0x00005410545d7816 */ /* 0x000fe4000000005d */
[----:B--2---:R-:W-:Y:S02]  /*8e70*/  F2FP.PACK_AB R84, R107, R144 ;  /* 0x000000906b54723e */ /* 0x004fe400000000ff */
[----:B------:R-:W-:Y:S01]  /*8e80*/  LOP3.LUT R96, R96, R87, RZ, 0xc0, !PT ;  /* 0x0000005760607212 */ /* 0x000fe200078ec0ff */
[--C-:B------:R-:W-:Y:S02]  /*8e90*/  HSET2.LE.AND R97, R93, R132.reuse, PT ;  /* 0x000000845d617233 */ /* 0x100fe40003803000 */
[----:B------:R-:W1:Y:S01]  /*8ea0*/  LDSM.16.MT88.4 R92, [R114+0x6000] ;  /* 0x00600000725c783b */ /* 0x000e620000004200 */
[----:B------:R-:W-:Y:S02]  /*8eb0*/  MUFU.EX2 R149, R149 ;  /* 0x0000009500957308 */ /* 0x000fe40000000800 */
[----:B------:R-:W-:Y:S02]  /*8ec0*/  LOP3.LUT R97, R97, R84, RZ, 0xc0, !PT ;  /* 0x0000005461617212 */ /* 0x000fe400078ec0ff */
[----:B------:R-:W-:Y:S01]  /*8ed0*/  LOP3.LUT R84, R139, UR25, R105, 0x96, !PT ;  /* 0x000000198b547c12 */ /* 0x000fe2000f8e9669 */
[----:B------:R-:W-:Y:S05]  /*8ee0*/  FFMA.FTZ R105, R22, c[0x0][0x23c], -R102 ;  /* 0x00008f0016697a23 */ /* 0x000fea0000010866 */
[----:B------:R-:W-:Y:S10]  /*8ef0*/  MUFU.EX2 R146, R146 ;  /* 0x0000009200927308 */ /* 0x000ff40000000800 */
[----:B------:R-:W2:Y:S10]  /*8f00*/  MUFU.EX2 R105, R105 ;  /* 0x0000006900697308 */ /* 0x000eb40000000800 */
[----:B------:R-:W-:Y:S01]  /*8f10*/  MUFU.EX2 R150, R150 ;  /* 0x0000009600967308 */ /* 0x000fe20000000800 */
        /* <DEDUP_REMOVED lines=34> */
[----:B------:R-:W-:Y:S01]  /*9140*/  IMAD.WIDE.U32 R88, R84, -0x326172a9, RZ ;  /* 0xcd9e8d5754587825 */ /* 0x000fe200078e00ff */
[----:B------:R-:W-:Y:S04]  /*9150*/  HMMA.16816.F32 R80, R96, R90, R80 ;  /* 0x0000005a6050723c */ /* 0x000fe80000001850 */
[----:B------:R-:W-:Y:S02]  /*9160*/  LOP3.LUT R87, R89, UR13, R136, 0x96, !PT ;  /* 0x0000000d59577c12 */ /* 0x000fe4000f8e9688 */
[----:B------:R-:W-:Y:S03]  /*9170*/  LOP3.LUT R84, R111, UR11, R88, 0x96, !PT ;  /* 0x0000000b6f547c12 */ /* 0x000fe6000f8e9658 */
[----:B------:R-:W-:Y:S04]  /*9180*/  IMAD.WIDE.U32 R88, R87, -0x2daee0ad, RZ ;  /* 0xd2511f5357587825 */ /* 0x000fe800078e00ff */
[----:B------:R-:W-:Y:S01]  /*9190*/  IMAD.WIDE.U32 R98, R84, -0x2daee0ad, RZ ;  /* 0xd2511f5354627825 */ /* 0x000fe200078e00ff */
[----:B------:R-:W-:Y:S03]  /*91a0*/  LOP3.LUT R84, R89, UR10, R134, 0x96, !PT ;  /* 0x0000000a59547c12 */ /* 0x000fe6000f8e9686 */
[----:B------:R-:W-:Y:S01]  /*91b0*/  FFMA.FTZ R87, R21, c[0x0][0x23c], -R104 ;  /* 0x00008f0015577a23 */ /* 0x000fe20000010868 */
[----:B------:R-:W-:Y:S01]  /*91c0*/  LOP3.LUT R96, R99, UR8, R88, 0x96, !PT ;  /* 0x0000000863607c12 */ /* 0x000fe2000f8e9658 */
[----:B------:R-:W-:Y:S04]  /*91d0*/  IMAD.WIDE.U32 R152, R84, -0x326172a9, RZ ;  /* 0xcd9e8d5754987825 */ /* 0x000fe800078e00ff */
[----:B------:R-:W-:Y:S01]  /*91e0*/  IMAD.WIDE.U32 R96, R96, -0x326172a9, RZ ;  /* 0xcd9e8d5760607825 */ /* 0x000fe200078e00ff */
[----:B------:R-:W-:Y:S01]  /*91f0*/  LOP3.LUT R111, R153, UR9, R110, 0x96, !PT ;  /* 0x00000009996f7c12 */ /* 0x000fe2000f8e966e */
[----:B------:R-:W-:Y:S02]  /*9200*/  MUFU.EX2 R87, R87 ;  /* 0x0000005700577308 */ /* 0x000fe40000000800 */
[----:B------:R-:W-:Y:S01]  /*9210*/  FFMA.FTZ R110, R20, c[0x0][0x23c], -R104 ;  /* 0x00008f00146e7a23 */ /* 0x000fe20000010868 */
[----:B------:R-:W-:Y:S01]  /*9220*/  LOP3.LUT R152, R97, UR7, R152, 0x96, !PT ;  /* 0x0000000761987c12 */ /* 0x000fe2000f8e9698 */
[----:B------:R-:W-:Y:S04]  /*9230*/  IMAD.WIDE.U32 R94, R111, -0x2daee0ad, RZ ;  /* 0xd2511f536f5e7825 */ /* 0x000fe800078e00ff */
[----:B------:R-:W-:Y:S01]  /*9240*/  IMAD.WIDE.U32 R152, R152, -0x2daee0ad, RZ ;  /* 0xd2511f5398987825 */ /* 0x000fe200078e00ff */
[----:B------:R-:W-:Y:S01]  /*9250*/  LOP3.LUT R98, R95, UR6, R98, 0x96, !PT ;  /* 0x000000065f627c12 */ /* 0x000fe2000f8e9662 */
[----:B------:R-:W1:Y:S02]  /*9260*/  MUFU.EX2 R110, R110 ;  /* 0x0000006e006e7308 */ /* 0x000e640000000800 */
[----:B------:R-:W-:Y:S01]  /*9270*/  FFMA.FTZ R111, R32, c[0x0][0x23c], -R104 ;  /* 0x00008f00206f7a23 */ /* 0x000fe20000010868 */
[----:B------:R-:W-:Y:S01]  /*9280*/  LOP3.LUT R94, R153, UR4, R94, 0x96, !PT ;  /* 0x00000004995e7c12 */ /* 0x000fe2000f8e965e */
[----:B------:R-:W-:Y:S04]  /*9290*/  IMAD.WIDE.U32 R98, R98, -0x326172a9, RZ ;  /* 0xcd9e8d5762627825 */ /* 0x000fe800078e00ff */
[----:B------:R-:W-:Y:S01]  /*92a0*/  IMAD.WIDE.U32 R94, R94, -0x326172a9, RZ ;  /* 0xcd9e8d575e5e7825 */ /* 0x000fe200078e00ff */
[----:B------:R-:W-:Y:S03]  /*92b0*/  LOP3.LUT R96, R99, UR5, R96, 0x96, !PT ;  /* 0x0000000563607c12 */ /* 0x000fe6000f8e9660 */
[----:B------:R-:W-:Y:S01]  /*92c0*/  FFMA.FTZ R153, R29, c[0x0][0x23c], -R104 ;  /* 0x00008f001d997a23 */ /* 0x000fe20000010868 */
[----:B------:R-:W-:Y:S01]  /*92d0*/  LOP3.LUT R88, R95, UR15, R98, 0x96, !PT ;  /* 0x0000000f5f587c12 */ /* 0x000fe2000f8e9662 */
[----:B------:R-:W-:Y:S01]  /*92e0*/  FADD.FTZ R29, R143, R109 ;  /* 0x0000006d8f1d7221 */ /* 0x000fe20000010000 */
[----:B------:R-:W-:Y:S01]  /*92f0*/  LOP3.LUT R90, R94, 0xffff, RZ, 0xc0, !PT ;  /* 0x0000ffff5e5a7812 */ /* 0x000fe200078ec0ff */
[--C-:B------:R-:W-:Y:S01]  /*9300*/  FFMA.FTZ R109, R34, c[0x0][0x23c], -R102.reuse ;  /* 0x00008f00226d7a23 */ /* 0x100fe20000010866 */
[----:B------:R-:W-:Y:S01]  /*9310*/  LOP3.LUT R84, R88, 0xffff, RZ, 0xc0, !PT ;  /* 0x0000ffff58547812 */ /* 0x000fe200078ec0ff */
[--C-:B------:R-:W-:Y:S01]  /*9320*/  FFMA.FTZ R143, R30, c[0x0][0x23c], -R102.reuse ;  /* 0x00008f001e8f7a23 */ /* 0x100fe20000010866 */
[----:B------:R-:W-:Y:S01]  /*9330*/  LOP3.LUT R95, R94, 0xff, RZ, 0xc0, !PT ;  /* 0x000000ff5e5f7812 */ /* 0x000fe200078ec0ff */
[----:B------:R-:W-:Y:S01]  /*9340*/  FFMA.FTZ R102, R35, c[0x0][0x23c], -R102 ;  /* 0x00008f0023667a23 */ /* 0x000fe20000010866 */
[----:B------:R-:W-:Y:S01]  /*9350*/  SHF.R.U32.HI R97, RZ, 0x10, R94 ;  /* 0x00000010ff617819 */ /* 0x000fe2000001165e */
[----:B------:R-:W-:Y:S01]  /*9360*/  FADD.FTZ R108, R108, R29 ;  /* 0x0000001d6c6c7221 */ /* 0x000fe20000010000 */
[----:B------:R-:W-:Y:S01]  /*9370*/  LOP3.LUT R93, R88, 0xff, RZ, 0xc0, !PT ;  /* 0x000000ff585d7812 */ /* 0x000fe200078ec0ff */
[----:B------:R-:W-:Y:S01]  /*9380*/  FADD.FTZ R35, R142, R145 ;  /* 0x000000918e237221 */ /* 0x000fe20000010000 */
[----:B------:R-:W-:Y:S01]  /*9390*/  SHF.R.U32.HI R84, RZ, 0x8, R84 ;  /* 0x00000008ff547819 */ /* 0x000fe20000011654 */
[----:B------:R-:W-:Y:S01]  /*93a0*/  IMAD.WIDE.U32 R156, R96, -0x2daee0ad, RZ ;  /* 0xd2511f53609c7825 */ /* 0x000fe200078e00ff */
[----:B------:R-:W-:Y:S01]  /*93b0*/  SHF.R.U32.HI R90, RZ, 0x8, R90 ;  /* 0x00000008ff5a7819 */ /* 0x000fe2000001165a */
[----:B------:R3:W-:Y:S01]  /*93c0*/  MUFU.EX2 R145, R153 ;  /* 0x0000009900917308 */ /* 0x0007e20000000800 */
[----:B------:R-:W-:Y:S02]  /*93d0*/  SHF.R.U32.HI R155, RZ, 0x10, R88 ;  /* 0x00000010ff9b7819 */ /* 0x000fe40000011658 */
[----:B------:R-:W-:Y:S01]  /*93e0*/  PRMT R93, R93, 0x5410, R84 ;  /* 0x000054105d5d7816 */ /* 0x000fe20000000054 */
[----:B------:R-:W-:Y:S01]  /*93f0*/  FFMA.FTZ R84, R25, c[0x0][0x23c], -R104 ;  /* 0x00008f0019547a23 */ /* 0x000fe20000010868 */
[----:B------:R-:W-:Y:S01]  /*9400*/  PRMT R95, R95, 0x5410, R90 ;  /* 0x000054105f5f7816 */ /* 0x000fe2000000005a */
[----:B------:R-:W-:Y:S01]  /*9410*/  FFMA.FTZ R104, R33, c[0x0][0x23c], -R104 ;  /* 0x00008f0021687a23 */ /* 0x000fe20000010868 */
[----:B------:R-:W-:Y:S01]  /*9420*/  SHF.R.U32.HI R90, RZ, 0x18, R94 ;  /* 0x00000018ff5a7819 */ /* 0x000fe2000001165e */
[--C-:B------:R-:W-:Y:S01]  /*9430*/  HSET2.LE.AND R32, R93, R132.reuse, PT ;  /* 0x000000845d207233 */ /* 0x100fe20003803000 */
[----:B------:R-:W-:Y:S01]  /*9440*/  SHF.R.U32.HI R88, RZ, 0x18, R88 ;  /* 0x00000018ff587819 */ /* 0x000fe20000011658 */
[----:B------:R-:W4:Y:S01]  /*9450*/  MUFU.EX2 R84, R84 ;  /* 0x0000005400547308 */ /* 0x000f220000000800 */
[----:B------:R-:W-:Y:S01]  /*9460*/  LOP3.LUT R97, R97, 0xff, RZ, 0xc0, !PT ;  /* 0x000000ff61617812 */ /* 0x000fe200078ec0ff */
[--C-:B------:R-:W-:Y:S01]  /*9470*/  HSET2.LE.AND R34, R95, R132.reuse, PT ;  /* 0x000000845f227233 */ /* 0x100fe20003803000 */
[----:B------:R-:W-:Y:S01]  /*9480*/  LOP3.LUT R155, R155, 0xff, RZ, 0xc0, !PT ;  /* 0x000000ff9b9b7812 */ /* 0x000fe200078ec0ff */
[----:B------:R-:W-:Y:S01]  /*9490*/  LDSM.16.MT88.4 R92, [R112+0x6800] ;  /* 0x00680000705c783b */ /* 0x000fe20000004200 */
[----:B------:R-:W-:Y:S02]  /*94a0*/  PRMT R97, R97, 0x5410, R90 ;  /* 0x0000541061617816 */ /* 0x000fe4000000005a */
[----:B------:R-:W-:Y:S02]  /*94b0*/  PRMT R155, R155, 0x5410, R88 ;  /* 0x000054109b9b7816 */ /* 0x000fe40000000058 */
[----:B--2---:R-:W-:Y:S01]  /*94c0*/  F2FP.PACK_AB R30, R148, R105 ;  /* 0x00000069941e723e */ /* 0x004fe200000000ff */
[----:B------:R-:W-:Y:S01]  /*94d0*/  MUFU.EX2 R143, R143 ;  /* 0x0000008f008f7308 */ /* 0x000fe20000000800 */
[----:B-1----:R-:W-:Y:S01]  /*94e0*/  F2FP.PACK_AB R31, R87, R110 ;  /* 0x0000006e571f723e */ /* 0x002fe200000000ff */
[----:B------:R-:W1:Y:S01]  /*94f0*/  LDSM.16.MT88.4 R88, [R114+0x6800] ;  /* 0x006800007258783b */ /* 0x000e620000004200 */
[--C-:B------:R-:W-:Y:S01]  /*9500*/  HSET2.LE.AND R33, R155, R132.reuse, PT ;  /* 0x000000849b217233 */ /* 0x100fe20003803000 */
[----:B---3--:R-:W-:Y:S02]  /*9510*/  LOP3.LUT R153, R157, UR14, R152, 0x96, !PT ;  /* 0x0000000e9d997c12 */ /* 0x008fe4000f8e9698 */
[----:B------:R-:W-:Y:S02]  /*9520*/  LOP3.LUT R32, R32, R31, RZ, 0xc0, !PT ;  /* 0x0000001f20207212 */ /* 0x000fe400078ec0ff */
[----:B------:R-:W-:Y:S02]  /*9530*/  LOP3.LUT R33, R33, R30, RZ, 0xc0, !PT ;  /* 0x0000001e21217212 */ /* 0x000fe400078ec0ff */
[----:B------:R-:W-:Y:S01]  /*9540*/  F2FP.PACK_AB R30, R146, R149 ;  /* 0x00000095921e723e */ /* 0x000fe200000000ff */
[----:B------:R-:W-:Y:S01]  /*9550*/  MUFU.EX2 R152, R109 ;  /* 0x0000006d00987308 */ /* 0x000fe20000000800 */
[----:B------:R-:W-:Y:S02]  /*9560*/  SHF.R.U32.HI R31, RZ, 0x10, R156 ;  /* 0x00000010ff1f7819 */ /* 0x000fe4000001169c */
[----:B----4-:R-:W-:Y:S04]  /*9570*/  F2FP.PACK_AB R29, R84, R151 ;  /* 0x00000097541d723e */ /* 0x010fe800000000ff */
[----:B------:R-:W-:Y:S01]  /*9580*/  LOP3.LUT R34, R34, R29, RZ, 0xc0, !PT ;  /* 0x0000001d22227212 */ /* 0x000fe200078ec0ff */
[----:B------:R-:W-:Y:S02]  /*9590*/  FADD.FTZ R29, R147, R108 ;  /* 0x0000006c931d7221 */ /* 0x000fe40000010000 */
[----:B------:R-:W-:Y:S01]  /*95a0*/  FADD.FTZ R108, R144, R35 ;  /* 0x00000023906c7221 */ /* 0x000fe20000010000 */
[--C-:B------:R-:W-:Y:S01]  /*95b0*/  HSET2.LE.AND R35, R97, R132.reuse, PT ;  /* 0x0000008461237233 */ /* 0x100fe20003803000 */
[----:B------:R-:W-:Y:S01]  /*95c0*/  FADD.FTZ R29, R106, R29 ;  /* 0x0000001d6a1d7221 */ /* 0x000fe20000010000 */
[----:B------:R-:W-:Y:S01]  /*95d0*/  LDSM.16.MT88.4 R96, [R112+0x8800] ;  /* 0x008800007060783b */ /* 0x000fe20000004200 */
[----:B------:R-:W-:Y:S01]  /*95e0*/  FADD.FTZ R155, R107, R108 ;  /* 0x0000006c6b9b7221 */ /* 0x000fe20000010000 */
[----:B------:R-:W-:Y:S01]  /*95f0*/  MUFU.EX2 R144, R111 ;  /* 0x0000006f00907308 */ /* 0x000fe20000000800 */
[----:B------:R-:W-:Y:S01]  /*9600*/  LOP3.LUT R35, R35, R30, RZ, 0xc0, !PT ;  /* 0x0000001e23237212 */ /* 0x000fe200078ec0ff */
[----:B------:R-:W-:Y:S01]  /*9610*/  FADD.FTZ R86, R86, R29 ;  /* 0x0000001d56567221 */ /* 0x000fe20000010000 */
[----:B------:R-:W-:Y:S01]  /*9620*/  LOP3.LUT R30, R156, 0xffff, RZ, 0xc0, !PT ;  /* 0x0000ffff9c1e7812 */ /* 0x000fe200078ec0ff */
[----:B------:R-:W-:Y:S01]  /*9630*/  FADD.FTZ R100, R100, R155 ;  /* 0x0000009b64647221 */ /* 0x000fe20000010000 */
[----:B------:R-:W-:Y:S01]  /*9640*/  LOP3.LUT R107, R31, 0xff, RZ, 0xc0, !PT ;  /* 0x000000ff1f6b7812 */ /* 0x000fe200078ec0ff */
[----:B------:R-:W-:Y:S01]  /*9650*/  FADD.FTZ R101, R101, R86 ;  /* 0x0000005665657221 */ /* 0x000fe20000010000 */
[----:B------:R-:W-:Y:S01]  /*9660*/  LOP3.LUT R31, R153, 0xff, RZ, 0xc0, !PT ;  /* 0x000000ff991f7812 */ /* 0x000fe200078ec0ff */
[----:B------:R-:W-:Y:S02]  /*9670*/  FADD.FTZ R100, R103, R100 ;  /* 0x0000006467647221 */ /* 0x000fe40000010000 */
[----:B------:R-:W-:Y:S01]  /*9680*/  FADD.FTZ R86, R110, R101 ;  /* 0x000000656e567221 */ /* 0x000fe20000010000 */
[----:B------:R2:W3:Y:S03]  /*9690*/  MUFU.EX2 R147, R104 ;  /* 0x0000006800937308 */ /* 0x0004e60000000800 */
[----:B------:R-:W-:Y:S01]  /*96a0*/  FADD.FTZ R86, R87, R86 ;  /* 0x0000005657567221 */ /* 0x000fe20000010000 */
[C---:B-1----:R-:W-:Y:S03]  /*96b0*/  HMMA.16816.F32 R36, R32.reuse, R88, R36 ;  /* 0x000000582024723c */ /* 0x042fe60000001824 */
[----:B------:R-:W-:Y:S03]  /*96c0*/  FADD.FTZ R151, R151, R86 ;  /* 0x0000005697977221 */ /* 0x000fe60000010000 */
[----:B------:R-:W1:Y:S01]  /*96d0*/  MUFU.EX2 R142, R154 ;  /* 0x0000009a008e7308 */ /* 0x000e620000000800 */
[----:B------:R-:W-:Y:S01]  /*96e0*/  FADD.FTZ R151, R84, R151 ;  /* 0x0000009754977221 */ /* 0x000fe20000010000 */
[C---:B------:R-:W-:Y:S01]  /*96f0*/  HMMA.16816.F32 R40, R32.reuse, R90, R40 ;  /* 0x0000005a2028723c */ /* 0x040fe20000001828 */
[----:B------:R-:W4:Y:S07]  /*9700*/  LDSM.16.MT88.4 R88, [R114+0x7800] ;  /* 0x007800007258783b */ /* 0x000f2e0000004200 */
[C---:B------:R-:W-:Y:S01]  /*9710*/  HMMA.16816.F32 R44, R32.reuse, R92, R44 ;  /* 0x0000005c202c723c */ /* 0x040fe2000000182c */
[----:B--2---:R-:W-:Y:S03]  /*9720*/  LOP3.LUT R104, R153, 0xffff, RZ, 0xc0, !PT ;  /* 0x0000ffff99687812 */ /* 0x004fe600078ec0ff */
[----:B---3--:R-:W-:Y:S04]  /*9730*/  F2FP.PACK_AB R29, R147, R144 ;  /* 0x00000090931d723e */ /* 0x008fe800000000ff */
[C---:B------:R-:W-:Y:S01]  /*9740*/  HMMA.16816.F32 R48, R32.reuse, R94, R48 ;  /* 0x0000005e2030723c */ /* 0x040fe20000001830 */
[----:B------:R-:W2:Y:S03]  /*9750*/  LDSM.16.MT88.4 R92, [R112+0x7800] ;  /* 0x00780000705c783b */ /* 0x000ea60000004200 */
[----:B------:R-:W-:Y:S04]  /*9760*/  SHF.R.U32.HI R104, RZ, 0x8, R104 ;  /* 0x00000008ff687819 */ /* 0x000fe80000011668 */
[----:B------:R-:W-:Y:S01]  /*9770*/  PRMT R31, R31, 0x5410, R104 ;  /* 0x000054101f1f7816 */ /* 0x000fe20000000068 */
[C---:B----4-:R-:W-:Y:S08]  /*9780*/  HMMA.16816.F32 R52, R32.reuse, R88, R52 ;  /* 0x000000582034723c */ /* 0x050ff00000001834 */
[C---:B------:R-:W-:Y:S01]  /*9790*/  HMMA.16816.F32 R56, R32.reuse, R90, R56 ;  /* 0x0000005a2038723c */ /* 0x040fe20000001838 */
[----:B------:R-:W3:Y:S07]  /*97a0*/  LDSM.16.MT88.4 R88, [R114+0x8800] ;  /* 0x008800007258783b */ /* 0x000eee0000004200 */
[C---:B--2---:R-:W-:Y:S07]  /*97b0*/  HMMA.16816.F32 R60, R32.reuse, R92, R60 ;  /* 0x0000005c203c723c */ /* 0x044fee000000183c */
[----:B------:R-:W-:Y:S01]  /*97c0*/  LOP3.LUT R92, R156, 0xff, RZ, 0xc0, !PT ;  /* 0x000000ff9c5c7812 */ /* 0x000fe200078ec0ff */
[C---:B------:R-:W-:Y:S01]  /*97d0*/  HMMA.16816.F32 R64, R32.reuse, R94, R64 ;  /* 0x0000005e2040723c */ /* 0x040fe20000001840 */
[----:B------:R-:W-:Y:S03]  /*97e0*/  SHF.R.U32.HI R93, RZ, 0x8, R30 ;  /* 0x00000008ff5d7819 */ /* 0x000fe6000001161e */
[----:B------:R-:W-:Y:S02]  /*97f0*/  SHF.R.U32.HI R30, RZ, 0x18, R156 ;  /* 0x00000018ff1e7819 */ /* 0x000fe4000001169c */
[----:B------:R-:W-:Y:S02]  /*9800*/  PRMT R111, R92, 0x5410, R93 ;  /* 0x000054105c6f7816 */ /* 0x000fe4000000005d */
[----:B------:R-:W2:Y:S01]  /*9810*/  LDSM.16.MT88.4 R92, [R114+0x6c00] ;  /* 0x006c0000725c783b */ /* 0x000ea20000004200 */
[----:B------:R-:W-:Y:S03]  /*9820*/  PRMT R107, R107, 0x5410, R30 ;  /* 0x000054106b6b7816 */ /* 0x000fe6000000001e */
[----:B-1----:R-:W-:Y:S01]  /*9830*/  F2FP.PACK_AB R30, R142, R143 ;  /* 0x0000008f8e1e723e */ /* 0x002fe200000000ff */
[C---:B---3--:R-:W-:Y:S07]  /*9840*/  HMMA.16816.F32 R68, R32.reuse, R88, R68 ;  /* 0x000000582044723c */ /* 0x048fee0000001844 */
[--C-:B------:R-:W-:Y:S01]  /*9850*/  SHF.R.U32.HI R89, RZ, 0x10, R153.reuse ;  /* 0x00000010ff597819 */ /* 0x100fe20000011699 */
[C---:B------:R-:W-:Y:S01]  /*9860*/  HMMA.16816.F32 R72, R32.reuse, R90, R72 ;  /* 0x0000005a2048723c */ /* 0x040fe20000001848 */
[----:B------:R-:W-:Y:S02]  /*9870*/  SHF.R.U32.HI R88, RZ, 0x18, R153 ;  /* 0x00000018ff587819 */ /* 0x000fe40000011699 */
[----:B------:R-:W1:Y:S01]  /*9880*/  MUFU.EX2 R153, R102 ;  /* 0x0000006600997308 */ /* 0x000e620000000800 */
[----:B------:R-:W-:Y:S03]  /*9890*/  LOP3.LUT R89, R89, 0xff, RZ, 0xc0, !PT ;  /* 0x000000ff59597812 */ /* 0x000fe600078ec0ff */
[--C-:B------:R-:W-:Y:S01]  /*98a0*/  HSET2.LE.AND R90, R111, R132.reuse, PT ;  /* 0x000000846f5a7233 */ /* 0x100fe20003803000 */
[C---:B------:R-:W-:Y:S01]  /*98b0*/  HMMA.16816.F32 R76, R32.reuse, R96, R76 ;  /* 0x00000060204c723c */ /* 0x040fe2000000184c */
[----:B------:R-:W-:Y:S01]  /*98c0*/  PRMT R89, R89, 0x5410, R88 ;  /* 0x0000541059597816 */ /* 0x000fe20000000058 */
[----:B------:R-:W-:Y:S02]  /*98d0*/  LDSM.16.MT88.4 R108, [R112+0x8c00] ;  /* 0x008c0000706c783b */ /* 0x000fe40000004200 */
[----:B------:R-:W-:Y:S01]  /*98e0*/  LOP3.LUT R90, R90, R29, RZ, 0xc0, !PT ;  /* 0x0000001d5a5a7212 */ /* 0x000fe200078ec0ff */
[----:B------:R-:W-:Y:S01]  /*98f0*/  FADD.FTZ R29, R105, R100 ;  /* 0x00000064691d7221 */ /* 0x000fe20000010000 */
[--C-:B------:R-:W-:Y:S02]  /*9900*/  HSET2.LE.AND R89, R89, R132.reuse, PT ;  /* 0x0000008459597233 */ /* 0x100fe40003803000 */
[----:B------:R-:W-:Y:S01]  /*9910*/  HMMA.16816.F32 R80, R32, R98, R80 ;  /* 0x000000622050723c */ /* 0x000fe20000001850 */
[--C-:B------:R-:W-:Y:S01]  /*9920*/  HSET2.LE.AND R91, R107, R132.reuse, PT ;  /* 0x000000846b5b7233 */ /* 0x100fe20003803000 */
[----:B------:R-:W-:Y:S02]  /*9930*/  LDSM.16.MT88.4 R32, [R112+0x7c00] ;  /* 0x007c00007020783b */ /* 0x000fe40000004200 */
[----:B------:R-:W-:Y:S01]  /*9940*/  HSET2.LE.AND R88, R31, R132, PT ;  /* 0x000000841f587233 */ /* 0x000fe20003803000 */
[----:B------:R-:W-:Y:S01]  /*9950*/  F2FP.PACK_AB R31, R145, R150 ;  /* 0x00000096911f723e */ /* 0x000fe200000000ff */
[----:B------:R-:W-:Y:S01]  /*9960*/  FADD.FTZ R148, R148, R29 ;  /* 0x0000001d94947221 */ /* 0x000fe20000010000 */
[----:B------:R-:W-:Y:S01]  /*9970*/  LOP3.LUT R89, R89, R30, RZ, 0xc0, !PT ;  /* 0x0000001e59597212 */ /* 0x000fe200078ec0ff */
[----:B------:R-:W-:Y:S01]  /*9980*/  FADD.FTZ R150, R150, R151 ;  /* 0x0000009796967221 */ /* 0x000fe20000010000 */
[----:B------:R-:W-:Y:S01]  /*9990*/  LOP3.LUT R88, R88, R31, RZ, 0xc0, !PT ;  /* 0x0000001f58587212 */ /* 0x000fe200078ec0ff */
[----:B------:R-:W-:Y:S02]  /*99a0*/  LDSM.16.MT88.4 R104, [R114+0x7c00] ;  /* 0x007c00007268783b */ /* 0x000fe40000004200 */
[----:B-1----:R-:W-:Y:S01]  /*99b0*/  F2FP.PACK_AB R30, R153, R152 ;  /* 0x00000098991e723e */ /* 0x002fe200000000ff */
[----:B------:R-:W-:Y:S02]  /*99c0*/  FADD.FTZ R149, R149, R148 ;  /* 0x0000009495957221 */ /* 0x000fe40000010000 */
[----:B------:R-:W-:Y:S01]  /*99d0*/  FADD.FTZ R145, R145, R150 ;  /* 0x0000009691917221 */ /* 0x000fe20000010000 */
[----:B------:R-:W-:Y:S01]  /*99e0*/  LOP3.LUT R91, R91, R30, RZ, 0xc0, !PT ;  /* 0x0000001e5b5b7212 */ /* 0x000fe200078ec0ff */
[----:B------:R-:W-:Y:S01]  /*99f0*/  FADD.FTZ R146, R146, R149 ;  /* 0x0000009592927221 */ /* 0x000fe20000010000 */
[----:B------:R-:W1:Y:S01]  /*9a00*/  LDSM.16.MT88.4 R100, [R112+0x6c00] ;  /* 0x006c00007064783b */ /* 0x000e620000004200 */
[----:B------:R-:W-:Y:S02]  /*9a10*/  FADD.FTZ R144, R144, R145 ;  /* 0x0000009190907221 */ /* 0x000fe40000010000 */
[----:B------:R-:W-:Y:S02]  /*9a20*/  FADD.FTZ R143, R143, R146 ;  /* 0x000000928f8f7221 */ /* 0x000fe40000010000 */
[C---:B--2---:R-:W-:Y:S02]  /*9a30*/  HMMA.16816.F32 R36, R88.reuse, R92, R36 ;  /* 0x0000005c5824723c */ /* 0x044fe40000001824 */
[----:B------:R-:W-:Y:S01]  /*9a40*/  FADD.FTZ R143, R142, R143 ;  /* 0x0000008f8e8f7221 */ /* 0x000fe20000010000 */
[----:B------:R-:W2:Y:S05]  /*9a50*/  LDSM.16.MT88.4 R96, [R114+0x8c00] ;  /* 0x008c00007260783b */ /* 0x000eaa0000004200 */
[C---:B------:R-:W-:Y:S08]  /*9a60*/  HMMA.16816.F32 R40, R88.reuse, R94, R40 ;  /* 0x0000005e5828723c */ /* 0x040ff00000001828 */
[C---:B-1----:R-:W-:Y:S08]  /*9a70*/  HMMA.16816.F32 R44, R88.reuse, R100, R44 ;  /* 0x00000064582c723c */ /* 0x042ff0000000182c */
[C---:B------:R-:W-:Y:S08]  /*9a80*/  HMMA.16816.F32 R48, R88.reuse, R102, R48 ;  /* 0x000000665830723c */ /* 0x040ff00000001830 */
[C---:B------:R-:W-:Y:S08]  /*9a90*/  HMMA.16816.F32 R52, R88.reuse, R104, R52 ;  /* 0x000000685834723c */ /* 0x040ff00000001834 */
[C---:B------:R-:W-:Y:S08]  /*9aa0*/  HMMA.16816.F32 R56, R88.reuse, R106, R56 ;  /* 0x0000006a5838723c */ /* 0x040ff00000001838 */
[C---:B------:R-:W-:Y:S08]  /*9ab0*/  HMMA.16816.F32 R60, R88.reuse, R32, R60 ;  /* 0x00000020583c723c */ /* 0x040ff0000000183c */
[C---:B------:R-:W-:Y:S08]  /*9ac0*/  HMMA.16816.F32 R64, R88.reuse, R34, R64 ;  /* 0x000000225840723c */ /* 0x040ff00000001840 */
[C---:B--2---:R-:W-:Y:S08]  /*9ad0*/  HMMA.16816.F32 R68, R88.reuse, R96, R68 ;  /* 0x000000605844723c */ /* 0x044ff00000001844 */
[C---:B------:R-:W-:Y:S08]  /*9ae0*/  HMMA.16816.F32 R72, R88.reuse, R98, R72 ;  /* 0x000000625848723c */ /* 0x040ff00000001848 */
[C---:B------:R-:W-:Y:S07]  /*9af0*/  HMMA.16816.F32 R76, R88.reuse, R108, R76 ;  /* 0x0000006c584c723c */ /* 0x040fee000000184c */
[----:B------:R-:W-:Y:S01]  /*9b00*/  FADD.FTZ R108, R152, R143 ;  /* 0x0000008f986c7221 */ /* 0x000fe20000010000 */
[----:B------:R-:W-:Y:S01]  /*9b10*/  HMMA.16816.F32 R80, R88, R110, R80 ;  /* 0x0000006e5850723c */ /* 0x000fe20000001850 */
[----:B------:R-:W-:Y:S03]  /*9b20*/  FADD.FTZ R109, R147, R144 ;  /* 0x00000090936d7221 */ /* 0x000fe60000010000 */
[----:B------:R-:W-:Y:S01]  /*9b30*/  FADD.FTZ R108, R153, R108 ;  /* 0x0000006c996c7221 */ /* 0x000fe20000010000 */
[----:B------:R-:W-:-:S05]  /*9b40*/  @P5 BRA `(.L_x_712) ;  /* 0xffffdc8000005947 */ /* 0x000fca000383ffff */
.L_x_711:
[----:B------:R-:W1:Y:S01]  /*9b50*/  SHFL.BFLY PT, R3, R108, 0x2, 0x1f ;  /* 0x0c401f006c037f89 */ /* 0x000e6200000e0000 */
[C---:B------:R-:W-:Y:S01]  /*9b60*/  ISETP.NE.AND P0, PT, R118.reuse, -0x1, PT ;  /* 0xffffffff7600780c */ /* 0x040fe20003f05270 */
[----:B------:R-:W-:Y:S01]  /*9b70*/  IMAD.MOV.U32 R8, RZ, RZ, 0x3f800000 ;  /* 0x3f800000ff087424 */ /* 0x000fe200078e00ff */
[----:B------:R-:W-:Y:S01]  /*9b80*/  MOV R9, 0x3f800000 ;  /* 0x3f80000000097802 */ /* 0x000fe20000000f00 */
[----:B------:R-:W2:Y:S01]  /*9b90*/  SHFL.BFLY PT, R6, R109, 0x2, 0x1f ;  /* 0x0c401f006d067f89 */ /* 0x000ea200000e0000 */
[----:B------:R-:W-:Y:S09]  /*9ba0*/  BSSY B0, `(.L_x_715) ;  /* 0x00000dd000007945 */ /* 0x000ff20003800000 */
[----:B------:R-:W-:-:S05]  /*9bb0*/  @P0 IMAD.WIDE.U32 R10, R118, c[0x0][0x1e8], RZ ;  /* 0x00007a00760a0a25 */ /* 0x000fca00078e00ff */
[----:B------:R-:W-:Y:S01]  /*9bc0*/  @P0 MOV R7, R10 ;  /* 0x0000000a00070202 */ /* 0x000fe20000000f00 */
[----:B-1----:R-:W-:Y:S02]  /*9bd0*/  FADD.FTZ R3, R3, R108 ;  /* 0x0000006c03037221 */ /* 0x002fe40000010000 */
[----:B--2---:R-:W-:-:S03]  /*9be0*/  FADD.FTZ R6, R6, R109 ;  /* 0x0000006d06067221 */ /* 0x004fc60000010000 */
[----:B------:R-:W1:Y:S04]  /*9bf0*/  SHFL.BFLY PT, R4, R3, 0x1, 0x1f ;  /* 0x0c201f0003047f89 */ /* 0x000e6800000e0000 */
[----:B------:R-:W2:Y:S01]  /*9c00*/  SHFL.BFLY PT, R5, R6, 0x1, 0x1f ;  /* 0x0c201f0006057f89 */ /* 0x000ea200000e0000 */
[----:B-1----:R-:W-:-:S03]  /*9c10*/  FADD.FTZ R4, R3, R4 ;  /* 0x0000000403047221 */ /* 0x002fc60000010000 */
[----:B------:R-:W1:Y:S01]  /*9c20*/  S2R R3, SR_TID.X ;  /* 0x0000000000037919 */ /* 0x000e620000002100 */
[----:B--2---:R-:W-:Y:S01]  /*9c30*/  FADD.FTZ R5, R6, R5 ;  /* 0x0000000506057221 */ /* 0x004fe20000010000 */
[----:B------:R-:W-:Y:S01]  /*9c40*/  FSETP.NE.FTZ.AND P3, PT, R4, RZ, PT ;  /* 0x000000ff0400720b */ /* 0x000fe20003f75000 */
[----:B------:R-:W-:-:S03]  /*9c50*/  @P0 IMAD R6, R118, c[0x0][0x1ec], R11 ;  /* 0x00007b0076060a24 */ /* 0x000fc600078e020b */
[----:B------:R-:W-:-:S09]  /*9c60*/  FSETP.NE.FTZ.AND P4, PT, R5, RZ, PT ;  /* 0x000000ff0500720b */ /* 0x000fd20003f95000 */
[----:B------:R-:W2:Y:S01]  /*9c70*/  @P3 MUFU.RCP R8, R4 ;  /* 0x0000000400083308 */ /* 0x000ea20000001000 */
[----:B-1----:R-:W-:-:S07]  /*9c80*/  SHF.R.S32.HI R10, RZ, 0x1f, R3 ;  /* 0x0000001fff0a7819 */ /* 0x002fce0000011403 */
[----:B------:R-:W1:Y:S01]  /*9c90*/  @P4 MUFU.RCP R9, R5 ;  /* 0x0000000500094308 */ /* 0x000e620000001000 */
[CC--:B------:R-:W-:Y:S02]  /*9ca0*/  LEA.HI R11, R10.reuse, R3.reuse, RZ, 0x2 ;  /* 0x000000030a0b7211 */ /* 0x0c0fe400078f10ff */
[----:B------:R-:W-:Y:S02]  /*9cb0*/  LEA.HI R10, R10, R3, RZ, 0x5 ;  /* 0x000000030a0a7211 */ /* 0x000fe400078f28ff */
[----:B------:R-:W-:Y:S01]  /*9cc0*/  SHF.R.S32.HI R12, RZ, 0x2, R11 ;  /* 0x00000002ff0c7819 */ /* 0x000fe2000001140b */
[----:B--2---:R-:W-:Y:S01]  /*9cd0*/  FMUL.FTZ R8, R8, c[0x0][0x2dc] ;  /* 0x0000b70008087a20 */ /* 0x004fe20000410000 */
[----:B------:R-:W-:Y:S01]  /*9ce0*/  LOP3.LUT R16, R11, 0xfffffffc, RZ, 0xc0, !PT ;  /* 0xfffffffc0b107812 */ /* 0x000fe200078ec0ff */
[----:B------:R-:W-:Y:S01]  /*9cf0*/  @P3 MUFU.LG2 R4, R4 ;  /* 0x0000000400043308 */ /* 0x000fe20000000c00 */
        /* <DEDUP_REMOVED lines=9> */
[C---:B------:R-:W-:Y:S01]  /*9d90*/  FMUL.FTZ R46, R8.reuse, R46 ;  /* 0x0000002e082e7220 */ /* 0x040fe20000410000 */
[----:B------:R-:W-:Y:S01]  /*9da0*/  F2FP.PACK_AB R38, R39, R38 ;  /* 0x000000262726723e */ /* 0x000fe200000000ff */
[----:B------:R-:W-:Y:S01]  /*9db0*/  FMUL.FTZ R47, R8, R47 ;  /* 0x0000002f082f7220 */ /* 0x000fe20000410000 */
[----:B------:R-:W-:Y:S01]  /*9dc0*/  F2FP.PACK_AB R42, R43, R42 ;  /* 0x0000002a2b2a723e */ /* 0x000fe200000000ff */
[----:B------:R-:W-:Y:S01]  /*9dd0*/  IMAD.IADD R13, R12, 0x1, -R13 ;  /* 0x000000010c0d7824 */ /* 0x000fe200078e0a0d */
[----:B------:R-:W-:Y:S01]  /*9de0*/  LOP3.LUT R10, R10, 0xffffffe0, RZ, 0xc0, !PT ;  /* 0xffffffe00a0a7812 */ /* 0x000fe200078ec0ff */
[C---:B------:R-:W-:Y:S01]  /*9df0*/  FMUL.FTZ R50, R8.reuse, R50 ;  /* 0x0000003208327220 */ /* 0x040fe20000410000 */
[----:B------:R-:W-:Y:S01]  /*9e00*/  F2FP.PACK_AB R46, R47, R46 ;  /* 0x0000002e2f2e723e */ /* 0x000fe200000000ff */
[C---:B------:R-:W-:Y:S01]  /*9e10*/  FMUL.FTZ R51, R8.reuse, R51 ;  /* 0x0000003308337220 */ /* 0x040fe20000410000 */
[----:B------:R-:W2:Y:S01]  /*9e20*/  @P4 MUFU.LG2 R5, R5 ;  /* 0x0000000500054308 */ /* 0x000ea20000000c00 */
        /* <DEDUP_REMOVED lines=24> */
[----:B------:R-:W-:Y:S01]  /*9fb0*/  IMAD R17, R14, 0x100, R17 ;  /* 0x000001000e117824 */ /* 0x000fe200078e0211 */
[----:B------:R-:W-:Y:S01]  /*9fc0*/  F2FP.PACK_AB R78, R79, R78 ;  /* 0x0000004e4f4e723e */ /* 0x000fe200000000ff */
[----:B-1----:R-:W-:Y:S01]  /*9fd0*/  FMUL.FTZ R9, R9, c[0x0][0x2dc] ;  /* 0x0000b70009097a20 */ /* 0x002fe20000410000 */
[----:B------:R-:W-:Y:S01]  /*9fe0*/  SHF.R.S32.HI R15, RZ, 0x1, R8 ;  /* 0x00000001ff0f7819 */ /* 0x000fe20000011408 */
[----:B------:R-:W-:Y:S01]  /*9ff0*/  IMAD.IADD R10, R3, 0x1, -R10 ;  /* 0x00000001030a7824 */ /* 0x000fe200078e0a0a */
[----:B------:R-:W-:Y:S01]  /*a000*/  LOP3.LUT R8, R8, 0x3fffffe, RZ, 0xc0, !PT ;  /* 0x03fffffe08087812 */ /* 0x000fe200078ec0ff */
[----:B------:R-:W-:Y:S01]  /*a010*/  FMUL.FTZ R36, R9, R36 ;  /* 0x0000002409247220 */ /* 0x000fe20000410000 */
[C---:B------:R-:W-:Y:S01]  /*a020*/  LOP3.LUT P1, RZ, R15.reuse, 0x2, RZ, 0xc0, !PT ;  /* 0x000000020fff7812 */ /* 0x040fe2000782c0ff */
[----:B------:R-:W-:Y:S01]  /*a030*/  IMAD.SHL.U32 R16, R15, 0x40, RZ ;  /* 0x000000400f107824 */ /* 0x000fe200078e00ff */
[----:B------:R-:W-:Y:S01]  /*a040*/  IADD3 R8, R13, -R8, RZ ;  /* 0x800000080d087210 */ /* 0x000fe20007ffe0ff */
[----:B------:R-:W-:Y:S01]  /*a050*/  FMUL.FTZ R37, R9, R37 ;  /* 0x0000002509257220 */ /* 0x000fe20000410000 */
[----:B------:R-:W-:Y:S01]  /*a060*/  LOP3.LUT R13, R15, 0x1, RZ, 0xc0, !PT ;  /* 0x000000010f0d7812 */ /* 0x000fe200078ec0ff */
[C---:B------:R-:W-:Y:S01]  /*a070*/  FMUL.FTZ R40, R9.reuse, R40 ;  /* 0x0000002809287220 */ /* 0x040fe20000410000 */
[----:B------:R-:W-:Y:S01]  /*a080*/  LOP3.LUT R16, R16, 0xc0, RZ, 0xc0, !PT ;  /* 0x000000c010107812 */ /* 0x000fe200078ec0ff */
[C---:B------:R-:W-:Y:S01]  /*a090*/  FMUL.FTZ R41, R9.reuse, R41 ;  /* 0x0000002909297220 */ /* 0x040fe20000410000 */
[----:B------:R-:W-:Y:S01]  /*a0a0*/  LEA R8, R8, R17, 0x4 ;  /* 0x0000001108087211 */ /* 0x000fe200078e20ff */
[C---:B------:R-:W-:Y:S01]  /*a0b0*/  FMUL.FTZ R44, R9.reuse, R44 ;  /* 0x0000002c092c7220 */ /* 0x040fe20000410000 */
[----:B------:R-:W-:Y:S01]  /*a0c0*/  LEA.HI R17, R16, R16, RZ, 0x1d ;  /* 0x0000001010117211 */ /* 0x000fe200078fe8ff */
[----:B------:R-:W-:Y:S01]  /*a0d0*/  FMUL.FTZ R45, R9, R45 ;  /* 0x0000002d092d7220 */ /* 0x000fe20000410000 */
[----:B------:R-:W-:Y:S01]  /*a0e0*/  ISETP.NE.U32.AND P2, PT, R13, 0x1, PT ;  /* 0x000000010d00780c */ /* 0x000fe20003f45070 */
[----:B------:R-:W-:Y:S01]  /*a0f0*/  FMUL.FTZ R48, R9, R48 ;  /* 0x0000003009307220 */ /* 0x000fe20000410000 */
[----:B------:R-:W1:Y:S01]  /*a100*/  LDC.U8 R13, c[0x0][0x329] ;  /* 0x0000ca40ff0d7b82 */ /* 0x000e620000000000 */
[----:B------:R-:W-:Y:S01]  /*a110*/  IMAD.U32 R8, R8, 0x2, R17 ;  /* 0x0000000208087824 */ /* 0x000fe200078e0011 */
[----:B------:R-:W-:Y:S01]  /*a120*/  F2FP.PACK_AB R36, R37, R36 ;  /* 0x000000242524723e */ /* 0x000fe200000000ff */
[----:B------:R-:W-:Y:S01]  /*a130*/  FMUL.FTZ R49, R9, R49 ;  /* 0x0000003109317220 */ /* 0x000fe20000410000 */
[----:B------:R-:W-:Y:S01]  /*a140*/  F2FP.PACK_AB R40, R41, R40 ;  /* 0x000000282928723e */ /* 0x000fe200000000ff */
[----:B------:R-:W-:Y:S01]  /*a150*/  FMUL.FTZ R52, R9, R52 ;  /* 0x0000003409347220 */ /* 0x000fe20000410000 */
[----:B------:R-:W-:Y:S01]  /*a160*/  SHF.L.U32 R17, R8, 0x1, RZ ;  /* 0x0000000108117819 */ /* 0x000fe200000006ff */
[----:B------:R-:W-:Y:S01]  /*a170*/  IMAD.MOV.U32 R8, RZ, RZ, 0x20 ;  /* 0x00000020ff087424 */ /* 0x000fe200078e00ff */
[----:B------:R-:W-:Y:S01]  /*a180*/  F2FP.PACK_AB R44, R45, R44 ;  /* 0x0000002c2d2c723e */ /* 0x000fe200000000ff */
[----:B------:R-:W-:Y:S01]  /*a190*/  FMUL.FTZ R53, R9, R53 ;  /* 0x0000003509357220 */ /* 0x000fe20000410000 */
[----:B------:R-:W-:Y:S01]  /*a1a0*/  IADD3 R15, R17, -0x10, RZ ;  /* 0xfffffff0110f7810 */ /* 0x000fe20007ffe0ff */
[C---:B------:R-:W-:Y:S01]  /*a1b0*/  FMUL.FTZ R56, R9.reuse, R56 ;  /* 0x0000003809387220 */ /* 0x040fe20000410000 */
[----:B------:R-:W-:Y:S01]  /*a1c0*/  SEL R8, R8, 0xffffffe0, !P1 ;  /* 0xffffffe008087807 */ /* 0x000fe20004800000 */
[----:B------:R-:W-:Y:S01]  /*a1d0*/  FMUL.FTZ R57, R9, R57 ;  /* 0x0000003909397220 */ /* 0x000fe20000410000 */
[----:B------:R-:W-:Y:S01]  /*a1e0*/  @P2 IADD3 R15, R17, 0x10, RZ ;  /* 0x00000010110f2810 */ /* 0x000fe20007ffe0ff */
[----:B------:R-:W-:Y:S01]  /*a1f0*/  FMUL.FTZ R60, R9, R60 ;  /* 0x0000003c093c7220 */ /* 0x000fe20000410000 */
[----:B------:R-:W-:Y:S01]  /*a200*/  IADD3 R19, R17, R8, RZ ;  /* 0x0000000811137210 */ /* 0x000fe20007ffe0ff */
[----:B------:R-:W-:Y:S01]  /*a210*/  FMUL.FTZ R61, R9, R61 ;  /* 0x0000003d093d7220 */ /* 0x000fe20000410000 */
[----:B------:R-:W-:Y:S01]  /*a220*/  F2FP.PACK_AB R48, R49, R48 ;  /* 0x000000303130723e */ /* 0x000fe200000000ff */
[----:B------:R-:W-:Y:S01]  /*a230*/  FMUL.FTZ R64, R9, R64 ;  /* 0x0000004009407220 */ /* 0x000fe20000410000 */
        /* <DEDUP_REMOVED lines=19> */
[----:B------:R-:W-:Y:S01]  /*a370*/  IMAD.IADD R21, R8, 0x1, R15 ;  /* 0x0000000108157824 */ /* 0x000fe200078e020f */
[----:B------:R3:W-:Y:S01]  /*a380*/  STS [R19], R44 ;  /* 0x0000002c13007388 */ /* 0x0007e20000000800 */
[----:B------:R-:W-:Y:S01]  /*a390*/  F2FP.PACK_AB R76, R77, R76 ;  /* 0x0000004c4d4c723e */ /* 0x000fe200000000ff */
[----:B--2---:R-:W-:Y:S01]  /*a3a0*/  @P4 FMUL.FTZ R5, R5, 0.69314718246459960938 ;  /* 0x3f31721805054820 */ /* 0x004fe20000410000 */
[----:B------:R-:W-:Y:S01]  /*a3b0*/  F2FP.PACK_AB R80, R9, R80 ;  /* 0x000000500950723e */ /* 0x000fe200000000ff */
[----:B------:R-:W-:Y:S01]  /*a3c0*/  STS [R19+0x200], R46 ;  /* 0x0002002e13007388 */ /* 0x000fe20000000800 */
[----:B------:R-:W2:Y:S01]  /*a3d0*/  LDC.U8 R9, c[0x0][0x328] ;  /* 0x0000ca00ff097b82 */ /* 0x000ea20000000000 */
[----:B------:R-:W-:-:S02]  /*a3e0*/  F2FP.PACK_AB R82, R83, R82 ;  /* 0x000000525352723e */ /* 0x000fc400000000ff */
[----:B------:R-:W-:Y:S01]  /*a3f0*/  STS [R21], R48 ;  /* 0x0000003015007388 */ /* 0x000fe20000000800 */
[----:B-1----:R-:W-:Y:S02]  /*a400*/  ISETP.NE.AND P2, PT, R13, RZ, PT ;  /* 0x000000ff0d00720c */ /* 0x002fe40003f45270 */
[----:B------:R-:W-:Y:S01]  /*a410*/  SHF.R.S32.HI R3, RZ, 0x1f, R14 ;  /* 0x0000001fff037819 */ /* 0x000fe2000001140e */
[----:B------:R-:W-:Y:S03]  /*a420*/  STS [R21+0x200], R50 ;  /* 0x0002003215007388 */ /* 0x000fe60000000800 */
[----:B------:R-:W-:Y:S01]  /*a430*/  LEA.HI R3, R3, R14, RZ, 0x2 ;  /* 0x0000000e03037211 */ /* 0x000fe200078f10ff */
[----:B------:R-:W-:Y:S03]  /*a440*/  STS [R17+0x1000], R52 ;  /* 0x0010003411007388 */ /* 0x000fe60000000800 */
[----:B------:R-:W-:Y:S01]  /*a450*/  LOP3.LUT R3, R3, 0xffffffc, RZ, 0xc0, !PT ;  /* 0x0ffffffc03037812 */ /* 0x000fe200078ec0ff */
[----:B------:R-:W-:Y:S02]  /*a460*/  STS [R17+0x1200], R54 ;  /* 0x0012003611007388 */ /* 0x000fe40000000800 */
[----:B------:R-:W-:Y:S01]  /*a470*/  @P2 MOV R16, c[0x0][0x210] ;  /* 0x0000840000102a02 */ /* 0x000fe20000000f00 */
[----:B------:R-:W-:Y:S01]  /*a480*/  @!P2 IMAD.MOV.U32 R18, RZ, RZ, c[0x0][0x214] ;  /* 0x00008500ff12a624 */ /* 0x000fe200078e00ff */
[----:B------:R-:W-:Y:S01]  /*a490*/  STS [R15+0x1000], R56 ;  /* 0x001000380f007388 */ /* 0x000fe20000000800 */
[----:B------:R-:W-:Y:S01]  /*a4a0*/  IMAD.IADD R14, R14, 0x1, -R3 ;  /* 0x000000010e0e7824 */ /* 0x000fe200078e0a03 */
[----:B------:R-:W-:Y:S01]  /*a4b0*/  MOV R3, 0x7f800000 ;  /* 0x7f80000000037802 */ /* 0x000fe20000000f00 */
[----:B------:R-:W-:Y:S01]  /*a4c0*/  @P4 FFMA.FTZ R3, R2, c[0x0][0x238], R5 ;  /* 0x00008e0002034a23 */ /* 0x000fe20000010005 */
[----:B------:R-:W-:Y:S01]  /*a4d0*/  STS [R15+0x1200], R58 ;  /* 0x0012003a0f007388 */ /* 0x000fe20000000800 */
[----:B--2---:R-:W-:-:S02]  /*a4e0*/  ISETP.NE.AND P5, PT, R9, RZ, PT ;  /* 0x000000ff0900720c */ /* 0x004fc40003fa5270 */
[----:B------:R-:W-:Y:S01]  /*a4f0*/  @!P2 ISETP.NE.AND P1, PT, R9, RZ, PT ;  /* 0x000000ff0900a20c */ /* 0x000fe20003f25270 */
[----:B------:R-:W1:Y:S01]  /*a500*/  S2R R8, SR_CTAID.Y ;  /* 0x0000000000087919 */ /* 0x000e620000002600 */
[----:B------:R-:W-:Y:S01]  /*a510*/  @P2 IMAD R9, R16, c[0x0][0x214], RZ ;  /* 0x0000850010092a24 */ /* 0x000fe200078e02ff */
[----:B------:R-:W-:Y:S02]  /*a520*/  ISETP.EQ.AND P5, PT, R13, RZ, P5 ;  /* 0x000000ff0d00720c */ /* 0x000fe40002fa2270 */
[----:B------:R-:W-:Y:S01]  /*a530*/  STS [R19+0x1000], R60 ;  /* 0x0010003c13007388 */ /* 0x000fe20000000800 */
[----:B------:R-:W-:Y:S02]  /*a540*/  @!P2 SEL R9, R18, c[0x0][0x234], !P1 ;  /* 0x00008d001209aa07 */ /* 0x000fe40004800000 */
[----:B------:R-:W-:Y:S01]  /*a550*/  @P2 MOV R13, 0x1 ;  /* 0x00000001000d2802 */ /* 0x000fe20000000f00 */
[----:B------:R-:W-:Y:S01]  /*a560*/  STS [R19+0x1200], R62 ;  /* 0x0012003e13007388 */ /* 0x000fe20000000800 */
[----:B------:R-:W-:Y:S01]  /*a570*/  LEA R14, R14, R119, 0x4 ;  /* 0x000000770e0e7211 */ /* 0x000fe200078e20ff */
[----:B------:R-:W-:-:S02]  /*a580*/  @!P2 IMAD R13, R9, c[0x0][0x1c0], RZ ;  /* 0x00007000090daa24 */ /* 0x000fc400078e02ff */
[----:B------:R-:W-:Y:S04]  /*a590*/  STS [R21+0x1000], R64 ;  /* 0x0010004015007388 */ /* 0x000fe80000000800 */
[----:B------:R-:W-:Y:S04]  /*a5a0*/  STS [R21+0x1200], R66 ;  /* 0x0012004215007388 */ /* 0x000fe80000000800 */
[----:B------:R-:W-:Y:S04]  /*a5b0*/  STS [R17+0x2000], R68 ;  /* 0x0020004411007388 */ /* 0x000fe80000000800 */
[----:B------:R-:W-:Y:S01]  /*a5c0*/  STS [R17+0x2200], R70 ;  /* 0x0022004611007388 */ /* 0x000fe20000000800 */
[----:B-1----:R-:W-:Y:S01]  /*a5d0*/  @!P0 SHF.R.S32.HI R16, RZ, 0x1f, R8 ;  /* 0x0000001fff108819 */ /* 0x002fe20000011408 */
[----:B---3--:R-:W-:-:S02]  /*a5e0*/  @!P0 IMAD.WIDE.U32 R44, R8, c[0x0][0x1e0], RZ ;  /* 0x00007800082c8a25 */ /* 0x008fc400078e00ff */
[----:B------:R-:W-:Y:S02]  /*a5f0*/  STS [R15+0x2000], R72 ;  /* 0x002000480f007388 */ /* 0x000fe40000000800 */
[C---:B------:R-:W-:Y:S02]  /*a600*/  @P5 IMAD R41, R8.reuse, c[0x0][0x214], RZ ;  /* 0x0000850008295a24 */ /* 0x040fe400078e02ff */
[----:B------:R1:W-:Y:S01]  /*a610*/  STS [R15+0x2200], R74 ;  /* 0x0022004a0f007388 */ /* 0x0003e20000000800 */
[----:B------:R-:W-:Y:S02]  /*a620*/  IMAD R13, R8, R13, RZ ;  /* 0x0000000d080d7224 */ /* 0x000fe400078e02ff */
[----:B------:R-:W-:Y:S01]  /*a630*/  @!P0 IMAD.MOV.U32 R7, RZ, RZ, R44 ;  /* 0x000000ffff078224 */ /* 0x000fe200078e002c */
[----:B------:R2:W-:Y:S01]  /*a640*/  STS [R19+0x2000], R76 ;  /* 0x0020004c13007388 */ /* 0x0005e20000000800 */
[----:B------:R-:W-:Y:S02]  /*a650*/  @P5 SEL R41, R41, R118, !P0 ;  /* 0x0000007629295207 */ /* 0x000fe40004000000 */
[----:B------:R-:W-:Y:S01]  /*a660*/  SEL R13, R13, RZ, !P5 ;  /* 0x000000ff0d0d7207 */ /* 0x000fe20006800000 */
[----:B------:R2:W-:Y:S04]  /*a670*/  STS [R19+0x2200], R78 ;  /* 0x0022004e13007388 */ /* 0x0005e80000000800 */
[----:B------:R2:W-:Y:S04]  /*a680*/  STS [R21+0x2000], R80 ;  /* 0x0020005015007388 */ /* 0x0005e80000000800 */
[----:B------:R2:W-:Y:S04]  /*a690*/  STS [R21+0x2200], R82 ;  /* 0x0022005215007388 */ /* 0x0005e80000000800 */
[----:B------:R-:W-:Y:S01]  /*a6a0*/  BAR.SYNC.DEFER_BLOCKING 0x0 ;  /* 0x0000000000007b1d */ /* 0x000fe20000010000 */
[----:B-1----:R-:W-:-:S05]  /*a6b0*/  @!P0 IMAD R15, R16, c[0x0][0x1e0], RZ ;  /* 0x00007800100f8a24 */ /* 0x002fca00078e02ff */
[----:B------:R-:W1:Y:S01]  /*a6c0*/  S2R R40, SR_CTAID.X ;  /* 0x0000000000287919 */ /* 0x000e620000002500 */
[----:B------:R-:W-:-:S03]  /*a6d0*/  @!P0 IMAD R15, R8, c[0x0][0x1e4], R15 ;  /* 0x00007900080f8a24 */ /* 0x000fc600078e020f */
[----:B------:R-:W3:Y:S02]  /*a6e0*/  S2R R42, SR_CTAID.Z ;  /* 0x00000000002a7919 */ /* 0x000ee40000002700 */
[----:B------:R-:W-:Y:S02]  /*a6f0*/  @!P0 IADD3 R6, R45, R15, RZ ;  /* 0x0000000f2d068210 */ /* 0x000fe40007ffe0ff */
[----:B------:R-:W-:Y:S01]  /*a700*/  @P2 MOV R15, c[0x0][0x210] ;  /* 0x00008400000f2a02 */ /* 0x000fe20000000f00 */
[----:B------:R-:W-:Y:S01]  /*a710*/  @!P5 CS2R R44, SRZ ;  /* 0x00000000002cd805 */ /* 0x000fe2000001ff00 */
[----:B------:R-:W-:Y:S02]  /*a720*/  @!P2 MOV R15, 0x1 ;  /* 0x00000001000fa802 */ /* 0x000fe40000000f00 */
[----:B------:R-:W-:Y:S02]  /*a730*/  LOP3.LUT P0, RZ, R10, 0x3, RZ, 0xc0, !PT ;  /* 0x000000030aff7812 */ /* 0x000fe4000780c0ff */
[----:B------:R-:W-:Y:S01]  /*a740*/  @P5 MOV R44, R41 ;  /* 0x00000029002c5202 */ /* 0x000fe20000000f00 */
[----:B------:R2:W4:Y:S01]  /*a750*/  LDS.128 R32, [R120] ;  /* 0x0000000078207984 */ /* 0x0005220000000c00 */
[----:B------:R-:W-:Y:S01]  /*a760*/  @P5 SHF.R.S32.HI R45, RZ, 0x1f, R41 ;  /* 0x0000001fff2d5819 */ /* 0x000fe20000011429 */
[----:B------:R-:W-:-:S02]  /*a770*/  @P3 FMUL.FTZ R41, R4, 0.69314718246459960938 ;  /* 0x3f31721804293820 */ /* 0x000fc40000410000 */
[----:B------:R2:W2:Y:S01]  /*a780*/  LDS.128 R28, [R120+0x800] ;  /* 0x00080000781c7984 */ /* 0x0004a20000000c00 */
[----:B-1----:R-:W-:-:S03]  /*a790*/  IMAD R8, R40, R15, RZ ;  /* 0x0000000f28087224 */ /* 0x002fc600078e02ff */
[----:B------:R1:W1:Y:S01]  /*a7a0*/  LDS.128 R24, [R120+0x1000] ;  /* 0x0010000078187984 */ /* 0x0002620000000c00 */
[----:B---3--:R-:W-:Y:S01]  /*a7b0*/  IMAD R13, R42, R9, R13 ;  /* 0x000000092a0d7224 */ /* 0x008fe200078e020d */
[----:B------:R-:W-:Y:S02]  /*a7c0*/  MOV R9, 0x7f800000 ;  /* 0x7f80000000097802 */ /* 0x000fe40000000f00 */
[----:B------:R3:W1:Y:S01]  /*a7d0*/  LDS.128 R20, [R120+0x1800] ;  /* 0x0018000078147984 */ /* 0x0006620000000c00 */
[----:B------:R-:W-:Y:S02]  /*a7e0*/  IMAD.SHL.U32 R8, R8, 0x40, RZ ;  /* 0x0000004008087824 */ /* 0x000fe400078e00ff */
[----:B------:R-:W-:Y:S01]  /*a7f0*/  @P3 FFMA.FTZ R9, R0, c[0x0][0x238], R41 ;  /* 0x00008e0000093a23 */ /* 0x000fe20000010029 */
[----:B------:R3:W1:Y:S02]  /*a800*/  LDS.128 R16, [R120+0x2000] ;  /* 0x0020000078107984 */ /* 0x0006640000000c00 */
[----:B------:R-:W-:-:S02]  /*a810*/  IADD3 R4, P2, P1, R8, R44, R13 ;  /* 0x0000002c08047210 */ /* 0x000fc4000795e00d */
        /* <DEDUP_REMOVED lines=21> */
.L_x_716:
[----:B------:R-:W-:Y:S05]  /*a970*/  BSYNC B0 ;  /* 0x0000000000007941 */ /* 0x000fea0003800000 */
.L_x_715:
[----:B------:R-:W-:Y:S01]  /*a980*/  IADD3 R4, P0, R128, R7, RZ ;  /* 0x0000000780047210 */ /* 0x000fe20007f1e0ff */
[----:B------:R-:W-:Y:S01]  /*a990*/  IMAD R123, R40, -0x40, R123 ;  /* 0xffffffc0287b7824 */ /* 0x000fe200078e027b */
[----:B---3--:R-:W-:Y:S01]  /*a9a0*/  SHF.R.S32.HI R3, RZ, 0x1f, R128 ;  /* 0x0000001fff037819 */ /* 0x008fe20000011480 */
        /* <DEDUP_REMOVED lines=20> */
[----:B-1----:R3:W-:Y:S04]  /*aaf0*/  @!P2 STG.E.128 [R2.64+0x40], R24 ;  /* 0x000040180200a986 */ /* 0x0027e8000c101d16 */
[----:B------:R3:W-:Y:S02]  /*ab00*/  @!P1 STG.E.128 [R2.64+0x80], R16 ;  /* 0x0000801002009986 */ /* 0x0007e4000c101d16 */
.L_x_718:
[----:B------:R-:W-:Y:S05]  /*ab10*/  BSYNC B0 ;  /* 0x0000000000007941 */ /* 0x000fea0003800000 */
.L_x_717:
[----:B------:R-:W-:-:S04]  /*ab20*/  LEA.HI.SX32 R0, R11, 0x20, 0x1e ;  /* 0x000000200b007811 */ /* 0x000fc800078ff2ff */
        /* <DEDUP_REMOVED lines=8> */
[----:B---3--:R-:W-:Y:S01]  /*abb0*/  IMAD R3, R130, c[0x0][0x1e8], RZ ;  /* 0x00007a0082037a24 */ /* 0x008fe200078e02ff */
        /* <DEDUP_REMOVED lines=10> */
.L_x_688:
[----:B------:R-:W1:Y:S01]  /*ac60*/  LDC.U8 R2, c[0x0][0x329] ;  /* 0x0000ca40ff027b82 */ /* 0x000e620000000000 */
[----:B------:R-:W-:Y:S01]  /*ac70*/  ISETP.NE.AND P3, PT, R118, -0x1, PT ;  /* 0xffffffff7600780c */ /* 0x000fe20003f65270 */
[----:B------:R-:W-:Y:S01]  /*ac80*/  BSSY B0, `(.L_x_719) ;  /* 0x0000044000007945 */ /* 0x000fe20003800000 */
[----:B------:R-:W-:-:S02]  /*ac90*/  LEA.HI R17, R17, R10, RZ, 0x2 ;  /* 0x0000000a11117211 */ /* 0x000fc400078f10ff */
[----:B------:R-:W-:Y:S02]  /*aca0*/  IADD3 R123, -R12, R123, RZ ;  /* 0x0000007b0c7b7210 */ /* 0x000fe40007ffe1ff */
[----:B------:R-:W-:Y:S01]  /*acb0*/  LOP3.LUT R5, R17, 0xfffffffc, RZ, 0xc0, !PT ;  /* 0xfffffffc11057812 */ /* 0x000fe200078ec0ff */
[----:B------:R-:W2:Y:S03]  /*acc0*/  LDC.U8 R0, c[0x0][0x328] ;  /* 0x0000ca00ff007b82 */ /* 0x000ea60000000000 */
[----:B------:R-:W-:-:S03]  /*acd0*/  IADD3 R10, -R5, R10, RZ ;  /* 0x0000000a050a7210 */ /* 0x000fc60007ffe1ff */
[----:B------:R-:W-:Y:S01]  /*ace0*/  @P3 IMAD.WIDE.U32 R8, R118, c[0x0][0x1e8], RZ ;  /* 0x00007a0076083a25 */ /* 0x000fe200078e00ff */
[----:B------:R-:W-:-:S03]  /*acf0*/  @!P3 SHF.R.S32.HI R7, RZ, 0x1f, R14 ;  /* 0x0000001fff07b819 */ /* 0x000fc6000001140e */
[----:B------:R-:W-:Y:S02]  /*ad00*/  @P3 IMAD.MOV.U32 R6, RZ, RZ, R8 ;  /* 0x000000ffff063224 */ /* 0x000fe400078e0008 */
[----:B------:R-:W-:Y:S01]  /*ad10*/  @!P3 IMAD R7, R7, c[0x0][0x1e0], RZ ;  /* 0x000078000707ba24 */ /* 0x000fe200078e02ff */
[----:B-1----:R-:W-:Y:S02]  /*ad20*/  ISETP.NE.AND P2, PT, R2, RZ, PT ;  /* 0x000000ff0200720c */ /* 0x002fe40003f45270 */
[----:B--2---:R-:W-:-:S04]  /*ad30*/  ISETP.NE.AND P1, PT, R0, RZ, PT ;  /* 0x000000ff0000720c */ /* 0x004fc80003f25270 */
[----:B------:R-:W-:-:S07]  /*ad40*/  ISETP.EQ.AND P1, PT, R2, RZ, P1 ;  /* 0x000000ff0200720c */ /* 0x000fce0000f22270 */
[----:B------:R-:W-:Y:S01]  /*ad50*/  @P2 IMAD.MOV.U32 R4, RZ, RZ, c[0x0][0x210] ;  /* 0x00008400ff042624 */ /* 0x000fe200078e00ff */
[----:B------:R-:W-:Y:S01]  /*ad60*/  @!P2 ISETP.NE.AND P0, PT, R0, RZ, PT ;  /* 0x000000ff0000a20c */ /* 0x000fe20003f05270 */
[----:B------:R-:W-:Y:S02]  /*ad70*/  @!P2 IMAD.MOV.U32 R0, RZ, RZ, c[0x0][0x214] ;  /* 0x00008500ff00a624 */ /* 0x000fe400078e00ff */
[----:B------:R-:W-:Y:S02]  /*ad80*/  @P2 IMAD R4, R4, c[0x0][0x214], RZ ;  /* 0x0000850004042a24 */ /* 0x000fe400078e02ff */
[----:B------:R-:W-:Y:S01]  /*ad90*/  @P2 IMAD.MOV.U32 R3, RZ, RZ, 0x1 ;  /* 0x00000001ff032424 */ /* 0x000fe200078e00ff */
[----:B------:R-:W-:Y:S01]  /*ada0*/  @!P2 SEL R4, R0, c[0x0][0x234], !P0 ;  /* 0x00008d000004aa07 */ /* 0x000fe20004000000 */
[C---:B------:R-:W-:Y:S01]  /*adb0*/  @P3 IMAD R0, R118.reuse, c[0x0][0x1ec], R9 ;  /* 0x00007b0076003a24 */ /* 0x040fe200078e0209 */
[----:B------:R-:W-:Y:S01]  /*adc0*/  ISETP.NE.OR P0, PT, R118, -0x1, !P1 ;  /* 0xffffffff7600780c */ /* 0x000fe20004f05670 */
[----:B------:R-:W-:-:S04]  /*add0*/  @!P3 IMAD.WIDE.U32 R8, R14, c[0x0][0x1e0], RZ ;  /* 0x000078000e08ba25 */ /* 0x000fc800078e00ff */
[----:B------:R-:W-:Y:S02]  /*ade0*/  @!P2 IMAD R3, R4, c[0x0][0x1c0], RZ ;  /* 0x000070000403aa24 */ /* 0x000fe400078e02ff */
[C---:B------:R-:W-:Y:S02]  /*adf0*/  @!P3 IMAD R2, R14.reuse, c[0x0][0x1e4], R7 ;  /* 0x000079000e02ba24 */ /* 0x040fe400078e0207 */
[----:B------:R-:W-:Y:S02]  /*ae00*/  IMAD R3, R14, R3, RZ ;  /* 0x000000030e037224 */ /* 0x000fe400078e02ff */
[----:B------:R-:W-:Y:S01]  /*ae10*/  @!P3 IMAD.MOV.U32 R6, RZ, RZ, R8 ;  /* 0x000000ffff06b224 */ /* 0x000fe200078e0008 */
[----:B------:R-:W-:Y:S01]  /*ae20*/  SHF.R.S32.HI R8, RZ, 0x2, R17 ;  /* 0x00000002ff087819 */ /* 0x000fe20000011411 */
[----:B------:R-:W-:Y:S01]  /*ae30*/  @!P3 IMAD.IADD R0, R9, 0x1, R2 ;  /* 0x000000010900b824 */ /* 0x000fe200078e0202 */
[----:B------:R-:W-:Y:S01]  /*ae40*/  SEL R3, R3, RZ, !P1 ;  /* 0x000000ff03037207 */ /* 0x000fe20004800000 */
[----:B------:R-:W-:Y:S01]  /*ae50*/  @!P0 IMAD R118, R14, c[0x0][0x214], RZ ;  /* 0x000085000e768a24 */ /* 0x000fe200078e02ff */
[----:B------:R-:W-:Y:S01]  /*ae60*/  SHF.R.S32.HI R2, RZ, 0x1f, R27 ;  /* 0x0000001fff027819 */ /* 0x000fe2000001141b */
[----:B------:R-:W-:Y:S01]  /*ae70*/  @P2 IMAD.MOV.U32 R5, RZ, RZ, c[0x0][0x210] ;  /* 0x00008400ff052624 */ /* 0x000fe200078e00ff */
[----:B------:R-:W-:Y:S01]  /*ae80*/  @!P1 CS2R R14, SRZ ;  /* 0x00000000000e9805 */ /* 0x000fe2000001ff00 */
[----:B------:R-:W-:Y:S01]  /*ae90*/  IMAD R4, R27, R4, R3 ;  /* 0x000000041b047224 */ /* 0x000fe200078e0203 */
[----:B------:R-:W-:Y:S01]  /*aea0*/  @P1 MOV R14, R118 ;  /* 0x00000076000e1202 */ /* 0x000fe20000000f00 */
[----:B------:R-:W-:Y:S01]  /*aeb0*/  IMAD.SHL.U32 R3, R10, 0x8, RZ ;  /* 0x000000080a037824 */ /* 0x000fe200078e00ff */
[----:B------:R-:W-:Y:S01]  /*aec0*/  @P1 SHF.R.S32.HI R15, RZ, 0x1f, R118 ;  /* 0x0000001fff0f1819 */ /* 0x000fe20000011476 */
        /* <DEDUP_REMOVED lines=8> */
[----:B------:R-:W-:Y:S01]  /*af50*/  IADD3 R0, R3, 0x40, RZ ;  /* 0x0000004003007810 */ /* 0x000fe20007ffe0ff */
[----:B------:R-:W-:-:S04]  /*af60*/  IMAD.WIDE R20, R20, 0x40, R8 ;  /* 0x0000004014147825 */ /* 0x000fc800078e0208 */
[----:B------:R-:W-:Y:S01]  /*af70*/  IMAD.WIDE.U32 R12, R27, c[0x0][0x1f0], R6 ;  /* 0x00007c001b0c7a25 */ /* 0x000fe200078e0006 */
[----:B------:R-:W-:Y:S02]  /*af80*/  SHF.R.S32.HI R7, RZ, 0x1f, R11 ;  /* 0x0000001fff077819 */ /* 0x000fe4000001140b */
[--C-:B------:R-:W-:Y:S02]  /*af90*/  IADD3 R11, P1, P0, R11, R14, R4.reuse ;  /* 0x0000000e0b0b7210 */ /* 0x100fe4000783e004 */
[----:B------:R-:W-:Y:S02]  /*afa0*/  SHF.R.S32.HI R14, RZ, 0x1f, R4 ;  /* 0x0000001fff0e7819 */ /* 0x000fe40000011404 */
[----:B------:R-:W-:Y:S02]  /*afb0*/  IADD3 R4, R3, 0x20, RZ ;  /* 0x0000002003047810 */ /* 0x000fe40007ffe0ff */
        /* <DEDUP_REMOVED lines=16> */
.L_x_720:
[----:B------:R-:W-:Y:S05]  /*b0c0*/  BSYNC B0 ;  /* 0x0000000000007941 */ /* 0x000fea0003800000 */
.L_x_719:
        /* <DEDUP_REMOVED lines=19> */
.L_x_722:
[----:B------:R-:W-:Y:S05]  /*b200*/  BSYNC B0 ;  /* 0x0000000000007941 */ /* 0x000fea0003800000 */
.L_x_721:
[----:B------:R-:W-:-:S04]  /*b210*/  ISETP.NE.AND P2, PT, R10, RZ, PT ;  /* 0x000000ff0a00720c */ /* 0x000fc80003f45270 */
[-C--:B------:R-:W-:Y:S02]  /*b220*/  ISETP.GE.OR P1, PT, R8, R123.reuse, P2 ;  /* 0x0000007b0800720c */ /* 0x080fe40001726670 */
[----:B------:R-:W-:-:S11]  /*b230*/  ISETP.GE.OR P2, PT, R2, R123, P2 ;  /* 0x0000007b0200720c */ /* 0x000fd60001746670 */
[----:B------:R-:W-:-:S05]  /*b240*/  @!P1 IMAD R0, R8, R5, RZ ;  /* 0x0000000508009224 */ /* 0x000fca00078e02ff */
[----:B------:R-:W-:-:S04]  /*b250*/  @!P1 IADD3 R3, P0, R0, R11, RZ ;  /* 0x0000000b00039210 */ /* 0x000fc80007f1e0ff */
[----:B------:R-:W-:Y:S02]  /*b260*/  @!P1 LEA.HI.X.SX32 R0, R0, R7, 0x1, P0 ;  /* 0x0000000700009211 */ /* 0x000fe400000f0eff */
[----:B------:R-:W-:-:S04]  /*b270*/  @!P1 LEA R8, P0, R3, c[0x0][0x200], 0x2 ;  /* 0x0000800003089a11 */ /* 0x000fc800078010ff */
[----:B------:R-:W-:Y:S01]  /*b280*/  @!P1 LEA.HI.X R9, R3, c[0x0][0x204], R0, 0x2, P0 ;  /* 0x0000810003099a11 */ /* 0x000fe200000f1400 */
[----:B------:R-:W-:-:S05]  /*b290*/  @!P1 IMAD.MOV.U32 R3, RZ, RZ, 0x7f800000 ;  /* 0x7f800000ff039424 */ /* 0x000fca00078e00ff */
[----:B------:R3:W-:Y:S01]  /*b2a0*/  @!P1 STG.E [R8.64], R3 ;  /* 0x0000000308009986 */ /* 0x0007e2000c101916 */
[----:B------:R-:W-:Y:S05]  /*b2b0*/  @P2 EXIT ;  /* 0x000000000000294d */ /* 0x000fea0003800000 */
[----:B------:R-:W-:Y:S02]  /*b2c0*/  IMAD R2, R2, R5, RZ ;  /* 0x0000000502027224 */ /* 0x000fe400078e02ff */
[----:B---3--:R-:W-:-:S03]  /*b2d0*/  IMAD.MOV.U32 R3, RZ, RZ, 0x7f800000 ;  /* 0x7f800000ff037424 */ /* 0x008fc600078e00ff */
[----:B------:R-:W-:-:S04]  /*b2e0*/  IADD3 R11, P0, R2, R11, RZ ;  /* 0x0000000b020b7210 */ /* 0x000fc80007f1e0ff */
[----:B------:R-:W-:Y:S02]  /*b2f0*/  LEA.HI.X.SX32 R2, R2, R7, 0x1, P0 ;  /* 0x0000000702027211 */ /* 0x000fe400000f0eff */
[----:B------:R-:W-:-:S04]  /*b300*/  LEA R4, P0, R11, c[0x0][0x200], 0x2 ;  /* 0x000080000b047a11 */ /* 0x000fc800078010ff */
[----:B------:R-:W-:-:S05]  /*b310*/  LEA.HI.X R5, R11, c[0x0][0x204], R2, 0x2, P0 ;  /* 0x000081000b057a11 */ /* 0x000fca00000f1402 */
[----:B------:R-:W-:Y:S01]  /*b320*/  STG.E [R4.64], R3 ;  /* 0x0000000304007986 */ /* 0x000fe2000c101916 */
[----:B------:R-:W-:Y:S05]  /*b330*/  EXIT ;  /* 0x000000000000794d */ /* 0x000fea0003800000 */
.L_x_723:
        /* <DEDUP_REMOVED lines=12> */
.L_x_996:


//--------------------- .text._ZN5flash16flash_fwd_kernelI23Flash_fwd_kernel_traitsILi96ELi64ELi64ELi4ELb0ELb0EN7cutlass6half_tE19Flash_kernel_traitsILi96ELi64ELi64ELi4ES3_EELb1ELb1ELb0ELb0ELb1ELb1ELb0ELb0EEEvNS_16Flash_fwd_paramsE --------------------------
	.section	.text._ZN5flash16flash_fwd_kernelI23Flash_fwd_kernel_traitsILi96ELi64ELi64ELi4ELb0ELb0EN7cutlass6half_tE19Flash_kernel_traitsILi96ELi64ELi64ELi4ES3_EELb1ELb1ELb0ELb0ELb1ELb1ELb0ELb0EEEvNS_16Flash_fwd_paramsE,"ax",@progbits
	.sectioninfo	@"SHI_REGISTERS=160"
	.align	128
        .global         _ZN5flash16flash_fwd_kernelI23Flash_fwd_kernel_traitsILi96ELi64ELi64ELi4ELb0ELb0EN7cutlass6half_tE19Flash_kernel_traitsILi96ELi64ELi64ELi4ES3_EELb1ELb1ELb0ELb0ELb1ELb1ELb0ELb0EEEvNS_16Flash_fwd_paramsE
        .type           _ZN5flash16flash_fwd_kernelI23Flash_fwd_kernel_traitsILi96ELi64ELi64ELi4ELb0ELb0EN7cutlass6half_tE19Flash_kernel_traitsILi96ELi64ELi64ELi4ES3_EELb1ELb1ELb0ELb0ELb1ELb1ELb0ELb0EEEvNS_16Flash_fwd_paramsE,@function
        .size           _ZN5flash16flash_fwd_kernelI23Flash_fwd_kernel_traitsILi96ELi64ELi64ELi4ELb0ELb0EN7cutlass6half_tE19Flash_kernel_traitsILi96ELi64ELi64ELi4ES3_EELb1ELb1ELb0ELb0ELb1ELb1ELb0ELb0EEEvNS_16Flash_fwd_paramsE,(.L_x_997 - _ZN5flash16flash_fwd_kernelI23Flash_fwd_kernel_traitsILi96ELi64ELi64ELi4ELb0ELb0EN7cutlass6half_tE19Flash_kernel_traitsILi96ELi64ELi64ELi4ES3_EELb1ELb1ELb0ELb0ELb1ELb1ELb0ELb0EEEvNS_16Flash_fwd_paramsE)
        .other          _ZN5flash16flash_fwd_kernelI23Flash_fwd_kernel_traitsILi96ELi64ELi64ELi4ELb0ELb0EN7cutlass6half_tE19Flash_kernel_traitsILi96ELi64ELi64ELi4ES3_EELb1ELb1ELb0ELb0ELb1ELb1ELb0ELb0EEEvNS_16Flash_fwd_paramsE,@"STO_CUDA_ENTRY STV_DEFAULT"
_ZN5flash16flash_fwd_kernelI23Flash_fwd_kernel_traitsILi96ELi64ELi64ELi4ELb0ELb0EN7cutlass6half_tE19Flash_kernel_traitsILi96ELi64ELi64ELi4ES3_EELb1ELb1ELb0ELb0ELb1ELb1ELb0ELb0EEEvNS_16Flash_fwd_paramsE:
.text._ZN5flash16flash_fwd_kernelI23Flash_fwd_kernel_traitsILi96ELi64ELi64ELi4ELb0ELb0EN7cutlass6half_tE19Flash_kernel_traitsILi96ELi64ELi64ELi4ES3_EELb1ELb1ELb0ELb0ELb1ELb1ELb0ELb0EEEvNS_16Flash_fwd_paramsE:
        /* <DEDUP_REMOVED lines=12> */
[----:B------:R-:W-:Y:S01]  /*00c0*/  IMAD.MOV.U32 R21, RZ, RZ, RZ ;  /* 0x000000ffff157224 */ /* 0x000fe200078e00ff */
[----:B------:R-:W-:Y:S01]  /*00d0*/  ISETP.NE.U32.AND P4, PT, RZ, c[0x0][0x258], PT ;  /* 0x00009600ff007a0c */ /* 0x000fe20003f85070 */
[----:B------:R-:W1:Y:S01]  /*00e0*/  S2R R74, SR_CTAID.X ;  /* 0x00000000004a7919 */ /* 0x000e620000002500 */
[----:B------:R-:W-:Y:S02]  /*00f0*/  ISETP.NE.AND.EX P1, PT, RZ, c[0x0][0x254], PT, P1 ;  /* 0x00009500ff007a0c */ /* 0x000fe40003f25310 */
[----:B------:R-:W-:Y:S01]  /*0100*/  ISETP.NE.AND.EX P4, PT, RZ, c[0x0][0x25c], PT, P4 ;  /* 0x00009700ff007a0c */ /* 0x000fe20003f85340 */
[----:B------:R-:W4:Y:S04]  /*0110*/  S2R R9, SR_CTAID.Y ;  /* 0x0000000000097919 */ /* 0x000f280000002600 */
[----:B------:R-:W1:Y:S04]  /*0120*/  S2R R10, SR_CTAID.Z ;  /* 0x00000000000a7919 */ /* 0x000e680000002700 */
[----:B------:R-:W5:Y:S02]  /*0130*/  S2R R81, SR_TID.X ;  /* 0x0000000000517919 */ /* 0x000f640000002100 */
[----:B------:R-:W-:-:S04]  /*0140*/  @P1 IMAD.MOV.U32 R4, RZ, RZ, 0x4 ;  /* 0x00000004ff041424 */ /* 0x000fc800078e00ff */
[----:B----4-:R-:W-:Y:S01]  /*0150*/  @P1 IMAD.WIDE R4, R9, R4, c[0x0][0x250] ;  /* 0x0000940009041625 */ /* 0x010fe200078e0204 */
[----:B-1----:R-:W-:-:S04]  /*0160*/  LOP3.LUT R0, R10, R74, R9, 0xfe, !PT ;  /* 0x0000004a0a007212 */ /* 0x002fc800078efe09 */
[----:B-----5:R-:W-:Y:S01]  /*0170*/  LOP3.LUT P3, RZ, R0, R81, RZ, 0xfc, !PT ;  /* 0x0000005100ff7212 */ /* 0x020fe2000786fcff */
[----:B------:R-:W-:-:S12]  /*0180*/  @P4 IMAD.MOV.U32 R0, RZ, RZ, 0x4 ;  /* 0x00000004ff004424 */ /* 0x000fd800078e00ff */
[----:B------:R-:W-:Y:S02]  /*0190*/  @!P3 IMAD.MOV.U32 R12, RZ, RZ, c[0x0][0x308] ;  /* 0x0000c200ff0cb624 */ /* 0x000fe400078e00ff */
[----:B------:R-:W-:Y:S01]  /*01a0*/  @!P3 IMAD.MOV.U32 R13, RZ, RZ, c[0x0][0x30c] ;  /* 0x0000c300ff0db624 */ /* 0x000fe200078e00ff */
[----:B--2---:R-:W1:Y:S08]  /*01b0*/  @P2 R2UR UR22, R6 ;  /* 0x00000000061623c2 */ /* 0x004e7000000e0000 */
[----:B------:R-:W2:Y:S01]  /*01c0*/  @P2 R2UR UR23, R7 ;  /* 0x00000000071723c2 */ /* 0x000ea200000e0000 */
[----:B---3--:R-:W-:-:S05]  /*01d0*/  @P2 IADD3 R2, P0, R14, c[0x0][0x300], RZ ;  /* 0x0000c0000e022a10 */ /* 0x008fca0007f1e0ff */
[----:B------:R-:W-:Y:S02]  /*01e0*/  @P2 IMAD.X R3, RZ, RZ, R15, P0 ;  /* 0x000000ffff032224 */ /* 0x000fe400000e060f */
[----:B------:R-:W-:-:S03]  /*01f0*/  @P4 IMAD.WIDE R14, R9, R0, c[0x0][0x258] ;  /* 0x00009600090e4625 */ /* 0x000fc600078e0200 */
[----:B------:R3:W-:Y:S01]  /*0200*/  @!P3 STG.E.64 [R12.64+0x8], R2 ;  /* 0x000008020c00b986 */ /* 0x0007e2000c101b14 */
[----:B-1----:R-:W-:Y:S02]  /*0210*/  IMAD.U32 R6, RZ, RZ, UR22 ;  /* 0x00000016ff067e24 */ /* 0x002fe4000f8e00ff */
[----:B--2---:R-:W-:-:S05]  /*0220*/  IMAD.U32 R7, RZ, RZ, UR23 ;  /* 0x00000017ff077e24 */ /* 0x004fca000f8e00ff */
[----:B------:R1:W-:Y:S04]  /*0230*/  @!P3 STG.E.64 [R12.64], R6 ;  /* 0x000000060c00b986 */ /* 0x0003e8000c101b14 */
[----:B------:R-:W2:Y:S04]  /*0240*/  @P1 LDG.E R21, [R4.64] ;  /* 0x0000001404151981 */ /* 0x000ea8000c1e1900 */
[----:B------:R-:W2:Y:S01]  /*0250*/  @P4 LDG.E R80, [R14.64] ;  /* 0x000000140e504981 */ /* 0x000ea2000c1e1900 */
[----:B------:R-:W-:Y:S01]  /*0260*/  SHF.R.S32.HI R8, RZ, 0x1f, R81 ;  /* 0x0000001fff087819 */ /* 0x000fe20000011451 */
[----:B------:R-:W-:Y:S01]  /*0270*/  IMAD.SHL.U32 R82, R74, 0x40, RZ ;  /* 0x000000404a527824 */ /* 0x000fe200078e00ff */
[----:B------:R-:W-:Y:S01]  /*0280*/  @!P4 ISETP.NE.U32.AND P3, PT, RZ, c[0x0][0x268], PT ;  /* 0x00009a00ff00ca0c */ /* 0x000fe20003f65070 */
[----:B------:R-:W-:Y:S01]  /*0290*/  IMAD R72, R9, c[0x0][0x1c0], R10 ;  /* 0x0000700009487a24 */ /* 0x000fe200078e020a */
[----:B------:R-:W-:-:S02]  /*02a0*/  LEA.HI R77, R8, R81, RZ, 0x5 ;  /* 0x00000051084d7211 */ /* 0x000fc400078f28ff */
[----:B------:R-:W-:Y:S01]  /*02b0*/  ISETP.GE.AND P2, PT, R82, c[0x0][0x214], PT ;  /* 0x0000850052007a0c */ /* 0x000fe20003f46270 */
[----:B------:R-:W-:Y:S01]  /*02c0*/  IMAD.SHL.U32 R72, R72, 0x20, RZ ;  /* 0x0000002048487824 */ /* 0x000fe200078e00ff */
[----:B------:R-:W-:Y:S02]  /*02d0*/  LOP3.LUT R0, R77, 0xffffffe0, RZ, 0xc0, !PT ;  /* 0xffffffe04d007812 */ /* 0x000fe400078ec0ff */
[----:B------:R-:W-:-:S03]  /*02e0*/  @!P4 ISETP.NE.AND.EX P3, PT, RZ, c[0x0][0x26c], PT, P3 ;  /* 0x00009b00ff00ca0c */ /* 0x000fc60003f65330 */
[----:B------:R-:W-:Y:S01]  /*02f0*/  IMAD.IADD R83, R81, 0x1, -R0 ;  /* 0x0000000151537824 */ /* 0x000fe200078e0a00 */
[----:B------:R-:W-:-:S04]  /*0300*/  @!P4 SEL R0, RZ, c[0x0][0x21c], !P3 ;  /* 0x00008700ff00ca07 */ /* 0x000fc80005800000 */
[--C-:B------:R-:W-:Y:S02]  /*0310*/  IADD3 R84, P1, P0, R72, R2, R83.reuse ;  /* 0x0000000248547210 */ /* 0x100fe4000783e053 */
[----:B------:R-:W-:Y:S02]  /*0320*/  SHF.R.S32.HI R72, RZ, 0x1f, R72 ;  /* 0x0000001fff487819 */ /* 0x000fe40000011448 */
[----:B---3--:R-:W-:-:S04]  /*0330*/  SHF.R.S32.HI R2, RZ, 0x1f, R83 ;  /* 0x0000001fff027819 */ /* 0x008fc80000011453 */
[----:B------:R-:W-:Y:S01]  /*0340*/  IADD3.X R72, R72, R3, R2, P1, P0 ;  /* 0x0000000348487210 */ /* 0x000fe20000fe0402 */
[--C-:B--2---:R-:W-:Y:S01]  /*0350*/  @P4 IMAD.IADD R80, R80, 0x1, -R21.reuse ;  /* 0x0000000150504824 */ /* 0x104fe200078e0a15 */
[----:B------:R-:W-:Y:S01]  /*0360*/  @!P4 IADD3 R80, R0, c[0x0][0x218], -R21 ;  /* 0x000086000050ca10 */ /* 0x000fe20007ffe815 */
[----:B------:R-:W-:Y:S06]  /*0370*/  @P2 EXIT ;  /* 0x000000000000294d */ /* 0x000fec0003800000 */
[----:B-1----:R-:W-:Y:S02]  /*0380*/  IADD3 R3, R82, 0x7f, RZ ;  /* 0x0000007f52037810 */ /* 0x002fe40007ffe0ff */
[C---:B------:R-:W-:Y:S02]  /*0390*/  IADD3 R5, R80.reuse, 0x3f, RZ ;  /* 0x0000003f50057810 */ /* 0x040fe40007ffe0ff */
[----:B------:R-:W-:Y:S02]  /*03a0*/  IADD3 R3, R80, -c[0x0][0x214], R3 ;  /* 0x8000850050037a10 */ /* 0x000fe40007ffe003 */
[----:B------:R-:W-:Y:S02]  /*03b0*/  SHF.R.S32.HI R2, RZ, 0x1f, R5 ;  /* 0x0000001fff027819 */ /* 0x000fe40000011405 */
[----:B------:R-:W-:-:S02]  /*03c0*/  IADD3 R3, R3, c[0x0][0x2e8], RZ ;  /* 0x0000ba0003037a10 */ /* 0x000fc40007ffe0ff */
[----:B------:R-:W-:Y:S02]  /*03d0*/  LEA.HI R2, R2, R5, RZ, 0x6 ;  /* 0x0000000502027211 */ /* 0x000fe400078f30ff */
[----:B------:R-:W-:Y:S02]  /*03e0*/  SHF.R.S32.HI R0, RZ, 0x1f, R3 ;  /* 0x0000001fff007819 */ /* 0x000fe40000011403 */
[----:B------:R-:W-:Y:S02]  /*03f0*/  SHF.R.S32.HI R2, RZ, 0x6, R2 ;  /* 0x00000006ff027819 */ /* 0x000fe40000011402 */
[----:B------:R-:W-:-:S04]  /*0400*/  LEA.HI R0, R0, R3, RZ, 0x6 ;  /* 0x0000000300007211 */ /* 0x000fc800078f30ff */
[----:B------:R-:W-:-:S04]  /*0410*/  SHF.R.S32.HI R85, RZ, 0x6, R0 ;  /* 0x00000006ff557819 */ /* 0x000fc80000011400 */
[----:B------:R-:W-:-:S04]  /*0420*/  IMNMX R85, R2, R85, PT ;  /* 0x0000005502557217 */ /* 0x000fc80003800200 */
[----:B------:R-:W-:-:S13]  /*0430*/  ISETP.GE.AND P0, PT, R85, 0x1, PT ;  /* 0x000000015500780c */ /* 0x000fda0003f06270 */
[----:B------:R-:W-:Y:S05]  /*0440*/  @!P0 BRA `(.L_x_724) ;  /* 0x0000646000008947 */ /* 0x000fea0003800000 */
[----:B------:R-:W-:Y:S01]  /*0450*/  IABS R3, c[0x0][0x1c8] ;  /* 0x0000720000037a13 */ /* 0x000fe20000000000 */
[----:B------:R-:W-:Y:S01]  /*0460*/  UMOV UR18, 0x6 ;  /* 0x0000000600127882 */ /* 0x000fe20000000000 */
[CC--:B------:R-:W-:Y:S01]  /*0470*/  LEA.HI R25, R8.reuse, R81.reuse, RZ, 0x2 ;  /* 0x0000005108197211 */ /* 0x0c0fe200078f10ff */
[----:B------:R-:W-:Y:S01]  /*0480*/  ULDC.64 UR6, c[0x0][0x198] ;  /* 0x0000660000067ab9 */ /* 0x000fe20000000a00 */
[----:B------:R-:W1:Y:S01]  /*0490*/  I2F.RP R0, R3 ;  /* 0x0000000300007306 */ /* 0x000e620000209400 */
[-C--:B------:R-:W-:Y:S01]  /*04a0*/  LEA.HI R6, R8, R81.reuse, RZ, 0x3 ;  /* 0x0000005108067211 */ /* 0x080fe200078f18ff */
[----:B------:R-:W-:Y:S01]  /*04b0*/  USHF.L.U64.HI UR16, UR6, UR18, UR7 ;  /* 0x0000001206107299 */ /* 0x000fe20008010207 */
[----:B------:R-:W-:Y:S01]  /*04c0*/  LOP3.LUT R128, R25, 0xfffffffc, RZ, 0xc0, !PT ;  /* 0xfffffffc19807812 */ /* 0x000fe200078ec0ff */
[----:B------:R-:W-:Y:S01]  /*04d0*/  USHF.L.U32 UR17, UR6, 0x6, URZ ;  /* 0x0000000606117899 */ /* 0x000fe2000800063f */
[----:B------:R-:W-:Y:S01]  /*04e0*/  SHF.R.S32.HI R13, RZ, 0x3, R6 ;  /* 0x00000003ff0d7819 */ /* 0x000fe20000011406 */
[----:B------:R-:W-:Y:S01]  /*04f0*/  ULDC.64 UR4, c[0x0][0x1a0] ;  /* 0x0000680000047ab9 */ /* 0x000fe20000000a00 */
[----:B------:R-:W-:Y:S01]  /*0500*/  LOP3.LUT R7, R10, c[0x0][0x1c8], RZ, 0x3c, !PT ;  /* 0x000072000a077a12 */ /* 0x000fe200078e3cff */
[----:B------:R-:W-:Y:S01]  /*0510*/  IMAD.IADD R128, R81, 0x1, -R128 ;  /* 0x0000000151807824 */ /* 0x000fe200078e0a80 */
[----:B------:R-:W-:Y:S01]  /*0520*/  LEA.HI R8, R8, R81, RZ, 0x4 ;  /* 0x0000005108087211 */ /* 0x000fe200078f20ff */
[----:B------:R-:W-:Y:S01]  /*0530*/  IMAD.SHL.U32 R13, R13, 0x40, RZ ;  /* 0x000000400d0d7824 */ /* 0x000fe200078e00ff */
[----:B------:R-:W-:Y:S01]  /*0540*/  ISETP.GE.AND P0, PT, R7, RZ, PT ;  /* 0x000000ff0700720c */ /* 0x000fe20003f06270 */
[----:B------:R-:W-:Y:S01]  /*0550*/  IMAD.SHL.U32 R128, R128, 0x8, RZ ;  /* 0x0000000880807824 */ /* 0x000fe200078e00ff */
[----:B------:R-:W-:Y:S01]  /*0560*/  SHF.R.S32.HI R2, RZ, 0x4, R8 ;  /* 0x00000004ff027819 */ /* 0x000fe20000011408 */
[----:B------:R-:W-:Y:S01]  /*0570*/  USHF.L.U32 UR19, UR4, 0x6, URZ ;  /* 0x0000000604137899 */ /* 0x000fe2000800063f */
[----:B------:R-:W-:Y:S01]  /*0580*/  LOP3.LUT R13, R13, 0xc0, RZ, 0xc0, !PT ;  /* 0x000000c00d0d7812 */ /* 0x000fe200078ec0ff */
[----:B-1----:R-:W1:Y:S01]  /*0590*/  MUFU.RCP R14, R0 ;  /* 0x00000000000e7308 */ /* 0x002e620000001000 */
[----:B------:R-:W-:Y:S01]  /*05a0*/  LEA.HI R5, R8, R2, RZ, 0x1 ;  /* 0x0000000208057211 */ /* 0x000fe200078f08ff */
[----:B------:R-:W-:Y:S01]  /*05b0*/  USHF.L.U64.HI UR18, UR4, UR18, UR5 ;  /* 0x0000001204127299 */ /* 0x000fe20008010205 */
[----:B------:R-:W-:-:S02]  /*05c0*/  SHF.R.S32.HI R132, RZ, 0x2, R25 ;  /* 0x00000002ff847819 */ /* 0x000fc40000011419 */
[----:B------:R-:W-:Y:S02]  /*05d0*/  LOP3.LUT R8, R8, 0xfffffff0, RZ, 0xc0, !PT ;  /* 0xfffffff008087812 */ /* 0x000fe400078ec0ff */
[----:B------:R-:W-:Y:S02]  /*05e0*/  LEA.HI R25, R25, R132, RZ, 0x1 ;  /* 0x0000008419197211 */ /* 0x000fe400078f08ff */
[----:B------:R-:W-:Y:S01]  /*05f0*/  SHF.R.S32.HI R133, RZ, 0x1f, R132 ;  /* 0x0000001fff857819 */ /* 0x000fe20000011484 */
[----:B------:R-:W-:Y:S01]  /*0600*/  IMAD.IADD R8, R81, 0x1, -R8 ;  /* 0x0000000151087824 */ /* 0x000fe200078e0a08 */
[----:B------:R-:W-:Y:S02]  /*0610*/  IADD3 R19, P1, R132, R21, RZ ;  /* 0x0000001584137210 */ /* 0x000fe40007f3e0ff */
[----:B------:R-:W-:Y:S02]  /*0620*/  LOP3.LUT R5, R5, 0xfffffffe, RZ, 0xc0, !PT ;  /* 0xfffffffe05057812 */ /* 0x000fe400078ec0ff */
[----:B------:R-:W-:-:S02]  /*0630*/  LOP3.LUT R25, R25, 0x7fffffe, RZ, 0xc0, !PT ;  /* 0x07fffffe19197812 */ /* 0x000fc400078ec0ff */
[----:B-1----:R-:W-:Y:S01]  /*0640*/  IADD3 R14, R14, 0xffffffe, RZ ;  /* 0x0ffffffe0e0e7810 */ /* 0x002fe20007ffe0ff */
[----:B------:R-:W-:Y:S01]  /*0650*/  IMAD.IADD R5, R2, 0x1, -R5 ;  /* 0x0000000102057824 */ /* 0x000fe200078e0a05 */
[----:B------:R-:W-:Y:S01]  /*0660*/  LOP3.LUT R0, R13, 0x18, R128, 0xf8, !PT ;  /* 0x000000180d007812 */ /* 0x000fe200078ef880 */
[----:B------:R-:W-:Y:S01]  /*0670*/  IMAD.IADD R118, R132, 0x1, -R25 ;  /* 0x0000000184767824 */ /* 0x000fe200078e0a19 */
[----:B------:R-:W1:Y:S01]  /*0680*/  F2I.FTZ.U32.TRUNC.NTZ R15, R14 ;  /* 0x0000000e000f7305 */ /* 0x000e62000021f000 */
[----:B------:R-:W-:Y:S02]  /*0690*/  SHF.R.U32.HI R13, RZ, 0x3, R13 ;  /* 0x00000003ff0d7819 */ /* 0x000fe4000001160d */
[----:B------:R-:W-:Y:S01]  /*06a0*/  LEA.HI.X.SX32 R18, R21, R133, 0x1, P1 ;  /* 0x0000008515127211 */ /* 0x000fe200008f0eff */
[----:B------:R-:W-:Y:S01]  /*06b0*/  IMAD.WIDE R132, R74, 0x40, R132 ;  /* 0x000000404a847825 */ /* 0x000fe200078e0284 */
[----:B------:R-:W-:Y:S02]  /*06c0*/  LOP3.LUT R13, R0, R13, RZ, 0x3c, !PT ;  /* 0x0000000d000d7212 */ /* 0x000fe400078e3cff */
[----:B------:R-:W-:-:S02]  /*06d0*/  IABS R0, R10 ;  /* 0x0000000a00007213 */ /* 0x000fc40000000000 */
[----:B------:R-:W-:Y:S02]  /*06e0*/  SHF.R.S32.HI R75, RZ, 0x5, R77 ;  /* 0x00000005ff4b7819 */ /* 0x000fe4000001144d */
[----:B------:R-:W-:Y:S02]  /*06f0*/  LOP3.LUT R2, R6, 0xfffffff8, RZ, 0xc0, !PT ;  /* 0xfffffff806027812 */ /* 0x000fe400078ec0ff */
[----:B------:R-:W-:Y:S01]  /*0700*/  SHF.R.S32.HI R23, RZ, 0x1f, R8 ;  /* 0x0000001fff177819 */ /* 0x000fe20000011408 */
[----:B------:R-:W-:Y:S01]  /*0710*/  IMAD R118, R75, 0x8, R118 ;  /* 0x000000084b767824 */ /* 0x000fe200078e0276 */
[----:B------:R-:W-:Y:S01]  /*0720*/  SHF.R.S32.HI R129, RZ, 0x1f, R128 ;  /* 0x0000001fff817819 */ /* 0x000fe20000011480 */
[----:B-1----:R-:W-:Y:S01]  /*0730*/  IMAD.MOV R4, RZ, RZ, -R15 ;  /* 0x000000ffff047224 */ /* 0x002fe200078e0a0f */
[----:B------:R-:W-:Y:S01]  /*0740*/  IADD3 R73, R85, -0x1, RZ ;  /* 0xffffffff55497810 */ /* 0x000fe20007ffe0ff */
[----:B------:R-:W-:Y:S02]  /*0750*/  IMAD.MOV.U32 R14, RZ, RZ, RZ ;  /* 0x000000ffff0e7224 */ /* 0x000fe400078e00ff */
[----:B------:R-:W-:-:S02]  /*0760*/  IMAD R7, R4, R3, RZ ;  /* 0x0000000304077224 */ /* 0x000fc400078e02ff */
[----:B------:R-:W-:Y:S01]  /*0770*/  IMAD.IADD R17, R81, 0x1, -R2 ;  /* 0x0000000151117824 */ /* 0x000fe200078e0a02 */
[-C--:B------:R-:W-:Y:S01]  /*0780*/  LEA.HI R2, R23, R8.reuse, RZ, 0x3 ;  /* 0x0000000817027211 */ /* 0x080fe200078f18ff */
[----:B------:R-:W-:Y:S01]  /*0790*/  IMAD.HI.U32 R7, R15, R7, R14 ;  /* 0x000000070f077227 */ /* 0x000fe200078e000e */
[----:B------:R-:W-:Y:S02]  /*07a0*/  LEA.HI R15, R8, R8, RZ, 0x1 ;  /* 0x00000008080f7211 */ /* 0x000fe400078f08ff */
[----:B------:R-:W-:Y:S01]  /*07b0*/  LEA.HI R11, R17, R17, RZ, 0x1 ;  /* 0x00000011110b7211 */ /* 0x000fe200078f08ff */
[C---:B------:R-:W-:Y:S01]  /*07c0*/  IMAD R14, R18.reuse, c[0x0][0x198], RZ ;  /* 0x00006600120e7a24 */ /* 0x040fe200078e02ff */
[----:B------:R-:W-:Y:S01]  /*07d0*/  LOP3.LUT R79, R15, 0x7fffffe, RZ, 0xc0, !PT ;  /* 0x07fffffe0f4f7812 */ /* 0x000fe200078ec0ff */
[----:B------:R-:W-:Y:S01]  /*07e0*/  IMAD.HI.U32 R7, R7, R0, RZ ;  /* 0x0000000007077227 */ /* 0x000fe200078e00ff */
[--C-:B------:R-:W-:Y:S02]  /*07f0*/  SHF.R.S32.HI R16, RZ, 0x1, R15.reuse ;  /* 0x00000001ff107819 */ /* 0x100fe4000001140f */
[----:B------:R-:W-:Y:S01]  /*0800*/  SHF.R.S32.HI R15, RZ, 0x1f, R15 ;  /* 0x0000001fff0f7819 */ /* 0x000fe2000001140f */
[----:B------:R-:W-:Y:S01]  /*0810*/  IMAD.MOV R12, RZ, RZ, -R7 ;  /* 0x000000ffff0c7224 */ /* 0x000fe200078e0a07 */
[----:B------:R-:W-:Y:S01]  /*0820*/  LOP3.LUT R4, R11, 0x3fffffe, RZ, 0xc0, !PT ;  /* 0x03fffffe0b047812 */ /* 0x000fe200078ec0ff */
[----:B------:R-:W-:Y:S01]  /*0830*/  IMAD R18, R18, c[0x0][0x1a0], RZ ;  /* 0x0000680012127a24 */ /* 0x000fe200078e02ff */
[----:B------:R-:W-:Y:S01]  /*0840*/  LEA.HI R15, R15, R16, RZ, 0x2 ;  /* 0x000000100f0f7211 */ /* 0x000fe200078f10ff */
[----:B------:R-:W-:-:S02]  /*0850*/  IMAD R12, R3, R12, R0 ;  /* 0x0000000c030c7224 */ /* 0x000fc400078e0200 */
[----:B------:R-:W-:Y:S01]  /*0860*/  IMAD.IADD R79, R8, 0x1, -R79 ;  /* 0x00000001084f7824 */ /* 0x000fe200078e0a4f */
[----:B------:R-:W-:Y:S01]  /*0870*/  SHF.R.S32.HI R8, RZ, 0x1f, R9 ;  /* 0x0000001fff087819 */ /* 0x000fe20000011409 */
[----:B------:R-:W-:Y:S01]  /*0880*/  IMAD.U32 R118, R118, 0x20, R13 ;  /* 0x0000002076767824 */ /* 0x000fe200078e000d */
[----:B------:R-:W-:Y:S01]  /*0890*/  ISETP.GT.U32.AND P1, PT, R3, R12, PT ;  /* 0x0000000c0300720c */ /* 0x000fe20003f24070 */
[----:B------:R-:W-:Y:S01]  /*08a0*/  IMAD R14, R19, c[0x0][0x19c], R14 ;  /* 0x00006700130e7a24 */ /* 0x000fe200078e020e */
[----:B------:R-:W-:Y:S01]  /*08b0*/  LOP3.LUT R15, R15, 0xfffffffc, RZ, 0xc0, !PT ;  /* 0xfffffffc0f0f7812 */ /* 0x000fe200078ec0ff */
[C---:B------:R-:W-:Y:S02]  /*08c0*/  IMAD R13, R19.reuse, c[0x0][0x1a4], R18 ;  /* 0x00006900130d7a24 */ /* 0x040fe400078e0212 */
[----:B------:R-:W-:-:S04]  /*08d0*/  IMAD.WIDE.U32 R20, R19, c[0x0][0x198], R128 ;  /* 0x0000660013147a25 */ /* 0x000fc800078e0080 */
[----:B------:R-:W-:-:S04]  /*08e0*/  IMAD.WIDE.U32 R18, R19, c[0x0][0x1a0], R128 ;  /* 0x0000680013127a25 */ /* 0x000fc800078e0080 */
[----:B------:R-:W-:Y:S01]  /*08f0*/  @!P1 IMAD.IADD R12, R12, 0x1, -R3 ;  /* 0x000000010c0c9824 */ /* 0x000fe200078e0a03 */
[----:B------:R-:W-:Y:S01]  /*0900*/  @!P1 IADD3 R7, R7, 0x1, RZ ;  /* 0x0000000107079810 */ /* 0x000fe20007ffe0ff */
[----:B------:R-:W-:Y:S01]  /*0910*/  IMAD R0, R8, c[0x0][0x178], RZ ;  /* 0x00005e0008007a24 */ /* 0x000fe200078e02ff */
[----:B------:R-:W-:Y:S01]  /*0920*/  ISETP.NE.AND P1, PT, RZ, c[0x0][0x1c8], PT ;  /* 0x00007200ff007a0c */ /* 0x000fe20003f25270 */
[----:B------:R-:W-:Y:S01]  /*0930*/  IMAD.IADD R19, R19, 0x1, R13 ;  /* 0x0000000113137824 */ /* 0x000fe200078e020d */
[----:B------:R-:W-:Y:S01]  /*0940*/  ISETP.GE.U32.AND P2, PT, R12, R3, PT ;  /* 0x000000030c00720c */ /* 0x000fe20003f46070 */
[C---:B------:R-:W-:Y:S01]  /*0950*/  IMAD R0, R9.reuse, c[0x0][0x17c], R0 ;  /* 0x00005f0009007a24 */ /* 0x040fe200078e0200 */
[----:B------:R-:W-:Y:S01]  /*0960*/  SHF.R.S32.HI R13, RZ, 0x1f, R10 ;  /* 0x0000001fff0d7819 */ /* 0x000fe2000001140a */
[----:B------:R-:W-:Y:S01]  /*0970*/  IMAD.WIDE.U32 R22, R9, c[0x0][0x178], R128 ;  /* 0x00005e0009167a25 */ /* 0x000fe200078e0080 */
[----:B------:R-:W-:-:S03]  /*0980*/  SHF.R.S32.HI R3, RZ, 0x1, R11 ;  /* 0x00000001ff037819 */ /* 0x000fc6000001140b */
[----:B------:R-:W-:Y:S02]  /*0990*/  IMAD.IADD R23, R23, 0x1, R0 ;  /* 0x0000000117177824 */ /* 0x000fe400078e0200 */
[----:B------:R-:W-:Y:S02]  /*09a0*/  IMAD R13, R13, c[0x0][0x1a8], RZ ;  /* 0x00006a000d0d7a24 */ /* 0x000fe400078e02ff */
[----:B------:R-:W-:Y:S02]  /*09b0*/  IMAD.IADD R21, R21, 0x1, R14 ;  /* 0x0000000115157824 */ /* 0x000fe400078e020e */
[C---:B------:R-:W-:Y:S01]  /*09c0*/  IMAD R13, R10.reuse, c[0x0][0x1ac], R13 ;  /* 0x00006b000a0d7a24 */ /* 0x040fe200078e020d */
[----:B------:R-:W-:Y:S01]  /*09d0*/  @P2 IADD3 R7, R7, 0x1, RZ ;  /* 0x0000000107072810 */ /* 0x000fe20007ffe0ff */
[----:B------:R-:W-:-:S04]  /*09e0*/  IMAD.WIDE.U32 R22, R10, c[0x0][0x1a8], R22 ;  /* 0x00006a000a167a25 */ /* 0x000fc800078e0016 */
[C---:B------:R-:W-:Y:S02]  /*09f0*/  IMAD R14, R8.reuse, c[0x0][0x180], RZ ;  /* 0x00006000080e7a24 */ /* 0x040fe400078e02ff */
[----:B------:R-:W-:Y:S02]  /*0a00*/  IMAD R120, R8, c[0x0][0x188], RZ ;  /* 0x0000620008787a24 */ /* 0x000fe400078e02ff */
[----:B------:R-:W-:Y:S02]  /*0a10*/  IMAD.SHL.U32 R8, R3, 0x40, RZ ;  /* 0x0000004003087824 */ /* 0x000fe400078e00ff */
[----:B------:R-:W-:Y:S02]  /*0a20*/  IMAD.IADD R23, R23, 0x1, R13 ;  /* 0x0000000117177824 */ /* 0x000fe400078e020d */
[----:B------:R-:W-:Y:S01]  /*0a30*/  IMAD R11, R133, c[0x0][0x190], RZ ;  /* 0x00006400850b7a24 */ /* 0x000fe200078e02ff */
[----:B------:R-:W-:Y:S01]  /*0a40*/  LOP3.LUT R13, R8, 0xc0, RZ, 0xc0, !PT ;  /* 0x000000c0080d7812 */ /* 0x000fe200078ec0ff */
[----:B------:R-:W-:-:S04]  /*0a50*/  IMAD.WIDE.U32 R22, R132, c[0x0][0x190], R22 ;  /* 0x0000640084167a25 */ /* 0x000fc800078e0016 */
[----:B------:R-:W-:Y:S02]  /*0a60*/  IMAD R8, R132, c[0x0][0x194], R11 ;  /* 0x0000650084087a24 */ /* 0x000fe400078e020b */
[----:B------:R-:W-:Y:S01]  /*0a70*/  @!P0 IMAD.MOV R7, RZ, RZ, -R7 ;  /* 0x000000ffff078224 */ /* 0x000fe200078e0a07 */
[----:B------:R-:W-:Y:S01]  /*0a80*/  @!P1 LOP3.LUT R7, RZ, c[0x0][0x1c8], RZ, 0x33, !PT ;  /* 0x00007200ff079a12 */ /* 0x000fe200078e33ff */
[----:B------:R-:W-:Y:S01]  /*0a90*/  IMAD.IADD R0, R16, 0x1, -R15 ;  /* 0x0000000110007824 */ /* 0x000fe200078e0a0f */
[----:B------:R-:W-:Y:S01]  /*0aa0*/  LEA R16, P0, R22, c[0x0][0x160], 0x1 ;  /* 0x0000580016107a11 */ /* 0x000fe200078008ff */
[----:B------:R-:W-:Y:S01]  /*0ab0*/  IMAD.IADD R8, R23, 0x1, R8 ;  /* 0x0000000117087824 */ /* 0x000fe200078e0208 */
[----:B------:R-:W-:Y:S01]  /*0ac0*/  SHF.R.S32.HI R12, RZ, 0x1f, R7 ;  /* 0x0000001fff0c7819 */ /* 0x000fe20000011407 */
[C---:B------:R-:W-:Y:S01]  /*0ad0*/  IMAD R14, R9.reuse, c[0x0][0x184], R14 ;  /* 0x00006100090e7a24 */ /* 0x040fe200078e020e */
[----:B------:R-:W-:Y:S01]  /*0ae0*/  LOP3.LUT P1, RZ, R0, 0x2, RZ, 0xc0, !PT ;  /* 0x0000000200ff7812 */ /* 0x000fe2000782c0ff */
[----:B------:R-:W-:-:S04]  /*0af0*/  IMAD.WIDE.U32 R20, R9, c[0x0][0x180], R20 ;  /* 0x0000600009147a25 */ /* 0x000fc800078e0014 */
[----:B------:R-:W-:Y:S01]  /*0b00*/  IMAD.IADD R4, R17, 0x1, -R4 ;  /* 0x0000000111047824 */ /* 0x000fe200078e0a04 */
[----:B------:R-:W-:Y:S01]  /*0b10*/  LEA.HI.X R17, R22, c[0x0][0x164], R8, 0x1, P0 ;  /* 0x0000590016117a11 */ /* 0x000fe200000f0c08 */
[C---:B------:R-:W-:Y:S02]  /*0b20*/  IMAD R120, R9.reuse, c[0x0][0x18c], R120 ;  /* 0x0000630009787a24 */ /* 0x040fe400078e0278 */
[----:B------:R-:W-:Y:S01]  /*0b30*/  IMAD.WIDE.U32 R18, R9, c[0x0][0x188], R18 ;  /* 0x0000620009127a25 */ /* 0x000fe200078e0012 */
[----:B------:R-:W-:Y:S02]  /*0b40*/  LOP3.LUT R9, R13, 0x8, R6, 0xf8, !PT ;  /* 0x000000080d097812 */ /* 0x000fe400078ef806 */
[----:B------:R-:W-:Y:S01]  /*0b50*/  SHF.R.U32.HI R6, RZ, 0x3, R13 ;  /* 0x00000003ff067819 */ /* 0x000fe2000001160d */
[----:B------:R-:W-:Y:S02]  /*0b60*/  IMAD.IADD R21, R21, 0x1, R14 ;  /* 0x0000000115157824 */ /* 0x000fe400078e020e */
[----:B------:R-:W-:Y:S01]  /*0b70*/  IMAD R8, R12, c[0x0][0x1b0], RZ ;  /* 0x00006c000c087a24 */ /* 0x000fe200078e02ff */
[----:B------:R-:W-:Y:S01]  /*0b80*/  LOP3.LUT R6, R9, R6, RZ, 0x3c, !PT ;  /* 0x0000000609067212 */ /* 0x000fe200078e3cff */
[----:B------:R-:W-:-:S02]  /*0b90*/  IMAD.MOV.U32 R10, RZ, RZ, c[0x0][0x190] ;  /* 0x00006400ff0a7624 */ /* 0x000fc400078e00ff */
[----:B------:R-:W-:-:S03]  /*0ba0*/  IMAD.WIDE.U32 R122, R7, c[0x0][0x1b0], R20 ;  /* 0x00006c00077a7a25 */ /* 0x000fc600078e0014 */
[C---:B------:R-:W-:Y:S01]  /*0bb0*/  LEA R14, P0, R10.reuse, R16, 0x6 ;  /* 0x000000100a0e7211 */ /* 0x040fe200078030ff */
[----:B------:R-:W-:Y:S01]  /*0bc0*/  IMAD R125, R7, c[0x0][0x1b4], R8 ;  /* 0x00006d00077d7a24 */ /* 0x000fe200078e0208 */
[----:B------:R-:W-:Y:S01]  /*0bd0*/  SHF.R.S32.HI R8, RZ, 0x1f, R73 ;  /* 0x0000001fff087819 */ /* 0x000fe20000011449 */
[----:B------:R-:W-:Y:S02]  /*0be0*/  IMAD.MOV.U32 R9, RZ, RZ, c[0x0][0x194] ;  /* 0x00006500ff097624 */ /* 0x000fe400078e00ff */
[----:B------:R-:W-:Y:S02]  /*0bf0*/  IMAD R11, R73, UR16, RZ ;  /* 0x00000010490b7c24 */ /* 0x000fe4000f8e02ff */
[----:B------:R-:W-:Y:S01]  /*0c00*/  IMAD.IADD R125, R123, 0x1, R125 ;  /* 0x000000017b7d7824 */ /* 0x000fe200078e027d */
[----:B------:R-:W-:Y:S01]  /*0c10*/  LEA.HI.X R15, R10, R17, R9, 0x6, P0 ;  /* 0x000000110a0f7211 */ /* 0x000fe200000f3409 */
[----:B------:R-:W-:Y:S02]  /*0c20*/  IMAD.MOV.U32 R124, RZ, RZ, R122 ;  /* 0x000000ffff7c7224 */ /* 0x000fe400078e007a */
[----:B------:R-:W-:-:S02]  /*0c30*/  IMAD R9, R8, UR17, R11 ;  /* 0x0000001108097c24 */ /* 0x000fc4000f8e020b */
[----:B------:R-:W-:-:S04]  /*0c40*/  IMAD.WIDE.U32 R10, R73, UR17, R124 ;  /* 0x00000011490a7c25 */ /* 0x000fc8000f8e007c */
[----:B------:R-:W-:Y:S02]  /*0c50*/  IMAD.IADD R121, R19, 0x1, R120 ;  /* 0x0000000113797824 */ /* 0x000fe400078e0278 */
[----:B------:R-:W-:Y:S01]  /*0c60*/  IMAD.MOV.U32 R120, RZ, RZ, R18 ;  /* 0x000000ffff787224 */ /* 0x000fe200078e0012 */
[----:B------:R-:W-:Y:S01]  /*0c70*/  LEA R18, P0, R10, c[0x0][0x168], 0x1 ;  /* 0x00005a000a127a11 */ /* 0x000fe200078008ff */
[----:B------:R-:W-:Y:S02]  /*0c80*/  IMAD.IADD R9, R11, 0x1, R9 ;  /* 0x000000010b097824 */ /* 0x000fe400078e0209 */
[----:B------:R-:W-:Y:S02]  /*0c90*/  IMAD.SHL.U32 R118, R118, 0x2, RZ ;  /* 0x0000000276767824 */ /* 0x000fe400078e00ff */
[----:B------:R-:W-:Y:S01]  /*0ca0*/  IMAD R12, R12, c[0x0][0x1b8], RZ ;  /* 0x00006e000c0c7a24 */ /* 0x000fe200078e02ff */
[----:B------:R-:W-:Y:S01]  /*0cb0*/  LEA.HI.X R19, R10, c[0x0][0x16c], R9, 0x1, P0 ;  /* 0x00005b000a137a11 */ /* 0x000fe200000f0c09 */
[----:B------:R-:W-:Y:S01]  /*0cc0*/  IMAD R8, R8, c[0x0][0x1a0], RZ ;  /* 0x0000680008087a24 */ /* 0x000fe200078e02ff */
[----:B------:R1:W-:Y:S01]  /*0cd0*/  LDGSTS.E.BYPASS.LTC128B.128 [R118], [R16.64] ;  /* 0x0000000010767fae */ /* 0x0003e2000b901d54 */
[----:B------:R-:W-:Y:S01]  /*0ce0*/  IADD3 R20, P0, R18, UR17, RZ ;  /* 0x0000001112147c10 */ /* 0x000fe2000ff1e0ff */
[----:B------:R-:W-:-:S02]  /*0cf0*/  IMAD.WIDE.U32 R120, R7, c[0x0][0x1b8], R120 ;  /* 0x00006e0007787a25 */ /* 0x000fc400078e0078 */
[----:B------:R1:W-:Y:S01]  /*0d00*/  LDGSTS.E.BYPASS.LTC128B.128 [R118+0x1000], [R16.64+0x40] ;  /* 0x0100004010767fae */ /* 0x0003e2000b901d54 */
[----:B------:R-:W-:Y:S01]  /*0d10*/  IADD3.X R21, R19, UR16, RZ, P0, !PT ;  /* 0x0000001013157c10 */ /* 0x000fe200087fe4ff */
[----:B------:R-:W-:Y:S02]  /*0d20*/  IMAD R117, R7, c[0x0][0x1bc], R12 ;  /* 0x00006f0007757a24 */ /* 0x000fe400078e020c */
[----:B------:R1:W-:Y:S01]  /*0d30*/  LDGSTS.E.BYPASS.LTC128B.128 [R118+0x2000], [R16.64+0x80] ;  /* 0x0200008010767fae */ /* 0x0003e2000b901d54 */
[----:B------:R-:W-:-:S03]  /*0d40*/  IMAD.WIDE.U32 R10, R73, c[0x0][0x1a0], RZ ;  /* 0x00006800490a7a25 */ /* 0x000fc600078e00ff */
[----:B------:R2:W-:Y:S01]  /*0d50*/  LDGSTS.E.BYPASS.LTC128B.128 [R118+0x800], [R14.64] ;  /* 0x008000000e767fae */ /* 0x0005e2000b901d54 */
[----:B------:R-:W-:Y:S02]  /*0d60*/  IMAD R7, R73, c[0x0][0x1a4], R8 ;  /* 0x0000690049077a24 */ /* 0x000fe400078e0208 */
[----:B------:R-:W-:Y:S01]  /*0d70*/  IMAD.SHL.U32 R9, R0, 0x40, RZ ;  /* 0x0000004000097824 */ /* 0x000fe200078e00ff */
[----:B------:R2:W-:Y:S01]  /*0d80*/  LDGSTS.E.BYPASS.LTC128B.128 [R118+0x1800], [R14.64+0x40] ;  /* 0x018000400e767fae */ /* 0x0005e2000b901d54 */
[----:B------:R-:W-:Y:S02]  /*0d90*/  IMAD.SHL.U32 R78, R2, 0x20, RZ ;  /* 0x00000020024e7824 */ /* 0x000fe400078e00ff */
[----:B------:R-:W-:Y:S01]  /*0da0*/  IMAD.IADD R8, R11, 0x1, R7 ;  /* 0x000000010b087824 */ /* 0x000fe200078e0207 */
[----:B------:R2:W-:Y:S01]  /*0db0*/  LDGSTS.E.BYPASS.LTC128B.128 [R118+0x2800], [R14.64+0x80] ;  /* 0x028000800e767fae */ /* 0x0005e2000b901d54 */
[C---:B------:R-:W-:Y:S01]  /*0dc0*/  IMAD R7, R5.reuse, 0x8, R4 ;  /* 0x0000000805077824 */ /* 0x040fe200078e0204 */
[----:B------:R-:W-:Y:S01]  /*0dd0*/  LEA R4, P0, R10, R120, 0x6 ;  /* 0x000000780a047211 */ /* 0x000fe200078030ff */
[----:B------:R-:W-:Y:S01]  /*0de0*/  IMAD.SHL.U32 R5, R5, 0x8, RZ ;  /* 0x0000000805057824 */ /* 0x000fe200078e00ff */
[----:B------:R1:W-:Y:S01]  /*0df0*/  LDGSTS.E.BYPASS.LTC128B.128 [R118+0x3000], [R18.64] ;  /* 0x0300000012767fae */ /* 0x0003e2000b901d54 */
[----:B------:R-:W-:Y:S01]  /*0e00*/  IMAD.IADD R117, R121, 0x1, R117 ;  /* 0x0000000179757824 */ /* 0x000fe200078e0275 */
[----:B------:R-:W-:Y:S01]  /*0e10*/  LOP3.LUT R2, R9, 0xc0, RZ, 0xc0, !PT ;  /* 0x000000c009027812 */ /* 0x000fe200078ec0ff */
[----:B------:R-:W-:Y:S01]  /*0e20*/  IMAD R82, R75, 0x10, R82 ;  /* 0x000000104b527824 */ /* 0x000fe200078e0252 */
[----:B------:R1:W-:Y:S01]  /*0e30*/  LDGSTS.E.BYPASS.LTC128B.128 [R118+0x4000], [R18.64+0x40] ;  /* 0x0400004012767fae */ /* 0x0003e2000b901d54 */
[----:B------:R-:W-:Y:S01]  /*0e40*/  LOP3.LUT R78, R78, 0xffffff00, RZ, 0xc0, !PT ;  /* 0xffffff004e4e7812 */ /* 0x000fe200078ec0ff */
[----:B------:R-:W-:Y:S01]  /*0e50*/  IMAD.SHL.U32 R81, R81, 0x2, RZ ;  /* 0x0000000251517824 */ /* 0x000fe200078e00ff */
[----:B------:R-:W-:Y:S01]  /*0e60*/  LEA.HI.X R9, R10, R117, R8, 0x6, P0 ;  /* 0x000000750a097211 */ /* 0x000fe200000f3408 */
[----:B------:R1:W-:Y:S01]  /*0e70*/  LDGSTS.E.BYPASS.LTC128B.128 [R118+0x5000], [R18.64+0x80] ;  /* 0x0500008012767fae */ /* 0x0003e2000b901d54 */
[----:B------:R-:W-:-:S02]  /*0e80*/  LOP3.LUT R5, R2, 0x8, R5, 0xf8, !PT ;  /* 0x0000000802057812 */ /* 0x000fc400078ef805 */
[----:B------:R-:W-:Y:S01]  /*0e90*/  SHF.R.U32.HI R76, RZ, 0x3, R2 ;  /* 0x00000003ff4c7819 */ /* 0x000fe20000011602 */
[----:B------:R3:W-:Y:S01]  /*0ea0*/  LDGSTS.E.BYPASS.LTC128B.128 [R118+0x3800], [R20.64] ;  /* 0x0380000014767fae */ /* 0x0007e2000b901d54 */
[C---:B------:R-:W-:Y:S01]  /*0eb0*/  LEA R8, P0, R4.reuse, c[0x0][0x170], 0x1 ;  /* 0x00005c0004087a11 */ /* 0x040fe200078008ff */
[----:B------:R-:W-:Y:S01]  /*0ec0*/  IMAD R2, R75, 0x200, R78 ;  /* 0x000002004b027824 */ /* 0x000fe200078e024e */
[----:B------:R-:W-:Y:S01]  /*0ed0*/  LOP3.LUT R76, R5, R76, RZ, 0x3c, !PT ;  /* 0x0000004c054c7212 */ /* 0x000fe200078e3cff */
[----:B------:R3:W-:Y:S01]  /*0ee0*/  LDGSTS.E.BYPASS.LTC128B.128 [R118+0x4800], [R20.64+0x40] ;  /* 0x0480004014767fae */ /* 0x0007e2000b901d54 */
[----:B------:R-:W-:Y:S01]  /*0ef0*/  LEA.HI.X R9, R4, c[0x0][0x174], R9, 0x1, P0 ;  /* 0x00005d0004097a11 */ /* 0x000fe200000f0c09 */
[----:B------:R-:W-:Y:S01]  /*0f00*/  IMAD R5, R79, 0x20, R2 ;  /* 0x000000204f057824 */ /* 0x000fe200078e0202 */
[----:B------:R-:W-:Y:S01]  /*0f10*/  IADD3 R4, P0, R8, UR19, RZ ;  /* 0x0000001308047c10 */ /* 0x000fe2000ff1e0ff */
[----:B------:R3:W-:Y:S01]  /*0f20*/  LDGSTS.E.BYPASS.LTC128B.128 [R118+0x5800], [R20.64+0x80] ;  /* 0x0580008014767fae */ /* 0x0007e2000b901d54 */
[----:B------:R-:W-:-:S02]  /*0f30*/  IMAD.U32 R2, R7, 0x20, R6 ;  /* 0x0000002007027824 */ /* 0x000fc400078e0006 */
[----:B------:R-:W-:Y:S01]  /*0f40*/  IMAD.IADD R116, R76, 0x1, R5 ;  /* 0x000000014c747824 */ /* 0x000fe200078e0205 */
[----:B------:R-:W0:Y:S01]  /*0f50*/  LDGDEPBAR ;  /* 0x00000000000079af */ /* 0x000e220000000000 */
[----:B------:R-:W-:Y:S01]  /*0f60*/  IADD3.X R5, R9, UR18, RZ, P0, !PT ;  /* 0x0000001209057c10 */ /* 0x000fe200087fe4ff */
[----:B------:R-:W-:Y:S01]  /*0f70*/  IMAD.SHL.U32 R86, R2, 0x2, RZ ;  /* 0x0000000202567824 */ /* 0x000fe200078e00ff */
[----:B------:R-:W-:Y:S01]  /*0f80*/  LOP3.LUT P0, RZ, R3, 0x2, RZ, 0xc0, !PT ;  /* 0x0000000203ff7812 */ /* 0x000fe2000780c0ff */
[----:B------:R-:W-:Y:S01]  /*0f90*/  IMAD.SHL.U32 R116, R116, 0x2, RZ ;  /* 0x0000000274747824 */ /* 0x000fe200078e00ff */
[----:B------:R-:W-:Y:S01]  /*0fa0*/  LEA R115, R2, 0x3000, 0x1 ;  /* 0x0000300002737811 */ /* 0x000fe200078e08ff */
[----:B------:R-:W-:Y:S01]  /*0fb0*/  IMAD.MOV.U32 R3, RZ, RZ, 0x20 ;  /* 0x00000020ff037424 */ /* 0x000fe200078e00ff */
[----:B------:R-:W-:Y:S01]  /*0fc0*/  LOP3.LUT R2, R81, 0x6, RZ, 0xc0, !PT ;  /* 0x0000000651027812 */ /* 0x000fe200078ec0ff */
[----:B------:R-:W-:-:S03]  /*0fd0*/  IMAD R79, R79, 0x20, R78 ;  /* 0x000000204f4f7824 */ /* 0x000fc600078e024e */
[----:B------:R-:W-:Y:S01]  /*0fe0*/  SEL R0, R3, 0xffffffe0, !P0 ;  /* 0xffffffe003007807 */ /* 0x000fe20004000000 */
[----:B------:R-:W-:Y:S01]  /*0ff0*/  IMAD R2, R73, 0x40, R2 ;  /* 0x0000004049027824 */ /* 0x000fe200078e0202 */
[----:B------:R-:W-:-:S03]  /*1000*/  SEL R3, R3, 0xffffffe0, !P1 ;  /* 0xffffffe003037807 */ /* 0x000fc60004800000 */
[----:B------:R-:W-:Y:S01]  /*1010*/  IMAD.IADD R113, R115, 0x1, R0 ;  /* 0x0000000173717824 */ /* 0x000fe200078e0200 */
[----:B------:R-:W-:Y:S01]  /*1020*/  SHF.R.S32.HI R0, RZ, 0x1f, R83 ;  /* 0x0000001fff007819 */ /* 0x000fe20000011453 */
[----:B------:R-:W-:-:S03]  /*1030*/  IMAD.IADD R114, R116, 0x1, R3 ;  /* 0x0000000174727824 */ /* 0x000fc600078e0203 */
[----:B------:R-:W-:Y:S01]  /*1040*/  LEA.HI R0, R0, R83, RZ, 0x2 ;  /* 0x0000005300007211 */ /* 0x000fe200078f10ff */
[----:B------:R-:W-:-:S04]  /*1050*/  DEPBAR.LE SB0, 0x0 ;  /* 0x000080000000791a */ /* 0x000fc80000000000 */
[----:B------:R-:W-:Y:S01]  /*1060*/  BAR.SYNC.DEFER_BLOCKING 0x0 ;  /* 0x0000000000007b1d */ /* 0x000fe20000010000 */
[----:B------:R-:W-:-:S05]  /*1070*/  SHF.R.S32.HI R119, RZ, 0x2, R0 ;  /* 0x00000002ff777819 */ /* 0x000fca0000011400 */
        /* <DEDUP_REMOVED lines=10> */
[----:B---3--:R-:W3:Y:S04]  /*1120*/  LDSM.16.M88.4 R20, [R86+0x3000] ;  /* 0x003000005614783b */ /* 0x008ee80000000200 */
[----:B--2---:R-:W1:Y:S04]  /*1130*/  LDSM.16.M88.4 R12, [R86+0x3400] ;  /* 0x00340000560c783b */ /* 0x004e680000000200 */
[----:B------:R-:W2:Y:S04]  /*1140*/  LDSM.16.M88.4 R48, [R86+0x3800] ;  /* 0x003800005630783b */ /* 0x000ea80000000200 */
[----:B----4-:R-:W4:Y:S04]  /*1150*/  LDSM.16.M88.4 R8, [R86+0x3c00] ;  /* 0x003c00005608783b */ /* 0x010f280000000200 */
[----:B------:R-:W-:Y:S04]  /*1160*/  LDSM.16.M88.4 R56, [R114] ;  /* 0x000000007238783b */ /* 0x000fe80000000200 */
[----:B------:R-:W2:Y:S04]  /*1170*/  LDSM.16.M88.4 R36, [R113] ;  /* 0x000000007124783b */ /* 0x000ea80000000200 */
[----:B-----5:R-:W5:Y:S04]  /*1180*/  LDSM.16.M88.4 R4, [R113+0x400] ;  /* 0x000400007104783b */ /* 0x020f680000000200 */
[----:B------:R-:W4:Y:S04]  /*1190*/  LDSM.16.M88.4 R32, [R113+0x800] ;  /* 0x000800007120783b */ /* 0x000f280000000200 */
[----:B------:R-:W-:Y:S04]  /*11a0*/  LDSM.16.M88.4 R28, [R116+0x1000] ;  /* 0x00100000741c783b */ /* 0x000fe80000000200 */
[----:B------:R-:W-:Y:S01]  /*11b0*/  LDSM.16.M88.4 R60, [R113+0xc00] ;  /* 0x000c0000713c783b */ /* 0x000fe20000000200 */
[C---:B---3--:R-:W-:Y:S03]  /*11c0*/  HMMA.16816.F32 R24, R40.reuse, R20, RZ ;  /* 0x000000142818723c */ /* 0x048fe600000018ff */
[----:B------:R-:W-:Y:S04]  /*11d0*/  LDSM.16.M88.4 R64, [R114+0x1000] ;  /* 0x001000007240783b */ /* 0x000fe80000000200 */
[----:B------:R-:W-:Y:S01]  /*11e0*/  LDSM.16.M88.4 R68, [R113+0x1400] ;  /* 0x001400007144783b */ /* 0x000fe20000000200 */
[C---:B------:R-:W-:Y:S03]  /*11f0*/  HMMA.16816.F32 R20, R40.reuse, R22, RZ ;  /* 0x000000162814723c */ /* 0x040fe600000018ff */
[----:B------:R-:W0:Y:S05]  /*1200*/  LDGDEPBAR ;  /* 0x00000000000079af */ /* 0x000e2a0000000000 */
[C---:B-1----:R-:W-:Y:S08]  /*1210*/  HMMA.16816.F32 R16, R40.reuse, R12, RZ ;  /* 0x0000000c2810723c */ /* 0x042ff000000018ff */
[C---:B--2---:R-:W-:Y:S08]  /*1220*/  HMMA.16816.F32 R52, R40.reuse, R48, RZ ;  /* 0x000000302834723c */ /* 0x044ff000000018ff */
[C---:B------:R-:W-:Y:S08]  /*1230*/  HMMA.16816.F32 R12, R40.reuse, R14, RZ ;  /* 0x0000000e280c723c */ /* 0x040ff000000018ff */
[C---:B------:R-:W-:Y:S08]  /*1240*/  HMMA.16816.F32 R48, R40.reuse, R50, RZ ;  /* 0x000000322830723c */ /* 0x040ff000000018ff */
[C---:B----4-:R-:W-:Y:S08]  /*1250*/  HMMA.16816.F32 R44, R40.reuse, R8, RZ ;  /* 0x00000008282c723c */ /* 0x050ff000000018ff */
[----:B------:R-:W-:Y:S01]  /*1260*/  HMMA.16816.F32 R40, R40, R10, RZ ;  /* 0x0000000a2828723c */ /* 0x000fe200000018ff */
[----:B------:R-:W1:Y:S07]  /*1270*/  LDSM.16.M88.4 R8, [R86+0x4000] ;  /* 0x004000005608783b */ /* 0x000e6e0000000200 */
[C---:B------:R-:W-:Y:S08]  /*1280*/  HMMA.16816.F32 R24, R56.reuse, R36, R24 ;  /* 0x000000243818723c */ /* 0x040ff00000001818 */
[C---:B------:R-:W-:Y:S01]  /*1290*/  HMMA.16816.F32 R20, R56.reuse, R38, R20 ;  /* 0x000000263814723c */ /* 0x040fe20000001814 */
[----:B------:R-:W-:Y:S07]  /*12a0*/  LDSM.16.M88.4 R36, [R86+0x4400] ;  /* 0x004400005624783b */ /* 0x000fee0000000200 */
[C---:B-----5:R-:W-:Y:S08]  /*12b0*/  HMMA.16816.F32 R16, R56.reuse, R4, R16 ;  /* 0x000000043810723c */ /* 0x060ff00000001810 */
[C---:B------:R-:W-:Y:S01]  /*12c0*/  HMMA.16816.F32 R12, R56.reuse, R6, R12 ;  /* 0x00000006380c723c */ /* 0x040fe2000000180c */
[----:B------:R-:W2:Y:S07]  /*12d0*/  LDSM.16.M88.4 R4, [R86+0x4800] ;  /* 0x004800005604783b */ /* 0x000eae0000000200 */
[C---:B------:R-:W-:Y:S08]  /*12e0*/  HMMA.16816.F32 R52, R56.reuse, R32, R52 ;  /* 0x000000203834723c */ /* 0x040ff00000001834 */
[----:B------:R-:W-:Y:S01]  /*12f0*/  HMMA.16816.F32 R48, R56, R34, R48 ;  /* 0x000000223830723c */ /* 0x000fe20000001830 */
[----:B------:R-:W3:Y:S07]  /*1300*/  LDSM.16.M88.4 R32, [R86+0x4c00] ;  /* 0x004c00005620783b */ /* 0x000eee0000000200 */
[C---:B-1----:R-:W-:Y:S08]  /*1310*/  HMMA.16816.F32 R24, R28.reuse, R8, R24 ;  /* 0x000000081c18723c */ /* 0x042ff00000001818 */
[----:B------:R-:W-:Y:S01]  /*1320*/  HMMA.16816.F32 R20, R28, R10, R20 ;  /* 0x0000000a1c14723c */ /* 0x000fe20000001814 */
[----:B------:R-:W1:Y:S07]  /*1330*/  LDSM.16.M88.4 R8, [R113+0x1000] ;  /* 0x001000007108783b */ /* 0x000e6e0000000200 */
[C---:B------:R-:W-:Y:S08]  /*1340*/  HMMA.16816.F32 R44, R56.reuse, R60, R44 ;  /* 0x0000003c382c723c */ /* 0x040ff0000000182c */
[----:B------:R-:W-:Y:S01]  /*1350*/  HMMA.16816.F32 R40, R56, R62, R40 ;  /* 0x0000003e3828723c */ /* 0x000fe20000001828 */
[----:B------:R-:W4:Y:S04]  /*1360*/  LDSM.16.M88.4 R60, [R113+0x1800] ;  /* 0x00180000713c783b */ /* 0x000f280000000200 */
[----:B------:R-:W5:Y:S03]  /*1370*/  LDSM.16.M88.4 R56, [R113+0x1c00] ;  /* 0x001c00007138783b */ /* 0x000f660000000200 */
[C---:B--2---:R-:W-:Y:S08]  /*1380*/  HMMA.16816.F32 R52, R28.reuse, R4, R52 ;  /* 0x000000041c34723c */ /* 0x044ff00000001834 */
[C---:B------:R-:W-:Y:S01]  /*1390*/  HMMA.16816.F32 R48, R28.reuse, R6, R48 ;  /* 0x000000061c30723c */ /* 0x040fe20000001830 */
[----:B------:R-:W-:Y:S07]  /*13a0*/  LDSM.16.M88.4 R4, [R116+0x2000] ;  /* 0x002000007404783b */ /* 0x000fee0000000200 */
[C---:B------:R-:W-:Y:S08]  /*13b0*/  HMMA.16816.F32 R16, R28.reuse, R36, R16 ;  /* 0x000000241c10723c */ /* 0x040ff00000001810 */
[C---:B------:R-:W-:Y:S01]  /*13c0*/  HMMA.16816.F32 R12, R28.reuse, R38, R12 ;  /* 0x000000261c0c723c */ /* 0x040fe2000000180c */
[----:B------:R-:W-:Y:S07]  /*13d0*/  LDSM.16.M88.4 R36, [R86+0x5000] ;  /* 0x005000005624783b */ /* 0x000fee0000000200 */
[C---:B---3--:R-:W-:Y:S08]  /*13e0*/  HMMA.16816.F32 R44, R28.reuse, R32, R44 ;  /* 0x000000201c2c723c */ /* 0x048ff0000000182c */
[----:B------:R-:W-:Y:S01]  /*13f0*/  HMMA.16816.F32 R40, R28, R34, R40 ;  /* 0x000000221c28723c */ /* 0x000fe20000001828 */
[----:B------:R-:W2:Y:S04]  /*1400*/  LDSM.16.M88.4 R28, [R86+0x5800] ;  /* 0x00580000561c783b */ /* 0x000ea80000000200 */
[----:B------:R-:W3:Y:S03]  /*1410*/  LDSM.16.M88.4 R32, [R86+0x5400] ;  /* 0x005400005620783b */ /* 0x000ee60000000200 */
[C---:B-1----:R-:W-:Y:S08]  /*1420*/  HMMA.16816.F32 R24, R64.reuse, R8, R24 ;  /* 0x000000084018723c */ /* 0x042ff00000001818 */
[C---:B------:R-:W-:Y:S01]  /*1430*/  HMMA.16816.F32 R20, R64.reuse, R10, R20 ;  /* 0x0000000a4014723c */ /* 0x040fe20000001814 */
[----:B------:R-:W1:Y:S07]  /*1440*/  LDSM.16.M88.4 R8, [R86+0x5c00] ;  /* 0x005c00005608783b */ /* 0x000e6e0000000200 */
[C---:B----4-:R-:W-:Y:S08]  /*1450*/  HMMA.16816.F32 R52, R64.reuse, R60, R52 ;  /* 0x0000003c4034723c */ /* 0x050ff00000001834 */
[C---:B------:R-:W-:Y:S01]  /*1460*/  HMMA.16816.F32 R48, R64.reuse, R62, R48 ;  /* 0x0000003e4030723c */ /* 0x040fe20000001830 */
[----:B------:R-:W-:Y:S07]  /*1470*/  LDSM.16.M88.4 R60, [R113+0x2400] ;  /* 0x00240000713c783b */ /* 0x000fee0000000200 */
[C---:B------:R-:W-:Y:S08]  /*1480*/  HMMA.16816.F32 R16, R64.reuse, R68, R16 ;  /* 0x000000444010723c */ /* 0x040ff00000001810 */
[C---:B------:R-:W-:Y:S08]  /*1490*/  HMMA.16816.F32 R12, R64.reuse, R70, R12 ;  /* 0x00000046400c723c */ /* 0x040ff0000000180c */
[C---:B-----5:R-:W-:Y:S08]  /*14a0*/  HMMA.16816.F32 R44, R64.reuse, R56, R44 ;  /* 0x00000038402c723c */ /* 0x060ff0000000182c */
[----:B------:R-:W-:Y:S01]  /*14b0*/  HMMA.16816.F32 R64, R64, R58, R40 ;  /* 0x0000003a4040723c */ /* 0x000fe20000001828 */
[----:B------:R-:W-:Y:S04]  /*14c0*/  LDSM.16.M88.4 R56, [R114+0x2000] ;  /* 0x002000007238783b */ /* 0x000fe80000000200 */
[----:B------:R-:W4:Y:S03]  /*14d0*/  LDSM.16.M88.4 R40, [R113+0x2000] ;  /* 0x002000007128783b */ /* 0x000f260000000200 */
[C---:B--2---:R-:W-:Y:S08]  /*14e0*/  HMMA.16816.F32 R52, R4.reuse, R28, R52 ;  /* 0x0000001c0434723c */ /* 0x044ff00000001834 */
[C---:B------:R-:W-:Y:S01]  /*14f0*/  HMMA.16816.F32 R48, R4.reuse, R30, R48 ;  /* 0x0000001e0430723c */ /* 0x040fe20000001830 */
[----:B------:R-:W2:Y:S07]  /*1500*/  LDSM.16.M88.4 R28, [R113+0x2800] ;  /* 0x00280000711c783b */ /* 0x000eae0000000200 */
[C---:B------:R-:W-:Y:S08]  /*1510*/  HMMA.16816.F32 R20, R4.reuse, R38, R20 ;  /* 0x000000260414723c */ /* 0x040ff00000001814 */
[C---:B------:R-:W-:Y:S08]  /*1520*/  HMMA.16816.F32 R24, R4.reuse, R36, R24 ;  /* 0x000000240418723c */ /* 0x040ff00000001818 */
[C---:B---3--:R-:W-:Y:S08]  /*1530*/  HMMA.16816.F32 R16, R4.reuse, R32, R16 ;  /* 0x000000200410723c */ /* 0x048ff00000001810 */
[C---:B------:R-:W-:Y:S08]  /*1540*/  HMMA.16816.F32 R12, R4.reuse, R34, R12 ;  /* 0x00000022040c723c */ /* 0x040ff0000000180c */
[C---:B-1----:R-:W-:Y:S07]  /*1550*/  HMMA.16816.F32 R44, R4.reuse, R8, R44 ;  /* 0x00000008042c723c */ /* 0x042fee000000182c */
[----:B------:R-:W-:Y:S01]  /*1560*/  IADD3 R8, R2, 0x10, RZ ;  /* 0x0000001002087810 */ /* 0x000fe20007ffe0ff */
[----:B------:R-:W-:Y:S07]  /*1570*/  HMMA.16816.F32 R64, R4, R10, R64 ;  /* 0x0000000a0440723c */ /* 0x000fee0000001840 */
[----:B------:R-:W-:Y:S01]  /*1580*/  IADD3 R5, R82, 0x1, R119 ;  /* 0x0000000152057810 */ /* 0x000fe20007ffe077 */
[----:B----4-:R-:W-:Y:S01]  /*1590*/  HMMA.16816.F32 R20, R56, R42, R20 ;  /* 0x0000002a3814723c */ /* 0x010fe20000001814 */
[----:B------:R-:W-:-:S02]  /*15a0*/  IADD3 R10, R2, 0x9, RZ ;  /* 0x00000009020a7810 */ /* 0x000fc40007ffe0ff */
[----:B------:R-:W-:Y:S02]  /*15b0*/  IADD3 R0, R80, -c[0x0][0x214], R5 ;  /* 0x8000850050007a10 */ /* 0x000fe40007ffe005 */
[----:B------:R-:W1:Y:S01]  /*15c0*/  LDSM.16.M88.4 R4, [R113+0x2c00] ;  /* 0x002c00007104783b */ /* 0x000e620000000200 */
[----:B------:R-:W-:-:S04]  /*15d0*/  DEPBAR.LE SB0, 0x0 ;  /* 0x000080000000791a */ /* 0x000fc80000000000 */
[----:B------:R-:W-:Y:S01]  /*15e0*/  IADD3 R39, R0, c[0x0][0x2e8], RZ ;  /* 0x0000ba0000277a10 */ /* 0x000fe20007ffe0ff */
[C---:B------:R-:W-:Y:S01]  /*15f0*/  HMMA.16816.F32 R16, R56.reuse, R60, R16 ;  /* 0x0000003c3810723c */ /* 0x040fe20000001810 */
[----:B------:R-:W-:Y:S02]  /*1600*/  IADD3 R0, R2, 0x1, RZ ;  /* 0x0000000102007810 */ /* 0x000fe40007ffe0ff */
[C---:B------:R-:W-:Y:S02]  /*1610*/  IADD3 R33, R39.reuse, 0x8, RZ ;  /* 0x0000000827217810 */ /* 0x040fe40007ffe0ff */
[-C--:B------:R-:W-:Y:S02]  /*1620*/  IMNMX R39, R39, R80.reuse, PT ;  /* 0x0000005027277217 */ /* 0x080fe40003800200 */
[----:B------:R-:W-:Y:S01]  /*1630*/  IMNMX R33, R33, R80, PT ;  /* 0x0000005021217217 */ /* 0x000fe20003800200 */
[----:B------:R-:W-:Y:S01]  /*1640*/  HMMA.16816.F32 R12, R56, R62, R12 ;  /* 0x0000003e380c723c */ /* 0x000fe2000000180c */
[----:B------:R-:W-:-:S02]  /*1650*/  ISETP.GE.AND P5, PT, R0, R39, PT ;  /* 0x000000270000720c */ /* 0x000fc40003fa6270 */
[----:B------:R-:W-:Y:S02]  /*1660*/  ISETP.GE.AND P0, PT, R0, R33, PT ;  /* 0x000000210000720c */ /* 0x000fe40003f06270 */
[----:B------:R-:W-:Y:S02]  /*1670*/  IADD3 R0, R2, 0x8, RZ ;  /* 0x0000000802007810 */ /* 0x000fe40007ffe0ff */
[-C--:B------:R-:W-:Y:S01]  /*1680*/  ISETP.GE.AND P2, PT, R10, R39.reuse, PT ;  /* 0x000000270a00720c */ /* 0x080fe20003f46270 */
[----:B--2---:R-:W-:Y:S01]  /*1690*/  HMMA.16816.F32 R52, R56, R28, R52 ;  /* 0x0000001c3834723c */ /* 0x004fe20000001834 */
[C---:B------:R-:W-:Y:S02]  /*16a0*/  ISETP.GE.AND P1, PT, R0.reuse, R39, PT ;  /* 0x000000270000720c */ /* 0x040fe40003f26270 */
[-C--:B------:R-:W-:Y:S02]  /*16b0*/  ISETP.GE.AND P4, PT, R0, R33.reuse, PT ;  /* 0x000000210000720c */ /* 0x080fe40003f86270 */
[----:B------:R-:W-:-:S02]  /*16c0*/  ISETP.GE.AND P3, PT, R10, R33, PT ;  /* 0x000000210a00720c */ /* 0x000fc40003f66270 */
[----:B------:R-:W-:Y:S01]  /*16d0*/  ISETP.GE.AND P6, PT, R8, R39, PT ;  /* 0x000000270800720c */ /* 0x000fe20003fc6270 */
[C---:B------:R-:W-:Y:S01]  /*16e0*/  HMMA.16816.F32 R48, R56.reuse, R30, R48 ;  /* 0x0000001e3830723c */ /* 0x040fe20000001830 */
[----:B------:R-:W-:Y:S02]  /*16f0*/  FSEL R0, R20, -INF , !P1 ;  /* 0xff80000014007808 */ /* 0x000fe40004800000 */
        /* <DEDUP_REMOVED lines=8> */
[----:B-1----:R-:W-:Y:S01]  /*1780*/  HMMA.16816.F32 R44, R56, R4, R44 ;  /* 0x00000004382c723c */ /* 0x002fe2000000182c */
[C---:B------:R-:W-:Y:S02]  /*1790*/  ISETP.GE.AND P4, PT, R10.reuse, R39, PT ;  /* 0x000000270a00720c */ /* 0x040fe40003f86270 */
[----:B------:R-:W-:Y:S02]  /*17a0*/  ISETP.GE.AND P2, PT, R10, R33, PT ;  /* 0x000000210a00720c */ /* 0x000fe40003f46270 */
[----:B------:R-:W-:-:S02]  /*17b0*/  ISETP.GE.AND P3, PT, R20, R39, PT ;  /* 0x000000271400720c */ /* 0x000fc40003f66270 */
[----:B------:R-:W-:Y:S01]  /*17c0*/  ISETP.GE.AND P6, PT, R20, R33, PT ;  /* 0x000000211400720c */ /* 0x000fe20003fc6270 */
[----:B------:R-:W-:Y:S01]  /*17d0*/  HMMA.16816.F32 R64, R56, R6, R64 ;  /* 0x000000063840723c */ /* 0x000fe20000001840 */
[C---:B------:R-:W-:Y:S02]  /*17e0*/  IADD3 R10, R2.reuse, 0x19, RZ ;  /* 0x00000019020a7810 */ /* 0x040fe40007ffe0ff */
[----:B------:R-:W-:Y:S02]  /*17f0*/  IADD3 R20, R2, 0x20, RZ ;  /* 0x0000002002147810 */ /* 0x000fe40007ffe0ff */
[----:B------:R-:W-:Y:S02]  /*1800*/  FSEL R11, R18, -INF , !P1 ;  /* 0xff800000120b7808 */ /* 0x000fe40004800000 */
[----:B------:R-:W-:Y:S02]  /*1810*/  FSEL R9, R19, -INF , !P2 ;  /* 0xff80000013097808 */ /* 0x000fe40005000000 */
[----:B------:R-:W-:-:S02]  /*1820*/  FSEL R12, R12, -INF , !P3 ;  /* 0xff8000000c0c7808 */ /* 0x000fc40005800000 */
[-C--:B------:R-:W-:Y:S02]  /*1830*/  ISETP.GE.AND P1, PT, R10, R39.reuse, PT ;  /* 0x000000270a00720c */ /* 0x080fe40003f26270 */
[C---:B------:R-:W-:Y:S02]  /*1840*/  ISETP.GE.AND P2, PT, R20.reuse, R39, PT ;  /* 0x000000271400720c */ /* 0x040fe40003f46270 */
[----:B------:R-:W-:Y:S02]  /*1850*/  ISETP.GE.AND P3, PT, R20, R33, PT ;  /* 0x000000211400720c */ /* 0x000fe40003f66270 */
[C---:B------:R-:W-:Y:S02]  /*1860*/  IADD3 R20, R2.reuse, 0x21, RZ ;  /* 0x0000002102147810 */ /* 0x040fe40007ffe0ff */
[----:B------:R-:W-:Y:S02]  /*1870*/  FSEL R18, R17, -INF , !P4 ;  /* 0xff80000011127808 */ /* 0x000fe40006000000 */
[----:B------:R-:W-:-:S02]  /*1880*/  IADD3 R22, R2, 0x28, RZ ;  /* 0x0000002802167810 */ /* 0x000fc40007ffe0ff */
[-C--:B------:R-:W-:Y:S02]  /*1890*/  ISETP.GE.AND P4, PT, R10, R33.reuse, PT ;  /* 0x000000210a00720c */ /* 0x080fe40003f86270 */
[----:B------:R-:W-:Y:S02]  /*18a0*/  FSEL R10, R13, -INF , !P1 ;  /* 0xff8000000d0a7808 */ /* 0x000fe40004800000 */
[-C--:B------:R-:W-:Y:S02]  /*18b0*/  ISETP.GE.AND P1, PT, R20, R33.reuse, PT ;  /* 0x000000211400720c */ /* 0x080fe40003f26270 */
[----:B------:R-:W-:Y:S02]  /*18c0*/  FSEL R89, R52, -INF , !P2 ;  /* 0xff80000034597808 */ /* 0x000fe40005000000 */
[----:B------:R-:W-:Y:S02]  /*18d0*/  ISETP.GE.AND P2, PT, R22, R33, PT ;  /* 0x000000211600720c */ /* 0x000fe40003f46270 */
[----:B------:R-:W-:-:S02]  /*18e0*/  IADD3 R28, R2, 0x30, RZ ;  /* 0x00000030021c7810 */ /* 0x000fc40007ffe0ff */
[----:B------:R-:W-:Y:S02]  /*18f0*/  IADD3 R30, R2, 0x29, RZ ;  /* 0x00000029021e7810 */ /* 0x000fe40007ffe0ff */
[----:B------:R-:W-:Y:S02]  /*1900*/  FSEL R17, R14, -INF , !P6 ;  /* 0xff8000000e117808 */ /* 0x000fe40007000000 */
[----:B------:R-:W-:Y:S02]  /*1910*/  ISETP.GE.AND P6, PT, R20, R39, PT ;  /* 0x000000271400720c */ /* 0x000fe40003fc6270 */
[----:B------:R-:W-:Y:S02]  /*1920*/  FSEL R87, R55, -INF , !P1 ;  /* 0xff80000037577808 */ /* 0x000fe40004800000 */
[----:B------:R-:W-:Y:S02]  /*1930*/  FSEL R15, R15, -INF , !P4 ;  /* 0xff8000000f0f7808 */ /* 0x000fe40006000000 */
[----:B------:R-:W-:-:S02]  /*1940*/  IADD3 R20, R2, 0x38, RZ ;  /* 0x0000003802147810 */ /* 0x000fc40007ffe0ff */
[-C--:B------:R-:W-:Y:S02]  /*1950*/  ISETP.GE.AND P1, PT, R28, R39.reuse, PT ;  /* 0x000000271c00720c */ /* 0x080fe40003f26270 */
[----:B------:R-:W-:Y:S02]  /*1960*/  FSEL R90, R50, -INF , !P2 ;  /* 0xff800000325a7808 */ /* 0x000fe40005000000 */
[----:B------:R-:W-:Y:S02]  /*1970*/  ISETP.GE.AND P4, PT, R22, R39, PT ;  /* 0x000000271600720c */ /* 0x000fe40003f86270 */
[----:B------:R-:W-:Y:S02]  /*1980*/  FSEL R35, R54, -INF , !P3 ;  /* 0xff80000036237808 */ /* 0x000fe40005800000 */
[----:B------:R-:W-:Y:S02]  /*1990*/  ISETP.GE.AND P2, PT, R30, R33, PT ;  /* 0x000000211e00720c */ /* 0x000fe40003f46270 */
[----:B------:R-:W-:-:S02]  /*19a0*/  IADD3 R22, R2, 0x31, RZ ;  /* 0x0000003102167810 */ /* 0x000fc40007ffe0ff */
[-C--:B------:R-:W-:Y:S02]  /*19b0*/  ISETP.GE.AND P3, PT, R30, R39.reuse, PT ;  /* 0x000000271e00720c */ /* 0x080fe40003f66270 */
[----:B------:R-:W-:Y:S02]  /*19c0*/  FSEL R14, R25, -INF , !P5 ;  /* 0xff800000190e7808 */ /* 0x000fe40006800000 */
[----:B------:R-:W-:Y:S02]  /*19d0*/  FSEL R94, R44, -INF , !P1 ;  /* 0xff8000002c5e7808 */ /* 0x000fe40004800000 */
[C---:B------:R-:W-:Y:S02]  /*19e0*/  ISETP.GE.AND P5, PT, R20.reuse, R39, PT ;  /* 0x000000271400720c */ /* 0x040fe40003fa6270 */
[----:B------:R-:W-:Y:S02]  /*19f0*/  FSEL R99, R51, -INF , !P2 ;  /* 0xff80000033637808 */ /* 0x000fe40005000000 */
[----:B------:R-:W-:-:S02]  /*1a00*/  ISETP.GE.AND P1, PT, R20, R33, PT ;  /* 0x000000211400720c */ /* 0x000fc40003f26270 */
[----:B------:R-:W-:Y:S01]  /*1a10*/  FSEL R93, R49, -INF , !P3 ;  /* 0xff800000315d7808 */ /* 0x000fe20005800000 */
[----:B------:R-:W1:Y:S01]  /*1a20*/  LDC.U8 R20, c[0x0][0x2d8] ;  /* 0x0000b600ff147b82 */ /* 0x000e620000000000 */
[-C--:B------:R-:W-:Y:S02]  /*1a30*/  ISETP.GE.AND P2, PT, R22, R33.reuse, PT ;  /* 0x000000211600720c */ /* 0x080fe40003f46270 */
[----:B------:R-:W-:Y:S02]  /*1a40*/  ISETP.GE.AND P3, PT, R28, R33, PT ;  /* 0x000000211c00720c */ /* 0x000fe40003f66270 */
[----:B------:R-:W-:Y:S02]  /*1a50*/  FSEL R105, R47, -INF , !P2 ;  /* 0xff8000002f697808 */ /* 0x000fe40005000000 */
[----:B------:R-:W-:Y:S02]  /*1a60*/  FSEL R27, R27, -INF , !P0 ;  /* 0xff8000001b1b7808 */ /* 0x000fe40004000000 */
[----:B------:R-:W-:-:S02]  /*1a70*/  FSEL R101, R46, -INF , !P3 ;  /* 0xff8000002e657808 */ /* 0x000fc40005800000 */
[----:B------:R-:W-:Y:S02]  /*1a80*/  ISETP.NE.AND P2, PT, R85, 0x1, PT ;  /* 0x000000015500780c */ /* 0x000fe40003f45270 */
[C---:B------:R-:W-:Y:S01]  /*1a90*/  IADD3 R4, R2.reuse, 0x39, RZ ;  /* 0x0000003902047810 */ /* 0x040fe20007ffe0ff */
[----:B------:R-:W-:Y:S01]  /*1aa0*/  BAR.SYNC.DEFER_BLOCKING 0x0 ;  /* 0x0000000000007b1d */ /* 0x000fe20000010000 */
[C---:B------:R-:W-:Y:S02]  /*1ab0*/  ISETP.GE.AND P0, PT, R2.reuse, R39, PT ;  /* 0x000000270200720c */ /* 0x040fe40003f06270 */
[----:B------:R-:W-:Y:S02]  /*1ac0*/  ISETP.GE.AND P3, PT, R2, R33, PT ;  /* 0x000000210200720c */ /* 0x000fe40003f66270 */
[----:B------:R-:W-:Y:S02]  /*1ad0*/  SHF.R.S32.HI R2, RZ, 0x1f, R77 ;  /* 0x0000001fff027819 */ /* 0x000fe4000001144d */
[----:B------:R-:W-:-:S02]  /*1ae0*/  FSEL R91, R53, -INF , !P6 ;  /* 0xff800000355b7808 */ /* 0x000fc40007000000 */
[----:B------:R-:W-:Y:S02]  /*1af0*/  LEA.HI R2, R2, R75, RZ, 0x2 ;  /* 0x0000004b02027211 */ /* 0x000fe400078f10ff */
[----:B------:R-:W-:Y:S02]  /*1b00*/  FSEL R92, R48, -INF , !P4 ;  /* 0xff800000305c7808 */ /* 0x000fe40006000000 */
[----:B------:R-:W-:Y:S02]  /*1b10*/  FSEL R24, R24, -INF , !P0 ;  /* 0xff80000018187808 */ /* 0x000fe40004000000 */
[----:B------:R-:W-:Y:S02]  /*1b20*/  LOP3.LUT R126, R2, 0xfffffffc, RZ, 0xc0, !PT ;  /* 0xfffffffc027e7812 */ /* 0x000fe400078ec0ff */
[-C--:B------:R-:W-:Y:S02]  /*1b30*/  ISETP.GE.AND P6, PT, R22, R39.reuse, PT ;  /* 0x000000271600720c */ /* 0x080fe40003fc6270 */
[C---:B------:R-:W-:Y:S01]  /*1b40*/  ISETP.GE.AND P4, PT, R4.reuse, R39, PT ;  /* 0x000000270400720c */ /* 0x040fe20003f86270 */
[----:B------:R-:W-:Y:S01]  /*1b50*/  IMAD.IADD R126, R75, 0x1, -R126 ;  /* 0x000000014b7e7824 */ /* 0x000fe200078e0a7e */
[----:B------:R-:W-:Y:S01]  /*1b60*/  ISETP.GE.AND P0, PT, R4, R33, PT ;  /* 0x000000210400720c */ /* 0x000fe20003f06270 */
[----:B------:R-:W-:Y:S01]  /*1b70*/  IMAD.IADD R4, R76, 0x1, R79 ;  /* 0x000000014c047824 */ /* 0x000fe200078e024f */
[----:B------:R-:W-:-:S02]  /*1b80*/  FSEL R26, R26, -INF , !P3 ;  /* 0xff8000001a1a7808 */ /* 0x000fc40005800000 */
[----:B------:R-:W-:Y:S02]  /*1b90*/  FSEL R100, R45, -INF , !P6 ;  /* 0xff8000002d647808 */ /* 0x000fe40007000000 */
[----:B------:R-:W-:Y:S02]  /*1ba0*/  FSEL R96, R64, -INF , !P5 ;  /* 0xff80000040607808 */ /* 0x000fe40006800000 */
[----:B------:R-:W-:Y:S02]  /*1bb0*/  FSEL R104, R66, -INF , !P1 ;  /* 0xff80000042687808 */ /* 0x000fe40004800000 */
[----:B------:R-:W-:Y:S02]  /*1bc0*/  FSEL R95, R65, -INF , !P4 ;  /* 0xff800000415f7808 */ /* 0x000fe40006000000 */
[----:B------:R-:W-:Y:S01]  /*1bd0*/  FSEL R103, R67, -INF , !P0 ;  /* 0xff80000043677808 */ /* 0x000fe20004000000 */
[----:B------:R-:W-:Y:S05]  /*1be0*/  @!P2 BRA `(.L_x_725) ;  /* 0x000001a00000a947 */ /* 0x000fea0003800000 */
[----:B-1----:R-:W-:Y:S01]  /*1bf0*/  IADD3 R7, R85, -0x2, RZ ;  /* 0xfffffffe55077810 */ /* 0x002fe20007ffe0ff */
[----:B------:R-:W-:-:S02]  /*1c00*/  USHF.L.U32 UR7, UR6, 0x5, URZ ;  /* 0x0000000506077899 */ /* 0x000fc4000800063f */
[----:B------:R-:W-:Y:S01]  /*1c10*/  UMOV UR5, 0x5 ;  /* 0x0000000500057882 */ /* 0x000fe20000000000 */
[----:B------:R-:W-:Y:S01]  /*1c20*/  SHF.R.S32.HI R5, RZ, 0x1f, R7 ;  /* 0x0000001fff057819 */ /* 0x000fe20000011407 */
[C---:B------:R-:W-:Y:S01]  /*1c30*/  IMAD R2, R7.reuse, UR16, RZ ;  /* 0x0000001007027c24 */ /* 0x040fe2000f8e02ff */
[----:B------:R-:W-:Y:S01]  /*1c40*/  ULDC UR4, c[0x0][0x19c] ;  /* 0x0000670000047ab9 */ /* 0x000fe20000000800 */
[----:B------:R-:W-:Y:S01]  /*1c50*/  IMAD.WIDE.U32 R28, R7, UR17, R124 ;  /* 0x00000011071c7c25 */ /* 0x000fe2000f8e007c */
[----:B------:R-:W-:-:S03]  /*1c60*/  USHF.L.U64.HI UR4, UR6, UR5, UR4 ;  /* 0x0000000506047299 */ /* 0x000fc60008010204 */
[----:B------:R-:W-:Y:S01]  /*1c70*/  IMAD R2, R5, UR17, R2 ;  /* 0x0000001105027c24 */ /* 0x000fe2000f8e0202 */
[C---:B------:R-:W-:Y:S01]  /*1c80*/  LEA R30, P1, R28.reuse, c[0x0][0x168], 0x1 ;  /* 0x00005a001c1e7a11 */ /* 0x040fe200078208ff */
        /* <DEDUP_REMOVED lines=16> */
.L_x_725:
[----:B-1----:R-:W-:Y:S01]  /*1d90*/  FMNMX.FTZ R5, R24, R14, !PT ;  /* 0x0000000e18057209 */ /* 0x002fe20007810000 */
[----:B------:R-:W-:Y:S01]  /*1da0*/  IMAD.WIDE.U32 R110, R84, -0x2daee0ad, RZ ;  /* 0xd2511f53546e7825 */ /* 0x000fe200078e00ff */
[----:B------:R-:W-:Y:S01]  /*1db0*/  LOP3.LUT R21, R72, UR22, RZ, 0x3c, !PT ;  /* 0x0000001648157c12 */ /* 0x000fe2000f8e3cff */
[----:B------:R-:W-:Y:S01]  /*1dc0*/  UIADD3 UR13, UR22, -0x61c88647, URZ ;  /* 0x9e3779b9160d7890 */ /* 0x000fe2000fffe03f */
[----:B------:R-:W-:Y:S01]  /*1dd0*/  FMNMX.FTZ R5, R0, R5, !PT ;  /* 0x0000000500057209 */ /* 0x000fe20007810000 */
[----:B------:R-:W-:Y:S01]  /*1de0*/  IMAD.SHL.U32 R68, R73, 0x2, RZ ;  /* 0x0000000249447824 */ /* 0x000fe200078e00ff */
[----:B------:R-:W-:Y:S01]  /*1df0*/  UIADD3 UR12, UR23, -0x4498517b, URZ ;  /* 0xbb67ae85170c7890 */ /* 0x000fe2000fffe03f */
[----:B------:R-:W-:Y:S01]  /*1e00*/  IMAD.SHL.U32 R112, R4, 0x2, RZ ;  /* 0x0000000204707824 */ /* 0x000fe200078e00ff */
[----:B------:R-:W-:Y:S01]  /*1e10*/  FMNMX.FTZ R5, R8, R5, !PT ;  /* 0x0000000508057209 */ /* 0x000fe20007810000 */
[----:B------:R-:W-:Y:S01]  /*1e20*/  UIADD3 UR10, UR23, 0x76cf5d0a, URZ ;  /* 0x76cf5d0a170a7890 */ /* 0x000fe2000fffe03f */
[----:B------:R-:W-:Y:S01]  /*1e30*/  LOP3.LUT R30, R111, UR23, R68, 0x96, !PT ;  /* 0x000000176f1e7c12 */ /* 0x000fe2000f8e9644 */
[----:B------:R-:W-:Y:S01]  /*1e40*/  UIADD3 UR11, UR22, 0x3c6ef372, URZ ;  /* 0x3c6ef372160b7890 */ /* 0x000fe2000fffe03f */
[----:B------:R-:W-:Y:S01]  /*1e50*/  FMNMX.FTZ R5, R16, R5, !PT ;  /* 0x0000000510057209 */ /* 0x000fe20007810000 */
[----:B------:R-:W-:Y:S01]  /*1e60*/  UIADD3 UR9, UR22, -0x255992d5, URZ ;  /* 0xdaa66d2b16097890 */ /* 0x000fe2000fffe03f */
[----:B------:R-:W-:Y:S01]  /*1e70*/  IMAD.IADD R86, R3, 0x1, R112 ;  /* 0x0000000103567824 */ /* 0x000fe200078e0270 */
[----:B------:R-:W-:Y:S01]  /*1e80*/  UIADD3 UR8, UR23, 0x32370b8f, URZ ;  /* 0x32370b8f17087890 */ /* 0x000fe2000fffe03f */
[----:B------:R-:W-:Y:S01]  /*1e90*/  FMNMX.FTZ R5, R18, R5, !PT ;  /* 0x0000000512057209 */ /* 0x000fe20007810000 */
[----:B------:R-:W-:Y:S01]  /*1ea0*/  IMAD.WIDE.U32 R30, R30, -0x326172a9, RZ ;  /* 0xcd9e8d571e1e7825 */ /* 0x000fe200078e00ff */
[----:B------:R-:W-:Y:S01]  /*1eb0*/  UIADD3 UR6, UR23, -0x126145ec, URZ ;  /* 0xed9eba1417067890 */ /* 0x000fe2000fffe03f */
[----:B------:R-:W-:Y:S01]  /*1ec0*/  LDSM.16.MT88.4 R48, [R86+0x6000] ;  /* 0x006000005630783b */ /* 0x000fe20000004200 */
[----:B------:R-:W-:Y:S01]  /*1ed0*/  FMNMX.FTZ R5, R12, R5, !PT ;  /* 0x000000050c057209 */ /* 0x000fe20007810000 */
[----:B------:R-:W-:-:S02]  /*1ee0*/  UIADD3 UR7, UR22, 0x78dde6e4, URZ ;  /* 0x78dde6e416077890 */ /* 0x000fc4000fffe03f */
[----:B------:R-:W-:Y:S01]  /*1ef0*/  UIADD3 UR5, UR22, 0x1715609d, URZ ;  /* 0x1715609d16057890 */ /* 0x000fe2000fffe03f */
[----:B------:R-:W-:Y:S01]  /*1f00*/  FMNMX.FTZ R2, R10, R5, !PT ;  /* 0x000000050a027209 */ /* 0x000fe20007810000 */
[----:B------:R-:W-:Y:S01]  /*1f10*/  UIADD3 UR4, UR23, -0x56f99767, URZ ;  /* 0xa906689917047890 */ /* 0x000fe2000fffe03f */
[----:B------:R-:W-:Y:S01]  /*1f20*/  LDSM.16.MT88.4 R64, [R86+0x7000] ;  /* 0x007000005640783b */ /* 0x000fe20000004200 */
[----:B------:R-:W-:Y:S01]  /*1f30*/  UIADD3 UR14, UR23, 0x646e171e, URZ ;  /* 0x646e171e170e7890 */ /* 0x000fe2000fffe03f */
[----:B------:R-:W-:Y:S01]  /*1f40*/  FMNMX.FTZ R2, R89, R2, !PT ;  /* 0x0000000259027209 */ /* 0x000fe20007810000 */
[----:B------:R-:W-:Y:S01]  /*1f50*/  UIADD3 UR15, UR22, -0x4ab325aa, URZ ;  /* 0xb54cda56160f7890 */ /* 0x000fe2000fffe03f */
[----:B------:R-:W-:Y:S02]  /*1f60*/  LDSM.16.MT88.4 R56, [R112+0x7000] ;  /* 0x007000007038783b */ /* 0x000fe40000004200 */
        /* <DEDUP_REMOVED lines=19> */
[----:B-1----:R-:W-:Y:S01]  /*20a0*/  FMNMX.FTZ R5, R22, R5, !PT ;  /* 0x0000000516057209 */ /* 0x002fe20007810000 */
[----:B------:R-:W-:Y:S01]  /*20b0*/  IMAD R22, R74, 0x4, R75 ;  /* 0x000000044a167824 */ /* 0x000fe200078e024b */
[----:B------:R-:W-:Y:S01]  /*20c0*/  FMNMX.FTZ R6, R101, R6, !PT ;  /* 0x0000000665067209 */ /* 0x000fe20007810000 */
[----:B------:R-:W-:Y:S02]  /*20d0*/  LDSM.16.MT88.4 R72, [R112+0x8000] ;  /* 0x008000007048783b */ /* 0x000fe40000004200 */
[----:B------:R-:W-:Y:S01]  /*20e0*/  IMAD.WIDE.U32 R70, R22, -0x326172a9, RZ ;  /* 0xcd9e8d5716467825 */ /* 0x000fe200078e00ff */
[----:B------:R-:W-:Y:S01]  /*20f0*/  FMNMX.FTZ R7, R105, R6, !PT ;  /* 0x0000000669077209 */ /* 0x000fe20007810000 */
[----:B------:R-:W1:Y:S03]  /*2100*/  SHFL.BFLY PT, R2, R5, 0x1, 0x1f ;  /* 0x0c201f0005027f89 */ /* 0x000e6600000e0000 */
[----:B------:R-:W-:-:S02]  /*2110*/  FMNMX.FTZ R6, R104, R7, !PT ;  /* 0x0000000768067209 */ /* 0x000fc40007810000 */
[----:B------:R-:W-:Y:S02]  /*2120*/  LOP3.LUT R78, R71, R21, RZ, 0x3c, !PT ;  /* 0x00000015474e7212 */ /* 0x000fe400078e3cff */
[----:B------:R-:W-:Y:S02]  /*2130*/  FMNMX.FTZ R6, R103, R6, !PT ;  /* 0x0000000667067209 */ /* 0x000fe40007810000 */
[----:B------:R-:W-:Y:S01]  /*2140*/  LOP3.LUT R28, R31, UR13, R70, 0x96, !PT ;  /* 0x0000000d1f1c7c12 */ /* 0x000fe2000f8e9646 */
[----:B------:R-:W-:-:S04]  /*2150*/  IMAD.WIDE.U32 R78, R78, -0x2daee0ad, RZ ;  /* 0xd2511f534e4e7825 */ /* 0x000fc800078e00ff */
[----:B------:R-:W-:Y:S01]  /*2160*/  IMAD.WIDE.U32 R28, R28, -0x2daee0ad, RZ ;  /* 0xd2511f531c1c7825 */ /* 0x000fe200078e00ff */
[----:B------:R-:W-:-:S03]  /*2170*/  LOP3.LUT R76, R79, UR12, R110, 0x96, !PT ;  /* 0x0000000c4f4c7c12 */ /* 0x000fc6000f8e966e */
[----:B------:R-:W-:Y:S02]  /*2180*/  IMAD R110, R20, 0x10000, R20 ;  /* 0x00010000146e7824 */ /* 0x000fe400078e0214 */
[----:B------:R-:W-:Y:S01]  /*2190*/  IMAD.WIDE.U32 R76, R76, -0x326172a9, RZ ;  /* 0xcd9e8d574c4c7825 */ /* 0x000fe200078e00ff */
[----:B-1----:R-:W-:Y:S02]  /*21a0*/  FMNMX.FTZ R2, R5, R2, !PT ;  /* 0x0000000205027209 */ /* 0x002fe40007810000 */
[----:B------:R-:W1:Y:S02]  /*21b0*/  SHFL.BFLY PT, R5, R6, 0x2, 0x1f ;  /* 0x0c401f0006057f89 */ /* 0x000e6400000e0000 */
[----:B------:R-:W-:Y:S01]  /*21c0*/  LOP3.LUT R7, R77, UR11, R30, 0x96, !PT ;  /* 0x0000000b4d077c12 */ /* 0x000fe2000f8e961e */
[C---:B------:R-:W-:Y:S01]  /*21d0*/  FMUL.FTZ R109, R2.reuse, c[0x0][0x23c] ;  /* 0x00008f00026d7a20 */ /* 0x040fe20000410000 */
[----:B------:R-:W-:-:S03]  /*21e0*/  FSETP.NEU.FTZ.AND P0, PT, R2, -INF , PT ;  /* 0xff8000000200780b */ /* 0x000fc60003f1d000 */
[----:B------:R-:W-:Y:S01]  /*21f0*/  IMAD.WIDE.U32 R30, R7, -0x2daee0ad, RZ ;  /* 0xd2511f53071e7825 */ /* 0x000fe200078e00ff */
[----:B------:R-:W-:-:S05]  /*2200*/  FSEL R109, R109, RZ, P0 ;  /* 0x000000ff6d6d7208 */ /* 0x000fca0000000000 */
[--C-:B------:R-:W-:Y:S01]  /*2210*/  FFMA.FTZ R108, R24, c[0x0][0x23c], -R109.reuse ;  /* 0x00008f00186c7a23 */ /* 0x100fe2000001086d */
[----:B------:R-:W-:Y:S01]  /*2220*/  LOP3.LUT R24, R29, UR10, R78, 0x96, !PT ;  /* 0x0000000a1d187c12 */ /* 0x000fe2000f8e964e */
[--C-:B------:R-:W-:Y:S01]  /*2230*/  FFMA.FTZ R32, R0, c[0x0][0x23c], -R109.reuse ;  /* 0x00008f0000207a23 */ /* 0x100fe2000001086d */
[----:B------:R-:W-:Y:S01]  /*2240*/  LOP3.LUT R0, R31, UR8, R28, 0x96, !PT ;  /* 0x000000081f007c12 */ /* 0x000fe2000f8e961c */
[----:B------:R-:W-:Y:S02]  /*2250*/  FFMA.FTZ R29, R8, c[0x0][0x23c], -R109 ;  /* 0x00008f00081d7a23 */ /* 0x000fe4000001086d */
[----:B------:R-:W-:Y:S01]  /*2260*/  IMAD.WIDE.U32 R24, R24, -0x326172a9, RZ ;  /* 0xcd9e8d5718187825 */ /* 0x000fe200078e00ff */
[----:B------:R-:W-:Y:S03]  /*2270*/  MUFU.EX2 R108, R108 ;  /* 0x0000006c006c7308 */ /* 0x000fe60000000800 */
[----:B------:R-:W-:Y:S01]  /*2280*/  IMAD.WIDE.U32 R40, R0, -0x326172a9, RZ ;  /* 0xcd9e8d5700287825 */ /* 0x000fe200078e00ff */
[----:B-1----:R-:W-:-:S02]  /*2290*/  FMNMX.FTZ R6, R6, R5, !PT ;  /* 0x0000000506067209 */ /* 0x002fc40007810000 */
[----:B------:R-:W-:Y:S01]  /*22a0*/  LOP3.LUT R38, R25, UR9, R76, 0x96, !PT ;  /* 0x0000000919267c12 */ /* 0x000fe2000f8e964c */
[--C-:B------:R-:W-:Y:S01]  /*22b0*/  FFMA.FTZ R25, R18, c[0x0][0x23c], -R109.reuse ;  /* 0x00008f0012197a23 */ /* 0x100fe2000001086d */
[----:B------:R-:W-:Y:S01]  /*22c0*/  LOP3.LUT R8, R41, UR7, R24, 0x96, !PT ;  /* 0x0000000729087c12 */ /* 0x000fe2000f8e9618 */
[----:B------:R-:W1:Y:S01]  /*22d0*/  SHFL.BFLY PT, R5, R6, 0x1, 0x1f ;  /* 0x0c201f0006057f89 */ /* 0x000e6200000e0000 */
[----:B------:R-:W-:Y:S01]  /*22e0*/  FFMA.FTZ R107, R14, c[0x0][0x23c], -R109 ;  /* 0x00008f000e6b7a23 */ /* 0x000fe2000001086d */
[----:B------:R-:W-:Y:S01]  /*22f0*/  MUFU.EX2 R32, R32 ;  /* 0x0000002000207308 */ /* 0x000fe20000000800 */
[----:B------:R-:W-:-:S04]  /*2300*/  IMAD.WIDE.U32 R38, R38, -0x2daee0ad, RZ ;  /* 0xd2511f5326267825 */ /* 0x000fc800078e00ff */
[--C-:B------:R-:W-:Y:S01]  /*2310*/  FFMA.FTZ R28, R16, c[0x0][0x23c], -R109.reuse ;  /* 0x00008f00101c7a23 */ /* 0x100fe2000001086d */
[----:B------:R-:W-:Y:S01]  /*2320*/  LOP3.LUT R30, R39, UR6, R30, 0x96, !PT ;  /* 0x00000006271e7c12 */ /* 0x000fe2000f8e961e */
[--C-:B------:R-:W-:Y:S01]  /*2330*/  FFMA.FTZ R24, R12, c[0x0][0x23c], -R109.reuse ;  /* 0x00008f000c187a23 */ /* 0x100fe2000001086d */
[----:B------:R-:W2:Y:S01]  /*2340*/  MUFU.EX2 R29, R29 ;  /* 0x0000001d001d7308 */ /* 0x000ea20000000800 */
[----:B------:R-:W-:Y:S02]  /*2350*/  FFMA.FTZ R97, R91, c[0x0][0x23c], -R109 ;  /* 0x00008f005b617a23 */ /* 0x000fe4000001086d */
[----:B------:R-:W-:-:S04]  /*2360*/  IMAD.WIDE.U32 R30, R30, -0x326172a9, RZ ;  /* 0xcd9e8d571e1e7825 */ /* 0x000fc800078e00ff */
[--C-:B------:R-:W-:Y:S01]  /*2370*/  FFMA.FTZ R91, R100, c[0x0][0x23c], -R109.reuse ;  /* 0x00008f00645b7a23 */ /* 0x100fe2000001086d */
[----:B------:R-:W-:Y:S01]  /*2380*/  LOP3.LUT R7, R31, UR5, R40, 0x96, !PT ;  /* 0x000000051f077c12 */ /* 0x000fe2000f8e9628 */
[----:B------:R-:W-:Y:S01]  /*2390*/  IMAD.WIDE.U32 R40, R8, -0x2daee0ad, RZ ;  /* 0xd2511f5308287825 */ /* 0x000fe200078e00ff */
[----:B------:R-:W3:Y:S03]  /*23a0*/  MUFU.EX2 R107, R107 ;  /* 0x0000006b006b7308 */ /* 0x000ee60000000800 */
[--C-:B------:R-:W-:Y:S01]  /*23b0*/  FFMA.FTZ R102, R89, c[0x0][0x23c], -R109.reuse ;  /* 0x00008f0059667a23 */ /* 0x100fe2000001086d */
[----:B-1----:R-:W-:Y:S01]  /*23c0*/  FMNMX.FTZ R0, R6, R5, !PT ;  /* 0x0000000506007209 */ /* 0x002fe20007810000 */
[----:B------:R-:W-:Y:S01]  /*23d0*/  IMAD.WIDE.U32 R6, R7, -0x2daee0ad, RZ ;  /* 0xd2511f5307067825 */ /* 0x000fe200078e00ff */
[----:B------:R-:W-:Y:S02]  /*23e0*/  LOP3.LUT R18, R41, UR4, R38, 0x96, !PT ;  /* 0x0000000429127c12 */ /* 0x000fe4000f8e9626 */
[C---:B------:R-:W-:Y:S01]  /*23f0*/  FSETP.NEU.FTZ.AND P0, PT, R0.reuse, -INF , PT ;  /* 0xff8000000000780b */ /* 0x040fe20003f1d000 */
[----:B------:R-:W-:Y:S01]  /*2400*/  FMUL.FTZ R106, R0, c[0x0][0x23c] ;  /* 0x00008f00006a7a20 */ /* 0x000fe20000410000 */
[----:B------:R-:W-:Y:S01]  /*2410*/  LOP3.LUT R16, R6, 0xffff, RZ, 0xc0, !PT ;  /* 0x0000ffff06107812 */ /* 0x000fe200078ec0ff */
[----:B------:R-:W-:Y:S01]  /*2420*/  IMAD.WIDE.U32 R18, R18, -0x326172a9, RZ ;  /* 0xcd9e8d5712127825 */ /* 0x000fe200078e00ff */
[----:B------:R-:W-:Y:S01]  /*2430*/  LOP3.LUT R13, R6, 0xff, RZ, 0xc0, !PT ;  /* 0x000000ff060d7812 */ /* 0x000fe200078ec0ff */
[----:B------:R-:W-:Y:S01]  /*2440*/  MUFU.EX2 R24, R24 ;  /* 0x0000001800187308 */ /* 0x000fe20000000800 */
[----:B------:R-:W-:Y:S01]  /*2450*/  FSEL R106, R106, RZ, P0 ;  /* 0x000000ff6a6a7208 */ /* 0x000fe20000000000 */
[--C-:B------:R-:W-:Y:S01]  /*2460*/  FFMA.FTZ R98, R92, c[0x0][0x23c], -R109.reuse ;  /* 0x00008f005c627a23 */ /* 0x100fe2000001086d */
[--C-:B------:R-:W-:Y:S01]  /*2470*/  SHF.R.U32.HI R14, RZ, 0x10, R6.reuse ;  /* 0x00000010ff0e7819 */ /* 0x100fe20000011606 */
[--C-:B------:R-:W-:Y:S01]  /*2480*/  FFMA.FTZ R93, R93, c[0x0][0x23c], -R109.reuse ;  /* 0x00008f005d5d7a23 */ /* 0x100fe2000001086d */
[----:B------:R-:W-:Y:S01]  /*2490*/  SHF.R.U32.HI R45, RZ, 0x18, R6 ;  /* 0x00000018ff2d7819 */ /* 0x000fe20000011606 */
[----:B------:R-:W-:Y:S01]  /*24a0*/  FFMA.FTZ R88, R26, c[0x0][0x23c], -R106 ;  /* 0x00008f001a587a23 */ /* 0x000fe2000001086a */
[----:B------:R-:W-:Y:S01]  /*24b0*/  SHF.R.U32.HI R6, RZ, 0x10, R18 ;  /* 0x00000010ff067819 */ /* 0x000fe20000011612 */
[----:B------:R-:W-:Y:S01]  /*24c0*/  FFMA.FTZ R33, R27, c[0x0][0x23c], -R106 ;  /* 0x00008f001b217a23 */ /* 0x000fe2000001086a */
[----:B------:R-:W-:Y:S01]  /*24d0*/  LOP3.LUT R8, R7, UR14, R40, 0x96, !PT ;  /* 0x0000000e07087c12 */ /* 0x000fe2000f8e9628 */
[--C-:B------:R-:W-:Y:S01]  /*24e0*/  FFMA.FTZ R34, R37, c[0x0][0x23c], -R106.reuse ;  /* 0x00008f0025227a23 */ /* 0x100fe2000001086a */
[----:B------:R-:W-:Y:S01]  /*24f0*/  LOP3.LUT R12, R18, 0xffff, RZ, 0xc0, !PT ;  /* 0x0000ffff120c7812 */ /* 0x000fe200078ec0ff */
[----:B------:R-:W-:Y:S01]  /*2500*/  FFMA.FTZ R31, R23, c[0x0][0x23c], -R106 ;  /* 0x00008f00171f7a23 */ /* 0x000fe2000001086a */
[----:B------:R-:W1:Y:S01]  /*2510*/  LDSM.16.MT88.4 R40, [R112+0x6000] ;  /* 0x006000007028783b */ /* 0x000e620000004200 */
[----:B------:R-:W-:Y:S01]  /*2520*/  SHF.R.U32.HI R83, RZ, 0x18, R18 ;  /* 0x00000018ff537819 */ /* 0x000fe20000011612 */
[----:B------:R-:W-:Y:S01]  /*2530*/  MUFU.EX2 R88, R88 ;  /* 0x0000005800587308 */ /* 0x000fe20000000800 */
[----:B------:R-:W-:Y:S01]  /*2540*/  LOP3.LUT R6, R6, 0xff, RZ, 0xc0, !PT ;  /* 0x000000ff06067812 */ /* 0x000fe200078ec0ff */
[----:B------:R-:W-:Y:S01]  /*2550*/  FFMA.FTZ R26, R17, c[0x0][0x23c], -R106 ;  /* 0x00008f00111a7a23 */ /* 0x000fe2000001086a */
[----:B------:R-:W-:Y:S01]  /*2560*/  LOP3.LUT R5, R19, UR15, R30, 0x96, !PT ;  /* 0x0000000f13057c12 */ /* 0x000fe2000f8e961e */
[----:B------:R-:W-:Y:S01]  /*2570*/  FFMA.FTZ R23, R10, c[0x0][0x23c], -R109 ;  /* 0x00008f000a177a23 */ /* 0x000fe2000001086d */
[----:B------:R-:W-:Y:S01]  /*2580*/  LOP3.LUT R7, R18, 0xff, RZ, 0xc0, !PT ;  /* 0x000000ff12077812 */ /* 0x000fe200078ec0ff */
[----:B------:R-:W-:Y:S01]  /*2590*/  FFMA.FTZ R30, R11, c[0x0][0x23c], -R106 ;  /* 0x00008f000b1e7a23 */ /* 0x000fe2000001086a */
[----:B------:R-:W-:Y:S01]  /*25a0*/  SHF.R.U32.HI R12, RZ, 0x8, R12 ;  /* 0x00000008ff0c7819 */ /* 0x000fe2000001160c */
[----:B------:R-:W4:Y:S01]  /*25b0*/  MUFU.EX2 R33, R33 ;  /* 0x0000002100217308 */ /* 0x000f220000000800 */
[----:B------:R-:W-:Y:S01]  /*25c0*/  PRMT R83, R6, 0x5410, R83 ;  /* 0x0000541006537816 */ /* 0x000fe20000000053 */
[--C-:B------:R-:W-:Y:S01]  /*25d0*/  FFMA.FTZ R27, R9, c[0x0][0x23c], -R106.reuse ;  /* 0x00008f00091b7a23 */ /* 0x100fe2000001086a */
[----:B------:R-:W-:Y:S01]  /*25e0*/  LOP3.LUT R6, R5, 0xffff, RZ, 0xc0, !PT ;  /* 0x0000ffff05067812 */ /* 0x000fe200078ec0ff */
[----:B------:R-:W-:Y:S01]  /*25f0*/  FFMA.FTZ R100, R35, c[0x0][0x23c], -R106 ;  /* 0x00008f0023647a23 */ /* 0x000fe2000001086a */
[----:B------:R-:W-:Y:S01]  /*2600*/  SHF.R.U32.HI R4, RZ, 0x10, R5 ;  /* 0x00000010ff047819 */ /* 0x000fe20000011605 */
[--C-:B------:R-:W-:Y:S01]  /*2610*/  HSET2.LE.AND R83, R83, R110.reuse, PT ;  /* 0x0000006e53537233 */ /* 0x100fe20003803000 */
[----:B------:R-:W-:Y:S01]  /*2620*/  PRMT R7, R7, 0x5410, R12 ;  /* 0x0000541007077816 */ /* 0x000fe2000000000c */
[----:B------:R-:W-:Y:S01]  /*2630*/  MUFU.EX2 R34, R34 ;  /* 0x0000002200227308 */ /* 0x000fe20000000800 */
[----:B------:R-:W-:Y:S01]  /*2640*/  LOP3.LUT R3, R5, 0xff, RZ, 0xc0, !PT ;  /* 0x000000ff05037812 */ /* 0x000fe200078ec0ff */
[----:B------:R-:W-:Y:S01]  /*2650*/  FFMA.FTZ R94, R94, c[0x0][0x23c], -R109 ;  /* 0x00008f005e5e7a23 */ /* 0x000fe2000001086d */
[----:B------:R-:W-:Y:S01]  /*2660*/  SHF.R.U32.HI R81, RZ, 0x18, R5 ;  /* 0x00000018ff517819 */ /* 0x000fe20000011605 */
[--C-:B------:R-:W-:Y:S01]  /*2670*/  HSET2.LE.AND R82, R7, R110.reuse, PT ;  /* 0x0000006e07527233 */ /* 0x100fe20003803000 */
[----:B------:R-:W-:Y:S01]  /*2680*/  SHF.R.U32.HI R6, RZ, 0x8, R6 ;  /* 0x00000008ff067819 */ /* 0x000fe20000011606 */
[--C-:B------:R-:W-:Y:S01]  /*2690*/  FFMA.FTZ R92, R96, c[0x0][0x23c], -R109.reuse ;  /* 0x00008f00605c7a23 */ /* 0x100fe2000001086d */
[----:B------:R-:W-:Y:S01]  /*26a0*/  LOP3.LUT R4, R4, 0xff, RZ, 0xc0, !PT ;  /* 0x000000ff04047812 */ /* 0x000fe200078ec0ff */
[----:B------:R-:W5:Y:S01]  /*26b0*/  MUFU.EX2 R31, R31 ;  /* 0x0000001f001f7308 */ /* 0x000f620000000800 */
[----:B--2---:R-:W-:Y:S01]  /*26c0*/  F2FP.PACK_AB R5, R29, R32 ;  /* 0x000000201d05723e */ /* 0x004fe200000000ff */
[----:B------:R-:W-:Y:S01]  /*26d0*/  FFMA.FTZ R109, R95, c[0x0][0x23c], -R109 ;  /* 0x00008f005f6d7a23 */ /* 0x000fe2000001086d */
[----:B------:R-:W-:Y:S01]  /*26e0*/  PRMT R3, R3, 0x5410, R6 ;  /* 0x0000541003037816 */ /* 0x000fe20000000006 */
[--C-:B------:R-:W-:Y:S01]  /*26f0*/  FFMA.FTZ R95, R87, c[0x0][0x23c], -R106.reuse ;  /* 0x00008f00575f7a23 */ /* 0x100fe2000001086a */
[----:B------:R-:W-:Y:S01]  /*2700*/  PRMT R81, R4, 0x5410, R81 ;  /* 0x0000541004517816 */ /* 0x000fe20000000051 */
[--C-:B------:R-:W-:Y:S01]  /*2710*/  FFMA.FTZ R96, R90, c[0x0][0x23c], -R106.reuse ;  /* 0x00008f005a607a23 */ /* 0x100fe2000001086a */
[----:B------:R-:W-:Y:S01]  /*2720*/  LOP3.LUT R82, R82, R5, RZ, 0xc0, !PT ;  /* 0x0000000552527212 */ /* 0x000fe200078ec0ff */
[--C-:B------:R-:W-:Y:S01]  /*2730*/  HSET2.LE.AND R80, R3, R110.reuse, PT ;  /* 0x0000006e03507233 */ /* 0x100fe20003803000 */
[----:B---3--:R-:W-:Y:S01]  /*2740*/  F2FP.PACK_AB R5, R107, R108 ;  /* 0x0000006c6b05723e */ /* 0x008fe200000000ff */
[----:B------:R-:W-:Y:S01]  /*2750*/  HSET2.LE.AND R81, R81, R110, PT ;  /* 0x0000006e51517233 */ /* 0x000fe20003803000 */
[----:B----4-:R-:W-:Y:S01]  /*2760*/  F2FP.PACK_AB R4, R33, R88 ;  /* 0x000000582104723e */ /* 0x010fe200000000ff */
[--C-:B------:R-:W-:Y:S01]  /*2770*/  FFMA.FTZ R3, R15, c[0x0][0x23c], -R106.reuse ;  /* 0x00008f000f037a23 */ /* 0x100fe2000001086a */
[----:B------:R-:W-:Y:S01]  /*2780*/  LOP3.LUT R80, R80, R5, RZ, 0xc0, !PT ;  /* 0x0000000550507212 */ /* 0x000fe200078ec0ff */
[----:B------:R-:W-:Y:S01]  /*2790*/  MUFU.EX2 R26, R26 ;  /* 0x0000001a001a7308 */ /* 0x000fe20000000800 */
[----:B------:R-:W-:Y:S01]  /*27a0*/  LOP3.LUT R81, R81, R4, RZ, 0xc0, !PT ;  /* 0x0000000451517212 */ /* 0x000fe200078ec0ff */
[--C-:B------:R-:W-:Y:S01]  /*27b0*/  FFMA.FTZ R90, R101, c[0x0][0x23c], -R106.reuse ;  /* 0x00008f00655a7a23 */ /* 0x100fe2000001086a */
[----:B-----5:R-:W-:Y:S01]  /*27c0*/  F2FP.PACK_AB R6, R31, R34 ;  /* 0x000000221f06723e */ /* 0x020fe200000000ff */
[----:B------:R-:W-:Y:S01]  /*27d0*/  FFMA.FTZ R103, R103, c[0x0][0x23c], -R106 ;  /* 0x00008f0067677a23 */ /* 0x000fe2000001086a */
[----:B------:R-:W-:Y:S01]  /*27e0*/  LOP3.LUT R14, R14, 0xff, RZ, 0xc0, !PT ;  /* 0x000000ff0e0e7812 */ /* 0x000fe200078ec0ff */
[----:B------:R-:W-:Y:S01]  /*27f0*/  FADD.FTZ R33, R88, R33 ;  /* 0x0000002158217221 */ /* 0x000fe20000010000 */
[----:B------:R-:W-:Y:S01]  /*2800*/  LOP3.LUT R83, R83, R6, RZ, 0xc0, !PT ;  /* 0x0000000653537212 */ /* 0x000fe200078ec0ff */
[----:B------:R-:W2:Y:S01]  /*2810*/  MUFU.EX2 R3, R3 ;  /* 0x0000000300037308 */ /* 0x000ea20000000800 */
[----:B------:R-:W3:Y:S01]  /*2820*/  LDSM.16.MT88.4 R4, [R112+0x6400] ;  /* 0x006400007004783b */ /* 0x000ee20000004200 */
[----:B------:R-:W-:Y:S01]  /*2830*/  SHF.R.U32.HI R16, RZ, 0x8, R16 ;  /* 0x00000008ff107819 */ /* 0x000fe20000011610 */
[----:B------:R-:W-:Y:S01]  /*2840*/  FADD.FTZ R34, R34, R33 ;  /* 0x0000002122227221 */ /* 0x000fe20000010000 */
[----:B------:R-:W-:-:S02]  /*2850*/  LOP3.LUT R11, R8, 0xffff, RZ, 0xc0, !PT ;  /* 0x0000ffff080b7812 */ /* 0x000fc400078ec0ff */
[----:B------:R-:W-:Y:S01]  /*2860*/  SHF.R.U32.HI R12, RZ, 0x10, R8 ;  /* 0x00000010ff0c7819 */ /* 0x000fe20000011608 */
[C---:B-1----:R-:W-:Y:S01]  /*2870*/  HMMA.16816.F32 R36, R80.reuse, R40, RZ ;  /* 0x000000285024723c */ /* 0x042fe200000018ff */
[----:B------:R-:W1:Y:S01]  /*2880*/  MUFU.EX2 R23, R23 ;  /* 0x0000001700177308 */ /* 0x000e620000000800 */
[----:B------:R-:W-:Y:S01]  /*2890*/  PRMT R45, R14, 0x5410, R45 ;  /* 0x000054100e2d7816 */ /* 0x000fe2000000002d */
[----:B------:R-:W-:Y:S01]  /*28a0*/  FADD.FTZ R31, R31, R34 ;  /* 0x000000221f1f7221 */ /* 0x000fe20000010000 */
[----:B------:R-:W-:Y:S02]  /*28b0*/  PRMT R13, R13, 0x5410, R16 ;  /* 0x000054100d0d7816 */ /* 0x000fe40000000010 */
[----:B------:R-:W-:Y:S01]  /*28c0*/  LOP3.LUT R10, R8, 0xff, RZ, 0xc0, !PT ;  /* 0x000000ff080a7812 */ /* 0x000fe200078ec0ff */
[--C-:B------:R-:W-:Y:S01]  /*28d0*/  HSET2.LE.AND R15, R45, R110.reuse, PT ;  /* 0x0000006e2d0f7233 */ /* 0x100fe20003803000 */
[----:B------:R-:W-:Y:S01]  /*28e0*/  HMMA.16816.F32 R40, R80, R42, RZ ;  /* 0x0000002a5028723c */ /* 0x000fe200000018ff */
[----:B------:R-:W-:Y:S01]  /*28f0*/  MUFU.EX2 R28, R28 ;  /* 0x0000001c001c7308 */ /* 0x000fe20000000800 */
[----:B------:R-:W-:Y:S01]  /*2900*/  SHF.R.U32.HI R9, RZ, 0x18, R8 ;  /* 0x00000018ff097819 */ /* 0x000fe20000011608 */
[----:B------:R-:W-:Y:S01]  /*2910*/  HSET2.LE.AND R14, R13, R110, PT ;  /* 0x0000006e0d0e7233 */ /* 0x000fe20003803000 */
[----:B------:R-:W-:Y:S01]  /*2920*/  SHF.R.U32.HI R11, RZ, 0x8, R11 ;  /* 0x00000008ff0b7819 */ /* 0x000fe2000001160b */
[----:B------:R-:W4:Y:S01]  /*2930*/  LDSM.16.MT88.4 R16, [R86+0x6400] ;  /* 0x006400005610783b */ /* 0x000f220000004200 */
[----:B------:R-:W-:-:S02]  /*2940*/  LOP3.LUT R8, R12, 0xff, RZ, 0xc0, !PT ;  /* 0x000000ff0c087812 */ /* 0x000fc400078ec0ff */
[----:B--2---:R-:W-:Y:S01]  /*2950*/  F2FP.PACK_AB R12, R3, R26 ;  /* 0x0000001a030c723e */ /* 0x004fe200000000ff */
[----:B------:R-:W2:Y:S01]  /*2960*/  MUFU.EX2 R25, R25 ;  /* 0x0000001900197308 */ /* 0x000ea20000000800 */
[----:B------:R-:W-:Y:S01]  /*2970*/  PRMT R45, R10, 0x5410, R11 ;  /* 0x000054100a2d7816 */ /* 0x000fe2000000000b */
[C---:B------:R-:W-:Y:S01]  /*2980*/  HMMA.16816.F32 R60, R80.reuse, R64, RZ ;  /* 0x00000040503c723c */ /* 0x040fe200000018ff */
[----:B-1----:R-:W-:Y:S02]  /*2990*/  F2FP.PACK_AB R47, R23, R24 ;  /* 0x00000018172f723e */ /* 0x002fe400000000ff */
[----:B------:R-:W-:Y:S02]  /*29a0*/  PRMT R13, R8, 0x5410, R9 ;  /* 0x00005410080d7816 */ /* 0x000fe40000000009 */
[----:B------:R-:W-:Y:S01]  /*29b0*/  LOP3.LUT R15, R15, R12, RZ, 0xc0, !PT ;  /* 0x0000000c0f0f7212 */ /* 0x000fe200078ec0ff */
[----:B------:R-:W-:Y:S01]  /*29c0*/  MUFU.EX2 R30, R30 ;  /* 0x0000001e001e7308 */ /* 0x000fe20000000800 */
[----:B------:R-:W-:Y:S01]  /*29d0*/  LOP3.LUT R14, R14, R47, RZ, 0xc0, !PT ;  /* 0x0000002f0e0e7212 */ /* 0x000fe200078ec0ff */
[--C-:B------:R-:W-:Y:S01]  /*29e0*/  HSET2.LE.AND R12, R45, R110.reuse, PT ;  /* 0x0000006e2d0c7233 */ /* 0x100fe20003803000 */
[----:B------:R-:W1:Y:S01]  /*29f0*/  LDSM.16.MT88.4 R8, [R112+0x7400] ;  /* 0x007400007008783b */ /* 0x000e620000004200 */
[----:B------:R-:W-:Y:S01]  /*2a00*/  HSET2.LE.AND R13, R13, R110, PT ;  /* 0x0000006e0d0d7233 */ /* 0x000fe20003803000 */
[----:B------:R-:W-:Y:S03]  /*2a10*/  HMMA.16816.F32 R44, R80, R48, RZ ;  /* 0x00000030502c723c */ /* 0x000fe600000018ff */
[----:B------:R-:W5:Y:S01]  /*2a20*/  MUFU.EX2 R27, R27 ;  /* 0x0000001b001b7308 */ /* 0x000f620000000800 */
[----:B--2---:R-:W-:-:S04]  /*2a30*/  F2FP.PACK_AB R53, R25, R28 ;  /* 0x0000001c1935723e */ /* 0x004fc800000000ff */
[----:B------:R-:W-:Y:S01]  /*2a40*/  LOP3.LUT R12, R12, R53, RZ, 0xc0, !PT ;  /* 0x000000350c0c7212 */ /* 0x000fe200078ec0ff */
[C---:B------:R-:W-:Y:S02]  /*2a50*/  HMMA.16816.F32 R64, R80.reuse, R66, RZ ;  /* 0x000000425040723c */ /* 0x040fe400000018ff */
[----:B------:R-:W-:Y:S06]  /*2a60*/  MUFU.EX2 R102, R102 ;  /* 0x0000006600667308 */ /* 0x000fec0000000800 */
[----:B------:R-:W-:Y:S01]  /*2a70*/  HMMA.16816.F32 R52, R80, R56, RZ ;  /* 0x000000385034723c */ /* 0x000fe200000018ff */
[----:B-----5:R-:W-:Y:S01]  /*2a80*/  F2FP.PACK_AB R48, R27, R30 ;  /* 0x0000001e1b30723e */ /* 0x020fe200000000ff */
[----:B------:R-:W2:Y:S01]  /*2a90*/  MUFU.EX2 R97, R97 ;  /* 0x0000006100617308 */ /* 0x000ea20000000800 */
[----:B------:R-:W-:-:S02]  /*2aa0*/  FADD.FTZ R30, R30, R31 ;  /* 0x0000001f1e1e7221 */ /* 0x000fc40000010000 */
[----:B------:R-:W-:-:S03]  /*2ab0*/  LOP3.LUT R13, R13, R48, RZ, 0xc0, !PT ;  /* 0x000000300d0d7212 */ /* 0x000fc600078ec0ff */
[----:B------:R-:W-:Y:S01]  /*2ac0*/  HMMA.16816.F32 R56, R80, R58, RZ ;  /* 0x0000003a5038723c */ /* 0x000fe200000018ff */
[----:B------:R-:W-:Y:S01]  /*2ad0*/  FADD.FTZ R27, R27, R30 ;  /* 0x0000001e1b1b7221 */ /* 0x000fe20000010000 */
[----:B------:R-:W-:Y:S03]  /*2ae0*/  MUFU.EX2 R98, R98 ;  /* 0x0000006200627308 */ /* 0x000fe60000000800 */
[----:B------:R-:W-:-:S03]  /*2af0*/  FADD.FTZ R26, R26, R27 ;  /* 0x0000001b1a1a7221 */ /* 0x000fc60000010000 */
[C---:B---3--:R-:W-:Y:S01]  /*2b00*/  HMMA.16816.F32 R36, R12.reuse, R4, R36 ;  /* 0x000000040c24723c */ /* 0x048fe20000001824 */
[----:B------:R-:W-:Y:S01]  /*2b10*/  FADD.FTZ R3, R3, R26 ;  /* 0x0000001a03037221 */ /* 0x000fe20000010000 */
[----:B------:R-:W-:Y:S06]  /*2b20*/  MUFU.EX2 R93, R93 ;  /* 0x0000005d005d7308 */ /* 0x000fec0000000800 */
[C---:B------:R-:W-:Y:S01]  /*2b30*/  HMMA.16816.F32 R40, R12.reuse, R6, R40 ;  /* 0x000000060c28723c */ /* 0x040fe20000001828 */
[----:B------:R-:W3:Y:S01]  /*2b40*/  LDSM.16.MT88.4 R4, [R86+0x7400] ;  /* 0x007400005604783b */ /* 0x000ee20000004200 */
[----:B------:R-:W-:Y:S06]  /*2b50*/  MUFU.EX2 R96, R96 ;  /* 0x0000006000607308 */ /* 0x000fec0000000800 */
[C---:B----4-:R-:W-:Y:S02]  /*2b60*/  HMMA.16816.F32 R44, R12.reuse, R16, R44 ;  /* 0x000000100c2c723c */ /* 0x050fe4000000182c */
[----:B------:R-:W-:Y:S06]  /*2b70*/  MUFU.EX2 R94, R94 ;  /* 0x0000005e005e7308 */ /* 0x000fec0000000800 */
[C---:B-1----:R-:W-:Y:S02]  /*2b80*/  HMMA.16816.F32 R52, R12.reuse, R8, R52 ;  /* 0x000000080c34723c */ /* 0x042fe40000001834 */
[----:B------:R-:W-:Y:S06]  /*2b90*/  MUFU.EX2 R91, R91 ;  /* 0x0000005b005b7308 */ /* 0x000fec0000000800 */
[----:B------:R-:W-:Y:S02]  /*2ba0*/  HMMA.16816.F32 R56, R12, R10, R56 ;  /* 0x0000000a0c38723c */ /* 0x000fe40000001838 */
[----:B------:R-:W-:Y:S06]  /*2bb0*/  MUFU.EX2 R90, R90 ;  /* 0x0000005a005a7308 */ /* 0x000fec0000000800 */
[----:B------:R-:W-:Y:S02]  /*2bc0*/  HMMA.16816.F32 R48, R80, R50, RZ ;  /* 0x000000325030723c */ /* 0x000fe400000018ff */
[----:B------:R-:W-:Y:S06]  /*2bd0*/  MUFU.EX2 R92, R92 ;  /* 0x0000005c005c7308 */ /* 0x000fec0000000800 */
[C---:B---3--:R-:W-:Y:S02]  /*2be0*/  HMMA.16816.F32 R60, R12.reuse, R4, R60 ;  /* 0x000000040c3c723c */ /* 0x048fe4000000183c */
[----:B------:R-:W-:Y:S05]  /*2bf0*/  MUFU.EX2 R109, R109 ;  /* 0x0000006d006d7308 */ /* 0x000fea0000000800 */
[----:B------:R-:W-:Y:S01]  /*2c00*/  IADD3 R5, R68, 0x1, RZ ;  /* 0x0000000144057810 */ /* 0x000fe20007ffe0ff */
[----:B------:R-:W-:Y:S02]  /*2c10*/  HMMA.16816.F32 R64, R12, R6, R64 ;  /* 0x000000060c40723c */ /* 0x000fe40000001840 */
[----:B------:R-:W-:Y:S01]  /*2c20*/  MUFU.EX2 R100, R100 ;  /* 0x0000006400647308 */ /* 0x000fe20000000800 */
[----:B------:R-:W-:-:S02]  /*2c30*/  LOP3.LUT R111, R111, UR23, R5, 0x96, !PT ;  /* 0x000000176f6f7c12 */ /* 0x000fc4000f8e9605 */
[----:B------:R-:W1:Y:S03]  /*2c40*/  LDSM.16.MT88.4 R4, [R112+0x8400] ;  /* 0x008400007004783b */ /* 0x000e660000004200 */
[----:B------:R-:W-:Y:S01]  /*2c50*/  IMAD.WIDE.U32 R16, R111, -0x326172a9, RZ ;  /* 0xcd9e8d576f107825 */ /* 0x000fe200078e00ff */
[----:B------:R-:W-:Y:S01]  /*2c60*/  HMMA.16816.F32 R48, R12, R18, R48 ;  /* 0x000000120c30723c */ /* 0x000fe20000001830 */
[----:B------:R-:W3:Y:S03]  /*2c70*/  MUFU.EX2 R95, R95 ;  /* 0x0000005f005f7308 */ /* 0x000ee60000000800 */
[----:B------:R-:W-:Y:S02]  /*2c80*/  LOP3.LUT R8, R17, UR13, R70, 0x96, !PT ;  /* 0x0000000d11087c12 */ /* 0x000fe4000f8e9646 */
[----:B------:R-:W-:-:S02]  /*2c90*/  LOP3.LUT R16, R77, UR11, R16, 0x96, !PT ;  /* 0x0000000b4d107c12 */ /* 0x000fc4000f8e9610 */
[----:B------:R-:W-:Y:S01]  /*2ca0*/  HMMA.16816.F32 R68, R80, R72, RZ ;  /* 0x000000485044723c */ /* 0x000fe200000018ff */
[----:B------:R-:W-:-:S04]  /*2cb0*/  IMAD.WIDE.U32 R8, R8, -0x2daee0ad, RZ ;  /* 0xd2511f5308087825 */ /* 0x000fc800078e00ff */
[----:B------:R-:W-:Y:S01]  /*2cc0*/  IMAD.WIDE.U32 R16, R16, -0x2daee0ad, RZ ;  /* 0xd2511f5310107825 */ /* 0x000fe200078e00ff */
[----:B------:R-:W-:Y:S02]  /*2cd0*/  LOP3.LUT R78, R9, UR10, R78, 0x96, !PT ;  /* 0x0000000a094e7c12 */ /* 0x000fe4000f8e964e */
[----:B------:R-:W-:Y:S02]  /*2ce0*/  HMMA.16816.F32 R72, R80, R74, RZ ;  /* 0x0000004a5048723c */ /* 0x000fe400000018ff */
[----:B------:R-:W-:Y:S01]  /*2cf0*/  LOP3.LUT R10, R17, UR8, R8, 0x96, !PT ;  /* 0x00000008110a7c12 */ /* 0x000fe2000f8e9608 */
[----:B------:R-:W-:-:S04]  /*2d00*/  IMAD.WIDE.U32 R78, R78, -0x326172a9, RZ ;  /* 0xcd9e8d574e4e7825 */ /* 0x000fc800078e00ff */
[----:B------:R-:W-:Y:S01]  /*2d10*/  IMAD.WIDE.U32 R10, R10, -0x326172a9, RZ ;  /* 0xcd9e8d570a0a7825 */ /* 0x000fe200078e00ff */
[----:B------:R-:W-:-:S04]  /*2d20*/  LOP3.LUT R76, R79, UR9, R76, 0x96, !PT ;  /* 0x000000094f4c7c12 */ /* 0x000fc8000f8e964c */
[----:B------:R-:W-:Y:S01]  /*2d30*/  LOP3.LUT R8, R11, UR7, R78, 0x96, !PT ;  /* 0x000000070b087c12 */ /* 0x000fe2000f8e964e */
[----:B------:R-:W-:-:S04]  /*2d40*/  IMAD.WIDE.U32 R76, R76, -0x2daee0ad, RZ ;  /* 0xd2511f534c4c7825 */ /* 0x000fc800078e00ff */
[----:B------:R-:W-:Y:S01]  /*2d50*/  IMAD.WIDE.U32 R8, R8, -0x2daee0ad, RZ ;  /* 0xd2511f5308087825 */ /* 0x000fe200078e00ff */
[----:B------:R-:W-:Y:S01]  /*2d60*/  LOP3.LUT R16, R77, UR6, R16, 0x96, !PT ;  /* 0x000000064d107c12 */ /* 0x000fe2000f8e9610 */
[C---:B-1----:R-:W-:Y:S07]  /*2d70*/  HMMA.16816.F32 R68, R12.reuse, R4, R68 ;  /* 0x000000040c44723c */ /* 0x042fee0000001844 */
[----:B------:R-:W-:Y:S01]  /*2d80*/  LOP3.LUT R4, R9, UR4, R76, 0x96, !PT ;  /* 0x0000000409047c12 */ /* 0x000fe2000f8e964c */
[----:B------:R-:W-:Y:S04]  /*2d90*/  HMMA.16816.F32 R72, R12, R6, R72 ;  /* 0x000000060c48723c */ /* 0x000fe80000001848 */
[----:B------:R-:W-:-:S04]  /*2da0*/  IMAD.WIDE.U32 R4, R4, -0x326172a9, RZ ;  /* 0xcd9e8d5704047825 */ /* 0x000fc800078e00ff */
[----:B------:R-:W-:Y:S01]  /*2db0*/  IMAD.WIDE.U32 R6, R16, -0x326172a9, RZ ;  /* 0xcd9e8d5710067825 */ /* 0x000fe200078e00ff */
[----:B------:R-:W-:Y:S02]  /*2dc0*/  SHF.R.U32.HI R9, RZ, 0x10, R4 ;  /* 0x00000010ff097819 */ /* 0x000fe40000011604 */
[C---:B------:R-:W-:Y:S02]  /*2dd0*/  LOP3.LUT R11, R4.reuse, 0xff, RZ, 0xc0, !PT ;  /* 0x000000ff040b7812 */ /* 0x040fe400078ec0ff */
[----:B------:R-:W-:Y:S02]  /*2de0*/  LOP3.LUT R16, R7, UR5, R10, 0x96, !PT ;  /* 0x0000000507107c12 */ /* 0x000fe4000f8e960a */
[----:B------:R-:W-:Y:S02]  /*2df0*/  LOP3.LUT R10, R5, UR15, R6, 0x96, !PT ;  /* 0x0000000f050a7c12 */ /* 0x000fe4000f8e9606 */
[----:B------:R-:W-:Y:S01]  /*2e00*/  LOP3.LUT R6, R4, 0xffff, RZ, 0xc0, !PT ;  /* 0x0000ffff04067812 */ /* 0x000fe200078ec0ff */
[----:B------:R-:W-:Y:S01]  /*2e10*/  IMAD.WIDE.U32 R16, R16, -0x2daee0ad, RZ ;  /* 0xd2511f5310107825 */ /* 0x000fe200078e00ff */
[----:B------:R-:W-:-:S02]  /*2e20*/  SHF.R.U32.HI R4, RZ, 0x18, R4 ;  /* 0x00000018ff047819 */ /* 0x000fc40000011604 */
[----:B------:R-:W-:Y:S02]  /*2e30*/  SHF.R.U32.HI R6, RZ, 0x8, R6 ;  /* 0x00000008ff067819 */ /* 0x000fe40000011606 */
[----:B------:R-:W-:Y:S02]  /*2e40*/  LOP3.LUT R9, R9, 0xff, RZ, 0xc0, !PT ;  /* 0x000000ff09097812 */ /* 0x000fe400078ec0ff */
[----:B------:R-:W-:Y:S02]  /*2e50*/  PRMT R11, R11, 0x5410, R6 ;  /* 0x000054100b0b7816 */ /* 0x000fe40000000006 */
[----:B------:R-:W-:Y:S02]  /*2e60*/  PRMT R9, R9, 0x5410, R4 ;  /* 0x0000541009097816 */ /* 0x000fe40000000004 */
[----:B------:R-:W1:Y:S01]  /*2e70*/  LDSM.16.MT88.4 R4, [R86+0x8000] ;  /* 0x008000005604783b */ /* 0x000e620000004200 */
[----:B------:R-:W-:Y:S02]  /*2e80*/  LOP3.LUT R8, R17, UR14, R8, 0x96, !PT ;  /* 0x0000000e11087c12 */ /* 0x000fe4000f8e9608 */
[----:B------:R-:W-:-:S02]  /*2e90*/  LOP3.LUT R17, R16, 0xffff, RZ, 0xc0, !PT ;  /* 0x0000ffff10117812 */ /* 0x000fc400078ec0ff */
[----:B------:R-:W-:Y:S02]  /*2ea0*/  LOP3.LUT R19, R16, 0xff, RZ, 0xc0, !PT ;  /* 0x000000ff10137812 */ /* 0x000fe400078ec0ff */
[----:B------:R-:W-:Y:S02]  /*2eb0*/  SHF.R.U32.HI R18, RZ, 0x10, R16 ;  /* 0x00000010ff127819 */ /* 0x000fe40000011610 */
[----:B------:R-:W-:Y:S02]  /*2ec0*/  SHF.R.U32.HI R89, RZ, 0x10, R10 ;  /* 0x00000010ff597819 */ /* 0x000fe4000001160a */
[----:B------:R-:W-:Y:S02]  /*2ed0*/  SHF.R.U32.HI R16, RZ, 0x18, R16 ;  /* 0x00000018ff107819 */ /* 0x000fe40000011610 */
[----:B------:R-:W-:Y:S01]  /*2ee0*/  LOP3.LUT R89, R89, 0xff, RZ, 0xc0, !PT ;  /* 0x000000ff59597812 */ /* 0x000fe200078ec0ff */
[C---:B-1----:R-:W-:Y:S07]  /*2ef0*/  HMMA.16816.F32 R76, R80.reuse, R4, RZ ;  /* 0x00000004504c723c */ /* 0x042fee00000018ff */
[----:B------:R-:W-:Y:S01]  /*2f00*/  SHF.R.U32.HI R4, RZ, 0x8, R17 ;  /* 0x00000008ff047819 */ /* 0x000fe20000011611 */
[----:B------:R-:W-:Y:S01]  /*2f10*/  HMMA.16816.F32 R80, R80, R6, RZ ;  /* 0x000000065050723c */ /* 0x000fe200000018ff */
[----:B------:R-:W-:-:S02]  /*2f20*/  LOP3.LUT R17, R10, 0xff, RZ, 0xc0, !PT ;  /* 0x000000ff0a117812 */ /* 0x000fc400078ec0ff */
[----:B------:R-:W-:Y:S02]  /*2f30*/  PRMT R19, R19, 0x5410, R4 ;  /* 0x0000541013137816 */ /* 0x000fe40000000004 */
[----:B------:R-:W-:Y:S02]  /*2f40*/  LOP3.LUT R4, R10, 0xffff, RZ, 0xc0, !PT ;  /* 0x0000ffff0a047812 */ /* 0x000fe400078ec0ff */
[----:B------:R-:W-:Y:S01]  /*2f50*/  LOP3.LUT R7, R8, 0xffff, RZ, 0xc0, !PT ;  /* 0x0000ffff08077812 */ /* 0x000fe200078ec0ff */
[----:B------:R-:W-:Y:S01]  /*2f60*/  HSET2.LE.AND R6, R19, R110, PT ;  /* 0x0000006e13067233 */ /* 0x000fe20003803000 */
[----:B------:R-:W-:Y:S02]  /*2f70*/  SHF.R.U32.HI R4, RZ, 0x8, R4 ;  /* 0x00000008ff047819 */ /* 0x000fe40000011604 */
[----:B------:R-:W-:Y:S02]  /*2f80*/  SHF.R.U32.HI R7, RZ, 0x8, R7 ;  /* 0x00000008ff077819 */ /* 0x000fe40000011607 */
[----:B------:R-:W-:-:S02]  /*2f90*/  PRMT R17, R17, 0x5410, R4 ;  /* 0x0000541011117816 */ /* 0x000fc40000000004 */
[----:B------:R-:W-:Y:S02]  /*2fa0*/  LOP3.LUT R4, R8, 0xff, RZ, 0xc0, !PT ;  /* 0x000000ff08047812 */ /* 0x000fe400078ec0ff */
[----:B------:R-:W-:Y:S02]  /*2fb0*/  LOP3.LUT R5, R18, 0xff, RZ, 0xc0, !PT ;  /* 0x000000ff12057812 */ /* 0x000fe400078ec0ff */
[----:B------:R-:W-:Y:S02]  /*2fc0*/  PRMT R35, R4, 0x5410, R7 ;  /* 0x0000541004237816 */ /* 0x000fe40000000007 */
[--C-:B------:R-:W-:Y:S02]  /*2fd0*/  SHF.R.U32.HI R4, RZ, 0x10, R8.reuse ;  /* 0x00000010ff047819 */ /* 0x100fe40000011608 */
[----:B------:R-:W-:Y:S01]  /*2fe0*/  SHF.R.U32.HI R7, RZ, 0x18, R8 ;  /* 0x00000018ff077819 */ /* 0x000fe20000011608 */
[----:B------:R-:W-:Y:S01]  /*2ff0*/  HSET2.LE.AND R8, R17, R110, PT ;  /* 0x0000006e11087233 */ /* 0x000fe20003803000 */
[----:B------:R-:W-:-:S02]  /*3000*/  LOP3.LUT R4, R4, 0xff, RZ, 0xc0, !PT ;  /* 0x000000ff04047812 */ /* 0x000fc400078ec0ff */
[----:B------:R-:W-:Y:S02]  /*3010*/  SHF.R.U32.HI R10, RZ, 0x18, R10 ;  /* 0x00000018ff0a7819 */ /* 0x000fe4000001160a */
[----:B------:R-:W-:Y:S01]  /*3020*/  PRMT R5, R5, 0x5410, R16 ;  /* 0x0000541005057816 */ /* 0x000fe20000000010 */
[----:B------:R-:W-:Y:S01]  /*3030*/  FFMA.FTZ R16, R99, c[0x0][0x23c], -R106 ;  /* 0x00008f0063107a23 */ /* 0x000fe2000001086a */
[----:B------:R-:W-:Y:S01]  /*3040*/  PRMT R87, R4, 0x5410, R7 ;  /* 0x0000541004577816 */ /* 0x000fe20000000007 */
[--C-:B------:R-:W-:Y:S01]  /*3050*/  HSET2.LE.AND R4, R35, R110.reuse, PT ;  /* 0x0000006e23047233 */ /* 0x100fe20003803000 */
[----:B------:R-:W-:Y:S01]  /*3060*/  PRMT R89, R89, 0x5410, R10 ;  /* 0x0000541059597816 */ /* 0x000fe2000000000a */
[--C-:B------:R-:W-:Y:S01]  /*3070*/  HSET2.LE.AND R10, R11, R110.reuse, PT ;  /* 0x0000006e0b0a7233 */ /* 0x100fe20003803000 */
[--C-:B------:R-:W-:Y:S01]  /*3080*/  FFMA.FTZ R35, R104, c[0x0][0x23c], -R106.reuse ;  /* 0x00008f0068237a23 */ /* 0x100fe2000001086a */
[--C-:B------:R-:W-:Y:S01]  /*3090*/  HSET2.LE.AND R7, R5, R110.reuse, PT ;  /* 0x0000006e05077233 */ /* 0x100fe20003803000 */
[----:B------:R-:W-:Y:S01]  /*30a0*/  FADD.FTZ R99, R108, R107 ;  /* 0x0000006b6c637221 */ /* 0x000fe20000010000 */
[--C-:B------:R-:W-:Y:S01]  /*30b0*/  HSET2.LE.AND R11, R9, R110.reuse, PT ;  /* 0x0000006e090b7233 */ /* 0x100fe20003803000 */
[----:B------:R-:W-:Y:S01]  /*30c0*/  MUFU.EX2 R108, R103 ;  /* 0x00000067006c7308 */ /* 0x000fe20000000800 */
[--C-:B------:R-:W-:Y:S01]  /*30d0*/  HSET2.LE.AND R5, R87, R110.reuse, PT ;  /* 0x0000006e57057233 */ /* 0x100fe20003803000 */
[----:B------:R-:W-:Y:S01]  /*30e0*/  FFMA.FTZ R87, R105, c[0x0][0x23c], -R106 ;  /* 0x00008f0069577a23 */ /* 0x000fe2000001086a */
[----:B------:R-:W-:Y:S01]  /*30f0*/  HSET2.LE.AND R9, R89, R110, PT ;  /* 0x0000006e59097233 */ /* 0x000fe20003803000 */
[----:B--2---:R-:W-:Y:S01]  /*3100*/  F2FP.PACK_AB R17, R97, R102 ;  /* 0x000000666111723e */ /* 0x004fe200000000ff */
[----:B------:R-:W-:Y:S01]  /*3110*/  FADD.FTZ R32, R32, R99 ;  /* 0x0000006320207221 */ /* 0x000fe20000010000 */
[----:B---3--:R-:W-:Y:S01]  /*3120*/  F2FP.PACK_AB R18, R95, R100 ;  /* 0x000000645f12723e */ /* 0x008fe200000000ff */
[----:B------:R-:W-:Y:S01]  /*3130*/  FADD.FTZ R100, R100, R3 ;  /* 0x0000000364647221 */ /* 0x000fe20000010000 */
[----:B------:R-:W1:Y:S01]  /*3140*/  MUFU.EX2 R89, R16 ;  /* 0x0000001000597308 */ /* 0x000e620000000800 */
[----:B------:R-:W-:Y:S01]  /*3150*/  LOP3.LUT R8, R8, R17, RZ, 0xc0, !PT ;  /* 0x0000001108087212 */ /* 0x000fe200078ec0ff */
[----:B------:R-:W-:Y:S01]  /*3160*/  FADD.FTZ R29, R29, R32 ;  /* 0x000000201d1d7221 */ /* 0x000fe20000010000 */
[----:B------:R-:W-:Y:S01]  /*3170*/  F2FP.PACK_AB R17, R93, R98 ;  /* 0x000000625d11723e */ /* 0x000fe200000000ff */
[----:B------:R-:W-:Y:S01]  /*3180*/  FADD.FTZ R95, R95, R100 ;  /* 0x000000645f5f7221 */ /* 0x000fe20000010000 */
[----:B------:R-:W-:Y:S01]  /*3190*/  LOP3.LUT R9, R9, R18, RZ, 0xc0, !PT ;  /* 0x0000001209097212 */ /* 0x000fe200078ec0ff */
[----:B------:R-:W-:Y:S01]  /*31a0*/  FADD.FTZ R28, R28, R29 ;  /* 0x0000001d1c1c7221 */ /* 0x000fe20000010000 */
[----:B------:R-:W-:Y:S01]  /*31b0*/  LOP3.LUT R10, R10, R17, RZ, 0xc0, !PT ;  /* 0x000000110a0a7212 */ /* 0x000fe200078ec0ff */
[----:B------:R-:W2:Y:S01]  /*31c0*/  MUFU.EX2 R87, R87 ;  /* 0x0000005700577308 */ /* 0x000ea20000000800 */
[----:B------:R-:W-:Y:S01]  /*31d0*/  F2FP.PACK_AB R17, R91, R94 ;  /* 0x0000005e5b11723e */ /* 0x000fe200000000ff */
[----:B------:R-:W-:-:S03]  /*31e0*/  FADD.FTZ R25, R25, R28 ;  /* 0x0000001c19197221 */ /* 0x000fc60000010000 */
[----:B------:R-:W-:Y:S01]  /*31f0*/  LOP3.LUT R4, R4, R17, RZ, 0xc0, !PT ;  /* 0x0000001104047212 */ /* 0x000fe200078ec0ff */
[----:B------:R-:W-:Y:S01]  /*3200*/  FADD.FTZ R24, R24, R25 ;  /* 0x0000001918187221 */ /* 0x000fe20000010000 */
[----:B------:R-:W-:Y:S01]  /*3210*/  F2FP.PACK_AB R17, R109, R92 ;  /* 0x0000005c6d11723e */ /* 0x000fe200000000ff */
[----:B------:R-:W3:Y:S01]  /*3220*/  MUFU.EX2 R35, R35 ;  /* 0x0000002300237308 */ /* 0x000ee20000000800 */
[----:B-1----:R-:W-:Y:S01]  /*3230*/  F2FP.PACK_AB R16, R89, R96 ;  /* 0x000000605910723e */ /* 0x002fe200000000ff */
[----:B------:R-:W-:Y:S01]  /*3240*/  FADD.FTZ R23, R23, R24 ;  /* 0x0000001817177221 */ /* 0x000fe20000010000 */
[----:B------:R-:W-:Y:S01]  /*3250*/  LOP3.LUT R6, R6, R17, RZ, 0xc0, !PT ;  /* 0x0000001106067212 */ /* 0x000fe200078ec0ff */
[----:B------:R-:W-:Y:S01]  /*3260*/  FADD.FTZ R96, R96, R95 ;  /* 0x0000005f60607221 */ /* 0x000fe20000010000 */
[----:B------:R-:W-:Y:S01]  /*3270*/  LOP3.LUT R11, R11, R16, RZ, 0xc0, !PT ;  /* 0x000000100b0b7212 */ /* 0x000fe200078ec0ff */
[----:B------:R-:W-:Y:S01]  /*3280*/  FADD.FTZ R102, R102, R23 ;  /* 0x0000001766667221 */ /* 0x000fe20000010000 */
[----:B--2---:R-:W-:Y:S01]  /*3290*/  F2FP.PACK_AB R16, R87, R90 ;  /* 0x0000005a5710723e */ /* 0x004fe200000000ff */
[----:B------:R-:W-:-:S02]  /*32a0*/  FADD.FTZ R89, R89, R96 ;  /* 0x0000006059597221 */ /* 0x000fc40000010000 */
[----:B------:R-:W-:Y:S01]  /*32b0*/  FADD.FTZ R97, R97, R102 ;  /* 0x0000006661617221 */ /* 0x000fe20000010000 */
[----:B------:R-:W-:Y:S01]  /*32c0*/  LOP3.LUT R5, R5, R16, RZ, 0xc0, !PT ;  /* 0x0000001005057212 */ /* 0x000fe200078ec0ff */
[----:B------:R-:W-:Y:S02]  /*32d0*/  FADD.FTZ R90, R90, R89 ;  /* 0x000000595a5a7221 */ /* 0x000fe40000010000 */
[----:B------:R-:W-:Y:S01]  /*32e0*/  FADD.FTZ R98, R98, R97 ;  /* 0x0000006162627221 */ /* 0x000fe20000010000 */
[----:B---3--:R-:W-:Y:S01]  /*32f0*/  F2FP.PACK_AB R16, R108, R35 ;  /* 0x000000236c10723e */ /* 0x008fe200000000ff */
[----:B------:R-:W-:Y:S02]  /*3300*/  FADD.FTZ R90, R87, R90 ;  /* 0x0000005a575a7221 */ /* 0x000fe40000010000 */
[----:B------:R-:W-:Y:S01]  /*3310*/  FADD.FTZ R93, R93, R98 ;  /* 0x000000625d5d7221 */ /* 0x000fe20000010000 */
[----:B------:R-:W-:Y:S01]  /*3320*/  LOP3.LUT R7, R7, R16, RZ, 0xc0, !PT ;  /* 0x0000001007077212 */ /* 0x000fe200078ec0ff */
[----:B------:R-:W-:Y:S01]  /*3330*/  FADD.FTZ R35, R35, R90 ;  /* 0x0000005a23237221 */ /* 0x000fe20000010000 */
[----:B------:R-:W1:Y:S01]  /*3340*/  LDSM.16.MT88.4 R16, [R86+0x8400] ;  /* 0x008400005610783b */ /* 0x000e620000004200 */
[----:B------:R-:W-:-:S02]  /*3350*/  FADD.FTZ R94, R94, R93 ;  /* 0x0000005d5e5e7221 */ /* 0x000fc40000010000 */
[----:B------:R-:W-:Y:S02]  /*3360*/  FADD.FTZ R108, R108, R35 ;  /* 0x000000236c6c7221 */ /* 0x000fe40000010000 */
[----:B------:R-:W-:-:S04]  /*3370*/  FADD.FTZ R91, R91, R94 ;  /* 0x0000005e5b5b7221 */ /* 0x000fc80000010000 */
[----:B------:R-:W-:-:S04]  /*3380*/  FADD.FTZ R92, R92, R91 ;  /* 0x0000005b5c5c7221 */ /* 0x000fc80000010000 */
        /* <DEDUP_REMOVED lines=39> */
[----:B------:R-:W-:Y:S07]  /*3600*/  @!P2 BRA `(.L_x_726) ;  /* 0x000023900000a947 */ /* 0x000fee0003800000 */
[----:B------:R-:W-:Y:S01]  /*3610*/  IMAD.WIDE.U32 R136, R22, -0x326172a9, RZ ;  /* 0xcd9e8d5716887825 */ /* 0x000fe200078e00ff */
[----:B------:R-:W-:-:S02]  /*3620*/  IADD3 R130, R85, -0x2, RZ ;  /* 0xfffffffe55827810 */ /* 0x000fc40007ffe0ff */
[----:B------:R-:W-:Y:S01]  /*3630*/  MOV R3, R0 ;  /* 0x0000000000037202 */ /* 0x000fe20000000f00 */
[----:B------:R-:W-:Y:S01]  /*3640*/  IMAD.WIDE.U32 R138, R84, -0x2daee0ad, RZ ;  /* 0xd2511f53548a7825 */ /* 0x000fe200078e00ff */
[----:B------:R-:W-:Y:S02]  /*3650*/  LOP3.LUT R134, R137, R21, RZ, 0x3c, !PT ;  /* 0x0000001589867212 */ /* 0x000fe400078e3cff */
[----:B------:R-:W-:Y:S02]  /*3660*/  MOV R85, R2 ;  /* 0x0000000200557202 */ /* 0x000fe40000000f00 */
[----:B------:R-:W-:Y:S01]  /*3670*/  PRMT R127, R20, 0x7054, R20 ;  /* 0x00007054147f7816 */ /* 0x000fe20000000014 */
[----:B------:R-:W-:Y:S01]  /*3680*/  IMAD.WIDE.U32 R134, R134, -0x2daee0ad, RZ ;  /* 0xd2511f5386867825 */ /* 0x000fe200078e00ff */
[----:B------:R-:W-:Y:S05]  /*3690*/  BRA `(.L_x_727) ;  /* 0x0000017000007947 */ /* 0x000fea0003800000 */
.L_x_729:
        /* <DEDUP_REMOVED lines=23> */
.L_x_727:
        /* <DEDUP_REMOVED lines=10> */
[----:B------:R-:W-:Y:S02]  /*38b0*/  IADD3 R110, P0, R140, UR19, RZ ;  /* 0x000000138c6e7c10 */ /* 0x000fe4000ff1e0ff */
[----:B------:R-:W-:Y:S04]  /*38c0*/  LEA.HI.X R141, R2, c[0x0][0x174], R87, 0x1, P1 ;  /* 0x00005d00028d7a11 */ /* 0x000fe800008f0c57 */
[----:B------:R-:W-:Y:S01]  /*38d0*/  IADD3.X R111, R141, UR18, RZ, P0, !PT ;  /* 0x000000128d6f7c10 */ /* 0x000fe200087fe4ff */
[----:B------:R-:W-:Y:S01]  /*38e0*/  @!PT LDS RZ, [RZ] ;  /* 0x00000000fffff984 */ /* 0x000fe20000000800 */
[----:B------:R-:W-:Y:S01]  /*38f0*/  @!PT LDS RZ, [RZ] ;  /* 0x00000000fffff984 */ /* 0x000fe20000000800 */
[----:B------:R-:W-:Y:S01]  /*3900*/  @!PT LDS RZ, [RZ] ;  /* 0x00000000fffff984 */ /* 0x000fe20000000800 */
[----:B------:R1:W-:Y:S01]  /*3910*/  LDGSTS.E.BYPASS.LTC128B.128 [R118+0x6000], [R140.64] ;  /* 0x060000008c767fae */ /* 0x0003e2000b901d54 */
[----:B------:R-:W-:Y:S03]  /*3920*/  ISETP.GT.AND P0, PT, R130, RZ, PT ;  /* 0x000000ff8200720c */ /* 0x000fe60003f04270 */
        /* <DEDUP_REMOVED lines=16> */
[----:B------:R-:W2:Y:S07]  /*3a30*/  LDSM.16.M88.4 R96, [R113] ;  /* 0x000000007160783b */ /* 0x000eae0000000200 */
        /* <DEDUP_REMOVED lines=70> */
.L_x_728:
[----:B------:R-:W-:Y:S01]  /*3ea0*/  FMNMX.FTZ R0, R4, R85, !PT ;  /* 0x0000005504007209 */ /* 0x000fe20007810000 */
[----:B------:R-:W-:Y:S01]  /*3eb0*/  IMAD.SHL.U32 R107, R130, 0x2, RZ ;  /* 0x00000002826b7824 */ /* 0x000fe200078e00ff */
[----:B------:R-:W-:Y:S02]  /*3ec0*/  LOP3.LUT R110, R135, UR12, R138, 0x96, !PT ;  /* 0x0000000c876e7c12 */ /* 0x000fe4000f8e968a */
[----:B------:R-:W-:Y:S02]  /*3ed0*/  FMNMX.FTZ R87, R5, R0, !PT ;  /* 0x0000000005577209 */ /* 0x000fe40007810000 */
[----:B------:R-:W-:Y:S01]  /*3ee0*/  FMNMX.FTZ R0, R6, R3, !PT ;  /* 0x0000000306007209 */ /* 0x000fe20007810000 */
[----:B------:R-:W-:Y:S01]  /*3ef0*/  IMAD.WIDE.U32 R110, R110, -0x326172a9, RZ ;  /* 0xcd9e8d576e6e7825 */ /* 0x000fe200078e00ff */
        /* <DEDUP_REMOVED lines=28> */
[----:B------:R-:W-:Y:S01]  /*40c0*/  LOP3.LUT R88, R139, UR23, R107, 0x96, !PT ;  /* 0x000000178b587c12 */ /* 0x000fe2000f8e966b */
[----:B------:R-:W-:Y:S01]  /*40d0*/  SHFL.BFLY PT, R2, R95, 0x2, 0x1f ;  /* 0x0c401f005f027f89 */ /* 0x000fe200000e0000 */
[----:B------:R-:W-:Y:S02]  /*40e0*/  FMNMX.FTZ R89, R35, R0, !PT ;  /* 0x0000000023597209 */ /* 0x000fe40007810000 */
[----:B------:R-:W-:Y:S01]  /*40f0*/  IADD3 R107, R107, 0x1, RZ ;  /* 0x000000016b6b7810 */ /* 0x000fe20007ffe0ff */
[----:B------:R-:W-:Y:S01]  /*4100*/  IMAD.WIDE.U32 R90, R88, -0x326172a9, RZ ;  /* 0xcd9e8d57585a7825 */ /* 0x000fe200078e00ff */
[----:B------:R-:W-:Y:S03]  /*4110*/  IADD3 R130, R130, -0x1, RZ ;  /* 0xffffffff82827810 */ /* 0x000fe60007ffe0ff */
[----:B------:R-:W1:Y:S01]  /*4120*/  SHFL.BFLY PT, R0, R89, 0x2, 0x1f ;  /* 0x0c401f0059007f89 */ /* 0x000e6200000e0000 */
[----:B------:R-:W-:Y:S02]  /*4130*/  LOP3.LUT R88, R91, UR13, R136, 0x96, !PT ;  /* 0x0000000d5b587c12 */ /* 0x000fe4000f8e9688 */
[----:B-1----:R-:W-:Y:S02]  /*4140*/  FMNMX.FTZ R87, R89, R0, !PT ;  /* 0x0000000059577209 */ /* 0x002fe40007810000 */
[----:B------:R-:W-:Y:S01]  /*4150*/  FMNMX.FTZ R93, R95, R2, !PT ;  /* 0x000000025f5d7209 */ /* 0x000fe20007810000 */
[----:B------:R-:W-:Y:S02]  /*4160*/  IMAD.WIDE.U32 R94, R88, -0x2daee0ad, RZ ;  /* 0xd2511f53585e7825 */ /* 0x000fe400078e00ff */
[----:B------:R-:W1:Y:S08]  /*4170*/  SHFL.BFLY PT, R0, R87, 0x1, 0x1f ;  /* 0x0c201f0057007f89 */ /* 0x000e7000000e0000 */
[----:B------:R-:W2:Y:S01]  /*4180*/  SHFL.BFLY PT, R2, R93, 0x1, 0x1f ;  /* 0x0c201f005d027f89 */ /* 0x000ea200000e0000 */
[----:B-1----:R-:W-:Y:S02]  /*4190*/  FMNMX.FTZ R0, R87, R0, !PT ;  /* 0x0000000057007209 */ /* 0x002fe40007810000 */
[----:B------:R-:W-:Y:S03]  /*41a0*/  LOP3.LUT R87, R111, UR11, R90, 0x96, !PT ;  /* 0x0000000b6f577c12 */ /* 0x000fe6000f8e965a */
[----:B------:R-:W-:Y:S02]  /*41b0*/  FMUL.FTZ R104, R0, c[0x0][0x23c] ;  /* 0x00008f0000687a20 */ /* 0x000fe40000410000 */
[----:B------:R-:W-:Y:S01]  /*41c0*/  IMAD.WIDE.U32 R90, R87, -0x2daee0ad, RZ ;  /* 0xd2511f53575a7825 */ /* 0x000fe200078e00ff */
[----:B--2---:R-:W-:Y:S02]  /*41d0*/  FMNMX.FTZ R2, R93, R2, !PT ;  /* 0x000000025d027209 */ /* 0x004fe40007810000 */
[----:B------:R-:W-:Y:S02]  /*41e0*/  LOP3.LUT R87, R95, UR10, R134, 0x96, !PT ;  /* 0x0000000a5f577c12 */ /* 0x000fe4000f8e9686 */
[C---:B------:R-:W-:Y:S01]  /*41f0*/  FSETP.NEU.FTZ.AND P1, PT, R2.reuse, -INF , PT ;  /* 0xff8000000200780b */ /* 0x040fe20003f3d000 */
[C---:B------:R-:W-:Y:S02]  /*4200*/  FMUL.FTZ R105, R2.reuse, c[0x0][0x23c] ;  /* 0x00008f0002697a20 */ /* 0x040fe40000410000 */
[----:B------:R-:W-:Y:S02]  /*4210*/  FADD.FTZ R85, -R2, R85 ;  /* 0x0000005502557221 */ /* 0x000fe40000010100 */
[----:B------:R-:W-:Y:S01]  /*4220*/  IMAD.WIDE.U32 R98, R87, -0x326172a9, RZ ;  /* 0xcd9e8d5757627825 */ /* 0x000fe200078e00ff */
[----:B------:R-:W-:Y:S02]  /*4230*/  FSEL R105, R105, RZ, P1 ;  /* 0x000000ff69697208 */ /* 0x000fe40000800000 */
[----:B------:R-:W-:Y:S01]  /*4240*/  FSETP.NEU.FTZ.AND P1, PT, R0, -INF , PT ;  /* 0xff8000000000780b */ /* 0x000fe20003f3d000 */
[----:B------:R-:W-:Y:S01]  /*4250*/  FMUL.FTZ R84, R85, c[0x0][0x23c] ;  /* 0x00008f0055547a20 */ /* 0x000fe20000410000 */
[----:B------:R-:W-:Y:S01]  /*4260*/  LOP3.LUT R87, R99, UR9, R110, 0x96, !PT ;  /* 0x0000000963577c12 */ /* 0x000fe2000f8e966e */
[--C-:B------:R-:W-:Y:S01]  /*4270*/  FFMA.FTZ R89, R4, c[0x0][0x23c], -R105.reuse ;  /* 0x00008f0004597a23 */ /* 0x100fe20000010869 */
[----:B------:R-:W-:Y:S01]  /*4280*/  FSEL R104, R104, RZ, P1 ;  /* 0x000000ff68687208 */ /* 0x000fe20000800000 */
[--C-:B------:R-:W-:Y:S02]  /*4290*/  FFMA.FTZ R143, R8, c[0x0][0x23c], -R105.reuse ;  /* 0x00008f00088f7a23 */ /* 0x100fe40000010869 */
[----:B------:R-:W1:Y:S01]  /*42a0*/  MUFU.EX2 R84, R84 ;  /* 0x0000005400547308 */ /* 0x000e620000000800 */
[--C-:B------:R-:W-:Y:S02]  /*42b0*/  FFMA.FTZ R140, R9, c[0x0][0x23c], -R105.reuse ;  /* 0x00008f00098c7a23 */ /* 0x100fe40000010869 */
[----:B------:R-:W-:Y:S04]  /*42c0*/  IMAD.WIDE.U32 R96, R87, -0x2daee0ad, RZ ;  /* 0xd2511f5357607825 */ /* 0x000fe800078e00ff */
[----:B------:R-:W-:Y:S01]  /*42d0*/  FFMA.FTZ R142, R10, c[0x0][0x23c], -R104 ;  /* 0x00008f000a8e7a23 */ /* 0x000fe20000010868 */
[----:B------:R-:W-:Y:S01]  /*42e0*/  LOP3.LUT R90, R97, UR6, R90, 0x96, !PT ;  /* 0x00000006615a7c12 */ /* 0x000fe2000f8e965a */
[--C-:B------:R-:W-:Y:S01]  /*42f0*/  FFMA.FTZ R131, R11, c[0x0][0x23c], -R104.reuse ;  /* 0x00008f000b837a23 */ /* 0x100fe20000010868 */
[----:B------:R-:W2:Y:S01]  /*4300*/  MUFU.EX2 R89, R89 ;  /* 0x0000005900597308 */ /* 0x000ea20000000800 */
[--C-:B------:R-:W-:Y:S02]  /*4310*/  FFMA.FTZ R101, R16, c[0x0][0x23c], -R105.reuse ;  /* 0x00008f0010657a23 */ /* 0x100fe40000010869 */
[----:B------:R-:W-:Y:S02]  /*4320*/  FFMA.FTZ R102, R17, c[0x0][0x23c], -R105 ;  /* 0x00008f0011667a23 */ /* 0x000fe40000010869 */
[--C-:B------:R-:W-:Y:S02]  /*4330*/  FFMA.FTZ R100, R19, c[0x0][0x23c], -R104.reuse ;  /* 0x00008f0013647a23 */ /* 0x100fe40000010868 */
[--C-:B------:R-:W-:Y:S02]  /*4340*/  FFMA.FTZ R103, R18, c[0x0][0x23c], -R104.reuse ;  /* 0x00008f0012677a23 */ /* 0x100fe40000010868 */
[----:B------:R-:W-:Y:S01]  /*4350*/  FADD.FTZ R85, -R0, R3 ;  /* 0x0000000300557221 */ /* 0x000fe20000010100 */
[----:B------:R-:W-:Y:S01]  /*4360*/  MUFU.EX2 R143, R143 ;  /* 0x0000008f008f7308 */ /* 0x000fe20000000800 */
[----:B------:R-:W-:Y:S02]  /*4370*/  FFMA.FTZ R93, R6, c[0x0][0x23c], -R104 ;  /* 0x00008f00065d7a23 */ /* 0x000fe40000010868 */
[----:B------:R-:W-:Y:S02]  /*4380*/  FMUL.FTZ R3, R85, c[0x0][0x23c] ;  /* 0x00008f0055037a20 */ /* 0x000fe40000410000 */
        /* <DEDUP_REMOVED lines=29> */
[----:B--2---:R-:W-:Y:S01]  /*4560*/  FFMA.FTZ R146, R84, R109, R89 ;  /* 0x0000006d54927223 */ /* 0x004fe20000010059 */
[----:B------:R-:W-:Y:S01]  /*4570*/  LOP3.LUT R84, R91, UR8, R94, 0x96, !PT ;  /* 0x000000085b547c12 */ /* 0x000fe2000f8e965e */
[----:B------:R-:W-:Y:S04]  /*4580*/  IMAD.WIDE.U32 R90, R90, -0x326172a9, RZ ;  /* 0xcd9e8d575a5a7825 */ /* 0x000fe800078e00ff */
[----:B------:R-:W-:Y:S01]  /*4590*/  IMAD.WIDE.U32 R94, R84, -0x326172a9, RZ ;  /* 0xcd9e8d57545e7825 */ /* 0x000fe200078e00ff */
[----:B------:R-:W-:Y:S03]  /*45a0*/  MUFU.EX2 R100, R100 ;  /* 0x0000006400647308 */ /* 0x000fe60000000800 */
[----:B------:R-:W-:Y:S01]  /*45b0*/  FFMA.FTZ R144, R7, c[0x0][0x23c], -R104 ;  /* 0x00008f0007907a23 */ /* 0x000fe20000010868 */
[----:B------:R-:W-:Y:S01]  /*45c0*/  LOP3.LUT R98, R95, UR7, R98, 0x96, !PT ;  /* 0x000000075f627c12 */ /* 0x000fe2000f8e9662 */
[--C-:B------:R-:W-:Y:S01]  /*45d0*/  FFMA.FTZ R95, R5, c[0x0][0x23c], -R105.reuse ;  /* 0x00008f00055f7a23 */ /* 0x100fe20000010869 */
[----:B------:R-:W-:Y:S01]  /*45e0*/  LOP3.LUT R88, R91, UR5, R94, 0x96, !PT ;  /* 0x000000055b587c12 */ /* 0x000fe2000f8e965e */
[--C-:B------:R-:W-:Y:S02]  /*45f0*/  FFMA.FTZ R145, R12, c[0x0][0x23c], -R105.reuse ;  /* 0x00008f000c917a23 */ /* 0x100fe40000010869 */
[----:B------:R-:W-:Y:S01]  /*4600*/  IMAD.WIDE.U32 R98, R98, -0x2daee0ad, RZ ;  /* 0xd2511f5362627825 */ /* 0x000fe200078e00ff */
[----:B------:R-:W-:Y:S03]  /*4610*/  MUFU.EX2 R103, R103 ;  /* 0x0000006700677308 */ /* 0x000fe60000000800 */
[----:B------:R-:W-:Y:S01]  /*4620*/  FFMA.FTZ R109, R14, c[0x0][0x23c], -R104 ;  /* 0x00008f000e6d7a23 */ /* 0x000fe20000010868 */
[----:B------:R-:W-:Y:S01]  /*4630*/  LOP3.LUT R96, R99, UR4, R96, 0x96, !PT ;  /* 0x0000000463607c12 */ /* 0x000fe2000f8e9660 */
[--C-:B------:R-:W-:Y:S02]  /*4640*/  FFMA.FTZ R106, R15, c[0x0][0x23c], -R104.reuse ;  /* 0x00008f000f6a7a23 */ /* 0x100fe40000010868 */
[--C-:B------:R-:W-:Y:S02]  /*4650*/  FFMA.FTZ R147, R21, c[0x0][0x23c], -R105.reuse ;  /* 0x00008f0015937a23 */ /* 0x100fe40000010869 */
[----:B------:R-:W-:Y:S01]  /*4660*/  IMAD.WIDE.U32 R96, R96, -0x326172a9, RZ ;  /* 0xcd9e8d5760607825 */ /* 0x000fe200078e00ff */
[----:B------:R-:W2:Y:S03]  /*4670*/  MUFU.EX2 R95, R95 ;  /* 0x0000005f005f7308 */ /* 0x000ea60000000800 */
[----:B------:R-:W-:Y:S01]  /*4680*/  FFMA.FTZ R151, R24, c[0x0][0x23c], -R105 ;  /* 0x00008f0018977a23 */ /* 0x000fe20000010869 */
[----:B------:R-:W-:Y:S01]  /*4690*/  LOP3.LUT R84, R96, 0xffff, RZ, 0xc0, !PT ;  /* 0x0000ffff60547812 */ /* 0x000fe200078ec0ff */
        /* <DEDUP_REMOVED lines=8> */
[----:B------:R-:W-:Y:S01]  /*4720*/  FFMA.FTZ R155, R30, c[0x0][0x23c], -R104 ;  /* 0x00008f001e9b7a23 */ /* 0x000fe20000010868 */
[----:B-1----:R-:W-:Y:S01]  /*4730*/  F2FP.PACK_AB R87, R140, R143 ;  /* 0x0000008f8c57723e */ /* 0x002fe200000000ff */
[----:B------:R-:W-:Y:S02]  /*4740*/  IMAD.MOV.U32 R85, RZ, RZ, R2 ;  /* 0x000000ffff557224 */ /* 0x000fe400078e0002 */
[--C-:B------:R-:W-:Y:S01]  /*4750*/  HSET2.LE.AND R90, R84, R127.reuse, PT ;  /* 0x0000007f545a7233 */ /* 0x100fe20003803000 */
[--C-:B------:R-:W-:Y:S03]  /*4760*/  SHF.R.U32.HI R84, RZ, 0x10, R96.reuse ;  /* 0x00000010ff547819 */ /* 0x100fe60000011660 */
[----:B------:R-:W1:Y:S01]  /*4770*/  MUFU.EX2 R3, R3 ;  /* 0x0000000300037308 */ /* 0x000e620000000800 */
[----:B------:R-:W-:Y:S02]  /*4780*/  LOP3.LUT R90, R90, R87, RZ, 0xc0, !PT ;  /* 0x000000575a5a7212 */ /* 0x000fe400078ec0ff */
[----:B------:R-:W-:Y:S01]  /*4790*/  SHF.R.U32.HI R87, RZ, 0x18, R96 ;  /* 0x00000018ff577819 */ /* 0x000fe20000011660 */
[----:B------:R-:W-:Y:S01]  /*47a0*/  IMAD.WIDE.U32 R96, R88, -0x2daee0ad, RZ ;  /* 0xd2511f5358607825 */ /* 0x000fe200078e00ff */
[----:B------:R-:W-:Y:S03]  /*47b0*/  LOP3.LUT R84, R84, 0xff, RZ, 0xc0, !PT ;  /* 0x000000ff54547812 */ /* 0x000fe600078ec0ff */
[----:B--2---:R-:W-:Y:S01]  /*47c0*/  FADD.FTZ R146, R95, R146 ;  /* 0x000000925f927221 */ /* 0x004fe20000010000 */
[----:B------:R-:W-:Y:S01]  /*47d0*/  PRMT R84, R84, 0x5410, R87 ;  /* 0x0000541054547816 */ /* 0x000fe20000000057 */
[----:B------:R-:W2:Y:S01]  /*47e0*/  MUFU.EX2 R144, R144 ;  /* 0x0000009000907308 */ /* 0x000ea20000000800 */
[----:B------:R-:W-:Y:S01]  /*47f0*/  LOP3.LUT R87, R96, 0xff, RZ, 0xc0, !PT ;  /* 0x000000ff60577812 */ /* 0x000fe200078ec0ff */
[----:B------:R-:W-:Y:S01]  /*4800*/  FADD.FTZ R143, R143, R146 ;  /* 0x000000928f8f7221 */ /* 0x000fe20000010000 */
[----:B------:R-:W-:Y:S01]  /*4810*/  LOP3.LUT R92, R97, UR14, R98, 0x96, !PT ;  /* 0x0000000e615c7c12 */ /* 0x000fe2000f8e9662 */
[--C-:B------:R-:W-:Y:S01]  /*4820*/  HSET2.LE.AND R91, R84, R127.reuse, PT ;  /* 0x0000007f545b7233 */ /* 0x100fe20003803000 */
[----:B------:R-:W-:Y:S01]  /*4830*/  F2FP.PACK_AB R84, R131, R142 ;  /* 0x0000008e8354723e */ /* 0x000fe200000000ff */
[----:B------:R-:W-:Y:S02]  /*4840*/  FFMA.FTZ R146, R34, c[0x0][0x23c], -R104 ;  /* 0x00008f0022927a23 */ /* 0x000fe40000010868 */
[----:B------:R-:W-:Y:S01]  /*4850*/  FADD.FTZ R140, R140, R143 ;  /* 0x0000008f8c8c7221 */ /* 0x000fe20000010000 */
[----:B------:R-:W-:Y:S01]  /*4860*/  LOP3.LUT R91, R91, R84, RZ, 0xc0, !PT ;  /* 0x000000545b5b7212 */ /* 0x000fe200078ec0ff */
[----:B------:R-:W-:Y:S01]  /*4870*/  MUFU.EX2 R145, R145 ;  /* 0x0000009100917308 */ /* 0x000fe20000000800 */
[----:B------:R-:W-:Y:S01]  /*4880*/  LOP3.LUT R84, R96, 0xffff, RZ, 0xc0, !PT ;  /* 0x0000ffff60547812 */ /* 0x000fe200078ec0ff */
[----:B-1----:R-:W-:Y:S03]  /*4890*/  FFMA.FTZ R141, R3, R108, R93 ;  /* 0x0000006c038d7223 */ /* 0x002fe6000001005d */
[----:B------:R-:W-:Y:S01]  /*48a0*/  SHF.R.U32.HI R84, RZ, 0x8, R84 ;  /* 0x00000008ff547819 */ /* 0x000fe20000011654 */
[----:B------:R-:W-:Y:S02]  /*48b0*/  FFMA.FTZ R108, R13, c[0x0][0x23c], -R105 ;  /* 0x00008f000d6c7a23 */ /* 0x000fe40000010869 */
[----:B------:R-:W-:Y:S01]  /*48c0*/  FMUL.FTZ R38, R3, R38 ;  /* 0x0000002603267220 */ /* 0x000fe20000410000 */
[----:B------:R-:W-:Y:S01]  /*48d0*/  PRMT R84, R87, 0x5410, R84 ;  /* 0x0000541057547816 */ /* 0x000fe20000000054 */
[C---:B------:R-:W-:Y:S01]  /*48e0*/  FMUL.FTZ R39, R3.reuse, R39 ;  /* 0x0000002703277220 */ /* 0x040fe20000410000 */
[----:B------:R-:W-:Y:S01]  /*48f0*/  F2FP.PACK_AB R87, R102, R101 ;  /* 0x000000656657723e */ /* 0x000fe200000000ff */
[----:B------:R-:W1:Y:S01]  /*4900*/  MUFU.EX2 R108, R108 ;  /* 0x0000006c006c7308 */ /* 0x000e620000000800 */
[C---:B------:R-:W-:Y:S01]  /*4910*/  FMUL.FTZ R42, R3.reuse, R42 ;  /* 0x0000002a032a7220 */ /* 0x040fe20000410000 */
[--C-:B------:R-:W-:Y:S01]  /*4920*/  HSET2.LE.AND R98, R84, R127.reuse, PT ;  /* 0x0000007f54627233 */ /* 0x100fe20003803000 */
[--C-:B------:R-:W-:Y:S01]  /*4930*/  SHF.R.U32.HI R84, RZ, 0x10, R96.reuse ;  /* 0x00000010ff547819 */ /* 0x100fe20000011660 */
[C---:B------:R-:W-:Y:S02]  /*4940*/  FMUL.FTZ R43, R3.reuse, R43 ;  /* 0x0000002b032b7220 */ /* 0x040fe40000410000 */
[C---:B------:R-:W-:Y:S01]  /*4950*/  FMUL.FTZ R46, R3.reuse, R46 ;  /* 0x0000002e032e7220 */ /* 0x040fe20000410000 */
[----:B------:R-:W-:Y:S01]  /*4960*/  LOP3.LUT R98, R98, R87, RZ, 0xc0, !PT ;  /* 0x0000005762627212 */ /* 0x000fe200078ec0ff */
[C---:B------:R-:W-:Y:S01]  /*4970*/  FMUL.FTZ R47, R3.reuse, R47 ;  /* 0x0000002f032f7220 */ /* 0x040fe20000410000 */
[----:B------:R-:W-:Y:S01]  /*4980*/  SHF.R.U32.HI R87, RZ, 0x18, R96 ;  /* 0x00000018ff577819 */ /* 0x000fe20000011660 */
[C---:B------:R-:W-:Y:S01]  /*4990*/  FMUL.FTZ R50, R3.reuse, R50 ;  /* 0x0000003203327220 */ /* 0x040fe20000410000 */
[----:B------:R-:W-:Y:S01]  /*49a0*/  LOP3.LUT R84, R84, 0xff, RZ, 0xc0, !PT ;  /* 0x000000ff54547812 */ /* 0x000fe200078ec0ff */
[C---:B------:R-:W-:Y:S01]  /*49b0*/  FMUL.FTZ R51, R3.reuse, R51 ;  /* 0x0000003303337220 */ /* 0x040fe20000410000 */
[----:B------:R-:W-:Y:S01]  /*49c0*/  MUFU.EX2 R109, R109 ;  /* 0x0000006d006d7308 */ /* 0x000fe20000000800 */
[C---:B------:R-:W-:Y:S01]  /*49d0*/  FMUL.FTZ R54, R3.reuse, R54 ;  /* 0x0000003603367220 */ /* 0x040fe20000410000 */
[----:B------:R-:W-:Y:S01]  /*49e0*/  PRMT R84, R84, 0x5410, R87 ;  /* 0x0000541054547816 */ /* 0x000fe20000000057 */
[C---:B------:R-:W-:Y:S01]  /*49f0*/  FMUL.FTZ R55, R3.reuse, R55 ;  /* 0x0000003703377220 */ /* 0x040fe20000410000 */
[----:B------:R-:W-:Y:S01]  /*4a00*/  LOP3.LUT R87, R94, 0xffff, RZ, 0xc0, !PT ;  /* 0x0000ffff5e577812 */ /* 0x000fe200078ec0ff */
[C---:B------:R-:W-:Y:S02]  /*4a10*/  FMUL.FTZ R58, R3.reuse, R58 ;  /* 0x0000003a033a7220 */ /* 0x040fe40000410000 */
[--C-:B------:R-:W-:Y:S01]  /*4a20*/  HSET2.LE.AND R99, R84, R127.reuse, PT ;  /* 0x0000007f54637233 */ /* 0x100fe20003803000 */
[----:B------:R-:W-:Y:S01]  /*4a30*/  F2FP.PACK_AB R84, R100, R103 ;  /* 0x000000676454723e */ /* 0x000fe200000000ff */
[C---:B------:R-:W-:Y:S01]  /*4a40*/  FMUL.FTZ R59, R3.reuse, R59 ;  /* 0x0000003b033b7220 */ /* 0x040fe20000410000 */
[----:B------:R-:W-:Y:S01]  /*4a50*/  SHF.R.U32.HI R87, RZ, 0x8, R87 ;  /* 0x00000008ff577819 */ /* 0x000fe20000011657 */
[----:B------:R-:W-:Y:S01]  /*4a60*/  FMUL.FTZ R62, R3, R62 ;  /* 0x0000003e033e7220 */ /* 0x000fe20000410000 */
[----:B------:R-:W-:Y:S01]  /*4a70*/  LOP3.LUT R99, R99, R84, RZ, 0xc0, !PT ;  /* 0x0000005463637212 */ /* 0x000fe200078ec0ff */
[C---:B------:R-:W-:Y:S01]  /*4a80*/  FMUL.FTZ R63, R3.reuse, R63 ;  /* 0x0000003f033f7220 */ /* 0x040fe20000410000 */
[----:B------:R-:W-:Y:S01]  /*4a90*/  LOP3.LUT R84, R94, 0xff, RZ, 0xc0, !PT ;  /* 0x000000ff5e547812 */ /* 0x000fe200078ec0ff */
[C---:B------:R-:W-:Y:S01]  /*4aa0*/  FMUL.FTZ R66, R3.reuse, R66 ;  /* 0x0000004203427220 */ /* 0x040fe20000410000 */
[----:B------:R-:W3:Y:S01]  /*4ab0*/  MUFU.EX2 R106, R106 ;  /* 0x0000006a006a7308 */ /* 0x000ee20000000800 */
[C---:B------:R-:W-:Y:S01]  /*4ac0*/  FMUL.FTZ R67, R3.reuse, R67 ;  /* 0x0000004303437220 */ /* 0x040fe20000410000 */
[----:B------:R-:W-:Y:S01]  /*4ad0*/  PRMT R84, R84, 0x5410, R87 ;  /* 0x0000541054547816 */ /* 0x000fe20000000057 */
[----:B------:R-:W-:Y:S01]  /*4ae0*/  FMUL.FTZ R70, R3, R70 ;  /* 0x0000004603467220 */ /* 0x000fe20000410000 */
[----:B------:R-:W-:Y:S01]  /*4af0*/  F2FP.PACK_AB R87, R95, R89 ;  /* 0x000000595f57723e */ /* 0x000fe200000000ff */
[C---:B------:R-:W-:Y:S02]  /*4b00*/  FMUL.FTZ R71, R3.reuse, R71 ;  /* 0x0000004703477220 */ /* 0x040fe40000410000 */
[--C-:B------:R-:W-:Y:S01]  /*4b10*/  HSET2.LE.AND R88, R84, R127.reuse, PT ;  /* 0x0000007f54587233 */ /* 0x100fe20003803000 */
[--C-:B------:R-:W-:Y:S01]  /*4b20*/  SHF.R.U32.HI R84, RZ, 0x10, R94.reuse ;  /* 0x00000010ff547819 */ /* 0x100fe2000001165e */
[C---:B------:R-:W-:Y:S01]  /*4b30*/  FMUL.FTZ R74, R3.reuse, R74 ;  /* 0x0000004a034a7220 */ /* 0x040fe20000410000 */
[----:B------:R-:W-:Y:S01]  /*4b40*/  SHF.R.U32.HI R94, RZ, 0x18, R94 ;  /* 0x00000018ff5e7819 */ /* 0x000fe2000001165e */
[C---:B------:R-:W-:Y:S01]  /*4b50*/  FMUL.FTZ R75, R3.reuse, R75 ;  /* 0x0000004b034b7220 */ /* 0x040fe20000410000 */
[----:B------:R-:W-:Y:S01]  /*4b60*/  LOP3.LUT R88, R88, R87, RZ, 0xc0, !PT ;  /* 0x0000005758587212 */ /* 0x000fe200078ec0ff */
[C---:B------:R-:W-:Y:S01]  /*4b70*/  FMUL.FTZ R78, R3.reuse, R78 ;  /* 0x0000004e034e7220 */ /* 0x040fe20000410000 */
[----:B------:R-:W-:Y:S01]  /*4b80*/  LOP3.LUT R87, R84, 0xff, RZ, 0xc0, !PT ;  /* 0x000000ff54577812 */ /* 0x000fe200078ec0ff */
[C---:B------:R-:W-:Y:S01]  /*4b90*/  FMUL.FTZ R79, R3.reuse, R79 ;  /* 0x0000004f034f7220 */ /* 0x040fe20000410000 */
[----:B--2---:R-:W-:Y:S01]  /*4ba0*/  F2FP.PACK_AB R84, R144, R93 ;  /* 0x0000005d9054723e */ /* 0x004fe200000000ff */
[----:B------:R-:W-:Y:S01]  /*4bb0*/  FMUL.FTZ R82, R3, R82 ;  /* 0x0000005203527220 */ /* 0x000fe20000410000 */
[----:B------:R-:W-:Y:S01]  /*4bc0*/  PRMT R94, R87, 0x5410, R94 ;  /* 0x00005410575e7816 */ /* 0x000fe2000000005e */
[----:B------:R-:W-:Y:S01]  /*4bd0*/  FMUL.FTZ R83, R3, R83 ;  /* 0x0000005303537220 */ /* 0x000fe20000410000 */
[C---:B------:R-:W-:Y:S01]  /*4be0*/  LOP3.LUT R87, R92.reuse, 0xff, RZ, 0xc0, !PT ;  /* 0x000000ff5c577812 */ /* 0x040fe200078ec0ff */
[----:B------:R-:W-:Y:S01]  /*4bf0*/  MUFU.EX2 R147, R147 ;  /* 0x0000009300937308 */ /* 0x000fe20000000800 */
[----:B------:R-:W-:Y:S01]  /*4c00*/  IMAD.MOV.U32 R3, RZ, RZ, R0 ;  /* 0x000000ffff037224 */ /* 0x000fe200078e0000 */
[--C-:B------:R-:W-:Y:S05]  /*4c10*/  HSET2.LE.AND R89, R94, R127.reuse, PT ;  /* 0x0000007f5e597233 */ /* 0x100fea0003803000 */
[----:B------:R-:W-:Y:S02]  /*4c20*/  LOP3.LUT R89, R89, R84, RZ, 0xc0, !PT ;  /* 0x0000005459597212 */ /* 0x000fe400078ec0ff */
[----:B------:R-:W-:Y:S01]  /*4c30*/  LOP3.LUT R84, R92, 0xffff, RZ, 0xc0, !PT ;  /* 0x0000ffff5c547812 */ /* 0x000fe200078ec0ff */
[----:B------:R-:W-:Y:S03]  /*4c40*/  MUFU.EX2 R148, R148 ;  /* 0x0000009400947308 */ /* 0x000fe60000000800 */
[----:B------:R-:W-:Y:S04]  /*4c50*/  SHF.R.U32.HI R84, RZ, 0x8, R84 ;  /* 0x00000008ff547819 */ /* 0x000fe80000011654 */
[----:B------:R-:W-:Y:S02]  /*4c60*/  PRMT R84, R87, 0x5410, R84 ;  /* 0x0000541057547816 */ /* 0x000fe40000000054 */
[----:B-1----:R-:W-:Y:S01]  /*4c70*/  F2FP.PACK_AB R87, R108, R145 ;  /* 0x000000916c57723e */ /* 0x002fe200000000ff */
[----:B------:R-:W1:Y:S02]  /*4c80*/  MUFU.EX2 R149, R149 ;  /* 0x0000009500957308 */ /* 0x000e640000000800 */
[--C-:B------:R-:W-:Y:S01]  /*4c90*/  HSET2.LE.AND R96, R84, R127.reuse, PT ;  /* 0x0000007f54607233 */ /* 0x100fe20003803000 */
[--C-:B------:R-:W-:Y:S02]  /*4ca0*/  SHF.R.U32.HI R84, RZ, 0x10, R92.reuse ;  /* 0x00000010ff547819 */ /* 0x100fe4000001165c */
[----:B------:R-:W-:Y:S02]  /*4cb0*/  SHF.R.U32.HI R92, RZ, 0x18, R92 ;  /* 0x00000018ff5c7819 */ /* 0x000fe4000001165c */
[----:B------:R-:W-:Y:S02]  /*4cc0*/  LOP3.LUT R96, R96, R87, RZ, 0xc0, !PT ;  /* 0x0000005760607212 */ /* 0x000fe400078ec0ff */
[----:B------:R-:W-:Y:S01]  /*4cd0*/  LOP3.LUT R87, R84, 0xff, RZ, 0xc0, !PT ;  /* 0x000000ff54577812 */ /* 0x000fe200078ec0ff */
[----:B------:R-:W-:Y:S01]  /*4ce0*/  MUFU.EX2 R151, R151 ;  /* 0x0000009700977308 */ /* 0x000fe20000000800 */
[----:B---3--:R-:W-:Y:S02]  /*4cf0*/  F2FP.PACK_AB R84, R106, R109 ;  /* 0x0000006d6a54723e */ /* 0x008fe400000000ff */
[----:B------:R-:W-:Y:S05]  /*4d00*/  PRMT R92, R87, 0x5410, R92 ;  /* 0x00005410575c7816 */ /* 0x000fea000000005c */
[--C-:B------:R-:W-:Y:S02]  /*4d10*/  HSET2.LE.AND R97, R92, R127.reuse, PT ;  /* 0x0000007f5c617233 */ /* 0x100fe40003803000 */
[----:B------:R-:W2:Y:S01]  /*4d20*/  LDSM.16.MT88.4 R92, [R112+0x6000] ;  /* 0x00600000705c783b */ /* 0x000ea20000004200 */
[----:B------:R-:W-:Y:S02]  /*4d30*/  MUFU.EX2 R150, R150 ;  /* 0x0000009600967308 */ /* 0x000fe40000000800 */
[----:B------:R-:W-:Y:S02]  /*4d40*/  LOP3.LUT R97, R97, R84, RZ, 0xc0, !PT ;  /* 0x0000005461617212 */ /* 0x000fe400078ec0ff */
[----:B-1----:R-:W-:Y:S02]  /*4d50*/  F2FP.PACK_AB R30, R149, R148 ;  /* 0x00000094951e723e */ /* 0x002fe400000000ff */
[----:B------:R-:W-:Y:S01]  /*4d60*/  LOP3.LUT R84, R139, UR23, R107, 0x96, !PT ;  /* 0x000000178b547c12 */ /* 0x000fe2000f8e966b */
[--C-:B------:R-:W-:Y:S03]  /*4d70*/  FFMA.FTZ R107, R29, c[0x0][0x23c], -R105.reuse ;  /* 0x00008f001d6b7a23 */ /* 0x100fe60000010869 */
[----:B------:R-:W-:Y:S10]  /*4d80*/  MUFU.EX2 R146, R146 ;  /* 0x0000009200927308 */ /* 0x000ff40000000800 */
[----:B------:R-:W-:Y:S01]  /*4d90*/  MUFU.EX2 R143, R107 ;  /* 0x0000006b008f7308 */ /* 0x000fe20000000800 */
[C---:B--2---:R-:W-:Y:S08]  /*4da0*/  HMMA.16816.F32 R36, R88.reuse, R92, R36 ;  /* 0x0000005c5824723c */ /* 0x044ff00000001824 */
        /* <DEDUP_REMOVED lines=39> */
[----:B------:R-:W-:Y:S04]  /*5020*/  LOP3.LUT R84, R89, UR10, R134, 0x96, !PT ;  /* 0x0000000a59547c12 */ /* 0x000fe8000f8e9686 */
[----:B------:R-:W-:Y:S01]  /*5030*/  LOP3.LUT R96, R99, UR8, R88, 0x96, !PT ;  /* 0x0000000863607c12 */ /* 0x000fe2000f8e9658 */
[----:B------:R-:W-:Y:S04]  /*5040*/  IMAD.WIDE.U32 R152, R84, -0x326172a9, RZ ;  /* 0xcd9e8d5754987825 */ /* 0x000fe800078e00ff */
[----:B------:R-:W-:Y:S01]  /*5050*/  IMAD.WIDE.U32 R96, R96, -0x326172a9, RZ ;  /* 0xcd9e8d5760607825 */ /* 0x000fe200078e00ff */
[----:B------:R-:W-:Y:S03]  /*5060*/  LOP3.LUT R111, R153, UR9, R110, 0x96, !PT ;  /* 0x00000009996f7c12 */ /* 0x000fe6000f8e966e */
[--C-:B------:R-:W-:Y:S01]  /*5070*/  FFMA.FTZ R110, R20, c[0x0][0x23c], -R105.reuse ;  /* 0x00008f00146e7a23 */ /* 0x100fe20000010869 */
[----:B------:R-:W-:Y:S01]  /*5080*/  LOP3.LUT R152, R97, UR7, R152, 0x96, !PT ;  /* 0x0000000761987c12 */ /* 0x000fe2000f8e9698 */
[----:B------:R-:W-:Y:S04]  /*5090*/  IMAD.WIDE.U32 R90, R111, -0x2daee0ad, RZ ;  /* 0xd2511f536f5a7825 */ /* 0x000fe800078e00ff */
[----:B------:R-:W-:Y:S01]  /*50a0*/  IMAD.WIDE.U32 R152, R152, -0x2daee0ad, RZ ;  /* 0xd2511f5398987825 */ /* 0x000fe200078e00ff */
[----:B------:R-:W-:Y:S01]  /*50b0*/  LOP3.LUT R98, R91, UR6, R98, 0x96, !PT ;  /* 0x000000065b627c12 */ /* 0x000fe2000f8e9662 */
[----:B------:R-:W-:Y:S02]  /*50c0*/  MUFU.EX2 R110, R110 ;  /* 0x0000006e006e7308 */ /* 0x000fe40000000800 */
[--C-:B------:R-:W-:Y:S01]  /*50d0*/  FFMA.FTZ R84, R25, c[0x0][0x23c], -R105.reuse ;  /* 0x00008f0019547a23 */ /* 0x100fe20000010869 */
[----:B------:R-:W-:Y:S01]  /*50e0*/  LOP3.LUT R90, R153, UR4, R90, 0x96, !PT ;  /* 0x00000004995a7c12 */ /* 0x000fe2000f8e965a */
[----:B------:R-:W-:Y:S04]  /*50f0*/  IMAD.WIDE.U32 R98, R98, -0x326172a9, RZ ;  /* 0xcd9e8d5762627825 */ /* 0x000fe800078e00ff */
[----:B------:R-:W-:Y:S01]  /*5100*/  IMAD.WIDE.U32 R90, R90, -0x326172a9, RZ ;  /* 0xcd9e8d575a5a7825 */ /* 0x000fe200078e00ff */
[----:B------:R-:W-:Y:S01]  /*5110*/  LOP3.LUT R96, R99, UR5, R96, 0x96, !PT ;  /* 0x0000000563607c12 */ /* 0x000fe2000f8e9660 */
[----:B------:R-:W1:Y:S02]  /*5120*/  MUFU.EX2 R84, R84 ;  /* 0x0000005400547308 */ /* 0x000e640000000800 */
[----:B------:R-:W-:Y:S01]  /*5130*/  FFMA.FTZ R111, R28, c[0x0][0x23c], -R105 ;  /* 0x00008f001c6f7a23 */ /* 0x000fe20000010869 */
[----:B------:R-:W-:Y:S01]  /*5140*/  LOP3.LUT R87, R91, UR15, R98, 0x96, !PT ;  /* 0x0000000f5b577c12 */ /* 0x000fe2000f8e9662 */
[----:B------:R-:W-:Y:S01]  /*5150*/  FFMA.FTZ R153, R31, c[0x0][0x23c], -R104 ;  /* 0x00008f001f997a23 */ /* 0x000fe20000010868 */
[----:B------:R-:W-:Y:S01]  /*5160*/  LOP3.LUT R94, R90, 0xff, RZ, 0xc0, !PT ;  /* 0x000000ff5a5e7812 */ /* 0x000fe200078ec0ff */
[----:B------:R-:W-:Y:S01]  /*5170*/  IMAD.WIDE.U32 R156, R96, -0x2daee0ad, RZ ;  /* 0xd2511f53609c7825 */ /* 0x000fe200078e00ff */
[C---:B------:R-:W-:Y:S02]  /*5180*/  LOP3.LUT R89, R87.reuse, 0xffff, RZ, 0xc0, !PT ;  /* 0x0000ffff57597812 */ /* 0x040fe400078ec0ff */
[----:B------:R-:W-:Y:S02]  /*5190*/  LOP3.LUT R92, R87, 0xff, RZ, 0xc0, !PT ;  /* 0x000000ff575c7812 */ /* 0x000fe400078ec0ff */
[----:B------:R-:W-:Y:S02]  /*51a0*/  SHF.R.U32.HI R89, RZ, 0x8, R89 ;  /* 0x00000008ff597819 */ /* 0x000fe40000011659 */
[--C-:B------:R-:W-:Y:S02]  /*51b0*/  SHF.R.U32.HI R98, RZ, 0x10, R90.reuse ;  /* 0x00000010ff627819 */ /* 0x100fe4000001165a */
[----:B------:R-:W-:Y:S02]  /*51c0*/  PRMT R92, R92, 0x5410, R89 ;  /* 0x000054105c5c7816 */ /* 0x000fe40000000059 */
[----:B------:R-:W-:Y:S02]  /*51d0*/  LOP3.LUT R89, R90, 0xffff, RZ, 0xc0, !PT ;  /* 0x0000ffff5a597812 */ /* 0x000fe400078ec0ff */
[----:B------:R-:W-:Y:S02]  /*51e0*/  SHF.R.U32.HI R154, RZ, 0x10, R87 ;  /* 0x00000010ff9a7819 */ /* 0x000fe40000011657 */
[----:B------:R-:W-:Y:S02]  /*51f0*/  SHF.R.U32.HI R89, RZ, 0x8, R89 ;  /* 0x00000008ff597819 */ /* 0x000fe40000011659 */
[----:B------:R-:W-:Y:S02]  /*5200*/  LOP3.LUT R98, R98, 0xff, RZ, 0xc0, !PT ;  /* 0x000000ff62627812 */ /* 0x000fe400078ec0ff */
[----:B------:R-:W-:Y:S02]  /*5210*/  PRMT R94, R94, 0x5410, R89 ;  /* 0x000054105e5e7816 */ /* 0x000fe40000000059 */
[----:B------:R-:W-:Y:S02]  /*5220*/  SHF.R.U32.HI R89, RZ, 0x18, R90 ;  /* 0x00000018ff597819 */ /* 0x000fe4000001165a */
[----:B------:R-:W-:Y:S01]  /*5230*/  SHF.R.U32.HI R87, RZ, 0x18, R87 ;  /* 0x00000018ff577819 */ /* 0x000fe20000011657 */
[--C-:B------:R-:W-:Y:S01]  /*5240*/  HSET2.LE.AND R34, R94, R127.reuse, PT ;  /* 0x0000007f5e227233 */ /* 0x100fe20003803000 */
[----:B------:R-:W-:Y:S02]  /*5250*/  LOP3.LUT R154, R154, 0xff, RZ, 0xc0, !PT ;  /* 0x000000ff9a9a7812 */ /* 0x000fe400078ec0ff */
[----:B------:R-:W-:Y:S02]  /*5260*/  PRMT R98, R98, 0x5410, R89 ;  /* 0x0000541062627816 */ /* 0x000fe40000000059 */
[----:B------:R-:W-:Y:S01]  /*5270*/  PRMT R154, R154, 0x5410, R87 ;  /* 0x000054109a9a7816 */ /* 0x000fe20000000057 */
[--C-:B------:R-:W-:Y:S01]  /*5280*/  FFMA.FTZ R87, R32, c[0x0][0x23c], -R105.reuse ;  /* 0x00008f0020577a23 */ /* 0x100fe20000010869 */
[----:B------:R-:W2:Y:S01]  /*5290*/  LDSM.16.MT88.4 R88, [R112+0x6800] ;  /* 0x006800007058783b */ /* 0x000ea20000004200 */
[----:B------:R-:W-:Y:S01]  /*52a0*/  FFMA.FTZ R105, R33, c[0x0][0x23c], -R105 ;  /* 0x00008f0021697a23 */ /* 0x000fe20000010869 */
[--C-:B------:R-:W-:Y:S01]  /*52b0*/  HSET2.LE.AND R32, R92, R127.reuse, PT ;  /* 0x0000007f5c207233 */ /* 0x100fe20003803000 */
[----:B------:R-:W-:Y:S01]  /*52c0*/  FADD.FTZ R33, R144, R141 ;  /* 0x0000008d90217221 */ /* 0x000fe20000010000 */
[----:B-1----:R-:W-:Y:S01]  /*52d0*/  F2FP.PACK_AB R31, R84, R151 ;  /* 0x00000097541f723e */ /* 0x002fe200000000ff */
[----:B------:R-:W-:Y:S01]  /*52e0*/  FFMA.FTZ R141, R27, c[0x0][0x23c], -R104 ;  /* 0x00008f001b8d7a23 */ /* 0x000fe20000010868 */
[----:B------:R-:W-:Y:S01]  /*52f0*/  SHF.R.U32.HI R107, RZ, 0x18, R156 ;  /* 0x00000018ff6b7819 */ /* 0x000fe2000001169c */
[----:B------:R-:W-:Y:S01]  /*5300*/  FFMA.FTZ R104, R35, c[0x0][0x23c], -R104 ;  /* 0x00008f0023687a23 */ /* 0x000fe20000010868 */
[----:B------:R-:W-:Y:S01]  /*5310*/  F2FP.PACK_AB R35, R147, R110 ;  /* 0x0000006e9323723e */ /* 0x000fe200000000ff */
[----:B------:R-:W-:Y:S01]  /*5320*/  FADD.FTZ R142, R142, R33 ;  /* 0x000000218e8e7221 */ /* 0x000fe20000010000 */
[--C-:B------:R-:W-:Y:S01]  /*5330*/  HSET2.LE.AND R33, R154, R127.reuse, PT ;  /* 0x0000007f9a217233 */ /* 0x100fe20003803000 */
[----:B------:R-:W1:Y:S01]  /*5340*/  MUFU.EX2 R141, R141 ;  /* 0x0000008d008d7308 */ /* 0x000e620000000800 */
[----:B------:R-:W-:Y:S01]  /*5350*/  LOP3.LUT R32, R32, R35, RZ, 0xc0, !PT ;  /* 0x0000002320207212 */ /* 0x000fe200078ec0ff */
[--C-:B------:R-:W-:Y:S01]  /*5360*/  HSET2.LE.AND R35, R98, R127.reuse, PT ;  /* 0x0000007f62237233 */ /* 0x100fe20003803000 */
[----:B------:R-:W3:Y:S01]  /*5370*/  LDSM.16.MT88.4 R92, [R86+0x6800] ;  /* 0x00680000565c783b */ /* 0x000ee20000004200 */
[----:B------:R-:W-:Y:S01]  /*5380*/  LOP3.LUT R33, R33, R30, RZ, 0xc0, !PT ;  /* 0x0000001e21217212 */ /* 0x000fe200078ec0ff */
[----:B------:R-:W-:Y:S01]  /*5390*/  FADD.FTZ R154, R131, R142 ;  /* 0x0000008e839a7221 */ /* 0x000fe20000010000 */
[----:B------:R-:W-:Y:S01]  /*53a0*/  LOP3.LUT R34, R34, R31, RZ, 0xc0, !PT ;  /* 0x0000001f22227212 */ /* 0x000fe200078ec0ff */
[----:B------:R-:W-:Y:S01]  /*53b0*/  FADD.FTZ R31, R145, R140 ;  /* 0x0000008c911f7221 */ /* 0x000fe20000010000 */
[----:B------:R-:W-:Y:S01]  /*53c0*/  LOP3.LUT R152, R157, UR14, R152, 0x96, !PT ;  /* 0x0000000e9d987c12 */ /* 0x000fe2000f8e9698 */
[----:B------:R-:W-:Y:S01]  /*53d0*/  FADD.FTZ R109, R109, R154 ;  /* 0x0000009a6d6d7221 */ /* 0x000fe20000010000 */
[----:B------:R-:W-:Y:S01]  /*53e0*/  MUFU.EX2 R145, R105 ;  /* 0x0000006900917308 */ /* 0x000fe20000000800 */
[----:B------:R-:W-:Y:S01]  /*53f0*/  LDSM.16.MT88.4 R96, [R86+0x8800] ;  /* 0x008800005660783b */ /* 0x000fe20000004200 */
[----:B------:R-:W-:Y:S01]  /*5400*/  FADD.FTZ R108, R108, R31 ;  /* 0x0000001f6c6c7221 */ /* 0x000fe20000010000 */
[----:B------:R-:W-:Y:S01]  /*5410*/  SHF.R.U32.HI R31, RZ, 0x10, R152 ;  /* 0x00000010ff1f7819 */ /* 0x000fe20000011698 */
[----:B------:R-:W-:Y:S02]  /*5420*/  FADD.FTZ R106, R106, R109 ;  /* 0x0000006d6a6a7221 */ /* 0x000fe40000010000 */
[----:B------:R-:W-:Y:S01]  /*5430*/  FADD.FTZ R101, R101, R108 ;  /* 0x0000006c65657221 */ /* 0x000fe20000010000 */
[----:B------:R-:W-:Y:S01]  /*5440*/  LOP3.LUT R31, R31, 0xff, RZ, 0xc0, !PT ;  /* 0x000000ff1f1f7812 */ /* 0x000fe200078ec0ff */
[----:B------:R-:W-:Y:S02]  /*5450*/  FADD.FTZ R103, R103, R106 ;  /* 0x0000006a67677221 */ /* 0x000fe40000010000 */
[----:B------:R-:W-:Y:S01]  /*5460*/  FADD.FTZ R101, R102, R101 ;  /* 0x0000006566657221 */ /* 0x000fe20000010000 */
[----:B------:R4:W-:Y:S01]  /*5470*/  MUFU.EX2 R144, R111 ;  /* 0x0000006f00907308 */ /* 0x0009e20000000800 */
[----:B-1----:R-:W-:Y:S04]  /*5480*/  F2FP.PACK_AB R30, R141, R150 ;  /* 0x000000968d1e723e */ /* 0x002fe800000000ff */
[----:B------:R-:W-:Y:S02]  /*5490*/  LOP3.LUT R35, R35, R30, RZ, 0xc0, !PT ;  /* 0x0000001e23237212 */ /* 0x000fe400078ec0ff */
[----:B------:R-:W-:Y:S03]  /*54a0*/  LOP3.LUT R30, R156, 0xffff, RZ, 0xc0, !PT ;  /* 0x0000ffff9c1e7812 */ /* 0x000fe600078ec0ff */
[----:B------:R1:W5:Y:S02]  /*54b0*/  MUFU.EX2 R142, R87 ;  /* 0x00000057008e7308 */ /* 0x0003640000000800 */
[C---:B--2---:R-:W-:Y:S08]  /*54c0*/  HMMA.16816.F32 R36, R32.reuse, R88, R36 ;  /* 0x000000582024723c */ /* 0x044ff00000001824 */
[----:B------:R-:W-:Y:S01]  /*54d0*/  MUFU.EX2 R131, R153 ;  /* 0x0000009900837308 */ /* 0x000fe20000000800 */
[C---:B------:R-:W-:Y:S01]  /*54e0*/  HMMA.16816.F32 R40, R32.reuse, R90, R40 ;  /* 0x0000005a2028723c */ /* 0x040fe20000001828 */
[----:B------:R-:W2:Y:S02]  /*54f0*/  LDSM.16.MT88.4 R88, [R112+0x7800] ;  /* 0x007800007058783b */ /* 0x000ea40000004200 */
[----:B----4-:R-:W-:Y:S05]  /*5500*/  SHF.R.U32.HI R111, RZ, 0x10, R156 ;  /* 0x00000010ff6f7819 */ /* 0x010fea000001169c */
[C---:B---3--:R-:W-:Y:S01]  /*5510*/  HMMA.16816.F32 R44, R32.reuse, R92, R44 ;  /* 0x0000005c202c723c */ /* 0x048fe2000000182c */
[----:B------:R-:W-:Y:S01]  /*5520*/  LOP3.LUT R108, R111, 0xff, RZ, 0xc0, !PT ;  /* 0x000000ff6f6c7812 */ /* 0x000fe200078ec0ff */
[----:B------:R3:W-:Y:S02]  /*5530*/  MUFU.EX2 R153, R104 ;  /* 0x0000006800997308 */ /* 0x0007e40000000800 */
[----:B-1----:R-:W-:Y:S02]  /*5540*/  LOP3.LUT R87, R152, 0xffff, RZ, 0xc0, !PT ;  /* 0x0000ffff98577812 */ /* 0x002fe400078ec0ff */
[----:B------:R-:W-:Y:S02]  /*5550*/  PRMT R108, R108, 0x5410, R107 ;  /* 0x000054106c6c7816 */ /* 0x000fe4000000006b */
[C---:B------:R-:W-:Y:S01]  /*5560*/  HMMA.16816.F32 R48, R32.reuse, R94, R48 ;  /* 0x0000005e2030723c */ /* 0x040fe20000001830 */
[----:B------:R-:W1:Y:S03]  /*5570*/  LDSM.16.MT88.4 R92, [R86+0x7800] ;  /* 0x00780000565c783b */ /* 0x000e660000004200 */
[----:B------:R-:W4:Y:S01]  /*5580*/  MUFU.EX2 R140, R155 ;  /* 0x0000009b008c7308 */ /* 0x000f220000000800 */
[----:B------:R-:W-:Y:S03]  /*5590*/  SHF.R.U32.HI R87, RZ, 0x8, R87 ;  /* 0x00000008ff577819 */ /* 0x000fe60000011657 */
[C---:B--2---:R-:W-:Y:S08]  /*55a0*/  HMMA.16816.F32 R52, R32.reuse, R88, R52 ;  /* 0x000000582034723c */ /* 0x044ff00000001834 */
[C---:B------:R-:W-:Y:S01]  /*55b0*/  HMMA.16816.F32 R56, R32.reuse, R90, R56 ;  /* 0x0000005a2038723c */ /* 0x040fe20000001838 */
[----:B------:R-:W2:Y:S07]  /*55c0*/  LDSM.16.MT88.4 R88, [R112+0x8800] ;  /* 0x008800007058783b */ /* 0x000eae0000004200 */
[C---:B-1----:R-:W-:Y:S07]  /*55d0*/  HMMA.16816.F32 R60, R32.reuse, R92, R60 ;  /* 0x0000005c203c723c */ /* 0x042fee000000183c */
[----:B------:R-:W-:Y:S01]  /*55e0*/  LOP3.LUT R92, R156, 0xff, RZ, 0xc0, !PT ;  /* 0x000000ff9c5c7812 */ /* 0x000fe200078ec0ff */
[C---:B------:R-:W-:Y:S01]  /*55f0*/  HMMA.16816.F32 R64, R32.reuse, R94, R64 ;  /* 0x0000005e2040723c */ /* 0x040fe20000001840 */
[----:B------:R-:W-:Y:S04]  /*5600*/  SHF.R.U32.HI R93, RZ, 0x8, R30 ;  /* 0x00000008ff5d7819 */ /* 0x000fe8000001161e */
[----:B------:R-:W-:Y:S02]  /*5610*/  PRMT R30, R92, 0x5410, R93 ;  /* 0x000054105c1e7816 */ /* 0x000fe4000000005d */
[----:B------:R-:W1:Y:S01]  /*5620*/  LDSM.16.MT88.4 R92, [R112+0x6c00] ;  /* 0x006c0000705c783b */ /* 0x000e620000004200 */
[C---:B--2---:R-:W-:Y:S07]  /*5630*/  HMMA.16816.F32 R68, R32.reuse, R88, R68 ;  /* 0x000000582044723c */ /* 0x044fee0000001844 */
[----:B------:R-:W-:Y:S01]  /*5640*/  LOP3.LUT R88, R152, 0xff, RZ, 0xc0, !PT ;  /* 0x000000ff98587812 */ /* 0x000fe200078ec0ff */
[C---:B------:R-:W-:Y:S01]  /*5650*/  HMMA.16816.F32 R72, R32.reuse, R90, R72 ;  /* 0x0000005a2048723c */ /* 0x040fe20000001848 */
[----:B------:R-:W-:Y:S03]  /*5660*/  SHF.R.U32.HI R152, RZ, 0x18, R152 ;  /* 0x00000018ff987819 */ /* 0x000fe60000011698 */
[----:B------:R-:W-:Y:S02]  /*5670*/  PRMT R88, R88, 0x5410, R87 ;  /* 0x0000541058587816 */ /* 0x000fe40000000057 */
[----:B---3--:R-:W-:Y:S01]  /*5680*/  PRMT R104, R31, 0x5410, R152 ;  /* 0x000054101f687816 */ /* 0x008fe20000000098 */
[--C-:B------:R-:W-:Y:S01]  /*5690*/  HSET2.LE.AND R90, R30, R127.reuse, PT ;  /* 0x0000007f1e5a7233 */ /* 0x100fe20003803000 */
[C---:B------:R-:W-:Y:S01]  /*56a0*/  HMMA.16816.F32 R76, R32.reuse, R96, R76 ;  /* 0x00000060204c723c */ /* 0x040fe2000000184c */
[----:B-----5:R-:W-:Y:S03]  /*56b0*/  F2FP.PACK_AB R31, R145, R142 ;  /* 0x0000008e911f723e */ /* 0x020fe600000000ff */
[----:B------:R-:W-:Y:S01]  /*56c0*/  FADD.FTZ R152, R110, R101 ;  /* 0x000000656e987221 */ /* 0x000fe20000010000 */
[----:B------:R-:W-:Y:S01]  /*56d0*/  LOP3.LUT R90, R90, R31, RZ, 0xc0, !PT ;  /* 0x0000001f5a5a7212 */ /* 0x000fe200078ec0ff */
[----:B------:R-:W-:Y:S01]  /*56e0*/  FADD.FTZ R31, R100, R103 ;  /* 0x00000067641f7221 */ /* 0x000fe20000010000 */
[--C-:B------:R-:W-:Y:S01]  /*56f0*/  HSET2.LE.AND R89, R104, R127.reuse, PT ;  /* 0x0000007f68597233 */ /* 0x100fe20003803000 */
[----:B------:R-:W-:Y:S01]  /*5700*/  HMMA.16816.F32 R80, R32, R98, R80 ;  /* 0x000000622050723c */ /* 0x000fe20000001850 */
[----:B------:R-:W2:Y:S03]  /*5710*/  LDSM.16.MT88.4 R100, [R86+0x6c00] ;  /* 0x006c00005664783b */ /* 0x000ea60000004200 */
[----:B----4-:R-:W-:Y:S01]  /*5720*/  F2FP.PACK_AB R30, R131, R140 ;  /* 0x0000008c831e723e */ /* 0x010fe200000000ff */
[--C-:B------:R-:W-:Y:S01]  /*5730*/  HSET2.LE.AND R91, R108, R127.reuse, PT ;  /* 0x0000007f6c5b7233 */ /* 0x100fe20003803000 */
[----:B------:R-:W-:Y:S01]  /*5740*/  F2FP.PACK_AB R87, R143, R144 ;  /* 0x000000908f57723e */ /* 0x000fe200000000ff */
[----:B------:R-:W-:Y:S01]  /*5750*/  HSET2.LE.AND R88, R88, R127, PT ;  /* 0x0000007f58587233 */ /* 0x000fe20003803000 */
[----:B------:R-:W-:Y:S01]  /*5760*/  LOP3.LUT R89, R89, R30, RZ, 0xc0, !PT ;  /* 0x0000001e59597212 */ /* 0x000fe200078ec0ff */
[----:B------:R-:W3:Y:S03]  /*5770*/  LDSM.16.MT88.4 R104, [R112+0x7c00] ;  /* 0x007c00007068783b */ /* 0x000ee60000004200 */
[----:B------:R-:W-:Y:S01]  /*5780*/  F2FP.PACK_AB R30, R153, R146 ;  /* 0x00000092991e723e */ /* 0x000fe200000000ff */
[----:B------:R-:W-:Y:S01]  /*5790*/  FADD.FTZ R148, R148, R31 ;  /* 0x0000001f94947221 */ /* 0x000fe20000010000 */
[----:B------:R-:W-:Y:S01]  /*57a0*/  LOP3.LUT R88, R88, R87, RZ, 0xc0, !PT ;  /* 0x0000005758587212 */ /* 0x000fe200078ec0ff */
[----:B------:R-:W-:Y:S01]  /*57b0*/  FADD.FTZ R152, R147, R152 ;  /* 0x0000009893987221 */ /* 0x000fe20000010000 */
[----:B------:R-:W-:Y:S01]  /*57c0*/  LOP3.LUT R91, R91, R30, RZ, 0xc0, !PT ;  /* 0x0000001e5b5b7212 */ /* 0x000fe200078ec0ff */
[----:B------:R-:W4:Y:S01]  /*57d0*/  LDSM.16.MT88.4 R108, [R86+0x7c00] ;  /* 0x007c0000566c783b */ /* 0x000f220000004200 */
[----:B------:R-:W-:Y:S02]  /*57e0*/  FADD.FTZ R149, R149, R148 ;  /* 0x0000009495957221 */ /* 0x000fe40000010000 */
[----:B------:R-:W-:Y:S02]  /*57f0*/  FADD.FTZ R151, R151, R152 ;  /* 0x0000009897977221 */ /* 0x000fe40000010000 */
[----:B------:R-:W-:Y:S01]  /*5800*/  FADD.FTZ R150, R150, R149 ;  /* 0x0000009596967221 */ /* 0x000fe20000010000 */
[C---:B-1----:R-:W-:Y:S01]  /*5810*/  HMMA.16816.F32 R36, R88.reuse, R92, R36 ;  /* 0x0000005c5824723c */ /* 0x042fe20000001824 */
[----:B------:R-:W-:Y:S01]  /*5820*/  FADD.FTZ R151, R84, R151 ;  /* 0x0000009754977221 */ /* 0x000fe20000010000 */
[----:B------:R-:W1:Y:S01]  /*5830*/  LDSM.16.MT88.4 R32, [R112+0x8c00] ;  /* 0x008c00007020783b */ /* 0x000e620000004200 */
[----:B------:R-:W-:Y:S02]  /*5840*/  FADD.FTZ R141, R141, R150 ;  /* 0x000000968d8d7221 */ /* 0x000fe40000010000 */
[----:B------:R-:W-:Y:S02]  /*5850*/  FADD.FTZ R144, R144, R151 ;  /* 0x0000009790907221 */ /* 0x000fe40000010000 */
[----:B------:R-:W-:Y:S01]  /*5860*/  FADD.FTZ R140, R140, R141 ;  /* 0x0000008d8c8c7221 */ /* 0x000fe20000010000 */
[C---:B------:R-:W-:Y:S01]  /*5870*/  HMMA.16816.F32 R40, R88.reuse, R94, R40 ;  /* 0x0000005e5828723c */ /* 0x040fe20000001828 */
[----:B------:R-:W-:Y:S01]  /*5880*/  FADD.FTZ R143, R143, R144 ;  /* 0x000000908f8f7221 */ /* 0x000fe20000010000 */
[----:B------:R-:W5:Y:S02]  /*5890*/  LDSM.16.MT88.4 R96, [R86+0x8c00] ;  /* 0x008c00005660783b */ /* 0x000f640000004200 */
[----:B------:R-:W-:Y:S02]  /*58a0*/  FADD.FTZ R131, R131, R140 ;  /* 0x0000008c83837221 */ /* 0x000fe40000010000 */
[----:B------:R-:W-:Y:S02]  /*58b0*/  FADD.FTZ R142, R142, R143 ;  /* 0x0000008f8e8e7221 */ /* 0x000fe40000010000 */
[C---:B--2---:R-:W-:Y:S08]  /*58c0*/  HMMA.16816.F32 R44, R88.reuse, R100, R44 ;  /* 0x00000064582c723c */ /* 0x044ff0000000182c */
[C---:B------:R-:W-:Y:S08]  /*58d0*/  HMMA.16816.F32 R48, R88.reuse, R102, R48 ;  /* 0x000000665830723c */ /* 0x040ff00000001830 */
[C---:B---3--:R-:W-:Y:S08]  /*58e0*/  HMMA.16816.F32 R52, R88.reuse, R104, R52 ;  /* 0x000000685834723c */ /* 0x048ff00000001834 */
[C---:B------:R-:W-:Y:S08]  /*58f0*/  HMMA.16816.F32 R56, R88.reuse, R106, R56 ;  /* 0x0000006a5838723c */ /* 0x040ff00000001838 */
[C---:B----4-:R-:W-:Y:S07]  /*5900*/  HMMA.16816.F32 R60, R88.reuse, R108, R60 ;  /* 0x0000006c583c723c */ /* 0x050fee000000183c */
[----:B------:R-:W-:Y:S01]  /*5910*/  FADD.FTZ R108, R146, R131 ;  /* 0x00000083926c7221 */ /* 0x000fe20000010000 */
[C---:B------:R-:W-:Y:S01]  /*5920*/  HMMA.16816.F32 R64, R88.reuse, R110, R64 ;  /* 0x0000006e5840723c */ /* 0x040fe20000001840 */
[----:B------:R-:W-:Y:S03]  /*5930*/  FADD.FTZ R109, R145, R142 ;  /* 0x0000008e916d7221 */ /* 0x000fe60000010000 */
[----:B------:R-:W-:Y:S04]  /*5940*/  FADD.FTZ R108, R153, R108 ;  /* 0x0000006c996c7221 */ /* 0x000fe80000010000 */
[C---:B-1----:R-:W-:Y:S08]  /*5950*/  HMMA.16816.F32 R68, R88.reuse, R32, R68 ;  /* 0x000000205844723c */ /* 0x042ff00000001844 */
[C---:B------:R-:W-:Y:S08]  /*5960*/  HMMA.16816.F32 R72, R88.reuse, R34, R72 ;  /* 0x000000225848723c */ /* 0x040ff00000001848 */
[C---:B-----5:R-:W-:Y:S08]  /*5970*/  HMMA.16816.F32 R76, R88.reuse, R96, R76 ;  /* 0x00000060584c723c */ /* 0x060ff0000000184c */
[----:B------:R-:W-:Y:S01]  /*5980*/  HMMA.16816.F32 R80, R88, R98, R80 ;  /* 0x000000625850723c */ /* 0x000fe20000001850 */
[----:B------:R-:W-:-:S07]  /*5990*/  @P0 BRA `(.L_x_727) ;  /* 0xffffde7000000947 */ /* 0x000fce000383ffff */
.L_x_726:
[----:B------:R-:W1:Y:S01]  /*59a0*/  SHFL.BFLY PT, R4, R109, 0x2, 0x1f ;  /* 0x0c401f006d047f89 */ /* 0x000e6200000e0000 */
[----:B------:R-:W-:Y:S01]  /*59b0*/  MOV R10, 0x3f800000 ;  /* 0x3f800000000a7802 */ /* 0x000fe20000000f00 */
[----:B------:R-:W-:Y:S01]  /*59c0*/  IMAD.MOV.U32 R11, RZ, RZ, 0x3f800000 ;  /* 0x3f800000ff0b7424 */ /* 0x000fe200078e00ff */
[----:B------:R-:W-:Y:S01]  /*59d0*/  ULDC.U8 UR4, c[0x0][0x329] ;  /* 0x0000ca4000047ab9 */ /* 0x000fe20000000000 */
[----:B------:R-:W2:Y:S01]  /*59e0*/  SHFL.BFLY PT, R3, R108, 0x2, 0x1f ;  /* 0x0c401f006c037f89 */ /* 0x000ea200000e0000 */
[----:B------:R-:W-:Y:S01]  /*59f0*/  ULDC.U8 UR5, c[0x0][0x328] ;  /* 0x0000ca0000057ab9 */ /* 0x000fe20000000000 */
[----:B------:R-:W-:Y:S01]  /*5a00*/  BSSY B0, `(.L_x_730) ;  /* 0x00000cd000007945 */ /* 0x000fe20003800000 */
[----:B------:R-:W-:Y:S01]  /*5a10*/  LEA R119, R126, R119, 0x4 ;  /* 0x000000777e777211 */ /* 0x000fe200078e20ff */
[----:B------:R-:W3:Y:S01]  /*5a20*/  S2R R7, SR_TID.X ;  /* 0x0000000000077919 */ /* 0x000ee20000002100 */
[----:B-1----:R-:W-:-:S02]  /*5a30*/  FADD.FTZ R5, R4, R109 ;  /* 0x0000006d04057221 */ /* 0x002fc40000010000 */
[----:B--2---:R-:W-:-:S03]  /*5a40*/  FADD.FTZ R3, R3, R108 ;  /* 0x0000006c03037221 */ /* 0x004fc60000010000 */
[----:B------:R-:W1:Y:S04]  /*5a50*/  SHFL.BFLY PT, R4, R5, 0x1, 0x1f ;  /* 0x0c201f0005047f89 */ /* 0x000e6800000e0000 */
[----:B------:R-:W2:Y:S01]  /*5a60*/  SHFL.BFLY PT, R8, R3, 0x1, 0x1f ;  /* 0x0c201f0003087f89 */ /* 0x000ea200000e0000 */
[----:B-1----:R-:W-:Y:S01]  /*5a70*/  FADD.FTZ R9, R5, R4 ;  /* 0x0000000405097221 */ /* 0x002fe20000010000 */
[----:B---3--:R-:W-:Y:S01]  /*5a80*/  SHF.R.S32.HI R4, RZ, 0x1f, R7 ;  /* 0x0000001fff047819 */ /* 0x008fe20000011407 */
[----:B--2---:R-:W-:-:S03]  /*5a90*/  FADD.FTZ R8, R3, R8 ;  /* 0x0000000803087221 */ /* 0x004fc60000010000 */
[----:B------:R-:W-:Y:S02]  /*5aa0*/  FSETP.NE.FTZ.AND P3, PT, R9, RZ, PT ;  /* 0x000000ff0900720b */ /* 0x000fe40003f75000 */
[CC--:B------:R-:W-:Y:S02]  /*5ab0*/  LEA.HI R5, R4.reuse, R7.reuse, RZ, 0x2 ;  /* 0x0000000704057211 */ /* 0x0c0fe400078f10ff */
[-C--:B------:R-:W-:Y:S02]  /*5ac0*/  LEA.HI R4, R4, R7.reuse, RZ, 0x5 ;  /* 0x0000000704047211 */ /* 0x080fe400078f28ff */
[----:B------:R-:W-:Y:S02]  /*5ad0*/  LOP3.LUT R6, R5, 0xfffffffc, RZ, 0xc0, !PT ;  /* 0xfffffffc05067812 */ /* 0x000fe400078ec0ff */
[----:B------:R-:W-:Y:S02]  /*5ae0*/  SHF.R.S32.HI R3, RZ, 0x5, R4 ;  /* 0x00000005ff037819 */ /* 0x000fe40000011404 */
[----:B------:R-:W-:-:S02]  /*5af0*/  IADD3 R6, -R6, R7, RZ ;  /* 0x0000000706067210 */ /* 0x000fc40007ffe1ff */
[----:B------:R-:W-:Y:S01]  /*5b00*/  SHF.R.S32.HI R5, RZ, 0x2, R5 ;  /* 0x00000002ff057819 */ /* 0x000fe20000011405 */
[----:B------:R-:W1:Y:S01]  /*5b10*/  @P3 MUFU.RCP R10, R9 ;  /* 0x00000009000a3308 */ /* 0x000e620000001000 */
[----:B------:R-:W-:Y:S01]  /*5b20*/  FSETP.NE.FTZ.AND P2, PT, R8, RZ, PT ;  /* 0x000000ff0800720b */ /* 0x000fe20003f55000 */
[----:B------:R-:W-:Y:S01]  /*5b30*/  IMAD R3, R3, 0x100, R6 ;  /* 0x0000010003037824 */ /* 0x000fe200078e0206 */
[----:B------:R-:W-:Y:S02]  /*5b40*/  SHF.R.S32.HI R6, RZ, 0x1f, R5 ;  /* 0x0000001fff067819 */ /* 0x000fe40000011405 */
[----:B------:R-:W-:Y:S02]  /*5b50*/  LOP3.LUT R4, R4, 0xffffffe0, RZ, 0xc0, !PT ;  /* 0xffffffe004047812 */ /* 0x000fe400078ec0ff */
[----:B------:R-:W-:Y:S01]  /*5b60*/  LEA.HI R6, R6, R5, RZ, 0x3 ;  /* 0x0000000506067211 */ /* 0x000fe200078f18ff */
[----:B------:R-:W-:Y:S02]  /*5b70*/  @P3 MUFU.LG2 R9, R9 ;  /* 0x0000000900093308 */ /* 0x000fe40000000c00 */
[----:B------:R-:W-:Y:S01]  /*5b80*/  IMAD.IADD R4, R7, 0x1, -R4 ;  /* 0x0000000107047824 */ /* 0x000fe200078e0a04 */
[----:B------:R-:W-:-:S04]  /*5b90*/  LOP3.LUT R6, R6, 0xfffffff8, RZ, 0xc0, !PT ;  /* 0xfffffff806067812 */ /* 0x000fc800078ec0ff */
[----:B------:R-:W-:Y:S01]  /*5ba0*/  IADD3 R6, R5, -R6, RZ ;  /* 0x8000000605067210 */ /* 0x000fe20007ffe0ff */
[----:B-1----:R-:W-:Y:S01]  /*5bb0*/  FMUL.FTZ R10, R10, c[0x0][0x2dc] ;  /* 0x0000b7000a0a7a20 */ /* 0x002fe20000410000 */
[----:B------:R-:W1:Y:S02]  /*5bc0*/  @P2 MUFU.RCP R11, R8 ;  /* 0x00000008000b2308 */ /* 0x000e640000001000 */
[----:B------:R-:W-:Y:S01]  /*5bd0*/  LEA.HI R5, R6, R6, RZ, 0x1 ;  /* 0x0000000606057211 */ /* 0x000fe200078f08ff */
[C---:B------:R-:W-:Y:S02]  /*5be0*/  FMUL.FTZ R36, R10.reuse, R36 ;  /* 0x000000240a247220 */ /* 0x040fe40000410000 */
[C---:B------:R-:W-:Y:S02]  /*5bf0*/  FMUL.FTZ R37, R10.reuse, R37 ;  /* 0x000000250a257220 */ /* 0x040fe40000410000 */
        /* <DEDUP_REMOVED lines=33> */
[----:B------:R-:W-:Y:S01]  /*5e10*/  SHF.R.S32.HI R10, RZ, 0x1, R5 ;  /* 0x00000001ff0a7819 */ /* 0x000fe20000011405 */
[----:B-1----:R-:W-:Y:S01]  /*5e20*/  FMUL.FTZ R11, R11, c[0x0][0x2dc] ;  /* 0x0000b7000b0b7a20 */ /* 0x002fe20000410000 */
[----:B------:R-:W-:Y:S01]  /*5e30*/  LOP3.LUT R5, R5, 0x3fffffe, RZ, 0xc0, !PT ;  /* 0x03fffffe05057812 */ /* 0x000fe200078ec0ff */
[----:B------:R-:W-:Y:S01]  /*5e40*/  @P3 FMUL.FTZ R9, R9, 0.69314718246459960938 ;  /* 0x3f31721809093820 */ /* 0x000fe20000410000 */
[C---:B------:R-:W-:Y:S01]  /*5e50*/  LOP3.LUT P0, RZ, R10.reuse, 0x2, RZ, 0xc0, !PT ;  /* 0x000000020aff7812 */ /* 0x040fe2000780c0ff */
[----:B------:R-:W-:Y:S01]  /*5e60*/  IMAD.SHL.U32 R12, R10, 0x40, RZ ;  /* 0x000000400a0c7824 */ /* 0x000fe200078e00ff */
[----:B------:R-:W-:Y:S01]  /*5e70*/  IADD3 R6, R6, -R5, RZ ;  /* 0x8000000506067210 */ /* 0x000fe20007ffe0ff */
[C---:B------:R-:W-:Y:S01]  /*5e80*/  FMUL.FTZ R38, R11.reuse, R38 ;  /* 0x000000260b267220 */ /* 0x040fe20000410000 */
[----:B------:R-:W-:Y:S01]  /*5e90*/  LOP3.LUT R5, R10, 0x1, RZ, 0xc0, !PT ;  /* 0x000000010a057812 */ /* 0x000fe200078ec0ff */
[----:B------:R-:W-:Y:S01]  /*5ea0*/  FMUL.FTZ R39, R11, R39 ;  /* 0x000000270b277220 */ /* 0x000fe20000410000 */
[----:B------:R-:W-:Y:S01]  /*5eb0*/  LOP3.LUT R12, R12, 0xc0, RZ, 0xc0, !PT ;  /* 0x000000c00c0c7812 */ /* 0x000fe200078ec0ff */
[----:B------:R-:W-:Y:S01]  /*5ec0*/  IMAD R3, R6, 0x10, R3 ;  /* 0x0000001006037824 */ /* 0x000fe200078e0203 */
[----:B------:R-:W-:Y:S01]  /*5ed0*/  ISETP.NE.U32.AND P1, PT, R5, 0x1, PT ;  /* 0x000000010500780c */ /* 0x000fe20003f25070 */
[C---:B------:R-:W-:Y:S01]  /*5ee0*/  FMUL.FTZ R42, R11.reuse, R42 ;  /* 0x0000002a0b2a7220 */ /* 0x040fe20000410000 */
[----:B------:R-:W-:Y:S01]  /*5ef0*/  LEA.HI R12, R12, R12, RZ, 0x1d ;  /* 0x0000000c0c0c7211 */ /* 0x000fe200078fe8ff */
[C---:B------:R-:W-:Y:S01]  /*5f00*/  FMUL.FTZ R43, R11.reuse, R43 ;  /* 0x0000002b0b2b7220 */ /* 0x040fe20000410000 */
[----:B------:R-:W-:Y:S01]  /*5f10*/  MOV R5, 0x20 ;  /* 0x0000002000057802 */ /* 0x000fe20000000f00 */
[----:B------:R-:W-:Y:S01]  /*5f20*/  FMUL.FTZ R46, R11, R46 ;  /* 0x0000002e0b2e7220 */ /* 0x000fe20000410000 */
[----:B------:R-:W-:Y:S01]  /*5f30*/  LEA R3, R3, R12, 0x1 ;  /* 0x0000000c03037211 */ /* 0x000fe200078e08ff */
[----:B------:R-:W-:Y:S01]  /*5f40*/  FMUL.FTZ R47, R11, R47 ;  /* 0x0000002f0b2f7220 */ /* 0x000fe20000410000 */
[----:B------:R-:W-:Y:S01]  /*5f50*/  SEL R6, R5, 0xffffffe0, !P0 ;  /* 0xffffffe005067807 */ /* 0x000fe20004000000 */
[----:B------:R-:W-:Y:S01]  /*5f60*/  FMUL.FTZ R50, R11, R50 ;  /* 0x000000320b327220 */ /* 0x000fe20000410000 */
[----:B------:R-:W-:Y:S01]  /*5f70*/  F2FP.PACK_AB R38, R39, R38 ;  /* 0x000000262726723e */ /* 0x000fe200000000ff */
[----:B------:R-:W-:Y:S01]  /*5f80*/  IMAD.SHL.U32 R3, R3, 0x2, RZ ;  /* 0x0000000203037824 */ /* 0x000fe200078e00ff */
[----:B------:R-:W-:Y:S01]  /*5f90*/  F2FP.PACK_AB R42, R43, R42 ;  /* 0x0000002a2b2a723e */ /* 0x000fe200000000ff */
[----:B------:R-:W-:Y:S01]  /*5fa0*/  FMUL.FTZ R51, R11, R51 ;  /* 0x000000330b337220 */ /* 0x000fe20000410000 */
[----:B------:R-:W-:Y:S01]  /*5fb0*/  F2FP.PACK_AB R46, R47, R46 ;  /* 0x0000002e2f2e723e */ /* 0x000fe200000000ff */
[----:B------:R-:W-:Y:S01]  /*5fc0*/  FMUL.FTZ R54, R11, R54 ;  /* 0x000000360b367220 */ /* 0x000fe20000410000 */
[----:B------:R-:W-:Y:S01]  /*5fd0*/  IADD3 R13, R3, -0x10, RZ ;  /* 0xfffffff0030d7810 */ /* 0x000fe20007ffe0ff */
        /* <DEDUP_REMOVED lines=18> */
[----:B------:R-:W-:Y:S01]  /*6100*/  IMAD.IADD R17, R6, 0x1, R13 ;  /* 0x0000000106117824 */ /* 0x000fe200078e020d */
        /* <DEDUP_REMOVED lines=11> */
[----:B------:R-:W-:Y:S01]  /*61c0*/  FMUL.FTZ R11, R11, R83 ;  /* 0x000000530b0b7220 */ /* 0x000fe20000410000 */
[----:B------:R-:W-:Y:S01]  /*61d0*/  STS [R15+0x200], R46 ;  /* 0x0002002e0f007388 */ /* 0x000fe20000000800 */
[----:B------:R-:W-:-:S02]  /*61e0*/  F2FP.PACK_AB R78, R79, R78 ;  /* 0x0000004e4f4e723e */ /* 0x000fc400000000ff */
[----:B------:R-:W-:Y:S01]  /*61f0*/  F2FP.PACK_AB R80, R81, R80 ;  /* 0x000000505150723e */ /* 0x000fe200000000ff */
[----:B------:R-:W-:Y:S01]  /*6200*/  STS [R17], R48 ;  /* 0x0000003011007388 */ /* 0x000fe20000000800 */
[----:B------:R-:W-:Y:S02]  /*6210*/  F2FP.PACK_AB R82, R11, R82 ;  /* 0x000000520b52723e */ /* 0x000fe400000000ff */
[----:B------:R-:W-:Y:S01]  /*6220*/  ISETP.NE.AND P0, PT, RZ, UR4, PT ;  /* 0x00000004ff007c0c */ /* 0x000fe2000bf05270 */
[----:B------:R-:W-:Y:S01]  /*6230*/  STS [R17+0x200], R50 ;  /* 0x0002003211007388 */ /* 0x000fe20000000800 */
[----:B------:R-:W-:Y:S01]  /*6240*/  ISETP.NE.AND P1, PT, RZ, UR5, PT ;  /* 0x00000005ff007c0c */ /* 0x000fe2000bf25270 */
[----:B-1----:R-:W-:Y:S02]  /*6250*/  CS2R R38, SRZ ;  /* 0x0000000000267805 */ /* 0x002fe4000001ff00 */
[----:B------:R-:W-:Y:S01]  /*6260*/  STS [R3+0x1000], R52 ;  /* 0x0010003403007388 */ /* 0x000fe20000000800 */
[----:B------:R-:W-:-:S03]  /*6270*/  ISETP.NE.OR P4, PT, RZ, UR4, !P1 ;  /* 0x00000004ff007c0c */ /* 0x000fc6000cf85670 */
[----:B------:R-:W-:Y:S04]  /*6280*/  STS [R3+0x1200], R54 ;  /* 0x0012003603007388 */ /* 0x000fe80000000800 */
[----:B------:R-:W-:Y:S01]  /*6290*/  STS [R13+0x1000], R56 ;  /* 0x001000380d007388 */ /* 0x000fe20000000800 */
[----:B------:R-:W-:Y:S02]  /*62a0*/  @P0 MOV R10, c[0x0][0x210] ;  /* 0x00008400000a0a02 */ /* 0x000fe40000000f00 */
[----:B------:R-:W-:Y:S01]  /*62b0*/  @!P0 MOV R11, c[0x0][0x214] ;  /* 0x00008500000b8a02 */ /* 0x000fe20000000f00 */
[----:B------:R-:W-:Y:S01]  /*62c0*/  STS [R13+0x1200], R58 ;  /* 0x0012003a0d007388 */ /* 0x000fe20000000800 */
[----:B------:R-:W-:Y:S01]  /*62d0*/  @P0 MOV R36, c[0x0][0x210] ;  /* 0x0000840000240a02 */ /* 0x000fe20000000f00 */
[----:B------:R-:W-:Y:S01]  /*62e0*/  @P0 IMAD R10, R10, c[0x0][0x214], RZ ;  /* 0x000085000a0a0a24 */ /* 0x000fe200078e02ff */
[----:B------:R-:W-:Y:S01]  /*62f0*/  @!P0 SEL R10, R11, c[0x0][0x234], !P1 ;  /* 0x00008d000b0a8a07 */ /* 0x000fe20004800000 */
[----:B------:R-:W-:Y:S01]  /*6300*/  STS [R15+0x1000], R60 ;  /* 0x0010003c0f007388 */ /* 0x000fe20000000800 */
[----:B------:R-:W-:Y:S01]  /*6310*/  @P0 IMAD.MOV.U32 R11, RZ, RZ, 0x1 ;  /* 0x00000001ff0b0424 */ /* 0x000fe200078e00ff */
[----:B------:R-:W-:-:S02]  /*6320*/  @!P0 MOV R36, 0x1 ;  /* 0x0000000100248802 */ /* 0x000fc40000000f00 */
[----:B------:R-:W-:Y:S01]  /*6330*/  STS [R15+0x1200], R62 ;  /* 0x0012003e0f007388 */ /* 0x000fe20000000800 */
[----:B------:R-:W-:-:S03]  /*6340*/  @!P0 IMAD R11, R10, c[0x0][0x1c0], RZ ;  /* 0x000070000a0b8a24 */ /* 0x000fc600078e02ff */
        /* <DEDUP_REMOVED lines=13> */
[----:B------:R-:W5:Y:S04]  /*6420*/  S2R R5, SR_CTAID.Z ;  /* 0x0000000000057919 */ /* 0x000f680000002700 */
[----:B------:R3:W3:Y:S04]  /*6430*/  LDS.128 R28, [R118] ;  /* 0x00000000761c7984 */ /* 0x0006e80000000c00 */
[----:B------:R3:W3:Y:S01]  /*6440*/  LDS.128 R24, [R118+0x800] ;  /* 0x0008000076187984 */ /* 0x0006e20000000c00 */
[----:B----4-:R-:W-:-:S03]  /*6450*/  @!P4 IMAD R37, R6, c[0x0][0x214], RZ ;  /* 0x000085000625ca24 */ /* 0x010fc600078e02ff */
[----:B------:R4:W3:Y:S01]  /*6460*/  LDS.128 R20, [R118+0x1000] ;  /* 0x0010000076147984 */ /* 0x0008e20000000c00 */
[----:B------:R-:W-:Y:S01]  /*6470*/  IMAD R11, R6, R11, RZ ;  /* 0x0000000b060b7224 */ /* 0x000fe200078e02ff */
[----:B------:R-:W-:Y:S02]  /*6480*/  @!P4 SHF.R.S32.HI R39, RZ, 0x1f, R37 ;  /* 0x0000001fff27c819 */ /* 0x000fe40000011425 */
[----:B------:R4:W3:Y:S01]  /*6490*/  LDS.128 R16, [R118+0x1800] ;  /* 0x0018000076107984 */ /* 0x0008e20000000c00 */
[----:B------:R-:W-:Y:S01]  /*64a0*/  @!P4 MOV R38, R37 ;  /* 0x000000250026c202 */ /* 0x000fe20000000f00 */
[----:B-1----:R-:W-:Y:S01]  /*64b0*/  IMAD R7, R3, R36, RZ ;  /* 0x0000002403077224 */ /* 0x002fe200078e02ff */
[----:B------:R-:W-:Y:S01]  /*64c0*/  SEL R11, R11, RZ, P4 ;  /* 0x000000ff0b0b7207 */ /* 0x000fe20002000000 */
[----:B------:R4:W1:Y:S01]  /*64d0*/  LDS.128 R12, [R118+0x2000] ;  /* 0x00200000760c7984 */ /* 0x0008620000000c00 */
[----:B------:R-:W-:Y:S01]  /*64e0*/  LOP3.LUT P4, RZ, R4, 0x3, RZ, 0xc0, !PT ;  /* 0x0000000304ff7812 */ /* 0x000fe2000788c0ff */
[----:B------:R-:W-:Y:S01]  /*64f0*/  IMAD.SHL.U32 R7, R7, 0x40, RZ ;  /* 0x0000004007077824 */ /* 0x000fe200078e00ff */
[----:B------:R-:W-:Y:S01]  /*6500*/  MOV R4, 0x7f800000 ;  /* 0x7f80000000047802 */ /* 0x000fe20000000f00 */
[----:B------:R4:W1:Y:S01]  /*6510*/  LDS.128 R32, [R118+0x2800] ;  /* 0x0028000076207984 */ /* 0x0008620000000c00 */
[----:B-----5:R-:W-:Y:S01]  /*6520*/  IMAD R10, R5, R10, R11 ;  /* 0x0000000a050a7224 */ /* 0x020fe200078e020b */
[----:B------:R-:W-:Y:S01]  /*6530*/  MOV R11, 0x7f800000 ;  /* 0x7f800000000b7802 */ /* 0x000fe20000000f00 */
[----:B--2---:R-:W-:-:S02]  /*6540*/  @P2 FMUL.FTZ R37, R8, 0.69314718246459960938 ;  /* 0x3f31721808252820 */ /* 0x004fc40000410000 */
[----:B------:R-:W-:Y:S01]  /*6550*/  @P3 FFMA.FTZ R4, R2, c[0x0][0x238], R9 ;  /* 0x00008e0002043a23 */ /* 0x000fe20000010009 */
[--C-:B------:R-:W-:Y:S01]  /*6560*/  IADD3 R8, P1, P0, R7, R38, R10.reuse ;  /* 0x0000002607087210 */ /* 0x100fe2000783e00a */
[----:B------:R-:W-:Y:S01]  /*6570*/  @P2 FFMA.FTZ R11, R0, c[0x0][0x238], R37 ;  /* 0x00008e00000b2a23 */ /* 0x000fe20000010025 */
        /* <DEDUP_REMOVED lines=21> */
.L_x_731:
[----:B------:R-:W-:Y:S05]  /*66d0*/  BSYNC B0 ;  /* 0x0000000000007941 */ /* 0x000fea0003800000 */
.L_x_730:
[----:B------:R-:W-:Y:S02]  /*66e0*/  SHF.R.S32.HI R0, RZ, 0x1f, R6 ;  /* 0x0000001fff007819 */ /* 0x000fe40000011406 */
[----:B------:R-:W-:Y:S02]  /*66f0*/  MOV R8, R128 ;  /* 0x0000008000087202 */ /* 0x000fe40000000f00 */
[----:B------:R-:W-:Y:S01]  /*6700*/  MOV R9, R129 ;  /* 0x0000008100097202 */ /* 0x000fe20000000f00 */
[----:B--2---:R-:W-:Y:S01]  /*6710*/  IMAD R3, R0, c[0x0][0x1e0], RZ ;  /* 0x0000780000037a24 */ /* 0x004fe200078e02ff */
[----:B------:R-:W-:-:S03]  /*6720*/  SHF.R.S32.HI R0, RZ, 0x1f, R5 ;  /* 0x0000001fff007819 */ /* 0x000fc60000011405 */
[----:B------:R-:W-:-:S04]  /*6730*/  IMAD.WIDE.U32 R8, R6, c[0x0][0x1e0], R8 ;  /* 0x0000780006087a25 */ /* 0x000fc800078e0008 */
[----:B------:R-:W-:Y:S02]  /*6740*/  IMAD R3, R6, c[0x0][0x1e4], R3 ;  /* 0x0000790006037a24 */ /* 0x000fe400078e0203 */
[----:B------:R-:W-:Y:S02]  /*6750*/  IMAD R0, R0, c[0x0][0x1f0], RZ ;  /* 0x00007c0000007a24 */ /* 0x000fe400078e02ff */
[----:B------:R-:W-:Y:S02]  /*6760*/  IMAD.IADD R9, R9, 0x1, R3 ;  /* 0x0000000109097824 */ /* 0x000fe400078e0203 */
[C---:B------:R-:W-:Y:S02]  /*6770*/  IMAD R0, R5.reuse, c[0x0][0x1f4], R0 ;  /* 0x00007d0005007a24 */ /* 0x040fe400078e0200 */
[----:B------:R-:W-:-:S04]  /*6780*/  IMAD.WIDE.U32 R8, R5, c[0x0][0x1f0], R8 ;  /* 0x00007c0005087a25 */ /* 0x000fc800078e0008 */
[----:B------:R-:W-:Y:S01]  /*6790*/  IMAD R3, R133, c[0x0][0x1e8], RZ ;  /* 0x00007a0085037a24 */ /* 0x000fe200078e02ff */
[----:B------:R-:W-:Y:S02]  /*67a0*/  IADD3 R9, R9, R0, RZ ;  /* 0x0000000009097210 */ /* 0x000fe40007ffe0ff */
[----:B------:R-:W-:Y:S01]  /*67b0*/  MOV R0, c[0x0][0x1ec] ;  /* 0x00007b0000007a02 */ /* 0x000fe20000000f00 */
[C---:B------:R-:W-:Y:S02]  /*67c0*/  IMAD R3, R132.reuse, c[0x0][0x1ec], R3 ;  /* 0x00007b0084037a24 */ /* 0x040fe400078e0203 */
[----:B------:R-:W-:-:S04]  /*67d0*/  IMAD.WIDE.U32 R132, R132, c[0x0][0x1e8], R8 ;  /* 0x00007a0084847a25 */ /* 0x000fc800078e0008 */
[----:B------:R-:W-:Y:S01]  /*67e0*/  IMAD.IADD R2, R133, 0x1, R3 ;  /* 0x0000000185027824 */ /* 0x000fe200078e0203 */
[C---:B------:R-:W-:Y:S02]  /*67f0*/  LEA R4, P0, R132.reuse, c[0x0][0x1d0], 0x1 ;  /* 0x0000740084047a11 */ /* 0x040fe400078008ff */
[----:B------:R-:W-:Y:S02]  /*6800*/  MOV R3, c[0x0][0x1e8] ;  /* 0x00007a0000037a02 */ /* 0x000fe40000000f00 */
[----:B------:R-:W-:Y:S02]  /*6810*/  LEA.HI.X R5, R132, c[0x0][0x1d4], R2, 0x1, P0 ;  /* 0x0000750084057a11 */ /* 0x000fe400000f0c02 */
[----:B------:R-:W-:-:S03]  /*6820*/  LEA R2, P0, R3, R4, 0x6 ;  /* 0x0000000403027211 */ /* 0x000fc600078030ff */
[----:B---3--:R-:W-:Y:S01]  /*6830*/  STG.E.128 [R4.64], R28 ;  /* 0x0000001c04007986 */ /* 0x008fe2000c101d14 */
[----:B------:R-:W-:-:S03]  /*6840*/  LEA.HI.X R3, R3, R5, R0, 0x6, P0 ;  /* 0x0000000503037211 */ /* 0x000fc600000f3400 */
[----:B------:R-:W-:Y:S04]  /*6850*/  STG.E.128 [R4.64+0x40], R20 ;  /* 0x0000401404007986 */ /* 0x000fe8000c101d14 */
[----:B-1----:R-:W-:Y:S04]  /*6860*/  STG.E.128 [R4.64+0x80], R12 ;  /* 0x0000800c04007986 */ /* 0x002fe8000c101d14 */
[----:B------:R-:W-:Y:S04]  /*6870*/  STG.E.128 [R2.64], R24 ;  /* 0x0000001802007986 */ /* 0x000fe8000c101d14 */
[----:B------:R-:W-:Y:S04]  /*6880*/  STG.E.128 [R2.64+0x40], R16 ;  /* 0x0000401002007986 */ /* 0x000fe8000c101d14 */
[----:B------:R-:W-:Y:S01]  /*6890*/  STG.E.128 [R2.64+0x80], R32 ;  /* 0x0000802002007986 */ /* 0x000fe2000c101d14 */
[----:B------:R-:W-:Y:S05]  /*68a0*/  EXIT ;  /* 0x000000000000794d */ /* 0x000fea0003800000 */
.L_x_724:
[----:B------:R-:W1:Y:S01]  /*68b0*/  LDC.U8 R0, c[0x0][0x329] ;  /* 0x0000ca40ff007b82 */ /* 0x000e620000000000 */
[----:B------:R-:W-:-:S02]  /*68c0*/  LEA.HI R6, R8, R81, RZ, 0x2 ;  /* 0x0000005108067211 */ /* 0x000fc400078f10ff */
[----:B------:R-:W-:Y:S02]  /*68d0*/  SHF.R.S32.HI R4, RZ, 0x1f, R9 ;  /* 0x0000001fff047819 */ /* 0x000fe40000011409 */
[----:B------:R-:W-:Y:S02]  /*68e0*/  LOP3.LUT R14, R6, 0x1ffffffc, RZ, 0xc0, !PT ;  /* 0x1ffffffc060e7812 */ /* 0x000fe400078ec0ff */
[----:B------:R-:W-:Y:S01]  /*68f0*/  SHF.R.S32.HI R5, RZ, 0x1f, R10 ;  /* 0x0000001fff057819 */ /* 0x000fe2000001140a */
[----:B------:R-:W2:Y:S01]  /*6900*/  LDC.U8 R2, c[0x0][0x328] ;  /* 0x0000ca00ff027b82 */ /* 0x000ea20000000000 */
[----:B------:R-:W-:Y:S01]  /*6910*/  IMAD R4, R4, c[0x0][0x1e0], RZ ;  /* 0x0000780004047a24 */ /* 0x000fe200078e02ff */
[----:B------:R-:W-:Y:S01]  /*6920*/  SHF.R.S32.HI R6, RZ, 0x2, R6 ;  /* 0x00000002ff067819 */ /* 0x000fe20000011406 */
[C---:B------:R-:W-:Y:S01]  /*6930*/  IMAD.IADD R14, R81.reuse, 0x1, -R14 ;  /* 0x00000001510e7824 */ /* 0x040fe200078e0a0e */
[----:B------:R-:W-:Y:S01]  /*6940*/  LOP3.LUT P4, RZ, R81, 0x3, RZ, 0xc0, !PT ;  /* 0x0000000351ff7812 */ /* 0x000fe2000788c0ff */
[----:B------:R-:W-:Y:S01]  /*6950*/  IMAD R3, R9, c[0x0][0x1e4], R4 ;  /* 0x0000790009037a24 */ /* 0x000fe200078e0204 */
[----:B------:R-:W-:Y:S01]  /*6960*/  SHF.R.S32.HI R7, RZ, 0x1f, R6 ;  /* 0x0000001fff077819 */ /* 0x000fe20000011406 */
[----:B------:R-:W-:-:S02]  /*6970*/  IMAD.SHL.U32 R14, R14, 0x8, RZ ;  /* 0x000000080e0e7824 */ /* 0x000fc400078e00ff */
[----:B------:R-:W-:Y:S02]  /*6980*/  IMAD R5, R5, c[0x0][0x1f0], RZ ;  /* 0x00007c0005057a24 */ /* 0x000fe400078e02ff */
[----:B------:R-:W-:Y:S01]  /*6990*/  IMAD.WIDE R74, R74, 0x40, R6 ;  /* 0x000000404a4a7825 */ /* 0x000fe200078e0206 */
[----:B------:R-:W-:-:S03]  /*69a0*/  SHF.R.S32.HI R15, RZ, 0x1f, R14 ;  /* 0x0000001fff0f7819 */ /* 0x000fc6000001140e */
[----:B------:R-:W-:Y:S01]  /*69b0*/  IMAD R12, R10, c[0x0][0x1f4], R5 ;  /* 0x00007d000a0c7a24 */ /* 0x000fe200078e0205 */
[----:B-1----:R-:W-:Y:S01]  /*69c0*/  ISETP.NE.AND P0, PT, R0, RZ, PT ;  /* 0x000000ff0000720c */ /* 0x002fe20003f05270 */
[----:B------:R-:W-:Y:S01]  /*69d0*/  IMAD.WIDE.U32 R14, R9, c[0x0][0x1e0], R14 ;  /* 0x00007800090e7a25 */ /* 0x000fe200078e000e */
[----:B------:R-:W-:-:S03]  /*69e0*/  IADD3 R5, -R82, c[0x0][0x214], RZ ;  /* 0x0000850052057a10 */ /* 0x000fc60007ffe1ff */
[----:B------:R-:W-:Y:S01]  /*69f0*/  IMAD.IADD R15, R3, 0x1, R15 ;  /* 0x00000001030f7824 */ /* 0x000fe200078e020f */
[----:B------:R-:W-:-:S03]  /*6a00*/  ISETP.GE.OR P3, PT, R6, R5, P4 ;  /* 0x000000050600720c */ /* 0x000fc60002766670 */
[----:B------:R-:W-:-:S04]  /*6a10*/  IMAD.WIDE.U32 R14, R10, c[0x0][0x1f0], R14 ;  /* 0x00007c000a0e7a25 */ /* 0x000fc800078e000e */
[----:B------:R-:W-:Y:S01]  /*6a20*/  @P0 IMAD.MOV.U32 R3, RZ, RZ, c[0x0][0x210] ;  /* 0x00008400ff030624 */ /* 0x000fe200078e00ff */
[----:B--2---:R-:W-:Y:S01]  /*6a30*/  @!P0 ISETP.NE.AND P1, PT, R2, RZ, PT ;  /* 0x000000ff0200820c */ /* 0x004fe20003f25270 */
[----:B------:R-:W-:Y:S02]  /*6a40*/  @!P0 IMAD.MOV.U32 R4, RZ, RZ, c[0x0][0x214] ;  /* 0x00008500ff048624 */ /* 0x000fe400078e00ff */
[----:B------:R-:W-:Y:S02]  /*6a50*/  @P0 IMAD R3, R3, c[0x0][0x214], RZ ;  /* 0x0000850003030a24 */ /* 0x000fe400078e02ff */
[----:B------:R-:W-:Y:S01]  /*6a60*/  @P0 IMAD.MOV.U32 R7, RZ, RZ, c[0x0][0x210] ;  /* 0x00008400ff070624 */ /* 0x000fe200078e00ff */
[----:B------:R-:W-:Y:S01]  /*6a70*/  @!P0 SEL R3, R4, c[0x0][0x234], !P1 ;  /* 0x00008d0004038a07 */ /* 0x000fe20004800000 */
[----:B------:R-:W-:Y:S01]  /*6a80*/  @P0 IMAD.MOV.U32 R4, RZ, RZ, 0x1 ;  /* 0x00000001ff040424 */ /* 0x000fe200078e00ff */
[----:B------:R-:W-:Y:S01]  /*6a90*/  ISETP.NE.AND P1, PT, R2, RZ, PT ;  /* 0x000000ff0200720c */ /* 0x000fe20003f25270 */
[----:B------:R-:W-:-:S02]  /*6aa0*/  IMAD.IADD R13, R12, 0x1, R15 ;  /* 0x000000010c0d7824 */ /* 0x000fc400078e020f */
[----:B------:R-:W-:Y:S01]  /*6ab0*/  @!P0 IMAD R4, R3, c[0x0][0x1c0], RZ ;  /* 0x0000700003048a24 */ /* 0x000fe200078e02ff */
[----:B------:R-:W-:Y:S01]  /*6ac0*/  ISETP.EQ.AND P1, PT, R0, RZ, P1 ;  /* 0x000000ff0000720c */ /* 0x000fe20000f22270 */
[----:B------:R-:W-:Y:S02]  /*6ad0*/  @!P0 IMAD.MOV.U32 R7, RZ, RZ, 0x1 ;  /* 0x00000001ff078424 */ /* 0x000fe400078e00ff */
[C---:B------:R-:W-:Y:S02]  /*6ae0*/  IMAD R4, R9.reuse, R4, RZ ;  /* 0x0000000409047224 */ /* 0x040fe400078e02ff */
[----:B------:R-:W-:Y:S02]  /*6af0*/  IMAD R9, R9, c[0x0][0x214], RZ ;  /* 0x0000850009097a24 */ /* 0x000fe400078e02ff */
[----:B------:R-:W-:Y:S01]  /*6b00*/  IMAD.MOV.U32 R12, RZ, RZ, R14 ;  /* 0x000000ffff0c7224 */ /* 0x000fe200078e000e */
[----:B------:R-:W-:Y:S01]  /*6b10*/  SEL R4, R4, RZ, !P1 ;  /* 0x000000ff04047207 */ /* 0x000fe20004800000 */
[----:B------:R-:W-:Y:S01]  /*6b20*/  IMAD R0, R75, c[0x0][0x1e8], RZ ;  /* 0x00007a004b007a24 */ /* 0x000fe200078e02ff */
[----:B------:R-:W-:Y:S01]  /*6b30*/  SHF.R.S32.HI R2, RZ, 0x1f, R9 ;  /* 0x0000001fff027819 */ /* 0x000fe20000011409 */
[----:B------:R-:W-:Y:S01]  /*6b40*/  IMAD.WIDE.U32 R12, R74, c[0x0][0x1e8], R12 ;  /* 0x00007a004a0c7a25 */ /* 0x000fe200078e000c */
[----:B------:R-:W-:-:S02]  /*6b50*/  SEL R9, R9, RZ, P1 ;  /* 0x000000ff09097207 */ /* 0x000fc40000800000 */
[----:B------:R-:W-:Y:S01]  /*6b60*/  SEL R2, R2, RZ, P1 ;  /* 0x000000ff02027207 */ /* 0x000fe20000800000 */
[----:B------:R-:W-:Y:S01]  /*6b70*/  IMAD R4, R10, R3, R4 ;  /* 0x000000030a047224 */ /* 0x000fe200078e0204 */
[----:B------:R-:W-:Y:S01]  /*6b80*/  LEA R10, P0, R12, c[0x0][0x1d0], 0x1 ;  /* 0x000074000c0a7a11 */ /* 0x000fe200078008ff */
[-C--:B------:R-:W-:Y:S02]  /*6b90*/  IMAD R3, R82, R7.reuse, RZ ;  /* 0x0000000752037224 */ /* 0x080fe400078e02ff */
[----:B------:R-:W-:Y:S02]  /*6ba0*/  IMAD R0, R74, c[0x0][0x1ec], R0 ;  /* 0x00007b004a007a24 */ /* 0x000fe400078e0200 */
[----:B------:R-:W-:Y:S01]  /*6bb0*/  @!P3 IMAD R8, R6, R7, RZ ;  /* 0x000000070608b224 */ /* 0x000fe200078e02ff */
[--C-:B------:R-:W-:Y:S01]  /*6bc0*/  IADD3 R9, P2, P1, R3, R9, R4.reuse ;  /* 0x0000000903097210 */ /* 0x100fe2000795e004 */
[----:B------:R-:W-:Y:S01]  /*6bd0*/  IMAD.IADD R11, R0, 0x1, R13 ;  /* 0x00000001000b7824 */ /* 0x000fe200078e020d */
[----:B------:R-:W-:Y:S01]  /*6be0*/  SHF.R.S32.HI R3, RZ, 0x1f, R3 ;  /* 0x0000001fff037819 */ /* 0x000fe20000011403 */
[----:B------:R-:W-:Y:S01]  /*6bf0*/  IMAD.MOV.U32 R13, RZ, RZ, c[0x0][0x1e8] ;  /* 0x00007a00ff0d7624 */ /* 0x000fe200078e00ff */
[----:B------:R-:W-:Y:S01]  /*6c00*/  SHF.R.S32.HI R4, RZ, 0x1f, R4 ;  /* 0x0000001fff047819 */ /* 0x000fe20000011404 */
[----:B------:R-:W-:Y:S01]  /*6c10*/  IMAD.MOV.U32 R0, RZ, RZ, c[0x0][0x1ec] ;  /* 0x00007b00ff007624 */ /* 0x000fe200078e00ff */
[----:B------:R-:W-:Y:S01]  /*6c20*/  IADD3 R6, R6, 0x20, RZ ;  /* 0x0000002006067810 */ /* 0x000fe20007ffe0ff */
[----:B------:R-:W-:Y:S01]  /*6c30*/  @!P3 IMAD.MOV.U32 R17, RZ, RZ, 0x7f800000 ;  /* 0x7f800000ff11b424 */ /* 0x000fe200078e00ff */
[----:B------:R-:W-:-:S02]  /*6c40*/  LEA.HI.X R11, R12, c[0x0][0x1d4], R11, 0x1, P0 ;  /* 0x000075000c0b7a11 */ /* 0x000fc400000f0c0b */
[----:B------:R-:W-:Y:S02]  /*6c50*/  IADD3.X R3, R3, R2, R4, P2, P1 ;  /* 0x0000000203037210 */ /* 0x000fe400017e2404 */
[----:B------:R-:W-:Y:S01]  /*6c60*/  @!P3 IADD3 R2, P0, R8, R9, RZ ;  /* 0x000000090802b210 */ /* 0x000fe20007f1e0ff */
[----:B------:R1:W-:Y:S01]  /*6c70*/  STG.E.128 [R10.64], RZ ;  /* 0x000000ff0a007986 */ /* 0x0003e2000c101d14 */
[----:B------:R-:W-:Y:S02]  /*6c80*/  ISETP.GE.OR P4, PT, R6, R5, P4 ;  /* 0x000000050600720c */ /* 0x000fe40002786670 */
[C---:B------:R-:W-:Y:S01]  /*6c90*/  LEA R12, P1, R13.reuse, R10, 0x6 ;  /* 0x0000000a0d0c7211 */ /* 0x040fe200078230ff */
[----:B------:R1:W-:Y:S01]  /*6ca0*/  STG.E.128 [R10.64+0x40], RZ ;  /* 0x000040ff0a007986 */ /* 0x0003e2000c101d14 */
[----:B------:R-:W-:Y:S02]  /*6cb0*/  @!P3 LEA.HI.X.SX32 R15, R8, R3, 0x1, P0 ;  /* 0x00000003080fb211 */ /* 0x000fe400000f0eff */
[----:B------:R-:W-:Y:S01]  /*6cc0*/  @!P3 LEA R14, P0, R2, c[0x0][0x200], 0x2 ;  /* 0x00008000020eba11 */ /* 0x000fe200078010ff */
[----:B------:R1:W-:Y:S01]  /*6cd0*/  STG.E.128 [R10.64+0x80], RZ ;  /* 0x000080ff0a007986 */ /* 0x0003e2000c101d14 */
[----:B------:R-:W-:-:S02]  /*6ce0*/  LEA.HI.X R13, R13, R11, R0, 0x6, P1 ;  /* 0x0000000b0d0d7211 */ /* 0x000fc400008f3400 */
        /* <DEDUP_REMOVED lines=14> */
.L_x_732:
        /* <DEDUP_REMOVED lines=11> */
.L_x_997:


//--------------------- .text._ZN5flash16flash_fwd_kernelI23Flash_fwd_kernel_traitsILi96ELi64ELi64ELi4ELb0ELb0EN7cutlass6half_tE19Flash_kernel_traitsILi96ELi64ELi64ELi4ES3_EELb0ELb1ELb0ELb0ELb1ELb1ELb1ELb0EEEvNS_16Flash_fwd_paramsE --------------------------
	.section	.text._ZN5flash16flash_fwd_kernelI23Flash_fwd_kernel_traitsILi96ELi64ELi64ELi4ELb0ELb0EN7cutlass6half_tE19Flash_kernel_traitsILi96ELi64ELi64ELi4ES3_EELb0ELb1ELb0ELb0ELb1ELb1ELb1ELb0EEEvNS_16Flash_fwd_paramsE,"ax",@progbits
	.sectioninfo	@"SHI_REGISTERS=168"
	.align	128
        .global         _ZN5flash16flash_fwd_kernelI23Flash_fwd_kernel_traitsILi96ELi64ELi64ELi4ELb0ELb0EN7cutlass6half_tE19Flash_kernel_traitsILi96ELi64ELi64ELi4ES3_EELb0ELb1ELb0ELb0ELb1ELb1ELb1ELb0EEEvNS_16Flash_fwd_paramsE
        .type           _ZN5flash16flash_fwd_kernelI23Flash_fwd_kernel_traitsILi96ELi64ELi64ELi4ELb0ELb0EN7cutlass6half_tE19Flash_kernel_traitsILi96ELi64ELi64ELi4ES3_EELb0ELb1ELb0ELb0ELb1ELb1ELb1ELb0EEEvNS_16Flash_fwd_paramsE,@function
        .size           _ZN5flash16flash_fwd_kernelI23Flash_fwd_kernel_traitsILi96ELi64ELi64ELi4ELb0ELb0EN7cutlass6half_tE19Flash_kernel_traitsILi96ELi64ELi64ELi4ES3_EELb0ELb1ELb0ELb0ELb1ELb1ELb1ELb0EEEvNS_16Flash_fwd_paramsE,(.L_x_998 - _ZN5flash16flash_fwd_kernelI23Flash_fwd_kernel_traitsILi96ELi64ELi64ELi4ELb0ELb0EN7cutlass6half_tE19Flash_kernel_traitsILi96ELi64ELi64ELi4ES3_EELb0ELb1ELb0ELb0ELb1ELb1ELb1ELb0EEEvNS_16Flash_fwd_paramsE)
        .other          _ZN5flash16flash_fwd_kernelI23Flash_fwd_kernel_traitsILi96ELi64ELi64ELi4ELb0ELb0EN7cutlass6half_tE19Flash_kernel_traitsILi96ELi64ELi64ELi4ES3_EELb0ELb1ELb0ELb0ELb1ELb1ELb1ELb0EEEvNS_16Flash_fwd_paramsE,@"STO_CUDA_ENTRY STV_DEFAULT"
_ZN5flash16flash_fwd_kernelI23Flash_fwd_kernel_traitsILi96ELi64ELi64ELi4ELb0ELb0EN7cutlass6half_tE19Flash_kernel_traitsILi96ELi64ELi64ELi4ES3_EELb0ELb1ELb0ELb0ELb1ELb1ELb1ELb0EEEvNS_16Flash_fwd_paramsE:
.text._ZN5flash16flash_fwd_kernelI23Flash_fwd_kernel_traitsILi96ELi64ELi64ELi4ELb0ELb0EN7cutlass6half_tE19Flash_kernel_traitsILi96ELi64ELi64ELi4ES3_EELb0ELb1ELb0ELb0ELb1ELb1ELb1ELb0EEEvNS_16Flash_fwd_paramsE:
        /* <DEDUP_REMOVED lines=47> */
[----:B------:R-:W-:Y:S02]  /*02f0*/  ISETP.GE.AND P0, PT, R2, RZ, PT ;  /* 0x000000ff0200720c */ /* 0x000fe40003f06270 */
[C---:B------:R-:W-:Y:S02]  /*0300*/  LEA.HI R20, R3.reuse, R12, RZ, 0x1 ;  /* 0x0000000c03147211 */ /* 0x040fe400078f08ff */
[--C-:B------:R-:W-:Y:S02]  /*0310*/  SHF.R.S32.HI R13, RZ, 0x1f, R12.reuse ;  /* 0x0000001fff0d7819 */ /* 0x100fe4000001140c */
[----:B------:R-:W-:Y:S01]  /*0320*/  LOP3.LUT R20, R20, 0x7fffffe, RZ, 0xc0, !PT ;  /* 0x07fffffe14147812 */ /* 0x000fe200078ec0ff */
[----:B-1----:R-:W1:Y:S01]  /*0330*/  MUFU.RCP R6, R8 ;  /* 0x0000000800067308 */ /* 0x002e620000001000 */
[----:B------:R-:W-:Y:S01]  /*0340*/  IADD3 R17, P1, R12, R21, RZ ;  /* 0x000000150c117210 */ /* 0x000fe20007f3e0ff */
[----:B------:R-:W-:Y:S01]  /*0350*/  IMAD.WIDE R144, R144, 0x40, R12 ;  /* 0x0000004090907825 */ /* 0x000fe200078e020c */
[----:B------:R-:W-:-:S02]  /*0360*/  LOP3.LUT R3, R3, 0xfffffffc, RZ, 0xc0, !PT ;  /* 0xfffffffc03037812 */ /* 0x000fc400078ec0ff */
[----:B------:R-:W-:Y:S01]  /*0370*/  SHF.R.S32.HI R4, RZ, 0x4, R5 ;  /* 0x00000004ff047819 */ /* 0x000fe20000011405 */
[----:B------:R-:W-:Y:S01]  /*0380*/  IMAD.IADD R20, R12, 0x1, -R20 ;  /* 0x000000010c147824 */ /* 0x000fe200078e0a14 */
[----:B------:R-:W-:Y:S01]  /*0390*/  IABS R12, R9 ;  /* 0x00000009000c7213 */ /* 0x000fe20000000000 */
[----:B------:R-:W-:Y:S01]  /*03a0*/  IMAD.IADD R140, R94, 0x1, -R3 ;  /* 0x000000015e8c7824 */ /* 0x000fe200078e0a03 */
[----:B------:R-:W-:Y:S02]  /*03b0*/  LEA.HI.X.SX32 R2, R21, R13, 0x1, P1 ;  /* 0x0000000d15027211 */ /* 0x000fe400008f0eff */
[C---:B------:R-:W-:Y:S01]  /*03c0*/  LEA.HI R16, R5.reuse, R4, RZ, 0x1 ;  /* 0x0000000405107211 */ /* 0x040fe200078f08ff */
        /* <DEDUP_REMOVED lines=24> */
[----:B------:R-:W-:Y:S01]  /*0550*/  IADD3 R95, R92, -0x1, RZ ;  /* 0xffffffff5c5f7810 */ /* 0x000fe20007ffe0ff */
[----:B------:R-:W-:Y:S01]  /*0560*/  IMAD R15, R15, R0, RZ ;  /* 0x000000000f0f7224 */ /* 0x000fe200078e02ff */
[----:B------:R-:W-:Y:S01]  /*0570*/  SHF.R.S32.HI R97, RZ, 0x5, R96 ;  /* 0x00000005ff617819 */ /* 0x000fe20000011460 */
        /* <DEDUP_REMOVED lines=13> */
[----:B------:R-:W-:Y:S02]  /*0650*/  IMAD R12, R3, c[0x0][0x178], RZ ;  /* 0x00005e00030c7a24 */ /* 0x000fe400078e02ff */
[----:B------:R-:W-:Y:S01]  /*0660*/  IMAD.IADD R7, R18, 0x1, -R7 ;  /* 0x0000000112077824 */ /* 0x000fe200078e0a07 */
[----:B------:R-:W-:Y:S01]  /*0670*/  ISETP.GT.U32.AND P1, PT, R0, R13, PT ;  /* 0x0000000d0000720c */ /* 0x000fe20003f24070 */
[----:B------:R-:W-:Y:S01]  /*0680*/  IMAD R12, R11, c[0x0][0x17c], R12 ;  /* 0x00005f000b0c7a24 */ /* 0x000fe200078e020c */
[----:B------:R-:W-:Y:S01]  /*0690*/  SHF.R.S32.HI R18, RZ, 0x1f, R9 ;  /* 0x0000001fff127819 */ /* 0x000fe20000011409 */
[----:B------:R-:W-:Y:S02]  /*06a0*/  IMAD R2, R17, c[0x0][0x1a4], R2 ;  /* 0x0000690011027a24 */ /* 0x000fe400078e0202 */
[----:B------:R-:W-:Y:S02]  /*06b0*/  IMAD.IADD R23, R23, 0x1, R12 ;  /* 0x0000000117177824 */ /* 0x000fe400078e020c */
[----:B------:R-:W-:-:S02]  /*06c0*/  IMAD R18, R18, c[0x0][0x1a8], RZ ;  /* 0x00006a0012127a24 */ /* 0x000fc400078e02ff */
[----:B------:R-:W-:Y:S02]  /*06d0*/  IMAD.IADD R27, R27, 0x1, R2 ;  /* 0x000000011b1b7824 */ /* 0x000fe400078e0202 */
[----:B------:R-:W-:Y:S02]  /*06e0*/  IMAD R2, R3, c[0x0][0x180], RZ ;  /* 0x0000600003027a24 */ /* 0x000fe400078e02ff */
[----:B------:R-:W-:Y:S01]  /*06f0*/  @!P1 IMAD.IADD R13, R13, 0x1, -R0 ;  /* 0x000000010d0d9824 */ /* 0x000fe200078e0a00 */
[----:B------:R-:W-:Y:S01]  /*0700*/  @!P1 IADD3 R15, R15, 0x1, RZ ;  /* 0x000000010f0f9810 */ /* 0x000fe20007ffe0ff */
[----:B------:R-:W-:Y:S01]  /*0710*/  IMAD R12, R3, c[0x0][0x188], RZ ;  /* 0x00006200030c7a24 */ /* 0x000fe200078e02ff */
[----:B------:R-:W-:Y:S01]  /*0720*/  SHF.R.S32.HI R3, RZ, 0x1, R10 ;  /* 0x00000001ff037819 */ /* 0x000fe2000001140a */
[----:B------:R-:W-:Y:S01]  /*0730*/  IMAD R14, R17, c[0x0][0x19c], R14 ;  /* 0x00006700110e7a24 */ /* 0x000fe200078e020e */
[----:B------:R-:W-:Y:S01]  /*0740*/  ISETP.GE.U32.AND P2, PT, R13, R0, PT ;  /* 0x000000000d00720c */ /* 0x000fe20003f46070 */
[----:B------:R-:W-:Y:S01]  /*0750*/  IMAD.WIDE.U32 R24, R17, c[0x0][0x198], R140 ;  /* 0x0000660011187a25 */ /* 0x000fe200078e008c */
[----:B------:R-:W-:-:S02]  /*0760*/  ISETP.NE.AND P1, PT, RZ, c[0x0][0x1c8], PT ;  /* 0x00007200ff007a0c */ /* 0x000fc40003f25270 */
[----:B------:R-:W-:Y:S01]  /*0770*/  SHF.R.S32.HI R10, RZ, 0x1f, R10 ;  /* 0x0000001fff0a7819 */ /* 0x000fe2000001140a */
[C---:B------:R-:W-:Y:S02]  /*0780*/  IMAD R18, R9.reuse, c[0x0][0x1ac], R18 ;  /* 0x00006b0009127a24 */ /* 0x040fe400078e0212 */
[----:B------:R-:W-:Y:S01]  /*0790*/  IMAD.WIDE.U32 R22, R9, c[0x0][0x1a8], R22 ;  /* 0x00006a0009167a25 */ /* 0x000fe200078e0016 */
[----:B------:R-:W-:-:S03]  /*07a0*/  LEA.HI R10, R10, R3, RZ, 0x2 ;  /* 0x000000030a0a7211 */ /* 0x000fc600078f10ff */
[----:B------:R-:W-:Y:S01]  /*07b0*/  IMAD.IADD R25, R25, 0x1, R14 ;  /* 0x0000000119197824 */ /* 0x000fe200078e020e */
[----:B------:R-:W-:Y:S01]  /*07c0*/  LOP3.LUT R14, R10, 0xfffffffc, RZ, 0xc0, !PT ;  /* 0xfffffffc0a0e7812 */ /* 0x000fe200078ec0ff */
[----:B------:R-:W-:Y:S01]  /*07d0*/  IMAD.IADD R23, R23, 0x1, R18 ;  /* 0x0000000117177824 */ /* 0x000fe200078e0212 */
[----:B------:R-:W-:Y:S01]  /*07e0*/  @P2 IADD3 R15, R15, 0x1, RZ ;  /* 0x000000010f0f2810 */ /* 0x000fe20007ffe0ff */
[----:B------:R-:W-:Y:S02]  /*07f0*/  IMAD R9, R145, c[0x0][0x190], RZ ;  /* 0x0000640091097a24 */ /* 0x000fe400078e02ff */
[C---:B------:R-:W-:Y:S02]  /*0800*/  IMAD R2, R11.reuse, c[0x0][0x184], R2 ;  /* 0x000061000b027a24 */ /* 0x040fe400078e0202 */
[C---:B------:R-:W-:Y:S02]  /*0810*/  IMAD R12, R11.reuse, c[0x0][0x18c], R12 ;  /* 0x000063000b0c7a24 */ /* 0x040fe400078e020c */
[----:B------:R-:W-:-:S04]  /*0820*/  IMAD.WIDE.U32 R134, R11, c[0x0][0x180], R24 ;  /* 0x000060000b867a25 */ /* 0x000fc800078e0018 */
[----:B------:R-:W-:-:S04]  /*0830*/  IMAD.WIDE.U32 R132, R11, c[0x0][0x188], R26 ;  /* 0x000062000b847a25 */ /* 0x000fc800078e001a */
[C---:B------:R-:W-:Y:S01]  /*0840*/  IMAD R0, R144.reuse, c[0x0][0x194], R9 ;  /* 0x0000650090007a24 */ /* 0x040fe200078e0209 */
[----:B------:R-:W-:Y:S01]  /*0850*/  SHF.R.S32.HI R9, RZ, 0x1f, R95 ;  /* 0x0000001fff097819 */ /* 0x000fe2000001145f */
[----:B------:R-:W-:-:S04]  /*0860*/  IMAD.WIDE.U32 R10, R144, c[0x0][0x190], R22 ;  /* 0x00006400900a7a25 */ /* 0x000fc800078e0016 */
[----:B------:R-:W-:Y:S01]  /*0870*/  @!P0 IMAD.MOV R15, RZ, RZ, -R15 ;  /* 0x000000ffff0f8224 */ /* 0x000fe200078e0a0f */
[----:B------:R-:W-:Y:S01]  /*0880*/  @!P1 LOP3.LUT R15, RZ, c[0x0][0x1c8], RZ, 0x33, !PT ;  /* 0x00007200ff0f9a12 */ /* 0x000fe200078e33ff */
[----:B------:R-:W-:Y:S01]  /*0890*/  IMAD.IADD R0, R11, 0x1, R0 ;  /* 0x000000010b007824 */ /* 0x000fe200078e0200 */
[C---:B------:R-:W-:Y:S01]  /*08a0*/  LEA R22, P0, R10.reuse, c[0x0][0x160], 0x1 ;  /* 0x000058000a167a11 */ /* 0x040fe200078008ff */
[----:B------:R-:W-:Y:S01]  /*08b0*/  IMAD.IADD R135, R135, 0x1, R2 ;  /* 0x0000000187877824 */ /* 0x000fe200078e0202 */
[----:B------:R-:W-:Y:S01]  /*08c0*/  SHF.R.S32.HI R13, RZ, 0x1f, R15 ;  /* 0x0000001fff0d7819 */ /* 0x000fe2000001140f */
[----:B------:R-:W-:Y:S01]  /*08d0*/  IMAD.MOV.U32 R2, RZ, RZ, c[0x0][0x198] ;  /* 0x00006600ff027624 */ /* 0x000fe200078e00ff */
[----:B------:R-:W-:Y:S01]  /*08e0*/  LEA.HI.X R23, R10, c[0x0][0x164], R0, 0x1, P0 ;  /* 0x000059000a177a11 */ /* 0x000fe200000f0c00 */
[----:B------:R-:W-:Y:S02]  /*08f0*/  IMAD.MOV.U32 R10, RZ, RZ, 0x6 ;  /* 0x00000006ff0a7424 */ /* 0x000fe400078e00ff */
[----:B------:R-:W-:-:S02]  /*0900*/  IMAD.IADD R133, R133, 0x1, R12 ;  /* 0x0000000185857824 */ /* 0x000fc400078e020c */
[----:B------:R-:W-:Y:S01]  /*0910*/  IMAD R12, R13, c[0x0][0x1b0], RZ ;  /* 0x00006c000d0c7a24 */ /* 0x000fe200078e02ff */
[-C--:B------:R-:W-:Y:S01]  /*0920*/  SHF.L.U64.HI R127, R2, R10.reuse, c[0x0][0x19c] ;  /* 0x00006700027f7619 */ /* 0x080fe2000001020a */
[----:B------:R-:W-:Y:S01]  /*0930*/  IMAD.MOV.U32 R11, RZ, RZ, c[0x0][0x190] ;  /* 0x00006400ff0b7624 */ /* 0x000fe200078e00ff */
[----:B------:R-:W-:Y:S01]  /*0940*/  SHF.L.U64.HI R129, R129, R10, c[0x0][0x1a4] ;  /* 0x0000690081817619 */ /* 0x000fe2000001020a */
[----:B------:R-:W-:-:S03]  /*0950*/  IMAD.WIDE.U32 R134, R15, c[0x0][0x1b0], R134 ;  /* 0x00006c000f867a25 */ /* 0x000fc600078e0086 */
[----:B------:R-:W-:Y:S01]  /*0960*/  LEA R18, P0, R11, R22, 0x6 ;  /* 0x000000160b127211 */ /* 0x000fe200078030ff */
[----:B------:R-:W-:Y:S02]  /*0970*/  IMAD R137, R15, c[0x0][0x1b4], R12 ;  /* 0x00006d000f897a24 */ /* 0x000fe400078e020c */
[----:B------:R-:W-:Y:S02]  /*0980*/  IMAD.MOV.U32 R0, RZ, RZ, c[0x0][0x194] ;  /* 0x00006500ff007624 */ /* 0x000fe400078e00ff */
[----:B------:R-:W-:Y:S02]  /*0990*/  IMAD.SHL.U32 R128, R2, 0x40, RZ ;  /* 0x0000004002807824 */ /* 0x000fe400078e00ff */
[----:B------:R-:W-:Y:S01]  /*09a0*/  IMAD R12, R127, R95, RZ ;  /* 0x0000005f7f0c7224 */ /* 0x000fe200078e02ff */
[----:B------:R-:W-:Y:S01]  /*09b0*/  LEA.HI.X R19, R11, R23, R0, 0x6, P0 ;  /* 0x000000170b137211 */ /* 0x000fe200000f3400 */
[----:B------:R-:W-:Y:S02]  /*09c0*/  IMAD.IADD R137, R135, 0x1, R137 ;  /* 0x0000000187897824 */ /* 0x000fe400078e0289 */
[----:B------:R-:W-:-:S02]  /*09d0*/  IMAD.MOV.U32 R136, RZ, RZ, R134 ;  /* 0x000000ffff887224 */ /* 0x000fc400078e0086 */
[----:B------:R-:W-:Y:S02]  /*09e0*/  IMAD R20, R97, 0x8, R20 ;  /* 0x0000000861147824 */ /* 0x000fe400078e0214 */
[-C--:B------:R-:W-:Y:S02]  /*09f0*/  IMAD R11, R9, R128.reuse, R12 ;  /* 0x00000080090b7224 */ /* 0x080fe400078e020c */
[----:B------:R-:W-:-:S04]  /*0a00*/  IMAD.WIDE.U32 R24, R95, R128, R136 ;  /* 0x000000805f187225 */ /* 0x000fc800078e0088 */
[----:B------:R-:W-:Y:S01]  /*0a10*/  IMAD.U32 R131, R20, 0x20, R131 ;  /* 0x0000002014837824 */ /* 0x000fe200078e0083 */
[C---:B------:R-:W-:Y:S01]  /*0a20*/  LEA R20, P0, R24.reuse, c[0x0][0x168], 0x1 ;  /* 0x00005a0018147a11 */ /* 0x040fe200078008ff */
[----:B------:R-:W-:Y:S02]  /*0a30*/  IMAD.IADD R11, R25, 0x1, R11 ;  /* 0x00000001190b7824 */ /* 0x000fe400078e020b */
        /* <DEDUP_REMOVED lines=12> */
[----:B------:R-:W-:Y:S01]  /*0b00*/  IMAD.IADD R3, R3, 0x1, -R14 ;  /* 0x0000000103037824 */ /* 0x000fe200078e0a0e */
[----:B------:R2:W-:Y:S01]  /*0b10*/  LDGSTS.E.BYPASS.LTC128B.128 [R131+0x800], [R18.64] ;  /* 0x0080000012837fae */ /* 0x0005e2000b901d46 */
[----:B------:R-:W-:Y:S01]  /*0b20*/  IMAD R11, R95, c[0x0][0x1a4], R0 ;  /* 0x000069005f0b7a24 */ /* 0x000fe200078e0200 */
[----:B------:R-:W-:Y:S01]  /*0b30*/  LOP3.LUT R9, R9, 0xc0, RZ, 0xc0, !PT ;  /* 0x000000c009097812 */ /* 0x000fe200078ec0ff */
[----:B------:R-:W-:Y:S01]  /*0b40*/  IMAD R0, R16, 0x8, R5 ;  /* 0x0000000810007824 */ /* 0x000fe200078e0205 */
[----:B------:R2:W-:Y:S01]  /*0b50*/  LDGSTS.E.BYPASS.LTC128B.128 [R131+0x1800], [R18.64+0x40] ;  /* 0x0180004012837fae */ /* 0x0005e2000b901d46 */
[----:B------:R-:W-:Y:S01]  /*0b60*/  IMAD.WIDE.U32 R12, R95, c[0x0][0x1a0], RZ ;  /* 0x000068005f0c7a25 */ /* 0x000fe200078e00ff */
[----:B------:R-:W-:-:S02]  /*0b70*/  LOP3.LUT R8, R9, 0x8, R8, 0xf8, !PT ;  /* 0x0000000809087812 */ /* 0x000fc400078ef808 */
[----:B------:R2:W-:Y:S01]  /*0b80*/  LDGSTS.E.BYPASS.LTC128B.128 [R131+0x2800], [R18.64+0x80] ;  /* 0x0280008012837fae */ /* 0x0005e2000b901d46 */
[----:B------:R-:W-:Y:S01]  /*0b90*/  IMAD.SHL.U32 R5, R3, 0x40, RZ ;  /* 0x0000004003057824 */ /* 0x000fe200078e00ff */
[----:B------:R-:W-:Y:S01]  /*0ba0*/  SHF.R.U32.HI R9, RZ, 0x3, R9 ;  /* 0x00000003ff097819 */ /* 0x000fe20000011609 */
[----:B------:R-:W-:Y:S01]  /*0bb0*/  IMAD.SHL.U32 R6, R6, 0x20, RZ ;  /* 0x0000002006067824 */ /* 0x000fe200078e00ff */
[----:B------:R1:W-:Y:S01]  /*0bc0*/  LDGSTS.E.BYPASS.LTC128B.128 [R131+0x3000], [R20.64] ;  /* 0x0300000014837fae */ /* 0x0003e2000b901d46 */
[----:B------:R-:W-:Y:S01]  /*0bd0*/  IMAD.IADD R13, R13, 0x1, R11 ;  /* 0x000000010d0d7824 */ /* 0x000fe200078e020b */
[----:B------:R-:W-:Y:S01]  /*0be0*/  LEA R11, P0, R12, R132, 0x6 ;  /* 0x000000840c0b7211 */ /* 0x000fe200078030ff */
[----:B------:R-:W-:Y:S01]  /*0bf0*/  IMAD.SHL.U32 R16, R16, 0x8, RZ ;  /* 0x0000000810107824 */ /* 0x000fe200078e00ff */
[----:B------:R1:W-:Y:S01]  /*0c00*/  LDGSTS.E.BYPASS.LTC128B.128 [R131+0x4000], [R20.64+0x40] ;  /* 0x0400004014837fae */ /* 0x0003e2000b901d46 */
[----:B------:R-:W-:Y:S01]  /*0c10*/  IMAD.IADD R126, R133, 0x1, R15 ;  /* 0x00000001857e7824 */ /* 0x000fe200078e020f */
[----:B------:R-:W-:-:S02]  /*0c20*/  LOP3.LUT R5, R5, 0xc0, RZ, 0xc0, !PT ;  /* 0x000000c005057812 */ /* 0x000fc400078ec0ff */
[----:B------:R1:W-:Y:S01]  /*0c30*/  LDGSTS.E.BYPASS.LTC128B.128 [R131+0x5000], [R20.64+0x80] ;  /* 0x0500008014837fae */ /* 0x0003e2000b901d46 */
[----:B------:R-:W-:Y:S02]  /*0c40*/  LOP3.LUT R6, R6, 0xffffff00, RZ, 0xc0, !PT ;  /* 0xffffff0006067812 */ /* 0x000fe400078ec0ff */
[----:B------:R-:W-:Y:S01]  /*0c50*/  LOP3.LUT R9, R8, R9, RZ, 0x3c, !PT ;  /* 0x0000000908097212 */ /* 0x000fe200078e3cff */
[----:B------:R3:W-:Y:S01]  /*0c60*/  LDGSTS.E.BYPASS.LTC128B.128 [R131+0x3800], [R24.64] ;  /* 0x0380000018837fae */ /* 0x0007e2000b901d46 */
[----:B------:R-:W-:Y:S01]  /*0c70*/  LEA.HI.X R8, R12, R126, R13, 0x6, P0 ;  /* 0x0000007e0c087211 */ /* 0x000fe200000f340d */
[----:B------:R-:W-:Y:S01]  /*0c80*/  IMAD R12, R97, 0x200, R6 ;  /* 0x00000200610c7824 */ /* 0x000fe200078e0206 */
[----:B------:R-:W-:Y:S01]  /*0c90*/  LOP3.LUT R16, R5, 0x8, R16, 0xf8, !PT ;  /* 0x0000000805107812 */ /* 0x000fe200078ef810 */
[----:B------:R3:W-:Y:S01]  /*0ca0*/  LDGSTS.E.BYPASS.LTC128B.128 [R131+0x4800], [R24.64+0x40] ;  /* 0x0480004018837fae */ /* 0x0007e2000b901d46 */
[----:B------:R-:W-:Y:S01]  /*0cb0*/  SHF.R.U32.HI R5, RZ, 0x3, R5 ;  /* 0x00000003ff057819 */ /* 0x000fe20000011605 */
[----:B------:R-:W-:Y:S01]  /*0cc0*/  IMAD.U32 R0, R0, 0x20, R9 ;  /* 0x0000002000007824 */ /* 0x000fe200078e0009 */
[C---:B------:R-:W-:Y:S01]  /*0cd0*/  LEA R14, P0, R11.reuse, c[0x0][0x170], 0x1 ;  /* 0x00005c000b0e7a11 */ /* 0x040fe200078008ff */
[----:B------:R3:W-:Y:S01]  /*0ce0*/  LDGSTS.E.BYPASS.LTC128B.128 [R131+0x5800], [R24.64+0x80] ;  /* 0x0580008018837fae */ /* 0x0007e2000b901d46 */
[----:B------:R-:W-:Y:S01]  /*0cf0*/  LOP3.LUT R5, R16, R5, RZ, 0x3c, !PT ;  /* 0x0000000510057212 */ /* 0x000fe200078e3cff */
[----:B------:R-:W-:Y:S01]  /*0d00*/  IMAD.SHL.U32 R99, R0, 0x2, RZ ;  /* 0x0000000200637824 */ /* 0x000fe200078e00ff */
[----:B------:R-:W-:Y:S01]  /*0d10*/  LEA.HI.X R15, R11, c[0x0][0x174], R8, 0x1, P0 ;  /* 0x00005d000b0f7a11 */ /* 0x000fe200000f0c08 */
[----:B------:R-:W0:Y:S01]  /*0d20*/  LDGDEPBAR ;  /* 0x00000000000079af */ /* 0x000e220000000000 */
[----:B------:R-:W-:Y:S01]  /*0d30*/  IMAD R8, R7, 0x20, R12 ;  /* 0x0000002007087824 */ /* 0x000fe200078e020c */
[----:B------:R-:W-:-:S02]  /*0d40*/  IADD3 R10, P0, R130, R14, RZ ;  /* 0x0000000e820a7210 */ /* 0x000fc40007f1e0ff */
[----:B------:R-:W-:Y:S01]  /*0d50*/  LOP3.LUT P1, RZ, R3, 0x2, RZ, 0xc0, !PT ;  /* 0x0000000203ff7812 */ /* 0x000fe2000782c0ff */
[----:B------:R-:W-:Y:S01]  /*0d60*/  IMAD.IADD R125, R5, 0x1, R8 ;  /* 0x00000001057d7824 */ /* 0x000fe200078e0208 */
[----:B------:R-:W-:Y:S01]  /*0d70*/  LEA R124, R0, 0x3000, 0x1 ;  /* 0x00003000007c7811 */ /* 0x000fe200078e08ff */
[----:B------:R-:W-:Y:S01]  /*0d80*/  IMAD.X R11, R129, 0x1, R15, P0 ;  /* 0x00000001810b7824 */ /* 0x000fe200000e060f */
[----:B------:R-:W-:Y:S01]  /*0d90*/  LOP3.LUT P0, RZ, R4, 0x2, RZ, 0xc0, !PT ;  /* 0x0000000204ff7812 */ /* 0x000fe2000780c0ff */
[----:B------:R-:W-:Y:S02]  /*0da0*/  IMAD.SHL.U32 R125, R125, 0x2, RZ ;  /* 0x000000027d7d7824 */ /* 0x000fe400078e00ff */
[----:B------:R-:W-:-:S05]  /*0db0*/  IMAD.MOV.U32 R4, RZ, RZ, 0x20 ;  /* 0x00000020ff047424 */ /* 0x000fca00078e00ff */
[C---:B------:R-:W-:Y:S02]  /*0dc0*/  SEL R3, R4.reuse, 0xffffffe0, !P0 ;  /* 0xffffffe004037807 */ /* 0x040fe40004000000 */
[----:B------:R-:W-:-:S03]  /*0dd0*/  SEL R4, R4, 0xffffffe0, !P1 ;  /* 0xffffffe004047807 */ /* 0x000fc60004800000 */
[----:B------:R-:W-:Y:S02]  /*0de0*/  IMAD.IADD R122, R124, 0x1, R3 ;  /* 0x000000017c7a7824 */ /* 0x000fe400078e0203 */
[----:B------:R-:W-:Y:S01]  /*0df0*/  IMAD.IADD R123, R125, 0x1, R4 ;  /* 0x000000017d7b7824 */ /* 0x000fe200078e0204 */
[----:B------:R-:W-:-:S04]  /*0e00*/  DEPBAR.LE SB0, 0x0 ;  /* 0x000080000000791a */ /* 0x000fc80000000000 */
[----:B------:R-:W-:Y:S06]  /*0e10*/  BAR.SYNC.DEFER_BLOCKING 0x0 ;  /* 0x0000000000007b1d */ /* 0x000fec0000010000 */
        /* <DEDUP_REMOVED lines=10> */
[----:B-1----:R-:W2:Y:S04]  /*0ec0*/  LDSM.16.M88.4 R20, [R99+0x3000] ;  /* 0x003000006314783b */ /* 0x002ea80000000200 */
[----:B------:R-:W-:Y:S04]  /*0ed0*/  LDSM.16.M88.4 R76, [R123] ;  /* 0x000000007b4c783b */ /* 0x000fe80000000200 */
[----:B---3--:R-:W-:Y:S04]  /*0ee0*/  LDSM.16.M88.4 R24, [R122] ;  /* 0x000000007a18783b */ /* 0x008fe80000000200 */
[----:B------:R-:W1:Y:S04]  /*0ef0*/  LDSM.16.M88.4 R36, [R99+0x3400] ;  /* 0x003400006324783b */ /* 0x000e680000000200 */
[----:B------:R-:W-:Y:S04]  /*0f00*/  LDSM.16.M88.4 R60, [R125+0x1000] ;  /* 0x001000007d3c783b */ /* 0x000fe80000000200 */
[----:B------:R-:W-:Y:S04]  /*0f10*/  LDSM.16.M88.4 R56, [R99+0x4000] ;  /* 0x004000006338783b */ /* 0x000fe80000000200 */
[----:B------:R-:W3:Y:S04]  /*0f20*/  LDSM.16.M88.4 R48, [R99+0x3800] ;  /* 0x003800006330783b */ /* 0x000ee80000000200 */
[----:B----4-:R-:W4:Y:S04]  /*0f30*/  LDSM.16.M88.4 R12, [R99+0x3c00] ;  /* 0x003c0000630c783b */ /* 0x010f280000000200 */
[----:B-----5:R-:W5:Y:S04]  /*0f40*/  LDSM.16.M88.4 R8, [R122+0x400] ;  /* 0x000400007a08783b */ /* 0x020f680000000200 */
[----:B------:R-:W-:Y:S01]  /*0f50*/  LDSM.16.M88.4 R44, [R123+0x1000] ;  /* 0x001000007b2c783b */ /* 0x000fe20000000200 */
[C---:B--2---:R-:W-:Y:S03]  /*0f60*/  HMMA.16816.F32 R16, R64.reuse, R20, RZ ;  /* 0x000000144010723c */ /* 0x044fe600000018ff */
[----:B------:R-:W2:Y:S04]  /*0f70*/  LDSM.16.M88.4 R40, [R122+0x1000] ;  /* 0x001000007a28783b */ /* 0x000ea80000000200 */
[----:B------:R-:W2:Y:S01]  /*0f80*/  LDSM.16.M88.4 R88, [R122+0x800] ;  /* 0x000800007a58783b */ /* 0x000ea20000000200 */
[C---:B------:R-:W-:Y:S03]  /*0f90*/  HMMA.16816.F32 R20, R64.reuse, R22, RZ ;  /* 0x000000164014723c */ /* 0x040fe600000018ff */
[----:B------:R-:W2:Y:S04]  /*0fa0*/  LDSM.16.M88.4 R32, [R99+0x4400] ;  /* 0x004400006320783b */ /* 0x000ea80000000200 */
[----:B------:R-:W-:Y:S01]  /*0fb0*/  LDSM.16.M88.4 R84, [R122+0x1400] ;  /* 0x001400007a54783b */ /* 0x000fe20000000200 */
[----:B-1----:R-:W-:Y:S03]  /*0fc0*/  HMMA.16816.F32 R28, R64, R36, RZ ;  /* 0x00000024401c723c */ /* 0x002fe600000018ff */
[----:B------:R-:W-:Y:S04]  /*0fd0*/  LDSM.16.M88.4 R80, [R122+0x2000] ;  /* 0x002000007a50783b */ /* 0x000fe80000000200 */
[----:B------:R-:W-:Y:S01]  /*0fe0*/  LDSM.16.M88.4 R72, [R122+0xc00] ;  /* 0x000c00007a48783b */ /* 0x000fe20000000200 */
[C---:B------:R-:W-:Y:S03]  /*0ff0*/  HMMA.16816.F32 R16, R76.reuse, R24, R16 ;  /* 0x000000184c10723c */ /* 0x040fe60000001810 */
[----:B------:R-:W0:Y:S05]  /*1000*/  LDGDEPBAR ;  /* 0x00000000000079af */ /* 0x000e2a0000000000 */
[----:B------:R-:W-:Y:S01]  /*1010*/  HMMA.16816.F32 R20, R76, R26, R20 ;  /* 0x0000001a4c14723c */ /* 0x000fe20000001814 */
[----:B------:R-:W-:Y:S07]  /*1020*/  LDSM.16.M88.4 R24, [R99+0x5000] ;  /* 0x005000006318783b */ /* 0x000fee0000000200 */
[----:B---3--:R-:W-:Y:S08]  /*1030*/  HMMA.16816.F32 R52, R64, R48, RZ ;  /* 0x000000304034723c */ /* 0x008ff000000018ff */
[----:B------:R-:W-:Y:S08]  /*1040*/  HMMA.16816.F32 R16, R60, R56, R16 ;  /* 0x000000383c10723c */ /* 0x000ff00000001810 */
[C---:B------:R-:W-:Y:S08]  /*1050*/  HMMA.16816.F32 R36, R64.reuse, R38, RZ ;  /* 0x000000264024723c */ /* 0x040ff000000018ff */
[C---:B------:R-:W-:Y:S08]  /*1060*/  HMMA.16816.F32 R48, R64.reuse, R50, RZ ;  /* 0x000000324030723c */ /* 0x040ff000000018ff */
[C---:B----4-:R-:W-:Y:S08]  /*1070*/  HMMA.16816.F32 R68, R64.reuse, R12, RZ ;  /* 0x0000000c4044723c */ /* 0x050ff000000018ff */
[----:B------:R-:W-:Y:S01]  /*1080*/  HMMA.16816.F32 R64, R64, R14, RZ ;  /* 0x0000000e4040723c */ /* 0x000fe200000018ff */
[----:B------:R-:W1:Y:S07]  /*1090*/  LDSM.16.M88.4 R12, [R125+0x2000] ;  /* 0x002000007d0c783b */ /* 0x000e6e0000000200 */
[----:B-----5:R-:W-:Y:S08]  /*10a0*/  HMMA.16816.F32 R28, R76, R8, R28 ;  /* 0x000000084c1c723c */ /* 0x020ff0000000181c */
[----:B------:R-:W-:Y:S01]  /*10b0*/  HMMA.16816.F32 R20, R60, R58, R20 ;  /* 0x0000003a3c14723c */ /* 0x000fe20000001814 */
[----:B------:R-:W3:Y:S07]  /*10c0*/  LDSM.16.M88.4 R56, [R99+0x4800] ;  /* 0x004800006338783b */ /* 0x000eee0000000200 */
[----:B--2---:R-:W-:Y:S08]  /*10d0*/  HMMA.16816.F32 R16, R44, R40, R16 ;  /* 0x000000282c10723c */ /* 0x004ff00000001810 */
[C---:B------:R-:W-:Y:S01]  /*10e0*/  HMMA.16816.F32 R36, R76.reuse, R10, R36 ;  /* 0x0000000a4c24723c */ /* 0x040fe20000001824 */
[----:B------:R-:W2:Y:S07]  /*10f0*/  LDSM.16.M88.4 R8, [R123+0x2000] ;  /* 0x002000007b08783b */ /* 0x000eae0000000200 */
[----:B------:R-:W-:Y:S08]  /*1100*/  HMMA.16816.F32 R52, R76, R88, R52 ;  /* 0x000000584c34723c */ /* 0x000ff00000001834 */
[----:B------:R-:W-:Y:S08]  /*1110*/  HMMA.16816.F32 R28, R60, R32, R28 ;  /* 0x000000203c1c723c */ /* 0x000ff0000000181c */
[----:B------:R-:W-:Y:S01]  /*1120*/  HMMA.16816.F32 R20, R44, R42, R20 ;  /* 0x0000002a2c14723c */ /* 0x000fe20000001814 */
[----:B------:R-:W-:Y:S07]  /*1130*/  LDSM.16.M88.4 R40, [R122+0x1800] ;  /* 0x001800007a28783b */ /* 0x000fee0000000200 */
[----:B-1----:R-:W-:Y:S08]  /*1140*/  HMMA.16816.F32 R16, R12, R24, R16 ;  /* 0x000000180c10723c */ /* 0x002ff00000001810 */
[----:B------:R-:W-:Y:S01]  /*1150*/  HMMA.16816.F32 R36, R60, R34, R36 ;  /* 0x000000223c24723c */ /* 0x000fe20000001824 */
[----:B------:R-:W1:Y:S07]  /*1160*/  LDSM.16.M88.4 R32, [R99+0x5400] ;  /* 0x005400006320783b */ /* 0x000e6e0000000200 */
[----:B------:R-:W-:Y:S08]  /*1170*/  HMMA.16816.F32 R28, R44, R84, R28 ;  /* 0x000000542c1c723c */ /* 0x000ff0000000181c */
[----:B---3--:R-:W-:Y:S08]  /*1180*/  HMMA.16816.F32 R52, R60, R56, R52 ;  /* 0x000000383c34723c */ /* 0x008ff00000001834 */
[----:B------:R-:W-:Y:S01]  /*1190*/  HMMA.16816.F32 R20, R12, R26, R20 ;  /* 0x0000001a0c14723c */ /* 0x000fe20000001814 */
[----:B------:R-:W3:Y:S07]  /*11a0*/  LDSM.16.M88.4 R24, [R122+0x2400] ;  /* 0x002400007a18783b */ /* 0x000eee0000000200 */
[----:B--2---:R-:W-:Y:S08]  /*11b0*/  HMMA.16816.F32 R16, R8, R80, R16 ;  /* 0x000000500810723c */ /* 0x004ff00000001810 */
[----:B------:R-:W-:Y:S08]  /*11c0*/  HMMA.16816.F32 R48, R76, R90, R48 ;  /* 0x0000005a4c30723c */ /* 0x000ff00000001830 */
[----:B-1----:R-:W-:Y:S08]  /*11d0*/  HMMA.16816.F32 R28, R12, R32, R28 ;  /* 0x000000200c1c723c */ /* 0x002ff0000000181c */
[----:B------:R-:W-:Y:S01]  /*11e0*/  HMMA.16816.F32 R52, R44, R40, R52 ;  /* 0x000000282c34723c */ /* 0x000fe20000001834 */
[----:B------:R-:W-:-:S02]  /*11f0*/  FMUL.FTZ R0, R16, c[0x0][0x2ec] ;  /* 0x0000bb0010007a20 */ /* 0x000fc40000410000 */
[----:B------:R-:W-:Y:S02]  /*1200*/  FMUL.FTZ R56, R17, c[0x0][0x2ec] ;  /* 0x0000bb0011387a20 */ /* 0x000fe40000410000 */
[----:B------:R-:W-:Y:S02]  /*1210*/  FMUL.FTZ R3, R18, c[0x0][0x2ec] ;  /* 0x0000bb0012037a20 */ /* 0x000fe40000410000 */
[----:B------:R-:W-:Y:S01]  /*1220*/  FMUL.FTZ R40, R19, c[0x0][0x2ec] ;  /* 0x0000bb0013287a20 */ /* 0x000fe20000410000 */
[----:B------:R-:W-:Y:S01]  /*1230*/  HMMA.16816.F32 R20, R8, R82, R20 ;  /* 0x000000520814723c */ /* 0x000fe20000001814 */
[----:B------:R-:W1:Y:S01]  /*1240*/  LDSM.16.M88.4 R16, [R99+0x4c00] ;  /* 0x004c00006310783b */ /* 0x000e620000000200 */
[----:B------:R-:W2:Y:S03]  /*1250*/  MUFU.TANH R56, R56 ;  /* 0x0000003800387308 */ /* 0x000ea60000002400 */
[----:B------:R-:W-:Y:S03]  /*1260*/  LDSM.16.M88.4 R80, [R99+0x5800] ;  /* 0x005800006350783b */ /* 0x000fe60000000200 */
[----:B------:R-:W-:Y:S02]  /*1270*/  HMMA.16816.F32 R36, R44, R86, R36 ;  /* 0x000000562c24723c */ /* 0x000fe40000001824 */
[----:B------:R-:W4:Y:S06]  /*1280*/  MUFU.TANH R40, R40 ;  /* 0x0000002800287308 */ /* 0x000f2c0000002400 */
[----:B------:R-:W-:Y:S02]  /*1290*/  HMMA.16816.F32 R68, R76, R72, R68 ;  /* 0x000000484c44723c */ /* 0x000fe40000001844 */
[----:B------:R-:W-:Y:S06]  /*12a0*/  MUFU.TANH R0, R0 ;  /* 0x0000000000007308 */ /* 0x000fec0000002400 */
[----:B------:R-:W-:Y:S01]  /*12b0*/  HMMA.16816.F32 R48, R60, R58, R48 ;  /* 0x0000003a3c30723c */ /* 0x000fe20000001830 */
[----:B------:R-:W-:Y:S01]  /*12c0*/  FMUL.FTZ R41, R22, c[0x0][0x2ec] ;  /* 0x0000bb0016297a20 */ /* 0x000fe20000410000 */
[----:B------:R-:W-:Y:S01]  /*12d0*/  MUFU.TANH R3, R3 ;  /* 0x0000000300037308 */ /* 0x000fe20000002400 */
[----:B------:R-:W-:-:S05]  /*12e0*/  FMUL.FTZ R57, R23, c[0x0][0x2ec] ;  /* 0x0000bb0017397a20 */ /* 0x000fca0000410000 */
[----:B---3--:R-:W-:Y:S02]  /*12f0*/  HMMA.16816.F32 R28, R8, R24, R28 ;  /* 0x00000018081c723c */ /* 0x008fe4000000181c */
[----:B------:R-:W-:Y:S05]  /*1300*/  MUFU.TANH R41, R41 ;  /* 0x0000002900297308 */ /* 0x000fea0000002400 */
[----:B------:R-:W-:Y:S01]  /*1310*/  FMUL.FTZ R24, R20, c[0x0][0x2ec] ;  /* 0x0000bb0014187a20 */ /* 0x000fe20000410000 */
[----:B------:R-:W-:Y:S01]  /*1320*/  HMMA.16816.F32 R64, R76, R74, R64 ;  /* 0x0000004a4c40723c */ /* 0x000fe20000001840 */
[----:B------:R-:W-:Y:S01]  /*1330*/  FMUL.FTZ R25, R21, c[0x0][0x2ec] ;  /* 0x0000bb0015197a20 */ /* 0x000fe20000410000 */
[----:B------:R-:W-:Y:S01]  /*1340*/  MUFU.TANH R57, R57 ;  /* 0x0000003900397308 */ /* 0x000fe20000002400 */
[----:B------:R-:W3:Y:S05]  /*1350*/  LDSM.16.M88.4 R20, [R122+0x1c00] ;  /* 0x001c00007a14783b */ /* 0x000eea0000000200 */
[----:B------:R-:W-:Y:S01]  /*1360*/  HMMA.16816.F32 R36, R12, R34, R36 ;  /* 0x000000220c24723c */ /* 0x000fe20000001824 */
[----:B------:R-:W-:Y:S01]  /*1370*/  LDSM.16.M88.4 R32, [R122+0x2800] ;  /* 0x002800007a20783b */ /* 0x000fe20000000200 */
[----:B------:R-:W5:Y:S06]  /*1380*/  MUFU.TANH R24, R24 ;  /* 0x0000001800187308 */ /* 0x000f6c0000002400 */
[----:B-1----:R-:W-:Y:S02]  /*1390*/  HMMA.16816.F32 R68, R60, R16, R68 ;  /* 0x000000103c44723c */ /* 0x002fe40000001844 */
[----:B------:R-:W1:Y:S06]  /*13a0*/  MUFU.TANH R25, R25 ;  /* 0x0000001900197308 */ /* 0x000e6c0000002400 */
[----:B------:R-:W-:Y:S08]  /*13b0*/  HMMA.16816.F32 R48, R44, R42, R48 ;  /* 0x0000002a2c30723c */ /* 0x000ff00000001830 */
[----:B------:R-:W-:Y:S01]  /*13c0*/  HMMA.16816.F32 R64, R60, R18, R64 ;  /* 0x000000123c40723c */ /* 0x000fe20000001840 */
[----:B------:R-:W1:Y:S07]  /*13d0*/  LDSM.16.M88.4 R16, [R99+0x5c00] ;  /* 0x005c00006310783b */ /* 0x000e6e0000000200 */
[----:B------:R-:W-:Y:S07]  /*13e0*/  HMMA.16816.F32 R36, R8, R26, R36 ;  /* 0x0000001a0824723c */ /* 0x000fee0000001824 */
[----:B------:R-:W-:Y:S01]  /*13f0*/  FMUL.FTZ R27, R29, c[0x0][0x2ec] ;  /* 0x0000bb001d1b7a20 */ /* 0x000fe20000410000 */
[----:B---3--:R-:W-:Y:S01]  /*1400*/  HMMA.16816.F32 R68, R44, R20, R68 ;  /* 0x000000142c44723c */ /* 0x008fe20000001844 */
[----:B------:R-:W-:-:S02]  /*1410*/  FMUL.FTZ R29, R31, c[0x0][0x2ec] ;  /* 0x0000bb001f1d7a20 */ /* 0x000fc40000410000 */
[----:B------:R-:W-:Y:S02]  /*1420*/  FMUL.FTZ R26, R28, c[0x0][0x2ec] ;  /* 0x0000bb001c1a7a20 */ /* 0x000fe40000410000 */
[----:B------:R-:W-:Y:S01]  /*1430*/  FMUL.FTZ R28, R30, c[0x0][0x2ec] ;  /* 0x0000bb001e1c7a20 */ /* 0x000fe20000410000 */
[----:B------:R-:W-:Y:S02]  /*1440*/  MUFU.TANH R27, R27 ;  /* 0x0000001b001b7308 */ /* 0x000fe40000002400 */
[----:B------:R-:W-:Y:S06]  /*1450*/  HMMA.16816.F32 R48, R12, R82, R48 ;  /* 0x000000520c30723c */ /* 0x000fec0000001830 */
[----:B------:R-:W3:Y:S02]  /*1460*/  MUFU.TANH R26, R26 ;  /* 0x0000001a001a7308 */ /* 0x000ee40000002400 */
[----:B------:R-:W-:Y:S01]  /*1470*/  HMMA.16816.F32 R64, R44, R22, R64 ;  /* 0x000000162c40723c */ /* 0x000fe20000001840 */
[----:B------:R-:W2:Y:S01]  /*1480*/  LDSM.16.M88.4 R20, [R122+0x2c00] ;  /* 0x002c00007a14783b */ /* 0x000ea20000000200 */
[----:B------:R-:W-:Y:S01]  /*1490*/  FMUL.FTZ R31, R37, c[0x0][0x2ec] ;  /* 0x0000bb00251f7a20 */ /* 0x000fe20000410000 */
[----:B------:R-:W-:Y:S01]  /*14a0*/  LOP3.LUT R37, R96, 0xffffffe0, RZ, 0xc0, !PT ;  /* 0xffffffe060257812 */ /* 0x000fe200078ec0ff */
[----:B------:R-:W-:Y:S01]  /*14b0*/  FMUL.FTZ R30, R36, c[0x0][0x2ec] ;  /* 0x0000bb00241e7a20 */ /* 0x000fe20000410000 */
[----:B------:R-:W-:Y:S01]  /*14c0*/  SHF.R.S32.HI R96, RZ, 0x1f, R96 ;  /* 0x0000001fff607819 */ /* 0x000fe20000011460 */
[----:B------:R-:W2:Y:S01]  /*14d0*/  MUFU.TANH R28, R28 ;  /* 0x0000001c001c7308 */ /* 0x000ea20000002400 */
[----:B------:R-:W-:-:S04]  /*14e0*/  DEPBAR.LE SB0, 0x0 ;  /* 0x000080000000791a */ /* 0x000fc80000000000 */
[C---:B------:R-:W-:Y:S01]  /*14f0*/  HMMA.16816.F32 R52, R12.reuse, R80, R52 ;  /* 0x000000500c34723c */ /* 0x040fe20000001834 */
[----:B------:R-:W-:Y:S01]  /*1500*/  IMAD.IADD R37, R94, 0x1, -R37 ;  /* 0x000000015e257824 */ /* 0x000fe200078e0a25 */
[----:B------:R-:W-:Y:S01]  /*1510*/  LEA.HI R96, R96, R97, RZ, 0x2 ;  /* 0x0000006160607211 */ /* 0x000fe200078f10ff */
[----:B------:R-:W-:Y:S01]  /*1520*/  IMAD.SHL.U32 R94, R94, 0x2, RZ ;  /* 0x000000025e5e7824 */ /* 0x000fe200078e00ff */
[----:B------:R-:W2:Y:S02]  /*1530*/  MUFU.TANH R29, R29 ;  /* 0x0000001d001d7308 */ /* 0x000ea40000002400 */
[----:B------:R-:W-:Y:S02]  /*1540*/  SHF.R.S32.HI R36, RZ, 0x1f, R37 ;  /* 0x0000001fff247819 */ /* 0x000fe40000011425 */
[----:B-1----:R-:W-:Y:S01]  /*1550*/  HMMA.16816.F32 R68, R12, R16, R68 ;  /* 0x000000100c44723c */ /* 0x002fe20000001844 */
[----:B------:R-:W-:Y:S02]  /*1560*/  LOP3.LUT R94, R94, 0x6, RZ, 0xc0, !PT ;  /* 0x000000065e5e7812 */ /* 0x000fe400078ec0ff */
[----:B------:R-:W-:Y:S01]  /*1570*/  LEA.HI R36, R36, R37, RZ, 0x2 ;  /* 0x0000002524247211 */ /* 0x000fe200078f10ff */
[----:B------:R-:W1:Y:S01]  /*1580*/  MUFU.TANH R30, R30 ;  /* 0x0000001e001e7308 */ /* 0x000e620000002400 */
[----:B------:R-:W-:Y:S01]  /*1590*/  LOP3.LUT R96, R96, 0xfffffffc, RZ, 0xc0, !PT ;  /* 0xfffffffc60607812 */ /* 0x000fe200078ec0ff */
[----:B------:R-:W-:Y:S01]  /*15a0*/  IMAD R95, R95, 0x40, R94 ;  /* 0x000000405f5f7824 */ /* 0x000fe200078e025e */
[----:B------:R-:W-:Y:S01]  /*15b0*/  SHF.R.S32.HI R138, RZ, 0x2, R36 ;  /* 0x00000002ff8a7819 */ /* 0x000fe20000011424 */
[----:B------:R-:W-:Y:S01]  /*15c0*/  HMMA.16816.F32 R48, R8, R34, R48 ;  /* 0x000000220830723c */ /* 0x000fe20000001830 */
[----:B------:R-:W-:-:S02]  /*15d0*/  IMAD R36, R7, 0x20, R6 ;  /* 0x0000002007247824 */ /* 0x000fc400078e0206 */
[C---:B------:R-:W-:Y:S01]  /*15e0*/  IADD3 R7, R95.reuse, 0x8, RZ ;  /* 0x000000085f077810 */ /* 0x040fe20007ffe0ff */
[----:B------:R-:W1:Y:S01]  /*15f0*/  MUFU.TANH R31, R31 ;  /* 0x0000001f001f7308 */ /* 0x000e620000002400 */
[----:B------:R-:W-:Y:S01]  /*1600*/  IADD3 R37, R95, 0x29, RZ ;  /* 0x000000295f257810 */ /* 0x000fe20007ffe0ff */
[C---:B------:R-:W-:Y:S02]  /*1610*/  IMAD.IADD R139, R97.reuse, 0x1, -R96 ;  /* 0x00000001618b7824 */ /* 0x040fe400078e0a60 */
[----:B------:R-:W-:Y:S01]  /*1620*/  IMAD R35, R97, 0x10, R98 ;  /* 0x0000001061237824 */ /* 0x000fe200078e0262 */
[----:B------:R-:W-:Y:S01]  /*1630*/  HMMA.16816.F32 R52, R8, R32, R52 ;  /* 0x000000200834723c */ /* 0x000fe20000001834 */
[----:B------:R-:W-:-:S03]  /*1640*/  IMAD.IADD R121, R5, 0x1, R36 ;  /* 0x0000000105797824 */ /* 0x000fc600078e0224 */
[----:B------:R-:W-:Y:S02]  /*1650*/  IADD3 R16, R35, 0x1, R138 ;  /* 0x0000000123107810 */ /* 0x000fe40007ffe08a */
[----:B------:R-:W-:Y:S01]  /*1660*/  IADD3 R35, R95, 0x1, RZ ;  /* 0x000000015f237810 */ /* 0x000fe20007ffe0ff */
[----:B------:R-:W-:Y:S01]  /*1670*/  FMUL.FTZ R32, R38, c[0x0][0x2ec] ;  /* 0x0000bb0026207a20 */ /* 0x000fe20000410000 */
[----:B------:R-:W-:Y:S01]  /*1680*/  HMMA.16816.F32 R64, R12, R18, R64 ;  /* 0x000000120c40723c */ /* 0x000fe20000001840 */
[----:B------:R-:W-:Y:S01]  /*1690*/  IADD3 R38, R93, -c[0x0][0x214], R16 ;  /* 0x800085005d267a10 */ /* 0x000fe20007ffe010 */
[----:B------:R-:W-:-:S03]  /*16a0*/  FMUL.FTZ R33, R39, c[0x0][0x2ec] ;  /* 0x0000bb0027217a20 */ /* 0x000fc60000410000 */
[----:B------:R-:W-:Y:S01]  /*16b0*/  IADD3 R38, R38, c[0x0][0x2e8], RZ ;  /* 0x0000ba0026267a10 */ /* 0x000fe20007ffe0ff */
[----:B------:R-:W1:Y:S01]  /*16c0*/  MUFU.TANH R32, R32 ;  /* 0x0000002000207308 */ /* 0x000e620000002400 */
[----:B------:R-:W-:Y:S01]  /*16d0*/  FMUL.FTZ R50, R50, c[0x0][0x2ec] ;  /* 0x0000bb0032327a20 */ /* 0x000fe20000410000 */
[C---:B--2---:R-:W-:Y:S01]  /*16e0*/  HMMA.16816.F32 R68, R8.reuse, R20, R68 ;  /* 0x000000140844723c */ /* 0x044fe20000001844 */
[----:B------:R-:W-:Y:S01]  /*16f0*/  IADD3 R34, R38, 0x8, RZ ;  /* 0x0000000826227810 */ /* 0x000fe20007ffe0ff */
[----:B------:R-:W-:Y:S01]  /*1700*/  FMUL.FTZ R48, R48, c[0x0][0x2ec] ;  /* 0x0000bb0030307a20 */ /* 0x000fe20000410000 */
[-C--:B------:R-:W-:Y:S01]  /*1710*/  IMNMX R38, R38, R93.reuse, PT ;  /* 0x0000005d26267217 */ /* 0x080fe20003800200 */
[----:B------:R-:W-:Y:S01]  /*1720*/  FMUL.FTZ R51, R51, c[0x0][0x2ec] ;  /* 0x0000bb0033337a20 */ /* 0x000fe20000410000 */
[----:B------:R-:W-:Y:S01]  /*1730*/  IMNMX R34, R34, R93, PT ;  /* 0x0000005d22227217 */ /* 0x000fe20003800200 */
[----:B------:R-:W2:Y:S01]  /*1740*/  MUFU.TANH R100, R50 ;  /* 0x0000003200647308 */ /* 0x000ea20000002400 */
[-C--:B------:R-:W-:Y:S01]  /*1750*/  ISETP.GE.AND P2, PT, R35, R38.reuse, PT ;  /* 0x000000262300720c */ /* 0x080fe20003f46270 */
[----:B------:R-:W-:Y:S01]  /*1760*/  FMUL.FTZ R17, R55, c[0x0][0x2ec] ;  /* 0x0000bb0037117a20 */ /* 0x000fe20000410000 */
[C---:B------:R-:W-:Y:S01]  /*1770*/  ISETP.GE.AND P5, PT, R7.reuse, R38, PT ;  /* 0x000000260700720c */ /* 0x040fe20003fa6270 */
[----:B------:R-:W-:Y:S01]  /*1780*/  FMUL.FTZ R54, R54, c[0x0][0x2ec] ;  /* 0x0000bb0036367a20 */ /* 0x000fe20000410000 */
[-C--:B------:R-:W-:Y:S01]  /*1790*/  ISETP.GE.AND P6, PT, R7, R34.reuse, PT ;  /* 0x000000220700720c */ /* 0x080fe20003fc6270 */
[----:B------:R-:W-:Y:S01]  /*17a0*/  FMUL.FTZ R20, R49, c[0x0][0x2ec] ;  /* 0x0000bb0031147a20 */ /* 0x000fe20000410000 */
[C---:B------:R-:W-:Y:S01]  /*17b0*/  IADD3 R7, R95.reuse, 0x10, RZ ;  /* 0x000000105f077810 */ /* 0x040fe20007ffe0ff */
[----:B------:R-:W-:Y:S01]  /*17c0*/  MUFU.TANH R104, R51 ;  /* 0x0000003300687308 */ /* 0x000fe20000002400 */
[----:B------:R-:W-:Y:S01]  /*17d0*/  IADD3 R21, R95, 0x9, RZ ;  /* 0x000000095f157810 */ /* 0x000fe20007ffe0ff */
[----:B------:R-:W-:Y:S01]  /*17e0*/  HMMA.16816.F32 R64, R8, R22, R64 ;  /* 0x000000160840723c */ /* 0x000fe20000001840 */
[----:B------:R-:W-:Y:S01]  /*17f0*/  FSEL R15, R56, -INF , !P2 ;  /* 0xff800000380f7808 */ /* 0x000fe20005000000 */
[----:B------:R-:W-:Y:S01]  /*1800*/  FMUL.FTZ R52, R52, c[0x0][0x2ec] ;  /* 0x0000bb0034347a20 */ /* 0x000fe20000410000 */
[----:B------:R-:W-:Y:S01]  /*1810*/  ISETP.GE.AND P1, PT, R35, R34, PT ;  /* 0x000000222300720c */ /* 0x000fe20003f26270 */
[----:B------:R-:W-:Y:S01]  /*1820*/  FMUL.FTZ R53, R53, c[0x0][0x2ec] ;  /* 0x0000bb0035357a20 */ /* 0x000fe20000410000 */
[C---:B------:R-:W-:Y:S01]  /*1830*/  ISETP.GE.AND P3, PT, R7.reuse, R38, PT ;  /* 0x000000260700720c */ /* 0x040fe20003f66270 */
[----:B------:R-:W1:Y:S01]  /*1840*/  MUFU.TANH R35, R48 ;  /* 0x0000003000237308 */ /* 0x000e620000002400 */
[----:B------:R-:W-:Y:S01]  /*1850*/  ISETP.GE.AND P2, PT, R7, R34, PT ;  /* 0x000000220700720c */ /* 0x000fe20003f46270 */
[----:B------:R-:W-:Y:S01]  /*1860*/  FMUL.FTZ R71, R71, c[0x0][0x2ec] ;  /* 0x0000bb0047477a20 */ /* 0x000fe20000410000 */
[----:B------:R-:W-:Y:S01]  /*1870*/  IADD3 R7, R95, 0x11, RZ ;  /* 0x000000115f077810 */ /* 0x000fe20007ffe0ff */
[----:B------:R-:W-:Y:S01]  /*1880*/  FMUL.FTZ R68, R68, c[0x0][0x2ec] ;  /* 0x0000bb0044447a20 */ /* 0x000fe20000410000 */
[----:B------:R-:W-:Y:S01]  /*1890*/  ISETP.GE.AND P4, PT, R21, R38, PT ;  /* 0x000000261500720c */ /* 0x000fe20003f86270 */
[----:B------:R-:W-:Y:S01]  /*18a0*/  FMUL.FTZ R69, R69, c[0x0][0x2ec] ;  /* 0x0000bb0045457a20 */ /* 0x000fe20000410000 */
[----:B------:R-:W-:Y:S01]  /*18b0*/  ISETP.GE.AND P0, PT, R21, R34, PT ;  /* 0x000000221500720c */ /* 0x000fe20003f06270 */
[----:B------:R-:W-:Y:S01]  /*18c0*/  MUFU.TANH R88, R71 ;  /* 0x0000004700587308 */ /* 0x000fe20000002400 */
[----:B----4-:R-:W-:Y:S01]  /*18d0*/  FSEL R40, R40, -INF , !P1 ;  /* 0xff80000028287808 */ /* 0x010fe20004800000 */
[----:B------:R-:W-:Y:S01]  /*18e0*/  FMUL.FTZ R70, R70, c[0x0][0x2ec] ;  /* 0x0000bb0046467a20 */ /* 0x000fe20000410000 */
[----:B-----5:R-:W-:-:S02]  /*18f0*/  FSEL R21, R24, -INF , !P5 ;  /* 0xff80000018157808 */ /* 0x020fc40006800000 */
[C---:B------:R-:W-:Y:S02]  /*1900*/  ISETP.GE.AND P1, PT, R7.reuse, R38, PT ;  /* 0x000000260700720c */ /* 0x040fe40003f26270 */
[----:B------:R-:W-:Y:S01]  /*1910*/  ISETP.GE.AND P5, PT, R7, R34, PT ;  /* 0x000000220700720c */ /* 0x000fe20003fa6270 */
[----:B------:R-:W4:Y:S01]  /*1920*/  MUFU.TANH R33, R33 ;  /* 0x0000002100217308 */ /* 0x000f220000002400 */
[C---:B------:R-:W-:Y:S01]  /*1930*/  IADD3 R7, R95.reuse, 0x18, RZ ;  /* 0x000000185f077810 */ /* 0x040fe20007ffe0ff */
[----:B------:R-:W-:Y:S01]  /*1940*/  FMUL.FTZ R24, R64, c[0x0][0x2ec] ;  /* 0x0000bb0040187a20 */ /* 0x000fe20000410000 */
[----:B------:R-:W-:Y:S01]  /*1950*/  IADD3 R13, R95, 0x19, RZ ;  /* 0x000000195f0d7810 */ /* 0x000fe20007ffe0ff */
[----:B------:R-:W-:Y:S01]  /*1960*/  FMUL.FTZ R65, R65, c[0x0][0x2ec] ;  /* 0x0000bb0041417a20 */ /* 0x000fe20000410000 */
[----:B------:R-:W-:Y:S01]  /*1970*/  FSEL R14, R41, -INF , !P6 ;  /* 0xff800000290e7808 */ /* 0x000fe20007000000 */
[----:B------:R-:W-:Y:S01]  /*1980*/  FMUL.FTZ R66, R66, c[0x0][0x2ec] ;  /* 0x0000bb0042427a20 */ /* 0x000fe20000410000 */
[----:B------:R-:W-:Y:S01]  /*1990*/  FSEL R25, R25, -INF , !P4 ;  /* 0xff80000019197808 */ /* 0x000fe20006000000 */
[----:B------:R-:W5:Y:S01]  /*19a0*/  MUFU.TANH R16, R54 ;  /* 0x0000003600107308 */ /* 0x000f620000002400 */
[----:B------:R-:W-:-:S02]  /*19b0*/  ISETP.GE.AND P6, PT, R7, R38, PT ;  /* 0x000000260700720c */ /* 0x000fc40003fc6270 */
[----:B------:R-:W-:Y:S02]  /*19c0*/  ISETP.GE.AND P4, PT, R7, R34, PT ;  /* 0x000000220700720c */ /* 0x000fe40003f86270 */
[----:B------:R-:W-:Y:S02]  /*19d0*/  IADD3 R11, R95, 0x20, RZ ;  /* 0x000000205f0b7810 */ /* 0x000fe40007ffe0ff */
[----:B------:R-:W-:Y:S01]  /*19e0*/  FSEL R6, R57, -INF , !P0 ;  /* 0xff80000039067808 */ /* 0x000fe20004000000 */
[----:B------:R-:W1:Y:S01]  /*19f0*/  MUFU.TANH R17, R17 ;  /* 0x0000001100117308 */ /* 0x000e620000002400 */
[----:B---3--:R-:W-:Y:S02]  /*1a00*/  FSEL R7, R26, -INF , !P3 ;  /* 0xff8000001a077808 */ /* 0x008fe40005800000 */
[C---:B------:R-:W-:Y:S02]  /*1a10*/  ISETP.GE.AND P0, PT, R13.reuse, R38, PT ;  /* 0x000000260d00720c */ /* 0x040fe40003f06270 */
[----:B------:R-:W-:-:S02]  /*1a20*/  ISETP.GE.AND P3, PT, R13, R34, PT ;  /* 0x000000220d00720c */ /* 0x000fc40003f66270 */
[----:B------:R-:W-:Y:S01]  /*1a30*/  IADD3 R9, R95, 0x21, RZ ;  /* 0x000000215f097810 */ /* 0x000fe20007ffe0ff */
[----:B------:R-:W3:Y:S01]  /*1a40*/  MUFU.TANH R89, R52 ;  /* 0x0000003400597308 */ /* 0x000ee20000002400 */
[----:B------:R-:W-:Y:S02]  /*1a50*/  FSEL R12, R28, -INF , !P2 ;  /* 0xff8000001c0c7808 */ /* 0x000fe40005000000 */
[----:B------:R-:W-:Y:S02]  /*1a60*/  FSEL R13, R27, -INF , !P1 ;  /* 0xff8000001b0d7808 */ /* 0x000fe40004800000 */
[C---:B------:R-:W-:Y:S02]  /*1a70*/  ISETP.GE.AND P2, PT, R11.reuse, R38, PT ;  /* 0x000000260b00720c */ /* 0x040fe40003f46270 */
[----:B------:R-:W-:Y:S01]  /*1a80*/  ISETP.GE.AND P1, PT, R11, R34, PT ;  /* 0x000000220b00720c */ /* 0x000fe20003f26270 */
[----:B------:R-:W2:Y:S01]  /*1a90*/  MUFU.TANH R20, R20 ;  /* 0x0000001400147308 */ /* 0x000ea20000002400 */
[----:B------:R-:W-:-:S02]  /*1aa0*/  IADD3 R19, R95, 0x28, RZ ;  /* 0x000000285f137810 */ /* 0x000fc40007ffe0ff */
[----:B------:R-:W-:Y:S02]  /*1ab0*/  FSEL R22, R29, -INF , !P5 ;  /* 0xff8000001d167808 */ /* 0x000fe40006800000 */
[----:B-1----:R-:W-:Y:S02]  /*1ac0*/  FSEL R11, R30, -INF , !P6 ;  /* 0xff8000001e0b7808 */ /* 0x002fe40007000000 */
[C---:B------:R-:W-:Y:S01]  /*1ad0*/  ISETP.GE.AND P5, PT, R9.reuse, R38, PT ;  /* 0x000000260900720c */ /* 0x040fe20003fa6270 */
[----:B------:R-:W1:Y:S01]  /*1ae0*/  MUFU.TANH R87, R53 ;  /* 0x0000003500577308 */ /* 0x000e620000002400 */
[-C--:B------:R-:W-:Y:S02]  /*1af0*/  ISETP.GE.AND P6, PT, R9, R34.reuse, PT ;  /* 0x000000220900720c */ /* 0x080fe40003fc6270 */
[----:B------:R-:W-:Y:S02]  /*1b00*/  FSEL R9, R31, -INF , !P0 ;  /* 0xff8000001f097808 */ /* 0x000fe40004000000 */
[----:B------:R-:W-:-:S02]  /*1b10*/  ISETP.GE.AND P0, PT, R19, R34, PT ;  /* 0x000000221300720c */ /* 0x000fc40003f06270 */
[----:B------:R-:W-:Y:S01]  /*1b20*/  FSEL R10, R32, -INF , !P4 ;  /* 0xff800000200a7808 */ /* 0x000fe20006000000 */
[----:B------:R-:W1:Y:S01]  /*1b30*/  MUFU.TANH R93, R68 ;  /* 0x00000044005d7308 */ /* 0x000e620000002400 */
[----:B------:R-:W-:Y:S02]  /*1b40*/  ISETP.GE.AND P4, PT, R19, R38, PT ;  /* 0x000000261300720c */ /* 0x000fe40003f86270 */
[----:B--2---:R-:W-:Y:S02]  /*1b50*/  FSEL R100, R100, -INF , !P0 ;  /* 0xff80000064647808 */ /* 0x004fe40004000000 */
[----:B------:R-:W-:Y:S02]  /*1b60*/  ISETP.GE.AND P0, PT, R37, R34, PT ;  /* 0x000000222500720c */ /* 0x000fe40003f06270 */
[----:B------:R-:W-:Y:S01]  /*1b70*/  IADD3 R29, R95, 0x31, RZ ;  /* 0x000000315f1d7810 */ /* 0x000fe20007ffe0ff */
[----:B------:R-:W-:Y:S01]  /*1b80*/  MUFU.TANH R91, R69 ;  /* 0x00000045005b7308 */ /* 0x000fe20000002400 */
[----:B------:R-:W-:Y:S01]  /*1b90*/  FSEL R19, R35, -INF , !P4 ;  /* 0xff80000023137808 */ /* 0x000fe20006000000 */
[----:B------:R-:W-:Y:S01]  /*1ba0*/  FMUL.FTZ R35, R67, c[0x0][0x2ec] ;  /* 0x0000bb0043237a20 */ /* 0x000fe20000410000 */
[----:B------:R-:W-:-:S02]  /*1bb0*/  FSEL R104, R104, -INF , !P0 ;  /* 0xff80000068687808 */ /* 0x000fc40004000000 */
[----:B------:R-:W-:Y:S02]  /*1bc0*/  ISETP.GE.AND P0, PT, R29, R34, PT ;  /* 0x000000221d00720c */ /* 0x000fe40003f06270 */
[----:B----4-:R-:W-:Y:S01]  /*1bd0*/  FSEL R8, R33, -INF , !P3 ;  /* 0xff80000021087808 */ /* 0x010fe20005800000 */
[----:B------:R-:W2:Y:S01]  /*1be0*/  MUFU.TANH R90, R70 ;  /* 0x00000046005a7308 */ /* 0x000ea20000002400 */
[----:B------:R-:W-:Y:S02]  /*1bf0*/  FSEL R88, R88, -INF , !P0 ;  /* 0xff80000058587808 */ /* 0x000fe40004000000 */
[----:B------:R-:W-:Y:S02]  /*1c00*/  ISETP.NE.AND P0, PT, R92, 0x1, PT ;  /* 0x000000015c00780c */ /* 0x000fe40003f05270 */
[----:B------:R-:W-:Y:S02]  /*1c10*/  ISETP.GE.AND P3, PT, R37, R38, PT ;  /* 0x000000262500720c */ /* 0x000fe40003f66270 */
[----:B------:R-:W-:Y:S01]  /*1c20*/  IADD3 R31, R95, 0x30, RZ ;  /* 0x000000305f1f7810 */ /* 0x000fe20007ffe0ff */
[----:B------:R-:W4:Y:S01]  /*1c30*/  MUFU.TANH R24, R24 ;  /* 0x0000001800187308 */ /* 0x000f220000002400 */
[----:B-----5:R-:W-:-:S02]  /*1c40*/  FSEL R18, R16, -INF , !P1 ;  /* 0xff80000010127808 */ /* 0x020fc40004800000 */
[----:B------:R-:W-:Y:S02]  /*1c50*/  FSEL R16, R17, -INF , !P6 ;  /* 0xff80000011107808 */ /* 0x000fe40007000000 */
[----:B---3--:R-:W-:Y:S02]  /*1c60*/  FSEL R89, R89, -INF , !P2 ;  /* 0xff80000059597808 */ /* 0x008fe40005000000 */
[----:B------:R-:W-:Y:S01]  /*1c70*/  FSEL R17, R20, -INF , !P3 ;  /* 0xff80000014117808 */ /* 0x000fe20005800000 */
[----:B------:R-:W-:Y:S01]  /*1c80*/  MUFU.TANH R94, R65 ;  /* 0x00000041005e7308 */ /* 0x000fe20000002400 */
[-C--:B------:R-:W-:Y:S02]  /*1c90*/  ISETP.GE.AND P2, PT, R31, R38.reuse, PT ;  /* 0x000000261f00720c */ /* 0x080fe40003f46270 */
[----:B------:R-:W-:Y:S02]  /*1ca0*/  ISETP.GE.AND P1, PT, R29, R38, PT ;  /* 0x000000261d00720c */ /* 0x000fe40003f26270 */
[----:B------:R-:W-:-:S02]  /*1cb0*/  ISETP.GE.AND P3, PT, R31, R34, PT ;  /* 0x000000221f00720c */ /* 0x000fc40003f66270 */
[C---:B------:R-:W-:Y:S01]  /*1cc0*/  IADD3 R27, R95.reuse, 0x38, RZ ;  /* 0x000000385f1b7810 */ /* 0x040fe20007ffe0ff */
[----:B------:R-:W3:Y:S01]  /*1cd0*/  MUFU.TANH R84, R66 ;  /* 0x0000004200547308 */ /* 0x000ee20000002400 */
[----:B------:R-:W-:Y:S02]  /*1ce0*/  IADD3 R23, R95, 0x39, RZ ;  /* 0x000000395f177810 */ /* 0x000fe40007ffe0ff */
[----:B-1----:R-:W-:Y:S02]  /*1cf0*/  FSEL R87, R87, -INF , !P5 ;  /* 0xff80000057577808 */ /* 0x002fe40006800000 */
[----:B------:R-:W-:Y:S02]  /*1d00*/  FSEL R93, R93, -INF , !P2 ;  /* 0xff8000005d5d7808 */ /* 0x000fe40005000000 */
[----:B--2---:R-:W-:Y:S01]  /*1d10*/  FSEL R90, R90, -INF , !P3 ;  /* 0xff8000005a5a7808 */ /* 0x004fe20005800000 */
[----:B------:R-:W1:Y:S01]  /*1d20*/  MUFU.TANH R35, R35 ;  /* 0x0000002300237308 */ /* 0x000e620000002400 */
[----:B------:R-:W-:Y:S01]  /*1d30*/  FSEL R91, R91, -INF , !P1 ;  /* 0xff8000005b5b7808 */ /* 0x000fe20004800000 */
[----:B------:R-:W-:Y:S01]  /*1d40*/  BAR.SYNC.DEFER_BLOCKING 0x0 ;  /* 0x0000000000007b1d */ /* 0x000fe20000010000 */
[----:B------:R-:W-:-:S02]  /*1d50*/  ISETP.GE.AND P5, PT, R27, R38, PT ;  /* 0x000000261b00720c */ /* 0x000fc40003fa6270 */
[-C--:B------:R-:W-:Y:S02]  /*1d60*/  ISETP.GE.AND P6, PT, R95, R38.reuse, PT ;  /* 0x000000265f00720c */ /* 0x080fe40003fc6270 */
[----:B------:R-:W-:Y:S02]  /*1d70*/  ISETP.GE.AND P4, PT, R23, R38, PT ;  /* 0x000000261700720c */ /* 0x000fe40003f86270 */
[-C--:B------:R-:W-:Y:S02]  /*1d80*/  ISETP.GE.AND P2, PT, R27, R34.reuse, PT ;  /* 0x000000221b00720c */ /* 0x080fe40003f46270 */
[-C--:B------:R-:W-:Y:S02]  /*1d90*/  ISETP.GE.AND P3, PT, R95, R34.reuse, PT ;  /* 0x000000225f00720c */ /* 0x080fe40003f66270 */
[----:B------:R-:W-:Y:S02]  /*1da0*/  ISETP.GE.AND P1, PT, R23, R34, PT ;  /* 0x000000221700720c */ /* 0x000fe40003f26270 */
[----:B----4-:R-:W-:-:S02]  /*1db0*/  FSEL R95, R24, -INF , !P5 ;  /* 0xff800000185f7808 */ /* 0x010fc40006800000 */
[----:B---3--:R-:W-:Y:S02]  /*1dc0*/  FSEL R84, R84, -INF , !P2 ;  /* 0xff80000054547808 */ /* 0x008fe40005000000 */
[----:B------:R-:W-:Y:S02]  /*1dd0*/  FSEL R0, R0, -INF , !P6 ;  /* 0xff80000000007808 */ /* 0x000fe40007000000 */
[----:B------:R-:W-:Y:S02]  /*1de0*/  FSEL R94, R94, -INF , !P4 ;  /* 0xff8000005e5e7808 */ /* 0x000fe40006000000 */
[----:B------:R-:W-:Y:S02]  /*1df0*/  FSEL R3, R3, -INF , !P3 ;  /* 0xff80000003037808 */ /* 0x000fe40005800000 */
[----:B-1----:R-:W-:Y:S01]  /*1e00*/  FSEL R35, R35, -INF , !P1 ;  /* 0xff80000023237808 */ /* 0x002fe20004800000 */
        /* <DEDUP_REMOVED lines=24> */
.L_x_734:
        /* <DEDUP_REMOVED lines=36> */
[----:B------:R-:W-:Y:S04]  /*21d0*/  LDSM.16.MT88.4 R60, [R121+0x7000] ;  /* 0x00700000793c783b */ /* 0x000fe80000004200 */
[----:B------:R-:W-:Y:S01]  /*21e0*/  LDSM.16.MT88.4 R52, [R120+0x7000] ;  /* 0x007000007834783b */ /* 0x000fe20000004200 */
[----:B--2---:R-:W-:-:S02]  /*21f0*/  FMNMX.FTZ R23, R24, R23, !PT ;  /* 0x0000001718177209 */ /* 0x004fc40007810000 */
[----:B---3--:R-:W-:-:S03]  /*2200*/  FMNMX.FTZ R20, R27, R20, !PT ;  /* 0x000000141b147209 */ /* 0x008fc60007810000 */
[----:B------:R-:W2:Y:S04]  /*2210*/  SHFL.BFLY PT, R2, R23, 0x1, 0x1f ;  /* 0x0c201f0017027f89 */ /* 0x000ea800000e0000 */
[----:B------:R-:W3:Y:S01]  /*2220*/  SHFL.BFLY PT, R5, R20, 0x1, 0x1f ;  /* 0x0c201f0014057f89 */ /* 0x000ee200000e0000 */
[----:B--2---:R-:W-:-:S04]  /*2230*/  FMNMX.FTZ R2, R23, R2, !PT ;  /* 0x0000000217027209 */ /* 0x004fc80007810000 */
[C---:B------:R-:W-:Y:S01]  /*2240*/  FSETP.NEU.FTZ.AND P1, PT, R2.reuse, -INF , PT ;  /* 0xff8000000200780b */ /* 0x040fe20003f3d000 */
[----:B------:R-:W-:-:S05]  /*2250*/  FMUL.FTZ R96, R2, c[0x0][0x23c] ;  /* 0x00008f0002607a20 */ /* 0x000fca0000410000 */
[----:B------:R-:W-:-:S05]  /*2260*/  FSEL R96, R96, RZ, P1 ;  /* 0x000000ff60607208 */ /* 0x000fca0000800000 */
[--C-:B------:R-:W-:Y:S01]  /*2270*/  FFMA.FTZ R34, R0, c[0x0][0x23c], -R96.reuse ;  /* 0x00008f0000227a23 */ /* 0x100fe20000010860 */
[----:B---3--:R-:W-:Y:S01]  /*2280*/  FMNMX.FTZ R0, R20, R5, !PT ;  /* 0x0000000514007209 */ /* 0x008fe20007810000 */
[--C-:B------:R-:W-:Y:S02]  /*2290*/  FFMA.FTZ R33, R15, c[0x0][0x23c], -R96.reuse ;  /* 0x00008f000f217a23 */ /* 0x100fe40000010860 */
[--C-:B-1----:R-:W-:Y:S01]  /*22a0*/  FFMA.FTZ R29, R21, c[0x0][0x23c], -R96.reuse ;  /* 0x00008f00151d7a23 */ /* 0x102fe20000010860 */
        /* <DEDUP_REMOVED lines=11> */
[--C-:B------:R-:W-:Y:S01]  /*2360*/  FFMA.FTZ R32, R14, c[0x0][0x23c], -R85.reuse ;  /* 0x00008f000e207a23 */ /* 0x100fe20000010855 */
[----:B------:R-:W2:Y:S01]  /*2370*/  LDSM.16.MT88.4 R40, [R121+0x8000] ;  /* 0x008000007928783b */ /* 0x000ea20000004200 */
[--C-:B------:R-:W-:Y:S01]  /*2380*/  FFMA.FTZ R27, R6, c[0x0][0x23c], -R85.reuse ;  /* 0x00008f00061b7a23 */ /* 0x100fe20000010855 */
[----:B------:R-:W-:Y:S01]  /*2390*/  MUFU.EX2 R29, R29 ;  /* 0x0000001d001d7308 */ /* 0x000fe20000000800 */
[----:B------:R-:W-:Y:S01]  /*23a0*/  FFMA.FTZ R23, R22, c[0x0][0x23c], -R85 ;  /* 0x00008f0016177a23 */ /* 0x000fe20000010855 */
[----:B------:R-:W3:Y:S01]  /*23b0*/  LDSM.16.MT88.4 R4, [R120+0x8000] ;  /* 0x008000007804783b */ /* 0x000ee20000004200 */
[----:B------:R-:W-:-:S02]  /*23c0*/  FFMA.FTZ R3, R9, c[0x0][0x23c], -R96 ;  /* 0x00008f0009037a23 */ /* 0x000fc40000010860 */
[--C-:B------:R-:W-:Y:S02]  /*23d0*/  FFMA.FTZ R25, R10, c[0x0][0x23c], -R85.reuse ;  /* 0x00008f000a197a23 */ /* 0x100fe40000010855 */
[--C-:B------:R-:W-:Y:S01]  /*23e0*/  FFMA.FTZ R22, R8, c[0x0][0x23c], -R85.reuse ;  /* 0x00008f0008167a23 */ /* 0x100fe20000010855 */
[----:B------:R-:W4:Y:S01]  /*23f0*/  MUFU.EX2 R24, R24 ;  /* 0x0000001800187308 */ /* 0x000f220000000800 */
[----:B------:R-:W5:Y:S01]  /*2400*/  LDSM.16.MT88.4 R8, [R120+0x6400] ;  /* 0x006400007808783b */ /* 0x000f620000004200 */
[----:B-1----:R-:W-:Y:S01]  /*2410*/  F2FP.PACK_AB R48, R33, R34 ;  /* 0x000000222130723e */ /* 0x002fe200000000ff */
[----:B------:R-:W-:Y:S02]  /*2420*/  FFMA.FTZ R26, R12, c[0x0][0x23c], -R85 ;  /* 0x00008f000c1a7a23 */ /* 0x000fe40000010855 */
[----:B------:R-:W1:Y:S01]  /*2430*/  LDSM.16.MT88.4 R12, [R121+0x6400] ;  /* 0x00640000790c783b */ /* 0x000e620000004200 */
[--C-:B------:R-:W-:Y:S02]  /*2440*/  FFMA.FTZ R98, R89, c[0x0][0x23c], -R96.reuse ;  /* 0x00008f0059627a23 */ /* 0x100fe40000010860 */
[----:B------:R-:W-:Y:S01]  /*2450*/  MUFU.EX2 R30, R30 ;  /* 0x0000001e001e7308 */ /* 0x000fe20000000800 */
[----:B------:R-:W-:-:S02]  /*2460*/  FFMA.FTZ R89, R87, c[0x0][0x23c], -R96 ;  /* 0x00008f0057597a23 */ /* 0x000fc40000010860 */
[--C-:B------:R-:W-:Y:S02]  /*2470*/  FFMA.FTZ R87, R19, c[0x0][0x23c], -R96.reuse ;  /* 0x00008f0013577a23 */ /* 0x100fe40000010860 */
[----:B------:R-:W-:Y:S02]  /*2480*/  FFMA.FTZ R86, R17, c[0x0][0x23c], -R96 ;  /* 0x00008f0011567a23 */ /* 0x000fe40000010860 */
[--C-:B------:R-:W-:Y:S01]  /*2490*/  FFMA.FTZ R97, R18, c[0x0][0x23c], -R85.reuse ;  /* 0x00008f0012617a23 */ /* 0x100fe20000010855 */
[----:B------:R-:W2:Y:S01]  /*24a0*/  MUFU.EX2 R31, R31 ;  /* 0x0000001f001f7308 */ /* 0x000ea20000000800 */
[----:B----4-:R-:W-:Y:S01]  /*24b0*/  F2FP.PACK_AB R50, R24, R29 ;  /* 0x0000001d1832723e */ /* 0x010fe200000000ff */
[--C-:B------:R-:W-:Y:S02]  /*24c0*/  FFMA.FTZ R102, R16, c[0x0][0x23c], -R85.reuse ;  /* 0x00008f0010667a23 */ /* 0x100fe40000010855 */
[--C-:B------:R-:W-:Y:S01]  /*24d0*/  FFMA.FTZ R100, R100, c[0x0][0x23c], -R85.reuse ;  /* 0x00008f0064647a23 */ /* 0x100fe20000010855 */
[----:B------:R-:W-:Y:S01]  /*24e0*/  LDSM.16.MT88.4 R16, [R120+0x6800] ;  /* 0x006800007810783b */ /* 0x000fe20000004200 */
[----:B------:R-:W-:-:S02]  /*24f0*/  FFMA.FTZ R99, R104, c[0x0][0x23c], -R85 ;  /* 0x00008f0068637a23 */ /* 0x000fc40000010855 */
[----:B------:R-:W-:Y:S01]  /*2500*/  MUFU.EX2 R32, R32 ;  /* 0x0000002000207308 */ /* 0x000fe20000000800 */
[--C-:B------:R-:W-:Y:S02]  /*2510*/  FFMA.FTZ R104, R91, c[0x0][0x23c], -R96.reuse ;  /* 0x00008f005b687a23 */ /* 0x100fe40000010860 */
[--C-:B------:R-:W-:Y:S02]  /*2520*/  FFMA.FTZ R91, R95, c[0x0][0x23c], -R96.reuse ;  /* 0x00008f005f5b7a23 */ /* 0x100fe40000010860 */
[--C-:B------:R-:W-:Y:S02]  /*2530*/  FFMA.FTZ R93, R93, c[0x0][0x23c], -R96.reuse ;  /* 0x00008f005d5d7a23 */ /* 0x100fe40000010860 */
[----:B------:R-:W-:Y:S01]  /*2540*/  FFMA.FTZ R94, R94, c[0x0][0x23c], -R96 ;  /* 0x00008f005e5e7a23 */ /* 0x000fe20000010860 */
[----:B------:R-:W4:Y:S01]  /*2550*/  MUFU.EX2 R27, R27 ;  /* 0x0000001b001b7308 */ /* 0x000f220000000800 */
[----:B--2---:R-:W-:Y:S01]  /*2560*/  F2FP.PACK_AB R49, R31, R30 ;  /* 0x0000001e1f31723e */ /* 0x004fe200000000ff */
        /* <DEDUP_REMOVED lines=8> */
[----:B----4-:R-:W-:Y:S01]  /*25f0*/  F2FP.PACK_AB R51, R27, R32 ;  /* 0x000000201b33723e */ /* 0x010fe200000000ff */
[----:B------:R-:W2:Y:S01]  /*2600*/  MUFU.EX2 R21, R21 ;  /* 0x0000001500157308 */ /* 0x000ea20000000800 */
[----:B------:R-:W-:-:S02]  /*2610*/  FADD.FTZ R32, R32, R31 ;  /* 0x0000001f20207221 */ /* 0x000fc40000010000 */
[----:B------:R-:W-:Y:S02]  /*2620*/  FADD.FTZ R29, R24, R29 ;  /* 0x0000001d181d7221 */ /* 0x000fe40000010000 */
[----:B------:R-:W-:Y:S01]  /*2630*/  FADD.FTZ R27, R27, R32 ;  /* 0x000000201b1b7221 */ /* 0x000fe20000010000 */
[C---:B------:R-:W-:Y:S02]  /*2640*/  HMMA.16816.F32 R72, R48.reuse, R68, RZ ;  /* 0x000000443048723c */ /* 0x040fe400000018ff */
[----:B------:R-:W-:Y:S06]  /*2650*/  MUFU.EX2 R20, R20 ;  /* 0x0000001400147308 */ /* 0x000fec0000000800 */
[C---:B------:R-:W-:Y:S02]  /*2660*/  HMMA.16816.F32 R68, R48.reuse, R70, RZ ;  /* 0x000000463044723c */ /* 0x040fe400000018ff */
[----:B------:R-:W-:Y:S06]  /*2670*/  MUFU.EX2 R3, R3 ;  /* 0x0000000300037308 */ /* 0x000fec0000000800 */
[C---:B------:R-:W-:Y:S02]  /*2680*/  HMMA.16816.F32 R80, R48.reuse, R76, RZ ;  /* 0x0000004c3050723c */ /* 0x040fe400000018ff */
[----:B------:R-:W-:Y:S06]  /*2690*/  MUFU.EX2 R26, R26 ;  /* 0x0000001a001a7308 */ /* 0x000fec0000000800 */
[C---:B------:R-:W-:Y:S02]  /*26a0*/  HMMA.16816.F32 R64, R48.reuse, R60, RZ ;  /* 0x0000003c3040723c */ /* 0x040fe400000018ff */
[----:B------:R-:W4:Y:S06]  /*26b0*/  MUFU.EX2 R23, R23 ;  /* 0x0000001700177308 */ /* 0x000f2c0000000800 */
[C---:B------:R-:W-:Y:S02]  /*26c0*/  HMMA.16816.F32 R56, R48.reuse, R52, RZ ;  /* 0x000000343038723c */ /* 0x040fe400000018ff */
[----:B------:R-:W-:Y:S06]  /*26d0*/  MUFU.EX2 R25, R25 ;  /* 0x0000001900197308 */ /* 0x000fec0000000800 */
[C---:B------:R-:W-:Y:S02]  /*26e0*/  HMMA.16816.F32 R36, R48.reuse, R40, RZ ;  /* 0x000000283024723c */ /* 0x040fe400000018ff */
[----:B------:R-:W1:Y:S06]  /*26f0*/  MUFU.EX2 R22, R22 ;  /* 0x0000001600167308 */ /* 0x000e6c0000000800 */
[C---:B------:R-:W-:Y:S02]  /*2700*/  HMMA.16816.F32 R76, R48.reuse, R78, RZ ;  /* 0x0000004e304c723c */ /* 0x040fe400000018ff */
[----:B------:R-:W-:Y:S06]  /*2710*/  MUFU.EX2 R98, R98 ;  /* 0x0000006200627308 */ /* 0x000fec0000000800 */
[C---:B------:R-:W-:Y:S02]  /*2720*/  HMMA.16816.F32 R60, R48.reuse, R62, RZ ;  /* 0x0000003e303c723c */ /* 0x040fe400000018ff */
[----:B------:R-:W1:Y:S06]  /*2730*/  MUFU.EX2 R89, R89 ;  /* 0x0000005900597308 */ /* 0x000e6c0000000800 */
[C---:B------:R-:W-:Y:S02]  /*2740*/  HMMA.16816.F32 R52, R48.reuse, R54, RZ ;  /* 0x000000363034723c */ /* 0x040fe400000018ff */
[----:B------:R-:W-:Y:S06]  /*2750*/  MUFU.EX2 R87, R87 ;  /* 0x0000005700577308 */ /* 0x000fec0000000800 */
[C---:B------:R-:W-:Y:S02]  /*2760*/  HMMA.16816.F32 R40, R48.reuse, R42, RZ ;  /* 0x0000002a3028723c */ /* 0x040fe400000018ff */
[----:B------:R-:W-:Y:S06]  /*2770*/  MUFU.EX2 R86, R86 ;  /* 0x0000005600567308 */ /* 0x000fec0000000800 */
[C---:B---3--:R-:W-:Y:S02]  /*2780*/  HMMA.16816.F32 R44, R48.reuse, R4, RZ ;  /* 0x00000004302c723c */ /* 0x048fe400000018ff */
[----:B------:R-:W-:Y:S05]  /*2790*/  MUFU.EX2 R97, R97 ;  /* 0x0000006100617308 */ /* 0x000fea0000000800 */
[----:B--2---:R-:W-:Y:S01]  /*27a0*/  F2FP.PACK_AB R4, R21, R28 ;  /* 0x0000001c1504723e */ /* 0x004fe200000000ff */
[----:B------:R-:W-:Y:S01]  /*27b0*/  HMMA.16816.F32 R48, R48, R6, RZ ;  /* 0x000000063030723c */ /* 0x000fe200000018ff */
[----:B----4-:R-:W-:Y:S01]  /*27c0*/  F2FP.PACK_AB R5, R23, R26 ;  /* 0x0000001a1705723e */ /* 0x010fe200000000ff */
[----:B------:R-:W2:Y:S01]  /*27d0*/  MUFU.EX2 R102, R102 ;  /* 0x0000006600667308 */ /* 0x000ea20000000800 */
[----:B------:R-:W-:-:S02]  /*27e0*/  FADD.FTZ R28, R28, R29 ;  /* 0x0000001d1c1c7221 */ /* 0x000fc40000010000 */
[----:B------:R-:W-:Y:S02]  /*27f0*/  FADD.FTZ R26, R26, R27 ;  /* 0x0000001b1a1a7221 */ /* 0x000fe40000010000 */
[----:B------:R-:W-:Y:S01]  /*2800*/  F2FP.PACK_AB R6, R3, R20 ;  /* 0x000000140306723e */ /* 0x000fe200000000ff */
[----:B------:R-:W-:Y:S01]  /*2810*/  FADD.FTZ R21, R21, R28 ;  /* 0x0000001c15157221 */ /* 0x000fe20000010000 */
[----:B-1----:R-:W-:Y:S01]  /*2820*/  F2FP.PACK_AB R7, R22, R25 ;  /* 0x000000191607723e */ /* 0x002fe200000000ff */
[----:B------:R-:W-:Y:S01]  /*2830*/  MUFU.EX2 R100, R100 ;  /* 0x0000006400647308 */ /* 0x000fe20000000800 */
[----:B------:R-:W-:Y:S02]  /*2840*/  FADD.FTZ R26, R23, R26 ;  /* 0x0000001a171a7221 */ /* 0x000fe40000010000 */
[----:B------:R-:W-:Y:S02]  /*2850*/  FADD.FTZ R20, R20, R21 ;  /* 0x0000001514147221 */ /* 0x000fe40000010000 */
[----:B------:R-:W-:Y:S01]  /*2860*/  FADD.FTZ R25, R25, R26 ;  /* 0x0000001a19197221 */ /* 0x000fe20000010000 */
[----:B-----5:R-:W-:Y:S01]  /*2870*/  HMMA.16816.F32 R72, R4, R8, R72 ;  /* 0x000000080448723c */ /* 0x020fe20000001848 */
[----:B------:R-:W-:Y:S01]  /*2880*/  FADD.FTZ R3, R3, R20 ;  /* 0x0000001403037221 */ /* 0x000fe20000010000 */
[----:B------:R-:W1:Y:S01]  /*2890*/  MUFU.EX2 R99, R99 ;  /* 0x0000006300637308 */ /* 0x000e620000000800 */
[----:B------:R-:W-:-:S05]  /*28a0*/  FADD.FTZ R22, R22, R25 ;  /* 0x0000001916167221 */ /* 0x000fca0000010000 */
[C---:B------:R-:W-:Y:S01]  /*28b0*/  HMMA.16816.F32 R68, R4.reuse, R10, R68 ;  /* 0x0000000a0444723c */ /* 0x040fe20000001844 */
[----:B------:R-:W3:Y:S01]  /*28c0*/  LDSM.16.MT88.4 R8, [R120+0x7400] ;  /* 0x007400007808783b */ /* 0x000ee20000004200 */
[----:B------:R-:W-:Y:S06]  /*28d0*/  MUFU.EX2 R93, R93 ;  /* 0x0000005d005d7308 */ /* 0x000fec0000000800 */
[C---:B------:R-:W-:Y:S02]  /*28e0*/  HMMA.16816.F32 R80, R4.reuse, R12, R80 ;  /* 0x0000000c0450723c */ /* 0x040fe40000001850 */
[----:B------:R-:W4:Y:S06]  /*28f0*/  MUFU.EX2 R104, R104 ;  /* 0x0000006800687308 */ /* 0x000f2c0000000800 */
[C---:B------:R-:W-:Y:S01]  /*2900*/  HMMA.16816.F32 R76, R4.reuse, R14, R76 ;  /* 0x0000000e044c723c */ /* 0x040fe2000000184c */
[----:B------:R-:W5:Y:S01]  /*2910*/  LDSM.16.MT88.4 R12, [R121+0x7400] ;  /* 0x00740000790c783b */ /* 0x000f620000004200 */
[----:B------:R-:W-:Y:S08]  /*2920*/  MUFU.EX2 R91, R91 ;  /* 0x0000005b005b7308 */ /* 0x000ff00000000800 */
[----:B------:R-:W-:Y:S08]  /*2930*/  MUFU.EX2 R94, R94 ;  /* 0x0000005e005e7308 */ /* 0x000ff00000000800 */
[----:B------:R-:W-:Y:S01]  /*2940*/  MUFU.EX2 R90, R90 ;  /* 0x0000005a005a7308 */ /* 0x000fe20000000800 */
[C---:B---3--:R-:W-:Y:S07]  /*2950*/  HMMA.16816.F32 R56, R4.reuse, R8, R56 ;  /* 0x000000080438723c */ /* 0x048fee0000001838 */
[----:B------:R-:W3:Y:S01]  /*2960*/  MUFU.EX2 R95, R95 ;  /* 0x0000005f005f7308 */ /* 0x000ee20000000800 */
[C---:B------:R-:W-:Y:S01]  /*2970*/  HMMA.16816.F32 R52, R4.reuse, R10, R52 ;  /* 0x0000000a0434723c */ /* 0x040fe20000001834 */
[----:B------:R-:W1:Y:S06]  /*2980*/  LDSM.16.MT88.4 R8, [R120+0x8400] ;  /* 0x008400007808783b */ /* 0x000e6c0000004200 */
[----:B------:R-:W-:Y:S01]  /*2990*/  MUFU.EX2 R84, R84 ;  /* 0x0000005400547308 */ /* 0x000fe20000000800 */
[C---:B-----5:R-:W-:Y:S07]  /*29a0*/  HMMA.16816.F32 R64, R4.reuse, R12, R64 ;  /* 0x0000000c0440723c */ /* 0x060fee0000001840 */
[----:B------:R-:W5:Y:S01]  /*29b0*/  MUFU.EX2 R35, R35 ;  /* 0x0000002300237308 */ /* 0x000f620000000800 */
        /* <DEDUP_REMOVED lines=21> */
[C---:B-1----:R-:W-:Y:S08]  /*2b10*/  HMMA.16816.F32 R80, R4.reuse, R8, R80 ;  /* 0x000000080450723c */ /* 0x042ff00000001850 */
[C---:B------:R-:W-:Y:S01]  /*2b20*/  HMMA.16816.F32 R76, R4.reuse, R10, R76 ;  /* 0x0000000a044c723c */ /* 0x040fe2000000184c */
[----:B------:R-:W1:Y:S07]  /*2b30*/  LDSM.16.MT88.4 R8, [R120+0x7800] ;  /* 0x007800007808783b */ /* 0x000e6e0000004200 */
[C---:B--2---:R-:W-:Y:S08]  /*2b40*/  HMMA.16816.F32 R64, R4.reuse, R12, R64 ;  /* 0x0000000c0440723c */ /* 0x044ff00000001840 */
[C---:B------:R-:W-:Y:S01]  /*2b50*/  HMMA.16816.F32 R60, R4.reuse, R14, R60 ;  /* 0x0000000e043c723c */ /* 0x040fe2000000183c */
[----:B------:R-:W2:Y:S07]  /*2b60*/  LDSM.16.MT88.4 R12, [R121+0x8800] ;  /* 0x00880000790c783b */ /* 0x000eae0000004200 */
[C---:B------:R-:W-:Y:S01]  /*2b70*/  HMMA.16816.F32 R68, R4.reuse, R18, R68 ;  /* 0x000000120444723c */ /* 0x040fe20000001844 */
[----:B------:R-:W-:Y:S07]  /*2b80*/  LDSM.16.MT88.4 R16, [R121+0x6c00] ;  /* 0x006c00007910783b */ /* 0x000fee0000004200 */
        /* <DEDUP_REMOVED lines=9> */
[----:B----4-:R-:W-:Y:S01]  /*2c20*/  F2FP.PACK_AB R4, R104, R93 ;  /* 0x0000005d6804723e */ /* 0x010fe200000000ff */
        /* <DEDUP_REMOVED lines=14> */
[C---:B--2---:R-:W-:Y:S08]  /*2d10*/  HMMA.16816.F32 R72, R4.reuse, R12, R72 ;  /* 0x0000000c0448723c */ /* 0x044ff00000001848 */
[C---:B------:R-:W-:Y:S01]  /*2d20*/  HMMA.16816.F32 R68, R4.reuse, R14, R68 ;  /* 0x0000000e0444723c */ /* 0x040fe20000001844 */
[----:B------:R-:W2:Y:S07]  /*2d30*/  LDSM.16.MT88.4 R12, [R121+0x8c00] ;  /* 0x008c0000790c783b */ /* 0x000eae0000004200 */
[C---:B-1----:R-:W-:Y:S08]  /*2d40*/  HMMA.16816.F32 R64, R4.reuse, R8, R64 ;  /* 0x000000080440723c */ /* 0x042ff00000001840 */
[C---:B------:R-:W-:Y:S01]  /*2d50*/  HMMA.16816.F32 R60, R4.reuse, R10, R60 ;  /* 0x0000000a043c723c */ /* 0x040fe2000000183c */
[----:B------:R-:W1:Y:S07]  /*2d60*/  LDSM.16.MT88.4 R8, [R120+0x8c00] ;  /* 0x008c00007808783b */ /* 0x000e6e0000004200 */
[C---:B---3--:R-:W-:Y:S08]  /*2d70*/  HMMA.16816.F32 R56, R4.reuse, R16, R56 ;  /* 0x000000100438723c */ /* 0x048ff00000001838 */
[C---:B------:R-:W-:Y:S08]  /*2d80*/  HMMA.16816.F32 R52, R4.reuse, R18, R52 ;  /* 0x000000120434723c */ /* 0x040ff00000001834 */
[C---:B--2---:R-:W-:Y:S08]  /*2d90*/  HMMA.16816.F32 R36, R4.reuse, R12, R36 ;  /* 0x0000000c0424723c */ /* 0x044ff00000001824 */
[C---:B------:R-:W-:Y:S08]  /*2da0*/  HMMA.16816.F32 R40, R4.reuse, R14, R40 ;  /* 0x0000000e0428723c */ /* 0x040ff00000001828 */
[C---:B-1----:R-:W-:Y:S08]  /*2db0*/  HMMA.16816.F32 R44, R4.reuse, R8, R44 ;  /* 0x00000008042c723c */ /* 0x042ff0000000182c */
[----:B------:R-:W-:Y:S01]  /*2dc0*/  HMMA.16816.F32 R48, R4, R10, R48 ;  /* 0x0000000a0430723c */ /* 0x000fe20000001830 */
[----:B------:R-:W-:Y:S03]  /*2dd0*/  @!UPT UIADD3 URZ, URZ, URZ, URZ ;  /* 0x0000003f3f3ff290 */ /* 0x000fe6000fffe03f */
[----:B------:R-:W-:Y:S11]  /*2de0*/  @!P0 BRA `(.L_x_735) ;  /* 0x00001e4000008947 */ /* 0x000ff60003800000 */
[----:B------:R-:W-:Y:S01]  /*2df0*/  IADD3 R142, R92, -0x2, RZ ;  /* 0xfffffffe5c8e7810 */ /* 0x000fe20007ffe0ff */
[----:B------:R-:W-:Y:S01]  /*2e00*/  IMAD.MOV.U32 R3, RZ, RZ, R0 ;  /* 0x000000ffff037224 */ /* 0x000fe200078e0000 */
[----:B------:R-:W-:Y:S01]  /*2e10*/  MOV R85, R2 ;  /* 0x0000000200557202 */ /* 0x000fe20000000f00 */
[----:B------:R-:W-:Y:S06]  /*2e20*/  BRA `(.L_x_736) ;  /* 0x0000017000007947 */ /* 0x000fec0003800000 */
.L_x_738:
        /* <DEDUP_REMOVED lines=23> */
.L_x_736:
[----:B------:R-:W-:Y:S01]  /*2fa0*/  SHF.R.S32.HI R0, RZ, 0x1f, R142 ;  /* 0x0000001fff007819 */ /* 0x000fe2000001148e */
[----:B------:R-:W-:Y:S04]  /*2fb0*/  DEPBAR.LE SB0, 0x0 ;  /* 0x000080000000791a */ /* 0x000fe80000000000 */
[----:B------:R-:W-:Y:S01]  /*2fc0*/  BAR.SYNC.DEFER_BLOCKING 0x0 ;  /* 0x0000000000007b1d */ /* 0x000fe20000010000 */
[----:B------:R-:W-:Y:S02]  /*2fd0*/  IMAD R0, R0, c[0x0][0x1a0], RZ ;  /* 0x0000680000007a24 */ /* 0x000fe400078e02ff */
[C---:B------:R-:W-:Y:S04]  /*2fe0*/  IMAD.WIDE.U32 R86, R142.reuse, c[0x0][0x1a0], RZ ;  /* 0x000068008e567a25 */ /* 0x040fe800078e00ff */
[----:B------:R-:W-:Y:S01]  /*2ff0*/  IMAD R0, R142, c[0x0][0x1a4], R0 ;  /* 0x000069008e007a24 */ /* 0x000fe200078e0200 */
[----:B------:R-:W-:Y:S04]  /*3000*/  LEA R2, P0, R86, R132, 0x6 ;  /* 0x0000008456027211 */ /* 0x000fe800078030ff */
[----:B------:R-:W-:Y:S02]  /*3010*/  IADD3 R87, R87, R0, RZ ;  /* 0x0000000057577210 */ /* 0x000fe40007ffe0ff */
[----:B------:R-:W-:Y:S02]  /*3020*/  LEA R148, P1, R2, c[0x0][0x170], 0x1 ;  /* 0x00005c0002947a11 */ /* 0x000fe400078208ff */
[----:B------:R-:W-:Y:S02]  /*3030*/  LEA.HI.X R87, R86, R126, R87, 0x6, P0 ;  /* 0x0000007e56577211 */ /* 0x000fe400000f3457 */
        /* <DEDUP_REMOVED lines=14> */
[----:B------:R-:W3:Y:S08]  /*3120*/  LDSM.16.M88.4 R92, [R124] ;  /* 0x000000007c5c783b */ /* 0x000ef00000000200 */
[----:B------:R-:W4:Y:S08]  /*3130*/  LDSM.16.M88.4 R96, [R124+0x400] ;  /* 0x000400007c60783b */ /* 0x000f300000000200 */
[----:B------:R-:W5:Y:S08]  /*3140*/  LDSM.16.M88.4 R100, [R124+0x800] ;  /* 0x000800007c64783b */ /* 0x000f700000000200 */
[----:B------:R-:W0:Y:S08]  /*3150*/  LDGDEPBAR ;  /* 0x00000000000079af */ /* 0x000e300000000000 */
[----:B------:R-:W1:Y:S01]  /*3160*/  LDSM.16.M88.4 R104, [R124+0xc00] ;  /* 0x000c00007c68783b */ /* 0x000e620000000200 */
[C---:B---3--:R-:W-:Y:S07]  /*3170*/  HMMA.16816.F32 R4, R88.reuse, R92, RZ ;  /* 0x0000005c5804723c */ /* 0x048fee00000018ff */
[----:B------:R-:W-:Y:S01]  /*3180*/  LDSM.16.M88.4 R108, [R123] ;  /* 0x000000007b6c783b */ /* 0x000fe20000000200 */
[C---:B------:R-:W-:Y:S07]  /*3190*/  HMMA.16816.F32 R8, R88.reuse, R94, RZ ;  /* 0x0000005e5808723c */ /* 0x040fee00000018ff */
[----:B------:R-:W3:Y:S01]  /*31a0*/  LDSM.16.M88.4 R112, [R122] ;  /* 0x000000007a70783b */ /* 0x000ee20000000200 */
[C---:B----4-:R-:W-:Y:S07]  /*31b0*/  HMMA.16816.F32 R12, R88.reuse, R96, RZ ;  /* 0x00000060580c723c */ /* 0x050fee00000018ff */
[----:B------:R-:W4:Y:S01]  /*31c0*/  LDSM.16.M88.4 R116, [R122+0x400] ;  /* 0x000400007a74783b */ /* 0x000f220000000200 */
[C---:B------:R-:W-:Y:S07]  /*31d0*/  HMMA.16816.F32 R16, R88.reuse, R98, RZ ;  /* 0x000000625810723c */ /* 0x040fee00000018ff */
[----:B------:R-:W-:Y:S01]  /*31e0*/  LDSM.16.M88.4 R92, [R122+0xc00] ;  /* 0x000c00007a5c783b */ /* 0x000fe20000000200 */
[C---:B-----5:R-:W-:Y:S07]  /*31f0*/  HMMA.16816.F32 R20, R88.reuse, R100, RZ ;  /* 0x000000645814723c */ /* 0x060fee00000018ff */
[----:B------:R-:W-:Y:S01]  /*3200*/  LDSM.16.M88.4 R96, [R124+0x1000] ;  /* 0x001000007c60783b */ /* 0x000fe20000000200 */
[C---:B------:R-:W-:Y:S07]  /*3210*/  HMMA.16816.F32 R24, R88.reuse, R102, RZ ;  /* 0x000000665818723c */ /* 0x040fee00000018ff */
[----:B------:R-:W-:Y:S01]  /*3220*/  LDSM.16.M88.4 R100, [R124+0x1c00] ;  /* 0x001c00007c64783b */ /* 0x000fe20000000200 */
[C---:B-1----:R-:W-:Y:S08]  /*3230*/  HMMA.16816.F32 R28, R88.reuse, R104, RZ ;  /* 0x00000068581c723c */ /* 0x042ff000000018ff */
[----:B------:R-:W-:Y:S01]  /*3240*/  HMMA.16816.F32 R32, R88, R106, RZ ;  /* 0x0000006a5820723c */ /* 0x000fe200000018ff */
[----:B------:R-:W1:Y:S07]  /*3250*/  LDSM.16.M88.4 R88, [R122+0x800] ;  /* 0x000800007a58783b */ /* 0x000e6e0000000200 */
[C---:B---3--:R-:W-:Y:S08]  /*3260*/  HMMA.16816.F32 R4, R108.reuse, R112, R4 ;  /* 0x000000706c04723c */ /* 0x048ff00000001804 */
[C---:B------:R-:W-:Y:S08]  /*3270*/  HMMA.16816.F32 R8, R108.reuse, R114, R8 ;  /* 0x000000726c08723c */ /* 0x040ff00000001808 */
[C---:B----4-:R-:W-:Y:S08]  /*3280*/  HMMA.16816.F32 R12, R108.reuse, R116, R12 ;  /* 0x000000746c0c723c */ /* 0x050ff0000000180c */
[C---:B------:R-:W-:Y:S08]  /*3290*/  HMMA.16816.F32 R16, R108.reuse, R118, R16 ;  /* 0x000000766c10723c */ /* 0x040ff00000001810 */
[C---:B-1----:R-:W-:Y:S08]  /*32a0*/  HMMA.16816.F32 R20, R108.reuse, R88, R20 ;  /* 0x000000586c14723c */ /* 0x042ff00000001814 */
[C---:B------:R-:W-:Y:S01]  /*32b0*/  HMMA.16816.F32 R24, R108.reuse, R90, R24 ;  /* 0x0000005a6c18723c */ /* 0x040fe20000001818 */
[----:B------:R-:W1:Y:S07]  /*32c0*/  LDSM.16.M88.4 R88, [R125+0x1000] ;  /* 0x001000007d58783b */ /* 0x000e6e0000000200 */
[C---:B------:R-:W-:Y:S08]  /*32d0*/  HMMA.16816.F32 R28, R108.reuse, R92, R28 ;  /* 0x0000005c6c1c723c */ /* 0x040ff0000000181c */
[----:B------:R-:W-:Y:S01]  /*32e0*/  HMMA.16816.F32 R32, R108, R94, R32 ;  /* 0x0000005e6c20723c */ /* 0x000fe20000001820 */
[----:B------:R-:W3:Y:S07]  /*32f0*/  LDSM.16.M88.4 R92, [R124+0x1400] ;  /* 0x001400007c5c783b */ /* 0x000eee0000000200 */
[C---:B-1----:R-:W-:Y:S08]  /*3300*/  HMMA.16816.F32 R4, R88.reuse, R96, R4 ;  /* 0x000000605804723c */ /* 0x042ff00000001804 */
[C---:B------:R-:W-:Y:S01]  /*3310*/  HMMA.16816.F32 R8, R88.reuse, R98, R8 ;  /* 0x000000625808723c */ /* 0x040fe20000001808 */
[----:B------:R-:W1:Y:S07]  /*3320*/  LDSM.16.M88.4 R96, [R124+0x1800] ;  /* 0x001800007c60783b */ /* 0x000e6e0000000200 */
[C---:B---3--:R-:W-:Y:S08]  /*3330*/  HMMA.16816.F32 R12, R88.reuse, R92, R12 ;  /* 0x0000005c580c723c */ /* 0x048ff0000000180c */
[C---:B------:R-:W-:Y:S01]  /*3340*/  HMMA.16816.F32 R16, R88.reuse, R94, R16 ;  /* 0x0000005e5810723c */ /* 0x040fe20000001810 */
[----:B------:R-:W-:Y:S07]  /*3350*/  LDSM.16.M88.4 R92, [R123+0x1000] ;  /* 0x001000007b5c783b */ /* 0x000fee0000000200 */
[C---:B-1----:R-:W-:Y:S08]  /*3360*/  HMMA.16816.F32 R20, R88.reuse, R96, R20 ;  /* 0x000000605814723c */ /* 0x042ff00000001814 */
[C---:B------:R-:W-:Y:S01]  /*3370*/  HMMA.16816.F32 R24, R88.reuse, R98, R24 ;  /* 0x000000625818723c */ /* 0x040fe20000001818 */
[----:B------:R-:W1:Y:S07]  /*3380*/  LDSM.16.M88.4 R96, [R122+0x1000] ;  /* 0x001000007a60783b */ /* 0x000e6e0000000200 */
[C---:B------:R-:W-:Y:S08]  /*3390*/  HMMA.16816.F32 R28, R88.reuse, R100, R28 ;  /* 0x00000064581c723c */ /* 0x040ff0000000181c */
[----:B------:R-:W-:Y:S01]  /*33a0*/  HMMA.16816.F32 R32, R88, R102, R32 ;  /* 0x000000665820723c */ /* 0x000fe20000001820 */
[----:B------:R-:W3:Y:S08]  /*33b0*/  LDSM.16.M88.4 R88, [R122+0x1400] ;  /* 0x001400007a58783b */ /* 0x000ef00000000200 */
[----:B------:R-:W-:Y:S01]  /*33c0*/  LDSM.16.M88.4 R100, [R122+0x1c00] ;  /* 0x001c00007a64783b */ /* 0x000fe20000000200 */
        /* <DEDUP_REMOVED lines=30> */
[----:B------:R-:W3:Y:S01]  /*35b0*/  LDSM.16.M88.4 R88, [R122+0x2c00] ;  /* 0x002c00007a58783b */ /* 0x000ee20000000200 */
[----:B------:R-:W-:Y:S04]  /*35c0*/  DEPBAR.LE SB0, 0x0 ;  /* 0x000080000000791a */ /* 0x000fe80000000000 */
[----:B------:R-:W-:Y:S02]  /*35d0*/  FMUL.FTZ R87, R4, c[0x0][0x2ec] ;  /* 0x0000bb0004577a20 */ /* 0x000fe40000410000 */
[----:B------:R-:W-:Y:S02]  /*35e0*/  FMUL.FTZ R86, R7, c[0x0][0x2ec] ;  /* 0x0000bb0007567a20 */ /* 0x000fe40000410000 */
[----:B------:R4:W2:Y:S01]  /*35f0*/  MUFU.TANH R119, R87 ;  /* 0x0000005700777308 */ /* 0x0008a20000002400 */
[----:B------:R-:W-:Y:S01]  /*3600*/  BAR.SYNC.DEFER_BLOCKING 0x0 ;  /* 0x0000000000007b1d */ /* 0x000fe20000010000 */
[----:B------:R-:W-:Y:S02]  /*3610*/  FMUL.FTZ R147, R9, c[0x0][0x2ec] ;  /* 0x0000bb0009937a20 */ /* 0x000fe40000410000 */
[----:B------:R-:W-:Y:S02]  /*3620*/  FMUL.FTZ R2, R5, c[0x0][0x2ec] ;  /* 0x0000bb0005027a20 */ /* 0x000fe40000410000 */
[----:B------:R-:W-:Y:S02]  /*3630*/  FMUL.FTZ R0, R6, c[0x0][0x2ec] ;  /* 0x0000bb0006007a20 */ /* 0x000fe40000410000 */
[----:B------:R-:W-:Y:S02]  /*3640*/  FMUL.FTZ R84, R8, c[0x0][0x2ec] ;  /* 0x0000bb0008547a20 */ /* 0x000fe40000410000 */
[----:B------:R5:W2:Y:S01]  /*3650*/  MUFU.TANH R113, R86 ;  /* 0x0000005600717308 */ /* 0x000aa20000002400 */
[----:B------:R-:W-:Y:S03]  /*3660*/  FMUL.FTZ R165, R15, c[0x0][0x2ec] ;  /* 0x0000bb000fa57a20 */ /* 0x000fe60000410000 */
[----:B------:R-:W-:Y:S01]  /*3670*/  FMUL.FTZ R164, R16, c[0x0][0x2ec] ;  /* 0x0000bb0010a47a20 */ /* 0x000fe20000410000 */
[C---:B-1----:R-:W-:Y:S05]  /*3680*/  HMMA.16816.F32 R20, R92.reuse, R96, R20 ;  /* 0x000000605c14723c */ /* 0x042fea0000001814 */
[----:B------:R1:W1:Y:S01]  /*3690*/  MUFU.TANH R102, R147 ;  /* 0x0000009300667308 */ /* 0x0002620000002400 */
[----:B------:R-:W-:Y:S02]  /*36a0*/  FMUL.FTZ R162, R17, c[0x0][0x2ec] ;  /* 0x0000bb0011a27a20 */ /* 0x000fe40000410000 */
[C---:B------:R-:W-:Y:S04]  /*36b0*/  HMMA.16816.F32 R24, R92.reuse, R98, R24 ;  /* 0x000000625c18723c */ /* 0x040fe80000001818 */
[----:B----4-:R-:W-:Y:S02]  /*36c0*/  FMUL.FTZ R87, R12, c[0x0][0x2ec] ;  /* 0x0000bb000c577a20 */ /* 0x010fe40000410000 */
[----:B------:R-:W-:Y:S01]  /*36d0*/  FMUL.FTZ R163, R18, c[0x0][0x2ec] ;  /* 0x0000bb0012a37a20 */ /* 0x000fe20000410000 */
[----:B------:R-:W4:Y:S01]  /*36e0*/  MUFU.TANH R117, R2 ;  /* 0x0000000200757308 */ /* 0x000f220000002400 */
[C---:B---3--:R-:W-:Y:S04]  /*36f0*/  HMMA.16816.F32 R28, R92.reuse, R88, R28 ;  /* 0x000000585c1c723c */ /* 0x048fe8000000181c */
[----:B-----5:R-:W-:Y:S02]  /*3700*/  FMUL.FTZ R86, R13, c[0x0][0x2ec] ;  /* 0x0000bb000d567a20 */ /* 0x020fe40000410000 */
[----:B------:R-:W-:Y:S02]  /*3710*/  FMUL.FTZ R161, R19, c[0x0][0x2ec] ;  /* 0x0000bb0013a17a20 */ /* 0x000fe40000410000 */
[----:B------:R-:W-:Y:S01]  /*3720*/  HMMA.16816.F32 R32, R92, R90, R32 ;  /* 0x0000005a5c20723c */ /* 0x000fe20000001820 */
[----:B------:R3:W3:Y:S03]  /*3730*/  MUFU.TANH R114, R87 ;  /* 0x0000005700727308 */ /* 0x0006e60000002400 */
[----:B------:R-:W-:Y:S02]  /*3740*/  FMUL.FTZ R148, R20, c[0x0][0x2ec] ;  /* 0x0000bb0014947a20 */ /* 0x000fe40000410000 */
[----:B--2---:R-:W-:Y:S02]  /*3750*/  FMUL.FTZ R150, R21, c[0x0][0x2ec] ;  /* 0x0000bb0015967a20 */ /* 0x004fe40000410000 */
[----:B------:R-:W-:Y:S03]  /*3760*/  FMUL.FTZ R151, R22, c[0x0][0x2ec] ;  /* 0x0000bb0016977a20 */ /* 0x000fe60000410000 */
[----:B------:R2:W2:Y:S01]  /*3770*/  MUFU.TANH R115, R0 ;  /* 0x0000000000737308 */ /* 0x0004a20000002400 */
[----:B------:R-:W-:Y:S02]  /*3780*/  FMUL.FTZ R152, R23, c[0x0][0x2ec] ;  /* 0x0000bb0017987a20 */ /* 0x000fe40000410000 */
[----:B------:R-:W-:Y:S02]  /*3790*/  FMUL.FTZ R159, R24, c[0x0][0x2ec] ;  /* 0x0000bb00189f7a20 */ /* 0x000fe40000410000 */
[----:B------:R-:W-:Y:S02]  /*37a0*/  FMUL.FTZ R160, R25, c[0x0][0x2ec] ;  /* 0x0000bb0019a07a20 */ /* 0x000fe40000410000 */
[----:B------:R-:W-:Y:S02]  /*37b0*/  FMUL.FTZ R157, R26, c[0x0][0x2ec] ;  /* 0x0000bb001a9d7a20 */ /* 0x000fe40000410000 */
[----:B------:R-:W-:Y:S01]  /*37c0*/  FMUL.FTZ R149, R27, c[0x0][0x2ec] ;  /* 0x0000bb001b957a20 */ /* 0x000fe20000410000 */
[----:B------:R5:W4:Y:S01]  /*37d0*/  MUFU.TANH R118, R84 ;  /* 0x0000005400767308 */ /* 0x000b220000002400 */
[----:B-1----:R-:W-:Y:S02]  /*37e0*/  FMUL.FTZ R147, R28, c[0x0][0x2ec] ;  /* 0x0000bb001c937a20 */ /* 0x002fe40000410000 */
[----:B------:R-:W-:Y:S02]  /*37f0*/  FMUL.FTZ R153, R29, c[0x0][0x2ec] ;  /* 0x0000bb001d997a20 */ /* 0x000fe40000410000 */
[----:B------:R-:W-:Y:S02]  /*3800*/  FMUL.FTZ R154, R30, c[0x0][0x2ec] ;  /* 0x0000bb001e9a7a20 */ /* 0x000fe40000410000 */
[----:B------:R-:W-:Y:S02]  /*3810*/  FMUL.FTZ R155, R31, c[0x0][0x2ec] ;  /* 0x0000bb001f9b7a20 */ /* 0x000fe40000410000 */
[----:B------:R-:W-:Y:S01]  /*3820*/  FMUL.FTZ R156, R32, c[0x0][0x2ec] ;  /* 0x0000bb00209c7a20 */ /* 0x000fe20000410000 */
[----:B------:R1:W1:Y:S01]  /*3830*/  MUFU.TANH R106, R86 ;  /* 0x00000056006a7308 */ /* 0x0002620000002400 */
[----:B------:R-:W-:Y:S02]  /*3840*/  FMUL.FTZ R158, R33, c[0x0][0x2ec] ;  /* 0x0000bb00219e7a20 */ /* 0x000fe40000410000 */
[----:B---3--:R-:W-:Y:S02]  /*3850*/  FMUL.FTZ R87, R34, c[0x0][0x2ec] ;  /* 0x0000bb0022577a20 */ /* 0x008fe40000410000 */
[----:B------:R-:W-:Y:S02]  /*3860*/  FMUL.FTZ R2, R10, c[0x0][0x2ec] ;  /* 0x0000bb000a027a20 */ /* 0x000fe40000410000 */
[----:B--2---:R-:W-:Y:S02]  /*3870*/  FMUL.FTZ R0, R11, c[0x0][0x2ec] ;  /* 0x0000bb000b007a20 */ /* 0x004fe40000410000 */
[----:B------:R-:W-:Y:S01]  /*3880*/  FMUL.FTZ R35, R35, c[0x0][0x2ec] ;  /* 0x0000bb0023237a20 */ /* 0x000fe20000410000 */
[----:B------:R2:W3:Y:S01]  /*3890*/  MUFU.TANH R103, R2 ;  /* 0x0000000200677308 */ /* 0x0004e20000002400 */
[----:B-----5:R-:W-:Y:S09]  /*38a0*/  FMUL.FTZ R84, R14, c[0x0][0x2ec] ;  /* 0x0000bb000e547a20 */ /* 0x020ff20000410000 */
[----:B------:R2:W1:Y:S10]  /*38b0*/  MUFU.TANH R101, R0 ;  /* 0x0000000000657308 */ /* 0x0004740000002400 */
        /* <DEDUP_REMOVED lines=21> */
[----:B------:R2:W1:Y:S02]  /*3a10*/  MUFU.TANH R86, R35 ;  /* 0x0000002300567308 */ /* 0x0004640000002400 */
[----:B-1234-:R-:W-:-:S05]  /*3a20*/  @P0 BRA `(.L_x_738) ;  /* 0xfffff40000000947 */ /* 0x01efca000383ffff */
.L_x_737:
        /* <DEDUP_REMOVED lines=33> */
[----:B------:R-:W-:Y:S03]  /*3c40*/  FMNMX.FTZ R9, R87, R0, !PT ;  /* 0x0000000057097209 */ /* 0x000fe60007810000 */
[----:B------:R-:W-:Y:S01]  /*3c50*/  SHFL.BFLY PT, R13, R6, 0x2, 0x1f ;  /* 0x0c401f00060d7f89 */ /* 0x000fe200000e0000 */
[----:B------:R-:W-:Y:S07]  /*3c60*/  FMNMX.FTZ R7, R86, R9, !PT ;  /* 0x0000000956077209 */ /* 0x000fee0007810000 */
[----:B------:R-:W1:Y:S02]  /*3c70*/  SHFL.BFLY PT, R0, R7, 0x2, 0x1f ;  /* 0x0c401f0007007f89 */ /* 0x000e6400000e0000 */
[----:B-1----:R-:W-:Y:S02]  /*3c80*/  FMNMX.FTZ R5, R7, R0, !PT ;  /* 0x0000000007057209 */ /* 0x002fe40007810000 */
[----:B------:R-:W-:Y:S04]  /*3c90*/  FMNMX.FTZ R11, R6, R13, !PT ;  /* 0x0000000d060b7209 */ /* 0x000fe80007810000 */
[----:B------:R-:W-:Y:S08]  /*3ca0*/  LDSM.16.MT88.4 R12, [R121+0x6000] ;  /* 0x00600000790c783b */ /* 0x000ff00000004200 */
[----:B------:R-:W1:Y:S08]  /*3cb0*/  SHFL.BFLY PT, R2, R11, 0x1, 0x1f ;  /* 0x0c201f000b027f89 */ /* 0x000e7000000e0000 */
[----:B------:R-:W2:Y:S01]  /*3cc0*/  SHFL.BFLY PT, R0, R5, 0x1, 0x1f ;  /* 0x0c201f0005007f89 */ /* 0x000ea200000e0000 */
        /* <DEDUP_REMOVED lines=8> */
[C---:B------:R-:W-:Y:S01]  /*3d50*/  FMUL.FTZ R104, R0.reuse, c[0x0][0x23c] ;  /* 0x00008f0000687a20 */ /* 0x040fe20000410000 */
[----:B------:R-:W-:Y:S01]  /*3d60*/  MOV R85, R2 ;  /* 0x0000000200557202 */ /* 0x000fe20000000f00 */
        /* <DEDUP_REMOVED lines=10> */
[----:B------:R-:W2:Y:S01]  /*3e10*/  MUFU.EX2 R3, R3 ;  /* 0x0000000300037308 */ /* 0x000ea20000000800 */
        /* <DEDUP_REMOVED lines=8> */
[C---:B-1----:R-:W-:Y:S02]  /*3ea0*/  FMUL.FTZ R4, R84.reuse, R80 ;  /* 0x0000005054047220 */ /* 0x042fe40000410000 */
[C---:B------:R-:W-:Y:S02]  /*3eb0*/  FMUL.FTZ R5, R84.reuse, R81 ;  /* 0x0000005154057220 */ /* 0x040fe40000410000 */
[C---:B------:R-:W-:Y:S01]  /*3ec0*/  FMUL.FTZ R8, R84.reuse, R76 ;  /* 0x0000004c54087220 */ /* 0x040fe20000410000 */
[----:B------:R-:W1:Y:S01]  /*3ed0*/  MUFU.EX2 R94, R94 ;  /* 0x0000005e005e7308 */ /* 0x000e620000000800 */
[C---:B------:R-:W-:Y:S02]  /*3ee0*/  FMUL.FTZ R9, R84.reuse, R77 ;  /* 0x0000004d54097220 */ /* 0x040fe40000410000 */
[C---:B------:R-:W-:Y:S02]  /*3ef0*/  FMUL.FTZ R16, R84.reuse, R68 ;  /* 0x0000004454107220 */ /* 0x040fe40000410000 */
[C---:B--2---:R-:W-:Y:S02]  /*3f00*/  FMUL.FTZ R6, R3.reuse, R82 ;  /* 0x0000005203067220 */ /* 0x044fe40000410000 */
[C---:B------:R-:W-:Y:S02]  /*3f10*/  FMUL.FTZ R7, R3.reuse, R83 ;  /* 0x0000005303077220 */ /* 0x040fe40000410000 */
[C---:B------:R-:W-:Y:S01]  /*3f20*/  FMUL.FTZ R10, R3.reuse, R78 ;  /* 0x0000004e030a7220 */ /* 0x040fe20000410000 */
[----:B------:R-:W-:Y:S01]  /*3f30*/  MUFU.EX2 R91, R91 ;  /* 0x0000005b005b7308 */ /* 0x000fe20000000800 */
[C---:B------:R-:W-:Y:S02]  /*3f40*/  FMUL.FTZ R11, R3.reuse, R79 ;  /* 0x0000004f030b7220 */ /* 0x040fe40000410000 */
[C---:B------:R-:W-:Y:S01]  /*3f50*/  FMUL.FTZ R17, R84.reuse, R69 ;  /* 0x0000004554117220 */ /* 0x040fe20000410000 */
[----:B------:R-:W-:Y:S01]  /*3f60*/  LDSM.16.MT88.4 R76, [R121+0x6c00] ;  /* 0x006c0000794c783b */ /* 0x000fe20000004200 */
[C---:B------:R-:W-:Y:S02]  /*3f70*/  FMUL.FTZ R18, R3.reuse, R70 ;  /* 0x0000004603127220 */ /* 0x040fe40000410000 */
[C---:B------:R-:W-:Y:S02]  /*3f80*/  FMUL.FTZ R19, R3.reuse, R71 ;  /* 0x0000004703137220 */ /* 0x040fe40000410000 */
[C---:B------:R-:W-:Y:S01]  /*3f90*/  FMUL.FTZ R24, R84.reuse, R60 ;  /* 0x0000003c54187220 */ /* 0x040fe20000410000 */
[----:B------:R-:W2:Y:S01]  /*3fa0*/  MUFU.EX2 R88, R88 ;  /* 0x0000005800587308 */ /* 0x000ea20000000800 */
[----:B------:R-:W-:Y:S01]  /*3fb0*/  FMUL.FTZ R25, R84, R61 ;  /* 0x0000003d54197220 */ /* 0x000fe20000410000 */
[----:B------:R-:W-:Y:S01]  /*3fc0*/  LDSM.16.MT88.4 R68, [R120+0x6c00] ;  /* 0x006c00007844783b */ /* 0x000fe20000004200 */
[C---:B------:R-:W-:Y:S01]  /*3fd0*/  FMUL.FTZ R26, R3.reuse, R62 ;  /* 0x0000003e031a7220 */ /* 0x040fe20000410000 */
[----:B-1----:R-:W-:Y:S01]  /*3fe0*/  F2FP.PACK_AB R80, R94, R95 ;  /* 0x0000005f5e50723e */ /* 0x002fe200000000ff */
[C---:B------:R-:W-:Y:S02]  /*3ff0*/  FMUL.FTZ R27, R3.reuse, R63 ;  /* 0x0000003f031b7220 */ /* 0x040fe40000410000 */
[C---:B------:R-:W-:Y:S02]  /*4000*/  FMUL.FTZ R32, R84.reuse, R52 ;  /* 0x0000003454207220 */ /* 0x040fe40000410000 */
[C---:B------:R-:W-:Y:S01]  /*4010*/  FMUL.FTZ R33, R84.reuse, R53 ;  /* 0x0000003554217220 */ /* 0x040fe20000410000 */
[----:B------:R-:W-:Y:S01]  /*4020*/  MUFU.EX2 R90, R90 ;  /* 0x0000005a005a7308 */ /* 0x000fe20000000800 */
[C---:B------:R-:W-:Y:S01]  /*4030*/  FMUL.FTZ R34, R3.reuse, R54 ;  /* 0x0000003603227220 */ /* 0x040fe20000410000 */
[----:B------:R-:W-:Y:S01]  /*4040*/  LDSM.16.MT88.4 R60, [R120+0x6400] ;  /* 0x00640000783c783b */ /* 0x000fe20000004200 */
[C---:B------:R-:W-:Y:S02]  /*4050*/  FMUL.FTZ R35, R3.reuse, R55 ;  /* 0x0000003703237220 */ /* 0x040fe40000410000 */
[C---:B------:R-:W-:Y:S02]  /*4060*/  FMUL.FTZ R36, R84.reuse, R36 ;  /* 0x0000002454247220 */ /* 0x040fe40000410000 */
[----:B------:R-:W-:Y:S02]  /*4070*/  FMUL.FTZ R37, R84, R37 ;  /* 0x0000002554257220 */ /* 0x000fe40000410000 */
[C---:B------:R-:W-:Y:S01]  /*4080*/  FMUL.FTZ R38, R3.reuse, R38 ;  /* 0x0000002603267220 */ /* 0x040fe20000410000 */
[----:B------:R-:W1:Y:S01]  /*4090*/  MUFU.EX2 R93, R93 ;  /* 0x0000005d005d7308 */ /* 0x000e620000000800 */
[----:B------:R-:W-:Y:S01]  /*40a0*/  LDSM.16.MT88.4 R52, [R120+0x8000] ;  /* 0x008000007834783b */ /* 0x000fe20000004200 */
[C---:B------:R-:W-:Y:S01]  /*40b0*/  FMUL.FTZ R39, R3.reuse, R39 ;  /* 0x0000002703277220 */ /* 0x040fe20000410000 */
[----:B--2---:R-:W-:Y:S01]  /*40c0*/  F2FP.PACK_AB R81, R88, R91 ;  /* 0x0000005b5851723e */ /* 0x004fe200000000ff */
[C---:B------:R-:W-:Y:S02]  /*40d0*/  FMUL.FTZ R40, R84.reuse, R40 ;  /* 0x0000002854287220 */ /* 0x040fe40000410000 */
[----:B------:R-:W-:Y:S02]  /*40e0*/  FMUL.FTZ R41, R84, R41 ;  /* 0x0000002954297220 */ /* 0x000fe40000410000 */
[C---:B------:R-:W-:Y:S02]  /*40f0*/  FMUL.FTZ R42, R3.reuse, R42 ;  /* 0x0000002a032a7220 */ /* 0x040fe40000410000 */
[----:B------:R-:W-:Y:S01]  /*4100*/  MUFU.EX2 R89, R89 ;  /* 0x0000005900597308 */ /* 0x000fe20000000800 */
[----:B------:R-:W-:Y:S02]  /*4110*/  FMUL.FTZ R43, R3, R43 ;  /* 0x0000002b032b7220 */ /* 0x000fe40000410000 */
[--C-:B------:R-:W-:Y:S02]  /*4120*/  FFMA.FTZ R100, R162, c[0x0][0x23c], -R105.reuse ;  /* 0x00008f00a2647a23 */ /* 0x100fe40000010869 */
[--C-:B------:R-:W-:Y:S02]  /*4130*/  FFMA.FTZ R102, R163, c[0x0][0x23c], -R104.reuse ;  /* 0x00008f00a3667a23 */ /* 0x100fe40000010868 */
[--C-:B------:R-:W-:Y:S02]  /*4140*/  FFMA.FTZ R103, R161, c[0x0][0x23c], -R104.reuse ;  /* 0x00008f00a1677a23 */ /* 0x100fe40000010868 */
[C---:B------:R-:W-:Y:S01]  /*4150*/  FMUL.FTZ R44, R84.reuse, R44 ;  /* 0x0000002c542c7220 */ /* 0x040fe20000410000 */
[----:B------:R-:W2:Y:S01]  /*4160*/  MUFU.EX2 R92, R92 ;  /* 0x0000005c005c7308 */ /* 0x000ea20000000800 */
[C---:B------:R-:W-:Y:S02]  /*4170*/  FMUL.FTZ R45, R84.reuse, R45 ;  /* 0x0000002d542d7220 */ /* 0x040fe40000410000 */
[----:B------:R-:W-:Y:S01]  /*4180*/  FMUL.FTZ R46, R3, R46 ;  /* 0x0000002e032e7220 */ /* 0x000fe20000410000 */
[----:B-1----:R-:W-:Y:S01]  /*4190*/  F2FP.PACK_AB R82, R93, R90 ;  /* 0x0000005a5d52723e */ /* 0x002fe200000000ff */
[C---:B------:R-:W-:Y:S02]  /*41a0*/  FMUL.FTZ R47, R3.reuse, R47 ;  /* 0x0000002f032f7220 */ /* 0x040fe40000410000 */
[C---:B------:R-:W-:Y:S02]  /*41b0*/  FMUL.FTZ R48, R84.reuse, R48 ;  /* 0x0000003054307220 */ /* 0x040fe40000410000 */
[----:B------:R-:W-:Y:S01]  /*41c0*/  FMUL.FTZ R49, R84, R49 ;  /* 0x0000003154317220 */ /* 0x000fe20000410000 */
[----:B------:R-:W-:Y:S01]  /*41d0*/  MUFU.EX2 R96, R96 ;  /* 0x0000006000607308 */ /* 0x000fe20000000800 */
[C---:B------:R-:W-:Y:S02]  /*41e0*/  FMUL.FTZ R50, R3.reuse, R50 ;  /* 0x0000003203327220 */ /* 0x040fe40000410000 */
[----:B------:R-:W-:Y:S02]  /*41f0*/  FMUL.FTZ R51, R3, R51 ;  /* 0x0000003303337220 */ /* 0x000fe40000410000 */
[--C-:B------:R-:W-:Y:S02]  /*4200*/  FFMA.FTZ R110, R148, c[0x0][0x23c], -R105.reuse ;  /* 0x00008f00946e7a23 */ /* 0x100fe40000010869 */
[--C-:B------:R-:W-:Y:S02]  /*4210*/  FFMA.FTZ R107, R150, c[0x0][0x23c], -R105.reuse ;  /* 0x00008f00966b7a23 */ /* 0x100fe40000010869 */
[--C-:B------:R-:W-:Y:S01]  /*4220*/  FFMA.FTZ R108, R151, c[0x0][0x23c], -R104.reuse ;  /* 0x00008f00976c7a23 */ /* 0x100fe20000010868 */
[----:B------:R-:W-:Y:S01]  /*4230*/  MUFU.EX2 R99, R99 ;  /* 0x0000006300637308 */ /* 0x000fe20000000800 */
[--C-:B------:R-:W-:Y:S02]  /*4240*/  FFMA.FTZ R109, R152, c[0x0][0x23c], -R104.reuse ;  /* 0x00008f00986d7a23 */ /* 0x100fe40000010868 */
[--C-:B------:R-:W-:Y:S01]  /*4250*/  FFMA.FTZ R111, R159, c[0x0][0x23c], -R105.reuse ;  /* 0x00008f009f6f7a23 */ /* 0x100fe20000010869 */
[----:B--2---:R-:W-:Y:S01]  /*4260*/  F2FP.PACK_AB R83, R92, R89 ;  /* 0x000000595c53723e */ /* 0x004fe200000000ff */
[----:B------:R-:W-:Y:S02]  /*4270*/  FFMA.FTZ R106, R160, c[0x0][0x23c], -R105 ;  /* 0x00008f00a06a7a23 */ /* 0x000fe40000010869 */
[--C-:B------:R-:W-:Y:S02]  /*4280*/  FFMA.FTZ R112, R157, c[0x0][0x23c], -R104.reuse ;  /* 0x00008f009d707a23 */ /* 0x100fe40000010868 */
[--C-:B------:R-:W-:Y:S01]  /*4290*/  FFMA.FTZ R113, R149, c[0x0][0x23c], -R104.reuse ;  /* 0x00008f0095717a23 */ /* 0x100fe20000010868 */
[----:B------:R-:W-:Y:S01]  /*42a0*/  MUFU.EX2 R110, R110 ;  /* 0x0000006e006e7308 */ /* 0x000fe20000000800 */
[C---:B------:R-:W-:Y:S05]  /*42b0*/  HMMA.16816.F32 R4, R80.reuse, R12, R4 ;  /* 0x0000000c5004723c */ /* 0x040fea0000001804 */
[C---:B------:R-:W-:Y:S02]  /*42c0*/  FFMA.FTZ R91, R3.reuse, R146, R91 ;  /* 0x00000092035b7223 */ /* 0x040fe4000001005b */
[C---:B------:R-:W-:Y:S01]  /*42d0*/  FMUL.FTZ R12, R84.reuse, R72 ;  /* 0x00000048540c7220 */ /* 0x040fe20000410000 */
[C---:B------:R-:W-:Y:S01]  /*42e0*/  HMMA.16816.F32 R8, R80.reuse, R14, R8 ;  /* 0x0000000e5008723c */ /* 0x040fe20000001808 */
[----:B------:R-:W1:Y:S03]  /*42f0*/  MUFU.EX2 R97, R97 ;  /* 0x0000006100617308 */ /* 0x000e660000000800 */
[----:B------:R-:W-:Y:S02]  /*4300*/  FMUL.FTZ R13, R84, R73 ;  /* 0x00000049540d7220 */ /* 0x000fe40000410000 */
[----:B------:R-:W-:Y:S02]  /*4310*/  FADD.FTZ R88, R88, R91 ;  /* 0x0000005b58587221 */ /* 0x000fe40000010000 */
[C---:B------:R-:W-:Y:S03]  /*4320*/  FMUL.FTZ R14, R3.reuse, R74 ;  /* 0x0000004a030e7220 */ /* 0x040fe60000410000 */
[----:B------:R-:W2:Y:S01]  /*4330*/  MUFU.EX2 R98, R98 ;  /* 0x0000006200627308 */ /* 0x000ea20000000800 */
[----:B------:R-:W-:Y:S02]  /*4340*/  FMUL.FTZ R15, R3, R75 ;  /* 0x0000004b030f7220 */ /* 0x000fe40000410000 */
[--C-:B------:R-:W-:Y:S02]  /*4350*/  FFMA.FTZ R116, R147, c[0x0][0x23c], -R105.reuse ;  /* 0x00008f0093747a23 */ /* 0x100fe40000010869 */
[--C-:B------:R-:W-:Y:S02]  /*4360*/  FFMA.FTZ R115, R153, c[0x0][0x23c], -R105.reuse ;  /* 0x00008f0099737a23 */ /* 0x100fe40000010869 */
[--C-:B------:R-:W-:Y:S01]  /*4370*/  FFMA.FTZ R114, R156, c[0x0][0x23c], -R105.reuse ;  /* 0x00008f009c727a23 */ /* 0x100fe20000010869 */
[C---:B------:R-:W-:Y:S02]  /*4380*/  HMMA.16816.F32 R12, R80.reuse, R20, R12 ;  /* 0x00000014500c723c */ /* 0x040fe4000000180c */
[----:B------:R-:W-:Y:S01]  /*4390*/  MUFU.EX2 R107, R107 ;  /* 0x0000006b006b7308 */ /* 0x000fe20000000800 */
[----:B------:R-:W-:Y:S02]  /*43a0*/  FFMA.FTZ R105, R158, c[0x0][0x23c], -R105 ;  /* 0x00008f009e697a23 */ /* 0x000fe40000010869 */
[--C-:B------:R-:W-:Y:S02]  /*43b0*/  FFMA.FTZ R154, R154, c[0x0][0x23c], -R104.reuse ;  /* 0x00008f009a9a7a23 */ /* 0x100fe40000010868 */
[C---:B------:R-:W-:Y:S01]  /*43c0*/  FMUL.FTZ R20, R84.reuse, R64 ;  /* 0x0000004054147220 */ /* 0x040fe20000410000 */
[C---:B------:R-:W-:Y:S04]  /*43d0*/  HMMA.16816.F32 R16, R80.reuse, R22, R16 ;  /* 0x000000165010723c */ /* 0x040fe80000001810 */
[----:B------:R-:W-:Y:S01]  /*43e0*/  FMUL.FTZ R21, R84, R65 ;  /* 0x0000004154157220 */ /* 0x000fe20000410000 */
[----:B------:R-:W-:Y:S01]  /*43f0*/  MUFU.EX2 R101, R101 ;  /* 0x0000006500657308 */ /* 0x000fe20000000800 */
[--C-:B------:R-:W-:Y:S02]  /*4400*/  FFMA.FTZ R155, R155, c[0x0][0x23c], -R104.reuse ;  /* 0x00008f009b9b7a23 */ /* 0x100fe40000010868 */
[C---:B------:R-:W-:Y:S04]  /*4410*/  FMUL.FTZ R22, R3.reuse, R66 ;  /* 0x0000004203167220 */ /* 0x040fe80000410000 */
[----:B------:R-:W-:Y:S02]  /*4420*/  FMUL.FTZ R23, R3, R67 ;  /* 0x0000004303177220 */ /* 0x000fe40000410000 */
[----:B------:R-:W3:Y:S01]  /*4430*/  LDSM.16.MT88.4 R64, [R120+0x7000] ;  /* 0x007000007840783b */ /* 0x000ee20000004200 */
[----:B------:R-:W-:Y:S01]  /*4440*/  MUFU.EX2 R108, R108 ;  /* 0x0000006c006c7308 */ /* 0x000fe20000000800 */
[--C-:B------:R-:W-:Y:S02]  /*4450*/  FFMA.FTZ R117, R87, c[0x0][0x23c], -R104.reuse ;  /* 0x00008f0057757a23 */ /* 0x100fe40000010868 */
[----:B------:R-:W-:Y:S01]  /*4460*/  FFMA.FTZ R104, R86, c[0x0][0x23c], -R104 ;  /* 0x00008f0056687a23 */ /* 0x000fe20000010868 */
[C---:B------:R-:W-:Y:S03]  /*4470*/  HMMA.16816.F32 R20, R80.reuse, R28, R20 ;  /* 0x0000001c5014723c */ /* 0x040fe60000001814 */
[C---:B------:R-:W-:Y:S03]  /*4480*/  FFMA.FTZ R95, R84.reuse, R143, R95 ;  /* 0x0000008f545f7223 */ /* 0x040fe6000001005f */
[----:B------:R-:W-:Y:S01]  /*4490*/  MUFU.EX2 R109, R109 ;  /* 0x0000006d006d7308 */ /* 0x000fe20000000800 */
[C---:B------:R-:W-:Y:S01]  /*44a0*/  FMUL.FTZ R28, R84.reuse, R56 ;  /* 0x00000038541c7220 */ /* 0x040fe20000410000 */
[C---:B------:R-:W-:Y:S04]  /*44b0*/  HMMA.16816.F32 R24, R80.reuse, R30, R24 ;  /* 0x0000001e5018723c */ /* 0x040fe80000001818 */
[----:B------:R-:W-:Y:S02]  /*44c0*/  FMUL.FTZ R29, R84, R57 ;  /* 0x00000039541d7220 */ /* 0x000fe40000410000 */
[----:B------:R-:W-:Y:S02]  /*44d0*/  FADD.FTZ R95, R94, R95 ;  /* 0x0000005f5e5f7221 */ /* 0x000fe40000010000 */
[C---:B------:R-:W-:Y:S01]  /*44e0*/  FMUL.FTZ R30, R3.reuse, R58 ;  /* 0x0000003a031e7220 */ /* 0x040fe20000410000 */
[----:B------:R-:W4:Y:S03]  /*44f0*/  MUFU.EX2 R100, R100 ;  /* 0x0000006400647308 */ /* 0x000f260000000800 */
[----:B------:R-:W-:Y:S02]  /*4500*/  FMUL.FTZ R31, R3, R59 ;  /* 0x0000003b031f7220 */ /* 0x000fe40000410000 */
[----:B------:R-:W5:Y:S01]  /*4510*/  LDSM.16.MT88.4 R56, [R121+0x8000] ;  /* 0x008000007938783b */ /* 0x000f620000004200 */
[----:B------:R-:W-:Y:S02]  /*4520*/  FADD.FTZ R84, R90, R95 ;  /* 0x0000005f5a547221 */ /* 0x000fe40000010000 */
[----:B------:R-:W-:Y:S02]  /*4530*/  FADD.FTZ R3, R89, R88 ;  /* 0x0000005859037221 */ /* 0x000fe40000010000 */
[----:B------:R-:W-:Y:S01]  /*4540*/  MUFU.EX2 R111, R111 ;  /* 0x0000006f006f7308 */ /* 0x000fe20000000800 */
[----:B------:R-:W-:Y:S02]  /*4550*/  FADD.FTZ R93, R93, R84 ;  /* 0x000000545d5d7221 */ /* 0x000fe40000010000 */
[----:B------:R-:W-:Y:S04]  /*4560*/  FADD.FTZ R92, R92, R3 ;  /* 0x000000035c5c7221 */ /* 0x000fe80000010000 */
[----:B-1----:R-:W-:Y:S01]  /*4570*/  FADD.FTZ R3, R97, R92 ;  /* 0x0000005c61037221 */ /* 0x002fe20000010000 */
[C---:B---3--:R-:W-:Y:S02]  /*4580*/  HMMA.16816.F32 R28, R80.reuse, R64, R28 ;  /* 0x00000040501c723c */ /* 0x048fe4000000181c */
[----:B------:R-:W-:Y:S01]  /*4590*/  MUFU.EX2 R106, R106 ;  /* 0x0000006a006a7308 */ /* 0x000fe20000000800 */
[C---:B--2---:R-:W-:Y:S05]  /*45a0*/  FADD.FTZ R3, R98.reuse, R3 ;  /* 0x0000000362037221 */ /* 0x044fea0000010000 */
[C---:B------:R-:W-:Y:S04]  /*45b0*/  HMMA.16816.F32 R32, R80.reuse, R66, R32 ;  /* 0x000000425020723c */ /* 0x040fe80000001820 */
[----:B------:R-:W-:Y:S10]  /*45c0*/  MUFU.EX2 R112, R112 ;  /* 0x0000007000707308 */ /* 0x000ff40000000800 */
[----:B------:R-:W-:Y:S01]  /*45d0*/  MUFU.EX2 R113, R113 ;  /* 0x0000007100717308 */ /* 0x000fe20000000800 */
[C---:B-----5:R-:W-:Y:S09]  /*45e0*/  HMMA.16816.F32 R36, R80.reuse, R56, R36 ;  /* 0x000000385024723c */ /* 0x060ff20000001824 */
[----:B------:R-:W-:Y:S01]  /*45f0*/  MUFU.EX2 R102, R102 ;  /* 0x0000006600667308 */ /* 0x000fe20000000800 */
[C---:B------:R-:W-:Y:S01]  /*4600*/  HMMA.16816.F32 R40, R80.reuse, R58, R40 ;  /* 0x0000003a5028723c */ /* 0x040fe20000001828 */
[----:B------:R-:W1:Y:S08]  /*4610*/  LDSM.16.MT88.4 R56, [R121+0x6400] ;  /* 0x006400007938783b */ /* 0x000e700000004200 */
[----:B------:R-:W2:Y:S01]  /*4620*/  MUFU.EX2 R103, R103 ;  /* 0x0000006700677308 */ /* 0x000ea20000000800 */
[C---:B------:R-:W-:Y:S07]  /*4630*/  HMMA.16816.F32 R44, R80.reuse, R52, R44 ;  /* 0x00000034502c723c */ /* 0x040fee000000182c */
[C---:B------:R-:W-:Y:S01]  /*4640*/  F2FP.PACK_AB R52, R99.reuse, R96 ;  /* 0x000000606334723e */ /* 0x040fe200000000ff */
[----:B------:R-:W-:Y:S01]  /*4650*/  HMMA.16816.F32 R48, R80, R54, R48 ;  /* 0x000000365030723c */ /* 0x000fe20000001830 */
[----:B------:R-:W-:Y:S03]  /*4660*/  MUFU.EX2 R116, R116 ;  /* 0x0000007400747308 */ /* 0x000fe60000000800 */
[----:B------:R-:W-:Y:S01]  /*4670*/  F2FP.PACK_AB R53, R98, R97 ;  /* 0x000000616235723e */ /* 0x000fe200000000ff */
[----:B------:R-:W-:Y:S02]  /*4680*/  FADD.FTZ R96, R96, R93 ;  /* 0x0000005d60607221 */ /* 0x000fe40000010000 */
[----:B----4-:R-:W-:Y:S02]  /*4690*/  F2FP.PACK_AB R54, R100, R101 ;  /* 0x000000656436723e */ /* 0x010fe400000000ff */
[----:B------:R-:W-:Y:S02]  /*46a0*/  FADD.FTZ R96, R99, R96 ;  /* 0x0000006063607221 */ /* 0x000fe40000010000 */
[----:B------:R-:W3:Y:S02]  /*46b0*/  MUFU.EX2 R115, R115 ;  /* 0x0000007300737308 */ /* 0x000ee40000000800 */
[----:B------:R-:W-:Y:S01]  /*46c0*/  FADD.FTZ R101, R101, R96 ;  /* 0x0000006065657221 */ /* 0x000fe20000010000 */
[C---:B--2---:R-:W-:Y:S01]  /*46d0*/  F2FP.PACK_AB R55, R103.reuse, R102 ;  /* 0x000000666737723e */ /* 0x044fe200000000ff */
[----:B------:R-:W-:Y:S01]  /*46e0*/  FADD.FTZ R102, R102, R3 ;  /* 0x0000000366667221 */ /* 0x000fe20000010000 */
[----:B------:R-:W-:Y:S01]  /*46f0*/  MOV R3, R0 ;  /* 0x0000000000037202 */ /* 0x000fe20000000f00 */
[----:B------:R-:W-:Y:S02]  /*4700*/  FADD.FTZ R101, R100, R101 ;  /* 0x0000006564657221 */ /* 0x000fe40000010000 */
[----:B------:R-:W-:Y:S02]  /*4710*/  FADD.FTZ R103, R103, R102 ;  /* 0x0000006667677221 */ /* 0x000fe40000010000 */
[----:B------:R-:W-:Y:S01]  /*4720*/  MUFU.EX2 R87, R154 ;  /* 0x0000009a00577308 */ /* 0x000fe20000000800 */
[C---:B-1----:R-:W-:Y:S09]  /*4730*/  HMMA.16816.F32 R4, R52.reuse, R56, R4 ;  /* 0x000000383404723c */ /* 0x042ff20000001804 */
[----:B------:R-:W1:Y:S01]  /*4740*/  MUFU.EX2 R86, R155 ;  /* 0x0000009b00567308 */ /* 0x000e620000000800 */
[C---:B------:R-:W-:Y:S01]  /*4750*/  HMMA.16816.F32 R8, R52.reuse, R58, R8 ;  /* 0x0000003a3408723c */ /* 0x040fe20000001808 */
[----:B------:R-:W2:Y:S02]  /*4760*/  LDSM.16.MT88.4 R56, [R121+0x7400] ;  /* 0x007400007938783b */ /* 0x000ea40000004200 */
[----:B---3--:R-:W-:Y:S05]  /*4770*/  F2FP.PACK_AB R88, R115, R116 ;  /* 0x000000747358723e */ /* 0x008fea00000000ff */
[C---:B------:R-:W-:Y:S01]  /*4780*/  HMMA.16816.F32 R12, R52.reuse, R60, R12 ;  /* 0x0000003c340c723c */ /* 0x040fe2000000180c */
[----:B------:R-:W-:Y:S07]  /*4790*/  MUFU.EX2 R114, R114 ;  /* 0x0000007200727308 */ /* 0x000fee0000000800 */
[C---:B------:R-:W-:Y:S01]  /*47a0*/  HMMA.16816.F32 R16, R52.reuse, R62, R16 ;  /* 0x0000003e3410723c */ /* 0x040fe20000001810 */
[----:B------:R-:W3:Y:S02]  /*47b0*/  LDSM.16.MT88.4 R60, [R120+0x7400] ;  /* 0x00740000783c783b */ /* 0x000ee40000004200 */
[----:B------:R-:W4:Y:S01]  /*47c0*/  MUFU.EX2 R105, R105 ;  /* 0x0000006900697308 */ /* 0x000f220000000800 */
[----:B-1----:R-:W-:Y:S09]  /*47d0*/  F2FP.PACK_AB R89, R86, R87 ;  /* 0x000000575659723e */ /* 0x002ff200000000ff */
[----:B------:R-:W-:Y:S10]  /*47e0*/  MUFU.EX2 R117, R117 ;  /* 0x0000007500757308 */ /* 0x000ff40000000800 */
[----:B------:R-:W1:Y:S01]  /*47f0*/  MUFU.EX2 R104, R104 ;  /* 0x0000006800687308 */ /* 0x000e620000000800 */
[C---:B--2---:R-:W-:Y:S03]  /*4800*/  HMMA.16816.F32 R20, R52.reuse, R56, R20 ;  /* 0x000000383414723c */ /* 0x044fe60000001814 */
[----:B----4-:R-:W-:Y:S05]  /*4810*/  F2FP.PACK_AB R90, R105, R114 ;  /* 0x00000072695a723e */ /* 0x010fea00000000ff */
[C---:B------:R-:W-:Y:S01]  /*4820*/  HMMA.16816.F32 R24, R52.reuse, R58, R24 ;  /* 0x0000003a3418723c */ /* 0x040fe20000001818 */
[----:B------:R-:W2:Y:S07]  /*4830*/  LDSM.16.MT88.4 R56, [R121+0x8400] ;  /* 0x008400007938783b */ /* 0x000eae0000004200 */
[C---:B---3--:R-:W-:Y:S04]  /*4840*/  HMMA.16816.F32 R28, R52.reuse, R60, R28 ;  /* 0x0000003c341c723c */ /* 0x048fe8000000181c */
[----:B-1----:R-:W-:Y:S04]  /*4850*/  F2FP.PACK_AB R91, R104, R117 ;  /* 0x00000075685b723e */ /* 0x002fe800000000ff */
        /* <DEDUP_REMOVED lines=16> */
[----:B------:R-:W-:Y:S04]  /*4960*/  FADD.FTZ R111, R111, R110 ;  /* 0x0000006e6f6f7221 */ /* 0x000fe80000010000 */
[----:B------:R-:W-:Y:S01]  /*4970*/  FADD.FTZ R111, R106, R111 ;  /* 0x0000006f6a6f7221 */ /* 0x000fe20000010000 */
[C---:B--2---:R-:W-:Y:S03]  /*4980*/  HMMA.16816.F32 R4, R52.reuse, R56, R4 ;  /* 0x000000383404723c */ /* 0x044fe60000001804 */
[----:B------:R-:W-:Y:S04]  /*4990*/  FADD.FTZ R116, R116, R111 ;  /* 0x0000006f74747221 */ /* 0x000fe80000010000 */
[----:B------:R-:W-:Y:S01]  /*49a0*/  FADD.FTZ R115, R115, R116 ;  /* 0x0000007473737221 */ /* 0x000fe20000010000 */
[C---:B------:R-:W-:Y:S01]  /*49b0*/  HMMA.16816.F32 R8, R52.reuse, R58, R8 ;  /* 0x0000003a3408723c */ /* 0x040fe20000001808 */
[----:B------:R-:W2:Y:S03]  /*49c0*/  LDSM.16.MT88.4 R56, [R121+0x7800] ;  /* 0x007800007938783b */ /* 0x000ea60000004200 */
[----:B------:R-:W-:Y:S04]  /*49d0*/  FADD.FTZ R114, R114, R115 ;  /* 0x0000007372727221 */ /* 0x000fe80000010000 */
[C---:B-1----:R-:W-:Y:S04]  /*49e0*/  HMMA.16816.F32 R12, R52.reuse, R60, R12 ;  /* 0x0000003c340c723c */ /* 0x042fe8000000180c */
[----:B------:R-:W-:Y:S04]  /*49f0*/  FADD.FTZ R143, R105, R114 ;  /* 0x00000072698f7221 */ /* 0x000fe80000010000 */
        /* <DEDUP_REMOVED lines=14> */
[C---:B------:R-:W-:Y:S01]  /*4ae0*/  HMMA.16816.F32 R80, R88.reuse, R76, R4 ;  /* 0x0000004c5850723c */ /* 0x040fe20000001804 */
[----:B------:R-:W3:Y:S07]  /*4af0*/  LDSM.16.MT88.4 R4, [R121+0x8c00] ;  /* 0x008c00007904783b */ /* 0x000eee0000004200 */
[C---:B------:R-:W-:Y:S01]  /*4b00*/  HMMA.16816.F32 R76, R88.reuse, R78, R8 ;  /* 0x0000004e584c723c */ /* 0x040fe20000001808 */
[----:B------:R-:W4:Y:S07]  /*4b10*/  LDSM.16.MT88.4 R8, [R120+0x8c00] ;  /* 0x008c00007808783b */ /* 0x000f2e0000004200 */
[C---:B------:R-:W-:Y:S08]  /*4b20*/  HMMA.16816.F32 R72, R88.reuse, R68, R12 ;  /* 0x000000445848723c */ /* 0x040ff0000000180c */
[C---:B------:R-:W-:Y:S08]  /*4b30*/  HMMA.16816.F32 R68, R88.reuse, R70, R16 ;  /* 0x000000465844723c */ /* 0x040ff00000001810 */
[C---:B--2---:R-:W-:Y:S08]  /*4b40*/  HMMA.16816.F32 R64, R88.reuse, R56, R20 ;  /* 0x000000385840723c */ /* 0x044ff00000001814 */
[C---:B------:R-:W-:Y:S08]  /*4b50*/  HMMA.16816.F32 R60, R88.reuse, R58, R24 ;  /* 0x0000003a583c723c */ /* 0x040ff00000001818 */
[C---:B-1----:R-:W-:Y:S08]  /*4b60*/  HMMA.16816.F32 R56, R88.reuse, R52, R28 ;  /* 0x000000345838723c */ /* 0x042ff0000000181c */
[C---:B------:R-:W-:Y:S08]  /*4b70*/  HMMA.16816.F32 R52, R88.reuse, R54, R32 ;  /* 0x000000365834723c */ /* 0x040ff00000001820 */
[C---:B---3--:R-:W-:Y:S07]  /*4b80*/  HMMA.16816.F32 R36, R88.reuse, R4, R36 ;  /* 0x000000045824723c */ /* 0x048fee0000001824 */
[----:B------:R-:W-:Y:S01]  /*4b90*/  FADD.FTZ R4, R112, R109 ;  /* 0x0000006d70047221 */ /* 0x000fe20000010000 */
[C---:B------:R-:W-:Y:S04]  /*4ba0*/  HMMA.16816.F32 R40, R88.reuse, R6, R40 ;  /* 0x000000065828723c */ /* 0x040fe80000001828 */
[----:B------:R-:W-:Y:S04]  /*4bb0*/  FADD.FTZ R4, R113, R4 ;  /* 0x0000000471047221 */ /* 0x000fe80000010000 */
[C---:B----4-:R-:W-:Y:S04]  /*4bc0*/  HMMA.16816.F32 R44, R88.reuse, R8, R44 ;  /* 0x00000008582c723c */ /* 0x050fe8000000182c */
[----:B------:R-:W-:Y:S04]  /*4bd0*/  FADD.FTZ R87, R87, R4 ;  /* 0x0000000457577221 */ /* 0x000fe80000010000 */
[----:B------:R-:W-:Y:S04]  /*4be0*/  HMMA.16816.F32 R48, R88, R10, R48 ;  /* 0x0000000a5830723c */ /* 0x000fe80000001830 */
[----:B------:R-:W-:Y:S04]  /*4bf0*/  FADD.FTZ R86, R86, R87 ;  /* 0x0000005756567221 */ /* 0x000fe80000010000 */
[----:B------:R-:W-:Y:S04]  /*4c00*/  FADD.FTZ R117, R117, R86 ;  /* 0x0000005675757221 */ /* 0x000fe80000010000 */
[----:B------:R-:W-:Y:S01]  /*4c10*/  FADD.FTZ R146, R104, R117 ;  /* 0x0000007568927221 */ /* 0x000fe20000010000 */
[----:B------:R-:W-:-:S05]  /*4c20*/  @P0 BRA `(.L_x_736) ;  /* 0xffffe37000000947 */ /* 0x000fca000383ffff */
.L_x_735:
        /* <DEDUP_REMOVED lines=111> */
[----:B------:R-:W2:Y:S01]  /*5320*/  S2R R6, SR_CTAID.Y ;  /* 0x0000000000067919 */ /* 0x000ea20000002600 */
        /* <DEDUP_REMOVED lines=20> */
[----:B-1----:R-:W-:Y:S01]  /*5470*/  @P3 FMUL.FTZ R9, R9, 0.69314718246459960938 ;  /* 0x3f31721809093820 */ /* 0x002fe20000410000 */
[----:B------:R-:W-:Y:S01]  /*5480*/  ISETP.NE.AND P1, PT, RZ, UR5, PT ;  /* 0x00000005ff007c0c */ /* 0x000fe2000bf25270 */
[----:B------:R-:W-:Y:S03]  /*5490*/  STS [R11+0x200], R78 ;  /* 0x0002004e0b007388 */ /* 0x000fe60000000800 */
[----:B------:R-:W-:Y:S01]  /*54a0*/  ISETP.NE.OR P4, PT, RZ, UR4, !P1 ;  /* 0x00000004ff007c0c */ /* 0x000fe2000cf85670 */
        /* <DEDUP_REMOVED lines=18> */
[----:B------:R4:W-:Y:S01]  /*55d0*/  STS [R15+0x2000], R48 ;  /* 0x002000300f007388 */ /* 0x0009e20000000800 */
[----:B-1----:R-:W-:Y:S01]  /*55e0*/  LOP3.LUT R36, R5, 0xffffffe0, RZ, 0xc0, !PT ;  /* 0xffffffe005247812 */ /* 0x002fe200078ec0ff */
[----:B--2---:R-:W-:-:S02]  /*55f0*/  @!P4 IMAD R5, R6, c[0x0][0x214], RZ ;  /* 0x000085000605ca24 */ /* 0x004fc400078e02ff */
[----:B------:R1:W-:Y:S01]  /*5600*/  STS [R15+0x2200], R50 ;  /* 0x002200320f007388 */ /* 0x0003e20000000800 */
[----:B---3--:R-:W-:Y:S01]  /*5610*/  CS2R R38, SRZ ;  /* 0x0000000000267805 */ /* 0x008fe2000001ff00 */
[----:B------:R-:W-:Y:S01]  /*5620*/  IMAD.IADD R36, R7, 0x1, -R36 ;  /* 0x0000000107247824 */ /* 0x000fe200078e0a24 */
[----:B------:R-:W-:Y:S01]  /*5630*/  @!P4 SHF.R.S32.HI R39, RZ, 0x1f, R5 ;  /* 0x0000001fff27c819 */ /* 0x000fe20000011405 */
[----:B------:R-:W-:Y:S01]  /*5640*/  BAR.SYNC.DEFER_BLOCKING 0x0 ;  /* 0x0000000000007b1d */ /* 0x000fe20000010000 */
[----:B------:R-:W-:Y:S02]  /*5650*/  @!P4 MOV R38, R5 ;  /* 0x000000050026c202 */ /* 0x000fe40000000f00 */
[----:B------:R-:W-:Y:S01]  /*5660*/  MOV R5, 0x7f800000 ;  /* 0x7f80000000057802 */ /* 0x000fe20000000f00 */
[----:B------:R-:W-:Y:S02]  /*5670*/  @P3 FFMA.FTZ R5, R2, c[0x0][0x238], R9 ;  /* 0x00008e0002053a23 */ /* 0x000fe40000010009 */
[----:B------:R-:W2:Y:S01]  /*5680*/  S2R R3, SR_CTAID.X ;  /* 0x0000000000037919 */ /* 0x000ea20000002500 */
[----:B----4-:R-:W-:Y:S01]  /*5690*/  @P0 IMAD R11, R12, c[0x0][0x214], RZ ;  /* 0x000085000c0b0a24 */ /* 0x010fe200078e02ff */
[----:B------:R-:W-:-:S02]  /*56a0*/  @!P0 SEL R11, R10, c[0x0][0x234], !P1 ;  /* 0x00008d000a0b8a07 */ /* 0x000fc40004800000 */
[----:B------:R-:W3:Y:S01]  /*56b0*/  S2R R4, SR_CTAID.Z ;  /* 0x0000000000047919 */ /* 0x000ee20000002700 */
[----:B------:R-:W-:Y:S02]  /*56c0*/  @P0 MOV R10, c[0x0][0x210] ;  /* 0x00008400000a0a02 */ /* 0x000fe40000000f00 */
[----:B------:R-:W-:Y:S01]  /*56d0*/  @!P0 IMAD R37, R11, c[0x0][0x1c0], RZ ;  /* 0x000070000b258a24 */ /* 0x000fe200078e02ff */
[----:B------:R-:W-:-:S03]  /*56e0*/  @!P0 MOV R10, 0x1 ;  /* 0x00000001000a8802 */ /* 0x000fc60000000f00 */
[----:B------:R-:W-:-:S05]  /*56f0*/  IMAD R37, R6, R37, RZ ;  /* 0x0000002506257224 */ /* 0x000fca00078e02ff */
[----:B------:R-:W-:Y:S01]  /*5700*/  SEL R37, R37, RZ, P4 ;  /* 0x000000ff25257207 */ /* 0x000fe20002000000 */
[----:B------:R1:W4:Y:S01]  /*5710*/  LDS.128 R28, [R131] ;  /* 0x00000000831c7984 */ /* 0x0003220000000c00 */
[----:B------:R-:W-:-:S03]  /*5720*/  LOP3.LUT P4, RZ, R36, 0x3, RZ, 0xc0, !PT ;  /* 0x0000000324ff7812 */ /* 0x000fc6000788c0ff */
[----:B------:R1:W1:Y:S01]  /*5730*/  LDS.128 R24, [R131+0x800] ;  /* 0x0008000083187984 */ /* 0x0002620000000c00 */
[----:B--2---:R-:W-:-:S03]  /*5740*/  IMAD R7, R3, R10, RZ ;  /* 0x0000000a03077224 */ /* 0x004fc600078e02ff */
[----:B------:R2:W1:Y:S01]  /*5750*/  LDS.128 R20, [R131+0x1000] ;  /* 0x0010000083147984 */ /* 0x0004620000000c00 */
[----:B---3--:R-:W-:-:S03]  /*5760*/  IMAD R11, R4, R11, R37 ;  /* 0x0000000b040b7224 */ /* 0x008fc600078e0225 */
[----:B------:R2:W3:Y:S01]  /*5770*/  LDS.128 R16, [R131+0x1800] ;  /* 0x0018000083107984 */ /* 0x0004e20000000c00 */
        /* <DEDUP_REMOVED lines=28> */
.L_x_740:
[----:B------:R-:W-:Y:S05]  /*5940*/  BSYNC B0 ;  /* 0x0000000000007941 */ /* 0x000fea0003800000 */
.L_x_739:
[----:B--2---:R-:W-:Y:S02]  /*5950*/  SHF.R.S32.HI R3, RZ, 0x1f, R6 ;  /* 0x0000001fff037819 */ /* 0x004fe40000011406 */
        /* <DEDUP_REMOVED lines=23> */
[----:B------:R-:W-:Y:S04]  /*5ad0*/  STG.E.128 [R2.64], R24 ;  /* 0x0000001802007986 */ /* 0x000fe8000c101d06 */
[----:B---3--:R-:W-:Y:S04]  /*5ae0*/  STG.E.128 [R2.64+0x40], R16 ;  /* 0x0000401002007986 */ /* 0x008fe8000c101d06 */
[----:B------:R-:W-:Y:S01]  /*5af0*/  STG.E.128 [R2.64+0x80], R32 ;  /* 0x0000802002007986 */ /* 0x000fe2000c101d06 */
[----:B------:R-:W-:Y:S05]  /*5b00*/  EXIT ;  /* 0x000000000000794d */ /* 0x000fea0003800000 */
.L_x_733:
        /* <DEDUP_REMOVED lines=83> */
.L_x_741:
        /* <DEDUP_REMOVED lines=12> */
.L_x_998:


//--------------------- .text._ZN5flash16flash_fwd_kernelI23Flash_fwd_kernel_traitsILi96ELi64ELi64ELi4ELb0ELb0EN7cutlass6half_tE19Flash_kernel_traitsILi96ELi64ELi64ELi4ES3_EELb1ELb1ELb0ELb0ELb0ELb1ELb0ELb0EEEvNS_16Flash_fwd_paramsE --------------------------
	.section	.text._ZN5flash16flash_fwd_kernelI23Flash_fwd_kernel_traitsILi96ELi64ELi64ELi4ELb0ELb0EN7cutlass6half_tE19Flash_kernel_traitsILi96ELi64ELi64ELi4ES3_EELb1ELb1ELb0ELb0ELb0ELb1ELb0ELb0EEEvNS_16Flash_fwd_paramsE,"ax",@progbits
	.sectioninfo	@"SHI_REGISTERS=164"
	.align	128
        .global         _ZN5flash16flash_fwd_kernelI23Flash_fwd_kernel_traitsILi96ELi64ELi64ELi4ELb0ELb0EN7cutlass6half_tE19Flash_kernel_traitsILi96ELi64ELi64ELi4ES3_EELb1ELb1ELb0ELb0ELb0ELb1ELb0ELb0EEEvNS_16Flash_fwd_paramsE
        .type           _ZN5flash16flash_fwd_kernelI23Flash_fwd_kernel_traitsILi96ELi64ELi64ELi4ELb0ELb0EN7cutlass6half_tE19Flash_kernel_traitsILi96ELi64ELi64ELi4ES3_EELb1ELb1ELb0ELb0ELb0ELb1ELb0ELb0EEEvNS_16Flash_fwd_paramsE,@function
        .size           _ZN5flash16flash_fwd_kernelI23Flash_fwd_kernel_traitsILi96ELi64ELi64ELi4ELb0ELb0EN7cutlass6half_tE19Flash_kernel_traitsILi96ELi64ELi64ELi4ES3_EELb1ELb1ELb0ELb0ELb0ELb1ELb0ELb0EEEvNS_16Flash_fwd_paramsE,(.L_x_999 - _ZN5flash16flash_fwd_kernelI23Flash_fwd_kernel_traitsILi96ELi64ELi64ELi4ELb0ELb0EN7cutlass6half_tE19Flash_kernel_traitsILi96ELi64ELi64ELi4ES3_EELb1ELb1ELb0ELb0ELb0ELb1ELb0ELb0EEEvNS_16Flash_fwd_paramsE)
        .other          _ZN5flash16flash_fwd_kernelI23Flash_fwd_kernel_traitsILi96ELi64ELi64ELi4ELb0ELb0EN7cutlass6half_tE19Flash_kernel_traitsILi96ELi64ELi64ELi4ES3_EELb1ELb1ELb0ELb0ELb0ELb1ELb0ELb0EEEvNS_16Flash_fwd_paramsE,@"STO_CUDA_ENTRY STV_DEFAULT"
_ZN5flash16flash_fwd_kernelI23Flash_fwd_kernel_traitsILi96ELi64ELi64ELi4ELb0ELb0EN7cutlass6half_tE19Flash_kernel_traitsILi96ELi64ELi64ELi4ES3_EELb1ELb1ELb0ELb0ELb0ELb1ELb0ELb0EEEvNS_16Flash_fwd_paramsE:
.text._ZN5flash16flash_fwd_kernelI23Flash_fwd_kernel_traitsILi96ELi64ELi64ELi4ELb0ELb0EN7cutlass6half_tE19Flash_kernel_traitsILi96ELi64ELi64ELi4ES3_EELb1ELb1ELb0ELb0ELb0ELb1ELb0ELb0EEEvNS_16Flash_fwd_paramsE:
[----:B------:R-:W-:Y:S02]  /*0000*/  MOV R1, c[0x0][0x28] ;  /* 0x00000a0000017a02 */ /* 0x000fe40000000f00 */
[----:B------:R-:W-:Y:S02]  /*0010*/  ULDC.U8 UR4, c[0x0][0x304] ;  /* 0x0000c10000047ab9 */ /* 0x000fe40000000000 */
[----:B------:R-:W-:Y:S01]  /*0020*/  ISETP.NE.AND P1, PT, RZ, UR4, PT ;  /* 0x00000004ff007c0c */ /* 0x000fe2000bf25270 */
[----:B------:R-:W-:Y:S02]  /*0030*/  ULDC.64 UR26, c[0x0][0x2f0] ;  /* 0x0000bc00001a7ab9 */ /* 0x000fe40000000a00 */
[----:B------:R-:W-:Y:S01]  /*0040*/  IMAD.U32 R6, RZ, RZ, UR26 ;  /* 0x0000001aff067e24 */ /* 0x000fe2000f8e00ff */
[----:B------:R-:W-:Y:S01]  /*0050*/  ULDC.64 UR24, c[0x0][0x118] ;  /* 0x0000460000187ab9 */ /* 0x000fe20000000a00 */
[----:B------:R-:W-:Y:S02]  /*0060*/  IMAD.U32 R7, RZ, RZ, UR27 ;  /* 0x0000001bff077e24 */ /* 0x000fe4000f8e00ff */
[----:B------:R-:W-:-:S06]  /*0070*/  IMAD.MOV.U32 R92, RZ, RZ, c[0x0][0x2f8] ;  /* 0x0000be00ff5c7624 */ /* 0x000fcc00078e00ff */
[----:B------:R-:W2:Y:S01]  /*0080*/  @P1 LDG.E.64 R6, [R6.64] ;  /* 0x0000001806061981 */ /* 0x000ea2000c1e1b00 */
[----:B------:R-:W-:Y:S02]  /*0090*/  IMAD.MOV.U32 R9, RZ, RZ, c[0x0][0x2fc] ;  /* 0x0000bf00ff097624 */ /* 0x000fe400078e00ff */
[----:B------:R-:W-:-:S05]  /*00a0*/  @P1 IMAD.MOV.U32 R8, RZ, RZ, R92 ;  /* 0x000000ffff081224 */ /* 0x000fca00078e005c */
[----:B------:R-:W3:Y:S01]  /*00b0*/  @P1 LDG.E.64 R4, [R8.64] ;  /* 0x0000001808041981 */ /* 0x000ee2000c1e1b00 */
[----:B------:R-:W-:Y:S01]  /*00c0*/  ISETP.NE.U32.AND P3, PT, RZ, c[0x0][0x240], PT ;  /* 0x00009000ff007a0c */ /* 0x000fe20003f65070 */
[----:B------:R-:W1:Y:S01]  /*00d0*/  LDC.U8 R0, c[0x0][0x312] ;  /* 0x0000c480ff007b82 */ /* 0x000e620000000000 */
[----:B------:R-:W-:Y:S01]  /*00e0*/  MOV R119, 0xffffffff ;  /* 0xffffffff00777802 */ /* 0x000fe20000000f00 */
[----:B------:R-:W4:Y:S01]  /*00f0*/  S2R R80, SR_CTAID.X ;  /* 0x0000000000507919 */ /* 0x000f220000002500 */
[----:B------:R-:W-:-:S03]  /*0100*/  ISETP.NE.AND.EX P3, PT, RZ, c[0x0][0x244], PT, P3 ;  /* 0x00009100ff007a0c */ /* 0x000fc60003f65330 */
[----:B------:R-:W4:Y:S04]  /*0110*/  S2R R2, SR_CTAID.Y ;  /* 0x0000000000027919 */ /* 0x000f280000002600 */
[----:B------:R-:W4:Y:S04]  /*0120*/  S2R R15, SR_CTAID.Z ;  /* 0x00000000000f7919 */ /* 0x000f280000002700 */
[----:B------:R-:W4:Y:S01]  /*0130*/  S2R R82, SR_TID.X ;  /* 0x0000000000527919 */ /* 0x000f220000002100 */
[----:B-1----:R-:W-:Y:S02]  /*0140*/  ISETP.NE.AND P4, PT, R0, RZ, PT ;  /* 0x000000ff0000720c */ /* 0x002fe40003f85270 */
[----:B----4-:R-:W-:-:S04]  /*0150*/  LOP3.LUT R3, R15, R80, R2, 0xfe, !PT ;  /* 0x000000500f037212 */ /* 0x010fc800078efe02 */
[----:B------:R-:W-:-:S13]  /*0160*/  LOP3.LUT P2, RZ, R3, R82, RZ, 0xfc, !PT ;  /* 0x0000005203ff7212 */ /* 0x000fda000784fcff */
[----:B------:R-:W-:Y:S02]  /*0170*/  @!P2 IMAD.MOV.U32 R12, RZ, RZ, c[0x0][0x308] ;  /* 0x0000c200ff0ca624 */ /* 0x000fe400078e00ff */
[----:B------:R-:W-:Y:S01]  /*0180*/  @!P2 IMAD.MOV.U32 R13, RZ, RZ, c[0x0][0x30c] ;  /* 0x0000c300ff0da624 */ /* 0x000fe200078e00ff */
[----:B--2---:R-:W1:Y:S08]  /*0190*/  @P1 R2UR UR26, R6 ;  /* 0x00000000061a13c2 */ /* 0x004e7000000e0000 */
[----:B------:R-:W2:Y:S01]  /*01a0*/  @P1 R2UR UR27, R7 ;  /* 0x00000000071b13c2 */ /* 0x000ea200000e0000 */
[----:B---3--:R-:W-:-:S05]  /*01b0*/  @P1 IADD3 R92, P0, R4, c[0x0][0x300], RZ ;  /* 0x0000c000045c1a10 */ /* 0x008fca0007f1e0ff */
[----:B------:R-:W-:Y:S01]  /*01c0*/  @P1 IMAD.X R9, RZ, RZ, R5, P0 ;  /* 0x000000ffff091224 */ /* 0x000fe200000e0605 */
[----:B------:R-:W-:Y:S02]  /*01d0*/  MOV R5, 0x4 ;  /* 0x0000000400057802 */ /* 0x000fe40000000f00 */
[----:B------:R-:W-:Y:S01]  /*01e0*/  ISETP.NE.U32.AND P0, PT, RZ, c[0x0][0x250], PT ;  /* 0x00009400ff007a0c */ /* 0x000fe20003f05070 */
[----:B------:R-:W-:Y:S01]  /*01f0*/  @!P2 IMAD.MOV.U32 R93, RZ, RZ, R9 ;  /* 0x000000ffff5da224 */ /* 0x000fe200078e0009 */
[----:B------:R-:W-:Y:S01]  /*0200*/  ISETP.EQ.U32.AND P1, PT, RZ, c[0x0][0x248], PT ;  /* 0x00009200ff007a0c */ /* 0x000fe20003f22070 */
[----:B------:R-:W-:Y:S01]  /*0210*/  IMAD.WIDE R18, R2, R5, c[0x0][0x240] ;  /* 0x0000900002127625 */ /* 0x000fe200078e0205 */
[----:B------:R-:W-:Y:S02]  /*0220*/  ISETP.NE.AND.EX P0, PT, RZ, c[0x0][0x254], PT, P0 ;  /* 0x00009500ff007a0c */ /* 0x000fe40003f05300 */
[----:B------:R-:W-:Y:S01]  /*0230*/  @!P2 STG.E.64 [R12.64+0x8], R92 ;  /* 0x0000085c0c00a986 */ /* 0x000fe2000c101b18 */
[----:B-1----:R-:W-:Y:S01]  /*0240*/  IMAD.U32 R10, RZ, RZ, UR26 ;  /* 0x0000001aff0a7e24 */ /* 0x002fe2000f8e00ff */
[----:B------:R-:W-:-:S02]  /*0250*/  SHF.R.S32.HI R21, RZ, 0x1f, R82 ;  /* 0x0000001fff157819 */ /* 0x000fc40000011452 */
[----:B------:R-:W-:Y:S01]  /*0260*/  ISETP.EQ.OR.EX P1, PT, RZ, c[0x0][0x24c], !P4, P1 ;  /* 0x00009300ff007a0c */ /* 0x000fe20006722710 */
[----:B--2---:R-:W-:-:S05]  /*0270*/  IMAD.U32 R11, RZ, RZ, UR27 ;  /* 0x0000001bff0b7e24 */ /* 0x004fca000f8e00ff */
[----:B------:R1:W-:Y:S04]  /*0280*/  @!P2 STG.E.64 [R12.64], R10 ;  /* 0x0000000a0c00a986 */ /* 0x0003e8000c101b18 */
[----:B------:R-:W2:Y:S04]  /*0290*/  @P3 LDG.E R119, [R18.64] ;  /* 0x0000001812773981 */ /* 0x000ea8000c1e1900 */
[----:B------:R-:W2:Y:S01]  /*02a0*/  @P3 LDG.E R122, [R18.64+0x4] ;  /* 0x00000418127a3981 */ /* 0x000ea2000c1e1900 */
[----:B------:R-:W-:Y:S01]  /*02b0*/  ISETP.NE.U32.AND P2, PT, RZ, c[0x0][0x248], PT ;  /* 0x00009200ff007a0c */ /* 0x000fe20003f45070 */
[----:B------:R-:W-:Y:S01]  /*02c0*/  IMAD.MOV.U32 R3, RZ, RZ, RZ ;  /* 0x000000ffff037224 */ /* 0x000fe200078e00ff */
[----:B------:R-:W-:Y:S01]  /*02d0*/  LEA.HI R81, R21, R82, RZ, 0x5 ;  /* 0x0000005215517211 */ /* 0x000fe200078f28ff */
[----:B------:R-:W-:Y:S01]  /*02e0*/  IMAD.MOV.U32 R8, RZ, RZ, -0x1 ;  /* 0xffffffffff087424 */ /* 0x000fe200078e00ff */
[----:B------:R-:W-:Y:S01]  /*02f0*/  ISETP.NE.AND.EX P2, PT, RZ, c[0x0][0x24c], PT, P2 ;  /* 0x00009300ff007a0c */ /* 0x000fe20003f45320 */
[----:B------:R-:W-:-:S04]  /*0300*/  @P0 IMAD.WIDE R16, R2, R5, c[0x0][0x250] ;  /* 0x0000940002100625 */ /* 0x000fc800078e0205 */
[C---:B------:R-:W-:Y:S01]  /*0310*/  IMAD.WIDE R6, R2.reuse, R5, c[0x0][0x248] ;  /* 0x0000920002067625 */ /* 0x040fe200078e0205 */
[----:B------:R3:W5:Y:S04]  /*0320*/  @P0 LDG.E R3, [R16.64] ;  /* 0x0000001810030981 */ /* 0x000768000c1e1900 */
[----:B------:R3:W5:Y:S01]  /*0330*/  @!P1 LDG.E R8, [R6.64] ;  /* 0x0000001806089981 */ /* 0x000762000c1e1900 */
[----:B-1----:R-:W-:Y:S01]  /*0340*/  IMAD R11, R2, c[0x0][0x1c0], R15 ;  /* 0x00007000020b7a24 */ /* 0x002fe200078e020f */
[----:B------:R-:W-:-:S03]  /*0350*/  LOP3.LUT R13, R81, 0xffffffe0, RZ, 0xc0, !PT ;  /* 0xffffffe0510d7812 */ /* 0x000fc600078ec0ff */
[----:B------:R-:W-:Y:S01]  /*0360*/  IMAD.SHL.U32 R11, R11, 0x20, RZ ;  /* 0x000000200b0b7824 */ /* 0x000fe200078e00ff */
[----:B------:R-:W-:-:S04]  /*0370*/  IADD3 R84, -R13, R82, RZ ;  /* 0x000000520d547210 */ /* 0x000fc80007ffe1ff */
[--C-:B------:R-:W-:Y:S02]  /*0380*/  IADD3 R92, P1, P0, R11, R92, R84.reuse ;  /* 0x0000005c0b5c7210 */ /* 0x100fe4000783e054 */
[----:B------:R-:W-:Y:S02]  /*0390*/  SHF.R.S32.HI R0, RZ, 0x1f, R11 ;  /* 0x0000001fff007819 */ /* 0x000fe4000001140b */
[----:B------:R-:W-:-:S04]  /*03a0*/  SHF.R.S32.HI R4, RZ, 0x1f, R84 ;  /* 0x0000001fff047819 */ /* 0x000fc80000011454 */
[----:B------:R-:W-:Y:S01]  /*03b0*/  IADD3.X R0, R0, R9, R4, P1, P0 ;  /* 0x0000000900007210 */ /* 0x000fe20000fe0404 */
[----:B--2---:R-:W-:Y:S02]  /*03c0*/  @P3 IMAD.IADD R122, R122, 0x1, -R119 ;  /* 0x000000017a7a3824 */ /* 0x004fe400078e0a77 */
[----:B------:R-:W-:Y:S01]  /*03d0*/  @!P3 IMAD.MOV.U32 R122, RZ, RZ, c[0x0][0x214] ;  /* 0x00008500ff7ab624 */ /* 0x000fe200078e00ff */
[----:B------:R-:W-:Y:S05]  /*03e0*/  @!P2 BRA `(.L_x_742) ;  /* 0x000000400000a947 */ /* 0x000fea0003800000 */
[----:B---3--:R-:W2:Y:S02]  /*03f0*/  @P4 LDG.E R9, [R6.64+0x4] ;  /* 0x0000041806094981 */ /* 0x008ea4000c1e1900 */
[----:B--2--5:R-:W-:-:S06]  /*0400*/  @P4 IADD3 R4, R9, -R8, RZ ;  /* 0x8000000809044210 */ /* 0x024fcc0007ffe0ff */
[----:B------:R1:W5:Y:S01]  /*0410*/  @!P4 LDG.E R4, [R6.64] ;  /* 0x000000180604c981 */ /* 0x000362000c1e1900 */
[----:B------:R-:W-:Y:S05]  /*0420*/  BRA `(.L_x_743) ;  /* 0x0000001000007947 */ /* 0x000fea0003800000 */
.L_x_742:
[----:B---3--:R-:W-:Y:S02]  /*0430*/  MOV R4, c[0x0][0x218] ;  /* 0x0000860000047a02 */ /* 0x008fe40000000f00 */
.L_x_743:
[----:B------:R-:W-:-:S04]  /*0440*/  ISETP.NE.U32.AND P2, PT, RZ, c[0x0][0x258], PT ;  /* 0x00009600ff007a0c */ /* 0x000fc80003f45070 */
[----:B------:R-:W-:-:S13]  /*0450*/  ISETP.NE.AND.EX P2, PT, RZ, c[0x0][0x25c], PT, P2 ;  /* 0x00009700ff007a0c */ /* 0x000fda0003f45320 */
[----:B-1----:R-:W-:-:S06]  /*0460*/  @P2 IMAD.WIDE R6, R2, R5, c[0x0][0x258] ;  /* 0x0000960002062625 */ /* 0x002fcc00078e0205 */
        /* <DEDUP_REMOVED lines=27> */
[----:B------:R-:W-:Y:S01]  /*0620*/  @!P1 IMAD R5, R5, c[0x0][0x178], RZ ;  /* 0x00005e0005059a24 */ /* 0x000fe200078e02ff */
[----:B------:R-:W-:Y:S01]  /*0630*/  @P1 MOV R20, R6 ;  /* 0x0000000600141202 */ /* 0x000fe20000000f00 */
[----:B------:R-:W-:Y:S02]  /*0640*/  @P1 IMAD R19, R119, c[0x0][0x194], R7 ;  /* 0x0000650077131a24 */ /* 0x000fe400078e0207 */
[----:B------:R-:W-:-:S04]  /*0650*/  @!P1 IMAD.WIDE.U32 R6, R2, c[0x0][0x178], RZ ;  /* 0x00005e0002069a25 */ /* 0x000fc800078e00ff */
[----:B------:R-:W-:Y:S01]  /*0660*/  @!P1 IMAD R4, R2, c[0x0][0x17c], R5 ;  /* 0x00005f0002049a24 */ /* 0x000fe200078e0205 */
[----:B------:R-:W-:Y:S01]  /*0670*/  @!P1 MOV R20, R6 ;  /* 0x0000000600149202 */ /* 0x000fe20000000f00 */
[----:B------:R-:W-:-:S03]  /*0680*/  @P0 IMAD.WIDE.U32 R124, R11, c[0x0][0x198], RZ ;  /* 0x000066000b7c0a25 */ /* 0x000fc600078e00ff */
        /* <DEDUP_REMOVED lines=13> */
.L_x_745:
[----:B-1----:R-:W-:Y:S02]  /*0760*/  IABS R6, c[0x0][0x1c8] ;  /* 0x0000720000067a13 */ /* 0x002fe40000000000 */
        /* <DEDUP_REMOVED lines=19> */
[----:B------:R-:W-:Y:S01]  /*08a0*/  ISETP.GE.U32.AND P3, PT, R5, R6, PT ;  /* 0x000000060500720c */ /* 0x000fe20003f66070 */
[----:B------:R-:W-:-:S04]  /*08b0*/  @P0 IMAD.IADD R5, R3, 0x1, R8 ;  /* 0x0000000103050824 */ /* 0x000fc800078e0208 */
[----:B------:R-:W-:-:S04]  /*08c0*/  @P0 IMAD.WIDE.U32 R22, R5, c[0x0][0x1a0], RZ ;  /* 0x0000680005160a25 */ /* 0x000fc800078e00ff */
[----:B------:R-:W-:-:S04]  /*08d0*/  @P0 IMAD R5, R5, c[0x0][0x1a4], R23 ;  /* 0x0000690005050a24 */ /* 0x000fc800078e0217 */
        /* <DEDUP_REMOVED lines=14> */
.L_x_746:
[-C--:B------:R-:W-:Y:S01]  /*09c0*/  LEA.HI R17, R21, R82.reuse, RZ, 0x2 ;  /* 0x0000005215117211 */ /* 0x080fe200078f10ff */
[----:B------:R-:W-:Y:S01]  /*09d0*/  IMAD R10, R10, c[0x0][0x1a8], RZ ;  /* 0x00006a000a0a7a24 */ /* 0x000fe200078e02ff */
[----:B------:R-:W-:Y:S01]  /*09e0*/  IADD3 R98, R95, -0x1, RZ ;  /* 0xffffffff5f627810 */ /* 0x000fe20007ffe0ff */
[----:B------:R-:W-:Y:S01]  /*09f0*/  IMAD.IADD R118, R122, 0x1, -R83 ;  /* 0x000000017a767824 */ /* 0x000fe200078e0a53 */
[----:B------:R-:W-:Y:S01]  /*0a00*/  SHF.R.S32.HI R132, RZ, 0x2, R17 ;  /* 0x00000002ff847819 */ /* 0x000fe20000011411 */
[----:B------:R-:W-:Y:S01]  /*0a10*/  IMAD R10, R15, c[0x0][0x1ac], R10 ;  /* 0x00006b000f0a7a24 */ /* 0x000fe200078e020a */
[CC--:B------:R-:W-:Y:S01]  /*0a20*/  LEA.HI R6, R21.reuse, R82.reuse, RZ, 0x4 ;  /* 0x0000005215067211 */ /* 0x0c0fe200078f20ff */
[----:B------:R-:W-:Y:S01]  /*0a30*/  IMAD R3, R98, -0x40, R77 ;  /* 0xffffffc062037824 */ /* 0x000fe200078e024d */
[----:B------:R-:W-:Y:S01]  /*0a40*/  LEA.HI R21, R21, R82, RZ, 0x3 ;  /* 0x0000005215157211 */ /* 0x000fe200078f18ff */
[----:B------:R-:W-:Y:S01]  /*0a50*/  UMOV UR21, 0x6 ;  /* 0x0000000600157882 */ /* 0x000fe20000000000 */
[C---:B------:R-:W-:Y:S01]  /*0a60*/  IADD3 R121, R132.reuse, 0x20, RZ ;  /* 0x0000002084797810 */ /* 0x040fe20007ffe0ff */
[----:B------:R-:W-:Y:S01]  /*0a70*/  ULDC.64 UR4, c[0x0][0x198] ;  /* 0x0000660000047ab9 */ /* 0x000fe20000000a00 */
[----:B------:R-:W-:Y:S01]  /*0a80*/  SHF.R.S32.HI R13, RZ, 0x3, R21 ;  /* 0x00000003ff0d7819 */ /* 0x000fe20000011415 */
[----:B------:R-:W-:Y:S01]  /*0a90*/  USHF.L.U64.HI UR21, UR4, UR21, UR5 ;  /* 0x0000001504157299 */ /* 0x000fe20008010205 */
[----:B------:R-:W-:Y:S01]  /*0aa0*/  SHF.R.S32.HI R2, RZ, 0x4, R6 ;  /* 0x00000004ff027819 */ /* 0x000fe20000011406 */
[----:B------:R-:W-:Y:S01]  /*0ab0*/  USHF.L.U32 UR22, UR4, 0x6, URZ ;  /* 0x0000000604167899 */ /* 0x000fe2000800063f */
[CC--:B------:R-:W-:Y:S01]  /*0ac0*/  ISETP.GE.AND P6, PT, R132.reuse, R3.reuse, PT ;  /* 0x000000038400720c */ /* 0x0c0fe20003fc6270 */
[----:B------:R-:W-:Y:S01]  /*0ad0*/  IMAD.SHL.U32 R7, R13, 0x40, RZ ;  /* 0x000000400d077824 */ /* 0x000fe200078e00ff */
[-C--:B------:R-:W-:Y:S01]  /*0ae0*/  ISETP.GE.AND P4, PT, R132, R3.reuse, PT ;  /* 0x000000038400720c */ /* 0x080fe20003f86270 */
[----:B------:R-:W-:Y:S01]  /*0af0*/  USHF.L.U32 UR6, UR4, 0x5, URZ ;  /* 0x0000000504067899 */ /* 0x000fe2000800063f */
[CC--:B------:R-:W-:Y:S01]  /*0b00*/  ISETP.GE.AND P5, PT, R121.reuse, R3.reuse, PT ;  /* 0x000000037900720c */ /* 0x0c0fe20003fa6270 */
[----:B------:R-:W-:Y:S01]  /*0b10*/  UMOV UR7, 0x5 ;  /* 0x0000000500077882 */ /* 0x000fe20000000000 */
[----:B------:R-:W-:Y:S01]  /*0b20*/  ISETP.GE.AND P3, PT, R121, R3, PT ;  /* 0x000000037900720c */ /* 0x000fe20003f66270 */
[----:B------:R-:W-:Y:S01]  /*0b30*/  USHF.L.U64.HI UR7, UR4, UR7, UR5 ;  /* 0x0000000704077299 */ /* 0x000fe20008010205 */
[----:B------:R-:W-:Y:S01]  /*0b40*/  LOP3.LUT R21, R21, 0xfffffff8, RZ, 0xc0, !PT ;  /* 0xfffffff815157812 */ /* 0x000fe200078ec0ff */
[----:B------:R-:W-:Y:S01]  /*0b50*/  IMAD.SHL.U32 R13, R13, 0x8, RZ ;  /* 0x000000080d0d7824 */ /* 0x000fe200078e00ff */
[----:B------:R-:W-:Y:S01]  /*0b60*/  LOP3.LUT R3, R17, 0xfffffffc, RZ, 0xc0, !PT ;  /* 0xfffffffc11037812 */ /* 0x000fe200078ec0ff */
[----:B------:R-:W-:Y:S01]  /*0b70*/  IMAD.SHL.U32 R101, R82, 0x2, RZ ;  /* 0x0000000252657824 */ /* 0x000fe200078e00ff */
[----:B------:R-:W-:Y:S01]  /*0b80*/  LEA.HI R9, R6, R2, RZ, 0x1 ;  /* 0x0000000206097211 */ /* 0x000fe200078f08ff */
[C---:B------:R-:W-:Y:S01]  /*0b90*/  IMAD.IADD R21, R82.reuse, 0x1, -R21 ;  /* 0x0000000152157824 */ /* 0x040fe200078e0a15 */
[----:B------:R-:W-:Y:S01]  /*0ba0*/  LOP3.LUT R7, R7, 0xc0, RZ, 0xc0, !PT ;  /* 0x000000c007077812 */ /* 0x000fe200078ec0ff */
[----:B------:R-:W-:Y:S01]  /*0bb0*/  IMAD.IADD R134, R82, 0x1, -R3 ;  /* 0x0000000152867824 */ /* 0x000fe200078e0a03 */
[----:B------:R-:W-:Y:S01]  /*0bc0*/  LOP3.LUT R9, R9, 0xfffffffe, RZ, 0xc0, !PT ;  /* 0xfffffffe09097812 */ /* 0x000fe200078ec0ff */
[----:B------:R-:W-:Y:S01]  /*0bd0*/  UIADD3 UR18, UR27, 0x646e171e, URZ ;  /* 0x646e171e1b127890 */ /* 0x000fe2000fffe03f */
[----:B------:R-:W-:Y:S01]  /*0be0*/  LEA.HI R3, R21, R21, RZ, 0x1 ;  /* 0x0000001515037211 */ /* 0x000fe200078f08ff */
[----:B------:R-:W-:Y:S01]  /*0bf0*/  IMAD.SHL.U32 R134, R134, 0x8, RZ ;  /* 0x0000000886867824 */ /* 0x000fe200078e00ff */
[----:B------:R-:W-:Y:S01]  /*0c00*/  SHF.R.S32.HI R133, RZ, 0x1f, R132 ;  /* 0x0000001fff857819 */ /* 0x000fe20000011484 */
[----:B------:R-:W-:Y:S01]  /*0c10*/  IMAD.IADD R9, R2, 0x1, -R9 ;  /* 0x0000000102097824 */ /* 0x000fe200078e0a09 */
[----:B------:R-:W-:-:S02]  /*0c20*/  LOP3.LUT R2, R3, 0x3fffffe, RZ, 0xc0, !PT ;  /* 0x03fffffe03027812 */ /* 0x000fc400078ec0ff */
[----:B------:R-:W-:Y:S01]  /*0c30*/  IADD3 R20, P0, R134, R20, RZ ;  /* 0x0000001486147210 */ /* 0x000fe20007f1e0ff */
[----:B------:R-:W-:Y:S01]  /*0c40*/  IMAD.WIDE R138, R80, 0x40, R132 ;  /* 0x00000040508a7825 */ /* 0x000fe200078e0284 */
[--C-:B------:R-:W-:Y:S02]  /*0c50*/  SHF.R.S32.HI R135, RZ, 0x1f, R134.reuse ;  /* 0x0000001fff877819 */ /* 0x100fe40000011486 */
[----:B------:R-:W-:Y:S01]  /*0c60*/  LOP3.LUT R4, R7, 0x18, R134, 0xf8, !PT ;  /* 0x0000001807047812 */ /* 0x000fe200078ef886 */
[----:B------:R-:W-:Y:S01]  /*0c70*/  IMAD.IADD R2, R21, 0x1, -R2 ;  /* 0x0000000115027824 */ /* 0x000fe200078e0a02 */
[----:B------:R-:W-:Y:S01]  /*0c80*/  SHF.R.U32.HI R7, RZ, 0x3, R7 ;  /* 0x00000003ff077819 */ /* 0x000fe20000011607 */
[----:B------:R-:W-:Y:S01]  /*0c90*/  IMAD.X R21, R135, 0x1, R19, P0 ;  /* 0x0000000187157824 */ /* 0x000fe200000e0613 */
[----:B------:R-:W-:Y:S01]  /*0ca0*/  ISETP.GE.AND P1, PT, R132, R118, PT ;  /* 0x000000768400720c */ /* 0x000fe20003f26270 */
[----:B------:R-:W-:Y:S01]  /*0cb0*/  IMAD R19, R133, c[0x0][0x198], RZ ;  /* 0x0000660085137a24 */ /* 0x000fe200078e02ff */
[----:B------:R-:W-:Y:S01]  /*0cc0*/  LOP3.LUT R7, R4, R7, RZ, 0x3c, !PT ;  /* 0x0000000704077212 */ /* 0x000fe200078e3cff */
[----:B------:R-:W-:Y:S01]  /*0cd0*/  IMAD.WIDE.U32 R24, R132, c[0x0][0x198], R134 ;  /* 0x0000660084187a25 */ /* 0x000fe200078e0086 */
[----:B------:R-:W-:-:S02]  /*0ce0*/  LEA.HI R17, R17, R132, RZ, 0x1 ;  /* 0x0000008411117211 */ /* 0x000fc400078f08ff */
[----:B------:R-:W-:Y:S01]  /*0cf0*/  SHF.R.S32.HI R81, RZ, 0x5, R81 ;  /* 0x00000005ff517819 */ /* 0x000fe20000011451 */
[----:B------:R-:W-:Y:S01]  /*0d00*/  IMAD R4, R132, c[0x0][0x19c], R19 ;  /* 0x0000670084047a24 */ /* 0x000fe200078e0213 */
[----:B------:R-:W-:Y:S01]  /*0d10*/  IADD3 R124, P0, R124, R24, RZ ;  /* 0x000000187c7c7210 */ /* 0x000fe20007f1e0ff */
[----:B------:R-:W-:Y:S01]  /*0d20*/  IMAD.WIDE.U32 R14, R15, c[0x0][0x1a8], R20 ;  /* 0x00006a000f0e7a25 */ /* 0x000fe200078e0014 */
[----:B------:R-:W-:Y:S02]  /*0d30*/  SHF.R.S32.HI R127, RZ, 0x1f, R96 ;  /* 0x0000001fff7f7819 */ /* 0x000fe40000011460 */
[----:B------:R-:W-:Y:S01]  /*0d40*/  IADD3.X R125, R11, R25, R4, P0, !PT ;  /* 0x000000190b7d7210 */ /* 0x000fe200007fe404 */
[----:B------:R-:W-:Y:S01]  /*0d50*/  IMAD R19, R133, c[0x0][0x1a0], RZ ;  /* 0x0000680085137a24 */ /* 0x000fe200078e02ff */
[----:B------:R-:W-:Y:S01]  /*0d60*/  LOP3.LUT R11, R6, 0xfffffff0, RZ, 0xc0, !PT ;  /* 0xfffffff0060b7812 */ /* 0x000fe200078ec0ff */
[----:B------:R-:W-:Y:S01]  /*0d70*/  IMAD.WIDE.U32 R20, R132, c[0x0][0x1a0], R134 ;  /* 0x0000680084147a25 */ /* 0x000fe200078e0086 */
[----:B------:R-:W-:-:S02]  /*0d80*/  ISETP.GE.AND P0, PT, R121, R118, PT ;  /* 0x000000767900720c */ /* 0x000fc40003f06270 */
[----:B------:R-:W-:Y:S01]  /*0d90*/  SHF.R.S32.HI R3, RZ, 0x1, R3 ;  /* 0x00000001ff037819 */ /* 0x000fe20000011403 */
[----:B------:R-:W-:Y:S01]  /*0da0*/  IMAD R4, R132, c[0x0][0x1a4], R19 ;  /* 0x0000690084047a24 */ /* 0x000fe200078e0213 */
[----:B------:R-:W-:Y:S01]  /*0db0*/  IADD3 R22, P2, R22, R20, RZ ;  /* 0x0000001416167210 */ /* 0x000fe20007f5e0ff */
[----:B------:R-:W-:Y:S01]  /*0dc0*/  IMAD.IADD R12, R82, 0x1, -R11 ;  /* 0x00000001520c7824 */ /* 0x000fe200078e0a0b */
[----:B------:R-:W-:Y:S01]  /*0dd0*/  LOP3.LUT R11, R17, 0x7fffffe, RZ, 0xc0, !PT ;  /* 0x07fffffe110b7812 */ /* 0x000fe200078ec0ff */
[----:B------:R-:W-:Y:S01]  /*0de0*/  IMAD.IADD R15, R15, 0x1, R10 ;  /* 0x000000010f0f7824 */ /* 0x000fe200078e020a */
[----:B------:R-:W-:Y:S01]  /*0df0*/  IADD3.X R23, R5, R21, R4, P2, !PT ;  /* 0x0000001505177210 */ /* 0x000fe200017fe404 */
[----:B------:R-:W-:Y:S01]  /*0e00*/  IMAD R129, R127, c[0x0][0x1b0], RZ ;  /* 0x00006c007f817a24 */ /* 0x000fe200078e02ff */
[----:B------:R-:W-:Y:S01]  /*0e10*/  SHF.R.S32.HI R5, RZ, 0x1f, R12 ;  /* 0x0000001fff057819 */ /* 0x000fe2000001140c */
[----:B------:R-:W-:Y:S01]  /*0e20*/  IMAD.IADD R120, R132, 0x1, -R11 ;  /* 0x0000000184787824 */ /* 0x000fe200078e0a0b */
[-C--:B------:R-:W-:Y:S01]  /*0e30*/  LEA.HI R4, R12, R12.reuse, RZ, 0x1 ;  /* 0x0000000c0c047211 */ /* 0x080fe200078f08ff */
[----:B------:R-:W-:Y:S01]  /*0e40*/  @!P1 IMAD.WIDE.U32 R10, R138, c[0x0][0x190], R14 ;  /* 0x000064008a0a9a25 */ /* 0x000fe200078e000e */
[----:B------:R-:W-:-:S02]  /*0e50*/  LEA.HI R8, R5, R12, RZ, 0x3 ;  /* 0x0000000c05087211 */ /* 0x000fc400078f18ff */
[----:B------:R-:W-:Y:S01]  /*0e60*/  @!P0 IADD3 R20, P2, R138, 0x20, RZ ;  /* 0x000000208a148810 */ /* 0x000fe20007f5e0ff */
[----:B------:R-:W-:Y:S01]  /*0e70*/  @!P1 IMAD R5, R139, c[0x0][0x190], RZ ;  /* 0x000064008b059a24 */ /* 0x000fe200078e02ff */
[----:B------:R-:W-:Y:S01]  /*0e80*/  LOP3.LUT R79, R4, 0x7fffffe, RZ, 0xc0, !PT ;  /* 0x07fffffe044f7812 */ /* 0x000fe200078ec0ff */
[----:B------:R-:W-:Y:S01]  /*0e90*/  IMAD R120, R81, 0x8, R120 ;  /* 0x0000000851787824 */ /* 0x000fe200078e0278 */
[----:B------:R-:W-:Y:S01]  /*0ea0*/  LOP3.LUT R101, R101, 0x6, RZ, 0xc0, !PT ;  /* 0x0000000665657812 */ /* 0x000fe200078ec0ff */
[----:B------:R-:W-:Y:S02]  /*0eb0*/  @!P1 IMAD R5, R138, c[0x0][0x194], R5 ;  /* 0x000065008a059a24 */ /* 0x000fe400078e0205 */
[----:B------:R-:W-:Y:S01]  /*0ec0*/  @!P0 IMAD.X R6, RZ, RZ, R139, P2 ;  /* 0x000000ffff068224 */ /* 0x000fe200010e068b */
[----:B------:R-:W-:Y:S01]  /*0ed0*/  @!P1 LEA R24, P2, R10, c[0x0][0x160], 0x1 ;  /* 0x000058000a189a11 */ /* 0x000fe200078408ff */
[----:B------:R-:W-:Y:S02]  /*0ee0*/  IMAD.U32 R120, R120, 0x20, R7 ;  /* 0x0000002078787824 */ /* 0x000fe400078e0007 */
[----:B------:R-:W-:Y:S01]  /*0ef0*/  @!P1 IMAD.IADD R5, R11, 0x1, R5 ;  /* 0x000000010b059824 */ /* 0x000fe200078e0205 */
[----:B------:R-:W-:Y:S01]  /*0f00*/  SHF.R.S32.HI R11, RZ, 0x1f, R98 ;  /* 0x0000001fff0b7819 */ /* 0x000fe20000011462 */
[----:B------:R-:W-:-:S02]  /*0f10*/  @!P0 IMAD R7, R6, c[0x0][0x190], RZ ;  /* 0x0000640006078a24 */ /* 0x000fc400078e02ff */
[----:B------:R-:W-:Y:S01]  /*0f20*/  IMAD R129, R96, c[0x0][0x1b4], R129 ;  /* 0x00006d0060817a24 */ /* 0x000fe200078e0281 */
[----:B------:R-:W-:Y:S01]  /*0f30*/  @!P1 LEA.HI.X R25, R10, c[0x0][0x164], R5, 0x1, P2 ;  /* 0x000059000a199a11 */ /* 0x000fe200010f0c05 */
[----:B------:R-:W-:-:S04]  /*0f40*/  IMAD.WIDE.U32 R124, R96, c[0x0][0x1b0], R124 ;  /* 0x00006c00607c7a25 */ /* 0x000fc800078e007c */
[C---:B------:R-:W-:Y:S02]  /*0f50*/  @!P0 IMAD R6, R20.reuse, c[0x0][0x194], R7 ;  /* 0x0000650014068a24 */ /* 0x040fe400078e0207 */
[----:B------:R-:W-:-:S04]  /*0f60*/  @!P0 IMAD.WIDE.U32 R20, R20, c[0x0][0x190], R14 ;  /* 0x0000640014148a25 */ /* 0x000fc800078e000e */
[----:B------:R-:W-:Y:S01]  /*0f70*/  IMAD R10, R98, UR21, RZ ;  /* 0x00000015620a7c24 */ /* 0x000fe2000f8e02ff */
[----:B------:R-:W-:Y:S01]  /*0f80*/  @!P0 LEA R18, P2, R20, c[0x0][0x160], 0x1 ;  /* 0x0000580014128a11 */ /* 0x000fe200078408ff */
[----:B------:R-:W-:Y:S02]  /*0f90*/  IMAD.IADD R129, R125, 0x1, R129 ;  /* 0x000000017d817824 */ /* 0x000fe400078e0281 */
[----:B------:R-:W-:Y:S02]  /*0fa0*/  IMAD.MOV.U32 R128, RZ, RZ, R124 ;  /* 0x000000ffff807224 */ /* 0x000fe400078e007c */
[----:B------:R-:W-:Y:S02]  /*0fb0*/  IMAD.SHL.U32 R120, R120, 0x2, RZ ;  /* 0x0000000278787824 */ /* 0x000fe400078e00ff */
[----:B------:R-:W-:Y:S02]  /*0fc0*/  IMAD R5, R11, UR22, R10 ;  /* 0x000000160b057c24 */ /* 0x000fe4000f8e020a */
[----:B------:R-:W-:Y:S01]  /*0fd0*/  IMAD.WIDE.U32 R14, R98, UR22, R128 ;  /* 0x00000016620e7c25 */ /* 0x000fe2000f8e0080 */
[----:B------:R-:W-:Y:S01]  /*0fe0*/  @!PT LDS RZ, [RZ] ;  /* 0x00000000fffff984 */ /* 0x000fe20000000800 */
[----:B------:R-:W-:Y:S01]  /*0ff0*/  @!PT LDS RZ, [RZ] ;  /* 0x00000000fffff984 */ /* 0x000fe20000000800 */
[----:B------:R-:W-:Y:S01]  /*1000*/  @!PT LDS RZ, [RZ] ;  /* 0x00000000fffff984 */ /* 0x000fe20000000800 */
[----:B------:R1:W-:Y:S03]  /*1010*/  @!P1 LDGSTS.E.BYPASS.LTC128B.128 [R120], [R24.64] ;  /* 0x0000000018789fae */ /* 0x0003e6000b901d58 */
[----:B------:R-:W-:Y:S01]  /*1020*/  @!P0 IMAD.IADD R6, R21, 0x1, R6 ;  /* 0x0000000115068824 */ /* 0x000fe200078e0206 */
[----:B------:R1:W-:Y:S01]  /*1030*/  @!P1 LDGSTS.E.BYPASS.LTC128B.128 [R120+0x1000], [R24.64+0x40] ;  /* 0x0100004018789fae */ /* 0x0003e2000b901d58 */
[----:B------:R-:W-:Y:S01]  /*1040*/  IMAD.IADD R5, R15, 0x1, R5 ;  /* 0x000000010f057824 */ /* 0x000fe200078e0205 */
[----:B------:R-:W-:Y:S01]  /*1050*/  SHF.R.S32.HI R15, RZ, 0x1, R4 ;  /* 0x00000001ff0f7819 */ /* 0x000fe20000011404 */
[----:B------:R-:W-:Y:S01]  /*1060*/  IMAD R127, R127, c[0x0][0x1b8], RZ ;  /* 0x00006e007f7f7a24 */ /* 0x000fe200078e02ff */
[----:B------:R1:W-:Y:S01]  /*1070*/  @!P1 LDGSTS.E.BYPASS.LTC128B.128 [R120+0x2000], [R24.64+0x80] ;  /* 0x0200008018789fae */ /* 0x0003e2000b901d58 */
[----:B------:R-:W-:Y:S01]  /*1080*/  @!P6 LEA R16, P1, R14, c[0x0][0x168], 0x1 ;  /* 0x00005a000e10ea11 */ /* 0x000fe200078208ff */
[----:B------:R-:W-:Y:S01]  /*1090*/  IMAD R11, R11, c[0x0][0x1a0], RZ ;  /* 0x000068000b0b7a24 */ /* 0x000fe200078e02ff */
[----:B------:R-:W-:Y:S01]  /*10a0*/  @!P0 LEA.HI.X R19, R20, c[0x0][0x164], R6, 0x1, P2 ;  /* 0x0000590014138a11 */ /* 0x000fe200010f0c06 */
[----:B------:R-:W-:Y:S01]  /*10b0*/  IMAD R127, R96, c[0x0][0x1bc], R127 ;  /* 0x00006f00607f7a24 */ /* 0x000fe200078e027f */
[----:B------:R-:W-:Y:S01]  /*10c0*/  @!P5 IADD3 R10, P2, R14, UR6, RZ ;  /* 0x000000060e0adc10 */ /* 0x000fe2000ff5e0ff */
[----:B------:R-:W-:Y:S01]  /*10d0*/  IMAD.WIDE.U32 R96, R96, c[0x0][0x1b8], R22 ;  /* 0x00006e0060607a25 */ /* 0x000fe200078e0016 */
[----:B------:R-:W-:Y:S01]  /*10e0*/  @!P6 LEA.HI.X R17, R14, c[0x0][0x16c], R5, 0x1, P1 ;  /* 0x00005b000e11ea11 */ /* 0x000fe200008f0c05 */
[----:B------:R2:W-:Y:S01]  /*10f0*/  @!P0 LDGSTS.E.BYPASS.LTC128B.128 [R120+0x800], [R18.64] ;  /* 0x0080000012788fae */ /* 0x0005e2000b901d58 */
[----:B------:R-:W-:Y:S01]  /*1100*/  @!P5 IADD3.X R5, R5, UR7, RZ, P2, !PT ;  /* 0x000000070505dc10 */ /* 0x000fe200097fe4ff */
[----:B------:R-:W-:Y:S01]  /*1110*/  IMAD.WIDE.U32 R6, R98, c[0x0][0x1a0], RZ ;  /* 0x0000680062067a25 */ /* 0x000fe200078e00ff */
[C---:B------:R-:W-:Y:S01]  /*1120*/  @!P5 LEA R20, P2, R10.reuse, c[0x0][0x168], 0x1 ;  /* 0x00005a000a14da11 */ /* 0x040fe200078408ff */
[----:B------:R2:W-:Y:S01]  /*1130*/  @!P0 LDGSTS.E.BYPASS.LTC128B.128 [R120+0x1800], [R18.64+0x40] ;  /* 0x0180004012788fae */ /* 0x0005e2000b901d58 */
[----:B------:R-:W-:Y:S01]  /*1140*/  SHF.R.S32.HI R4, RZ, 0x1f, R4 ;  /* 0x0000001fff047819 */ /* 0x000fe20000011404 */
[----:B------:R-:W-:Y:S01]  /*1150*/  IMAD.SHL.U32 R116, R3, 0x40, RZ ;  /* 0x0000004003747824 */ /* 0x000fe200078e00ff */
[----:B------:R-:W-:Y:S01]  /*1160*/  @!P5 LEA.HI.X R21, R10, c[0x0][0x16c], R5, 0x1, P2 ;  /* 0x00005b000a15da11 */ /* 0x000fe200010f0c05 */
[----:B------:R2:W-:Y:S01]  /*1170*/  @!P0 LDGSTS.E.BYPASS.LTC128B.128 [R120+0x2800], [R18.64+0x80] ;  /* 0x0280008012788fae */ /* 0x0005e2000b901d58 */
[----:B------:R-:W-:Y:S01]  /*1180*/  LEA.HI R4, R4, R15, RZ, 0x2 ;  /* 0x0000000f04047211 */ /* 0x000fe200078f10ff */
[----:B------:R-:W-:Y:S01]  /*1190*/  IMAD R11, R98, c[0x0][0x1a4], R11 ;  /* 0x00006900620b7a24 */ /* 0x000fe200078e020b */
[----:B------:R-:W-:Y:S01]  /*11a0*/  LOP3.LUT R116, R116, 0xc0, RZ, 0xc0, !PT ;  /* 0x000000c074747812 */ /* 0x000fe200078ec0ff */
[----:B------:R3:W-:Y:S01]  /*11b0*/  @!P6 LDGSTS.E.BYPASS.LTC128B.128 [R120+0x3000], [R16.64] ;  /* 0x030000001078efae */ /* 0x0007e2000b901d58 */
[----:B------:R-:W-:Y:S01]  /*11c0*/  LOP3.LUT R4, R4, 0xfffffffc, RZ, 0xc0, !PT ;  /* 0xfffffffc04047812 */ /* 0x000fe200078ec0ff */
[----:B------:R-:W-:Y:S01]  /*11d0*/  IMAD.IADD R11, R7, 0x1, R11 ;  /* 0x00000001070b7824 */ /* 0x000fe200078e020b */
[----:B------:R-:W-:Y:S01]  /*11e0*/  LEA R7, P1, R6, R96, 0x6 ;  /* 0x0000006006077211 */ /* 0x000fe200078230ff */
[----:B------:R3:W-:Y:S01]  /*11f0*/  @!P6 LDGSTS.E.BYPASS.LTC128B.128 [R120+0x4000], [R16.64+0x40] ;  /* 0x040000401078efae */ /* 0x0007e2000b901d58 */
[----:B------:R-:W-:Y:S01]  /*1200*/  IMAD.IADD R127, R97, 0x1, R127 ;  /* 0x00000001617f7824 */ /* 0x000fe200078e027f */
[----:B------:R-:W-:Y:S01]  /*1210*/  LOP3.LUT R13, R116, 0x8, R13, 0xf8, !PT ;  /* 0x00000008740d7812 */ /* 0x000fe200078ef80d */
[----:B------:R-:W-:Y:S01]  /*1220*/  IMAD.IADD R4, R15, 0x1, -R4 ;  /* 0x000000010f047824 */ /* 0x000fe200078e0a04 */
[----:B------:R3:W-:Y:S01]  /*1230*/  @!P6 LDGSTS.E.BYPASS.LTC128B.128 [R120+0x5000], [R16.64+0x80] ;  /* 0x050000801078efae */ /* 0x0007e2000b901d58 */
[----:B------:R-:W-:Y:S01]  /*1240*/  IMAD.MOV.U32 R5, RZ, RZ, 0x20 ;  /* 0x00000020ff057424 */ /* 0x000fe200078e00ff */
[----:B------:R-:W-:Y:S01]  /*1250*/  LEA.HI.X R6, R6, R127, R11, 0x6, P1 ;  /* 0x0000007f06067211 */ /* 0x000fe200008f340b */
[----:B------:R-:W-:Y:S01]  /*1260*/  IMAD.SHL.U32 R10, R4, 0x40, RZ ;  /* 0x00000040040a7824 */ /* 0x000fe200078e00ff */
[----:B------:R4:W-:Y:S01]  /*1270*/  @!P5 LDGSTS.E.BYPASS.LTC128B.128 [R120+0x3800], [R20.64] ;  /* 0x038000001478dfae */ /* 0x0009e2000b901d58 */
[----:B------:R-:W-:Y:S01]  /*1280*/  IMAD.SHL.U32 R8, R8, 0x20, RZ ;  /* 0x0000002008087824 */ /* 0x000fe200078e00ff */
[----:B------:R-:W-:Y:S01]  /*1290*/  SHF.R.U32.HI R116, RZ, 0x3, R116 ;  /* 0x00000003ff747819 */ /* 0x000fe20000011674 */
[C---:B------:R-:W-:Y:S01]  /*12a0*/  IMAD R11, R9.reuse, 0x8, R2 ;  /* 0x00000008090b7824 */ /* 0x040fe200078e0202 */
[----:B------:R4:W-:Y:S01]  /*12b0*/  @!P5 LDGSTS.E.BYPASS.LTC128B.128 [R120+0x4800], [R20.64+0x40] ;  /* 0x048000401478dfae */ /* 0x0009e2000b901d58 */
[----:B------:R-:W-:Y:S01]  /*12c0*/  IMAD.SHL.U32 R15, R9, 0x8, RZ ;  /* 0x00000008090f7824 */ /* 0x000fe200078e00ff */
[----:B------:R-:W-:Y:S01]  /*12d0*/  LOP3.LUT R2, R10, 0xc0, RZ, 0xc0, !PT ;  /* 0x000000c00a027812 */ /* 0x000fe200078ec0ff */
[----:B------:R-:W-:Y:S01]  /*12e0*/  IMAD.IADD R79, R12, 0x1, -R79 ;  /* 0x000000010c4f7824 */ /* 0x000fe200078e0a4f */
[----:B------:R4:W-:Y:S01]  /*12f0*/  @!P5 LDGSTS.E.BYPASS.LTC128B.128 [R120+0x5800], [R20.64+0x80] ;  /* 0x058000801478dfae */ /* 0x0009e2000b901d58 */
[----:B------:R-:W-:Y:S01]  /*1300*/  LOP3.LUT R78, R8, 0xffffff00, RZ, 0xc0, !PT ;  /* 0xffffff00084e7812 */ /* 0x000fe200078ec0ff */
[----:B------:R-:W-:Y:S01]  /*1310*/  IMAD R83, R81, 0x10, R83 ;  /* 0x0000001051537824 */ /* 0x000fe200078e0253 */
[----:B------:R-:W-:Y:S01]  /*1320*/  LOP3.LUT R116, R13, R116, RZ, 0x3c, !PT ;  /* 0x000000740d747212 */ /* 0x000fe200078e3cff */
[----:B------:R-:W0:Y:S01]  /*1330*/  LDGDEPBAR ;  /* 0x00000000000079af */ /* 0x000e220000000000 */
[----:B--2---:R-:W-:Y:S01]  /*1340*/  IMAD.WIDE.U32 R18, R5, c[0x0][0x1a0], RZ ;  /* 0x0000680005127a25 */ /* 0x004fe200078e00ff */
[----:B------:R-:W-:-:S02]  /*1350*/  LOP3.LUT R15, R2, 0x8, R15, 0xf8, !PT ;  /* 0x00000008020f7812 */ /* 0x000fc400078ef80f */
[----:B------:R-:W-:Y:S01]  /*1360*/  SHF.R.U32.HI R2, RZ, 0x3, R2 ;  /* 0x00000003ff027819 */ /* 0x000fe20000011602 */
[----:B------:R-:W-:Y:S01]  /*1370*/  IMAD R13, R5, c[0x0][0x1a4], RZ ;  /* 0x00006900050d7a24 */ /* 0x000fe200078e02ff */
[----:B------:R-:W-:Y:S01]  /*1380*/  @!P3 IADD3 R9, P0, R7, R18, RZ ;  /* 0x000000120709b210 */ /* 0x000fe20007f1e0ff */
[----:B------:R-:W-:Y:S01]  /*1390*/  IMAD R10, R81, 0x200, R78 ;  /* 0x00000200510a7824 */ /* 0x000fe200078e024e */
[----:B------:R-:W-:Y:S01]  /*13a0*/  @!P4 LEA R12, P1, R7, c[0x0][0x170], 0x1 ;  /* 0x00005c00070cca11 */ /* 0x000fe200078208ff */
[----:B------:R-:W-:Y:S01]  /*13b0*/  IMAD.U32 R116, R11, 0x20, R116 ;  /* 0x000000200b747824 */ /* 0x000fe200078e0074 */
[----:B------:R-:W-:Y:S01]  /*13c0*/  LOP3.LUT R2, R15, R2, RZ, 0x3c, !PT ;  /* 0x000000020f027212 */ /* 0x000fe200078e3cff */
[----:B------:R-:W-:Y:S01]  /*13d0*/  IMAD R117, R79, 0x20, R10 ;  /* 0x000000204f757824 */ /* 0x000fe200078e020a */
[----:B------:R-:W-:Y:S01]  /*13e0*/  @!P3 IADD3.X R8, R6, R19, R13, P0, !PT ;  /* 0x000000130608b210 */ /* 0x000fe200007fe40d */
[----:B------:R-:W-:Y:S01]  /*13f0*/  IMAD.SHL.U32 R116, R116, 0x2, RZ ;  /* 0x0000000274747824 */ /* 0x000fe200078e00ff */
[----:B------:R-:W-:Y:S01]  /*1400*/  @!P4 LEA.HI.X R13, R7, c[0x0][0x174], R6, 0x1, P1 ;  /* 0x00005d00070dca11 */ /* 0x000fe200008f0c06 */
[----:B------:R-:W-:Y:S01]  /*1410*/  IMAD.IADD R117, R2, 0x1, R117 ;  /* 0x0000000102757824 */ /* 0x000fe200078e0275 */
[----:B------:R-:W-:Y:S01]  /*1420*/  @!P3 LEA R6, P0, R9, c[0x0][0x170], 0x1 ;  /* 0x00005c000906ba11 */ /* 0x000fe200078008ff */
[----:B------:R-:W-:Y:S01]  /*1430*/  IMAD R79, R79, 0x20, R78 ;  /* 0x000000204f4f7824 */ /* 0x000fe200078e024e */
[----:B------:R-:W-:Y:S01]  /*1440*/  LOP3.LUT P1, RZ, R4, 0x2, RZ, 0xc0, !PT ;  /* 0x0000000204ff7812 */ /* 0x000fe2000782c0ff */
[----:B------:R-:W-:Y:S01]  /*1450*/  IMAD.SHL.U32 R117, R117, 0x2, RZ ;  /* 0x0000000275757824 */ /* 0x000fe200078e00ff */
[----:B------:R-:W-:Y:S01]  /*1460*/  @!P3 LEA.HI.X R7, R9, c[0x0][0x174], R8, 0x1, P0 ;  /* 0x00005d000907ba11 */ /* 0x000fe200000f0c08 */
[----:B------:R-:W-:Y:S01]  /*1470*/  IMAD.MOV.U32 R4, RZ, RZ, 0x10 ;  /* 0x00000010ff047424 */ /* 0x000fe200078e00ff */
[----:B------:R-:W-:Y:S01]  /*1480*/  LOP3.LUT P0, RZ, R3, 0x2, RZ, 0xc0, !PT ;  /* 0x0000000203ff7812 */ /* 0x000fe2000780c0ff */
[----:B------:R-:W-:Y:S01]  /*1490*/  IMAD R94, R80, 0x4, R81 ;  /* 0x00000004505e7824 */ /* 0x000fe200078e0251 */
[----:B------:R-:W-:-:S04]  /*14a0*/  DEPBAR.LE SB0, 0x0 ;  /* 0x000080000000791a */ /* 0x000fc80000000000 */
[----:B------:R-:W-:Y:S01]  /*14b0*/  BAR.SYNC.DEFER_BLOCKING 0x0 ;  /* 0x0000000000007b1d */ /* 0x000fe20000010000 */
[----:B------:R-:W-:Y:S02]  /*14c0*/  SEL R3, R4, 0xfffffff0, !P1 ;  /* 0xfffffff004037807 */ /* 0x000fe40004800000 */
[----:B------:R-:W-:-:S03]  /*14d0*/  SEL R5, R5, 0xffffffe0, !P0 ;  /* 0xffffffe005057807 */ /* 0x000fc60004000000 */
[----:B------:R-:W-:Y:S02]  /*14e0*/  IMAD R115, R3, 0x2, R117 ;  /* 0x0000000203737824 */ /* 0x000fe400078e0275 */
[----:B------:R-:W-:Y:S01]  /*14f0*/  IMAD.IADD R113, R116, 0x1, R5 ;  /* 0x0000000174717824 */ /* 0x000fe200078e0205 */
        /* <DEDUP_REMOVED lines=21> */
[----:B------:R-:W1:Y:S04]  /*1650*/  LDSM.16.M88.4 R36, [R116+0x3000] ;  /* 0x003000007424783b */ /* 0x000e680000000200 */
[----:B------:R-:W1:Y:S04]  /*1660*/  LDSM.16.M88.4 R28, [R116+0x3400] ;  /* 0x00340000741c783b */ /* 0x000e680000000200 */
[----:B----4-:R-:W4:Y:S04]  /*1670*/  LDSM.16.M88.4 R20, [R116+0x3800] ;  /* 0x003800007414783b */ /* 0x010f280000000200 */
[----:B------:R-:W4:Y:S04]  /*1680*/  LDSM.16.M88.4 R8, [R116+0x3c00] ;  /* 0x003c00007408783b */ /* 0x000f280000000200 */
[----:B--2---:R-:W-:Y:S04]  /*1690*/  LDSM.16.M88.4 R12, [R115] ;  /* 0x00000000730c783b */ /* 0x004fe80000000200 */
[----:B-----5:R-:W2:Y:S04]  /*16a0*/  LDSM.16.M88.4 R4, [R113+0x3000] ;  /* 0x003000007104783b */ /* 0x020ea80000000200 */
[----:B------:R-:W5:Y:S04]  /*16b0*/  LDSM.16.M88.4 R44, [R113+0x3400] ;  /* 0x00340000712c783b */ /* 0x000f680000000200 */
[----:B---3--:R-:W3:Y:S04]  /*16c0*/  LDSM.16.M88.4 R16, [R113+0x3800] ;  /* 0x003800007110783b */ /* 0x008ee80000000200 */
[----:B------:R-:W2:Y:S04]  /*16d0*/  LDSM.16.M88.4 R52, [R113+0x3c00] ;  /* 0x003c00007134783b */ /* 0x000ea80000000200 */
[----:B------:R-:W-:Y:S01]  /*16e0*/  LDSM.16.M88.4 R48, [R116+0x4400] ;  /* 0x004400007430783b */ /* 0x000fe20000000200 */
[C---:B-1----:R-:W-:Y:S03]  /*16f0*/  HMMA.16816.F32 R40, R56.reuse, R36, RZ ;  /* 0x000000243828723c */ /* 0x042fe600000018ff */
[----:B------:R-:W-:Y:S04]  /*1700*/  LDSM.16.M88.4 R68, [R115+0x1000] ;  /* 0x001000007344783b */ /* 0x000fe80000000200 */
[----:B------:R-:W-:Y:S01]  /*1710*/  LDSM.16.M88.4 R72, [R113+0x4800] ;  /* 0x004800007148783b */ /* 0x000fe20000000200 */
[C---:B------:R-:W-:Y:S03]  /*1720*/  HMMA.16816.F32 R36, R56.reuse, R38, RZ ;  /* 0x000000263824723c */ /* 0x040fe600000018ff */
[----:B------:R-:W-:Y:S04]  /*1730*/  LDSM.16.M88.4 R64, [R113+0x4c00] ;  /* 0x004c00007140783b */ /* 0x000fe80000000200 */
[----:B------:R-:W0:Y:S01]  /*1740*/  LDGDEPBAR ;  /* 0x00000000000079af */ /* 0x000e220000000000 */
[C---:B------:R-:W-:Y:S08]  /*1750*/  HMMA.16816.F32 R32, R56.reuse, R28, RZ ;  /* 0x0000001c3820723c */ /* 0x040ff000000018ff */
[C---:B------:R-:W-:Y:S08]  /*1760*/  HMMA.16816.F32 R28, R56.reuse, R30, RZ ;  /* 0x0000001e381c723c */ /* 0x040ff000000018ff */
[C---:B----4-:R-:W-:Y:S08]  /*1770*/  HMMA.16816.F32 R24, R56.reuse, R20, RZ ;  /* 0x000000143818723c */ /* 0x050ff000000018ff */
[C---:B------:R-:W-:Y:S08]  /*1780*/  HMMA.16816.F32 R20, R56.reuse, R22, RZ ;  /* 0x000000163814723c */ /* 0x040ff000000018ff */
[C---:B------:R-:W-:Y:S08]  /*1790*/  HMMA.16816.F32 R60, R56.reuse, R8, RZ ;  /* 0x00000008383c723c */ /* 0x040ff000000018ff */
[----:B------:R-:W-:Y:S01]  /*17a0*/  HMMA.16816.F32 R56, R56, R10, RZ ;  /* 0x0000000a3838723c */ /* 0x000fe200000018ff */
[----:B------:R-:W-:Y:S07]  /*17b0*/  LDSM.16.M88.4 R8, [R117+0x1000] ;  /* 0x001000007508783b */ /* 0x000fee0000000200 */
[C---:B--2---:R-:W-:Y:S08]  /*17c0*/  HMMA.16816.F32 R40, R12.reuse, R4, R40 ;  /* 0x000000040c28723c */ /* 0x044ff00000001828 */
[C---:B------:R-:W-:Y:S01]  /*17d0*/  HMMA.16816.F32 R36, R12.reuse, R6, R36 ;  /* 0x000000060c24723c */ /* 0x040fe20000001824 */
[----:B------:R-:W1:Y:S07]  /*17e0*/  LDSM.16.M88.4 R4, [R116+0x4000] ;  /* 0x004000007404783b */ /* 0x000e6e0000000200 */
[C---:B-----5:R-:W-:Y:S08]  /*17f0*/  HMMA.16816.F32 R32, R12.reuse, R44, R32 ;  /* 0x0000002c0c20723c */ /* 0x060ff00000001820 */
[C---:B------:R-:W-:Y:S01]  /*1800*/  HMMA.16816.F32 R28, R12.reuse, R46, R28 ;  /* 0x0000002e0c1c723c */ /* 0x040fe2000000181c */
[----:B------:R-:W2:Y:S07]  /*1810*/  LDSM.16.M88.4 R44, [R116+0x4800] ;  /* 0x00480000742c783b */ /* 0x000eae0000000200 */
[C---:B---3--:R-:W-:Y:S08]  /*1820*/  HMMA.16816.F32 R24, R12.reuse, R16, R24 ;  /* 0x000000100c18723c */ /* 0x048ff00000001818 */
[C---:B------:R-:W-:Y:S01]  /*1830*/  HMMA.16816.F32 R20, R12.reuse, R18, R20 ;  /* 0x000000120c14723c */ /* 0x040fe20000001814 */
[----:B------:R-:W3:Y:S07]  /*1840*/  LDSM.16.M88.4 R16, [R116+0x4c00] ;  /* 0x004c00007410783b */ /* 0x000eee0000000200 */
[C---:B------:R-:W-:Y:S08]  /*1850*/  HMMA.16816.F32 R60, R12.reuse, R52, R60 ;  /* 0x000000340c3c723c */ /* 0x040ff0000000183c */
[----:B------:R-:W-:Y:S01]  /*1860*/  HMMA.16816.F32 R56, R12, R54, R56 ;  /* 0x000000360c38723c */ /* 0x000fe20000001838 */
[----:B------:R-:W4:Y:S04]  /*1870*/  LDSM.16.M88.4 R12, [R113+0x4000] ;  /* 0x00400000710c783b */ /* 0x000f280000000200 */
[----:B------:R-:W-:Y:S03]  /*1880*/  LDSM.16.M88.4 R52, [R116+0x5000] ;  /* 0x005000007434783b */ /* 0x000fe60000000200 */
[C---:B-1----:R-:W-:Y:S08]  /*1890*/  HMMA.16816.F32 R40, R8.reuse, R4, R40 ;  /* 0x000000040828723c */ /* 0x042ff00000001828 */
[C---:B------:R-:W-:Y:S01]  /*18a0*/  HMMA.16816.F32 R36, R8.reuse, R6, R36 ;  /* 0x000000060824723c */ /* 0x040fe20000001824 */
[----:B------:R-:W1:Y:S07]  /*18b0*/  LDSM.16.M88.4 R4, [R113+0x4400] ;  /* 0x004400007104783b */ /* 0x000e6e0000000200 */
[C---:B------:R-:W-:Y:S08]  /*18c0*/  HMMA.16816.F32 R32, R8.reuse, R48, R32 ;  /* 0x000000300820723c */ /* 0x040ff00000001820 */
[C---:B------:R-:W-:Y:S01]  /*18d0*/  HMMA.16816.F32 R28, R8.reuse, R50, R28 ;  /* 0x00000032081c723c */ /* 0x040fe2000000181c */
[----:B------:R-:W-:Y:S07]  /*18e0*/  LDSM.16.M88.4 R48, [R116+0x5400] ;  /* 0x005400007430783b */ /* 0x000fee0000000200 */
[C---:B--2---:R-:W-:Y:S08]  /*18f0*/  HMMA.16816.F32 R24, R8.reuse, R44, R24 ;  /* 0x0000002c0818723c */ /* 0x044ff00000001818 */
[C---:B------:R-:W-:Y:S01]  /*1900*/  HMMA.16816.F32 R20, R8.reuse, R46, R20 ;  /* 0x0000002e0814723c */ /* 0x040fe20000001814 */
[----:B------:R-:W-:Y:S07]  /*1910*/  LDSM.16.M88.4 R44, [R116+0x5800] ;  /* 0x00580000742c783b */ /* 0x000fee0000000200 */
[C---:B---3--:R-:W-:Y:S08]  /*1920*/  HMMA.16816.F32 R60, R8.reuse, R16, R60 ;  /* 0x00000010083c723c */ /* 0x048ff0000000183c */
[----:B------:R-:W-:Y:S01]  /*1930*/  HMMA.16816.F32 R56, R8, R18, R56 ;  /* 0x000000120838723c */ /* 0x000fe20000001838 */
[----:B------:R-:W2:Y:S04]  /*1940*/  LDSM.16.M88.4 R8, [R117+0x2000] ;  /* 0x002000007508783b */ /* 0x000ea80000000200 */
[----:B------:R-:W-:Y:S03]  /*1950*/  LDSM.16.M88.4 R16, [R113+0x5000] ;  /* 0x005000007110783b */ /* 0x000fe60000000200 */
[C---:B----4-:R-:W-:Y:S08]  /*1960*/  HMMA.16816.F32 R40, R68.reuse, R12, R40 ;  /* 0x0000000c4428723c */ /* 0x050ff00000001828 */
[C---:B------:R-:W-:Y:S01]  /*1970*/  HMMA.16816.F32 R36, R68.reuse, R14, R36 ;  /* 0x0000000e4424723c */ /* 0x040fe20000001824 */
[----:B------:R-:W3:Y:S07]  /*1980*/  LDSM.16.M88.4 R12, [R116+0x5c00] ;  /* 0x005c0000740c783b */ /* 0x000eee0000000200 */
[C---:B-1----:R-:W-:Y:S08]  /*1990*/  HMMA.16816.F32 R32, R68.reuse, R4, R32 ;  /* 0x000000044420723c */ /* 0x042ff00000001820 */
[C---:B------:R-:W-:Y:S01]  /*19a0*/  HMMA.16816.F32 R28, R68.reuse, R6, R28 ;  /* 0x00000006441c723c */ /* 0x040fe2000000181c */
[----:B------:R-:W1:Y:S07]  /*19b0*/  LDSM.16.M88.4 R4, [R115+0x2000] ;  /* 0x002000007304783b */ /* 0x000e6e0000000200 */
[C---:B------:R-:W-:Y:S08]  /*19c0*/  HMMA.16816.F32 R24, R68.reuse, R72, R24 ;  /* 0x000000484418723c */ /* 0x040ff00000001818 */
[C---:B------:R-:W-:Y:S08]  /*19d0*/  HMMA.16816.F32 R20, R68.reuse, R74, R20 ;  /* 0x0000004a4414723c */ /* 0x040ff00000001814 */
[C---:B------:R-:W-:Y:S08]  /*19e0*/  HMMA.16816.F32 R60, R68.reuse, R64, R60 ;  /* 0x00000040443c723c */ /* 0x040ff0000000183c */
[----:B------:R-:W-:Y:S08]  /*19f0*/  HMMA.16816.F32 R56, R68, R66, R56 ;  /* 0x000000424438723c */ /* 0x000ff00000001838 */
[C---:B--2---:R-:W-:Y:S08]  /*1a00*/  HMMA.16816.F32 R32, R8.reuse, R48, R32 ;  /* 0x000000300820723c */ /* 0x044ff00000001820 */
[C---:B------:R-:W-:Y:S01]  /*1a10*/  HMMA.16816.F32 R28, R8.reuse, R50, R28 ;  /* 0x00000032081c723c */ /* 0x040fe2000000181c */
[----:B------:R-:W2:Y:S07]  /*1a20*/  LDSM.16.M88.4 R48, [R113+0x5400] ;  /* 0x005400007130783b */ /* 0x000eae0000000200 */
[C---:B------:R-:W-:Y:S07]  /*1a30*/  HMMA.16816.F32 R24, R8.reuse, R44, R24 ;  /* 0x0000002c0818723c */ /* 0x040fee0000001818 */
[----:B------:R-:W-:Y:S01]  /*1a40*/  SHF.R.S32.HI R45, RZ, 0x1f, R84 ;  /* 0x0000001fff2d7819 */ /* 0x000fe20000011454 */
[----:B------:R-:W-:Y:S03]  /*1a50*/  HMMA.16816.F32 R40, R8, R52, R40 ;  /* 0x000000340828723c */ /* 0x000fe60000001828 */
[----:B------:R-:W-:-:S04]  /*1a60*/  LEA.HI R45, R45, R84, RZ, 0x2 ;  /* 0x000000542d2d7211 */ /* 0x000fc800078f10ff */
[----:B------:R-:W-:Y:S01]  /*1a70*/  SHF.R.S32.HI R130, RZ, 0x2, R45 ;  /* 0x00000002ff827819 */ /* 0x000fe2000001142d */
[C---:B------:R-:W-:Y:S01]  /*1a80*/  HMMA.16816.F32 R20, R8.reuse, R46, R20 ;  /* 0x0000002e0814723c */ /* 0x040fe20000001814 */
[----:B------:R-:W4:Y:S07]  /*1a90*/  LDSM.16.M88.4 R44, [R113+0x5800] ;  /* 0x00580000712c783b */ /* 0x000f2e0000000200 */
[C---:B------:R-:W-:Y:S08]  /*1aa0*/  HMMA.16816.F32 R36, R8.reuse, R54, R36 ;  /* 0x000000360824723c */ /* 0x040ff00000001824 */
[C---:B---3--:R-:W-:Y:S07]  /*1ab0*/  HMMA.16816.F32 R60, R8.reuse, R12, R60 ;  /* 0x0000000c083c723c */ /* 0x048fee000000183c */
[----:B------:R-:W-:Y:S01]  /*1ac0*/  IADD3 R13, R83, 0x1, R130 ;  /* 0x00000001530d7810 */ /* 0x000fe20007ffe082 */
[----:B------:R-:W-:Y:S01]  /*1ad0*/  HMMA.16816.F32 R56, R8, R14, R56 ;  /* 0x0000000e0838723c */ /* 0x000fe20000001838 */
[----:B------:R-:W3:Y:S01]  /*1ae0*/  LDSM.16.M88.4 R8, [R113+0x5c00] ;  /* 0x005c00007108783b */ /* 0x000ee20000000200 */
[----:B------:R-:W-:Y:S01]  /*1af0*/  SHF.R.S32.HI R12, RZ, 0x1f, R81 ;  /* 0x0000001fff0c7819 */ /* 0x000fe20000011451 */
[----:B------:R-:W-:-:S04]  /*1b00*/  DEPBAR.LE SB0, 0x0 ;  /* 0x000080000000791a */ /* 0x000fc80000000000 */
[----:B------:R-:W-:Y:S01]  /*1b10*/  IADD3 R13, R77, R13, -R122 ;  /* 0x0000000d4d0d7210 */ /* 0x000fe20007ffe87a */
[C---:B-1----:R-:W-:Y:S01]  /*1b20*/  HMMA.16816.F32 R40, R4.reuse, R16, R40 ;  /* 0x000000100428723c */ /* 0x042fe20000001828 */
[----:B------:R-:W-:Y:S02]  /*1b30*/  LEA.HI R12, R12, R81, RZ, 0x2 ;  /* 0x000000510c0c7211 */ /* 0x000fe400078f10ff */
[----:B------:R-:W-:Y:S01]  /*1b40*/  IADD3 R100, R13, c[0x0][0x2e8], RZ ;  /* 0x0000ba000d647a10 */ /* 0x000fe20007ffe0ff */
[----:B------:R-:W-:Y:S01]  /*1b50*/  IMAD R13, R98, 0x40, R101 ;  /* 0x00000040620d7824 */ /* 0x000fe200078e0265 */
[----:B------:R-:W-:Y:S02]  /*1b60*/  LOP3.LUT R12, R12, 0xfffffffc, RZ, 0xc0, !PT ;  /* 0xfffffffc0c0c7812 */ /* 0x000fe400078ec0ff */
[C---:B------:R-:W-:Y:S01]  /*1b70*/  IADD3 R16, R100.reuse, 0x8, RZ ;  /* 0x0000000864107810 */ /* 0x040fe20007ffe0ff */
[----:B------:R-:W-:Y:S01]  /*1b80*/  HMMA.16816.F32 R36, R4, R18, R36 ;  /* 0x000000120424723c */ /* 0x000fe20000001824 */
[----:B------:R-:W-:Y:S01]  /*1b90*/  IMNMX R100, R100, R77, PT ;  /* 0x0000004d64647217 */ /* 0x000fe20003800200 */
[----:B------:R-:W-:Y:S01]  /*1ba0*/  IMAD.IADD R123, R81, 0x1, -R12 ;  /* 0x00000001517b7824 */ /* 0x000fe200078e0a0c */
[----:B------:R-:W-:-:S02]  /*1bb0*/  IADD3 R12, R13, 0x1, RZ ;  /* 0x000000010d0c7810 */ /* 0x000fc40007ffe0ff */
[----:B------:R-:W-:Y:S02]  /*1bc0*/  IMNMX R99, R16, R77, PT ;  /* 0x0000004d10637217 */ /* 0x000fe40003800200 */
[C---:B------:R-:W-:Y:S01]  /*1bd0*/  ISETP.GE.AND P0, PT, R12.reuse, R100, PT ;  /* 0x000000640c00720c */ /* 0x040fe20003f06270 */
[C---:B--2---:R-:W-:Y:S01]  /*1be0*/  HMMA.16816.F32 R32, R4.reuse, R48, R32 ;  /* 0x000000300420723c */ /* 0x044fe20000001820 */
[----:B------:R-:W-:Y:S02]  /*1bf0*/  ISETP.GE.AND P3, PT, R12, R99, PT ;  /* 0x000000630c00720c */ /* 0x000fe40003f66270 */
[C---:B------:R-:W-:Y:S02]  /*1c00*/  IADD3 R17, R13.reuse, 0x8, RZ ;  /* 0x000000080d117810 */ /* 0x040fe40007ffe0ff */
[C---:B------:R-:W-:Y:S02]  /*1c10*/  IADD3 R12, R13.reuse, 0x10, RZ ;  /* 0x000000100d0c7810 */ /* 0x040fe40007ffe0ff */
[----:B------:R-:W-:Y:S01]  /*1c20*/  IADD3 R16, R13, 0x9, RZ ;  /* 0x000000090d107810 */ /* 0x000fe20007ffe0ff */
[----:B------:R-:W-:Y:S01]  /*1c30*/  HMMA.16816.F32 R28, R4, R50, R28 ;  /* 0x00000032041c723c */ /* 0x000fe2000000181c */
[----:B------:R-:W-:-:S02]  /*1c40*/  FSEL R41, R41, -INF , !P0 ;  /* 0xff80000029297808 */ /* 0x000fc40004000000 */
[-C--:B------:R-:W-:Y:S02]  /*1c50*/  ISETP.GE.AND P4, PT, R17, R100.reuse, PT ;  /* 0x000000641100720c */ /* 0x080fe40003f86270 */
[CC--:B------:R-:W-:Y:S02]  /*1c60*/  ISETP.GE.AND P1, PT, R12.reuse, R100.reuse, PT ;  /* 0x000000640c00720c */ /* 0x0c0fe40003f26270 */
[-C--:B------:R-:W-:Y:S01]  /*1c70*/  ISETP.GE.AND P0, PT, R12, R99.reuse, PT ;  /* 0x000000630c00720c */ /* 0x080fe20003f06270 */
[----:B----4-:R-:W-:Y:S01]  /*1c80*/  HMMA.16816.F32 R24, R4, R44, R24 ;  /* 0x0000002c0418723c */ /* 0x010fe20000001818 */
[----:B------:R-:W-:Y:S02]  /*1c90*/  IADD3 R12, R13, 0x11, RZ ;  /* 0x000000110d0c7810 */ /* 0x000fe40007ffe0ff */
[----:B------:R-:W-:Y:S02]  /*1ca0*/  ISETP.GE.AND P6, PT, R17, R99, PT ;  /* 0x000000631100720c */ /* 0x000fe40003fc6270 */
[----:B------:R-:W-:-:S02]  /*1cb0*/  ISETP.GE.AND P2, PT, R16, R100, PT ;  /* 0x000000641000720c */ /* 0x000fc40003f46270 */
[-C--:B------:R-:W-:Y:S01]  /*1cc0*/  ISETP.GE.AND P5, PT, R16, R99.reuse, PT ;  /* 0x000000631000720c */ /* 0x080fe20003fa6270 */
[C---:B------:R-:W-:Y:S01]  /*1cd0*/  HMMA.16816.F32 R20, R4.reuse, R46, R20 ;  /* 0x0000002e0414723c */ /* 0x040fe20000001814 */
[----:B------:R-:W-:Y:S02]  /*1ce0*/  IADD3 R14, R13, 0x18, RZ ;  /* 0x000000180d0e7810 */ /* 0x000fe40007ffe0ff */
[----:B------:R-:W-:Y:S02]  /*1cf0*/  FSEL R16, R43, -INF , !P3 ;  /* 0xff8000002b107808 */ /* 0x000fe40005800000 */
[----:B------:R-:W-:Y:S02]  /*1d00*/  FSEL R15, R36, -INF , !P4 ;  /* 0xff800000240f7808 */ /* 0x000fe40006000000 */
[C---:B------:R-:W-:Y:S01]  /*1d10*/  ISETP.GE.AND P3, PT, R12.reuse, R100, PT ;  /* 0x000000640c00720c */ /* 0x040fe20003f66270 */
[----:B---3--:R-:W-:Y:S01]  /*1d20*/  HMMA.16816.F32 R60, R4, R8, R60 ;  /* 0x00000008043c723c */ /* 0x008fe2000000183c */
[----:B------:R-:W-:-:S02]  /*1d30*/  ISETP.GE.AND P4, PT, R12, R99, PT ;  /* 0x000000630c00720c */ /* 0x000fc40003f86270 */
[----:B------:R-:W-:Y:S02]  /*1d40*/  FSEL R38, R38, -INF , !P6 ;  /* 0xff80000026267808 */ /* 0x000fe40007000000 */
[----:B------:R-:W-:Y:S02]  /*1d50*/  FSEL R37, R37, -INF , !P2 ;  /* 0xff80000025257808 */ /* 0x000fe40005000000 */
[C---:B------:R-:W-:Y:S01]  /*1d60*/  IADD3 R12, R13.reuse, 0x19, RZ ;  /* 0x000000190d0c7810 */ /* 0x040fe20007ffe0ff */
[----:B------:R-:W-:Y:S01]  /*1d70*/  HMMA.16816.F32 R56, R4, R10, R56 ;  /* 0x0000000a0438723c */ /* 0x000fe20000001838 */
        /* <DEDUP_REMOVED lines=15> */
[CC--:B------:R-:W-:Y:S02]  /*1e70*/  ISETP.GE.AND P4, PT, R18.reuse, R100.reuse, PT ;  /* 0x000000641200720c */ /* 0x0c0fe40003f86270 */
[----:B------:R-:W-:Y:S02]  /*1e80*/  ISETP.GE.AND P6, PT, R18, R99, PT ;  /* 0x000000631200720c */ /* 0x000fe40003fc6270 */
[----:B------:R-:W-:Y:S02]  /*1e90*/  FSEL R18, R30, -INF , !P2 ;  /* 0xff8000001e127808 */ /* 0x000fe40005000000 */
[----:B------:R-:W-:Y:S02]  /*1ea0*/  ISETP.GE.AND P2, PT, R32, R100, PT ;  /* 0x000000642000720c */ /* 0x000fe40003f46270 */
[----:B------:R-:W-:Y:S02]  /*1eb0*/  IADD3 R9, R13, 0x31, RZ ;  /* 0x000000310d097810 */ /* 0x000fe40007ffe0ff */
[----:B------:R-:W-:-:S02]  /*1ec0*/  FSEL R30, R26, -INF , !P3 ;  /* 0xff8000001a1e7808 */ /* 0x000fc40005800000 */
[----:B------:R-:W-:Y:S02]  /*1ed0*/  FSEL R26, R20, -INF , !P2 ;  /* 0xff800000141a7808 */ /* 0x000fe40005000000 */
[----:B------:R-:W-:Y:S02]  /*1ee0*/  ISETP.GE.AND P2, PT, R9, R99, PT ;  /* 0x000000630900720c */ /* 0x000fe40003f46270 */
[----:B------:R-:W-:Y:S02]  /*1ef0*/  IADD3 R28, R13, 0x29, RZ ;  /* 0x000000290d1c7810 */ /* 0x000fe40007ffe0ff */
[----:B------:R-:W-:Y:S02]  /*1f00*/  FSEL R87, R63, -INF , !P2 ;  /* 0xff8000003f577808 */ /* 0x000fe40005000000 */
[----:B------:R-:W-:Y:S02]  /*1f10*/  FSEL R36, R31, -INF , !P1 ;  /* 0xff8000001f247808 */ /* 0x000fe40004800000 */
[----:B------:R-:W-:-:S02]  /*1f20*/  FSEL R24, R24, -INF , !P0 ;  /* 0xff80000018187808 */ /* 0x000fc40004000000 */
[----:B------:R-:W-:Y:S01]  /*1f30*/  ISETP.GE.AND P2, PT, R95, 0x2, PT ;  /* 0x000000025f00780c */ /* 0x000fe20003f46270 */
[----:B------:R-:W-:Y:S01]  /*1f40*/  BAR.SYNC.DEFER_BLOCKING 0x0 ;  /* 0x0000000000007b1d */ /* 0x000fe20000010000 */
[C---:B------:R-:W-:Y:S02]  /*1f50*/  ISETP.GE.AND P1, PT, R28.reuse, R100, PT ;  /* 0x000000641c00720c */ /* 0x040fe40003f26270 */
[----:B------:R-:W-:Y:S02]  /*1f60*/  ISETP.GE.AND P0, PT, R28, R99, PT ;  /* 0x000000631c00720c */ /* 0x000fe40003f06270 */
[----:B------:R-:W-:Y:S02]  /*1f70*/  IADD3 R28, R13, 0x30, RZ ;  /* 0x000000300d1c7810 */ /* 0x000fe40007ffe0ff */
[----:B------:R-:W-:Y:S02]  /*1f80*/  FSEL R39, R29, -INF , !P5 ;  /* 0xff8000001d277808 */ /* 0x000fe40006800000 */
[----:B------:R-:W-:-:S02]  /*1f90*/  FSEL R25, R25, -INF , !P4 ;  /* 0xff80000019197808 */ /* 0x000fc40006000000 */
[----:B------:R-:W-:Y:S02]  /*1fa0*/  FSEL R33, R23, -INF , !P0 ;  /* 0xff80000017217808 */ /* 0x000fe40004000000 */
[-C--:B------:R-:W-:Y:S02]  /*1fb0*/  ISETP.GE.AND P5, PT, R32, R99.reuse, PT ;  /* 0x000000632000720c */ /* 0x080fe40003fa6270 */
[CC--:B------:R-:W-:Y:S02]  /*1fc0*/  ISETP.GE.AND P3, PT, R28.reuse, R100.reuse, PT ;  /* 0x000000641c00720c */ /* 0x0c0fe40003f66270 */
[----:B------:R-:W-:Y:S02]  /*1fd0*/  ISETP.GE.AND P4, PT, R28, R99, PT ;  /* 0x000000631c00720c */ /* 0x000fe40003f86270 */
[C---:B------:R-:W-:Y:S02]  /*1fe0*/  ISETP.GE.AND P0, PT, R13.reuse, R100, PT ;  /* 0x000000640d00720c */ /* 0x040fe40003f06270 */
[----:B------:R-:W-:-:S02]  /*1ff0*/  IADD3 R8, R13, 0x38, RZ ;  /* 0x000000380d087810 */ /* 0x000fc40007ffe0ff */
[----:B------:R-:W-:Y:S02]  /*2000*/  IADD3 R4, R13, 0x39, RZ ;  /* 0x000000390d047810 */ /* 0x000fe40007ffe0ff */
[----:B------:R-:W-:Y:S02]  /*2010*/  FSEL R31, R27, -INF , !P6 ;  /* 0xff8000001b1f7808 */ /* 0x000fe40007000000 */
[----:B------:R-:W-:Y:S02]  /*2020*/  FSEL R32, R22, -INF , !P5 ;  /* 0xff80000016207808 */ /* 0x000fe40006800000 */
[----:B------:R-:W-:Y:S02]  /*2030*/  FSEL R27, R21, -INF , !P1 ;  /* 0xff800000151b7808 */ /* 0x000fe40004800000 */
[----:B------:R-:W-:Y:S02]  /*2040*/  FSEL R28, R60, -INF , !P3 ;  /* 0xff8000003c1c7808 */ /* 0x000fe40005800000 */
[----:B------:R-:W-:-:S02]  /*2050*/  FSEL R86, R62, -INF , !P4 ;  /* 0xff8000003e567808 */ /* 0x000fc40006000000 */
[----:B------:R-:W-:Y:S02]  /*2060*/  FSEL R40, R40, -INF , !P0 ;  /* 0xff80000028287808 */ /* 0x000fe40004000000 */
[-C--:B------:R-:W-:Y:S02]  /*2070*/  ISETP.GE.AND P6, PT, R9, R100.reuse, PT ;  /* 0x000000640900720c */ /* 0x080fe40003fc6270 */
[CC--:B------:R-:W-:Y:S02]  /*2080*/  ISETP.GE.AND P5, PT, R8.reuse, R100.reuse, PT ;  /* 0x000000640800720c */ /* 0x0c0fe40003fa6270 */
[-C--:B------:R-:W-:Y:S02]  /*2090*/  ISETP.GE.AND P1, PT, R8, R99.reuse, PT ;  /* 0x000000630800720c */ /* 0x080fe40003f26270 */
[----:B------:R-:W-:Y:S02]  /*20a0*/  ISETP.GE.AND P3, PT, R13, R99, PT ;  /* 0x000000630d00720c */ /* 0x000fe40003f66270 */
[----:B------:R-:W-:-:S02]  /*20b0*/  ISETP.GE.AND P4, PT, R4, R100, PT ;  /* 0x000000640400720c */ /* 0x000fc40003f86270 */
[----:B------:R-:W-:Y:S01]  /*20c0*/  ISETP.GE.AND P0, PT, R4, R99, PT ;  /* 0x000000630400720c */ /* 0x000fe20003f06270 */
[----:B------:R-:W-:Y:S01]  /*20d0*/  IMAD.IADD R4, R2, 0x1, R79 ;  /* 0x0000000102047824 */ /* 0x000fe200078e024f */
        /* <DEDUP_REMOVED lines=9> */
[C---:B------:R-:W-:Y:S02]  /*2170*/  IMAD R2, R7.reuse, UR21, RZ ;  /* 0x0000001507027c24 */ /* 0x040fe4000f8e02ff */
[----:B------:R-:W-:-:S04]  /*2180*/  IMAD.WIDE.U32 R8, R7, UR22, R128 ;  /* 0x0000001607087c25 */ /* 0x000fc8000f8e0080 */
        /* <DEDUP_REMOVED lines=18> */
.L_x_747:
[----:B------:R-:W-:Y:S01]  /*22b0*/  FMNMX.FTZ R2, R40, R41, !PT ;  /* 0x0000002928027209 */ /* 0x000fe20007810000 */
[----:B------:R-:W-:Y:S01]  /*22c0*/  IMAD.WIDE.U32 R62, R94, -0x326172a9, RZ ;  /* 0xcd9e8d575e3e7825 */ /* 0x000fe200078e00ff */
[----:B------:R-:W-:Y:S01]  /*22d0*/  FMNMX.FTZ R7, R6, R16, !PT ;  /* 0x0000001006077209 */ /* 0x000fe20007810000 */
[----:B------:R-:W-:Y:S01]  /*22e0*/  UIADD3 UR15, UR27, -0x4498517b, URZ ;  /* 0xbb67ae851b0f7890 */ /* 0x000fe2000fffe03f */
[----:B------:R-:W-:Y:S01]  /*22f0*/  FMNMX.FTZ R2, R15, R2, !PT ;  /* 0x000000020f027209 */ /* 0x000fe20007810000 */
[----:B------:R-:W-:Y:S01]  /*2300*/  IMAD.SHL.U32 R60, R98, 0x2, RZ ;  /* 0x00000002623c7824 */ /* 0x000fe200078e00ff */
[----:B------:R-:W-:Y:S01]  /*2310*/  FMNMX.FTZ R7, R38, R7, !PT ;  /* 0x0000000726077209 */ /* 0x000fe20007810000 */
[----:B------:R-:W-:Y:S01]  /*2320*/  IMAD.WIDE.U32 R84, R92, -0x2daee0ad, RZ ;  /* 0xd2511f535c547825 */ /* 0x000fe200078e00ff */
[----:B------:R-:W-:Y:S01]  /*2330*/  FMNMX.FTZ R2, R37, R2, !PT ;  /* 0x0000000225027209 */ /* 0x000fe20007810000 */
[----:B------:R-:W-:Y:S01]  /*2340*/  UIADD3 UR16, UR26, -0x61c88647, URZ ;  /* 0x9e3779b91a107890 */ /* 0x000fe2000fffe03f */
        /* <DEDUP_REMOVED lines=15> */
[----:B------:R-:W-:Y:S01]  /*2440*/  UIADD3 UR8, UR26, 0x1715609d, URZ ;  /* 0x1715609d1a087890 */ /* 0x000fe2000fffe03f */
[----:B------:R-:W-:Y:S01]  /*2450*/  FMNMX.FTZ R7, R36, R7, !PT ;  /* 0x0000000724077209 */ /* 0x000fe20007810000 */
[----:B------:R-:W-:Y:S01]  /*2460*/  UIADD3 UR17, UR26, -0x4ab325aa, URZ ;  /* 0xb54cda561a117890 */ /* 0x000fe2000fffe03f */
[----:B------:R-:W-:Y:S01]  /*2470*/  FMNMX.FTZ R2, R24, R5, !PT ;  /* 0x0000000518027209 */ /* 0x000fe20007810000 */
[----:B------:R-:W-:Y:S01]  /*2480*/  IMAD.SHL.U32 R114, R4, 0x2, RZ ;  /* 0x0000000204727824 */ /* 0x000fe200078e00ff */
[----:B------:R-:W-:Y:S01]  /*2490*/  FMNMX.FTZ R8, R30, R7, !PT ;  /* 0x000000071e087209 */ /* 0x000fe20007810000 */
[----:B------:R-:W-:Y:S01]  /*24a0*/  IMAD R76, R76, 0x10000, R76 ;  /* 0x000100004c4c7824 */ /* 0x000fe200078e024c */
[----:B------:R-:W-:Y:S01]  /*24b0*/  FMNMX.FTZ R5, R25, R2, !PT ;  /* 0x0000000219057209 */ /* 0x000fe20007810000 */
[----:B------:R-:W-:Y:S01]  /*24c0*/  IMAD R112, R3, 0x2, R114 ;  /* 0x0000000203707824 */ /* 0x000fe200078e0272 */
        /* <DEDUP_REMOVED lines=9> */
[----:B------:R-:W-:Y:S02]  /*2560*/  LOP3.LUT R93, R0, UR26, RZ, 0x3c, !PT ;  /* 0x0000001a005d7c12 */ /* 0x000fe4000f8e3cff */
[----:B------:R-:W-:-:S02]  /*2570*/  FMNMX.FTZ R5, R29, R2, !PT ;  /* 0x000000021d057209 */ /* 0x000fc40007810000 */
[----:B------:R-:W-:Y:S02]  /*2580*/  FMNMX.FTZ R0, R86, R7, !PT ;  /* 0x0000000756007209 */ /* 0x000fe40007810000 */
[----:B-1----:R-:W-:Y:S02]  /*2590*/  FMNMX.FTZ R10, R34, R5, !PT ;  /* 0x00000005220a7209 */ /* 0x002fe40007810000 */
[----:B------:R-:W-:Y:S02]  /*25a0*/  FMNMX.FTZ R7, R87, R0, !PT ;  /* 0x0000000057077209 */ /* 0x000fe40007810000 */
[----:B------:R-:W-:Y:S02]  /*25b0*/  FMNMX.FTZ R10, R35, R10, !PT ;  /* 0x0000000a230a7209 */ /* 0x000fe40007810000 */
[----:B------:R-:W-:Y:S02]  /*25c0*/  FMNMX.FTZ R8, R88, R7, !PT ;  /* 0x0000000758087209 */ /* 0x000fe40007810000 */
[----:B------:R-:W-:Y:S01]  /*25d0*/  LOP3.LUT R74, R63, R93, RZ, 0x3c, !PT ;  /* 0x0000005d3f4a7212 */ /* 0x000fe200078e3cff */
[----:B------:R-:W1:Y:S01]  /*25e0*/  SHFL.BFLY PT, R5, R10, 0x2, 0x1f ;  /* 0x0c401f000a057f89 */ /* 0x000e6200000e0000 */
[----:B------:R-:W-:-:S02]  /*25f0*/  FMNMX.FTZ R8, R89, R8, !PT ;  /* 0x0000000859087209 */ /* 0x000fc40007810000 */
[----:B------:R-:W-:Y:S01]  /*2600*/  LOP3.LUT R0, R85, UR27, R60, 0x96, !PT ;  /* 0x0000001b55007c12 */ /* 0x000fe2000f8e963c */
[----:B------:R-:W-:-:S05]  /*2610*/  IMAD.WIDE.U32 R74, R74, -0x2daee0ad, RZ ;  /* 0xd2511f534a4a7825 */ /* 0x000fca00078e00ff */
[----:B------:R-:W-:-:S05]  /*2620*/  LOP3.LUT R72, R75, UR15, R84, 0x96, !PT ;  /* 0x0000000f4b487c12 */ /* 0x000fca000f8e9654 */
[----:B------:R-:W-:Y:S01]  /*2630*/  IMAD.WIDE.U32 R72, R72, -0x326172a9, RZ ;  /* 0xcd9e8d5748487825 */ /* 0x000fe200078e00ff */
[----:B-1----:R-:W-:-:S03]  /*2640*/  FMNMX.FTZ R5, R10, R5, !PT ;  /* 0x000000050a057209 */ /* 0x002fc60007810000 */
[----:B------:R-:W-:Y:S02]  /*2650*/  IMAD.WIDE.U32 R10, R0, -0x326172a9, RZ ;  /* 0xcd9e8d57000a7825 */ /* 0x000fe400078e00ff */
[----:B------:R-:W1:Y:S03]  /*2660*/  SHFL.BFLY PT, R2, R5, 0x1, 0x1f ;  /* 0x0c201f0005027f89 */ /* 0x000e6600000e0000 */
[----:B------:R-:W-:Y:S02]  /*2670*/  LOP3.LUT R0, R11, UR16, R62, 0x96, !PT ;  /* 0x000000100b007c12 */ /* 0x000fe4000f8e963e */
[----:B------:R-:W-:-:S03]  /*2680*/  LOP3.LUT R10, R73, UR14, R10, 0x96, !PT ;  /* 0x0000000e490a7c12 */ /* 0x000fc6000f8e960a */
[----:B------:R-:W-:-:S04]  /*2690*/  IMAD.WIDE.U32 R20, R0, -0x2daee0ad, RZ ;  /* 0xd2511f5300147825 */ /* 0x000fc800078e00ff */
[----:B------:R-:W-:Y:S01]  /*26a0*/  IMAD.WIDE.U32 R10, R10, -0x2daee0ad, RZ ;  /* 0xd2511f530a0a7825 */ /* 0x000fe200078e00ff */
[----:B------:R-:W-:-:S04]  /*26b0*/  LOP3.LUT R7, R21, UR13, R74, 0x96, !PT ;  /* 0x0000000d15077c12 */ /* 0x000fc8000f8e964a */
[----:B------:R-:W-:-:S05]  /*26c0*/  LOP3.LUT R0, R11, UR11, R20, 0x96, !PT ;  /* 0x0000000b0b007c12 */ /* 0x000fca000f8e9614 */
[----:B------:R-:W-:Y:S01]  /*26d0*/  IMAD.WIDE.U32 R22, R0, -0x326172a9, RZ ;  /* 0xcd9e8d5700167825 */ /* 0x000fe200078e00ff */
[----:B-1----:R-:W-:Y:S02]  /*26e0*/  FMNMX.FTZ R2, R5, R2, !PT ;  /* 0x0000000205027209 */ /* 0x002fe40007810000 */
[----:B------:R-:W1:Y:S02]  /*26f0*/  SHFL.BFLY PT, R5, R8, 0x2, 0x1f ;  /* 0x0c401f0008057f89 */ /* 0x000e6400000e0000 */
[C---:B------:R-:W-:Y:S01]  /*2700*/  FSETP.NEU.FTZ.AND P0, PT, R2.reuse, -INF , PT ;  /* 0xff8000000200780b */ /* 0x040fe20003f1d000 */
[----:B------:R-:W-:-:S05]  /*2710*/  FMUL.FTZ R78, R2, c[0x0][0x23c] ;  /* 0x00008f00024e7a20 */ /* 0x000fca0000410000 */
[----:B------:R-:W-:-:S05]  /*2720*/  FSEL R78, R78, RZ, P0 ;  /* 0x000000ff4e4e7208 */ /* 0x000fca0000000000 */
[--C-:B------:R-:W-:Y:S02]  /*2730*/  FFMA.FTZ R70, R40, c[0x0][0x23c], -R78.reuse ;  /* 0x00008f0028467a23 */ /* 0x100fe4000001084e */
[--C-:B------:R-:W-:Y:S02]  /*2740*/  FFMA.FTZ R69, R41, c[0x0][0x23c], -R78.reuse ;  /* 0x00008f0029457a23 */ /* 0x100fe4000001084e */
[----:B------:R-:W-:Y:S02]  /*2750*/  IMAD.WIDE.U32 R40, R7, -0x326172a9, RZ ;  /* 0xcd9e8d5707287825 */ /* 0x000fe400078e00ff */
[----:B------:R-:W-:Y:S02]  /*2760*/  MUFU.EX2 R70, R70 ;  /* 0x0000004600467308 */ /* 0x000fe40000000800 */
[----:B------:R-:W-:Y:S01]  /*2770*/  FFMA.FTZ R103, R17, c[0x0][0x23c], -R78 ;  /* 0x00008f0011677a23 */ /* 0x000fe2000001084e */
[----:B------:R-:W-:Y:S01]  /*2780*/  LOP3.LUT R7, R41, UR12, R72, 0x96, !PT ;  /* 0x0000000c29077c12 */ /* 0x000fe2000f8e9648 */
[--C-:B------:R-:W-:Y:S01]  /*2790*/  FFMA.FTZ R68, R15, c[0x0][0x23c], -R78.reuse ;  /* 0x00008f000f447a23 */ /* 0x100fe2000001084e */
[----:B-1----:R-:W-:Y:S01]  /*27a0*/  FMNMX.FTZ R5, R8, R5, !PT ;  /* 0x0000000508057209 */ /* 0x002fe20007810000 */
[----:B------:R-:W-:Y:S01]  /*27b0*/  FFMA.FTZ R21, R43, c[0x0][0x23c], -R78 ;  /* 0x00008f002b157a23 */ /* 0x000fe2000001084e */
[----:B------:R-:W-:Y:S01]  /*27c0*/  LOP3.LUT R40, R23, UR10, R40, 0x96, !PT ;  /* 0x0000000a17287c12 */ /* 0x000fe2000f8e9628 */
[----:B------:R-:W-:Y:S01]  /*27d0*/  IMAD.WIDE.U32 R46, R7, -0x2daee0ad, RZ ;  /* 0xd2511f53072e7825 */ /* 0x000fe200078e00ff */
[----:B------:R-:W1:Y:S01]  /*27e0*/  MUFU.EX2 R69, R69 ;  /* 0x0000004500457308 */ /* 0x000e620000000800 */
[----:B------:R-:W2:Y:S02]  /*27f0*/  SHFL.BFLY PT, R0, R5, 0x1, 0x1f ;  /* 0x0c201f0005007f89 */ /* 0x000ea400000e0000 */
        /* <DEDUP_REMOVED lines=10> */
[----:B------:R-:W-:Y:S01]  /*28a0*/  IMAD.WIDE.U32 R22, R22, -0x2daee0ad, RZ ;  /* 0xd2511f5316167825 */ /* 0x000fe200078e00ff */
[--C-:B------:R-:W-:Y:S01]  /*28b0*/  SHF.R.U32.HI R8, RZ, 0x10, R46.reuse ;  /* 0x00000010ff087819 */ /* 0x100fe2000001162e */
[----:B------:R-:W-:Y:S01]  /*28c0*/  MUFU.EX2 R20, R20 ;  /* 0x0000001400147308 */ /* 0x000fe20000000800 */
[----:B------:R-:W-:Y:S01]  /*28d0*/  SHF.R.U32.HI R83, RZ, 0x18, R46 ;  /* 0x00000018ff537819 */ /* 0x000fe2000001162e */
[--C-:B------:R-:W-:Y:S01]  /*28e0*/  FFMA.FTZ R77, R37, c[0x0][0x23c], -R78.reuse ;  /* 0x00008f00254d7a23 */ /* 0x100fe2000001084e */
[----:B------:R-:W-:Y:S01]  /*28f0*/  LOP3.LUT R8, R8, 0xff, RZ, 0xc0, !PT ;  /* 0x000000ff08087812 */ /* 0x000fe200078ec0ff */
[--C-:B------:R-:W-:Y:S01]  /*2900*/  FFMA.FTZ R106, R25, c[0x0][0x23c], -R78.reuse ;  /* 0x00008f00196a7a23 */ /* 0x100fe2000001084e */
[----:B--2---:R-:W-:Y:S01]  /*2910*/  FMNMX.FTZ R0, R5, R0, !PT ;  /* 0x0000000005007209 */ /* 0x004fe20007810000 */
[--C-:B------:R-:W-:Y:S01]  /*2920*/  FFMA.FTZ R27, R27, c[0x0][0x23c], -R78.reuse ;  /* 0x00008f001b1b7a23 */ /* 0x100fe2000001084e */
[----:B------:R-:W-:Y:S01]  /*2930*/  LOP3.LUT R10, R46, 0xffff, RZ, 0xc0, !PT ;  /* 0x0000ffff2e0a7812 */ /* 0x000fe200078ec0ff */
[----:B------:R-:W-:Y:S01]  /*2940*/  MUFU.EX2 R103, R103 ;  /* 0x0000006700677308 */ /* 0x000fe20000000800 */
[C---:B------:R-:W-:Y:S01]  /*2950*/  FSETP.NEU.FTZ.AND P0, PT, R0.reuse, -INF , PT ;  /* 0xff8000000000780b */ /* 0x040fe20003f1d000 */
[----:B------:R-:W-:Y:S01]  /*2960*/  FMUL.FTZ R91, R0, c[0x0][0x23c] ;  /* 0x00008f00005b7a20 */ /* 0x000fe20000410000 */
[----:B------:R-:W-:Y:S01]  /*2970*/  LOP3.LUT R17, R9, 0xffff, RZ, 0xc0, !PT ;  /* 0x0000ffff09117812 */ /* 0x000fe200078ec0ff */
[--C-:B------:R-:W-:Y:S01]  /*2980*/  FFMA.FTZ R25, R29, c[0x0][0x23c], -R78.reuse ;  /* 0x00008f001d197a23 */ /* 0x100fe2000001084e */
[----:B------:R-:W-:Y:S01]  /*2990*/  PRMT R83, R8, 0x5410, R83 ;  /* 0x0000541008537816 */ /* 0x000fe20000000053 */
[----:B------:R-:W-:Y:S01]  /*29a0*/  FFMA.FTZ R109, R35, c[0x0][0x23c], -R78 ;  /* 0x00008f00236d7a23 */ /* 0x000fe2000001084e */
[----:B------:R-:W-:Y:S01]  /*29b0*/  FSEL R91, R91, RZ, P0 ;  /* 0x000000ff5b5b7208 */ /* 0x000fe20000000000 */
[----:B------:R-:W-:Y:S01]  /*29c0*/  MUFU.EX2 R90, R90 ;  /* 0x0000005a005a7308 */ /* 0x000fe20000000800 */
[----:B------:R-:W-:Y:S01]  /*29d0*/  LOP3.LUT R11, R46, 0xff, RZ, 0xc0, !PT ;  /* 0x000000ff2e0b7812 */ /* 0x000fe200078ec0ff */
[--C-:B------:R-:W-:Y:S01]  /*29e0*/  HSET2.LE.AND R83, R83, R76.reuse, PT ;  /* 0x0000004c53537233 */ /* 0x100fe20003803000 */
[----:B------:R-:W-:Y:S01]  /*29f0*/  SHF.R.U32.HI R10, RZ, 0x8, R10 ;  /* 0x00000008ff0a7819 */ /* 0x000fe2000001160a */
[--C-:B------:R-:W-:Y:S01]  /*2a00*/  FFMA.FTZ R84, R38, c[0x0][0x23c], -R91.reuse ;  /* 0x00008f0026547a23 */ /* 0x100fe2000001085b */
[----:B------:R-:W-:Y:S01]  /*2a10*/  LOP3.LUT R8, R9, 0xff, RZ, 0xc0, !PT ;  /* 0x000000ff09087812 */ /* 0x000fe200078ec0ff */
[----:B------:R-:W-:Y:S01]  /*2a20*/  FFMA.FTZ R79, R44, c[0x0][0x23c], -R91 ;  /* 0x00008f002c4f7a23 */ /* 0x000fe2000001085b */
[----:B------:R-:W-:Y:S01]  /*2a30*/  SHF.R.U32.HI R17, RZ, 0x8, R17 ;  /* 0x00000008ff117819 */ /* 0x000fe20000011611 */
[----:B------:R-:W-:Y:S01]  /*2a40*/  FFMA.FTZ R71, R6, c[0x0][0x23c], -R91 ;  /* 0x00008f0006477a23 */ /* 0x000fe2000001085b */
[----:B------:R-:W-:Y:S01]  /*2a50*/  PRMT R11, R11, 0x5410, R10 ;  /* 0x000054100b0b7816 */ /* 0x000fe2000000000a */
[----:B------:R-:W-:Y:S01]  /*2a60*/  MUFU.EX2 R84, R84 ;  /* 0x0000005400547308 */ /* 0x000fe20000000800 */
[----:B------:R-:W-:Y:S01]  /*2a70*/  PRMT R3, R8, 0x5410, R17 ;  /* 0x0000541008037816 */ /* 0x000fe20000000011 */
[----:B------:R-:W-:Y:S01]  /*2a80*/  FFMA.FTZ R102, R12, c[0x0][0x23c], -R91 ;  /* 0x00008f000c667a23 */ /* 0x000fe2000001085b */
[----:B------:R-:W-:Y:S01]  /*2a90*/  SHF.R.U32.HI R10, RZ, 0x10, R9 ;  /* 0x00000010ff0a7819 */ /* 0x000fe20000011609 */
[----:B------:R-:W-:Y:S01]  /*2aa0*/  FFMA.FTZ R104, R16, c[0x0][0x23c], -R91 ;  /* 0x00008f0010687a23 */ /* 0x000fe2000001085b */
[----:B------:R-:W-:Y:S01]  /*2ab0*/  SHF.R.U32.HI R6, RZ, 0x18, R9 ;  /* 0x00000018ff067819 */ /* 0x000fe20000011609 */
[--C-:B------:R-:W-:Y:S01]  /*2ac0*/  HSET2.LE.AND R80, R3, R76.reuse, PT ;  /* 0x0000004c03507233 */ /* 0x100fe20003803000 */
[----:B------:R-:W-:Y:S01]  /*2ad0*/  LOP3.LUT R9, R10, 0xff, RZ, 0xc0, !PT ;  /* 0x000000ff0a097812 */ /* 0x000fe200078ec0ff */
[----:B------:R-:W2:Y:S01]  /*2ae0*/  MUFU.EX2 R79, R79 ;  /* 0x0000004f004f7308 */ /* 0x000ea20000000800 */
[----:B-1----:R-:W-:Y:S01]  /*2af0*/  F2FP.PACK_AB R3, R69, R70 ;  /* 0x000000464503723e */ /* 0x002fe200000000ff */
[--C-:B------:R-:W-:Y:S01]  /*2b00*/  HSET2.LE.AND R82, R11, R76.reuse, PT ;  /* 0x0000004c0b527233 */ /* 0x100fe20003803000 */
[----:B------:R-:W-:Y:S01]  /*2b10*/  PRMT R9, R9, 0x5410, R6 ;  /* 0x0000541009097816 */ /* 0x000fe20000000006 */
[----:B------:R-:W-:Y:S01]  /*2b20*/  FADD.FTZ R69, R70, R69 ;  /* 0x0000004546457221 */ /* 0x000fe20000010000 */
[----:B------:R-:W-:Y:S01]  /*2b30*/  LOP3.LUT R5, R23, UR18, R40, 0x96, !PT ;  /* 0x0000001217057c12 */ /* 0x000fe2000f8e9628 */
[--C-:B------:R-:W-:Y:S01]  /*2b40*/  FFMA.FTZ R35, R32, c[0x0][0x23c], -R91.reuse ;  /* 0x00008f0020237a23 */ /* 0x100fe2000001085b */
[----:B------:R-:W-:Y:S01]  /*2b50*/  LOP3.LUT R4, R22, 0xffff, RZ, 0xc0, !PT ;  /* 0x0000ffff16047812 */ /* 0x000fe200078ec0ff */
[--C-:B------:R-:W-:Y:S01]  /*2b60*/  FFMA.FTZ R23, R14, c[0x0][0x23c], -R91.reuse ;  /* 0x00008f000e177a23 */ /* 0x100fe2000001085b */
[----:B------:R-:W-:Y:S01]  /*2b70*/  LOP3.LUT R13, R22, 0xff, RZ, 0xc0, !PT ;  /* 0x000000ff160d7812 */ /* 0x000fe200078ec0ff */
[----:B------:R-:W-:Y:S01]  /*2b80*/  MUFU.EX2 R102, R102 ;  /* 0x0000006600667308 */ /* 0x000fe20000000800 */
[--C-:B------:R-:W-:Y:S01]  /*2b90*/  SHF.R.U32.HI R7, RZ, 0x10, R22.reuse ;  /* 0x00000010ff077819 */ /* 0x100fe20000011616 */
[--C-:B------:R-:W-:Y:S01]  /*2ba0*/  HSET2.LE.AND R9, R9, R76.reuse, PT ;  /* 0x0000004c09097233 */ /* 0x100fe20003803000 */
[----:B------:R-:W-:Y:S01]  /*2bb0*/  SHF.R.U32.HI R15, RZ, 0x18, R22 ;  /* 0x00000018ff0f7819 */ /* 0x000fe20000011616 */
[--C-:B------:R-:W-:Y:S01]  /*2bc0*/  FFMA.FTZ R22, R18, c[0x0][0x23c], -R91.reuse ;  /* 0x00008f0012167a23 */ /* 0x100fe2000001085b */
[----:B------:R-:W-:Y:S01]  /*2bd0*/  LOP3.LUT R80, R80, R3, RZ, 0xc0, !PT ;  /* 0x0000000350507212 */ /* 0x000fe200078ec0ff */
[--C-:B------:R-:W-:Y:S01]  /*2be0*/  FFMA.FTZ R3, R36, c[0x0][0x23c], -R91.reuse ;  /* 0x00008f0024037a23 */ /* 0x100fe2000001085b */
[----:B--2---:R-:W-:Y:S01]  /*2bf0*/  F2FP.PACK_AB R6, R79, R84 ;  /* 0x000000544f06723e */ /* 0x004fe200000000ff */
[----:B------:R-:W1:Y:S01]  /*2c00*/  MUFU.EX2 R23, R23 ;  /* 0x0000001700177308 */ /* 0x000e620000000800 */
[----:B------:R-:W-:Y:S01]  /*2c10*/  LOP3.LUT R8, R5, 0xffff, RZ, 0xc0, !PT ;  /* 0x0000ffff05087812 */ /* 0x000fe200078ec0ff */
[----:B------:R-:W-:Y:S01]  /*2c20*/  LDSM.16.MT88.4 R40, [R114+0x6000] ;  /* 0x006000007228783b */ /* 0x000fe20000004200 */
[----:B------:R-:W-:Y:S01]  /*2c30*/  LOP3.LUT R83, R83, R6, RZ, 0xc0, !PT ;  /* 0x0000000653537212 */ /* 0x000fe200078ec0ff */
[--C-:B------:R-:W-:Y:S01]  /*2c40*/  FFMA.FTZ R32, R33, c[0x0][0x23c], -R91.reuse ;  /* 0x00008f0021207a23 */ /* 0x100fe2000001085b */
[----:B------:R-:W-:Y:S01]  /*2c50*/  SHF.R.U32.HI R6, RZ, 0x8, R4 ;  /* 0x00000008ff067819 */ /* 0x000fe20000011604 */
[----:B------:R-:W-:Y:S01]  /*2c60*/  LDSM.16.MT88.4 R16, [R114+0x6400] ;  /* 0x006400007210783b */ /* 0x000fe20000004200 */
[----:B------:R-:W-:Y:S01]  /*2c70*/  LOP3.LUT R4, R7, 0xff, RZ, 0xc0, !PT ;  /* 0x000000ff07047812 */ /* 0x000fe200078ec0ff */
[----:B------:R-:W-:Y:S01]  /*2c80*/  MUFU.EX2 R22, R22 ;  /* 0x0000001600167308 */ /* 0x000fe20000000800 */
[----:B------:R-:W-:Y:S01]  /*2c90*/  PRMT R13, R13, 0x5410, R6 ;  /* 0x000054100d0d7816 */ /* 0x000fe20000000006 */
[----:B------:R-:W-:Y:S01]  /*2ca0*/  FFMA.FTZ R33, R86, c[0x0][0x23c], -R91 ;  /* 0x00008f0056217a23 */ /* 0x000fe2000001085b */
[----:B------:R-:W-:Y:S01]  /*2cb0*/  SHF.R.U32.HI R6, RZ, 0x10, R5 ;  /* 0x00000010ff067819 */ /* 0x000fe20000011605 */
[----:B------:R-:W-:Y:S01]  /*2cc0*/  FFMA.FTZ R108, R89, c[0x0][0x23c], -R91 ;  /* 0x00008f00596c7a23 */ /* 0x000fe2000001085b */
[----:B------:R-:W-:Y:S01]  /*2cd0*/  PRMT R15, R4, 0x5410, R15 ;  /* 0x00005410040f7816 */ /* 0x000fe2000000000f */
[--C-:B------:R-:W-:Y:S01]  /*2ce0*/  HSET2.LE.AND R14, R13, R76.reuse, PT ;  /* 0x0000004c0d0e7233 */ /* 0x100fe20003803000 */
[----:B------:R-:W-:Y:S01]  /*2cf0*/  LOP3.LUT R7, R5, 0xff, RZ, 0xc0, !PT ;  /* 0x000000ff05077812 */ /* 0x000fe200078ec0ff */
[----:B------:R-:W2:Y:S01]  /*2d00*/  MUFU.EX2 R3, R3 ;  /* 0x0000000300037308 */ /* 0x000ea20000000800 */
[----:B------:R-:W-:Y:S01]  /*2d10*/  SHF.R.U32.HI R4, RZ, 0x18, R5 ;  /* 0x00000018ff047819 */ /* 0x000fe20000011605 */
[----:B------:R-:W-:Y:S01]  /*2d20*/  HSET2.LE.AND R15, R15, R76, PT ;  /* 0x0000004c0f0f7233 */ /* 0x000fe20003803000 */
[----:B------:R-:W-:-:S02]  /*2d30*/  SHF.R.U32.HI R8, RZ, 0x8, R8 ;  /* 0x00000008ff087819 */ /* 0x000fc40000011608 */
[----:B------:R-:W-:Y:S02]  /*2d40*/  LOP3.LUT R5, R6, 0xff, RZ, 0xc0, !PT ;  /* 0x000000ff06057812 */ /* 0x000fe400078ec0ff */
[----:B------:R-:W-:Y:S01]  /*2d50*/  PRMT R7, R7, 0x5410, R8 ;  /* 0x0000541007077816 */ /* 0x000fe20000000008 */
[----:B------:R-:W-:Y:S01]  /*2d60*/  MUFU.EX2 R68, R68 ;  /* 0x0000004400447308 */ /* 0x000fe20000000800 */
[----:B------:R-:W-:Y:S02]  /*2d70*/  PRMT R5, R5, 0x5410, R4 ;  /* 0x0000541005057816 */ /* 0x000fe40000000004 */
[----:B------:R-:W-:Y:S01]  /*2d80*/  F2FP.PACK_AB R13, R20, R21 ;  /* 0x00000015140d723e */ /* 0x000fe200000000ff */
[--C-:B------:R-:W-:Y:S01]  /*2d90*/  HSET2.LE.AND R7, R7, R76.reuse, PT ;  /* 0x0000004c07077233 */ /* 0x100fe20003803000 */
[----:B-1----:R-:W-:Y:S01]  /*2da0*/  F2FP.PACK_AB R4, R23, R102 ;  /* 0x000000661704723e */ /* 0x002fe200000000ff */
[----:B------:R-:W-:Y:S01]  /*2db0*/  HSET2.LE.AND R5, R5, R76, PT ;  /* 0x0000004c05057233 */ /* 0x000fe20003803000 */
[----:B------:R-:W-:Y:S01]  /*2dc0*/  F2FP.PACK_AB R12, R90, R103 ;  /* 0x000000675a0c723e */ /* 0x000fe200000000ff */
[----:B------:R-:W1:Y:S01]  /*2dd0*/  MUFU.EX2 R77, R77 ;  /* 0x0000004d004d7308 */ /* 0x000e620000000800 */
[----:B--2---:R-:W-:-:S02]  /*2de0*/  F2FP.PACK_AB R6, R3, R22 ;  /* 0x000000160306723e */ /* 0x004fc400000000ff */
[----:B------:R-:W-:Y:S02]  /*2df0*/  LOP3.LUT R14, R14, R13, RZ, 0xc0, !PT ;  /* 0x0000000d0e0e7212 */ /* 0x000fe400078ec0ff */
[----:B------:R-:W-:Y:S02]  /*2e00*/  LOP3.LUT R15, R15, R6, RZ, 0xc0, !PT ;  /* 0x000000060f0f7212 */ /* 0x000fe400078ec0ff */
[----:B------:R-:W-:Y:S01]  /*2e10*/  LOP3.LUT R12, R7, R12, RZ, 0xc0, !PT ;  /* 0x0000000c070c7212 */ /* 0x000fe200078ec0ff */
[----:B------:R-:W-:Y:S01]  /*2e20*/  MUFU.EX2 R71, R71 ;  /* 0x0000004700477308 */ /* 0x000fe20000000800 */
[----:B------:R-:W-:Y:S02]  /*2e30*/  LOP3.LUT R13, R5, R4, RZ, 0xc0, !PT ;  /* 0x00000004050d7212 */ /* 0x000fe400078ec0ff */
[----:B------:R-:W2:Y:S05]  /*2e40*/  LDSM.16.MT88.4 R4, [R114+0x7400] ;  /* 0x007400007204783b */ /* 0x000eaa0000004200 */
[----:B------:R-:W3:Y:S01]  /*2e50*/  MUFU.EX2 R104, R104 ;  /* 0x0000006800687308 */ /* 0x000ee20000000800 */
[----:B-1----:R-:W-:-:S04]  /*2e60*/  F2FP.PACK_AB R11, R77, R68 ;  /* 0x000000444d0b723e */ /* 0x002fc800000000ff */
[----:B------:R-:W-:-:S03]  /*2e70*/  LOP3.LUT R82, R82, R11, RZ, 0xc0, !PT ;  /* 0x0000000b52527212 */ /* 0x000fc600078ec0ff */
[----:B------:R-:W-:Y:S01]  /*2e80*/  MUFU.EX2 R29, R106 ;  /* 0x0000006a001d7308 */ /* 0x000fe20000000800 */
[----:B---3--:R-:W-:-:S07]  /*2e90*/  F2FP.PACK_AB R10, R104, R71 ;  /* 0x00000047680a723e */ /* 0x008fce00000000ff */
[----:B------:R-:W-:Y:S01]  /*2ea0*/  MUFU.EX2 R27, R27 ;  /* 0x0000001b001b7308 */ /* 0x000fe20000000800 */
[----:B------:R-:W-:Y:S02]  /*2eb0*/  LOP3.LUT R81, R9, R10, RZ, 0xc0, !PT ;  /* 0x0000000a09517212 */ /* 0x000fe400078ec0ff */
[----:B------:R-:W1:Y:S05]  /*2ec0*/  LDSM.16.MT88.4 R8, [R112+0x6400] ;  /* 0x006400007008783b */ /* 0x000e6a0000004200 */
[----:B------:R-:W-:Y:S01]  /*2ed0*/  MUFU.EX2 R35, R35 ;  /* 0x0000002300237308 */ /* 0x000fe20000000800 */
[C---:B------:R-:W-:Y:S07]  /*2ee0*/  HMMA.16816.F32 R52, R80.reuse, R56, RZ ;  /* 0x000000385034723c */ /* 0x040fee00000018ff */
[----:B------:R-:W-:Y:S01]  /*2ef0*/  MUFU.EX2 R32, R32 ;  /* 0x0000002000207308 */ /* 0x000fe20000000800 */
[C---:B------:R-:W-:Y:S07]  /*2f00*/  HMMA.16816.F32 R44, R80.reuse, R48, RZ ;  /* 0x00000030502c723c */ /* 0x040fee00000018ff */
[----:B------:R-:W-:Y:S01]  /*2f10*/  MUFU.EX2 R25, R25 ;  /* 0x0000001900197308 */ /* 0x000fe20000000800 */
[C---:B------:R-:W-:Y:S07]  /*2f20*/  HMMA.16816.F32 R48, R80.reuse, R50, RZ ;  /* 0x000000325030723c */ /* 0x040fee00000018ff */
[----:B------:R-:W-:Y:S01]  /*2f30*/  MUFU.EX2 R109, R109 ;  /* 0x0000006d006d7308 */ /* 0x000fe20000000800 */
[----:B------:R-:W-:Y:S07]  /*2f40*/  HMMA.16816.F32 R56, R80, R58, RZ ;  /* 0x0000003a5038723c */ /* 0x000fee00000018ff */
[----:B------:R-:W-:Y:S01]  /*2f50*/  MUFU.EX2 R33, R33 ;  /* 0x0000002100217308 */ /* 0x000fe20000000800 */
[C---:B--2---:R-:W-:Y:S07]  /*2f60*/  HMMA.16816.F32 R52, R12.reuse, R4, R52 ;  /* 0x000000040c34723c */ /* 0x044fee0000001834 */
[----:B------:R-:W-:Y:S01]  /*2f70*/  MUFU.EX2 R108, R108 ;  /* 0x0000006c006c7308 */ /* 0x000fe20000000800 */
[----:B------:R-:W-:Y:S01]  /*2f80*/  IADD3 R5, R60, 0x1, RZ ;  /* 0x000000013c057810 */ /* 0x000fe20007ffe0ff */
[----:B-1----:R-:W-:Y:S03]  /*2f90*/  HMMA.16816.F32 R48, R12, R10, R48 ;  /* 0x0000000a0c30723c */ /* 0x002fe60000001830 */
[----:B------:R-:W-:-:S05]  /*2fa0*/  LOP3.LUT R85, R85, UR27, R5, 0x96, !PT ;  /* 0x0000001b55557c12 */ /* 0x000fca000f8e9605 */
[----:B------:R-:W-:Y:S01]  /*2fb0*/  IMAD.WIDE.U32 R10, R85, -0x326172a9, RZ ;  /* 0xcd9e8d57550a7825 */ /* 0x000fe200078e00ff */
[----:B------:R-:W-:Y:S01]  /*2fc0*/  HMMA.16816.F32 R56, R12, R6, R56 ;  /* 0x000000060c38723c */ /* 0x000fe20000001838 */
[----:B------:R-:W1:Y:S03]  /*2fd0*/  LDSM.16.MT88.4 R4, [R112+0x7400] ;  /* 0x007400007004783b */ /* 0x000e660000004200 */
[----:B------:R-:W-:-:S04]  /*2fe0*/  LOP3.LUT R10, R73, UR14, R10, 0x96, !PT ;  /* 0x0000000e490a7c12 */ /* 0x000fc8000f8e960a */
[----:B------:R-:W-:Y:S08]  /*2ff0*/  HMMA.16816.F32 R36, R80, R40, RZ ;  /* 0x000000285024723c */ /* 0x000ff000000018ff */
[----:B------:R-:W-:Y:S07]  /*3000*/  HMMA.16816.F32 R44, R12, R8, R44 ;  /* 0x000000080c2c723c */ /* 0x000fee000000182c */
[----:B------:R-:W-:Y:S01]  /*3010*/  LOP3.LUT R8, R11, UR16, R62, 0x96, !PT ;  /* 0x000000100b087c12 */ /* 0x000fe2000f8e963e */
[----:B------:R-:W-:Y:S01]  /*3020*/  IMAD.WIDE.U32 R10, R10, -0x2daee0ad, RZ ;  /* 0xd2511f530a0a7825 */ /* 0x000fe200078e00ff */
[----:B------:R-:W-:Y:S03]  /*3030*/  HMMA.16816.F32 R60, R80, R64, RZ ;  /* 0x00000040503c723c */ /* 0x000fe600000018ff */
[----:B------:R-:W-:-:S05]  /*3040*/  IMAD.WIDE.U32 R8, R8, -0x2daee0ad, RZ ;  /* 0xd2511f5308087825 */ /* 0x000fca00078e00ff */
[----:B------:R-:W-:Y:S01]  /*3050*/  LOP3.LUT R74, R9, UR13, R74, 0x96, !PT ;  /* 0x0000000d094a7c12 */ /* 0x000fe2000f8e964a */
[----:B------:R-:W-:Y:S01]  /*3060*/  HMMA.16816.F32 R36, R12, R16, R36 ;  /* 0x000000100c24723c */ /* 0x000fe20000001824 */
[----:B------:R-:W-:-:S03]  /*3070*/  LOP3.LUT R8, R11, UR11, R8, 0x96, !PT ;  /* 0x0000000b0b087c12 */ /* 0x000fc6000f8e9608 */
[----:B------:R-:W-:-:S04]  /*3080*/  IMAD.WIDE.U32 R74, R74, -0x326172a9, RZ ;  /* 0xcd9e8d574a4a7825 */ /* 0x000fc800078e00ff */
[----:B------:R-:W-:Y:S01]  /*3090*/  HMMA.16816.F32 R40, R80, R42, RZ ;  /* 0x0000002a5028723c */ /* 0x000fe200000018ff */
[----:B------:R-:W-:Y:S01]  /*30a0*/  LOP3.LUT R72, R75, UR12, R72, 0x96, !PT ;  /* 0x0000000c4b487c12 */ /* 0x000fe2000f8e9648 */
[----:B------:R-:W-:-:S04]  /*30b0*/  IMAD.WIDE.U32 R16, R8, -0x326172a9, RZ ;  /* 0xcd9e8d5708107825 */ /* 0x000fc800078e00ff */
[----:B------:R-:W-:Y:S01]  /*30c0*/  IMAD.WIDE.U32 R72, R72, -0x2daee0ad, RZ ;  /* 0xd2511f5348487825 */ /* 0x000fe200078e00ff */
[----:B------:R-:W-:Y:S01]  /*30d0*/  LOP3.LUT R8, R17, UR10, R74, 0x96, !PT ;  /* 0x0000000a11087c12 */ /* 0x000fe2000f8e964a */
[----:B------:R-:W-:Y:S03]  /*30e0*/  HMMA.16816.F32 R64, R80, R66, RZ ;  /* 0x000000425040723c */ /* 0x000fe600000018ff */
[----:B------:R-:W-:Y:S01]  /*30f0*/  LOP3.LUT R10, R73, UR9, R10, 0x96, !PT ;  /* 0x00000009490a7c12 */ /* 0x000fe2000f8e960a */
[----:B------:R-:W-:-:S04]  /*3100*/  IMAD.WIDE.U32 R8, R8, -0x2daee0ad, RZ ;  /* 0xd2511f5308087825 */ /* 0x000fc800078e00ff */
[----:B------:R-:W-:Y:S01]  /*3110*/  IMAD.WIDE.U32 R10, R10, -0x326172a9, RZ ;  /* 0xcd9e8d570a0a7825 */ /* 0x000fe200078e00ff */
[----:B-1----:R-:W-:Y:S04]  /*3120*/  HMMA.16816.F32 R60, R12, R4, R60 ;  /* 0x000000040c3c723c */ /* 0x002fe8000000183c */
[----:B------:R-:W-:-:S03]  /*3130*/  LOP3.LUT R17, R11, UR8, R16, 0x96, !PT ;  /* 0x000000080b117c12 */ /* 0x000fc6000f8e9610 */
[----:B------:R-:W-:Y:S01]  /*3140*/  LOP3.LUT R4, R9, UR7, R72, 0x96, !PT ;  /* 0x0000000709047c12 */ /* 0x000fe2000f8e9648 */
[----:B------:R-:W-:Y:S01]  /*3150*/  HMMA.16816.F32 R40, R12, R18, R40 ;  /* 0x000000120c28723c */ /* 0x000fe20000001828 */
[----:B------:R-:W-:-:S04]  /*3160*/  IMAD.WIDE.U32 R72, R17, -0x2daee0ad, RZ ;  /* 0xd2511f5311487825 */ /* 0x000fc800078e00ff */
[----:B------:R-:W-:Y:S01]  /*3170*/  IMAD.WIDE.U32 R4, R4, -0x326172a9, RZ ;  /* 0xcd9e8d5704047825 */ /* 0x000fe200078e00ff */
[----:B------:R-:W-:Y:S02]  /*3180*/  LOP3.LUT R17, R72, 0xff, RZ, 0xc0, !PT ;  /* 0x000000ff48117812 */ /* 0x000fe400078ec0ff */
[----:B------:R-:W-:Y:S02]  /*3190*/  HMMA.16816.F32 R64, R12, R6, R64 ;  /* 0x000000060c40723c */ /* 0x000fe40000001840 */
[C---:B------:R-:W-:Y:S02]  /*31a0*/  LOP3.LUT R18, R4.reuse, 0xffff, RZ, 0xc0, !PT ;  /* 0x0000ffff04127812 */ /* 0x040fe400078ec0ff */
[----:B------:R-:W-:Y:S02]  /*31b0*/  LOP3.LUT R105, R4, 0xff, RZ, 0xc0, !PT ;  /* 0x000000ff04697812 */ /* 0x000fe400078ec0ff */
[--C-:B------:R-:W-:Y:S02]  /*31c0*/  SHF.R.U32.HI R11, RZ, 0x10, R4.reuse ;  /* 0x00000010ff0b7819 */ /* 0x100fe40000011604 */
[----:B------:R-:W-:-:S02]  /*31d0*/  SHF.R.U32.HI R16, RZ, 0x18, R4 ;  /* 0x00000018ff107819 */ /* 0x000fc40000011604 */
[----:B------:R-:W-:Y:S02]  /*31e0*/  LOP3.LUT R4, R73, UR18, R8, 0x96, !PT ;  /* 0x0000001249047c12 */ /* 0x000fe4000f8e9608 */
[----:B------:R-:W-:Y:S02]  /*31f0*/  LOP3.LUT R6, R72, 0xffff, RZ, 0xc0, !PT ;  /* 0x0000ffff48067812 */ /* 0x000fe400078ec0ff */
[--C-:B------:R-:W-:Y:S02]  /*3200*/  SHF.R.U32.HI R7, RZ, 0x10, R72.reuse ;  /* 0x00000010ff077819 */ /* 0x100fe40000011648 */
[----:B------:R-:W-:Y:S02]  /*3210*/  SHF.R.U32.HI R8, RZ, 0x18, R72 ;  /* 0x00000018ff087819 */ /* 0x000fe40000011648 */
[----:B------:R-:W1:Y:S01]  /*3220*/  LDSM.16.MT88.4 R72, [R114+0x8000] ;  /* 0x008000007248783b */ /* 0x000e620000004200 */
[----:B------:R-:W-:Y:S02]  /*3230*/  SHF.R.U32.HI R6, RZ, 0x8, R6 ;  /* 0x00000008ff067819 */ /* 0x000fe40000011606 */
[----:B------:R-:W-:-:S02]  /*3240*/  LOP3.LUT R10, R5, UR17, R10, 0x96, !PT ;  /* 0x00000011050a7c12 */ /* 0x000fc4000f8e960a */
[----:B------:R-:W-:Y:S02]  /*3250*/  LOP3.LUT R11, R11, 0xff, RZ, 0xc0, !PT ;  /* 0x000000ff0b0b7812 */ /* 0x000fe400078ec0ff */
[----:B------:R-:W-:Y:S02]  /*3260*/  SHF.R.U32.HI R5, RZ, 0x10, R4 ;  /* 0x00000010ff057819 */ /* 0x000fe40000011604 */
[----:B------:R-:W-:Y:S02]  /*3270*/  PRMT R17, R17, 0x5410, R6 ;  /* 0x0000541011117816 */ /* 0x000fe40000000006 */
[----:B------:R-:W-:Y:S02]  /*3280*/  PRMT R11, R11, 0x5410, R16 ;  /* 0x000054100b0b7816 */ /* 0x000fe40000000010 */
[C---:B------:R-:W-:Y:S01]  /*3290*/  LOP3.LUT R6, R4.reuse, 0xffff, RZ, 0xc0, !PT ;  /* 0x0000ffff04067812 */ /* 0x040fe200078ec0ff */
[--C-:B------:R-:W-:Y:S01]  /*32a0*/  HSET2.LE.AND R17, R17, R76.reuse, PT ;  /* 0x0000004c11117233 */ /* 0x100fe20003803000 */
[----:B------:R-:W-:Y:S01]  /*32b0*/  LOP3.LUT R19, R4, 0xff, RZ, 0xc0, !PT ;  /* 0x000000ff04137812 */ /* 0x000fe200078ec0ff */
[----:B------:R-:W-:Y:S01]  /*32c0*/  HSET2.LE.AND R11, R11, R76, PT ;  /* 0x0000004c0b0b7233 */ /* 0x000fe20003803000 */
[----:B------:R-:W-:-:S02]  /*32d0*/  LOP3.LUT R16, R10, 0xffff, RZ, 0xc0, !PT ;  /* 0x0000ffff0a107812 */ /* 0x000fc400078ec0ff */
[----:B------:R-:W-:Y:S02]  /*32e0*/  SHF.R.U32.HI R4, RZ, 0x18, R4 ;  /* 0x00000018ff047819 */ /* 0x000fe40000011604 */
[----:B------:R-:W-:Y:S02]  /*32f0*/  LOP3.LUT R7, R7, 0xff, RZ, 0xc0, !PT ;  /* 0x000000ff07077812 */ /* 0x000fe400078ec0ff */
[----:B------:R-:W-:Y:S02]  /*3300*/  LOP3.LUT R5, R5, 0xff, RZ, 0xc0, !PT ;  /* 0x000000ff05057812 */ /* 0x000fe400078ec0ff */
[----:B------:R-:W-:Y:S02]  /*3310*/  SHF.R.U32.HI R18, RZ, 0x8, R18 ;  /* 0x00000008ff127819 */ /* 0x000fe40000011612 */
[----:B------:R-:W-:Y:S02]  /*3320*/  LOP3.LUT R85, R10, 0xff, RZ, 0xc0, !PT ;  /* 0x000000ff0a557812 */ /* 0x000fe400078ec0ff */
[----:B------:R-:W-:-:S02]  /*3330*/  SHF.R.U32.HI R16, RZ, 0x8, R16 ;  /* 0x00000008ff107819 */ /* 0x000fc40000011610 */
[----:B------:R-:W-:Y:S02]  /*3340*/  SHF.R.U32.HI R6, RZ, 0x8, R6 ;  /* 0x00000008ff067819 */ /* 0x000fe40000011606 */
[----:B------:R-:W-:Y:S02]  /*3350*/  PRMT R7, R7, 0x5410, R8 ;  /* 0x0000541007077816 */ /* 0x000fe40000000008 */
[----:B------:R-:W-:Y:S02]  /*3360*/  PRMT R5, R5, 0x5410, R4 ;  /* 0x0000541005057816 */ /* 0x000fe40000000004 */
[----:B------:R-:W-:Y:S02]  /*3370*/  PRMT R105, R105, 0x5410, R18 ;  /* 0x0000541069697816 */ /* 0x000fe40000000012 */
[----:B------:R-:W-:Y:S01]  /*3380*/  PRMT R85, R85, 0x5410, R16 ;  /* 0x0000541055557816 */ /* 0x000fe20000000010 */
[--C-:B------:R-:W-:Y:S01]  /*3390*/  HSET2.LE.AND R16, R7, R76.reuse, PT ;  /* 0x0000004c07107233 */ /* 0x100fe20003803000 */
[----:B------:R-:W-:Y:S01]  /*33a0*/  PRMT R19, R19, 0x5410, R6 ;  /* 0x0000541013137816 */ /* 0x000fe20000000006 */
[--C-:B------:R-:W-:Y:S01]  /*33b0*/  HSET2.LE.AND R18, R5, R76.reuse, PT ;  /* 0x0000004c05127233 */ /* 0x100fe20003803000 */
[--C-:B------:R-:W-:Y:S01]  /*33c0*/  SHF.R.U32.HI R9, RZ, 0x10, R10.reuse ;  /* 0x00000010ff097819 */ /* 0x100fe2000001160a */
[----:B------:R-:W2:Y:S01]  /*33d0*/  LDSM.16.MT88.4 R4, [R114+0x8400] ;  /* 0x008400007204783b */ /* 0x000ea20000004200 */
[----:B------:R-:W-:Y:S01]  /*33e0*/  SHF.R.U32.HI R10, RZ, 0x18, R10 ;  /* 0x00000018ff0a7819 */ /* 0x000fe2000001160a */
[--C-:B------:R-:W-:Y:S01]  /*33f0*/  HSET2.LE.AND R8, R85, R76.reuse, PT ;  /* 0x0000004c55087233 */ /* 0x100fe20003803000 */
[----:B------:R-:W-:Y:S01]  /*3400*/  LOP3.LUT R9, R9, 0xff, RZ, 0xc0, !PT ;  /* 0x000000ff09097812 */ /* 0x000fe200078ec0ff */
[----:B------:R-:W-:Y:S01]  /*3410*/  HSET2.LE.AND R19, R19, R76, PT ;  /* 0x0000004c13137233 */ /* 0x000fe20003803000 */
[----:B------:R-:W-:-:S02]  /*3420*/  FADD.FTZ R85, R71, R104 ;  /* 0x0000006847557221 */ /* 0x000fc40000010000 */
[----:B------:R-:W-:Y:S01]  /*3430*/  PRMT R9, R9, 0x5410, R10 ;  /* 0x0000541009097816 */ /* 0x000fe2000000000a */
[----:B------:R-:W-:-:S04]  /*3440*/  HSET2.LE.AND R10, R105, R76, PT ;  /* 0x0000004c690a7233 */ /* 0x000fc80003803000 */
[----:B------:R-:W-:Y:S01]  /*3450*/  HSET2.LE.AND R9, R9, R76, PT ;  /* 0x0000004c09097233 */ /* 0x000fe20003803000 */
[----:B------:R-:W-:Y:S02]  /*3460*/  FADD.FTZ R76, R68, R69 ;  /* 0x00000045444c7221 */ /* 0x000fe40000010000 */
[----:B-1----:R-:W-:Y:S02]  /*3470*/  HMMA.16816.F32 R68, R80, R72, RZ ;  /* 0x000000485044723c */ /* 0x002fe400000018ff */
[----:B------:R-:W-:-:S04]  /*3480*/  FADD.FTZ R104, R77, R76 ;  /* 0x0000004c4d687221 */ /* 0x000fc80000010000 */
[----:B------:R-:W-:Y:S02]  /*3490*/  FADD.FTZ R103, R103, R104 ;  /* 0x0000006867677221 */ /* 0x000fe40000010000 */
[----:B------:R-:W-:Y:S11]  /*34a0*/  HMMA.16816.F32 R72, R80, R74, RZ ;  /* 0x0000004a5048723c */ /* 0x000ff600000018ff */
[----:B------:R-:W-:Y:S05]  /*34b0*/  @!UPT UIADD3 URZ, URZ, URZ, URZ ;  /* 0x0000003f3f3ff290 */ /* 0x000fea000fffe03f */
[C---:B--2---:R-:W-:Y:S07]  /*34c0*/  HMMA.16816.F32 R68, R12.reuse, R4, R68 ;  /* 0x000000040c44723c */ /* 0x044fee0000001844 */
[----:B------:R-:W-:Y:S01]  /*34d0*/  FADD.FTZ R4, R84, R85 ;  /* 0x0000005554047221 */ /* 0x000fe20000010000 */
[----:B------:R-:W-:Y:S01]  /*34e0*/  HMMA.16816.F32 R72, R12, R6, R72 ;  /* 0x000000060c48723c */ /* 0x000fe20000001848 */
[----:B------:R-:W-:Y:S02]  /*34f0*/  FFMA.FTZ R85, R24, c[0x0][0x23c], -R78 ;  /* 0x00008f0018557a23 */ /* 0x000fe4000001084e */
[----:B------:R-:W-:-:S02]  /*3500*/  FADD.FTZ R105, R79, R4 ;  /* 0x000000044f697221 */ /* 0x000fc40000010000 */
[----:B------:R-:W1:Y:S01]  /*3510*/  LDSM.16.MT88.4 R4, [R112+0x8000] ;  /* 0x008000007004783b */ /* 0x000e620000004200 */
[--C-:B------:R-:W-:Y:S02]  /*3520*/  FFMA.FTZ R84, R26, c[0x0][0x23c], -R78.reuse ;  /* 0x00008f001a547a23 */ /* 0x100fe4000001084e */
[--C-:B------:R-:W-:Y:S02]  /*3530*/  FFMA.FTZ R26, R28, c[0x0][0x23c], -R78.reuse ;  /* 0x00008f001c1a7a23 */ /* 0x100fe4000001084e */
[----:B------:R-:W-:Y:S01]  /*3540*/  FFMA.FTZ R24, R34, c[0x0][0x23c], -R78 ;  /* 0x00008f0022187a23 */ /* 0x000fe2000001084e */
[----:B------:R-:W-:Y:S01]  /*3550*/  MUFU.EX2 R28, R84 ;  /* 0x00000054001c7308 */ /* 0x000fe20000000800 */
[----:B------:R-:W-:-:S04]  /*3560*/  FADD.FTZ R86, R102, R105 ;  /* 0x0000006966567221 */ /* 0x000fc80000010000 */
[----:B------:R-:W-:-:S03]  /*3570*/  FADD.FTZ R23, R23, R86 ;  /* 0x0000005617177221 */ /* 0x000fc60000010000 */
[----:B------:R-:W-:Y:S01]  /*3580*/  MUFU.EX2 R34, R85 ;  /* 0x0000005500227308 */ /* 0x000fe20000000800 */
[----:B------:R-:W-:-:S04]  /*3590*/  FADD.FTZ R22, R22, R23 ;  /* 0x0000001716167221 */ /* 0x000fc80000010000 */
[----:B------:R-:W-:-:S03]  /*35a0*/  FADD.FTZ R22, R3, R22 ;  /* 0x0000001603167221 */ /* 0x000fc60000010000 */
[----:B------:R-:W-:Y:S08]  /*35b0*/  MUFU.EX2 R26, R26 ;  /* 0x0000001a001a7308 */ /* 0x000ff00000000800 */
[----:B------:R-:W2:Y:S01]  /*35c0*/  MUFU.EX2 R24, R24 ;  /* 0x0000001800187308 */ /* 0x000ea20000000800 */
[C---:B-1----:R-:W-:Y:S07]  /*35d0*/  HMMA.16816.F32 R76, R80.reuse, R4, RZ ;  /* 0x00000004504c723c */ /* 0x042fee00000018ff */
[--C-:B------:R-:W-:Y:S01]  /*35e0*/  FFMA.FTZ R5, R30, c[0x0][0x23c], -R91.reuse ;  /* 0x00008f001e057a23 */ /* 0x100fe2000001085b */
[----:B------:R-:W-:Y:S01]  /*35f0*/  HMMA.16816.F32 R80, R80, R6, RZ ;  /* 0x000000065050723c */ /* 0x000fe200000018ff */
[----:B------:R-:W-:-:S02]  /*3600*/  FFMA.FTZ R4, R31, c[0x0][0x23c], -R91 ;  /* 0x00008f001f047a23 */ /* 0x000fc4000001085b */
[----:B------:R1:W-:Y:S01]  /*3610*/  MUFU.EX2 R85, R5 ;  /* 0x0000000500557308 */ /* 0x0003e20000000800 */
[--C-:B------:R-:W-:Y:S02]  /*3620*/  FFMA.FTZ R30, R87, c[0x0][0x23c], -R91.reuse ;  /* 0x00008f00571e7a23 */ /* 0x100fe4000001085b */
[----:B------:R-:W-:Y:S01]  /*3630*/  FFMA.FTZ R31, R88, c[0x0][0x23c], -R91 ;  /* 0x00008f00581f7a23 */ /* 0x000fe2000001085b */
[----:B--2---:R-:W-:Y:S01]  /*3640*/  F2FP.PACK_AB R6, R109, R24 ;  /* 0x000000186d06723e */ /* 0x004fe200000000ff */
[----:B------:R-:W-:-:S03]  /*3650*/  FADD.FTZ R88, R90, R103 ;  /* 0x000000675a587221 */ /* 0x000fc60000010000 */
[----:B------:R-:W2:Y:S01]  /*3660*/  MUFU.EX2 R84, R4 ;  /* 0x0000000400547308 */ /* 0x000ea20000000800 */
[----:B------:R-:W-:Y:S01]  /*3670*/  LOP3.LUT R6, R17, R6, RZ, 0xc0, !PT ;  /* 0x0000000611067212 */ /* 0x000fe200078ec0ff */
[----:B------:R-:W-:-:S04]  /*3680*/  FADD.FTZ R21, R21, R88 ;  /* 0x0000005815157221 */ /* 0x000fc80000010000 */
[----:B------:R-:W-:Y:S02]  /*3690*/  FADD.FTZ R21, R20, R21 ;  /* 0x0000001514157221 */ /* 0x000fe40000010000 */
[----:B------:R-:W3:Y:S01]  /*36a0*/  MUFU.EX2 R30, R30 ;  /* 0x0000001e001e7308 */ /* 0x000ee20000000800 */
[----:B-1----:R-:W-:Y:S01]  /*36b0*/  F2FP.PACK_AB R5, R29, R34 ;  /* 0x000000221d05723e */ /* 0x002fe200000000ff */
[----:B------:R-:W-:-:S03]  /*36c0*/  FADD.FTZ R34, R34, R21 ;  /* 0x0000001522227221 */ /* 0x000fc60000010000 */
[----:B------:R-:W-:Y:S01]  /*36d0*/  LOP3.LUT R8, R8, R5, RZ, 0xc0, !PT ;  /* 0x0000000508087212 */ /* 0x000fe200078ec0ff */
[----:B------:R-:W-:Y:S01]  /*36e0*/  FADD.FTZ R29, R29, R34 ;  /* 0x000000221d1d7221 */ /* 0x000fe20000010000 */
[----:B------:R-:W-:Y:S01]  /*36f0*/  F2FP.PACK_AB R5, R27, R28 ;  /* 0x0000001c1b05723e */ /* 0x000fe200000000ff */
[----:B------:R-:W1:Y:S01]  /*3700*/  MUFU.EX2 R31, R31 ;  /* 0x0000001f001f7308 */ /* 0x000e620000000800 */
[----:B--2---:R-:W-:Y:S01]  /*3710*/  F2FP.PACK_AB R4, R84, R85 ;  /* 0x000000555404723e */ /* 0x004fe200000000ff */
[----:B------:R-:W-:Y:S01]  /*3720*/  FADD.FTZ R85, R85, R22 ;  /* 0x0000001655557221 */ /* 0x000fe20000010000 */
[----:B------:R-:W-:Y:S01]  /*3730*/  LOP3.LUT R10, R10, R5, RZ, 0xc0, !PT ;  /* 0x000000050a0a7212 */ /* 0x000fe200078ec0ff */
[----:B------:R-:W-:Y:S01]  /*3740*/  FADD.FTZ R28, R28, R29 ;  /* 0x0000001d1c1c7221 */ /* 0x000fe20000010000 */
[----:B------:R-:W-:Y:S01]  /*3750*/  LOP3.LUT R9, R9, R4, RZ, 0xc0, !PT ;  /* 0x0000000409097212 */ /* 0x000fe200078ec0ff */
[----:B------:R-:W-:Y:S01]  /*3760*/  FADD.FTZ R84, R84, R85 ;  /* 0x0000005554547221 */ /* 0x000fe20000010000 */
[----:B------:R-:W-:Y:S01]  /*3770*/  F2FP.PACK_AB R4, R32, R35 ;  /* 0x000000232004723e */ /* 0x000fe200000000ff */
[----:B------:R-:W-:Y:S01]  /*3780*/  FADD.FTZ R27, R27, R28 ;  /* 0x0000001c1b1b7221 */ /* 0x000fe20000010000 */
[----:B---3--:R-:W-:Y:S01]  /*3790*/  F2FP.PACK_AB R5, R30, R33 ;  /* 0x000000211e05723e */ /* 0x008fe200000000ff */
[----:B------:R-:W-:Y:S01]  /*37a0*/  FADD.FTZ R35, R35, R84 ;  /* 0x0000005423237221 */ /* 0x000fe20000010000 */
[----:B------:R-:W-:-:S02]  /*37b0*/  LOP3.LUT R11, R11, R4, RZ, 0xc0, !PT ;  /* 0x000000040b0b7212 */ /* 0x000fc400078ec0ff */
[----:B------:R-:W-:Y:S01]  /*37c0*/  F2FP.PACK_AB R4, R25, R26 ;  /* 0x0000001a1904723e */ /* 0x000fe200000000ff */
[----:B------:R-:W-:Y:S01]  /*37d0*/  FADD.FTZ R32, R32, R35 ;  /* 0x0000002320207221 */ /* 0x000fe20000010000 */
[----:B------:R-:W-:Y:S01]  /*37e0*/  LOP3.LUT R5, R18, R5, RZ, 0xc0, !PT ;  /* 0x0000000512057212 */ /* 0x000fe200078ec0ff */
[----:B------:R-:W-:Y:S01]  /*37f0*/  FADD.FTZ R26, R26, R27 ;  /* 0x0000001b1a1a7221 */ /* 0x000fe20000010000 */
[----:B-1----:R-:W-:Y:S01]  /*3800*/  F2FP.PACK_AB R7, R108, R31 ;  /* 0x0000001f6c07723e */ /* 0x002fe200000000ff */
[----:B------:R-:W-:Y:S01]  /*3810*/  FADD.FTZ R33, R33, R32 ;  /* 0x0000002021217221 */ /* 0x000fe20000010000 */
[----:B------:R-:W-:Y:S01]  /*3820*/  LOP3.LUT R4, R19, R4, RZ, 0xc0, !PT ;  /* 0x0000000413047212 */ /* 0x000fe200078ec0ff */
        /* <DEDUP_REMOVED lines=29> */
[----:B------:R-:W2:Y:S04]  /*3a00*/  LDSM.16.MT88.4 R12, [R112+0x6c00] ;  /* 0x006c0000700c783b */ /* 0x000ea80000004200 */
[----:B------:R-:W3:Y:S03]  /*3a10*/  LDSM.16.MT88.4 R8, [R114+0x7c00] ;  /* 0x007c00007208783b */ /* 0x000ee60000004200 */
[C---:B-1----:R-:W-:Y:S08]  /*3a20*/  HMMA.16816.F32 R36, R4.reuse, R16, R36 ;  /* 0x000000100424723c */ /* 0x042ff00000001824 */
[C---:B------:R-:W-:Y:S01]  /*3a30*/  HMMA.16816.F32 R40, R4.reuse, R18, R40 ;  /* 0x000000120428723c */ /* 0x040fe20000001828 */
[----:B------:R-:W1:Y:S07]  /*3a40*/  LDSM.16.MT88.4 R16, [R112+0x7c00] ;  /* 0x007c00007010783b */ /* 0x000e6e0000004200 */
[C---:B--2---:R-:W-:Y:S08]  /*3a50*/  HMMA.16816.F32 R44, R4.reuse, R12, R44 ;  /* 0x0000000c042c723c */ /* 0x044ff0000000182c */
[C---:B------:R-:W-:Y:S01]  /*3a60*/  HMMA.16816.F32 R48, R4.reuse, R14, R48 ;  /* 0x0000000e0430723c */ /* 0x040fe20000001830 */
[----:B------:R-:W2:Y:S07]  /*3a70*/  LDSM.16.MT88.4 R12, [R114+0x8c00] ;  /* 0x008c0000720c783b */ /* 0x000eae0000004200 */
[C---:B---3--:R-:W-:Y:S08]  /*3a80*/  HMMA.16816.F32 R52, R4.reuse, R8, R52 ;  /* 0x000000080434723c */ /* 0x048ff00000001834 */
[C---:B------:R-:W-:Y:S01]  /*3a90*/  HMMA.16816.F32 R56, R4.reuse, R10, R56 ;  /* 0x0000000a0438723c */ /* 0x040fe20000001838 */
[----:B------:R-:W3:Y:S07]  /*3aa0*/  LDSM.16.MT88.4 R8, [R112+0x8c00] ;  /* 0x008c00007008783b */ /* 0x000eee0000004200 */
[C---:B-1----:R-:W-:Y:S08]  /*3ab0*/  HMMA.16816.F32 R60, R4.reuse, R16, R60 ;  /* 0x00000010043c723c */ /* 0x042ff0000000183c */
[C---:B------:R-:W-:Y:S08]  /*3ac0*/  HMMA.16816.F32 R64, R4.reuse, R18, R64 ;  /* 0x000000120440723c */ /* 0x040ff00000001840 */
[C---:B--2---:R-:W-:Y:S08]  /*3ad0*/  HMMA.16816.F32 R68, R4.reuse, R12, R68 ;  /* 0x0000000c0444723c */ /* 0x044ff00000001844 */
[C---:B------:R-:W-:Y:S08]  /*3ae0*/  HMMA.16816.F32 R72, R4.reuse, R14, R72 ;  /* 0x0000000e0448723c */ /* 0x040ff00000001848 */
[C---:B---3--:R-:W-:Y:S08]  /*3af0*/  HMMA.16816.F32 R76, R4.reuse, R8, R76 ;  /* 0x00000008044c723c */ /* 0x048ff0000000184c */
        /* <DEDUP_REMOVED lines=11> */
[----:B------:R-:W-:Y:S01]  /*3bb0*/  IMAD.MOV.U32 R3, RZ, RZ, 0x40 ;  /* 0x00000040ff037424 */ /* 0x000fe200078e00ff */
[----:B------:R-:W-:Y:S01]  /*3bc0*/  LEA R12, P1, R5, c[0x0][0x170], 0x1 ;  /* 0x00005c00050c7a11 */ /* 0x000fe200078208ff */
[----:B------:R-:W-:Y:S02]  /*3bd0*/  IMAD.IADD R7, R7, 0x1, R4 ;  /* 0x0000000107077824 */ /* 0x000fe400078e0204 */
[----:B------:R-:W-:-:S03]  /*3be0*/  IMAD.WIDE.U32 R8, R3, c[0x0][0x1a0], RZ ;  /* 0x0000680003087a25 */ /* 0x000fc600078e00ff */
[----:B------:R-:W-:Y:S01]  /*3bf0*/  LEA.HI.X R4, R6, R127, R7, 0x6, P0 ;  /* 0x0000007f06047211 */ /* 0x000fe200000f3407 */
[----:B------:R-:W-:Y:S01]  /*3c00*/  IMAD R3, R3, c[0x0][0x1a4], RZ ;  /* 0x0000690003037a24 */ /* 0x000fe200078e02ff */
[----:B------:R-:W-:Y:S02]  /*3c10*/  IADD3 R14, P0, R8, R12, RZ ;  /* 0x0000000c080e7210 */ /* 0x000fe40007f1e0ff */
[----:B------:R-:W-:-:S04]  /*3c20*/  LEA.HI.X R13, R5, c[0x0][0x174], R4, 0x1, P1 ;  /* 0x00005d00050d7a11 */ /* 0x000fc800008f0c04 */
[----:B------:R-:W-:Y:S01]  /*3c30*/  IADD3.X R15, R13, R9, R3, P0, !PT ;  /* 0x000000090d0f7210 */ /* 0x000fe200007fe403 */
        /* <DEDUP_REMOVED lines=90> */
[----:B------:R-:W-:Y:S01]  /*41e0*/  IADD3 R84, R95, -0x2, RZ ;  /* 0xfffffffe5f547810 */ /* 0x000fe20007ffe0ff */
[----:B------:R-:W-:Y:S04]  /*41f0*/  HMMA.16816.F32 R4, R88, R86, R4 ;  /* 0x000000565804723c */ /* 0x000fe80000001804 */
[----:B------:R-:W-:-:S05]  /*4200*/  IMAD R3, R84, 0x40, R101 ;  /* 0x0000004054037824 */ /* 0x000fca00078e0265 */
[C---:B------:R-:W-:Y:S01]  /*4210*/  IADD3 R84, R3.reuse, 0x1, RZ ;  /* 0x0000000103547810 */ /* 0x040fe20007ffe0ff */
[----:B------:R-:W-:Y:S03]  /*4220*/  BAR.SYNC.DEFER_BLOCKING 0x0 ;  /* 0x0000000000007b1d */ /* 0x000fe60000010000 */
[C---:B------:R-:W-:Y:S02]  /*4230*/  ISETP.GE.AND P0, PT, R84.reuse, R100, PT ;  /* 0x000000645400720c */ /* 0x040fe40003f06270 */
[----:B------:R-:W-:Y:S02]  /*4240*/  ISETP.GE.AND P4, PT, R84, R99, PT ;  /* 0x000000635400720c */ /* 0x000fe40003f86270 */
[----:B------:R-:W-:Y:S02]  /*4250*/  IADD3 R84, R3, 0x8, RZ ;  /* 0x0000000803547810 */ /* 0x000fe40007ffe0ff */
[----:B------:R-:W-:-:S02]  /*4260*/  FSEL R33, R33, -INF , !P0 ;  /* 0xff80000021217808 */ /* 0x000fc40004000000 */
[CC--:B------:R-:W-:Y:S02]  /*4270*/  ISETP.GE.AND P5, PT, R84.reuse, R100.reuse, PT ;  /* 0x000000645400720c */ /* 0x0c0fe40003fa6270 */
[-C--:B------:R-:W-:Y:S02]  /*4280*/  ISETP.GE.AND P1, PT, R84, R99.reuse, PT ;  /* 0x000000635400720c */ /* 0x080fe40003f26270 */
[----:B------:R-:W-:Y:S02]  /*4290*/  IADD3 R84, R3, 0x9, RZ ;  /* 0x0000000903547810 */ /* 0x000fe40007ffe0ff */
[----:B------:R-:W-:Y:S02]  /*42a0*/  FSEL R101, R30, -INF , !P1 ;  /* 0xff8000001e657808 */ /* 0x000fe40004800000 */
[C---:B------:R-:W-:Y:S02]  /*42b0*/  ISETP.GE.AND P3, PT, R84.reuse, R100, PT ;  /* 0x000000645400720c */ /* 0x040fe40003f66270 */
[----:B------:R-:W-:-:S02]  /*42c0*/  ISETP.GE.AND P6, PT, R84, R99, PT ;  /* 0x000000635400720c */ /* 0x000fc40003fc6270 */
[C---:B------:R-:W-:Y:S02]  /*42d0*/  IADD3 R84, R3.reuse, 0x10, RZ ;  /* 0x0000001003547810 */ /* 0x040fe40007ffe0ff */
[C---:B------:R-:W-:Y:S02]  /*42e0*/  IADD3 R30, R3.reuse, 0x19, RZ ;  /* 0x00000019031e7810 */ /* 0x040fe40007ffe0ff */
[C---:B------:R-:W-:Y:S02]  /*42f0*/  ISETP.GE.AND P2, PT, R84.reuse, R100, PT ;  /* 0x000000645400720c */ /* 0x040fe40003f46270 */
[----:B------:R-:W-:Y:S02]  /*4300*/  ISETP.GE.AND P0, PT, R84, R99, PT ;  /* 0x000000635400720c */ /* 0x000fe40003f06270 */
[----:B------:R-:W-:Y:S02]  /*4310*/  IADD3 R84, R3, 0x11, RZ ;  /* 0x0000001103547810 */ /* 0x000fe40007ffe0ff */
[----:B------:R-:W-:-:S02]  /*4320*/  FSEL R35, R35, -INF , !P4 ;  /* 0xff80000023237808 */ /* 0x000fc40006000000 */
[----:B------:R-:W-:Y:S02]  /*4330*/  FSEL R28, R28, -INF , !P5 ;  /* 0xff8000001c1c7808 */ /* 0x000fe40006800000 */
[C---:B------:R-:W-:Y:S02]  /*4340*/  ISETP.GE.AND P4, PT, R84.reuse, R100, PT ;  /* 0x000000645400720c */ /* 0x040fe40003f86270 */
[----:B------:R-:W-:Y:S02]  /*4350*/  ISETP.GE.AND P5, PT, R84, R99, PT ;  /* 0x000000635400720c */ /* 0x000fe40003fa6270 */
[----:B------:R-:W-:Y:S02]  /*4360*/  FSEL R90, R24, -INF , !P2 ;  /* 0xff800000185a7808 */ /* 0x000fe40005000000 */
[----:B------:R-:W-:Y:S02]  /*4370*/  IADD3 R84, R3, 0x18, RZ ;  /* 0x0000001803547810 */ /* 0x000fe40007ffe0ff */
[----:B------:R-:W-:-:S02]  /*4380*/  FSEL R103, R31, -INF , !P6 ;  /* 0xff8000001f677808 */ /* 0x000fc40007000000 */
[----:B------:R-:W-:Y:S02]  /*4390*/  IADD3 R24, R3, 0x20, RZ ;  /* 0x0000002003187810 */ /* 0x000fe40007ffe0ff */
[-C--:B------:R-:W-:Y:S02]  /*43a0*/  ISETP.GE.AND P6, PT, R30, R100.reuse, PT ;  /* 0x000000641e00720c */ /* 0x080fe40003fc6270 */
[----:B------:R-:W-:Y:S02]  /*43b0*/  FSEL R29, R29, -INF , !P3 ;  /* 0xff8000001d1d7808 */ /* 0x000fe40005800000 */
[----:B------:R-:W-:Y:S02]  /*43c0*/  FSEL R85, R26, -INF , !P0 ;  /* 0xff8000001a557808 */ /* 0x000fe40004000000 */
[----:B------:R-:W-:Y:S02]  /*43d0*/  FSEL R88, R25, -INF , !P4 ;  /* 0xff80000019587808 */ /* 0x000fe40006000000 */
[----:B------:R-:W-:-:S02]  /*43e0*/  ISETP.GE.AND P1, PT, R84, R100, PT ;  /* 0x000000645400720c */ /* 0x000fc40003f26270 */
[-C--:B------:R-:W-:Y:S02]  /*43f0*/  ISETP.GE.AND P3, PT, R84, R99.reuse, PT ;  /* 0x000000635400720c */ /* 0x080fe40003f66270 */
[C---:B------:R-:W-:Y:S02]  /*4400*/  ISETP.GE.AND P0, PT, R24.reuse, R100, PT ;  /* 0x000000641800720c */ /* 0x040fe40003f06270 */
[-C--:B------:R-:W-:Y:S02]  /*4410*/  ISETP.GE.AND P4, PT, R24, R99.reuse, PT ;  /* 0x000000631800720c */ /* 0x080fe40003f86270 */
        /* <DEDUP_REMOVED lines=8> */
[----:B------:R-:W-:-:S02]  /*44a0*/  FSEL R91, R23, -INF , !P2 ;  /* 0xff800000175b7808 */ /* 0x000fc40005000000 */
[-C--:B------:R-:W-:Y:S02]  /*44b0*/  ISETP.GE.AND P0, PT, R21, R99.reuse, PT ;  /* 0x000000631500720c */ /* 0x080fe40003f06270 */
[----:B------:R-:W-:Y:S02]  /*44c0*/  IADD3 R22, R3, 0x30, RZ ;  /* 0x0000003003167810 */ /* 0x000fe40007ffe0ff */
[----:B------:R-:W-:Y:S02]  /*44d0*/  FSEL R20, R20, -INF , !P1 ;  /* 0xff80000014147808 */ /* 0x000fe40004800000 */
[----:B------:R-:W-:Y:S02]  /*44e0*/  ISETP.GE.AND P2, PT, R21, R100, PT ;  /* 0x000000641500720c */ /* 0x000fe40003f46270 */
[----:B------:R-:W-:Y:S02]  /*44f0*/  ISETP.GE.AND P1, PT, R24, R99, PT ;  /* 0x000000631800720c */ /* 0x000fe40003f26270 */
[----:B------:R-:W-:-:S02]  /*4500*/  FSEL R21, R18, -INF , !P4 ;  /* 0xff80000012157808 */ /* 0x000fc40006000000 */
[----:B------:R-:W-:Y:S02]  /*4510*/  IADD3 R24, R3, 0x28, RZ ;  /* 0x0000002803187810 */ /* 0x000fe40007ffe0ff */
[----:B------:R-:W-:Y:S02]  /*4520*/  FSEL R18, R17, -INF , !P5 ;  /* 0xff80000011127808 */ /* 0x000fe40006800000 */
[----:B------:R-:W-:Y:S02]  /*4530*/  ISETP.GE.AND P5, PT, R22, R99, PT ;  /* 0x000000631600720c */ /* 0x000fe40003fa6270 */
[----:B------:R-:W-:Y:S02]  /*4540*/  FSEL R15, R15, -INF , !P0 ;  /* 0xff8000000f0f7808 */ /* 0x000fe40004000000 */
[-C--:B------:R-:W-:Y:S02]  /*4550*/  ISETP.GE.AND P0, PT, R3, R100.reuse, PT ;  /* 0x000000640300720c */ /* 0x080fe40003f06270 */
[----:B------:R-:W-:-:S02]  /*4560*/  ISETP.GE.AND P3, PT, R24, R100, PT ;  /* 0x000000641800720c */ /* 0x000fc40003f66270 */
[----:B------:R-:W-:Y:S02]  /*4570*/  ISETP.GE.AND P6, PT, R24, R99, PT ;  /* 0x000000631800720c */ /* 0x000fe40003fc6270 */
[----:B------:R-:W-:Y:S02]  /*4580*/  FSEL R24, R10, -INF , !P5 ;  /* 0xff8000000a187808 */ /* 0x000fe40006800000 */
[----:B------:R-:W-:Y:S02]  /*4590*/  FSEL R10, R32, -INF , !P0 ;  /* 0xff800000200a7808 */ /* 0x000fe40004000000 */
[----:B------:R-:W-:Y:S02]  /*45a0*/  ISETP.NE.AND P0, PT, R95, 0x2, PT ;  /* 0x000000025f00780c */ /* 0x000fe40003f05270 */
[----:B------:R-:W-:Y:S02]  /*45b0*/  IADD3 R17, R3, 0x31, RZ ;  /* 0x0000003103117810 */ /* 0x000fe40007ffe0ff */
[----:B------:R-:W-:-:S02]  /*45c0*/  ISETP.GE.AND P4, PT, R22, R100, PT ;  /* 0x000000641600720c */ /* 0x000fc40003f86270 */
[----:B------:R-:W-:Y:S02]  /*45d0*/  FSEL R19, R19, -INF , !P1 ;  /* 0xff80000013137808 */ /* 0x000fe40004800000 */
[----:B------:R-:W-:Y:S02]  /*45e0*/  ISETP.GE.AND P1, PT, R17, R100, PT ;  /* 0x000000641100720c */ /* 0x000fe40003f26270 */
[----:B------:R-:W-:Y:S02]  /*45f0*/  FSEL R22, R13, -INF , !P2 ;  /* 0xff8000000d167808 */ /* 0x000fe40005000000 */
[C---:B------:R-:W-:Y:S02]  /*4600*/  IADD3 R23, R3.reuse, 0x38, RZ ;  /* 0x0000003803177810 */ /* 0x040fe40007ffe0ff */
[----:B------:R-:W-:Y:S02]  /*4610*/  IADD3 R13, R3, 0x39, RZ ;  /* 0x00000039030d7810 */ /* 0x000fe40007ffe0ff */
[----:B------:R-:W-:-:S02]  /*4620*/  FSEL R12, R12, -INF , !P3 ;  /* 0xff8000000c0c7808 */ /* 0x000fc40005800000 */
[-C--:B------:R-:W-:Y:S02]  /*4630*/  ISETP.GE.AND P3, PT, R17, R99.reuse, PT ;  /* 0x000000631100720c */ /* 0x080fe40003f66270 */
[----:B------:R-:W-:Y:S02]  /*4640*/  FSEL R17, R14, -INF , !P6 ;  /* 0xff8000000e117808 */ /* 0x000fe40007000000 */
[----:B------:R-:W-:Y:S02]  /*4650*/  FSEL R8, R8, -INF , !P4 ;  /* 0xff80000008087808 */ /* 0x000fe40006000000 */
[----:B------:R-:W-:Y:S02]  /*4660*/  FSEL R30, R9, -INF , !P1 ;  /* 0xff800000091e7808 */ /* 0x000fe40004800000 */
[C---:B------:R-:W-:Y:S02]  /*4670*/  ISETP.GE.AND P6, PT, R23.reuse, R100, PT ;  /* 0x000000641700720c */ /* 0x040fe40003fc6270 */
[----:B------:R-:W-:-:S02]  /*4680*/  ISETP.GE.AND P2, PT, R23, R99, PT ;  /* 0x000000631700720c */ /* 0x000fc40003f46270 */
[-C--:B------:R-:W-:Y:S02]  /*4690*/  ISETP.GE.AND P4, PT, R3, R99.reuse, PT ;  /* 0x000000630300720c */ /* 0x080fe40003f86270 */
        /* <DEDUP_REMOVED lines=10> */
[----:B------:R-:W-:-:S05]  /*4740*/  SHF.R.S32.HI R7, RZ, 0x1f, R6 ;  /* 0x0000001fff077819 */ /* 0x000fca0000011406 */
[----:B------:R-:W-:-:S04]  /*4750*/  IMAD R7, R7, c[0x0][0x198], RZ ;  /* 0x0000660007077a24 */ /* 0x000fc800078e02ff */
[C---:B------:R-:W-:Y:S02]  /*4760*/  IMAD R4, R6.reuse, c[0x0][0x19c], R7 ;  /* 0x0000670006047a24 */ /* 0x040fe400078e0207 */
[----:B------:R-:W-:-:S04]  /*4770*/  IMAD.WIDE.U32 R6, R6, c[0x0][0x198], RZ ;  /* 0x0000660006067a25 */ /* 0x000fc800078e00ff */
[----:B------:R-:W-:Y:S01]  /*4780*/  IMAD.IADD R7, R7, 0x1, R4 ;  /* 0x0000000107077824 */ /* 0x000fe200078e0204 */
[----:B------:R-:W-:-:S04]  /*4790*/  LEA R4, P0, R6, R124, 0x6 ;  /* 0x0000007c06047211 */ /* 0x000fc800078030ff */
[----:B------:R-:W-:Y:S02]  /*47a0*/  LEA.HI.X R7, R6, R129, R7, 0x6, P0 ;  /* 0x0000008106077211 */ /* 0x000fe400000f3407 */
[----:B------:R-:W-:-:S04]  /*47b0*/  LEA R6, P0, R4, c[0x0][0x168], 0x1 ;  /* 0x00005a0004067a11 */ /* 0x000fc800078008ff */
[----:B------:R-:W-:Y:S02]  /*47c0*/  LEA.HI.X R7, R4, c[0x0][0x16c], R7, 0x1, P0 ;  /* 0x00005b0004077a11 */ /* 0x000fe400000f0c07 */
[----:B------:R-:W-:-:S03]  /*47d0*/  IADD3 R104, P0, R6, UR22, RZ ;  /* 0x0000001606687c10 */ /* 0x000fc6000ff1e0ff */
[----:B------:R-:W-:Y:S01]  /*47e0*/  @!PT LDS RZ, [RZ] ;  /* 0x00000000fffff984 */ /* 0x000fe20000000800 */
[----:B------:R-:W-:Y:S01]  /*47f0*/  @!PT LDS RZ, [RZ] ;  /* 0x00000000fffff984 */ /* 0x000fe20000000800 */
[----:B------:R-:W-:Y:S01]  /*4800*/  @!PT LDS RZ, [RZ] ;  /* 0x00000000fffff984 */ /* 0x000fe20000000800 */
[----:B------:R1:W-:Y:S01]  /*4810*/  LDGSTS.E.BYPASS.LTC128B.128 [R120+0x3000], [R6.64] ;  /* 0x0300000006787fae */ /* 0x0003e2000b901d58 */
[----:B------:R-:W-:-:S03]  /*4820*/  IADD3.X R105, R7, UR21, RZ, P0, !PT ;  /* 0x0000001507697c10 */ /* 0x000fc600087fe4ff */
[----:B------:R1:W-:Y:S04]  /*4830*/  LDGSTS.E.BYPASS.LTC128B.128 [R120+0x4000], [R6.64+0x40] ;  /* 0x0400004006787fae */ /* 0x0003e8000b901d58 */
[----:B------:R1:W-:Y:S04]  /*4840*/  LDGSTS.E.BYPASS.LTC128B.128 [R120+0x5000], [R6.64+0x80] ;  /* 0x0500008006787fae */ /* 0x0003e8000b901d58 */
[----:B------:R1:W-:Y:S04]  /*4850*/  LDGSTS.E.BYPASS.LTC128B.128 [R120+0x3800], [R104.64] ;  /* 0x0380000068787fae */ /* 0x0003e8000b901d58 */
[----:B------:R1:W-:Y:S04]  /*4860*/  LDGSTS.E.BYPASS.LTC128B.128 [R120+0x4800], [R104.64+0x40] ;  /* 0x0480004068787fae */ /* 0x0003e8000b901d58 */
[----:B------:R1:W-:Y:S04]  /*4870*/  LDGSTS.E.BYPASS.LTC128B.128 [R120+0x5800], [R104.64+0x80] ;  /* 0x0580008068787fae */ /* 0x0003e8000b901d58 */
[----:B------:R-:W0:Y:S02]  /*4880*/  LDGDEPBAR ;  /* 0x00000000000079af */ /* 0x000e240000000000 */
.L_x_749:
[----:B------:R-:W-:Y:S02]  /*4890*/  FMNMX.FTZ R4, R2, R10, !PT ;  /* 0x0000000a02047209 */ /* 0x000fe40007810000 */
[----:B-1----:R-:W-:-:S02]  /*48a0*/  FMNMX.FTZ R6, R0, R9, !PT ;  /* 0x0000000900067209 */ /* 0x002fc40007810000 */
        /* <DEDUP_REMOVED lines=22> */
[----:B------:R-:W-:Y:S02]  /*4a10*/  FMNMX.FTZ R4, R30, R7, !PT ;  /* 0x000000071e047209 */ /* 0x000fe40007810000 */
[----:B------:R-:W-:Y:S02]  /*4a20*/  FMNMX.FTZ R7, R15, R6, !PT ;  /* 0x000000060f077209 */ /* 0x000fe40007810000 */
[----:B------:R-:W-:Y:S02]  /*4a30*/  FMNMX.FTZ R4, R3, R4, !PT ;  /* 0x0000000403047209 */ /* 0x000fe40007810000 */
[----:B------:R-:W-:Y:S02]  /*4a40*/  FMNMX.FTZ R6, R24, R7, !PT ;  /* 0x0000000718067209 */ /* 0x000fe40007810000 */
[----:B------:R-:W-:Y:S02]  /*4a50*/  FMNMX.FTZ R4, R5, R4, !PT ;  /* 0x0000000405047209 */ /* 0x000fe40007810000 */
[----:B------:R-:W-:-:S03]  /*4a60*/  FMNMX.FTZ R7, R25, R6, !PT ;  /* 0x0000000619077209 */ /* 0x000fc60007810000 */
[----:B------:R-:W1:Y:S01]  /*4a70*/  SHFL.BFLY PT, R13, R4, 0x2, 0x1f ;  /* 0x0c401f00040d7f89 */ /* 0x000e6200000e0000 */
        /* <DEDUP_REMOVED lines=14> */
[--C-:B------:R-:W-:Y:S02]  /*4b60*/  FFMA.FTZ R7, R28, c[0x0][0x23c], -R23.reuse ;  /* 0x00008f001c077a23 */ /* 0x100fe40000010817 */
[--C-:B------:R-:W-:Y:S01]  /*4b70*/  FFMA.FTZ R28, R5, c[0x0][0x23c], -R23.reuse ;  /* 0x00008f00051c7a23 */ /* 0x100fe20000010817 */
[----:B------:R-:W-:Y:S01]  /*4b80*/  FSEL R5, R32, RZ, P0 ;  /* 0x000000ff20057208 */ /* 0x000fe20000000000 */
[--C-:B------:R-:W-:Y:S01]  /*4b90*/  FFMA.FTZ R31, R8, c[0x0][0x23c], -R23.reuse ;  /* 0x00008f00081f7a23 */ /* 0x100fe20000010817 */
[C---:B------:R-:W-:Y:S01]  /*4ba0*/  FSETP.NEU.FTZ.AND P0, PT, R3.reuse, -INF , PT ;  /* 0xff8000000300780b */ /* 0x040fe20003f1d000 */
[----:B------:R-:W-:Y:S01]  /*4bb0*/  FFMA.FTZ R10, R10, c[0x0][0x23c], -R23 ;  /* 0x00008f000a0a7a23 */ /* 0x000fe20000010817 */
[----:B------:R-:W-:Y:S01]  /*4bc0*/  MUFU.EX2 R7, R7 ;  /* 0x0000000700077308 */ /* 0x000fe20000000800 */
[----:B------:R-:W-:Y:S01]  /*4bd0*/  FADD.FTZ R8, R2, -R5 ;  /* 0x8000000502087221 */ /* 0x000fe20000010000 */
[----:B------:R-:W-:Y:S01]  /*4be0*/  FSEL R5, R3, RZ, P0 ;  /* 0x000000ff03057208 */ /* 0x000fe20000000000 */
[----:B------:R-:W-:-:S02]  /*4bf0*/  FFMA.FTZ R4, R33, c[0x0][0x23c], -R23 ;  /* 0x00008f0021047a23 */ /* 0x000fc40000010817 */
[----:B------:R-:W-:Y:S02]  /*4c00*/  FMUL.FTZ R8, R8, c[0x0][0x23c] ;  /* 0x00008f0008087a20 */ /* 0x000fe40000410000 */
[----:B------:R-:W-:Y:S01]  /*4c10*/  FADD.FTZ R5, R0, -R5 ;  /* 0x8000000500057221 */ /* 0x000fe20000010000 */
[----:B------:R1:W-:Y:S01]  /*4c20*/  MUFU.EX2 R2, R10 ;  /* 0x0000000a00027308 */ /* 0x0003e20000000800 */
[----:B------:R-:W-:Y:S02]  /*4c30*/  FMUL.FTZ R0, R3, c[0x0][0x23c] ;  /* 0x00008f0003007a20 */ /* 0x000fe40000410000 */
[----:B------:R-:W-:Y:S02]  /*4c40*/  FMUL.FTZ R5, R5, c[0x0][0x23c] ;  /* 0x00008f0005057a20 */ /* 0x000fe40000410000 */
[--C-:B------:R-:W-:Y:S01]  /*4c50*/  FFMA.FTZ R13, R12, c[0x0][0x23c], -R23.reuse ;  /* 0x00008f000c0d7a23 */ /* 0x100fe20000010817 */
[----:B------:R-:W-:Y:S01]  /*4c60*/  FSEL R0, R0, RZ, P0 ;  /* 0x000000ff00007208 */ /* 0x000fe20000000000 */
[--C-:B------:R-:W-:Y:S01]  /*4c70*/  FFMA.FTZ R90, R90, c[0x0][0x23c], -R23.reuse ;  /* 0x00008f005a5a7a23 */ /* 0x100fe20000010817 */
[----:B------:R-:W2:Y:S01]  /*4c80*/  MUFU.EX2 R8, R8 ;  /* 0x0000000800087308 */ /* 0x000ea20000000800 */
[----:B------:R-:W-:Y:S01]  /*4c90*/  FFMA.FTZ R88, R88, c[0x0][0x23c], -R23 ;  /* 0x00008f0058587a23 */ /* 0x000fe20000010817 */
[----:B------:R-:W-:Y:S01]  /*4ca0*/  ISETP.GE.AND P0, PT, R95, 0x3, PT ;  /* 0x000000035f00780c */ /* 0x000fe20003f06270 */
[----:B------:R-:W-:-:S02]  /*4cb0*/  FFMA.FTZ R6, R9, c[0x0][0x23c], -R0 ;  /* 0x00008f0009067a23 */ /* 0x000fc40000010800 */
[----:B------:R-:W-:Y:S02]  /*4cc0*/  IMAD.SHL.U32 R9, R98, 0x2, RZ ;  /* 0x0000000262097824 */ /* 0x000fe400078e00ff */
[----:B------:R-:W-:Y:S01]  /*4cd0*/  FFMA.FTZ R86, R20, c[0x0][0x23c], -R23 ;  /* 0x00008f0014567a23 */ /* 0x000fe20000010817 */
[----:B------:R-:W3:Y:S01]  /*4ce0*/  MUFU.EX2 R5, R5 ;  /* 0x0000000500057308 */ /* 0x000ee20000000800 */
[----:B-1----:R-:W-:-:S04]  /*4cf0*/  IMAD.WIDE.U32 R10, R94, -0x326172a9, RZ ;  /* 0xcd9e8d575e0a7825 */ /* 0x002fc800078e00ff */
[--C-:B------:R-:W-:Y:S01]  /*4d00*/  FFMA.FTZ R84, R84, c[0x0][0x23c], -R23.reuse ;  /* 0x00008f0054547a23 */ /* 0x100fe20000010817 */
[----:B------:R-:W-:Y:S01]  /*4d10*/  LOP3.LUT R110, R11, R93, RZ, 0x3c, !PT ;  /* 0x0000005d0b6e7212 */ /* 0x000fe200078e3cff */
[--C-:B------:R-:W-:Y:S01]  /*4d20*/  FFMA.FTZ R16, R16, c[0x0][0x23c], -R23.reuse ;  /* 0x00008f0010107a23 */ /* 0x100fe20000010817 */
[----:B------:R-:W1:Y:S01]  /*4d30*/  MUFU.EX2 R6, R6 ;  /* 0x0000000600067308 */ /* 0x000e620000000800 */
[--C-:B------:R-:W-:Y:S01]  /*4d40*/  FFMA.FTZ R14, R18, c[0x0][0x23c], -R23.reuse ;  /* 0x00008f00120e7a23 */ /* 0x100fe20000010817 */
[----:B------:R-:W-:Y:S01]  /*4d50*/  @P0 IADD3 R137, R95, -0x3, RZ ;  /* 0xfffffffd5f890810 */ /* 0x000fe20007ffe0ff */
[--C-:B------:R-:W-:Y:S02]  /*4d60*/  FFMA.FTZ R12, R22, c[0x0][0x23c], -R23.reuse ;  /* 0x00008f00160c7a23 */ /* 0x100fe40000010817 */
[----:B------:R-:W-:Y:S02]  /*4d70*/  FFMA.FTZ R30, R30, c[0x0][0x23c], -R23 ;  /* 0x00008f001e1e7a23 */ /* 0x000fe40000010817 */
[----:B------:R-:W-:Y:S01]  /*4d80*/  IMAD.WIDE.U32 R22, R92, -0x2daee0ad, RZ ;  /* 0xd2511f535c167825 */ /* 0x000fe200078e00ff */
[----:B------:R-:W4:Y:S03]  /*4d90*/  MUFU.EX2 R4, R4 ;  /* 0x0000000400047308 */ /* 0x000f260000000800 */
[----:B--2---:R-:W-:-:S02]  /*4da0*/  FFMA.FTZ R109, R109, R8, R2 ;  /* 0x000000086d6d7223 */ /* 0x004fc40000010002 */
[-C--:B------:R-:W-:Y:S02]  /*4db0*/  FMUL.FTZ R36, R36, R8.reuse ;  /* 0x0000000824247220 */ /* 0x080fe40000410000 */
[-C--:B------:R-:W-:Y:S01]  /*4dc0*/  FMUL.FTZ R37, R37, R8.reuse ;  /* 0x0000000825257220 */ /* 0x080fe20000410000 */
[----:B------:R-:W-:Y:S01]  /*4dd0*/  MUFU.EX2 R107, R107 ;  /* 0x0000006b006b7308 */ /* 0x000fe20000000800 */
        /* <DEDUP_REMOVED lines=23> */
[----:B------:R-:W-:Y:S01]  /*4f50*/  FMUL.FTZ R81, R81, R8 ;  /* 0x0000000851517220 */ /* 0x000fe20000410000 */
[----:B------:R-:W-:Y:S01]  /*4f60*/  IADD3 R8, R9, 0x1, RZ ;  /* 0x0000000109087810 */ /* 0x000fe20007ffe0ff */
[----:B------:R-:W-:Y:S01]  /*4f70*/  IMAD.WIDE.U32 R110, R110, -0x2daee0ad, RZ ;  /* 0xd2511f536e6e7825 */ /* 0x000fe200078e00ff */
[----:B------:R-:W-:-:S02]  /*4f80*/  LOP3.LUT R9, R23, UR27, R9, 0x96, !PT ;  /* 0x0000001b17097c12 */ /* 0x000fc4000f8e9609 */
[----:B------:R-:W-:Y:S01]  /*4f90*/  LOP3.LUT R8, R23, UR27, R8, 0x96, !PT ;  /* 0x0000001b17087c12 */ /* 0x000fe2000f8e9608 */
[----:B------:R-:W-:Y:S01]  /*4fa0*/  FFMA.FTZ R11, R35, c[0x0][0x23c], -R0 ;  /* 0x00008f00230b7a23 */ /* 0x000fe20000010800 */
[----:B------:R-:W-:Y:S01]  /*4fb0*/  LOP3.LUT R22, R111, UR15, R22, 0x96, !PT ;  /* 0x0000000f6f167c12 */ /* 0x000fe2000f8e9616 */
[----:B------:R-:W-:-:S04]  /*4fc0*/  IMAD.WIDE.U32 R34, R9, -0x326172a9, RZ ;  /* 0xcd9e8d5709227825 */ /* 0x000fc800078e00ff */
[----:B------:R-:W-:Y:S01]  /*4fd0*/  IMAD.WIDE.U32 R8, R8, -0x326172a9, RZ ;  /* 0xcd9e8d5708087825 */ /* 0x000fe200078e00ff */
[----:B------:R-:W2:Y:S01]  /*4fe0*/  MUFU.EX2 R11, R11 ;  /* 0x0000000b000b7308 */ /* 0x000ea20000000800 */
[----:B------:R-:W-:Y:S02]  /*4ff0*/  LOP3.LUT R104, R35, UR16, R10, 0x96, !PT ;  /* 0x0000001023687c12 */ /* 0x000fe4000f8e960a */
[-C--:B---3--:R-:W-:Y:S02]  /*5000*/  FMUL.FTZ R38, R38, R5.reuse ;  /* 0x0000000526267220 */ /* 0x088fe40000410000 */
        /* <DEDUP_REMOVED lines=23> */
[----:B-1----:R-:W-:Y:S01]  /*5180*/  FFMA.FTZ R100, R108, R5, R6 ;  /* 0x000000056c647223 */ /* 0x002fe20000010006 */
[----:B----4-:R-:W-:Y:S01]  /*5190*/  F2FP.PACK_AB R5, R4, R2 ;  /* 0x000000020405723e */ /* 0x010fe200000000ff */
[----:B------:R-:W-:Y:S01]  /*51a0*/  IMAD.WIDE.U32 R22, R22, -0x326172a9, RZ ;  /* 0xcd9e8d5716167825 */ /* 0x000fe200078e00ff */
[----:B------:R-:W-:-:S03]  /*51b0*/  LOP3.LUT R2, R9, UR16, R10, 0x96, !PT ;  /* 0x0000001009027c12 */ /* 0x000fc6000f8e960a */
[----:B------:R-:W-:Y:S01]  /*51c0*/  FADD.FTZ R102, R4, R109 ;  /* 0x0000006d04667221 */ /* 0x000fe20000010000 */
[C---:B------:R-:W-:Y:S01]  /*51d0*/  LOP3.LUT R9, R23.reuse, UR14, R8, 0x96, !PT ;  /* 0x0000000e17097c12 */ /* 0x040fe2000f8e9608 */
[----:B------:R-:W-:Y:S01]  /*51e0*/  IMAD.WIDE.U32 R104, R104, -0x2daee0ad, RZ ;  /* 0xd2511f5368687825 */ /* 0x000fe200078e00ff */
[----:B------:R-:W-:Y:S02]  /*51f0*/  LOP3.LUT R4, R23, UR14, R34, 0x96, !PT ;  /* 0x0000000e17047c12 */ /* 0x000fe4000f8e9622 */
[----:B--2---:R-:W-:Y:S01]  /*5200*/  F2FP.PACK_AB R8, R11, R6 ;  /* 0x000000060b08723e */ /* 0x004fe200000000ff */
[----:B------:R-:W-:Y:S01]  /*5210*/  IMAD.WIDE.U32 R108, R2, -0x2daee0ad, RZ ;  /* 0xd2511f53026c7825 */ /* 0x000fe200078e00ff */
[----:B------:R-:W-:-:S03]  /*5220*/  LOP3.LUT R10, R105, UR13, R110, 0x96, !PT ;  /* 0x0000000d690a7c12 */ /* 0x000fc6000f8e966e */
[----:B------:R-:W-:Y:S01]  /*5230*/  IMAD.WIDE.U32 R34, R9, -0x2daee0ad, RZ ;  /* 0xd2511f5309227825 */ /* 0x000fe200078e00ff */
[----:B------:R-:W-:-:S03]  /*5240*/  LOP3.LUT R2, R109, UR13, R110, 0x96, !PT ;  /* 0x0000000d6d027c12 */ /* 0x000fc6000f8e966e */
[----:B------:R-:W-:Y:S01]  /*5250*/  FADD.FTZ R100, R11, R100 ;  /* 0x000000640b647221 */ /* 0x000fe20000010000 */
[----:B------:R-:W-:Y:S01]  /*5260*/  LOP3.LUT R6, R35, UR11, R108, 0x96, !PT ;  /* 0x0000000b23067c12 */ /* 0x000fe2000f8e966c */
[----:B------:R-:W-:-:S04]  /*5270*/  IMAD.WIDE.U32 R10, R10, -0x326172a9, RZ ;  /* 0xcd9e8d570a0a7825 */ /* 0x000fc800078e00ff */
[----:B------:R-:W-:Y:S01]  /*5280*/  IMAD.WIDE.U32 R108, R2, -0x326172a9, RZ ;  /* 0xcd9e8d57026c7825 */ /* 0x000fe200078e00ff */
[----:B------:R-:W-:-:S03]  /*5290*/  LOP3.LUT R2, R11, UR12, R22, 0x96, !PT ;  /* 0x0000000c0b027c12 */ /* 0x000fc6000f8e9616 */
[----:B------:R-:W-:Y:S01]  /*52a0*/  IMAD.WIDE.U32 R110, R6, -0x326172a9, RZ ;  /* 0xcd9e8d57066e7825 */ /* 0x000fe200078e00ff */
[----:B------:R-:W-:-:S03]  /*52b0*/  LOP3.LUT R22, R109, UR12, R22, 0x96, !PT ;  /* 0x0000000c6d167c12 */ /* 0x000fc6000f8e9616 */
[----:B------:R-:W-:Y:S02]  /*52c0*/  FFMA.FTZ R101, R101, c[0x0][0x23c], -R0 ;  /* 0x00008f0065657a23 */ /* 0x000fe40000010800 */
[----:B------:R-:W-:-:S04]  /*52d0*/  IMAD.WIDE.U32 R22, R22, -0x2daee0ad, RZ ;  /* 0xd2511f5316167825 */ /* 0x000fc800078e00ff */
[----:B------:R-:W-:Y:S01]  /*52e0*/  FADD.FTZ R102, R7, R102 ;  /* 0x0000006607667221 */ /* 0x000fe20000010000 */
[----:B------:R-:W-:Y:S01]  /*52f0*/  LOP3.LUT R9, R23, UR9, R34, 0x96, !PT ;  /* 0x0000000917097c12 */ /* 0x000fe2000f8e9622 */
[----:B------:R-:W-:Y:S01]  /*5300*/  FFMA.FTZ R87, R87, c[0x0][0x23c], -R0 ;  /* 0x00008f0057577a23 */ /* 0x000fe20000010800 */
[----:B------:R-:W-:Y:S01]  /*5310*/  LOP3.LUT R34, R111, UR10, R108, 0x96, !PT ;  /* 0x0000000a6f227c12 */ /* 0x000fe2000f8e966c */
[--C-:B------:R-:W-:Y:S02]  /*5320*/  FFMA.FTZ R17, R17, c[0x0][0x23c], -R0.reuse ;  /* 0x00008f0011117a23 */ /* 0x100fe40000010800 */
[--C-:B------:R-:W-:Y:S02]  /*5330*/  FFMA.FTZ R15, R15, c[0x0][0x23c], -R0.reuse ;  /* 0x00008f000f0f7a23 */ /* 0x100fe40000010800 */
[----:B------:R-:W-:Y:S01]  /*5340*/  IMAD.WIDE.U32 R34, R34, -0x2daee0ad, RZ ;  /* 0xd2511f5322227825 */ /* 0x000fe200078e00ff */
[----:B------:R-:W-:Y:S03]  /*5350*/  MUFU.EX2 R87, R87 ;  /* 0x0000005700577308 */ /* 0x000fe60000000800 */
[----:B------:R-:W-:Y:S01]  /*5360*/  FFMA.FTZ R19, R19, c[0x0][0x23c], -R0 ;  /* 0x00008f0013137a23 */ /* 0x000fe20000010800 */
[----:B------:R-:W-:Y:S01]  /*5370*/  LOP3.LUT R6, R35, UR7, R22, 0x96, !PT ;  /* 0x0000000723067c12 */ /* 0x000fe2000f8e9616 */
[----:B------:R-:W-:-:S04]  /*5380*/  IMAD.WIDE.U32 R22, R9, -0x326172a9, RZ ;  /* 0xcd9e8d5709167825 */ /* 0x000fc800078e00ff */
[----:B------:R-:W-:Y:S01]  /*5390*/  IMAD.WIDE.U32 R108, R6, -0x326172a9, RZ ;  /* 0xcd9e8d57066c7825 */ /* 0x000fe200078e00ff */
[----:B------:R-:W-:-:S03]  /*53a0*/  LOP3.LUT R33, R23, UR8, R110, 0x96, !PT ;  /* 0x0000000817217c12 */ /* 0x000fc6000f8e966e */
[----:B------:R-:W-:Y:S01]  /*53b0*/  FFMA.FTZ R35, R103, c[0x0][0x23c], -R0 ;  /* 0x00008f0067237a23 */ /* 0x000fe20000010800 */
[----:B------:R-:W-:Y:S01]  /*53c0*/  LOP3.LUT R22, R109, UR17, R22, 0x96, !PT ;  /* 0x000000116d167c12 */ /* 0x000fe2000f8e9616 */
[----:B------:R-:W1:Y:S01]  /*53d0*/  MUFU.EX2 R103, R101 ;  /* 0x0000006500677308 */ /* 0x000e620000000800 */
[C---:B------:R-:W-:Y:S02]  /*53e0*/  LOP3.LUT R6, R108.reuse, 0xffff, RZ, 0xc0, !PT ;  /* 0x0000ffff6c067812 */ /* 0x040fe400078ec0ff */
[----:B------:R-:W-:Y:S02]  /*53f0*/  LOP3.LUT R23, R108, 0xff, RZ, 0xc0, !PT ;  /* 0x000000ff6c177812 */ /* 0x000fe400078ec0ff */
[--C-:B------:R-:W-:Y:S02]  /*5400*/  SHF.R.U32.HI R20, RZ, 0x10, R108.reuse ;  /* 0x00000010ff147819 */ /* 0x100fe4000001166c */
[----:B------:R-:W-:Y:S01]  /*5410*/  SHF.R.U32.HI R18, RZ, 0x18, R108 ;  /* 0x00000018ff127819 */ /* 0x000fe2000001166c */
[----:B------:R-:W-:Y:S01]  /*5420*/  IMAD.WIDE.U32 R108, R4, -0x2daee0ad, RZ ;  /* 0xd2511f53046c7825 */ /* 0x000fe200078e00ff */
[----:B------:R-:W-:Y:S01]  /*5430*/  SHF.R.U32.HI R6, RZ, 0x8, R6 ;  /* 0x00000008ff067819 */ /* 0x000fe20000011606 */
[----:B------:R-:W2:Y:S03]  /*5440*/  MUFU.EX2 R35, R35 ;  /* 0x0000002300237308 */ /* 0x000ea60000000800 */
[----:B------:R-:W-:Y:S01]  /*5450*/  LOP3.LUT R4, R109, UR11, R104, 0x96, !PT ;  /* 0x0000000b6d047c12 */ /* 0x000fe2000f8e9668 */
[----:B------:R-:W-:Y:S01]  /*5460*/  IMAD.WIDE.U32 R104, R2, -0x2daee0ad, RZ ;  /* 0xd2511f5302687825 */ /* 0x000fe200078e00ff */
[----:B------:R-:W-:-:S03]  /*5470*/  PRMT R23, R23, 0x5410, R6 ;  /* 0x0000541017177816 */ /* 0x000fc60000000006 */
[----:B------:R-:W-:Y:S01]  /*5480*/  IMAD.WIDE.U32 R110, R4, -0x326172a9, RZ ;  /* 0xcd9e8d57046e7825 */ /* 0x000fe200078e00ff */
[----:B------:R-:W-:Y:S01]  /*5490*/  LOP3.LUT R2, R105, UR9, R108, 0x96, !PT ;  /* 0x0000000969027c12 */ /* 0x000fe2000f8e966c */
[----:B------:R-:W-:Y:S02]  /*54a0*/  MUFU.EX2 R101, R84 ;  /* 0x0000005400657308 */ /* 0x000fe40000000800 */
[----:B-1----:R-:W-:Y:S01]  /*54b0*/  FADD.FTZ R100, R103, R100 ;  /* 0x0000006467647221 */ /* 0x002fe20000010000 */
[----:B------:R-:W-:Y:S01]  /*54c0*/  LOP3.LUT R10, R111, UR10, R10, 0x96, !PT ;  /* 0x0000000a6f0a7c12 */ /* 0x000fe2000f8e960a */
[----:B------:R-:W-:-:S04]  /*54d0*/  IMAD.WIDE.U32 R108, R2, -0x326172a9, RZ ;  /* 0xcd9e8d57026c7825 */ /* 0x000fc800078e00ff */
[----:B------:R-:W-:Y:S01]  /*54e0*/  IMAD.WIDE.U32 R10, R10, -0x2daee0ad, RZ ;  /* 0xd2511f530a0a7825 */ /* 0x000fe200078e00ff */
[----:B------:R-:W-:Y:S01]  /*54f0*/  LOP3.LUT R110, R109, UR8, R110, 0x96, !PT ;  /* 0x000000086d6e7c12 */ /* 0x000fe2000f8e966e */
[----:B------:R-:W-:Y:S03]  /*5500*/  MUFU.EX2 R84, R12 ;  /* 0x0000000c00547308 */ /* 0x000fe60000000800 */
[----:B------:R-:W-:Y:S01]  /*5510*/  LOP3.LUT R104, R11, UR7, R104, 0x96, !PT ;  /* 0x000000070b687c12 */ /* 0x000fe2000f8e9668 */
[----:B------:R-:W-:-:S04]  /*5520*/  IMAD.WIDE.U32 R110, R110, -0x2daee0ad, RZ ;  /* 0xd2511f536e6e7825 */ /* 0x000fc800078e00ff */
[----:B------:R-:W-:Y:S01]  /*5530*/  IMAD.WIDE.U32 R104, R104, -0x326172a9, RZ ;  /* 0xcd9e8d5768687825 */ /* 0x000fe200078e00ff */
[----:B------:R1:W-:Y:S04]  /*5540*/  MUFU.EX2 R109, R88 ;  /* 0x00000058006d7308 */ /* 0x0003e80000000800 */
[----:B------:R-:W-:Y:S01]  /*5550*/  LOP3.LUT R6, R105, UR17, R108, 0x96, !PT ;  /* 0x0000001169067c12 */ /* 0x000fe2000f8e966c */
[----:B------:R-:W-:-:S03]  /*5560*/  FFMA.FTZ R108, R27, c[0x0][0x23c], -R0 ;  /* 0x00008f001b6c7a23 */ /* 0x000fc60000010800 */
[C---:B------:R-:W-:Y:S02]  /*5570*/  LOP3.LUT R2, R6.reuse, 0xffff, RZ, 0xc0, !PT ;  /* 0x0000ffff06027812 */ /* 0x040fe400078ec0ff */
[----:B------:R-:W-:Y:S01]  /*5580*/  LOP3.LUT R9, R6, 0xff, RZ, 0xc0, !PT ;  /* 0x000000ff06097812 */ /* 0x000fe200078ec0ff */
[----:B------:R-:W-:Y:S01]  /*5590*/  MUFU.EX2 R108, R108 ;  /* 0x0000006c006c7308 */ /* 0x000fe20000000800 */
[----:B------:R-:W-:-:S04]  /*55a0*/  SHF.R.U32.HI R2, RZ, 0x8, R2 ;  /* 0x00000008ff027819 */ /* 0x000fc80000011602 */
[----:B------:R-:W-:Y:S01]  /*55b0*/  PRMT R9, R9, 0x5410, R2 ;  /* 0x0000541009097816 */ /* 0x000fe20000000002 */
[----:B-1----:R-:W-:Y:S01]  /*55c0*/  FFMA.FTZ R88, R89, c[0x0][0x23c], -R0 ;  /* 0x00008f0059587a23 */ /* 0x002fe20000010800 */
[----:B------:R-:W1:Y:S01]  /*55d0*/  LDC.U8 R2, c[0x0][0x2d8] ;  /* 0x0000b600ff027b82 */ /* 0x000e620000000000 */
[----:B------:R-:W-:Y:S08]  /*55e0*/  MUFU.EX2 R89, R14 ;  /* 0x0000000e00597308 */ /* 0x000ff00000000800 */
[----:B------:R-:W-:Y:S01]  /*55f0*/  MUFU.EX2 R88, R88 ;  /* 0x0000005800587308 */ /* 0x000fe20000000800 */
[----:B-1----:R-:W-:-:S05]  /*5600*/  PRMT R2, R2, 0x7054, R2 ;  /* 0x0000705402027816 */ /* 0x002fca0000000002 */
[----:B------:R-:W-:Y:S01]  /*5610*/  HSET2.LE.AND R4, R9, R2, PT ;  /* 0x0000000209047233 */ /* 0x000fe20003803000 */
[----:B------:R-:W-:-:S04]  /*5620*/  LOP3.LUT R9, R104, 0xff, RZ, 0xc0, !PT ;  /* 0x000000ff68097812 */ /* 0x000fc800078ec0ff */
[----:B------:R-:W-:Y:S02]  /*5630*/  LOP3.LUT R4, R4, R5, RZ, 0xc0, !PT ;  /* 0x0000000504047212 */ /* 0x000fe400078ec0ff */
[--C-:B------:R-:W-:Y:S02]  /*5640*/  SHF.R.U32.HI R5, RZ, 0x10, R6.reuse ;  /* 0x00000010ff057819 */ /* 0x100fe40000011606 */
[----:B------:R-:W-:Y:S02]  /*5650*/  SHF.R.U32.HI R6, RZ, 0x18, R6 ;  /* 0x00000018ff067819 */ /* 0x000fe40000011606 */
[----:B------:R-:W-:-:S04]  /*5660*/  LOP3.LUT R5, R5, 0xff, RZ, 0xc0, !PT ;  /* 0x000000ff05057812 */ /* 0x000fc800078ec0ff */
[----:B------:R-:W-:Y:S02]  /*5670*/  PRMT R5, R5, 0x5410, R6 ;  /* 0x0000541005057816 */ /* 0x000fe40000000006 */
[----:B------:R-:W-:-:S03]  /*5680*/  LOP3.LUT R6, R104, 0xffff, RZ, 0xc0, !PT ;  /* 0x0000ffff68067812 */ /* 0x000fc600078ec0ff */
[----:B------:R-:W-:Y:S01]  /*5690*/  HSET2.LE.AND R5, R5, R2, PT ;  /* 0x0000000205057233 */ /* 0x000fe20003803000 */
[----:B------:R-:W-:-:S04]  /*56a0*/  SHF.R.U32.HI R6, RZ, 0x8, R6 ;  /* 0x00000008ff067819 */ /* 0x000fc80000011606 */
[----:B------:R-:W-:Y:S02]  /*56b0*/  PRMT R9, R9, 0x5410, R6 ;  /* 0x0000541009097816 */ /* 0x000fe40000000006 */
[----:B------:R-:W-:Y:S02]  /*56c0*/  LOP3.LUT R5, R5, R8, RZ, 0xc0, !PT ;  /* 0x0000000805057212 */ /* 0x000fe400078ec0ff */
[----:B------:R-:W-:Y:S01]  /*56d0*/  F2FP.PACK_AB R6, R107, R7 ;  /* 0x000000076b06723e */ /* 0x000fe200000000ff */
[----:B------:R-:W-:Y:S01]  /*56e0*/  HSET2.LE.AND R9, R9, R2, PT ;  /* 0x0000000209097233 */ /* 0x000fe20003803000 */
[----:B------:R-:W-:Y:S01]  /*56f0*/  LOP3.LUT R8, R111, UR18, R10, 0x96, !PT ;  /* 0x000000126f087c12 */ /* 0x000fe2000f8e960a */
[----:B------:R-:W-:Y:S01]  /*5700*/  FADD.FTZ R107, R107, R102 ;  /* 0x000000666b6b7221 */ /* 0x000fe20000010000 */
[----:B------:R-:W-:Y:S01]  /*5710*/  SHF.R.U32.HI R7, RZ, 0x10, R104 ;  /* 0x00000010ff077819 */ /* 0x000fe20000011668 */
[----:B------:R-:W-:Y:S01]  /*5720*/  MUFU.EX2 R102, R16 ;  /* 0x0000001000667308 */ /* 0x000fe20000000800 */
[----:B------:R-:W-:-:S02]  /*5730*/  SHF.R.U32.HI R99, RZ, 0x10, R8 ;  /* 0x00000010ff637819 */ /* 0x000fc40000011608 */
[----:B------:R-:W-:Y:S02]  /*5740*/  SHF.R.U32.HI R104, RZ, 0x18, R104 ;  /* 0x00000018ff687819 */ /* 0x000fe40000011668 */
[----:B------:R-:W-:Y:S02]  /*5750*/  LOP3.LUT R7, R7, 0xff, RZ, 0xc0, !PT ;  /* 0x000000ff07077812 */ /* 0x000fe400078ec0ff */
[C---:B------:R-:W-:Y:S02]  /*5760*/  LOP3.LUT R10, R8.reuse, 0xffff, RZ, 0xc0, !PT ;  /* 0x0000ffff080a7812 */ /* 0x040fe400078ec0ff */
[----:B------:R-:W-:Y:S02]  /*5770*/  LOP3.LUT R105, R8, 0xff, RZ, 0xc0, !PT ;  /* 0x000000ff08697812 */ /* 0x000fe400078ec0ff */
[----:B------:R-:W-:Y:S02]  /*5780*/  SHF.R.U32.HI R8, RZ, 0x18, R8 ;  /* 0x00000018ff087819 */ /* 0x000fe40000011608 */
[----:B------:R-:W-:-:S02]  /*5790*/  LOP3.LUT R99, R99, 0xff, RZ, 0xc0, !PT ;  /* 0x000000ff63637812 */ /* 0x000fc400078ec0ff */
[----:B------:R-:W-:Y:S01]  /*57a0*/  PRMT R7, R7, 0x5410, R104 ;  /* 0x0000541007077816 */ /* 0x000fe20000000068 */
[----:B------:R-:W-:Y:S01]  /*57b0*/  FFMA.FTZ R104, R85, c[0x0][0x23c], -R0 ;  /* 0x00008f0055687a23 */ /* 0x000fe20000010800 */
[----:B------:R-:W-:Y:S01]  /*57c0*/  PRMT R99, R99, 0x5410, R8 ;  /* 0x0000541063637816 */ /* 0x000fe20000000008 */
[----:B------:R-:W-:Y:S01]  /*57d0*/  FFMA.FTZ R85, R91, c[0x0][0x23c], -R0 ;  /* 0x00008f005b557a23 */ /* 0x000fe20000010800 */
[----:B------:R-:W-:Y:S01]  /*57e0*/  SHF.R.U32.HI R10, RZ, 0x8, R10 ;  /* 0x00000008ff0a7819 */ /* 0x000fe2000001160a */
[----:B------:R-:W-:Y:S01]  /*57f0*/  HSET2.LE.AND R7, R7, R2, PT ;  /* 0x0000000207077233 */ /* 0x000fe20003803000 */
[----:B--2---:R-:W-:Y:S01]  /*5800*/  F2FP.PACK_AB R8, R35, R103 ;  /* 0x000000672308723e */ /* 0x004fe200000000ff */
[----:B------:R-:W-:Y:S01]  /*5810*/  MUFU.EX2 R104, R104 ;  /* 0x0000006800687308 */ /* 0x000fe20000000800 */
[----:B------:R-:W-:Y:S01]  /*5820*/  LOP3.LUT R6, R9, R6, RZ, 0xc0, !PT ;  /* 0x0000000609067212 */ /* 0x000fe200078ec0ff */
[----:B------:R-:W-:Y:S01]  /*5830*/  FADD.FTZ R35, R35, R100 ;  /* 0x0000006423237221 */ /* 0x000fe20000010000 */
[----:B------:R-:W-:-:S02]  /*5840*/  PRMT R105, R105, 0x5410, R10 ;  /* 0x0000541069697816 */ /* 0x000fc4000000000a */
[----:B------:R-:W-:Y:S02]  /*5850*/  LOP3.LUT R7, R7, R8, RZ, 0xc0, !PT ;  /* 0x0000000807077212 */ /* 0x000fe400078ec0ff */
[----:B------:R-:W1:Y:S01]  /*5860*/  LDSM.16.MT88.4 R8, [R114+0x6000] ;  /* 0x006000007208783b */ /* 0x000e620000004200 */
[----:B------:R-:W2:Y:S08]  /*5870*/  MUFU.EX2 R85, R85 ;  /* 0x0000005500557308 */ /* 0x000eb00000000800 */
[----:B------:R-:W3:Y:S08]  /*5880*/  MUFU.EX2 R91, R13 ;  /* 0x0000000d005b7308 */ /* 0x000ef00000000800 */
        /* <DEDUP_REMOVED lines=18> */
[----:B------:R-:W-:Y:S01]  /*59b0*/  HMMA.16816.F32 R80, R4, R10, R80 ;  /* 0x0000000a0450723c */ /* 0x000fe20000001850 */
[----:B--2---:R-:W-:-:S06]  /*59c0*/  F2FP.PACK_AB R8, R85, R88 ;  /* 0x000000585508723e */ /* 0x004fcc00000000ff */
[C---:B------:R-:W-:Y:S02]  /*59d0*/  LOP3.LUT R4, R110.reuse, 0xffff, RZ, 0xc0, !PT ;  /* 0x0000ffff6e047812 */ /* 0x040fe400078ec0ff */
[----:B------:R-:W-:Y:S02]  /*59e0*/  LOP3.LUT R7, R110, 0xff, RZ, 0xc0, !PT ;  /* 0x000000ff6e077812 */ /* 0x000fe400078ec0ff */
[----:B------:R-:W-:Y:S02]  /*59f0*/  SHF.R.U32.HI R4, RZ, 0x8, R4 ;  /* 0x00000008ff047819 */ /* 0x000fe40000011604 */
[----:B------:R-:W-:Y:S01]  /*5a00*/  F2FP.PACK_AB R5, R109, R90 ;  /* 0x0000005a6d05723e */ /* 0x000fe200000000ff */
[----:B------:R-:W-:Y:S01]  /*5a10*/  FADD.FTZ R90, R90, R107 ;  /* 0x0000006b5a5a7221 */ /* 0x000fe20000010000 */
[----:B------:R-:W-:Y:S02]  /*5a20*/  PRMT R7, R7, 0x5410, R4 ;  /* 0x0000541007077816 */ /* 0x000fe40000000004 */
[----:B------:R-:W-:Y:S01]  /*5a30*/  SHF.R.U32.HI R4, RZ, 0x10, R110 ;  /* 0x00000010ff047819 */ /* 0x000fe2000001166e */
[----:B------:R-:W-:Y:S01]  /*5a40*/  FADD.FTZ R109, R109, R90 ;  /* 0x0000005a6d6d7221 */ /* 0x000fe20000010000 */
[----:B------:R-:W-:Y:S01]  /*5a50*/  F2FP.PACK_AB R6, R87, R104 ;  /* 0x000000685706723e */ /* 0x000fe200000000ff */
[----:B------:R-:W-:Y:S01]  /*5a60*/  FADD.FTZ R104, R104, R35 ;  /* 0x0000002368687221 */ /* 0x000fe20000010000 */
[----:B------:R-:W-:Y:S01]  /*5a70*/  LOP3.LUT R4, R4, 0xff, RZ, 0xc0, !PT ;  /* 0x000000ff04047812 */ /* 0x000fe200078ec0ff */
[----:B------:R3:W-:Y:S01]  /*5a80*/  MUFU.EX2 R35, R15 ;  /* 0x0000000f00237308 */ /* 0x0007e20000000800 */
[----:B------:R-:W-:-:S02]  /*5a90*/  FFMA.FTZ R90, R21, c[0x0][0x23c], -R0 ;  /* 0x00008f00155a7a23 */ /* 0x000fc40000010800 */
[----:B------:R-:W-:Y:S01]  /*5aa0*/  PRMT R9, R4, 0x5410, R9 ;  /* 0x0000541004097816 */ /* 0x000fe20000000009 */
[----:B------:R-:W-:Y:S01]  /*5ab0*/  HSET2.LE.AND R4, R105, R2, PT ;  /* 0x0000000269047233 */ /* 0x000fe20003803000 */
[----:B------:R-:W-:-:S03]  /*5ac0*/  FADD.FTZ R87, R87, R104 ;  /* 0x0000006857577221 */ /* 0x000fc60000010000 */
[----:B------:R-:W-:Y:S01]  /*5ad0*/  MUFU.EX2 R90, R90 ;  /* 0x0000005a005a7308 */ /* 0x000fe20000000800 */
[----:B------:R-:W-:Y:S01]  /*5ae0*/  LOP3.LUT R4, R4, R5, RZ, 0xc0, !PT ;  /* 0x0000000504047212 */ /* 0x000fe200078ec0ff */
[----:B------:R-:W-:Y:S01]  /*5af0*/  HSET2.LE.AND R5, R99, R2, PT ;  /* 0x0000000263057233 */ /* 0x000fe20003803000 */
[----:B------:R-:W-:-:S04]  /*5b00*/  FADD.FTZ R88, R88, R87 ;  /* 0x0000005758587221 */ /* 0x000fc80000010000 */
[----:B------:R-:W-:Y:S01]  /*5b10*/  LOP3.LUT R5, R5, R6, RZ, 0xc0, !PT ;  /* 0x0000000605057212 */ /* 0x000fe200078ec0ff */
[--C-:B------:R-:W-:Y:S01]  /*5b20*/  HSET2.LE.AND R6, R7, R2.reuse, PT ;  /* 0x0000000207067233 */ /* 0x100fe20003803000 */
[C---:B------:R-:W-:Y:S01]  /*5b30*/  F2FP.PACK_AB R7, R101.reuse, R86 ;  /* 0x000000566507723e */ /* 0x040fe200000000ff */
[----:B------:R-:W1:Y:S01]  /*5b40*/  MUFU.EX2 R87, R19 ;  /* 0x0000001300577308 */ /* 0x000e620000000800 */
[----:B---3--:R-:W-:Y:S01]  /*5b50*/  F2FP.PACK_AB R15, R84, R91 ;  /* 0x0000005b540f723e */ /* 0x008fe200000000ff */
[----:B------:R-:W-:Y:S01]  /*5b60*/  FADD.FTZ R86, R86, R109 ;  /* 0x0000006d56567221 */ /* 0x000fe20000010000 */
[----:B------:R-:W-:Y:S01]  /*5b70*/  LOP3.LUT R6, R6, R7, RZ, 0xc0, !PT ;  /* 0x0000000706067212 */ /* 0x000fe200078ec0ff */
[----:B------:R-:W-:Y:S02]  /*5b80*/  HSET2.LE.AND R7, R9, R2, PT ;  /* 0x0000000209077233 */ /* 0x000fe40003803000 */
[----:B------:R-:W-:Y:S02]  /*5b90*/  FADD.FTZ R101, R101, R86 ;  /* 0x0000005665657221 */ /* 0x000fe40000010000 */
[----:B------:R-:W-:Y:S01]  /*5ba0*/  MUFU.EX2 R86, R30 ;  /* 0x0000001e00567308 */ /* 0x000fe20000000800 */
[----:B------:R-:W-:-:S02]  /*5bb0*/  LOP3.LUT R7, R7, R8, RZ, 0xc0, !PT ;  /* 0x0000000807077212 */ /* 0x000fc400078ec0ff */
[----:B------:R-:W2:Y:S01]  /*5bc0*/  LDSM.16.MT88.4 R8, [R114+0x6400] ;  /* 0x006400007208783b */ /* 0x000ea20000004200 */
[----:B-1----:R-:W-:-:S04]  /*5bd0*/  F2FP.PACK_AB R12, R87, R90 ;  /* 0x0000005a570c723e */ /* 0x002fc800000000ff */
        /* <DEDUP_REMOVED lines=19> */
[----:B------:R-:W-:-:S02]  /*5d10*/  F2FP.PACK_AB R8, R35, R100 ;  /* 0x000000642308723e */ /* 0x000fc400000000ff */
[----:B------:R-:W-:-:S04]  /*5d20*/  LOP3.LUT R9, R9, 0xff, RZ, 0xc0, !PT ;  /* 0x000000ff09097812 */ /* 0x000fc800078ec0ff */
[C---:B------:R-:W-:Y:S01]  /*5d30*/  LOP3.LUT R4, R22.reuse, 0xffff, RZ, 0xc0, !PT ;  /* 0x0000ffff16047812 */ /* 0x040fe200078ec0ff */
[----:B------:R-:W-:Y:S01]  /*5d40*/  HSET2.LE.AND R10, R23, R2, PT ;  /* 0x00000002170a7233 */ /* 0x000fe20003803000 */
[----:B------:R-:W-:Y:S02]  /*5d50*/  LOP3.LUT R5, R22, 0xff, RZ, 0xc0, !PT ;  /* 0x000000ff16057812 */ /* 0x000fe400078ec0ff */
[----:B------:R-:W-:Y:S02]  /*5d60*/  SHF.R.U32.HI R4, RZ, 0x8, R4 ;  /* 0x00000008ff047819 */ /* 0x000fe40000011604 */
[----:B------:R-:W-:Y:S02]  /*5d70*/  LOP3.LUT R11, R20, 0xff, RZ, 0xc0, !PT ;  /* 0x000000ff140b7812 */ /* 0x000fe400078ec0ff */
[----:B------:R-:W-:Y:S02]  /*5d80*/  PRMT R13, R5, 0x5410, R4 ;  /* 0x00005410050d7816 */ /* 0x000fe40000000004 */
[----:B------:R-:W1:Y:S01]  /*5d90*/  LDSM.16.MT88.4 R4, [R114+0x6800] ;  /* 0x006800007204783b */ /* 0x000e620000004200 */
[----:B------:R-:W-:-:S02]  /*5da0*/  PRMT R11, R11, 0x5410, R18 ;  /* 0x000054100b0b7816 */ /* 0x000fc40000000012 */
[----:B------:R-:W-:Y:S01]  /*5db0*/  SHF.R.U32.HI R22, RZ, 0x18, R22 ;  /* 0x00000018ff167819 */ /* 0x000fe20000011616 */
[----:B------:R-:W2:Y:S01]  /*5dc0*/  LDSM.16.MT88.4 R16, [R114+0x7800] ;  /* 0x007800007210783b */ /* 0x000ea20000004200 */
[----:B------:R-:W-:Y:S01]  /*5dd0*/  LOP3.LUT R10, R10, R15, RZ, 0xc0, !PT ;  /* 0x0000000f0a0a7212 */ /* 0x000fe200078ec0ff */
[--C-:B------:R-:W-:Y:S01]  /*5de0*/  HSET2.LE.AND R11, R11, R2.reuse, PT ;  /* 0x000000020b0b7233 */ /* 0x100fe20003803000 */
[----:B------:R-:W-:Y:S02]  /*5df0*/  PRMT R9, R9, 0x5410, R22 ;  /* 0x0000541009097816 */ /* 0x000fe40000000016 */
[----:B------:R-:W-:Y:S02]  /*5e00*/  LDSM.16.MT88.4 R20, [R112+0x6800] ;  /* 0x006800007014783b */ /* 0x000fe40000004200 */
[----:B------:R-:W-:Y:S01]  /*5e10*/  LOP3.LUT R11, R11, R8, RZ, 0xc0, !PT ;  /* 0x000000080b0b7212 */ /* 0x000fe200078ec0ff */
[--C-:B------:R-:W-:Y:S01]  /*5e20*/  HSET2.LE.AND R8, R13, R2.reuse, PT ;  /* 0x000000020d087233 */ /* 0x100fe20003803000 */
[----:B------:R-:W-:Y:S01]  /*5e30*/  F2FP.PACK_AB R13, R89, R102 ;  /* 0x00000066590d723e */ /* 0x000fe200000000ff */
[----:B------:R-:W-:Y:S01]  /*5e40*/  HSET2.LE.AND R9, R9, R2, PT ;  /* 0x0000000209097233 */ /* 0x000fe20003803000 */
[----:B------:R-:W-:-:S02]  /*5e50*/  FADD.FTZ R102, R102, R101 ;  /* 0x0000006566667221 */ /* 0x000fc40000010000 */
[----:B------:R-:W-:Y:S02]  /*5e60*/  LOP3.LUT R8, R8, R13, RZ, 0xc0, !PT ;  /* 0x0000000d08087212 */ /* 0x000fe400078ec0ff */
[----:B------:R-:W-:Y:S01]  /*5e70*/  LOP3.LUT R9, R9, R12, RZ, 0xc0, !PT ;  /* 0x0000000c09097212 */ /* 0x000fe200078ec0ff */
[----:B------:R-:W-:Y:S01]  /*5e80*/  FADD.FTZ R102, R89, R102 ;  /* 0x0000006659667221 */ /* 0x000fe20000010000 */
[----:B------:R-:W3:Y:S03]  /*5e90*/  LDSM.16.MT88.4 R12, [R112+0x7800] ;  /* 0x00780000700c783b */ /* 0x000ee60000004200 */
[----:B------:R-:W-:-:S04]  /*5ea0*/  FADD.FTZ R91, R91, R102 ;  /* 0x000000665b5b7221 */ /* 0x000fc80000010000 */
[----:B------:R-:W-:Y:S01]  /*5eb0*/  FADD.FTZ R84, R84, R91 ;  /* 0x0000005b54547221 */ /* 0x000fe20000010000 */
[C---:B-1----:R-:W-:Y:S08]  /*5ec0*/  HMMA.16816.F32 R36, R8.reuse, R4, R36 ;  /* 0x000000040824723c */ /* 0x042ff00000001824 */
[C---:B------:R-:W-:Y:S01]  /*5ed0*/  HMMA.16816.F32 R40, R8.reuse, R6, R40 ;  /* 0x000000060828723c */ /* 0x040fe20000001828 */
[----:B------:R-:W1:Y:S07]  /*5ee0*/  LDSM.16.MT88.4 R4, [R114+0x8800] ;  /* 0x008800007204783b */ /* 0x000e6e0000004200 */
[C---:B--2---:R-:W-:Y:S07]  /*5ef0*/  HMMA.16816.F32 R56, R8.reuse, R18, R56 ;  /* 0x000000120838723c */ /* 0x044fee0000001838 */
[----:B------:R-:W-:Y:S01]  /*5f00*/  IMAD.WIDE.U32 R18, R33, -0x2daee0ad, RZ ;  /* 0xd2511f5321127825 */ /* 0x000fe200078e00ff */
[C---:B---3--:R-:W-:Y:S01]  /*5f10*/  HMMA.16816.F32 R64, R8.reuse, R14, R64 ;  /* 0x0000000e0840723c */ /* 0x048fe20000001840 */
[----:B------:R-:W-:Y:S06]  /*5f20*/  MUFU.EX2 R33, R31 ;  /* 0x0000001f00217308 */ /* 0x000fec0000000800 */
[----:B------:R-:W-:Y:S01]  /*5f30*/  LOP3.LUT R14, R18, 0xffff, RZ, 0xc0, !PT ;  /* 0x0000ffff120e7812 */ /* 0x000fe200078ec0ff */
[----:B------:R-:W-:Y:S03]  /*5f40*/  HMMA.16816.F32 R60, R8, R12, R60 ;  /* 0x0000000c083c723c */ /* 0x000fe6000000183c */
[----:B------:R-:W-:-:S04]  /*5f50*/  SHF.R.U32.HI R14, RZ, 0x8, R14 ;  /* 0x00000008ff0e7819 */ /* 0x000fc8000001160e */
[----:B------:R-:W-:Y:S01]  /*5f60*/  SHF.R.U32.HI R12, RZ, 0x10, R18 ;  /* 0x00000010ff0c7819 */ /* 0x000fe20000011612 */
[C---:B------:R-:W-:Y:S07]  /*5f70*/  HMMA.16816.F32 R52, R8.reuse, R16, R52 ;  /* 0x000000100834723c */ /* 0x040fee0000001834 */
[----:B------:R-:W-:Y:S01]  /*5f80*/  LOP3.LUT R17, R18, 0xff, RZ, 0xc0, !PT ;  /* 0x000000ff12117812 */ /* 0x000fe200078ec0ff */
[----:B------:R-:W-:Y:S01]  /*5f90*/  HMMA.16816.F32 R44, R8, R20, R44 ;  /* 0x00000014082c723c */ /* 0x000fe2000000182c */
[----:B------:R-:W-:-:S02]  /*5fa0*/  LOP3.LUT R16, R19, UR18, R34, 0x96, !PT ;  /* 0x0000001213107c12 */ /* 0x000fc4000f8e9622 */
[----:B------:R-:W-:Y:S01]  /*5fb0*/  PRMT R17, R17, 0x5410, R14 ;  /* 0x0000541011117816 */ /* 0x000fe2000000000e */
[----:B------:R2:W3:Y:S01]  /*5fc0*/  MUFU.EX2 R34, R29 ;  /* 0x0000001d00227308 */ /* 0x0004e20000000800 */
[----:B------:R-:W-:Y:S02]  /*5fd0*/  SHF.R.U32.HI R18, RZ, 0x18, R18 ;  /* 0x00000018ff127819 */ /* 0x000fe40000011612 */
[----:B------:R-:W-:Y:S01]  /*5fe0*/  LOP3.LUT R21, R16, 0xffff, RZ, 0xc0, !PT ;  /* 0x0000ffff10157812 */ /* 0x000fe200078ec0ff */
[----:B-1----:R-:W-:Y:S01]  /*5ff0*/  HMMA.16816.F32 R68, R8, R4, R68 ;  /* 0x000000040844723c */ /* 0x002fe20000001844 */
[----:B------:R-:W-:Y:S02]  /*6000*/  SHF.R.U32.HI R19, RZ, 0x18, R16 ;  /* 0x00000018ff137819 */ /* 0x000fe40000011610 */
[----:B------:R-:W-:-:S04]  /*6010*/  SHF.R.U32.HI R21, RZ, 0x8, R21 ;  /* 0x00000008ff157819 */ /* 0x000fc80000011615 */
[----:B------:R-:W-:Y:S01]  /*6020*/  LOP3.LUT R5, R12, 0xff, RZ, 0xc0, !PT ;  /* 0x000000ff0c057812 */ /* 0x000fe200078ec0ff */
[C---:B------:R-:W-:Y:S01]  /*6030*/  HMMA.16816.F32 R48, R8.reuse, R22, R48 ;  /* 0x000000160830723c */ /* 0x040fe20000001830 */
[----:B------:R-:W1:Y:S01]  /*6040*/  LDSM.16.MT88.4 R12, [R112+0x8800] ;  /* 0x00880000700c783b */ /* 0x000e620000004200 */
[----:B------:R-:W-:Y:S02]  /*6050*/  LOP3.LUT R4, R16, 0xff, RZ, 0xc0, !PT ;  /* 0x000000ff10047812 */ /* 0x000fe400078ec0ff */
[----:B------:R-:W-:Y:S01]  /*6060*/  PRMT R5, R5, 0x5410, R18 ;  /* 0x0000541005057816 */ /* 0x000fe20000000012 */
[----:B--2---:R-:W2:Y:S01]  /*6070*/  LDSM.16.MT88.4 R28, [R114+0x6c00] ;  /* 0x006c0000721c783b */ /* 0x004ea20000004200 */
[----:B------:R-:W-:Y:S01]  /*6080*/  PRMT R21, R4, 0x5410, R21 ;  /* 0x0000541004157816 */ /* 0x000fe20000000015 */
[----:B------:R-:W-:Y:S01]  /*6090*/  FADD.FTZ R23, R85, R88 ;  /* 0x0000005855177221 */ /* 0x000fe20000010000 */
[----:B------:R-:W-:Y:S01]  /*60a0*/  SHF.R.U32.HI R4, RZ, 0x10, R16 ;  /* 0x00000010ff047819 */ /* 0x000fe20000011610 */
[----:B------:R-:W-:Y:S01]  /*60b0*/  HMMA.16816.F32 R72, R8, R6, R72 ;  /* 0x000000060848723c */ /* 0x000fe20000001848 */
[--C-:B------:R-:W-:Y:S01]  /*60c0*/  FFMA.FTZ R85, R24, c[0x0][0x23c], -R0.reuse ;  /* 0x00008f0018557a23 */ /* 0x100fe20000010800 */
[----:B---3--:R-:W-:Y:S01]  /*60d0*/  F2FP.PACK_AB R89, R109, R34 ;  /* 0x000000226d59723e */ /* 0x008fe200000000ff */
[----:B------:R-:W-:Y:S01]  /*60e0*/  FADD.FTZ R90, R90, R23 ;  /* 0x000000175a5a7221 */ /* 0x000fe20000010000 */
[----:B------:R-:W-:Y:S01]  /*60f0*/  LOP3.LUT R4, R4, 0xff, RZ, 0xc0, !PT ;  /* 0x000000ff04047812 */ /* 0x000fe200078ec0ff */
[----:B------:R-:W-:-:S02]  /*6100*/  FFMA.FTZ R88, R25, c[0x0][0x23c], -R0 ;  /* 0x00008f0019587a23 */ /* 0x000fc40000010800 */
[----:B------:R-:W-:Y:S01]  /*6110*/  FADD.FTZ R7, R87, R90 ;  /* 0x0000005a57077221 */ /* 0x000fe20000010000 */
[----:B------:R-:W-:Y:S01]  /*6120*/  PRMT R19, R4, 0x5410, R19 ;  /* 0x0000541004137816 */ /* 0x000fe20000000013 */
[--C-:B------:R-:W-:Y:S01]  /*6130*/  HSET2.LE.AND R4, R21, R2.reuse, PT ;  /* 0x0000000215047233 */ /* 0x100fe20003803000 */
[----:B------:R-:W-:Y:S01]  /*6140*/  FFMA.FTZ R87, R26, c[0x0][0x23c], -R0 ;  /* 0x00008f001a577a23 */ /* 0x000fe20000010800 */
[--C-:B------:R-:W-:Y:S01]  /*6150*/  HSET2.LE.AND R6, R17, R2.reuse, PT ;  /* 0x0000000211067233 */ /* 0x100fe20003803000 */
[----:B------:R-:W-:Y:S01]  /*6160*/  FADD.FTZ R100, R100, R7 ;  /* 0x0000000764647221 */ /* 0x000fe20000010000 */
[--C-:B------:R-:W-:Y:S01]  /*6170*/  HSET2.LE.AND R7, R5, R2.reuse, PT ;  /* 0x0000000205077233 */ /* 0x100fe20003803000 */
[----:B------:R-:W3:Y:S01]  /*6180*/  LDSM.16.MT88.4 R24, [R112+0x6c00] ;  /* 0x006c00007018783b */ /* 0x000ee20000004200 */
[----:B------:R-:W-:Y:S01]  /*6190*/  HSET2.LE.AND R2, R19, R2, PT ;  /* 0x0000000213027233 */ /* 0x000fe20003803000 */
[----:B------:R-:W-:Y:S01]  /*61a0*/  MUFU.EX2 R85, R85 ;  /* 0x0000005500557308 */ /* 0x000fe20000000800 */
[----:B------:R-:W-:Y:S01]  /*61b0*/  FADD.FTZ R100, R35, R100 ;  /* 0x0000006423647221 */ /* 0x000fe20000010000 */
[----:B------:R-:W4:Y:S01]  /*61c0*/  LDSM.16.MT88.4 R20, [R114+0x7c00] ;  /* 0x007c00007214783b */ /* 0x000f220000004200 */
[----:B------:R-:W-:-:S03]  /*61d0*/  LOP3.LUT R6, R6, R89, RZ, 0xc0, !PT ;  /* 0x0000005906067212 */ /* 0x000fc600078ec0ff */
[----:B------:R-:W5:Y:S02]  /*61e0*/  LDSM.16.MT88.4 R16, [R112+0x7c00] ;  /* 0x007c00007010783b */ /* 0x000f640000004200 */
[----:B------:R-:W2:Y:S01]  /*61f0*/  MUFU.EX2 R88, R88 ;  /* 0x0000005800587308 */ /* 0x000ea20000000800 */
[C---:B-1----:R-:W-:Y:S07]  /*6200*/  HMMA.16816.F32 R76, R8.reuse, R12, R76 ;  /* 0x0000000c084c723c */ /* 0x042fee000000184c */
[----:B------:R-:W1:Y:S01]  /*6210*/  MUFU.EX2 R87, R87 ;  /* 0x0000005700577308 */ /* 0x000e620000000800 */
[----:B------:R-:W-:Y:S01]  /*6220*/  F2FP.PACK_AB R13, R86, R33 ;  /* 0x00000021560d723e */ /* 0x000fe200000000ff */
[----:B------:R-:W-:Y:S01]  /*6230*/  HMMA.16816.F32 R80, R8, R14, R80 ;  /* 0x0000000e0850723c */ /* 0x000fe20000001850 */
[----:B------:R-:W-:Y:S01]  /*6240*/  LDSM.16.MT88.4 R8, [R112+0x8c00] ;  /* 0x008c00007008783b */ /* 0x000fe20000004200 */
[----:B--2---:R-:W-:Y:S01]  /*6250*/  F2FP.PACK_AB R5, R88, R85 ;  /* 0x000000555805723e */ /* 0x004fe200000000ff */
[----:B------:R-:W-:Y:S01]  /*6260*/  FADD.FTZ R33, R33, R84 ;  /* 0x0000005421217221 */ /* 0x000fe20000010000 */
[----:B------:R-:W-:Y:S01]  /*6270*/  LOP3.LUT R4, R4, R13, RZ, 0xc0, !PT ;  /* 0x0000000d04047212 */ /* 0x000fe200078ec0ff */
[----:B------:R-:W-:Y:S01]  /*6280*/  FADD.FTZ R85, R85, R100 ;  /* 0x0000006455557221 */ /* 0x000fe20000010000 */
[----:B------:R-:W2:Y:S01]  /*6290*/  LDSM.16.MT88.4 R12, [R114+0x8c00] ;  /* 0x008c0000720c783b */ /* 0x000ea20000004200 */
[----:B------:R-:W-:Y:S01]  /*62a0*/  LOP3.LUT R5, R2, R5, RZ, 0xc0, !PT ;  /* 0x0000000502057212 */ /* 0x000fe200078ec0ff */
[----:B------:R-:W-:Y:S01]  /*62b0*/  FADD.FTZ R33, R86, R33 ;  /* 0x0000002156217221 */ /* 0x000fe20000010000 */
[----:B-1----:R-:W-:Y:S01]  /*62c0*/  F2FP.PACK_AB R0, R108, R87 ;  /* 0x000000576c00723e */ /* 0x002fe200000000ff */
[----:B------:R-:W-:-:S02]  /*62d0*/  FADD.FTZ R88, R88, R85 ;  /* 0x0000005558587221 */ /* 0x000fc40000010000 */
[----:B------:R-:W-:Y:S01]  /*62e0*/  FADD.FTZ R34, R34, R33 ;  /* 0x0000002122227221 */ /* 0x000fe20000010000 */
[----:B------:R-:W-:Y:S01]  /*62f0*/  LOP3.LUT R7, R7, R0, RZ, 0xc0, !PT ;  /* 0x0000000007077212 */ /* 0x000fe200078ec0ff */
[----:B------:R-:W-:Y:S02]  /*6300*/  FADD.FTZ R87, R87, R88 ;  /* 0x0000005857577221 */ /* 0x000fe40000010000 */
[--C-:B------:R-:W-:Y:S02]  /*6310*/  IMAD.MOV.U32 R0, RZ, RZ, R3.reuse ;  /* 0x000000ffff007224 */ /* 0x100fe400078e0003 */
[--C-:B------:R-:W-:Y:S02]  /*6320*/  IMAD.MOV.U32 R2, RZ, RZ, R32.reuse ;  /* 0x000000ffff027224 */ /* 0x100fe400078e0020 */
[----:B------:R-:W-:Y:S01]  /*6330*/  HMMA.16816.F32 R36, R4, R28, R36 ;  /* 0x0000001c0424723c */ /* 0x000fe20000001824 */
[----:B------:R-:W-:Y:S02]  /*6340*/  @P0 IMAD.MOV.U32 R0, RZ, RZ, R3 ;  /* 0x000000ffff000224 */ /* 0x000fe400078e0003 */
[----:B------:R-:W-:-:S02]  /*6350*/  @P0 IMAD.MOV.U32 R2, RZ, RZ, R32 ;  /* 0x000000ffff020224 */ /* 0x000fc400078e0020 */
[----:B------:R-:W-:Y:S02]  /*6360*/  FADD.FTZ R109, R109, R34 ;  /* 0x000000226d6d7221 */ /* 0x000fe40000010000 */
[----:B------:R-:W-:Y:S01]  /*6370*/  FADD.FTZ R108, R108, R87 ;  /* 0x000000576c6c7221 */ /* 0x000fe20000010000 */
[C---:B------:R-:W-:Y:S08]  /*6380*/  HMMA.16816.F32 R40, R4.reuse, R30, R40 ;  /* 0x0000001e0428723c */ /* 0x040ff00000001828 */
[C---:B---3--:R-:W-:Y:S08]  /*6390*/  HMMA.16816.F32 R44, R4.reuse, R24, R44 ;  /* 0x00000018042c723c */ /* 0x048ff0000000182c */
[C---:B------:R-:W-:Y:S08]  /*63a0*/  HMMA.16816.F32 R48, R4.reuse, R26, R48 ;  /* 0x0000001a0430723c */ /* 0x040ff00000001830 */
[C---:B----4-:R-:W-:Y:S08]  /*63b0*/  HMMA.16816.F32 R52, R4.reuse, R20, R52 ;  /* 0x000000140434723c */ /* 0x050ff00000001834 */
[C---:B------:R-:W-:Y:S08]  /*63c0*/  HMMA.16816.F32 R56, R4.reuse, R22, R56 ;  /* 0x000000160438723c */ /* 0x040ff00000001838 */
[C---:B-----5:R-:W-:Y:S08]  /*63d0*/  HMMA.16816.F32 R60, R4.reuse, R16, R60 ;  /* 0x00000010043c723c */ /* 0x060ff0000000183c */
[C---:B------:R-:W-:Y:S08]  /*63e0*/  HMMA.16816.F32 R64, R4.reuse, R18, R64 ;  /* 0x000000120440723c */ /* 0x040ff00000001840 */
[C---:B--2---:R-:W-:Y:S08]  /*63f0*/  HMMA.16816.F32 R68, R4.reuse, R12, R68 ;  /* 0x0000000c0444723c */ /* 0x044ff00000001844 */
[C---:B------:R-:W-:Y:S08]  /*6400*/  HMMA.16816.F32 R72, R4.reuse, R14, R72 ;  /* 0x0000000e0448723c */ /* 0x040ff00000001848 */
[C---:B------:R-:W-:Y:S08]  /*6410*/  HMMA.16816.F32 R76, R4.reuse, R8, R76 ;  /* 0x00000008044c723c */ /* 0x040ff0000000184c */
[----:B------:R-:W-:Y:S01]  /*6420*/  HMMA.16816.F32 R80, R4, R10, R80 ;  /* 0x0000000a0450723c */ /* 0x000fe20000001850 */
[----:B------:R-:W-:Y:S05]  /*6430*/  @!UPT UIADD3 URZ, URZ, URZ, URZ ;  /* 0x0000003f3f3ff290 */ /* 0x000fea000fffe03f */
[----:B------:R-:W-:Y:S11]  /*6440*/  @P0 BRA `(.L_x_750) ;  /* 0x0000001000000947 */ /* 0x000ff60003800000 */
.L_x_748:
[----:B------:R-:W-:-:S07]  /*6450*/  IADD3 R137, R98, -0x1, RZ ;  /* 0xffffffff62897810 */ /* 0x000fce0007ffe0ff */
.L_x_750:
[----:B------:R-:W-:-:S13]  /*6460*/  ISETP.GE.AND P0, PT, R137, RZ, PT ;  /* 0x000000ff8900720c */ /* 0x000fda0003f06270 */
[----:B------:R-:W-:Y:S05]  /*6470*/  @!P0 BRA `(.L_x_751) ;  /* 0x0000241000008947 */ /* 0x000fea0003800000 */
[----:B------:R-:W1:Y:S01]  /*6480*/  LDC.U8 R131, c[0x0][0x2d8] ;  /* 0x0000b600ff837b82 */ /* 0x000e620000000000 */
[----:B------:R-:W-:Y:S01]  /*6490*/  IMAD.WIDE.U32 R142, R94, -0x326172a9, RZ ;  /* 0xcd9e8d575e8e7825 */ /* 0x000fe200078e00ff */
[----:B------:R-:W-:Y:S01]  /*64a0*/  UMOV UR19, 0x5 ;  /* 0x0000000500137882 */ /* 0x000fe20000000000 */
[----:B------:R-:W-:Y:S01]  /*64b0*/  MOV R3, R0 ;  /* 0x0000000000037202 */ /* 0x000fe20000000f00 */
[----:B------:R-:W-:Y:S01]  /*64c0*/  ULDC.64 UR4, c[0x0][0x1a0] ;  /* 0x0000680000047ab9 */ /* 0x000fe20000000a00 */
[----:B------:R-:W-:Y:S01]  /*64d0*/  MOV R85, R2 ;  /* 0x0000000200557202 */ /* 0x000fe20000000f00 */
[----:B------:R-:W-:Y:S01]  /*64e0*/  USHF.L.U64.HI UR19, UR4, UR19, UR5 ;  /* 0x0000001304137299 */ /* 0x000fe20008010205 */
[----:B------:R-:W-:Y:S01]  /*64f0*/  LOP3.LUT R140, R143, R93, RZ, 0x3c, !PT ;  /* 0x0000005d8f8c7212 */ /* 0x000fe200078e3cff */
[----:B------:R-:W-:Y:S01]  /*6500*/  USHF.L.U32 UR20, UR4, 0x5, URZ ;  /* 0x0000000504147899 */ /* 0x000fe2000800063f */
[----:B------:R-:W-:Y:S01]  /*6510*/  IMAD.WIDE.U32 R144, R92, -0x2daee0ad, RZ ;  /* 0xd2511f535c907825 */ /* 0x000fe200078e00ff */
[----:B------:R-:W-:Y:S01]  /*6520*/  UMOV UR6, 0x6 ;  /* 0x0000000600067882 */ /* 0x000fe20000000000 */
[----:B------:R-:W-:Y:S01]  /*6530*/  MOV R126, R96 ;  /* 0x00000060007e7202 */ /* 0x000fe20000000f00 */
[----:B------:R-:W-:Y:S01]  /*6540*/  USHF.L.U64.HI UR6, UR4, UR6, UR5 ;  /* 0x0000000604067299 */ /* 0x000fe20008010205 */
[----:B------:R-:W-:Y:S01]  /*6550*/  IMAD.WIDE.U32 R140, R140, -0x2daee0ad, RZ ;  /* 0xd2511f538c8c7825 */ /* 0x000fe200078e00ff */
[----:B------:R-:W-:-:S02]  /*6560*/  USHF.L.U64.HI UR19, UR20, 0x1, UR19 ;  /* 0x0000000114137899 */ /* 0x000fc40008010213 */
[----:B------:R-:W-:Y:S02]  /*6570*/  USHF.L.U32 UR4, UR4, 0x6, URZ ;  /* 0x0000000604047899 */ /* 0x000fe4000800063f */
[----:B------:R-:W-:Y:S01]  /*6580*/  USHF.L.U32 UR20, UR20, 0x1, URZ ;  /* 0x0000000114147899 */ /* 0x000fe2000800063f */
[----:B-1----:R-:W-:Y:S01]  /*6590*/  PRMT R131, R131, 0x7054, R131 ;  /* 0x0000705483837816 */ /* 0x002fe20000000083 */
[----:B------:R-:W-:Y:S05]  /*65a0*/  BRA `(.L_x_752) ;  /* 0x0000017000007947 */ /* 0x000fea0003800000 */
.L_x_754:
        /* <DEDUP_REMOVED lines=23> */
.L_x_752:
        /* <DEDUP_REMOVED lines=103> */
.L_x_753:
[----:B------:R-:W-:Y:S01]  /*6d90*/  FMNMX.FTZ R0, R4, R85, !PT ;  /* 0x0000005504007209 */ /* 0x000fe20007810000 */
[----:B------:R-:W-:Y:S01]  /*6da0*/  IMAD.SHL.U32 R101, R137, 0x2, RZ ;  /* 0x0000000289657824 */ /* 0x000fe200078e00ff */
        /* <DEDUP_REMOVED lines=30> */
[----:B------:R-:W-:Y:S02]  /*6f90*/  FMNMX.FTZ R0, R34, R91, !PT ;  /* 0x0000005b22007209 */ /* 0x000fe40007810000 */
[----:B------:R-:W-:Y:S01]  /*6fa0*/  IADD3 R101, R101, 0x1, RZ ;  /* 0x0000000165657810 */ /* 0x000fe20007ffe0ff */
[----:B------:R-:W-:Y:S01]  /*6fb0*/  SHFL.BFLY PT, R91, R88, 0x2, 0x1f ;  /* 0x0c401f00585b7f89 */ /* 0x000fe200000e0000 */
[----:B------:R-:W-:Y:S02]  /*6fc0*/  FMNMX.FTZ R89, R35, R0, !PT ;  /* 0x0000000023597209 */ /* 0x000fe40007810000 */
[----:B------:R-:W-:Y:S05]  /*6fd0*/  IADD3 R137, R137, -0x1, RZ ;  /* 0xffffffff89897810 */ /* 0x000fea0007ffe0ff */
[----:B------:R-:W1:Y:S02]  /*6fe0*/  SHFL.BFLY PT, R0, R89, 0x2, 0x1f ;  /* 0x0c401f0059007f89 */ /* 0x000e6400000e0000 */
[----:B-1----:R-:W-:Y:S02]  /*6ff0*/  FMNMX.FTZ R87, R89, R0, !PT ;  /* 0x0000000059577209 */ /* 0x002fe40007810000 */
[----:B------:R-:W-:Y:S04]  /*7000*/  FMNMX.FTZ R93, R88, R91, !PT ;  /* 0x0000005b585d7209 */ /* 0x000fe80007810000 */
[----:B------:R-:W1:Y:S08]  /*7010*/  SHFL.BFLY PT, R0, R87, 0x1, 0x1f ;  /* 0x0c201f0057007f89 */ /* 0x000e7000000e0000 */
[----:B------:R-:W2:Y:S01]  /*7020*/  SHFL.BFLY PT, R2, R93, 0x1, 0x1f ;  /* 0x0c201f005d027f89 */ /* 0x000ea200000e0000 */
[----:B-1----:R-:W-:Y:S05]  /*7030*/  FMNMX.FTZ R0, R87, R0, !PT ;  /* 0x0000000057007209 */ /* 0x002fea0007810000 */
[----:B------:R-:W-:Y:S01]  /*7040*/  FMUL.FTZ R89, R0, c[0x0][0x23c] ;  /* 0x00008f0000597a20 */ /* 0x000fe20000410000 */
[----:B--2---:R-:W-:Y:S01]  /*7050*/  FMNMX.FTZ R2, R93, R2, !PT ;  /* 0x000000025d027209 */ /* 0x004fe20007810000 */
[----:B------:R-:W-:Y:S03]  /*7060*/  IMAD.WIDE.U32 R92, R92, -0x326172a9, RZ ;  /* 0xcd9e8d575c5c7825 */ /* 0x000fe600078e00ff */
        /* <DEDUP_REMOVED lines=9> */
[--C-:B------:R-:W-:Y:S02]  /*7100*/  FFMA.FTZ R88, R4, c[0x0][0x23c], -R100.reuse ;  /* 0x00008f0004587a23 */ /* 0x100fe40000010864 */
[--C-:B------:R-:W-:Y:S02]  /*7110*/  FFMA.FTZ R87, R5, c[0x0][0x23c], -R100.reuse ;  /* 0x00008f0005577a23 */ /* 0x100fe40000010864 */
[--C-:B------:R-:W-:Y:S02]  /*7120*/  FFMA.FTZ R102, R16, c[0x0][0x23c], -R100.reuse ;  /* 0x00008f0010667a23 */ /* 0x100fe40000010864 */
[----:B------:R-:W3:Y:S01]  /*7130*/  MUFU.EX2 R88, R88 ;  /* 0x0000005800587308 */ /* 0x000ee20000000800 */
[--C-:B------:R-:W-:Y:S02]  /*7140*/  FFMA.FTZ R105, R17, c[0x0][0x23c], -R100.reuse ;  /* 0x00008f0011697a23 */ /* 0x100fe40000010864 */
[--C-:B------:R-:W-:Y:S02]  /*7150*/  FFMA.FTZ R155, R20, c[0x0][0x23c], -R100.reuse ;  /* 0x00008f00149b7a23 */ /* 0x100fe40000010864 */
[--C-:B------:R-:W-:Y:S02]  /*7160*/  FFMA.FTZ R148, R25, c[0x0][0x23c], -R100.reuse ;  /* 0x00008f0019947a23 */ /* 0x100fe40000010864 */
[--C-:B------:R-:W-:Y:S02]  /*7170*/  FFMA.FTZ R152, R33, c[0x0][0x23c], -R100.reuse ;  /* 0x00008f0021987a23 */ /* 0x100fe40000010864 */
[----:B------:R-:W-:Y:S01]  /*7180*/  FFMA.FTZ R153, R28, c[0x0][0x23c], -R100 ;  /* 0x00008f001c997a23 */ /* 0x000fe20000010864 */
[----:B------:R-:W-:Y:S01]  /*7190*/  MUFU.EX2 R3, R3 ;  /* 0x0000000300037308 */ /* 0x000fe20000000800 */
[----:B------:R-:W-:Y:S01]  /*71a0*/  IMAD.MOV.U32 R85, RZ, RZ, R2 ;  /* 0x000000ffff557224 */ /* 0x000fe200078e0002 */
[----:B-1----:R-:W-:Y:S01]  /*71b0*/  FSEL R86, R89, RZ, P1 ;  /* 0x000000ff59567208 */ /* 0x002fe20000800000 */
[C---:B--2---:R-:W-:Y:S02]  /*71c0*/  FMUL.FTZ R36, R84.reuse, R36 ;  /* 0x0000002454247220 */ /* 0x044fe40000410000 */
[----:B------:R-:W-:Y:S02]  /*71d0*/  FMUL.FTZ R37, R84, R37 ;  /* 0x0000002554257220 */ /* 0x000fe40000410000 */
[--C-:B------:R-:W-:Y:S03]  /*71e0*/  FFMA.FTZ R90, R6, c[0x0][0x23c], -R86.reuse ;  /* 0x00008f00065a7a23 */ /* 0x100fe60000010856 */
[----:B------:R-:W-:Y:S01]  /*71f0*/  MUFU.EX2 R87, R87 ;  /* 0x0000005700577308 */ /* 0x000fe20000000800 */
[----:B------:R-:W-:Y:S02]  /*7200*/  FFMA.FTZ R91, R7, c[0x0][0x23c], -R86 ;  /* 0x00008f00075b7a23 */ /* 0x000fe40000010856 */
[C---:B------:R-:W-:Y:S02]  /*7210*/  FMUL.FTZ R40, R84.reuse, R40 ;  /* 0x0000002854287220 */ /* 0x040fe40000410000 */
[C---:B------:R-:W-:Y:S02]  /*7220*/  FMUL.FTZ R41, R84.reuse, R41 ;  /* 0x0000002954297220 */ /* 0x040fe40000410000 */
[C---:B------:R-:W-:Y:S02]  /*7230*/  FMUL.FTZ R44, R84.reuse, R44 ;  /* 0x0000002c542c7220 */ /* 0x040fe40000410000 */
[C---:B------:R-:W-:Y:S01]  /*7240*/  FMUL.FTZ R45, R84.reuse, R45 ;  /* 0x0000002d542d7220 */ /* 0x040fe20000410000 */
[----:B------:R3:W1:Y:S01]  /*7250*/  MUFU.EX2 R89, R90 ;  /* 0x0000005a00597308 */ /* 0x0006620000000800 */
        /* <DEDUP_REMOVED lines=21> */
[----:B---3--:R-:W-:Y:S01]  /*73b0*/  FFMA.FTZ R90, R84, R109, R88 ;  /* 0x0000006d545a7223 */ /* 0x008fe20000010058 */
[----:B------:R-:W-:Y:S01]  /*73c0*/  LOP3.LUT R109, R141, UR15, R144, 0x96, !PT ;  /* 0x0000000f8d6d7c12 */ /* 0x000fe2000f8e9690 */
[----:B-1----:R-:W-:Y:S01]  /*73d0*/  FFMA.FTZ R107, R3, R108, R89 ;  /* 0x0000006c036b7223 */ /* 0x002fe20000010059 */
[----:B------:R1:W2:Y:S01]  /*73e0*/  MUFU.EX2 R84, R91 ;  /* 0x0000005b00547308 */ /* 0x0002a20000000800 */
[C---:B------:R-:W-:Y:S01]  /*73f0*/  F2FP.PACK_AB R88, R87.reuse, R88 ;  /* 0x000000585758723e */ /* 0x040fe200000000ff */
[----:B------:R-:W-:Y:S02]  /*7400*/  FADD.FTZ R90, R87, R90 ;  /* 0x0000005a575a7221 */ /* 0x000fe40000010000 */
[----:B------:R-:W-:Y:S04]  /*7410*/  IMAD.WIDE.U32 R108, R109, -0x326172a9, RZ ;  /* 0xcd9e8d576d6c7825 */ /* 0x000fe800078e00ff */
[----:B------:R-:W-:Y:S01]  /*7420*/  FFMA.FTZ R106, R11, c[0x0][0x23c], -R86 ;  /* 0x00008f000b6a7a23 */ /* 0x000fe20000010856 */
[----:B------:R-:W-:Y:S01]  /*7430*/  LOP3.LUT R87, R109, UR14, R92, 0x96, !PT ;  /* 0x0000000e6d577c12 */ /* 0x000fe2000f8e965c */
[--C-:B------:R-:W-:Y:S01]  /*7440*/  FFMA.FTZ R103, R18, c[0x0][0x23c], -R86.reuse ;  /* 0x00008f0012677a23 */ /* 0x100fe20000010856 */
[----:B------:R-:W-:Y:S01]  /*7450*/  MUFU.EX2 R148, R148 ;  /* 0x0000009400947308 */ /* 0x000fe20000000800 */
[----:B------:R-:W-:Y:S02]  /*7460*/  FFMA.FTZ R104, R19, c[0x0][0x23c], -R86 ;  /* 0x00008f0013687a23 */ /* 0x000fe40000010856 */
[C---:B------:R-:W-:Y:S02]  /*7470*/  FMUL.FTZ R38, R3.reuse, R38 ;  /* 0x0000002603267220 */ /* 0x040fe40000410000 */
[C---:B------:R-:W-:Y:S02]  /*7480*/  FMUL.FTZ R39, R3.reuse, R39 ;  /* 0x0000002703277220 */ /* 0x040fe40000410000 */
[C---:B------:R-:W-:Y:S02]  /*7490*/  FMUL.FTZ R42, R3.reuse, R42 ;  /* 0x0000002a032a7220 */ /* 0x040fe40000410000 */
[C---:B------:R-:W-:Y:S01]  /*74a0*/  FMUL.FTZ R43, R3.reuse, R43 ;  /* 0x0000002b032b7220 */ /* 0x040fe20000410000 */
[----:B------:R-:W-:Y:S01]  /*74b0*/  MUFU.EX2 R106, R106 ;  /* 0x0000006a006a7308 */ /* 0x000fe20000000800 */
[----:B------:R-:W-:Y:S01]  /*74c0*/  FMUL.FTZ R46, R3, R46 ;  /* 0x0000002e032e7220 */ /* 0x000fe20000410000 */
[----:B-1----:R-:W-:Y:S01]  /*74d0*/  LOP3.LUT R91, R93, UR16, R142, 0x96, !PT ;  /* 0x000000105d5b7c12 */ /* 0x002fe2000f8e968e */
[----:B------:R-:W-:Y:S01]  /*74e0*/  IMAD.WIDE.U32 R92, R87, -0x2daee0ad, RZ ;  /* 0xd2511f53575c7825 */ /* 0x000fe200078e00ff */
[C---:B--2---:R-:W-:Y:S03]  /*74f0*/  F2FP.PACK_AB R89, R84.reuse, R89 ;  /* 0x000000595459723e */ /* 0x044fe600000000ff */
[----:B------:R-:W-:Y:S03]  /*7500*/  IMAD.WIDE.U32 R94, R91, -0x2daee0ad, RZ ;  /* 0xd2511f535b5e7825 */ /* 0x000fe600078e00ff */
[----:B------:R-:W-:Y:S01]  /*7510*/  MUFU.EX2 R103, R103 ;  /* 0x0000006700677308 */ /* 0x000fe20000000800 */
[----:B------:R-:W-:Y:S01]  /*7520*/  FADD.FTZ R107, R84, R107 ;  /* 0x0000006b546b7221 */ /* 0x000fe20000010000 */
[----:B------:R-:W-:Y:S01]  /*7530*/  LOP3.LUT R84, R95, UR13, R140, 0x96, !PT ;  /* 0x0000000d5f547c12 */ /* 0x000fe2000f8e968c */
[----:B------:R-:W-:Y:S01]  /*7540*/  FMUL.FTZ R47, R3, R47 ;  /* 0x0000002f032f7220 */ /* 0x000fe20000410000 */
[----:B------:R-:W-:Y:S01]  /*7550*/  LOP3.LUT R87, R93, UR11, R94, 0x96, !PT ;  /* 0x0000000b5d577c12 */ /* 0x000fe2000f8e965e */
[----:B------:R-:W-:Y:S02]  /*7560*/  FMUL.FTZ R50, R3, R50 ;  /* 0x0000003203327220 */ /* 0x000fe40000410000 */
[----:B------:R-:W-:Y:S03]  /*7570*/  IMAD.WIDE.U32 R96, R84, -0x326172a9, RZ ;  /* 0xcd9e8d5754607825 */ /* 0x000fe600078e00ff */
[----:B------:R-:W-:Y:S01]  /*7580*/  MUFU.EX2 R104, R104 ;  /* 0x0000006800687308 */ /* 0x000fe20000000800 */
[----:B------:R-:W-:Y:S01]  /*7590*/  IMAD.WIDE.U32 R94, R87, -0x326172a9, RZ ;  /* 0xcd9e8d57575e7825 */ /* 0x000fe200078e00ff */
[----:B------:R-:W-:Y:S03]  /*75a0*/  LOP3.LUT R84, R97, UR12, R108, 0x96, !PT ;  /* 0x0000000c61547c12 */ /* 0x000fe6000f8e966c */
[----:B------:R-:W-:Y:S01]  /*75b0*/  FMUL.FTZ R51, R3, R51 ;  /* 0x0000003303337220 */ /* 0x000fe20000410000 */
[----:B------:R-:W-:Y:S01]  /*75c0*/  LOP3.LUT R96, R95, UR10, R96, 0x96, !PT ;  /* 0x0000000a5f607c12 */ /* 0x000fe2000f8e9660 */
[----:B------:R-:W-:Y:S03]  /*75d0*/  IMAD.WIDE.U32 R98, R84, -0x2daee0ad, RZ ;  /* 0xd2511f5354627825 */ /* 0x000fe600078e00ff */
[----:B------:R-:W-:Y:S01]  /*75e0*/  MUFU.EX2 R153, R153 ;  /* 0x0000009900997308 */ /* 0x000fe20000000800 */
[----:B------:R-:W-:Y:S01]  /*75f0*/  IMAD.WIDE.U32 R96, R96, -0x2daee0ad, RZ ;  /* 0xd2511f5360607825 */ /* 0x000fe200078e00ff */
[----:B------:R-:W-:Y:S03]  /*7600*/  LOP3.LUT R84, R99, UR9, R92, 0x96, !PT ;  /* 0x0000000963547c12 */ /* 0x000fe6000f8e965c */
[----:B------:R-:W-:Y:S01]  /*7610*/  FFMA.FTZ R95, R8, c[0x0][0x23c], -R100 ;  /* 0x00008f00085f7a23 */ /* 0x000fe20000010864 */
[----:B------:R-:W-:Y:S01]  /*7620*/  LOP3.LUT R98, R97, UR7, R98, 0x96, !PT ;  /* 0x0000000761627c12 */ /* 0x000fe2000f8e9662 */
[----:B------:R-:W-:Y:S03]  /*7630*/  IMAD.WIDE.U32 R92, R84, -0x326172a9, RZ ;  /* 0xcd9e8d57545c7825 */ /* 0x000fe600078e00ff */
[----:B------:R-:W-:Y:S01]  /*7640*/  MUFU.EX2 R152, R152 ;  /* 0x0000009800987308 */ /* 0x000fe20000000800 */
[----:B------:R-:W-:Y:S01]  /*7650*/  IMAD.WIDE.U32 R98, R98, -0x326172a9, RZ ;  /* 0xcd9e8d5762627825 */ /* 0x000fe200078e00ff */
[----:B------:R-:W-:Y:S03]  /*7660*/  LOP3.LUT R94, R93, UR8, R94, 0x96, !PT ;  /* 0x000000085d5e7c12 */ /* 0x000fe6000f8e965e */
[----:B------:R-:W-:Y:S01]  /*7670*/  FFMA.FTZ R93, R9, c[0x0][0x23c], -R100 ;  /* 0x00008f00095d7a23 */ /* 0x000fe20000010864 */
[----:B------:R-:W-:Y:S01]  /*7680*/  LOP3.LUT R87, R98, 0xffff, RZ, 0xc0, !PT ;  /* 0x0000ffff62577812 */ /* 0x000fe200078ec0ff */
[----:B------:R-:W-:Y:S01]  /*7690*/  IMAD.WIDE.U32 R110, R94, -0x2daee0ad, RZ ;  /* 0xd2511f535e6e7825 */ /* 0x000fe200078e00ff */
[----:B------:R-:W-:Y:S02]  /*76a0*/  LOP3.LUT R84, R98, 0xff, RZ, 0xc0, !PT ;  /* 0x000000ff62547812 */ /* 0x000fe400078ec0ff */
[----:B------:R-:W-:Y:S01]  /*76b0*/  SHF.R.U32.HI R87, RZ, 0x8, R87 ;  /* 0x00000008ff577819 */ /* 0x000fe20000011657 */
[----:B------:R-:W-:Y:S01]  /*76c0*/  MUFU.EX2 R93, R93 ;  /* 0x0000005d005d7308 */ /* 0x000fe20000000800 */
[----:B------:R-:W-:Y:S01]  /*76d0*/  SHF.R.U32.HI R91, RZ, 0x10, R98 ;  /* 0x00000010ff5b7819 */ /* 0x000fe20000011662 */
[C---:B------:R-:W-:Y:S01]  /*76e0*/  FMUL.FTZ R54, R3.reuse, R54 ;  /* 0x0000003603367220 */ /* 0x040fe20000410000 */
[----:B------:R-:W-:Y:S01]  /*76f0*/  PRMT R84, R84, 0x5410, R87 ;  /* 0x0000541054547816 */ /* 0x000fe20000000057 */
[----:B------:R-:W-:Y:S01]  /*7700*/  FMUL.FTZ R55, R3, R55 ;  /* 0x0000003703377220 */ /* 0x000fe20000410000 */
[----:B------:R-:W-:Y:S01]  /*7710*/  LOP3.LUT R92, R99, UR17, R92, 0x96, !PT ;  /* 0x00000011635c7c12 */ /* 0x000fe2000f8e965c */
[----:B------:R-:W-:Y:S01]  /*7720*/  FMUL.FTZ R58, R3, R58 ;  /* 0x0000003a033a7220 */ /* 0x000fe20000410000 */
[----:B------:R-:W-:Y:S01]  /*7730*/  LOP3.LUT R94, R111, UR18, R96, 0x96, !PT ;  /* 0x000000126f5e7c12 */ /* 0x000fe2000f8e9660 */
[C---:B------:R-:W-:Y:S02]  /*7740*/  FMUL.FTZ R59, R3.reuse, R59 ;  /* 0x0000003b033b7220 */ /* 0x040fe40000410000 */
[----:B------:R-:W1:Y:S01]  /*7750*/  MUFU.EX2 R87, R95 ;  /* 0x0000005f00577308 */ /* 0x000e620000000800 */
        /* <DEDUP_REMOVED lines=12> */
[----:B-1----:R-:W-:Y:S01]  /*7820*/  FADD.FTZ R146, R87, R90 ;  /* 0x0000005a57927221 */ /* 0x002fe20000010000 */
[--C-:B------:R-:W-:Y:S01]  /*7830*/  HSET2.LE.AND R90, R84, R131.reuse, PT ;  /* 0x00000083545a7233 */ /* 0x100fe20003803000 */
[----:B------:R-:W-:Y:S01]  /*7840*/  FFMA.FTZ R84, R10, c[0x0][0x23c], -R86 ;  /* 0x00008f000a547a23 */ /* 0x000fe20000010856 */
[C---:B------:R-:W-:Y:S01]  /*7850*/  F2FP.PACK_AB R87, R93.reuse, R87 ;  /* 0x000000575d57723e */ /* 0x040fe200000000ff */
[----:B------:R-:W-:Y:S02]  /*7860*/  FADD.FTZ R146, R93, R146 ;  /* 0x000000925d927221 */ /* 0x000fe40000010000 */
[----:B------:R-:W-:Y:S01]  /*7870*/  FFMA.FTZ R147, R14, c[0x0][0x23c], -R86 ;  /* 0x00008f000e937a23 */ /* 0x000fe20000010856 */
[----:B------:R-:W-:Y:S01]  /*7880*/  LOP3.LUT R90, R90, R87, RZ, 0xc0, !PT ;  /* 0x000000575a5a7212 */ /* 0x000fe200078ec0ff */
[----:B------:R-:W1:Y:S01]  /*7890*/  MUFU.EX2 R84, R84 ;  /* 0x0000005400547308 */ /* 0x000e620000000800 */
[----:B------:R-:W-:Y:S01]  /*78a0*/  SHF.R.U32.HI R87, RZ, 0x18, R98 ;  /* 0x00000018ff577819 */ /* 0x000fe20000011662 */
[--C-:B------:R-:W-:Y:S01]  /*78b0*/  FFMA.FTZ R136, R15, c[0x0][0x23c], -R86.reuse ;  /* 0x00008f000f887a23 */ /* 0x100fe20000010856 */
[----:B------:R-:W-:Y:S01]  /*78c0*/  LOP3.LUT R98, R91, 0xff, RZ, 0xc0, !PT ;  /* 0x000000ff5b627812 */ /* 0x000fe200078ec0ff */
[--C-:B------:R-:W-:Y:S02]  /*78d0*/  FFMA.FTZ R149, R26, c[0x0][0x23c], -R86.reuse ;  /* 0x00008f001a957a23 */ /* 0x100fe40000010856 */
[----:B------:R-:W-:Y:S01]  /*78e0*/  FFMA.FTZ R154, R34, c[0x0][0x23c], -R86 ;  /* 0x00008f00229a7a23 */ /* 0x000fe20000010856 */
[----:B------:R-:W-:Y:S01]  /*78f0*/  PRMT R98, R98, 0x5410, R87 ;  /* 0x0000541062627816 */ /* 0x000fe20000000057 */
[----:B------:R-:W-:Y:S01]  /*7900*/  IMAD.MOV.U32 R3, RZ, RZ, R0 ;  /* 0x000000ffff037224 */ /* 0x000fe200078e0000 */
[----:B------:R-:W-:Y:S01]  /*7910*/  LOP3.LUT R87, R110, 0xff, RZ, 0xc0, !PT ;  /* 0x000000ff6e577812 */ /* 0x000fe200078ec0ff */
[----:B------:R-:W-:Y:S02]  /*7920*/  MUFU.EX2 R147, R147 ;  /* 0x0000009300937308 */ /* 0x000fe40000000800 */
[--C-:B------:R-:W-:Y:S08]  /*7930*/  HSET2.LE.AND R91, R98, R131.reuse, PT ;  /* 0x00000083625b7233 */ /* 0x100ff00003803000 */
[----:B------:R-:W-:Y:S01]  /*7940*/  MUFU.EX2 R136, R136 ;  /* 0x0000008800887308 */ /* 0x000fe20000000800 */
[----:B-1----:R-:W-:Y:S01]  /*7950*/  FADD.FTZ R107, R84, R107 ;  /* 0x0000006b546b7221 */ /* 0x002fe20000010000 */
[C---:B------:R-:W-:Y:S03]  /*7960*/  F2FP.PACK_AB R84, R106.reuse, R84 ;  /* 0x000000546a54723e */ /* 0x040fe600000000ff */
[----:B------:R-:W-:Y:S01]  /*7970*/  FADD.FTZ R106, R106, R107 ;  /* 0x0000006b6a6a7221 */ /* 0x000fe20000010000 */
[----:B------:R-:W-:Y:S01]  /*7980*/  LOP3.LUT R91, R91, R84, RZ, 0xc0, !PT ;  /* 0x000000545b5b7212 */ /* 0x000fe200078ec0ff */
[--C-:B------:R-:W-:Y:S01]  /*7990*/  FFMA.FTZ R107, R29, c[0x0][0x23c], -R100.reuse ;  /* 0x00008f001d6b7a23 */ /* 0x100fe20000010864 */
[----:B------:R-:W-:Y:S01]  /*79a0*/  LOP3.LUT R84, R110, 0xffff, RZ, 0xc0, !PT ;  /* 0x0000ffff6e547812 */ /* 0x000fe200078ec0ff */
[----:B------:R-:W-:Y:S01]  /*79b0*/  FFMA.FTZ R111, R12, c[0x0][0x23c], -R100 ;  /* 0x00008f000c6f7a23 */ /* 0x000fe20000010864 */
[----:B------:R-:W-:Y:S02]  /*79c0*/  MUFU.EX2 R149, R149 ;  /* 0x0000009500957308 */ /* 0x000fe40000000800 */
[----:B------:R-:W-:Y:S04]  /*79d0*/  SHF.R.U32.HI R84, RZ, 0x8, R84 ;  /* 0x00000008ff547819 */ /* 0x000fe80000011654 */
[----:B------:R-:W-:Y:S02]  /*79e0*/  PRMT R84, R87, 0x5410, R84 ;  /* 0x0000541057547816 */ /* 0x000fe40000000054 */
[----:B------:R-:W-:Y:S02]  /*79f0*/  F2FP.PACK_AB R87, R105, R102 ;  /* 0x000000666957723e */ /* 0x000fe400000000ff */
[----:B------:R-:W-:Y:S01]  /*7a00*/  MUFU.EX2 R111, R111 ;  /* 0x0000006f006f7308 */ /* 0x000fe20000000800 */
[--C-:B------:R-:W-:Y:S01]  /*7a10*/  HSET2.LE.AND R98, R84, R131.reuse, PT ;  /* 0x0000008354627233 */ /* 0x100fe20003803000 */
[--C-:B------:R-:W-:Y:S04]  /*7a20*/  SHF.R.U32.HI R84, RZ, 0x10, R110.reuse ;  /* 0x00000010ff547819 */ /* 0x100fe8000001166e */
[----:B------:R-:W-:Y:S02]  /*7a30*/  LOP3.LUT R98, R98, R87, RZ, 0xc0, !PT ;  /* 0x0000005762627212 */ /* 0x000fe400078ec0ff */
[----:B------:R-:W-:Y:S01]  /*7a40*/  SHF.R.U32.HI R87, RZ, 0x18, R110 ;  /* 0x00000018ff577819 */ /* 0x000fe2000001166e */
[----:B------:R-:W-:Y:S01]  /*7a50*/  FFMA.FTZ R110, R13, c[0x0][0x23c], -R100 ;  /* 0x00008f000d6e7a23 */ /* 0x000fe20000010864 */
[----:B------:R-:W-:Y:S01]  /*7a60*/  LOP3.LUT R84, R84, 0xff, RZ, 0xc0, !PT ;  /* 0x000000ff54547812 */ /* 0x000fe200078ec0ff */
[----:B------:R-:W-:Y:S03]  /*7a70*/  MUFU.EX2 R154, R154 ;  /* 0x0000009a009a7308 */ /* 0x000fe60000000800 */
[----:B------:R-:W-:Y:S02]  /*7a80*/  PRMT R84, R84, 0x5410, R87 ;  /* 0x0000541054547816 */ /* 0x000fe40000000057 */
[----:B------:R-:W-:Y:S03]  /*7a90*/  LOP3.LUT R87, R92, 0xff, RZ, 0xc0, !PT ;  /* 0x000000ff5c577812 */ /* 0x000fe600078ec0ff */
[--C-:B------:R-:W-:Y:S01]  /*7aa0*/  HSET2.LE.AND R99, R84, R131.reuse, PT ;  /* 0x0000008354637233 */ /* 0x100fe20003803000 */
[----:B------:R-:W-:Y:S01]  /*7ab0*/  F2FP.PACK_AB R84, R104, R103 ;  /* 0x000000676854723e */ /* 0x000fe200000000ff */
[----:B------:R-:W1:Y:S03]  /*7ac0*/  MUFU.EX2 R110, R110 ;  /* 0x0000006e006e7308 */ /* 0x000e660000000800 */
[----:B------:R-:W-:Y:S02]  /*7ad0*/  LOP3.LUT R99, R99, R84, RZ, 0xc0, !PT ;  /* 0x0000005463637212 */ /* 0x000fe400078ec0ff */
[----:B------:R-:W-:Y:S04]  /*7ae0*/  LOP3.LUT R84, R92, 0xffff, RZ, 0xc0, !PT ;  /* 0x0000ffff5c547812 */ /* 0x000fe800078ec0ff */
[----:B------:R-:W-:Y:S04]  /*7af0*/  SHF.R.U32.HI R84, RZ, 0x8, R84 ;  /* 0x00000008ff547819 */ /* 0x000fe80000011654 */
[----:B------:R-:W-:Y:S05]  /*7b00*/  PRMT R84, R87, 0x5410, R84 ;  /* 0x0000541057547816 */ /* 0x000fea0000000054 */
[--C-:B------:R-:W-:Y:S01]  /*7b10*/  HSET2.LE.AND R87, R84, R131.reuse, PT ;  /* 0x0000008354577233 */ /* 0x100fe20003803000 */
[--C-:B------:R-:W-:Y:S02]  /*7b20*/  SHF.R.U32.HI R84, RZ, 0x10, R92.reuse ;  /* 0x00000010ff547819 */ /* 0x100fe4000001165c */
[----:B------:R-:W-:Y:S02]  /*7b30*/  SHF.R.U32.HI R92, RZ, 0x18, R92 ;  /* 0x00000018ff5c7819 */ /* 0x000fe4000001165c */
[----:B------:R-:W-:Y:S02]  /*7b40*/  LOP3.LUT R88, R87, R88, RZ, 0xc0, !PT ;  /* 0x0000005857587212 */ /* 0x000fe400078ec0ff */
[----:B------:R-:W-:Y:S04]  /*7b50*/  LOP3.LUT R87, R84, 0xff, RZ, 0xc0, !PT ;  /* 0x000000ff54577812 */ /* 0x000fe800078ec0ff */
[----:B------:R-:W-:Y:S02]  /*7b60*/  PRMT R84, R87, 0x5410, R92 ;  /* 0x0000541057547816 */ /* 0x000fe4000000005c */
[----:B------:R-:W-:Y:S03]  /*7b70*/  LOP3.LUT R87, R94, 0xff, RZ, 0xc0, !PT ;  /* 0x000000ff5e577812 */ /* 0x000fe600078ec0ff */
[--C-:B------:R-:W-:Y:S05]  /*7b80*/  HSET2.LE.AND R84, R84, R131.reuse, PT ;  /* 0x0000008354547233 */ /* 0x100fea0003803000 */
[----:B------:R-:W-:Y:S02]  /*7b90*/  LOP3.LUT R89, R84, R89, RZ, 0xc0, !PT ;  /* 0x0000005954597212 */ /* 0x000fe400078ec0ff */
[----:B------:R-:W-:Y:S04]  /*7ba0*/  LOP3.LUT R84, R94, 0xffff, RZ, 0xc0, !PT ;  /* 0x0000ffff5e547812 */ /* 0x000fe800078ec0ff */
[----:B------:R-:W-:Y:S04]  /*7bb0*/  SHF.R.U32.HI R84, RZ, 0x8, R84 ;  /* 0x00000008ff547819 */ /* 0x000fe80000011654 */
[----:B------:R-:W-:Y:S02]  /*7bc0*/  PRMT R84, R87, 0x5410, R84 ;  /* 0x0000541057547816 */ /* 0x000fe40000000054 */
[----:B-1----:R-:W-:Y:S03]  /*7bd0*/  F2FP.PACK_AB R87, R110, R111 ;  /* 0x0000006f6e57723e */ /* 0x002fe600000000ff */
[--C-:B------:R-:W-:Y:S01]  /*7be0*/  HSET2.LE.AND R96, R84, R131.reuse, PT ;  /* 0x0000008354607233 */ /* 0x100fe20003803000 */
[--C-:B------:R-:W-:Y:S02]  /*7bf0*/  SHF.R.U32.HI R84, RZ, 0x10, R94.reuse ;  /* 0x00000010ff547819 */ /* 0x100fe4000001165e */
[----:B------:R-:W-:Y:S02]  /*7c00*/  SHF.R.U32.HI R94, RZ, 0x18, R94 ;  /* 0x00000018ff5e7819 */ /* 0x000fe4000001165e */
[----:B------:R-:W-:Y:S02]  /*7c10*/  LOP3.LUT R96, R96, R87, RZ, 0xc0, !PT ;  /* 0x0000005760607212 */ /* 0x000fe400078ec0ff */
[----:B------:R-:W-:Y:S02]  /*7c20*/  LOP3.LUT R87, R84, 0xff, RZ, 0xc0, !PT ;  /* 0x000000ff54577812 */ /* 0x000fe400078ec0ff */
[C---:B------:R-:W-:Y:S01]  /*7c30*/  F2FP.PACK_AB R84, R136.reuse, R147 ;  /* 0x000000938854723e */ /* 0x040fe200000000ff */
[----:B------:R-:W-:Y:S01]  /*7c40*/  FADD.FTZ R147, R147, R106 ;  /* 0x0000006a93937221 */ /* 0x000fe20000010000 */
[----:B------:R-:W-:Y:S03]  /*7c50*/  PRMT R94, R87, 0x5410, R94 ;  /* 0x00005410575e7816 */ /* 0x000fe6000000005e */
[----:B------:R-:W-:Y:S02]  /*7c60*/  FADD.FTZ R136, R136, R147 ;  /* 0x0000009388887221 */ /* 0x000fe40000010000 */
[--C-:B------:R-:W-:Y:S01]  /*7c70*/  HSET2.LE.AND R97, R94, R131.reuse, PT ;  /* 0x000000835e617233 */ /* 0x100fe20003803000 */
[----:B------:R-:W-:Y:S01]  /*7c80*/  FFMA.FTZ R147, R30, c[0x0][0x23c], -R86 ;  /* 0x00008f001e937a23 */ /* 0x000fe20000010856 */
[----:B------:R-:W1:Y:S03]  /*7c90*/  LDSM.16.MT88.4 R92, [R114+0x6000] ;  /* 0x00600000725c783b */ /* 0x000e660000004200 */
[----:B------:R-:W-:Y:S02]  /*7ca0*/  LOP3.LUT R97, R97, R84, RZ, 0xc0, !PT ;  /* 0x0000005461617212 */ /* 0x000fe400078ec0ff */
[----:B------:R-:W-:Y:S01]  /*7cb0*/  LOP3.LUT R84, R145, UR27, R101, 0x96, !PT ;  /* 0x0000001b91547c12 */ /* 0x000fe2000f8e9665 */
        /* <DEDUP_REMOVED lines=18> */
[----:B------:R-:W1:Y:S08]  /*7de0*/  LDSM.16.MT88.4 R88, [R114+0x6400] ;  /* 0x006400007258783b */ /* 0x000e700000004200 */
[----:B------:R-:W-:Y:S01]  /*7df0*/  LDSM.16.MT88.4 R92, [R114+0x6800] ;  /* 0x00680000725c783b */ /* 0x000fe20000004200 */
        /* <DEDUP_REMOVED lines=18> */
[----:B------:R-:W-:Y:S01]  /*7f20*/  LOP3.LUT R84, R109, UR14, R88, 0x96, !PT ;  /* 0x0000000e6d547c12 */ /* 0x000fe2000f8e9658 */
[----:B------:R-:W-:Y:S01]  /*7f30*/  FFMA.FTZ R88, R24, c[0x0][0x23c], -R100 ;  /* 0x00008f0018587a23 */ /* 0x000fe20000010864 */
[----:B------:R-:W-:Y:S01]  /*7f40*/  LOP3.LUT R87, R89, UR16, R142, 0x96, !PT ;  /* 0x0000001059577c12 */ /* 0x000fe2000f8e968e */
[--C-:B------:R-:W-:Y:S02]  /*7f50*/  FFMA.FTZ R89, R22, c[0x0][0x23c], -R86.reuse ;  /* 0x00008f0016597a23 */ /* 0x100fe40000010856 */
[----:B------:R-:W-:Y:S04]  /*7f60*/  IMAD.WIDE.U32 R160, R84, -0x2daee0ad, RZ ;  /* 0xd2511f5354a07825 */ /* 0x000fe800078e00ff */
[----:B------:R-:W-:Y:S04]  /*7f70*/  IMAD.WIDE.U32 R158, R87, -0x2daee0ad, RZ ;  /* 0xd2511f53579e7825 */ /* 0x000fe800078e00ff */
[----:B------:R-:W-:Y:S01]  /*7f80*/  FFMA.FTZ R109, R23, c[0x0][0x23c], -R86 ;  /* 0x00008f00176d7a23 */ /* 0x000fe20000010856 */
[----:B------:R-:W-:Y:S01]  /*7f90*/  LOP3.LUT R87, R159, UR13, R140, 0x96, !PT ;  /* 0x0000000d9f577c12 */ /* 0x000fe2000f8e968c */
[----:B------:R-:W-:Y:S01]  /*7fa0*/  FFMA.FTZ R84, R21, c[0x0][0x23c], -R100 ;  /* 0x00008f0015547a23 */ /* 0x000fe20000010864 */
[----:B------:R-:W-:Y:S03]  /*7fb0*/  LOP3.LUT R158, R161, UR11, R158, 0x96, !PT ;  /* 0x0000000ba19e7c12 */ /* 0x000fe6000f8e969e */
[----:B------:R-:W-:Y:S01]  /*7fc0*/  IMAD.WIDE.U32 R156, R87, -0x326172a9, RZ ;  /* 0xcd9e8d57579c7825 */ /* 0x000fe200078e00ff */
[----:B------:R-:W-:Y:S03]  /*7fd0*/  MUFU.EX2 R109, R109 ;  /* 0x0000006d006d7308 */ /* 0x000fe60000000800 */
[----:B------:R-:W-:Y:S01]  /*7fe0*/  IMAD.WIDE.U32 R158, R158, -0x326172a9, RZ ;  /* 0xcd9e8d579e9e7825 */ /* 0x000fe200078e00ff */
[----:B------:R-:W-:Y:S04]  /*7ff0*/  LOP3.LUT R108, R157, UR12, R108, 0x96, !PT ;  /* 0x0000000c9d6c7c12 */ /* 0x000fe8000f8e966c */
[----:B------:R-:W-:Y:S01]  /*8000*/  LOP3.LUT R156, R159, UR10, R156, 0x96, !PT ;  /* 0x0000000a9f9c7c12 */ /* 0x000fe2000f8e969c */
[----:B------:R-:W-:Y:S01]  /*8010*/  IMAD.WIDE.U32 R90, R108, -0x2daee0ad, RZ ;  /* 0xd2511f536c5a7825 */ /* 0x000fe200078e00ff */
[----:B------:R-:W-:Y:S03]  /*8020*/  MUFU.EX2 R84, R84 ;  /* 0x0000005400547308 */ /* 0x000fe60000000800 */
[----:B------:R-:W-:Y:S01]  /*8030*/  IMAD.WIDE.U32 R156, R156, -0x2daee0ad, RZ ;  /* 0xd2511f539c9c7825 */ /* 0x000fe200078e00ff */
[----:B------:R-:W-:Y:S04]  /*8040*/  LOP3.LUT R160, R91, UR9, R160, 0x96, !PT ;  /* 0x000000095ba07c12 */ /* 0x000fe8000f8e96a0 */
[----:B------:R-:W-:Y:S01]  /*8050*/  LOP3.LUT R87, R157, UR7, R90, 0x96, !PT ;  /* 0x000000079d577c12 */ /* 0x000fe2000f8e965a */
[----:B------:R-:W-:Y:S01]  /*8060*/  IMAD.WIDE.U32 R160, R160, -0x326172a9, RZ ;  /* 0xcd9e8d57a0a07825 */ /* 0x000fe200078e00ff */
[----:B------:R1:W2:Y:S03]  /*8070*/  MUFU.EX2 R108, R89 ;  /* 0x00000059006c7308 */ /* 0x0002a60000000800 */
[----:B------:R-:W-:Y:S01]  /*8080*/  IMAD.WIDE.U32 R150, R87, -0x326172a9, RZ ;  /* 0xcd9e8d5757967825 */ /* 0x000fe200078e00ff */
[----:B------:R-:W-:Y:S04]  /*8090*/  LOP3.LUT R158, R161, UR8, R158, 0x96, !PT ;  /* 0x00000008a19e7c12 */ /* 0x000fe8000f8e969e */
[--C-:B------:R-:W-:Y:S01]  /*80a0*/  SHF.R.U32.HI R91, RZ, 0x10, R150.reuse ;  /* 0x00000010ff5b7819 */ /* 0x100fe20000011696 */
[----:B------:R-:W-:Y:S01]  /*80b0*/  IMAD.WIDE.U32 R158, R158, -0x2daee0ad, RZ ;  /* 0xd2511f539e9e7825 */ /* 0x000fe200078e00ff */
[----:B------:R3:W4:Y:S01]  /*80c0*/  MUFU.EX2 R157, R88 ;  /* 0x00000058009d7308 */ /* 0x0007220000000800 */
[C---:B------:R-:W-:Y:S02]  /*80d0*/  LOP3.LUT R87, R150.reuse, 0xffff, RZ, 0xc0, !PT ;  /* 0x0000ffff96577812 */ /* 0x040fe400078ec0ff */
[----:B------:R-:W-:Y:S02]  /*80e0*/  LOP3.LUT R91, R91, 0xff, RZ, 0xc0, !PT ;  /* 0x000000ff5b5b7812 */ /* 0x000fe400078ec0ff */
[----:B------:R-:W-:Y:S02]  /*80f0*/  LOP3.LUT R90, R150, 0xff, RZ, 0xc0, !PT ;  /* 0x000000ff965a7812 */ /* 0x000fe400078ec0ff */
[----:B------:R-:W-:Y:S02]  /*8100*/  SHF.R.U32.HI R150, RZ, 0x18, R150 ;  /* 0x00000018ff967819 */ /* 0x000fe40000011696 */
[----:B------:R-:W-:Y:S01]  /*8110*/  LOP3.LUT R96, R151, UR17, R160, 0x96, !PT ;  /* 0x0000001197607c12 */ /* 0x000fe2000f8e96a0 */
[----:B------:R-:W-:Y:S01]  /*8120*/  FFMA.FTZ R151, R32, c[0x0][0x23c], -R100 ;  /* 0x00008f0020977a23 */ /* 0x000fe20000010864 */
[----:B------:R-:W-:Y:S01]  /*8130*/  PRMT R150, R91, 0x5410, R150 ;  /* 0x000054105b967816 */ /* 0x000fe20000000096 */
[----:B------:R-:W-:Y:S01]  /*8140*/  FADD.FTZ R91, R111, R146 ;  /* 0x000000926f5b7221 */ /* 0x000fe20000010000 */
[----:B------:R-:W-:Y:S01]  /*8150*/  SHF.R.U32.HI R87, RZ, 0x8, R87 ;  /* 0x00000008ff577819 */ /* 0x000fe20000011657 */
[----:B------:R-:W-:Y:S01]  /*8160*/  FFMA.FTZ R146, R27, c[0x0][0x23c], -R86 ;  /* 0x00008f001b927a23 */ /* 0x000fe20000010856 */
[----:B-1----:R-:W-:Y:S01]  /*8170*/  LOP3.LUT R89, R96, 0xffff, RZ, 0xc0, !PT ;  /* 0x0000ffff60597812 */ /* 0x002fe200078ec0ff */
[----:B------:R-:W-:Y:S01]  /*8180*/  FADD.FTZ R91, R110, R91 ;  /* 0x0000005b6e5b7221 */ /* 0x000fe20000010000 */
[----:B------:R-:W-:Y:S01]  /*8190*/  PRMT R90, R90, 0x5410, R87 ;  /* 0x000054105a5a7816 */ /* 0x000fe20000000057 */
[----:B------:R-:W-:Y:S01]  /*81a0*/  MUFU.EX2 R151, R151 ;  /* 0x0000009700977308 */ /* 0x000fe20000000800 */
[----:B------:R-:W-:Y:S01]  /*81b0*/  SHF.R.U32.HI R87, RZ, 0x10, R96 ;  /* 0x00000010ff577819 */ /* 0x000fe20000011660 */
[----:B------:R-:W-:Y:S01]  /*81c0*/  FADD.FTZ R106, R102, R91 ;  /* 0x0000005b666a7221 */ /* 0x000fe20000010000 */
[----:B------:R-:W-:Y:S01]  /*81d0*/  SHF.R.U32.HI R89, RZ, 0x8, R89 ;  /* 0x00000008ff597819 */ /* 0x000fe20000011659 */
[--C-:B------:R-:W-:Y:S01]  /*81e0*/  HSET2.LE.AND R90, R90, R131.reuse, PT ;  /* 0x000000835a5a7233 */ /* 0x100fe20003803000 */
[----:B------:R-:W-:Y:S01]  /*81f0*/  LOP3.LUT R87, R87, 0xff, RZ, 0xc0, !PT ;  /* 0x000000ff57577812 */ /* 0x000fe200078ec0ff */
[--C-:B------:R-:W-:Y:S01]  /*8200*/  HSET2.LE.AND R91, R150, R131.reuse, PT ;  /* 0x00000083965b7233 */ /* 0x100fe20003803000 */
[----:B---3--:R-:W-:Y:S01]  /*8210*/  LOP3.LUT R88, R96, 0xff, RZ, 0xc0, !PT ;  /* 0x000000ff60587812 */ /* 0x008fe200078ec0ff */
[----:B------:R-:W-:Y:S01]  /*8220*/  FADD.FTZ R106, R105, R106 ;  /* 0x0000006a696a7221 */ /* 0x000fe20000010000 */
[----:B------:R-:W-:Y:S01]  /*8230*/  SHF.R.U32.HI R96, RZ, 0x18, R96 ;  /* 0x00000018ff607819 */ /* 0x000fe20000011660 */
[----:B------:R-:W1:Y:S01]  /*8240*/  MUFU.EX2 R146, R146 ;  /* 0x0000009200927308 */ /* 0x000e620000000800 */
[----:B------:R-:W-:Y:S01]  /*8250*/  PRMT R88, R88, 0x5410, R89 ;  /* 0x0000541058587816 */ /* 0x000fe20000000059 */
[----:B------:R-:W-:Y:S01]  /*8260*/  FFMA.FTZ R150, R31, c[0x0][0x23c], -R86 ;  /* 0x00008f001f967a23 */ /* 0x000fe20000010856 */
[----:B------:R-:W-:Y:S01]  /*8270*/  PRMT R96, R87, 0x5410, R96 ;  /* 0x0000541057607816 */ /* 0x000fe20000000060 */
[----:B------:R-:W-:Y:S01]  /*8280*/  FFMA.FTZ R86, R35, c[0x0][0x23c], -R86 ;  /* 0x00008f0023567a23 */ /* 0x000fe20000010856 */
[----:B--2---:R-:W-:Y:S01]  /*8290*/  F2FP.PACK_AB R32, R109, R108 ;  /* 0x0000006c6d20723e */ /* 0x004fe200000000ff */
[--C-:B------:R-:W-:Y:S01]  /*82a0*/  HSET2.LE.AND R88, R88, R131.reuse, PT ;  /* 0x0000008358587233 */ /* 0x100fe20003803000 */
[----:B------:R-:W-:Y:S01]  /*82b0*/  F2FP.PACK_AB R87, R84, R155 ;  /* 0x0000009b5457723e */ /* 0x000fe200000000ff */
[--C-:B------:R-:W-:Y:S01]  /*82c0*/  HSET2.LE.AND R89, R96, R131.reuse, PT ;  /* 0x0000008360597233 */ /* 0x100fe20003803000 */
[----:B----4-:R-:W-:Y:S01]  /*82d0*/  F2FP.PACK_AB R33, R148, R157 ;  /* 0x0000009d9421723e */ /* 0x010fe200000000ff */
[----:B------:R-:W2:Y:S01]  /*82e0*/  LDSM.16.MT88.4 R96, [R112+0x6800] ;  /* 0x006800007060783b */ /* 0x000ea20000004200 */
[----:B------:R-:W-:Y:S01]  /*82f0*/  LOP3.LUT R88, R88, R87, RZ, 0xc0, !PT ;  /* 0x0000005758587212 */ /* 0x000fe200078ec0ff */
[----:B------:R-:W-:Y:S01]  /*8300*/  FADD.FTZ R35, R155, R106 ;  /* 0x0000006a9b237221 */ /* 0x000fe20000010000 */
[----:B------:R-:W-:Y:S01]  /*8310*/  LOP3.LUT R89, R89, R32, RZ, 0xc0, !PT ;  /* 0x0000002059597212 */ /* 0x000fe200078ec0ff */
[----:B------:R-:W-:Y:S01]  /*8320*/  MUFU.EX2 R155, R86 ;  /* 0x00000056009b7308 */ /* 0x000fe20000000800 */
[----:B------:R-:W-:Y:S01]  /*8330*/  LOP3.LUT R90, R90, R33, RZ, 0xc0, !PT ;  /* 0x000000215a5a7212 */ /* 0x000fe200078ec0ff */
[----:B------:R-:W-:Y:S01]  /*8340*/  FADD.FTZ R33, R103, R136 ;  /* 0x0000008867217221 */ /* 0x000fe20000010000 */
[----:B------:R-:W-:Y:S01]  /*8350*/  LOP3.LUT R156, R159, UR18, R156, 0x96, !PT ;  /* 0x000000129f9c7c12 */ /* 0x000fe2000f8e969c */
[----:B------:R-:W-:Y:S01]  /*8360*/  LDSM.16.MT88.4 R100, [R112+0x8800] ;  /* 0x008800007064783b */ /* 0x000fe20000004200 */
[----:B------:R-:W-:Y:S01]  /*8370*/  LOP3.LUT R87, R158, 0xffff, RZ, 0xc0, !PT ;  /* 0x0000ffff9e577812 */ /* 0x000fe200078ec0ff */
[----:B------:R-:W-:Y:S01]  /*8380*/  FADD.FTZ R33, R104, R33 ;  /* 0x0000002168217221 */ /* 0x000fe20000010000 */
[----:B------:R-:W-:Y:S02]  /*8390*/  LOP3.LUT R34, R158, 0xff, RZ, 0xc0, !PT ;  /* 0x000000ff9e227812 */ /* 0x000fe400078ec0ff */
[----:B------:R-:W-:Y:S01]  /*83a0*/  SHF.R.U32.HI R87, RZ, 0x8, R87 ;  /* 0x00000008ff577819 */ /* 0x000fe20000011657 */
[----:B------:R3:W4:Y:S01]  /*83b0*/  MUFU.EX2 R136, R107 ;  /* 0x0000006b00887308 */ /* 0x0007220000000800 */
[----:B-1----:R-:W-:Y:S01]  /*83c0*/  F2FP.PACK_AB R32, R146, R149 ;  /* 0x000000959220723e */ /* 0x002fe200000000ff */
[----:B------:R-:W-:Y:S01]  /*83d0*/  FADD.FTZ R108, R108, R33 ;  /* 0x000000216c6c7221 */ /* 0x000fe20000010000 */
[----:B------:R-:W-:Y:S02]  /*83e0*/  PRMT R34, R34, 0x5410, R87 ;  /* 0x0000541022227816 */ /* 0x000fe40000000057 */
[----:B------:R-:W-:Y:S02]  /*83f0*/  LOP3.LUT R91, R91, R32, RZ, 0xc0, !PT ;  /* 0x000000205b5b7212 */ /* 0x000fe400078ec0ff */
[----:B------:R-:W-:Y:S01]  /*8400*/  SHF.R.U32.HI R87, RZ, 0x10, R156 ;  /* 0x00000010ff577819 */ /* 0x000fe2000001169c */
[--C-:B------:R-:W-:Y:S01]  /*8410*/  HSET2.LE.AND R34, R34, R131.reuse, PT ;  /* 0x0000008322227233 */ /* 0x100fe20003803000 */
[--C-:B------:R-:W-:Y:S01]  /*8420*/  SHF.R.U32.HI R32, RZ, 0x10, R158.reuse ;  /* 0x00000010ff207819 */ /* 0x100fe2000001169e */
[----:B------:R-:W1:Y:S01]  /*8430*/  MUFU.EX2 R150, R150 ;  /* 0x0000009600967308 */ /* 0x000e620000000800 */
[----:B------:R-:W-:Y:S01]  /*8440*/  LOP3.LUT R87, R87, 0xff, RZ, 0xc0, !PT ;  /* 0x000000ff57577812 */ /* 0x000fe200078ec0ff */
[C---:B------:R-:W-:Y:S01]  /*8450*/  HMMA.16816.F32 R36, R88.reuse, R92, R36 ;  /* 0x0000005c5824723c */ /* 0x040fe20000001824 */
[----:B------:R-:W-:Y:S02]  /*8460*/  SHF.R.U32.HI R31, RZ, 0x18, R158 ;  /* 0x00000018ff1f7819 */ /* 0x000fe4000001169e */
[----:B------:R-:W-:Y:S04]  /*8470*/  LOP3.LUT R32, R32, 0xff, RZ, 0xc0, !PT ;  /* 0x000000ff20207812 */ /* 0x000fe800078ec0ff */
[----:B------:R-:W-:Y:S01]  /*8480*/  PRMT R32, R32, 0x5410, R31 ;  /* 0x0000541020207816 */ /* 0x000fe2000000001f */
[C---:B------:R-:W-:Y:S01]  /*8490*/  HMMA.16816.F32 R40, R88.reuse, R94, R40 ;  /* 0x0000005e5828723c */ /* 0x040fe20000001828 */
[----:B------:R-:W5:Y:S03]  /*84a0*/  LDSM.16.MT88.4 R92, [R114+0x7800] ;  /* 0x00780000725c783b */ /* 0x000f660000004200 */
[----:B------:R-:W-:Y:S04]  /*84b0*/  F2FP.PACK_AB R31, R152, R151 ;  /* 0x00000097981f723e */ /* 0x000fe800000000ff */
[C---:B--2---:R-:W-:Y:S01]  /*84c0*/  HMMA.16816.F32 R44, R88.reuse, R96, R44 ;  /* 0x00000060582c723c */ /* 0x044fe2000000182c */
[----:B---3--:R-:W-:Y:S03]  /*84d0*/  LDSM.16.MT88.4 R104, [R114+0x8c00] ;  /* 0x008c00007268783b */ /* 0x008fe60000004200 */
[----:B------:R-:W-:Y:S04]  /*84e0*/  LOP3.LUT R34, R34, R31, RZ, 0xc0, !PT ;  /* 0x0000001f22227212 */ /* 0x000fe800078ec0ff */
[C---:B------:R-:W-:Y:S01]  /*84f0*/  HMMA.16816.F32 R48, R88.reuse, R98, R48 ;  /* 0x000000625830723c */ /* 0x040fe20000001830 */
[----:B------:R-:W2:Y:S07]  /*8500*/  LDSM.16.MT88.4 R96, [R112+0x7800] ;  /* 0x007800007060783b */ /* 0x000eae0000004200 */
[C---:B-----5:R-:W-:Y:S08]  /*8510*/  HMMA.16816.F32 R52, R88.reuse, R92, R52 ;  /* 0x0000005c5834723c */ /* 0x060ff00000001834 */
[C---:B------:R-:W-:Y:S01]  /*8520*/  HMMA.16816.F32 R56, R88.reuse, R94, R56 ;  /* 0x0000005e5838723c */ /* 0x040fe20000001838 */
[----:B------:R-:W3:Y:S07]  /*8530*/  LDSM.16.MT88.4 R92, [R114+0x8800] ;  /* 0x00880000725c783b */ /* 0x000eee0000004200 */
[C---:B--2---:R-:W-:Y:S08]  /*8540*/  HMMA.16816.F32 R60, R88.reuse, R96, R60 ;  /* 0x00000060583c723c */ /* 0x044ff0000000183c */
[C---:B------:R-:W-:Y:S01]  /*8550*/  HMMA.16816.F32 R64, R88.reuse, R98, R64 ;  /* 0x000000625840723c */ /* 0x040fe20000001840 */
[----:B------:R-:W2:Y:S07]  /*8560*/  LDSM.16.MT88.4 R96, [R114+0x6c00] ;  /* 0x006c00007260783b */ /* 0x000eae0000004200 */
[C---:B---3--:R-:W-:Y:S07]  /*8570*/  HMMA.16816.F32 R68, R88.reuse, R92, R68 ;  /* 0x0000005c5844723c */ /* 0x048fee0000001844 */
[C---:B------:R-:W-:Y:S01]  /*8580*/  LOP3.LUT R92, R156.reuse, 0xff, RZ, 0xc0, !PT ;  /* 0x000000ff9c5c7812 */ /* 0x040fe200078ec0ff */
[C---:B------:R-:W-:Y:S01]  /*8590*/  HMMA.16816.F32 R72, R88.reuse, R94, R72 ;  /* 0x0000005e5848723c */ /* 0x040fe20000001848 */
[----:B------:R-:W-:Y:S03]  /*85a0*/  LOP3.LUT R93, R156, 0xffff, RZ, 0xc0, !PT ;  /* 0x0000ffff9c5d7812 */ /* 0x000fe600078ec0ff */
[----:B------:R-:W-:Y:S02]  /*85b0*/  SHF.R.U32.HI R156, RZ, 0x18, R156 ;  /* 0x00000018ff9c7819 */ /* 0x000fe4000001169c */
[----:B------:R-:W-:Y:S01]  /*85c0*/  SHF.R.U32.HI R93, RZ, 0x8, R93 ;  /* 0x00000008ff5d7819 */ /* 0x000fe2000001165d */
[----:B------:R-:W-:Y:S01]  /*85d0*/  FADD.FTZ R94, R84, R35 ;  /* 0x00000023545e7221 */ /* 0x000fe20000010000 */
[C---:B------:R-:W-:Y:S01]  /*85e0*/  HMMA.16816.F32 R76, R88.reuse, R100, R76 ;  /* 0x00000064584c723c */ /* 0x040fe2000000184c */
[----:B------:R-:W-:Y:S03]  /*85f0*/  PRMT R84, R87, 0x5410, R156 ;  /* 0x0000541057547816 */ /* 0x000fe6000000009c */
[----:B------:R-:W-:Y:S01]  /*8600*/  PRMT R86, R92, 0x5410, R93 ;  /* 0x000054105c567816 */ /* 0x000fe2000000005d */
[----:B------:R-:W-:Y:S01]  /*8610*/  FADD.FTZ R157, R157, R94 ;  /* 0x0000005e9d9d7221 */ /* 0x000fe20000010000 */
[----:B----4-:R-:W-:Y:S01]  /*8620*/  F2FP.PACK_AB R87, R136, R153 ;  /* 0x000000998857723e */ /* 0x010fe200000000ff */
[----:B------:R-:W-:Y:S01]  /*8630*/  LDSM.16.MT88.4 R92, [R114+0x7c00] ;  /* 0x007c0000725c783b */ /* 0x000fe20000004200 */
[----:B------:R-:W-:Y:S01]  /*8640*/  HMMA.16816.F32 R80, R88, R102, R80 ;  /* 0x000000665850723c */ /* 0x000fe20000001850 */
[--C-:B------:R-:W-:Y:S03]  /*8650*/  HSET2.LE.AND R35, R32, R131.reuse, PT ;  /* 0x0000008320237233 */ /* 0x100fe60003803000 */
[--C-:B------:R-:W-:Y:S01]  /*8660*/  HSET2.LE.AND R32, R86, R131.reuse, PT ;  /* 0x0000008356207233 */ /* 0x100fe20003803000 */
[----:B-1----:R-:W-:Y:S01]  /*8670*/  F2FP.PACK_AB R86, R150, R147 ;  /* 0x000000939656723e */ /* 0x002fe200000000ff */
[----:B------:R-:W-:Y:S01]  /*8680*/  HSET2.LE.AND R33, R84, R131, PT ;  /* 0x0000008354217233 */ /* 0x000fe20003803000 */
[----:B------:R-:W1:Y:S01]  /*8690*/  LDSM.16.MT88.4 R88, [R112+0x6c00] ;  /* 0x006c00007058783b */ /* 0x000e620000004200 */
[----:B------:R-:W-:Y:S01]  /*86a0*/  F2FP.PACK_AB R84, R155, R154 ;  /* 0x0000009a9b54723e */ /* 0x000fe200000000ff */
[----:B------:R-:W-:Y:S03]  /*86b0*/  FADD.FTZ R156, R109, R108 ;  /* 0x0000006c6d9c7221 */ /* 0x000fe60000010000 */
[----:B------:R-:W-:Y:S01]  /*86c0*/  LOP3.LUT R32, R32, R87, RZ, 0xc0, !PT ;  /* 0x0000005720207212 */ /* 0x000fe200078ec0ff */
[----:B------:R-:W-:Y:S01]  /*86d0*/  FADD.FTZ R149, R149, R156 ;  /* 0x0000009c95957221 */ /* 0x000fe20000010000 */
[----:B------:R-:W-:Y:S01]  /*86e0*/  LOP3.LUT R33, R33, R86, RZ, 0xc0, !PT ;  /* 0x0000005621217212 */ /* 0x000fe200078ec0ff */
[----:B------:R-:W3:Y:S01]  /*86f0*/  LDSM.16.MT88.4 R100, [R112+0x7c00] ;  /* 0x007c00007064783b */ /* 0x000ee20000004200 */
[----:B------:R-:W-:Y:S01]  /*8700*/  LOP3.LUT R35, R35, R84, RZ, 0xc0, !PT ;  /* 0x0000005423237212 */ /* 0x000fe200078ec0ff */
[----:B------:R-:W-:Y:S02]  /*8710*/  FADD.FTZ R148, R148, R157 ;  /* 0x0000009d94947221 */ /* 0x000fe40000010000 */
[----:B------:R-:W-:Y:S02]  /*8720*/  FADD.FTZ R146, R146, R149 ;  /* 0x0000009592927221 */ /* 0x000fe40000010000 */
[----:B------:R-:W-:Y:S02]  /*8730*/  FADD.FTZ R153, R153, R148 ;  /* 0x0000009499997221 */ /* 0x000fe40000010000 */
[C---:B--2---:R-:W-:Y:S01]  /*8740*/  HMMA.16816.F32 R36, R32.reuse, R96, R36 ;  /* 0x000000602024723c */ /* 0x044fe20000001824 */
[----:B------:R-:W2:Y:S01]  /*8750*/  LDSM.16.MT88.4 R108, [R112+0x8c00] ;  /* 0x008c0000706c783b */ /* 0x000ea20000004200 */
[----:B------:R-:W-:Y:S02]  /*8760*/  FADD.FTZ R147, R147, R146 ;  /* 0x0000009293937221 */ /* 0x000fe40000010000 */
[----:B------:R-:W-:Y:S02]  /*8770*/  FADD.FTZ R136, R136, R153 ;  /* 0x0000009988887221 */ /* 0x000fe40000010000 */
[----:B------:R-:W-:Y:S02]  /*8780*/  FADD.FTZ R147, R150, R147 ;  /* 0x0000009396937221 */ /* 0x000fe40000010000 */
[C---:B------:R-:W-:Y:S08]  /*8790*/  HMMA.16816.F32 R40, R32.reuse, R98, R40 ;  /* 0x000000622028723c */ /* 0x040ff00000001828 */
[C---:B-1----:R-:W-:Y:S08]  /*87a0*/  HMMA.16816.F32 R44, R32.reuse, R88, R44 ;  /* 0x00000058202c723c */ /* 0x042ff0000000182c */
[C---:B------:R-:W-:Y:S08]  /*87b0*/  HMMA.16816.F32 R48, R32.reuse, R90, R48 ;  /* 0x0000005a2030723c */ /* 0x040ff00000001830 */
[C---:B------:R-:W-:Y:S08]  /*87c0*/  HMMA.16816.F32 R52, R32.reuse, R92, R52 ;  /* 0x0000005c2034723c */ /* 0x040ff00000001834 */
[C---:B------:R-:W-:Y:S08]  /*87d0*/  HMMA.16816.F32 R56, R32.reuse, R94, R56 ;  /* 0x0000005e2038723c */ /* 0x040ff00000001838 */
[C---:B---3--:R-:W-:Y:S08]  /*87e0*/  HMMA.16816.F32 R60, R32.reuse, R100, R60 ;  /* 0x00000064203c723c */ /* 0x048ff0000000183c */
[C---:B------:R-:W-:Y:S08]  /*87f0*/  HMMA.16816.F32 R64, R32.reuse, R102, R64 ;  /* 0x000000662040723c */ /* 0x040ff00000001840 */
[C---:B------:R-:W-:Y:S08]  /*8800*/  HMMA.16816.F32 R68, R32.reuse, R104, R68 ;  /* 0x000000682044723c */ /* 0x040ff00000001844 */
[C---:B------:R-:W-:Y:S08]  /*8810*/  HMMA.16816.F32 R72, R32.reuse, R106, R72 ;  /* 0x0000006a2048723c */ /* 0x040ff00000001848 */
[C---:B--2---:R-:W-:Y:S07]  /*8820*/  HMMA.16816.F32 R76, R32.reuse, R108, R76 ;  /* 0x0000006c204c723c */ /* 0x044fee000000184c */
[----:B------:R-:W-:Y:S01]  /*8830*/  FADD.FTZ R109, R151, R136 ;  /* 0x00000088976d7221 */ /* 0x000fe20000010000 */
[----:B------:R-:W-:Y:S01]  /*8840*/  HMMA.16816.F32 R80, R32, R110, R80 ;  /* 0x0000006e2050723c */ /* 0x000fe20000001850 */
[----:B------:R-:W-:Y:S03]  /*8850*/  FADD.FTZ R108, R154, R147 ;  /* 0x000000939a6c7221 */ /* 0x000fe60000010000 */
[----:B------:R-:W-:Y:S02]  /*8860*/  FADD.FTZ R109, R152, R109 ;  /* 0x0000006d986d7221 */ /* 0x000fe40000010000 */
[----:B------:R-:W-:Y:S01]  /*8870*/  FADD.FTZ R108, R155, R108 ;  /* 0x0000006c9b6c7221 */ /* 0x000fe20000010000 */
[----:B------:R-:W-:-:S05]  /*8880*/  @P0 BRA `(.L_x_752) ;  /* 0xffffde9000000947 */ /* 0x000fca000383ffff */
.L_x_751:
[----:B------:R-:W1:Y:S01]  /*8890*/  SHFL.BFLY PT, R4, R109, 0x2, 0x1f ;  /* 0x0c401f006d047f89 */ /* 0x000e6200000e0000 */
[----:B------:R-:W-:Y:S01]  /*88a0*/  MOV R10, 0x3f800000 ;  /* 0x3f800000000a7802 */ /* 0x000fe20000000f00 */
[----:B------:R-:W-:Y:S01]  /*88b0*/  IMAD.MOV.U32 R11, RZ, RZ, 0x3f800000 ;  /* 0x3f800000ff0b7424 */ /* 0x000fe200078e00ff */
[----:B------:R-:W-:Y:S01]  /*88c0*/  BSSY B0, `(.L_x_755) ;  /* 0x00000db000007945 */ /* 0x000fe20003800000 */
[----:B------:R-:W2:Y:S01]  /*88d0*/  SHFL.BFLY PT, R3, R108, 0x2, 0x1f ;  /* 0x0c401f006c037f89 */ /* 0x000ea200000e0000 */
[----:B------:R-:W-:-:S03]  /*88e0*/  IMAD R12, R123, 0x10, R130 ;  /* 0x000000107b0c7824 */ /* 0x000fc600078e0282 */
[----:B------:R-:W3:Y:S01]  /*88f0*/  S2R R7, SR_TID.X ;  /* 0x0000000000077919 */ /* 0x000ee20000002100 */
[----:B-1----:R-:W-:Y:S02]  /*8900*/  FADD.FTZ R5, R4, R109 ;  /* 0x0000006d04057221 */ /* 0x002fe40000010000 */
[----:B--2---:R-:W-:-:S03]  /*8910*/  FADD.FTZ R3, R3, R108 ;  /* 0x0000006c03037221 */ /* 0x004fc60000010000 */
[----:B------:R-:W1:Y:S04]  /*8920*/  SHFL.BFLY PT, R4, R5, 0x1, 0x1f ;  /* 0x0c201f0005047f89 */ /* 0x000e6800000e0000 */
[----:B------:R-:W2:Y:S01]  /*8930*/  SHFL.BFLY PT, R8, R3, 0x1, 0x1f ;  /* 0x0c201f0003087f89 */ /* 0x000ea200000e0000 */
[----:B-1----:R-:W-:Y:S01]  /*8940*/  FADD.FTZ R9, R5, R4 ;  /* 0x0000000405097221 */ /* 0x002fe20000010000 */
[----:B---3--:R-:W-:Y:S01]  /*8950*/  SHF.R.S32.HI R4, RZ, 0x1f, R7 ;  /* 0x0000001fff047819 */ /* 0x008fe20000011407 */
[----:B--2---:R-:W-:-:S03]  /*8960*/  FADD.FTZ R8, R3, R8 ;  /* 0x0000000803087221 */ /* 0x004fc60000010000 */
[CC--:B------:R-:W-:Y:S02]  /*8970*/  LEA.HI R5, R4.reuse, R7.reuse, RZ, 0x2 ;  /* 0x0000000704057211 */ /* 0x0c0fe400078f10ff */
[----:B------:R-:W-:Y:S02]  /*8980*/  FSETP.NE.FTZ.AND P4, PT, R9, RZ, PT ;  /* 0x000000ff0900720b */ /* 0x000fe40003f95000 */
[-C--:B------:R-:W-:Y:S02]  /*8990*/  LEA.HI R4, R4, R7.reuse, RZ, 0x5 ;  /* 0x0000000704047211 */ /* 0x080fe400078f28ff */
[----:B------:R-:W-:Y:S02]  /*89a0*/  LOP3.LUT R6, R5, 0xfffffffc, RZ, 0xc0, !PT ;  /* 0xfffffffc05067812 */ /* 0x000fe400078ec0ff */
[----:B------:R-:W-:Y:S02]  /*89b0*/  SHF.R.S32.HI R3, RZ, 0x5, R4 ;  /* 0x00000005ff037819 */ /* 0x000fe40000011404 */
[----:B------:R-:W-:-:S02]  /*89c0*/  IADD3 R6, -R6, R7, RZ ;  /* 0x0000000706067210 */ /* 0x000fc40007ffe1ff */
[----:B------:R-:W-:Y:S02]  /*89d0*/  SHF.R.S32.HI R5, RZ, 0x2, R5 ;  /* 0x00000002ff057819 */ /* 0x000fe40000011405 */
[----:B------:R-:W-:Y:S01]  /*89e0*/  LEA R3, R3, R6, 0x8 ;  /* 0x0000000603037211 */ /* 0x000fe200078e40ff */
[----:B------:R-:W1:Y:S01]  /*89f0*/  @P4 MUFU.RCP R10, R9 ;  /* 0x00000009000a4308 */ /* 0x000e620000001000 */
[----:B------:R-:W-:Y:S02]  /*8a00*/  SHF.R.S32.HI R6, RZ, 0x1f, R5 ;  /* 0x0000001fff067819 */ /* 0x000fe40000011405 */
[----:B------:R-:W-:Y:S02]  /*8a10*/  FSETP.NE.FTZ.AND P3, PT, R8, RZ, PT ;  /* 0x000000ff0800720b */ /* 0x000fe40003f75000 */
[----:B------:R-:W-:Y:S02]  /*8a20*/  LEA.HI R6, R6, R5, RZ, 0x3 ;  /* 0x0000000506067211 */ /* 0x000fe400078f18ff */
[----:B------:R-:W-:Y:S01]  /*8a30*/  LOP3.LUT R4, R4, 0xffffffe0, RZ, 0xc0, !PT ;  /* 0xffffffe004047812 */ /* 0x000fe200078ec0ff */
[----:B------:R-:W-:Y:S01]  /*8a40*/  @P4 MUFU.LG2 R9, R9 ;  /* 0x0000000900094308 */ /* 0x000fe20000000c00 */
[----:B------:R-:W-:-:S03]  /*8a50*/  LOP3.LUT R6, R6, 0xfffffff8, RZ, 0xc0, !PT ;  /* 0xfffffff806067812 */ /* 0x000fc600078ec0ff */
[----:B------:R-:W-:Y:S02]  /*8a60*/  IMAD.IADD R4, R7, 0x1, -R4 ;  /* 0x0000000107047824 */ /* 0x000fe400078e0a04 */
[----:B------:R-:W-:Y:S02]  /*8a70*/  IMAD.IADD R6, R5, 0x1, -R6 ;  /* 0x0000000105067824 */ /* 0x000fe400078e0a06 */
[----:B-1----:R-:W-:Y:S01]  /*8a80*/  FMUL.FTZ R10, R10, c[0x0][0x2dc] ;  /* 0x0000b7000a0a7a20 */ /* 0x002fe20000410000 */
[----:B------:R-:W1:Y:S02]  /*8a90*/  @P3 MUFU.RCP R11, R8 ;  /* 0x00000008000b3308 */ /* 0x000e640000001000 */
[----:B------:R-:W-:Y:S01]  /*8aa0*/  LEA.HI R5, R6, R6, RZ, 0x1 ;  /* 0x0000000606057211 */ /* 0x000fe200078f08ff */
[C---:B------:R-:W-:Y:S02]  /*8ab0*/  FMUL.FTZ R36, R10.reuse, R36 ;  /* 0x000000240a247220 */ /* 0x040fe40000410000 */
[----:B------:R-:W-:-:S02]  /*8ac0*/  FMUL.FTZ R37, R10, R37 ;  /* 0x000000250a257220 */ /* 0x000fc40000410000 */
[C---:B------:R-:W-:Y:S01]  /*8ad0*/  FMUL.FTZ R40, R10.reuse, R40 ;  /* 0x000000280a287220 */ /* 0x040fe20000410000 */
[----:B------:R-:W2:Y:S01]  /*8ae0*/  @P3 MUFU.LG2 R8, R8 ;  /* 0x0000000800083308 */ /* 0x000ea20000000c00 */
        /* <DEDUP_REMOVED lines=32> */
[----:B-1----:R-:W-:Y:S01]  /*8cf0*/  FMUL.FTZ R11, R11, c[0x0][0x2dc] ;  /* 0x0000b7000b0b7a20 */ /* 0x002fe20000410000 */
[----:B------:R-:W-:Y:S01]  /*8d00*/  LOP3.LUT R5, R5, 0x3fffffe, RZ, 0xc0, !PT ;  /* 0x03fffffe05057812 */ /* 0x000fe200078ec0ff */
[----:B------:R-:W-:Y:S01]  /*8d10*/  @P4 FMUL.FTZ R9, R9, 0.69314718246459960938 ;  /* 0x3f31721809094820 */ /* 0x000fe20000410000 */
[C---:B------:R-:W-:Y:S01]  /*8d20*/  SHF.L.U32 R13, R10.reuse, 0x6, RZ ;  /* 0x000000060a0d7819 */ /* 0x040fe200000006ff */
[----:B------:R-:W-:Y:S01]  /*8d30*/  FMUL.FTZ R38, R11, R38 ;  /* 0x000000260b267220 */ /* 0x000fe20000410000 */
[----:B------:R-:W-:Y:S01]  /*8d40*/  LOP3.LUT P0, RZ, R10, 0x2, RZ, 0xc0, !PT ;  /* 0x000000020aff7812 */ /* 0x000fe2000780c0ff */
[----:B------:R-:W-:Y:S01]  /*8d50*/  IMAD.IADD R6, R6, 0x1, -R5 ;  /* 0x0000000106067824 */ /* 0x000fe200078e0a05 */
[----:B------:R-:W-:Y:S01]  /*8d60*/  LOP3.LUT R13, R13, 0xc0, RZ, 0xc0, !PT ;  /* 0x000000c00d0d7812 */ /* 0x000fe200078ec0ff */
[C---:B------:R-:W-:Y:S01]  /*8d70*/  FMUL.FTZ R39, R11.reuse, R39 ;  /* 0x000000270b277220 */ /* 0x040fe20000410000 */
[----:B------:R-:W-:Y:S01]  /*8d80*/  LOP3.LUT R5, R10, 0x1, RZ, 0xc0, !PT ;  /* 0x000000010a057812 */ /* 0x000fe200078ec0ff */
[C---:B------:R-:W-:Y:S01]  /*8d90*/  FMUL.FTZ R42, R11.reuse, R42 ;  /* 0x0000002a0b2a7220 */ /* 0x040fe20000410000 */
[----:B------:R-:W-:Y:S01]  /*8da0*/  LEA R3, R6, R3, 0x4 ;  /* 0x0000000306037211 */ /* 0x000fe200078e20ff */
[----:B------:R-:W-:Y:S01]  /*8db0*/  FMUL.FTZ R43, R11, R43 ;  /* 0x0000002b0b2b7220 */ /* 0x000fe20000410000 */
        /* <DEDUP_REMOVED lines=11> */
[C---:B------:R-:W-:Y:S01]  /*8e70*/  FMUL.FTZ R54, R11.reuse, R54 ;  /* 0x000000360b367220 */ /* 0x040fe20000410000 */
[----:B------:R-:W-:Y:S01]  /*8e80*/  MOV R3, 0x20 ;  /* 0x0000002000037802 */ /* 0x000fe20000000f00 */
[----:B------:R-:W-:Y:S01]  /*8e90*/  FMUL.FTZ R55, R11, R55 ;  /* 0x000000370b377220 */ /* 0x000fe20000410000 */
[----:B------:R-:W-:Y:S01]  /*8ea0*/  IADD3 R17, R15, -0x10, RZ ;  /* 0xfffffff00f117810 */ /* 0x000fe20007ffe0ff */
[----:B------:R-:W-:Y:S01]  /*8eb0*/  FMUL.FTZ R58, R11, R58 ;  /* 0x0000003a0b3a7220 */ /* 0x000fe20000410000 */
[----:B------:R-:W-:Y:S01]  /*8ec0*/  SEL R10, R3, 0xffffffe0, !P0 ;  /* 0xffffffe0030a7807 */ /* 0x000fe20004000000 */
[----:B------:R-:W-:Y:S01]  /*8ed0*/  FMUL.FTZ R59, R11, R59 ;  /* 0x0000003b0b3b7220 */ /* 0x000fe20000410000 */
[----:B------:R-:W-:Y:S01]  /*8ee0*/  @P1 IADD3 R17, R15, 0x10, RZ ;  /* 0x000000100f111810 */ /* 0x000fe20007ffe0ff */
        /* <DEDUP_REMOVED lines=8> */
[C---:B------:R-:W-:Y:S01]  /*8f70*/  FMUL.FTZ R70, R11.reuse, R70 ;  /* 0x000000460b467220 */ /* 0x040fe20000410000 */
[----:B------:R-:W3:Y:S01]  /*8f80*/  LDC.U8 R6, c[0x0][0x328] ;  /* 0x0000ca00ff067b82 */ /* 0x000ee20000000000 */
        /* <DEDUP_REMOVED lines=11> */
[----:B------:R4:W-:Y:S01]  /*9040*/  STS [R17], R40 ;  /* 0x0000002811007388 */ /* 0x0009e20000000800 */
[----:B------:R-:W-:Y:S01]  /*9050*/  FMUL.FTZ R11, R11, R83 ;  /* 0x000000530b0b7220 */ /* 0x000fe20000410000 */
[----:B------:R-:W-:-:S02]  /*9060*/  F2FP.PACK_AB R70, R71, R70 ;  /* 0x000000464746723e */ /* 0x000fc400000000ff */
[----:B------:R5:W-:Y:S01]  /*9070*/  STS [R17+0x200], R42 ;  /* 0x0002002a11007388 */ /* 0x000be20000000800 */
[----:B------:R-:W-:Y:S02]  /*9080*/  F2FP.PACK_AB R74, R75, R74 ;  /* 0x0000004a4b4a723e */ /* 0x000fe400000000ff */
[----:B------:R-:W-:Y:S01]  /*9090*/  F2FP.PACK_AB R82, R11, R82 ;  /* 0x000000520b52723e */ /* 0x000fe200000000ff */
[----:B------:R-:W-:Y:S01]  /*90a0*/  IMAD.IADD R11, R15, 0x1, R10 ;  /* 0x000000010f0b7824 */ /* 0x000fe200078e020a */
[----:B------:R-:W-:Y:S01]  /*90b0*/  F2FP.PACK_AB R76, R77, R76 ;  /* 0x0000004c4d4c723e */ /* 0x000fe200000000ff */
[----:B------:R-:W2:Y:S01]  /*90c0*/  S2R R3, SR_CTAID.Y ;  /* 0x0000000000037919 */ /* 0x000ea20000002600 */
[----:B------:R-:W-:Y:S02]  /*90d0*/  F2FP.PACK_AB R78, R79, R78 ;  /* 0x0000004e4f4e723e */ /* 0x000fe400000000ff */
[----:B------:R-:W-:Y:S01]  /*90e0*/  F2FP.PACK_AB R80, R81, R80 ;  /* 0x000000505150723e */ /* 0x000fe200000000ff */
[----:B------:R5:W-:Y:S01]  /*90f0*/  STS [R11], R44 ;  /* 0x0000002c0b007388 */ /* 0x000be20000000800 */
[----:B-1----:R-:W-:-:S02]  /*9100*/  ISETP.NE.AND P5, PT, R5, RZ, PT ;  /* 0x000000ff0500720c */ /* 0x002fc40003fa5270 */
[C---:B---3--:R-:W-:Y:S01]  /*9110*/  ISETP.NE.AND P1, PT, R6.reuse, RZ, PT ;  /* 0x000000ff0600720c */ /* 0x048fe20003f25270 */
[----:B------:R-:W-:Y:S01]  /*9120*/  STS [R11+0x200], R46 ;  /* 0x0002002e0b007388 */ /* 0x000fe20000000800 */
[----:B------:R-:W-:Y:S02]  /*9130*/  ISETP.NE.AND P0, PT, R119, -0x1, PT ;  /* 0xffffffff7700780c */ /* 0x000fe40003f05270 */
[----:B------:R-:W-:Y:S01]  /*9140*/  ISETP.EQ.AND P1, PT, R5, RZ, P1 ;  /* 0x000000ff0500720c */ /* 0x000fe20000f22270 */
[----:B------:R-:W-:Y:S04]  /*9150*/  STS [R19], R48 ;  /* 0x0000003013007388 */ /* 0x000fe80000000800 */
[----:B------:R-:W-:Y:S02]  /*9160*/  STS [R19+0x200], R50 ;  /* 0x0002003213007388 */ /* 0x000fe40000000800 */
[----:B------:R-:W-:Y:S01]  /*9170*/  @P5 MOV R13, c[0x0][0x210] ;  /* 0x00008400000d5a02 */ /* 0x000fe20000000f00 */
[----:B------:R-:W-:Y:S01]  /*9180*/  @!P5 IMAD.MOV.U32 R5, RZ, RZ, c[0x0][0x214] ;  /* 0x00008500ff05d624 */ /* 0x000fe200078e00ff */
[----:B------:R-:W-:Y:S01]  /*9190*/  STS [R15+0x1000], R52 ;  /* 0x001000340f007388 */ /* 0x000fe20000000800 */
[----:B------:R-:W-:Y:S01]  /*91a0*/  @!P5 ISETP.NE.AND P2, PT, R6, RZ, PT ;  /* 0x000000ff0600d20c */ /* 0x000fe20003f45270 */
[----:B----4-:R-:W-:Y:S01]  /*91b0*/  @P0 IMAD.WIDE.U32 R40, R119, c[0x0][0x1e8], RZ ;  /* 0x00007a0077280a25 */ /* 0x010fe200078e00ff */
[----:B------:R-:W-:Y:S01]  /*91c0*/  @P5 MOV R10, 0x1 ;  /* 0x00000001000a5802 */ /* 0x000fe20000000f00 */
[----:B------:R-:W-:Y:S01]  /*91d0*/  STS [R15+0x1200], R54 ;  /* 0x001200360f007388 */ /* 0x000fe20000000800 */
[----:B--2---:R-:W-:Y:S01]  /*91e0*/  @!P0 SHF.R.S32.HI R7, RZ, 0x1f, R3 ;  /* 0x0000001fff078819 */ /* 0x004fe20000011403 */
[----:B------:R-:W-:Y:S01]  /*91f0*/  @P5 IMAD R13, R13, c[0x0][0x214], RZ ;  /* 0x000085000d0d5a24 */ /* 0x000fe200078e02ff */
[----:B------:R-:W-:Y:S01]  /*9200*/  @!P5 SEL R13, R5, c[0x0][0x234], !P2 ;  /* 0x00008d00050dda07 */ /* 0x000fe20005000000 */
[----:B------:R-:W-:Y:S01]  /*9210*/  STS [R17+0x1000], R56 ;  /* 0x0010003811007388 */ /* 0x000fe20000000800 */
[C---:B------:R-:W-:Y:S01]  /*9220*/  @P1 IMAD R14, R3.reuse, c[0x0][0x214], RZ ;  /* 0x00008500030e1a24 */ /* 0x040fe200078e02ff */
[----:B-----5:R-:W-:Y:S01]  /*9230*/  @!P1 CS2R R42, SRZ ;  /* 0x00000000002a9805 */ /* 0x020fe2000001ff00 */
[----:B------:R-:W-:Y:S01]  /*9240*/  @!P0 IMAD.WIDE.U32 R44, R3, c[0x0][0x1e0], RZ ;  /* 0x00007800032c8a25 */ /* 0x000fe200078e00ff */
[----:B------:R-:W-:Y:S03]  /*9250*/  STS [R17+0x1200], R58 ;  /* 0x0012003a11007388 */ /* 0x000fe60000000800 */
[----:B------:R-:W-:Y:S01]  /*9260*/  @!P5 IMAD R10, R13, c[0x0][0x1c0], RZ ;  /* 0x000070000d0ada24 */ /* 0x000fe200078e02ff */
[----:B------:R-:W-:Y:S03]  /*9270*/  STS [R11+0x1000], R60 ;  /* 0x0010003c0b007388 */ /* 0x000fe60000000800 */
[----:B------:R-:W-:Y:S01]  /*9280*/  IMAD R10, R3, R10, RZ ;  /* 0x0000000a030a7224 */ /* 0x000fe200078e02ff */
[----:B------:R-:W-:Y:S04]  /*9290*/  STS [R11+0x1200], R62 ;  /* 0x0012003e0b007388 */ /* 0x000fe80000000800 */
[----:B------:R-:W-:Y:S01]  /*92a0*/  STS [R19+0x1000], R64 ;  /* 0x0010004013007388 */ /* 0x000fe20000000800 */
[----:B------:R-:W-:-:S03]  /*92b0*/  SEL R10, R10, RZ, !P1 ;  /* 0x000000ff0a0a7207 */ /* 0x000fc60004800000 */
        /* <DEDUP_REMOVED lines=8> */
[----:B------:R3:W-:Y:S01]  /*9340*/  STS [R19+0x2200], R82 ;  /* 0x0022005213007388 */ /* 0x0007e20000000800 */
[----:B-1----:R-:W-:Y:S01]  /*9350*/  @P0 MOV R15, R40 ;  /* 0x00000028000f0202 */ /* 0x002fe20000000f00 */
[----:B------:R-:W-:Y:S01]  /*9360*/  @!P0 IMAD R40, R7, c[0x0][0x1e0], RZ ;  /* 0x0000780007288a24 */ /* 0x000fe200078e02ff */
[----:B------:R-:W-:Y:S01]  /*9370*/  MOV R7, 0x7f800000 ;  /* 0x7f80000000077802 */ /* 0x000fe20000000f00 */
[----:B------:R-:W-:Y:S01]  /*9380*/  BAR.SYNC.DEFER_BLOCKING 0x0 ;  /* 0x0000000000007b1d */ /* 0x000fe20000010000 */
[----:B------:R-:W-:Y:S01]  /*9390*/  @!P0 MOV R15, R44 ;  /* 0x0000002c000f8202 */ /* 0x000fe20000000f00 */
[----:B------:R-:W-:Y:S01]  /*93a0*/  @!P0 IMAD R40, R3, c[0x0][0x1e4], R40 ;  /* 0x0000790003288a24 */ /* 0x000fe200078e0228 */
[----:B------:R-:W-:Y:S01]  /*93b0*/  MOV R3, 0x7f800000 ;  /* 0x7f80000000037802 */ /* 0x000fe20000000f00 */
[----:B------:R-:W-:-:S02]  /*93c0*/  @P4 FFMA.FTZ R3, R2, c[0x0][0x238], R9 ;  /* 0x00008e0002034a23 */ /* 0x000fc40000010009 */
[----:B------:R-:W1:Y:S04]  /*93d0*/  S2R R5, SR_CTAID.X ;  /* 0x0000000000057919 */ /* 0x000e680000002500 */
[----:B------:R-:W4:Y:S01]  /*93e0*/  S2R R6, SR_CTAID.Z ;  /* 0x0000000000067919 */ /* 0x000f220000002700 */
[----:B--2---:R-:W-:Y:S01]  /*93f0*/  @P0 IMAD R11, R119, c[0x0][0x1ec], R41 ;  /* 0x00007b00770b0a24 */ /* 0x004fe200078e0229 */
[----:B------:R-:W-:Y:S01]  /*9400*/  @P1 SEL R119, R14, R119, !P0 ;  /* 0x000000770e771207 */ /* 0x000fe20004000000 */
[----:B------:R-:W-:Y:S01]  /*9410*/  @P3 FMUL.FTZ R41, R8, 0.69314718246459960938 ;  /* 0x3f31721808293820 */ /* 0x000fe20000410000 */
[----:B------:R-:W-:Y:S02]  /*9420*/  @P5 MOV R14, c[0x0][0x210] ;  /* 0x00008400000e5a02 */ /* 0x000fe40000000f00 */
[----:B------:R-:W-:Y:S01]  /*9430*/  @!P5 MOV R14, 0x1 ;  /* 0x00000001000ed802 */ /* 0x000fe20000000f00 */
[----:B------:R-:W-:Y:S01]  /*9440*/  @P1 IMAD.MOV.U32 R42, RZ, RZ, R119 ;  /* 0x000000ffff2a1224 */ /* 0x000fe200078e0077 */
[----:B------:R-:W-:Y:S01]  /*9450*/  LOP3.LUT P5, RZ, R4, 0x3, RZ, 0xc0, !PT ;  /* 0x0000000304ff7812 */ /* 0x000fe200078ac0ff */
[----:B------:R-:W-:Y:S01]  /*9460*/  @P3 FFMA.FTZ R7, R0, c[0x0][0x238], R41 ;  /* 0x00008e0000073a23 */ /* 0x000fe20000010029 */
[----:B------:R-:W-:Y:S01]  /*9470*/  @P1 SHF.R.S32.HI R43, RZ, 0x1f, R119 ;  /* 0x0000001fff2b1819 */ /* 0x000fe20000011477 */
[----:B------:R3:W2:Y:S01]  /*9480*/  LDS.128 R32, [R120] ;  /* 0x0000000078207984 */ /* 0x0006a20000000c00 */
[----:B------:R-:W-:-:S03]  /*9490*/  @!P0 IADD3 R11, R45, R40, RZ ;  /* 0x000000282d0b8210 */ /* 0x000fc60007ffe0ff */
[----:B------:R3:W2:Y:S01]  /*94a0*/  LDS.128 R28, [R120+0x800] ;  /* 0x00080000781c7984 */ /* 0x0006a20000000c00 */
[----:B-1----:R-:W-:-:S03]  /*94b0*/  IMAD R4, R5, R14, RZ ;  /* 0x0000000e05047224 */ /* 0x002fc600078e02ff */
[----:B------:R3:W1:Y:S01]  /*94c0*/  LDS.128 R24, [R120+0x1000] ;  /* 0x0010000078187984 */ /* 0x0006620000000c00 */
[----:B----4-:R-:W-:-:S03]  /*94d0*/  IMAD R10, R6, R13, R10 ;  /* 0x0000000d060a7224 */ /* 0x010fc600078e020a */
[----:B------:R3:W4:Y:S01]  /*94e0*/  LDS.128 R20, [R120+0x1800] ;  /* 0x0018000078147984 */ /* 0x0007220000000c00 */
[----:B------:R-:W-:-:S03]  /*94f0*/  IMAD.SHL.U32 R13, R4, 0x40, RZ ;  /* 0x00000040040d7824 */ /* 0x000fc600078e00ff */
        /* <DEDUP_REMOVED lines=23> */
.L_x_756:
[----:B------:R-:W-:Y:S05]  /*9670*/  BSYNC B0 ;  /* 0x0000000000007941 */ /* 0x000fea0003800000 */
.L_x_755:
[----:B------:R-:W-:Y:S01]  /*9680*/  IADD3 R4, P0, R134, R15, RZ ;  /* 0x0000000f86047210 */ /* 0x000fe20007f1e0ff */
[----:B------:R-:W-:Y:S01]  /*9690*/  BSSY B0, `(.L_x_757) ;  /* 0x0000013000007945 */ /* 0x000fe20003800000 */
[----:B------:R-:W-:Y:S02]  /*96a0*/  SHF.R.S32.HI R0, RZ, 0x1f, R6 ;  /* 0x0000001fff007819 */ /* 0x000fe40000011406 */
[----:B------:R-:W-:Y:S02]  /*96b0*/  IADD3.X R5, R135, R11, RZ, P0, !PT ;  /* 0x0000000b87057210 */ /* 0x000fe400007fe4ff */
[----:B------:R-:W-:Y:S01]  /*96c0*/  ISETP.GE.AND P0, PT, R132, R118, PT ;  /* 0x000000768400720c */ /* 0x000fe20003f06270 */
[----:B---3--:R-:W-:-:S02]  /*96d0*/  IMAD R3, R0, c[0x0][0x1f0], RZ ;  /* 0x00007c0000037a24 */ /* 0x008fc400078e02ff */
        /* <DEDUP_REMOVED lines=11> */
[----:B--2---:R2:W-:Y:S04]  /*9790*/  STG.E.128 [R2.64], R32 ;  /* 0x0000002002007986 */ /* 0x0045e8000c101d18 */
[----:B-1----:R2:W-:Y:S04]  /*97a0*/  STG.E.128 [R2.64+0x40], R24 ;  /* 0x0000401802007986 */ /* 0x0025e8000c101d18 */
[----:B------:R2:W-:Y:S02]  /*97b0*/  STG.E.128 [R2.64+0x80], R16 ;  /* 0x0000801002007986 */ /* 0x0005e4000c101d18 */
.L_x_758:
[----:B------:R-:W-:Y:S05]  /*97c0*/  BSYNC B0 ;  /* 0x0000000000007941 */ /* 0x000fea0003800000 */
.L_x_757:
        /* <DEDUP_REMOVED lines=11> */
[----:B------:R-:W-:Y:S04]  /*9880*/  STG.E.128 [R2.64], R28 ;  /* 0x0000001c02007986 */ /* 0x000fe8000c101d18 */
[----:B----4-:R-:W-:Y:S04]  /*9890*/  STG.E.128 [R2.64+0x40], R20 ;  /* 0x0000401402007986 */ /* 0x010fe8000c101d18 */
[----:B-1----:R-:W-:Y:S01]  /*98a0*/  STG.E.128 [R2.64+0x80], R36 ;  /* 0x0000802402007986 */ /* 0x002fe2000c101d18 */
[----:B------:R-:W-:Y:S05]  /*98b0*/  EXIT ;  /* 0x000000000000794d */ /* 0x000fea0003800000 */
.L_x_744:
[----:B------:R-:W1:Y:S01]  /*98c0*/  LDC.U8 R5, c[0x0][0x329] ;  /* 0x0000ca40ff057b82 */ /* 0x000e620000000000 */
[----:B------:R-:W-:Y:S01]  /*98d0*/  ISETP.NE.AND P4, PT, R119, -0x1, PT ;  /* 0xffffffff7700780c */ /* 0x000fe20003f85270 */
[----:B------:R-:W-:Y:S01]  /*98e0*/  BSSY B0, `(.L_x_759) ;  /* 0x000003f000007945 */ /* 0x000fe20003800000 */
[----:B------:R-:W-:-:S02]  /*98f0*/  LEA.HI R21, R21, R82, RZ, 0x2 ;  /* 0x0000005215157211 */ /* 0x000fc400078f10ff */
[----:B------:R-:W-:-:S03]  /*9900*/  IADD3 R122, -R83, R122, RZ ;  /* 0x0000007a537a7210 */ /* 0x000fc60007ffe1ff */
[----:B------:R-:W2:Y:S06]  /*9910*/  LDC.U8 R3, c[0x0][0x328] ;  /* 0x0000ca00ff037b82 */ /* 0x000eac0000000000 */
[----:B------:R-:W-:-:S04]  /*9920*/  @P4 IMAD.WIDE.U32 R6, R119, c[0x0][0x1e8], RZ ;  /* 0x00007a0077064a25 */ /* 0x000fc800078e00ff */
[----:B------:R-:W-:Y:S01]  /*9930*/  @P4 IMAD R0, R119, c[0x0][0x1ec], R7 ;  /* 0x00007b0077004a24 */ /* 0x000fe200078e0207 */
[----:B------:R-:W-:Y:S01]  /*9940*/  LOP3.LUT R7, R21, 0x1ffffffc, RZ, 0xc0, !PT ;  /* 0x1ffffffc15077812 */ /* 0x000fe200078ec0ff */
[----:B------:R-:W-:Y:S02]  /*9950*/  @P4 IMAD.MOV.U32 R4, RZ, RZ, R6 ;  /* 0x000000ffff044224 */ /* 0x000fe400078e0006 */
[----:B------:R-:W-:Y:S01]  /*9960*/  @!P4 IMAD.WIDE.U32 R8, R2, c[0x0][0x1e0], RZ ;  /* 0x000078000208ca25 */ /* 0x000fe200078e00ff */
[----:B------:R-:W-:Y:S02]  /*9970*/  IADD3 R7, -R7, R82, RZ ;  /* 0x0000005207077210 */ /* 0x000fe40007ffe1ff */
[----:B-1----:R-:W-:Y:S01]  /*9980*/  ISETP.NE.AND P3, PT, R5, RZ, PT ;  /* 0x000000ff0500720c */ /* 0x002fe20003f65270 */
[----:B------:R-:W-:Y:S02]  /*9990*/  @!P4 IMAD.MOV.U32 R4, RZ, RZ, R8 ;  /* 0x000000ffff04c224 */ /* 0x000fe400078e0008 */
[----:B------:R-:W-:Y:S01]  /*99a0*/  IMAD.SHL.U32 R7, R7, 0x8, RZ ;  /* 0x0000000807077824 */ /* 0x000fe200078e00ff */
[----:B--2---:R-:W-:-:S04]  /*99b0*/  ISETP.NE.AND P2, PT, R3, RZ, PT ;  /* 0x000000ff0300720c */ /* 0x004fc80003f45270 */
[----:B------:R-:W-:-:S05]  /*99c0*/  ISETP.EQ.AND P2, PT, R5, RZ, P2 ;  /* 0x000000ff0500720c */ /* 0x000fca0001742270 */
[----:B------:R-:W-:Y:S01]  /*99d0*/  @!P3 ISETP.NE.AND P1, PT, R3, RZ, PT ;  /* 0x000000ff0300b20c */ /* 0x000fe20003f25270 */
[----:B------:R-:W-:Y:S01]  /*99e0*/  @P3 IMAD.MOV.U32 R6, RZ, RZ, c[0x0][0x210] ;  /* 0x00008400ff063624 */ /* 0x000fe200078e00ff */
[----:B------:R-:W-:Y:S01]  /*99f0*/  @!P4 SHF.R.S32.HI R5, RZ, 0x1f, R2 ;  /* 0x0000001fff05c819 */ /* 0x000fe20000011402 */
[----:B------:R-:W-:Y:S01]  /*9a00*/  @!P3 IMAD.MOV.U32 R3, RZ, RZ, c[0x0][0x214] ;  /* 0x00008500ff03b624 */ /* 0x000fe200078e00ff */
[----:B------:R-:W-:Y:S01]  /*9a10*/  ISETP.NE.OR P0, PT, R119, -0x1, !P2 ;  /* 0xffffffff7700780c */ /* 0x000fe20005705670 */
[----:B------:R-:W-:Y:S02]  /*9a20*/  @P3 IMAD R6, R6, c[0x0][0x214], RZ ;  /* 0x0000850006063a24 */ /* 0x000fe400078e02ff */
[----:B------:R-:W-:Y:S01]  /*9a30*/  @!P4 IMAD R5, R5, c[0x0][0x1e0], RZ ;  /* 0x000078000505ca24 */ /* 0x000fe200078e02ff */
[----:B------:R-:W-:Y:S02]  /*9a40*/  @!P3 SEL R6, R3, c[0x0][0x234], !P1 ;  /* 0x00008d000306ba07 */ /* 0x000fe40004800000 */
[----:B------:R-:W-:Y:S01]  /*9a50*/  @P3 MOV R3, 0x1 ;  /* 0x0000000100033802 */ /* 0x000fe20000000f00 */
[----:B------:R-:W-:Y:S01]  /*9a60*/  @!P4 IMAD R5, R2, c[0x0][0x1e4], R5 ;  /* 0x000079000205ca24 */ /* 0x000fe200078e0205 */
[----:B------:R-:W-:Y:S01]  /*9a70*/  IADD3 R8, P1, R7, R4, RZ ;  /* 0x0000000407087210 */ /* 0x000fe20007f3e0ff */
[----:B------:R-:W-:Y:S01]  /*9a80*/  @!P3 IMAD R3, R6, c[0x0][0x1c0], RZ ;  /* 0x000070000603ba24 */ /* 0x000fe200078e02ff */
[----:B------:R-:W-:Y:S01]  /*9a90*/  @!P2 CS2R R10, SRZ ;  /* 0x00000000000aa805 */ /* 0x000fe2000001ff00 */
[----:B------:R-:W-:Y:S01]  /*9aa0*/  @!P4 IMAD.IADD R0, R9, 0x1, R5 ;  /* 0x000000010900c824 */ /* 0x000fe200078e0205 */
[----:B------:R-:W-:Y:S01]  /*9ab0*/  SHF.R.S32.HI R4, RZ, 0x1f, R15 ;  /* 0x0000001fff047819 */ /* 0x000fe2000001140f */
[----:B------:R-:W-:-:S02]  /*9ac0*/  @!P0 IMAD R119, R2, c[0x0][0x214], RZ ;  /* 0x0000850002778a24 */ /* 0x000fc400078e02ff */
[----:B------:R-:W-:Y:S01]  /*9ad0*/  IMAD R3, R2, R3, RZ ;  /* 0x0000000302037224 */ /* 0x000fe200078e02ff */
[----:B------:R-:W-:Y:S01]  /*9ae0*/  SHF.R.S32.HI R2, RZ, 0x2, R21 ;  /* 0x00000002ff027819 */ /* 0x000fe20000011415 */
[--C-:B------:R-:W-:Y:S01]  /*9af0*/  @P2 IMAD.MOV.U32 R10, RZ, RZ, R119.reuse ;  /* 0x000000ffff0a2224 */ /* 0x100fe200078e0077 */
[----:B------:R-:W-:Y:S01]  /*9b00*/  LEA.HI.X.SX32 R9, R7, R0, 0x1, P1 ;  /* 0x0000000007097211 */ /* 0x000fe200008f0eff */
[----:B------:R-:W-:Y:S01]  /*9b10*/  @P3 IMAD.MOV.U32 R0, RZ, RZ, c[0x0][0x210] ;  /* 0x00008400ff003624 */ /* 0x000fe200078e00ff */
[----:B------:R-:W-:Y:S01]  /*9b20*/  SEL R3, R3, RZ, !P2 ;  /* 0x000000ff03037207 */ /* 0x000fe20005000000 */
[----:B------:R-:W-:Y:S01]  /*9b30*/  @!P3 IMAD.MOV.U32 R0, RZ, RZ, 0x1 ;  /* 0x00000001ff00b424 */ /* 0x000fe200078e00ff */
[----:B------:R-:W-:Y:S01]  /*9b40*/  @P2 SHF.R.S32.HI R11, RZ, 0x1f, R119 ;  /* 0x0000001fff0b2819 */ /* 0x000fe20000011477 */
[----:B------:R-:W-:Y:S01]  /*9b50*/  IMAD R4, R4, c[0x0][0x1f0], RZ ;  /* 0x00007c0004047a24 */ /* 0x000fe200078e02ff */
[----:B------:R-:W-:Y:S01]  /*9b60*/  ISETP.GE.AND P2, PT, R2, R122, PT ;  /* 0x0000007a0200720c */ /* 0x000fe20003f46270 */
[----:B------:R-:W-:-:S02]  /*9b70*/  IMAD R83, R83, R0, RZ ;  /* 0x0000000053537224 */ /* 0x000fc400078e02ff */
[C---:B------:R-:W-:Y:S01]  /*9b80*/  IMAD R6, R15.reuse, R6, R3 ;  /* 0x000000060f067224 */ /* 0x040fe200078e0203 */
[----:B------:R-:W-:Y:S01]  /*9b90*/  SHF.R.S32.HI R3, RZ, 0x1f, R2 ;  /* 0x0000001fff037819 */ /* 0x000fe20000011402 */
[C---:B------:R-:W-:Y:S01]  /*9ba0*/  IMAD R4, R15.reuse, c[0x0][0x1f4], R4 ;  /* 0x00007d000f047a24 */ /* 0x040fe200078e0204 */
[----:B------:R-:W-:Y:S01]  /*9bb0*/  SHF.R.S32.HI R5, RZ, 0x1f, R83 ;  /* 0x0000001fff057819 */ /* 0x000fe20000011453 */
[----:B------:R-:W-:Y:S01]  /*9bc0*/  IMAD.WIDE.U32 R8, R15, c[0x0][0x1f0], R8 ;  /* 0x00007c000f087a25 */ /* 0x000fe200078e0008 */
[--C-:B------:R-:W-:Y:S02]  /*9bd0*/  IADD3 R83, P1, P0, R83, R10, R6.reuse ;  /* 0x0000000a53537210 */ /* 0x100fe4000783e006 */
[----:B------:R-:W-:Y:S01]  /*9be0*/  SHF.R.S32.HI R10, RZ, 0x1f, R6 ;  /* 0x0000001fff0a7819 */ /* 0x000fe20000011406 */
[----:B------:R-:W-:Y:S01]  /*9bf0*/  IMAD.WIDE R80, R80, 0x40, R2 ;  /* 0x0000004050507825 */ /* 0x000fe200078e0202 */
[----:B------:R-:W-:Y:S02]  /*9c00*/  IADD3 R13, R4, R9, RZ ;  /* 0x00000009040d7210 */ /* 0x000fe40007ffe0ff */
        /* <DEDUP_REMOVED lines=12> */
.L_x_760:
[----:B------:R-:W-:Y:S05]  /*9cd0*/  BSYNC B0 ;  /* 0x0000000000007941 */ /* 0x000fea0003800000 */
.L_x_759:
[----:B------:R-:W-:Y:S01]  /*9ce0*/  IADD3 R5, R2, 0x20, RZ ;  /* 0x0000002002057810 */ /* 0x000fe20007ffe0ff */
[----:B------:R-:W-:Y:S03]  /*9cf0*/  BSSY B0, `(.L_x_761) ;  /* 0x000000f000007945 */ /* 0x000fe60003800000 */
[----:B------:R-:W-:-:S13]  /*9d00*/  ISETP.GE.AND P0, PT, R5, R122, PT ;  /* 0x0000007a0500720c */ /* 0x000fda0003f06270 */
[----:B------:R-:W-:Y:S05]  /*9d10*/  @P0 BRA `(.L_x_762) ;  /* 0x000000c000000947 */ /* 0x000fea0003800000 */
[----:B------:R-:W-:Y:S02]  /*9d20*/  IADD3 R4, P0, R80, 0x20, RZ ;  /* 0x0000002050047810 */ /* 0x000fe40007f1e0ff */
[----:B------:R-:W-:Y:S02]  /*9d30*/  MOV R9, R13 ;  /* 0x0000000d00097202 */ /* 0x000fe40000000f00 */
[----:B------:R-:W-:-:S03]  /*9d40*/  IADD3.X R7, RZ, R81, RZ, P0, !PT ;  /* 0x00000051ff077210 */ /* 0x000fc600007fe4ff */
        /* <DEDUP_REMOVED lines=9> */
.L_x_762:
[----:B------:R-:W-:Y:S05]  /*9de0*/  BSYNC B0 ;  /* 0x0000000000007941 */ /* 0x000fea0003800000 */
.L_x_761:
        /* <DEDUP_REMOVED lines=12> */
[----:B------:R-:W-:-:S03]  /*9eb0*/  IMAD.MOV.U32 R5, RZ, RZ, 0x7f800000 ;  /* 0x7f800000ff057424 */ /* 0x000fc600078e00ff */
[----:B------:R-:W-:-:S04]  /*9ec0*/  IADD3 R83, P0, R0, R83, RZ ;  /* 0x0000005300537210 */ /* 0x000fc80007f1e0ff */
[----:B------:R-:W-:Y:S02]  /*9ed0*/  LEA.HI.X.SX32 R0, R0, R10, 0x1, P0 ;  /* 0x0000000a00007211 */ /* 0x000fe400000f0eff */
[----:B------:R-:W-:-:S04]  /*9ee0*/  LEA R2, P0, R83, c[0x0][0x200], 0x2 ;  /* 0x0000800053027a11 */ /* 0x000fc800078010ff */
[----:B--2---:R-:W-:-:S05]  /*9ef0*/  LEA.HI.X R3, R83, c[0x0][0x204], R0, 0x2, P0 ;  /* 0x0000810053037a11 */ /* 0x004fca00000f1400 */
[----:B------:R-:W-:Y:S01]  /*9f00*/  STG.E [R2.64], R5 ;  /* 0x0000000502007986 */ /* 0x000fe2000c101918 */
[----:B------:R-:W-:Y:S05]  /*9f10*/  EXIT ;  /* 0x000000000000794d */ /* 0x000fea0003800000 */
.L_x_763:
        /* <DEDUP_REMOVED lines=14> */
.L_x_999:


//--------------------- .text._ZN5flash16flash_fwd_kernelI23Flash_fwd_kernel_traitsILi96ELi64ELi64ELi4ELb0ELb0EN7cutlass6half_tE19Flash_kernel_traitsILi96ELi64ELi64ELi4ES3_EELb0ELb1ELb0ELb0ELb0ELb1ELb1ELb0EEEvNS_16Flash_fwd_paramsE --------------------------
	.section	.text._ZN5flash16flash_fwd_kernelI23Flash_fwd_kernel_traitsILi96ELi64ELi64ELi4ELb0ELb0EN7cutlass6half_tE19Flash_kernel_traitsILi96ELi64ELi64ELi4ES3_EELb0ELb1ELb0ELb0ELb0ELb1ELb1ELb0EEEvNS_16Flash_fwd_paramsE,"ax",@progbits
	.sectioninfo	@"SHI_REGISTERS=168"
	.align	128
        .global         _ZN5flash16flash_fwd_kernelI23Flash_fwd_kernel_traitsILi96ELi64ELi64ELi4ELb0ELb0EN7cutlass6half_tE19Flash_kernel_traitsILi96ELi64ELi64ELi4ES3_EELb0ELb1ELb0ELb0ELb0ELb1ELb1ELb0EEEvNS_16Flash_fwd_paramsE
        .type           _ZN5flash16flash_fwd_kernelI23Flash_fwd_kernel_traitsILi96ELi64ELi64ELi4ELb0ELb0EN7cutlass6half_tE19Flash_kernel_traitsILi96ELi64ELi64ELi4ES3_EELb0ELb1ELb0ELb0ELb0ELb1ELb1ELb0EEEvNS_16Flash_fwd_paramsE,@function
        .size           _ZN5flash16flash_fwd_kernelI23Flash_fwd_kernel_traitsILi96ELi64ELi64ELi4ELb0ELb0EN7cutlass6half_tE19Flash_kernel_traitsILi96ELi64ELi64ELi4ES3_EELb0ELb1ELb0ELb0ELb0ELb1ELb1ELb0EEEvNS_16Flash_fwd_paramsE,(.L_x_1000 - _ZN5flash16flash_fwd_kernelI23Flash_fwd_kernel_traitsILi96ELi64ELi64ELi4ELb0ELb0EN7cutlass6half_tE19Flash_kernel_traitsILi96ELi64ELi64ELi4ES3_EELb0ELb1ELb0ELb0ELb0ELb1ELb1ELb0EEEvNS_16Flash_fwd_paramsE)
        .other          _ZN5flash16flash_fwd_kernelI23Flash_fwd_kernel_traitsILi96ELi64ELi64ELi4ELb0ELb0EN7cutlass6half_tE19Flash_kernel_traitsILi96ELi64ELi64ELi4ES3_EELb0ELb1ELb0ELb0ELb0ELb1ELb1ELb0EEEvNS_16Flash_fwd_paramsE,@"STO_CUDA_ENTRY STV_DEFAULT"
_ZN5flash16flash_fwd_kernelI23Flash_fwd_kernel_traitsILi96ELi64ELi64ELi4ELb0ELb0EN7cutlass6half_tE19Flash_kernel_traitsILi96ELi64ELi64ELi4ES3_EELb0ELb1ELb0ELb0ELb0ELb1ELb1ELb0EEEvNS_16Flash_fwd_paramsE:
.text._ZN5flash16flash_fwd_kernelI23Flash_fwd_kernel_traitsILi96ELi64ELi64ELi4ELb0ELb0EN7cutlass6half_tE19Flash_kernel_traitsILi96ELi64ELi64ELi4ES3_EELb0ELb1ELb0ELb0ELb0ELb1ELb1ELb0EEEvNS_16Flash_fwd_paramsE:
        /* <DEDUP_REMOVED lines=33> */
.L_x_764:
[----:B-1-34-:R-:W-:Y:S02]  /*0210*/  MOV R4, c[0x0][0x218] ;  /* 0x0000860000047a02 */ /* 0x01afe40000000f00 */
.L_x_765:
        /* <DEDUP_REMOVED lines=49> */
.L_x_767:
[----:B------:R-:W-:Y:S01]  /*0530*/  IABS R5, c[0x0][0x1c8] ;  /* 0x0000720000057a13 */ /* 0x000fe20000000000 */
[----:B------:R-:W-:-:S03]  /*0540*/  @P0 IMAD.IADD R7, R2, 0x1, R7 ;  /* 0x0000000102070824 */ /* 0x000fc600078e0207 */
[----:B------:R-:W1:Y:S01]  /*0550*/  I2F.RP R6, R5 ;  /* 0x0000000500067306 */ /* 0x000e620000209400 */
[----:B------:R-:W-:-:S04]  /*0560*/  @P0 IMAD.WIDE.U32 R16, R7, c[0x0][0x1a0], RZ ;  /* 0x0000680007100a25 */ /* 0x000fc800078e00ff */
[----:B------:R-:W-:-:S03]  /*0570*/  @P0 IMAD R7, R7, c[0x0][0x1a4], R17 ;  /* 0x0000690007070a24 */ /* 0x000fc600078e0211 */
        /* <DEDUP_REMOVED lines=17> */
[----:B------:R-:W-:Y:S02]  /*0690*/  ISETP.GE.U32.AND P3, PT, R4, R5, PT ;  /* 0x000000050400720c */ /* 0x000fe40003f66070 */
[----:B------:R-:W-:-:S11]  /*06a0*/  SHF.R.S32.HI R5, RZ, 0x1f, R18 ;  /* 0x0000001fff057819 */ /* 0x000fd60000011412 */
        /* <DEDUP_REMOVED lines=14> */
.L_x_768:
[----:B------:R-:W-:Y:S01]  /*0790*/  SHF.R.S32.HI R8, RZ, 0x1f, R93 ;  /* 0x0000001fff087819 */ /* 0x000fe2000001145d */
[----:B------:R-:W-:Y:S01]  /*07a0*/  IMAD.IADD R113, R119, 0x1, -R100 ;  /* 0x0000000177717824 */ /* 0x000fe200078e0a64 */
[----:B------:R-:W-:Y:S01]  /*07b0*/  IADD3 R99, R84, -0x1, RZ ;  /* 0xffffffff54637810 */ /* 0x000fe20007ffe0ff */
[----:B------:R-:W-:Y:S01]  /*07c0*/  IMAD R5, R5, c[0x0][0x1a8], RZ ;  /* 0x00006a0005057a24 */ /* 0x000fe200078e02ff */
[CC--:B------:R-:W-:Y:S01]  /*07d0*/  LEA.HI R117, R8.reuse, R93.reuse, RZ, 0x2 ;  /* 0x0000005d08757211 */ /* 0x0c0fe200078f10ff */
[----:B------:R-:W-:Y:S01]  /*07e0*/  IMAD.MOV.U32 R87, RZ, RZ, c[0x0][0x198] ;  /* 0x00006600ff577624 */ /* 0x000fe200078e00ff */
[-C--:B------:R-:W-:Y:S01]  /*07f0*/  LEA.HI R9, R8, R93.reuse, RZ, 0x4 ;  /* 0x0000005d08097211 */ /* 0x080fe200078f20ff */
[----:B------:R-:W-:Y:S01]  /*0800*/  IMAD R3, R99, -0x40, R94 ;  /* 0xffffffc063037824 */ /* 0x000fe200078e025e */
[----:B------:R-:W-:Y:S01]  /*0810*/  LOP3.LUT R130, R117, 0xfffffffc, RZ, 0xc0, !PT ;  /* 0xfffffffc75827812 */ /* 0x000fe200078ec0ff */
[----:B------:R-:W-:Y:S01]  /*0820*/  IMAD R14, R18, c[0x0][0x1ac], R5 ;  /* 0x00006b00120e7a24 */ /* 0x000fe200078e0205 */
[----:B------:R-:W-:Y:S01]  /*0830*/  SHF.R.S32.HI R6, RZ, 0x4, R9 ;  /* 0x00000004ff067819 */ /* 0x000fe20000011409 */
[----:B------:R-:W-:Y:S01]  /*0840*/  IMAD.MOV.U32 R114, RZ, RZ, 0x6 ;  /* 0x00000006ff727424 */ /* 0x000fe200078e00ff */
[----:B------:R-:W-:Y:S01]  /*0850*/  SHF.R.S32.HI R128, RZ, 0x2, R117 ;  /* 0x00000002ff807819 */ /* 0x000fe20000011475 */
[----:B------:R-:W-:Y:S01]  /*0860*/  IMAD.IADD R130, R93, 0x1, -R130 ;  /* 0x000000015d827824 */ /* 0x000fe200078e0a82 */
[----:B------:R-:W-:Y:S01]  /*0870*/  LEA.HI R0, R8, R93, RZ, 0x3 ;  /* 0x0000005d08007211 */ /* 0x000fe200078f18ff */
[----:B------:R-:W-:Y:S01]  /*0880*/  IMAD.SHL.U32 R115, R87, 0x40, RZ ;  /* 0x0000004057737824 */ /* 0x000fe200078e00ff */
[----:B------:R-:W-:Y:S01]  /*0890*/  LEA.HI R11, R9, R6, RZ, 0x1 ;  /* 0x00000006090b7211 */ /* 0x000fe200078f08ff */
[----:B------:R-:W-:Y:S01]  /*08a0*/  IMAD.SHL.U32 R130, R130, 0x8, RZ ;  /* 0x0000000882827824 */ /* 0x000fe200078e00ff */
[----:B------:R-:W-:-:S02]  /*08b0*/  SHF.R.S32.HI R129, RZ, 0x1f, R128 ;  /* 0x0000001fff817819 */ /* 0x000fc40000011480 */
[C---:B------:R-:W-:Y:S02]  /*08c0*/  IADD3 R118, R128.reuse, 0x20, RZ ;  /* 0x0000002080767810 */ /* 0x040fe40007ffe0ff */
[----:B------:R-:W-:Y:S01]  /*08d0*/  SHF.R.S32.HI R131, RZ, 0x1f, R130 ;  /* 0x0000001fff837819 */ /* 0x000fe20000011482 */
[----:B------:R-:W-:Y:S01]  /*08e0*/  IMAD.WIDE R136, R137, 0x40, R128 ;  /* 0x0000004089887825 */ /* 0x000fe200078e0280 */
[----:B------:R-:W-:Y:S02]  /*08f0*/  SHF.R.S32.HI R4, RZ, 0x3, R0 ;  /* 0x00000003ff047819 */ /* 0x000fe40000011400 */
[----:B------:R-:W-:Y:S01]  /*0900*/  LOP3.LUT R11, R11, 0xfffffffe, RZ, 0xc0, !PT ;  /* 0xfffffffe0b0b7812 */ /* 0x000fe200078ec0ff */
[C---:B------:R-:W-:Y:S01]  /*0910*/  IMAD.WIDE.U32 R22, R128.reuse, c[0x0][0x198], R130 ;  /* 0x0000660080167a25 */ /* 0x040fe200078e0082 */
[----:B------:R-:W-:Y:S02]  /*0920*/  LOP3.LUT R2, R9, 0xfffffff0, RZ, 0xc0, !PT ;  /* 0xfffffff009027812 */ /* 0x000fe400078ec0ff */
[CC--:B------:R-:W-:Y:S01]  /*0930*/  ISETP.GE.AND P6, PT, R128.reuse, R3.reuse, PT ;  /* 0x000000038000720c */ /* 0x0c0fe20003fc6270 */
[----:B------:R-:W-:Y:S01]  /*0940*/  IMAD R9, R129, c[0x0][0x198], RZ ;  /* 0x0000660081097a24 */ /* 0x000fe200078e02ff */
[-C--:B------:R-:W-:Y:S01]  /*0950*/  ISETP.GE.AND P4, PT, R128, R3.reuse, PT ;  /* 0x000000038000720c */ /* 0x080fe20003f86270 */
[----:B------:R-:W-:Y:S01]  /*0960*/  IMAD.IADD R11, R6, 0x1, -R11 ;  /* 0x00000001060b7824 */ /* 0x000fe200078e0a0b */
[-C--:B------:R-:W-:Y:S01]  /*0970*/  ISETP.GE.AND P5, PT, R118, R3.reuse, PT ;  /* 0x000000037600720c */ /* 0x080fe20003fa6270 */
[----:B------:R-:W-:Y:S01]  /*0980*/  IMAD R6, R128, c[0x0][0x19c], R9 ;  /* 0x0000670080067a24 */ /* 0x000fe200078e0209 */
[----:B------:R-:W-:Y:S01]  /*0990*/  ISETP.GE.AND P3, PT, R118, R3, PT ;  /* 0x000000037600720c */ /* 0x000fe20003f66270 */
[----:B------:R-:W-:Y:S01]  /*09a0*/  IMAD.SHL.U32 R3, R4, 0x40, RZ ;  /* 0x0000004004037824 */ /* 0x000fe200078e00ff */
[----:B------:R-:W-:Y:S01]  /*09b0*/  IADD3 R120, P0, R120, R22, RZ ;  /* 0x0000001678787210 */ /* 0x000fe20007f1e0ff */
[----:B------:R-:W-:Y:S01]  /*09c0*/  IMAD.IADD R17, R93, 0x1, -R2 ;  /* 0x000000015d117824 */ /* 0x000fe200078e0a02 */
[----:B------:R-:W-:Y:S01]  /*09d0*/  LOP3.LUT R0, R0, 0xfffffff8, RZ, 0xc0, !PT ;  /* 0xfffffff800007812 */ /* 0x000fe200078ec0ff */
[----:B------:R-:W-:Y:S01]  /*09e0*/  IMAD.SHL.U32 R4, R4, 0x8, RZ ;  /* 0x0000000804047824 */ /* 0x000fe200078e00ff */
[----:B------:R-:W-:-:S02]  /*09f0*/  LOP3.LUT R3, R3, 0xc0, RZ, 0xc0, !PT ;  /* 0x000000c003037812 */ /* 0x000fc400078ec0ff */
[----:B------:R-:W-:Y:S01]  /*0a00*/  IADD3.X R121, R13, R23, R6, P0, !PT ;  /* 0x000000170d797210 */ /* 0x000fe200007fe406 */
[----:B------:R-:W-:Y:S01]  /*0a10*/  IMAD.IADD R5, R93, 0x1, -R0 ;  /* 0x000000015d057824 */ /* 0x000fe200078e0a00 */
[----:B------:R-:W-:Y:S01]  /*0a20*/  IADD3 R20, P1, R130, R20, RZ ;  /* 0x0000001482147210 */ /* 0x000fe20007f3e0ff */
[----:B------:R-:W-:Y:S01]  /*0a30*/  IMAD R13, R129, c[0x0][0x1a0], RZ ;  /* 0x00006800810d7a24 */ /* 0x000fe200078e02ff */
[----:B------:R-:W-:Y:S01]  /*0a40*/  ISETP.GE.AND P0, PT, R118, R113, PT ;  /* 0x000000717600720c */ /* 0x000fe20003f06270 */
[C---:B------:R-:W-:Y:S01]  /*0a50*/  IMAD.WIDE.U32 R22, R128.reuse, c[0x0][0x1a0], R130 ;  /* 0x0000680080167a25 */ /* 0x040fe200078e0082 */
[----:B------:R-:W-:Y:S02]  /*0a60*/  LOP3.LUT R19, R3, 0x18, R130, 0xf8, !PT ;  /* 0x0000001803137812 */ /* 0x000fe400078ef882 */
[----:B------:R-:W-:Y:S01]  /*0a70*/  SHF.R.U32.HI R2, RZ, 0x3, R3 ;  /* 0x00000003ff027819 */ /* 0x000fe20000011603 */
[----:B------:R-:W-:Y:S01]  /*0a80*/  IMAD.X R21, R131, 0x1, R15, P1 ;  /* 0x0000000183157824 */ /* 0x000fe200008e060f */
[----:B------:R-:W-:Y:S01]  /*0a90*/  LEA.HI R3, R17, R17, RZ, 0x1 ;  /* 0x0000001111037211 */ /* 0x000fe200078f08ff */
[C---:B------:R-:W-:Y:S01]  /*0aa0*/  IMAD R6, R128.reuse, c[0x0][0x1a4], R13 ;  /* 0x0000690080067a24 */ /* 0x040fe200078e020d */
[----:B------:R-:W-:Y:S01]  /*0ab0*/  ISETP.GE.AND P1, PT, R128, R113, PT ;  /* 0x000000718000720c */ /* 0x000fe20003f26270 */
[----:B------:R-:W-:Y:S01]  /*0ac0*/  IMAD.WIDE.U32 R120, R96, c[0x0][0x1b0], R120 ;  /* 0x00006c0060787a25 */ /* 0x000fe200078e0078 */
[----:B------:R-:W-:-:S02]  /*0ad0*/  LOP3.LUT R86, R3, 0x7fffffe, RZ, 0xc0, !PT ;  /* 0x07fffffe03567812 */ /* 0x000fc400078ec0ff */
[----:B------:R-:W-:Y:S01]  /*0ae0*/  SHF.R.S32.HI R10, RZ, 0x1f, R17 ;  /* 0x0000001fff0a7819 */ /* 0x000fe20000011411 */
[----:B------:R-:W-:Y:S01]  /*0af0*/  IMAD.MOV.U32 R124, RZ, RZ, R120 ;  /* 0x000000ffff7c7224 */ /* 0x000fe200078e0078 */
[----:B------:R-:W-:Y:S01]  /*0b00*/  LEA.HI R117, R117, R128, RZ, 0x1 ;  /* 0x0000008075757211 */ /* 0x000fe200078f08ff */
[----:B------:R-:W-:Y:S01]  /*0b10*/  IMAD.IADD R86, R17, 0x1, -R86 ;  /* 0x0000000111567824 */ /* 0x000fe200078e0a56 */
[----:B------:R-:W-:Y:S02]  /*0b20*/  LEA.HI R0, R5, R5, RZ, 0x1 ;  /* 0x0000000505007211 */ /* 0x000fe400078f08ff */
[----:B------:R-:W-:Y:S02]  /*0b30*/  IADD3 R16, P2, R16, R22, RZ ;  /* 0x0000001610107210 */ /* 0x000fe40007f5e0ff */
[----:B------:R-:W-:Y:S02]  /*0b40*/  LEA.HI R9, R10, R17, RZ, 0x3 ;  /* 0x000000110a097211 */ /* 0x000fe400078f18ff */
[----:B------:R-:W-:-:S02]  /*0b50*/  LEA.HI R95, R8, R93, RZ, 0x5 ;  /* 0x0000005d085f7211 */ /* 0x000fc400078f28ff */
[----:B------:R-:W-:Y:S01]  /*0b60*/  LOP3.LUT R2, R19, R2, RZ, 0x3c, !PT ;  /* 0x0000000213027212 */ /* 0x000fe200078e3cff */
[----:B------:R-:W-:Y:S01]  /*0b70*/  IMAD.WIDE.U32 R18, R18, c[0x0][0x1a8], R20 ;  /* 0x00006a0012127a25 */ /* 0x000fe200078e0014 */
[----:B------:R-:W-:Y:S02]  /*0b80*/  LOP3.LUT R117, R117, 0x7fffffe, RZ, 0xc0, !PT ;  /* 0x07fffffe75757812 */ /* 0x000fe400078ec0ff */
[----:B------:R-:W-:Y:S01]  /*0b90*/  IADD3.X R17, R7, R23, R6, P2, !PT ;  /* 0x0000001707117210 */ /* 0x000fe200017fe406 */
[----:B------:R-:W-:Y:S01]  /*0ba0*/  IMAD.IADD R15, R19, 0x1, R14 ;  /* 0x00000001130f7824 */ /* 0x000fe200078e020e */
[----:B------:R-:W-:Y:S01]  /*0bb0*/  LOP3.LUT R8, R0, 0x7fffffe, RZ, 0xc0, !PT ;  /* 0x07fffffe00087812 */ /* 0x000fe200078ec0ff */
[----:B------:R-:W-:Y:S01]  /*0bc0*/  IMAD.IADD R117, R128, 0x1, -R117 ;  /* 0x0000000180757824 */ /* 0x000fe200078e0a75 */
[----:B------:R-:W-:Y:S01]  /*0bd0*/  @!P0 IADD3 R12, P2, R136, 0x20, RZ ;  /* 0x00000020880c8810 */ /* 0x000fe20007f5e0ff */
[----:B------:R-:W-:Y:S01]  /*0be0*/  @!P1 IMAD.MOV.U32 R14, RZ, RZ, R18 ;  /* 0x000000ffff0e9224 */ /* 0x000fe200078e0012 */
[----:B------:R-:W-:Y:S01]  /*0bf0*/  SHF.R.S32.HI R98, RZ, 0x5, R95 ;  /* 0x00000005ff627819 */ /* 0x000fe2000001145f */
[----:B------:R-:W-:Y:S01]  /*0c00*/  IMAD.IADD R8, R5, 0x1, -R8 ;  /* 0x0000000105087824 */ /* 0x000fe200078e0a08 */
[----:B------:R-:W-:Y:S01]  /*0c10*/  SHF.R.S32.HI R123, RZ, 0x1f, R96 ;  /* 0x0000001fff7b7819 */ /* 0x000fe20000011460 */
[----:B------:R-:W-:Y:S01]  /*0c20*/  @!P0 IMAD.X R7, RZ, RZ, R137, P2 ;  /* 0x000000ffff078224 */ /* 0x000fe200010e0689 */
[----:B------:R-:W-:Y:S01]  /*0c30*/  SHF.L.U64.HI R114, R87, R114, c[0x0][0x19c] ;  /* 0x0000670057727619 */ /* 0x000fe20000010272 */
[----:B------:R-:W-:Y:S01]  /*0c40*/  @!P1 IMAD R5, R137, c[0x0][0x190], RZ ;  /* 0x0000640089059a24 */ /* 0x000fe200078e02ff */
[----:B------:R-:W-:Y:S01]  /*0c50*/  SHF.R.S32.HI R0, RZ, 0x1, R0 ;  /* 0x00000001ff007819 */ /* 0x000fe20000011400 */
[----:B------:R-:W-:Y:S01]  /*0c60*/  IMAD R117, R98, 0x8, R117 ;  /* 0x0000000862757824 */ /* 0x000fe200078e0275 */
[----:B------:R-:W-:Y:S01]  /*0c70*/  SHF.R.S32.HI R10, RZ, 0x1f, R99 ;  /* 0x0000001fff0a7819 */ /* 0x000fe20000011463 */
[----:B------:R-:W-:-:S02]  /*0c80*/  @!P0 IMAD.MOV.U32 R19, RZ, RZ, R15 ;  /* 0x000000ffff138224 */ /* 0x000fc400078e000f */
[----:B------:R-:W-:Y:S02]  /*0c90*/  @!P0 IMAD R7, R7, c[0x0][0x190], RZ ;  /* 0x0000640007078a24 */ /* 0x000fe400078e02ff */
[C---:B------:R-:W-:Y:S02]  /*0ca0*/  @!P1 IMAD R5, R136.reuse, c[0x0][0x194], R5 ;  /* 0x0000650088059a24 */ /* 0x040fe400078e0205 */
[----:B------:R-:W-:-:S04]  /*0cb0*/  @!P1 IMAD.WIDE.U32 R14, R136, c[0x0][0x190], R14 ;  /* 0x00006400880e9a25 */ /* 0x000fc800078e000e */
[----:B------:R-:W-:Y:S01]  /*0cc0*/  IMAD.U32 R117, R117, 0x20, R2 ;  /* 0x0000002075757824 */ /* 0x000fe200078e0002 */
[----:B------:R-:W-:Y:S01]  /*0cd0*/  @!P1 LEA R6, P2, R14, c[0x0][0x160], 0x1 ;  /* 0x000058000e069a11 */ /* 0x000fe200078408ff */
[C---:B------:R-:W-:Y:S02]  /*0ce0*/  @!P0 IMAD R2, R12.reuse, c[0x0][0x194], R7 ;  /* 0x000065000c028a24 */ /* 0x040fe400078e0207 */
[----:B------:R-:W-:Y:S02]  /*0cf0*/  @!P1 IMAD.IADD R5, R15, 0x1, R5 ;  /* 0x000000010f059824 */ /* 0x000fe400078e0205 */
[----:B------:R-:W-:-:S03]  /*0d00*/  @!P0 IMAD.WIDE.U32 R12, R12, c[0x0][0x190], R18 ;  /* 0x000064000c0c8a25 */ /* 0x000fc600078e0012 */
[----:B------:R-:W-:Y:S01]  /*0d10*/  @!P1 LEA.HI.X R7, R14, c[0x0][0x164], R5, 0x1, P2 ;  /* 0x000059000e079a11 */ /* 0x000fe200010f0c05 */
[----:B------:R-:W-:Y:S01]  /*0d20*/  IMAD R125, R123, c[0x0][0x1b0], RZ ;  /* 0x00006c007b7d7a24 */ /* 0x000fe200078e02ff */
[----:B------:R-:W-:Y:S01]  /*0d30*/  @!P0 LEA R18, P2, R12, c[0x0][0x160], 0x1 ;  /* 0x000058000c128a11 */ /* 0x000fe200078408ff */
[----:B------:R-:W-:Y:S02]  /*0d40*/  @!P0 IMAD.IADD R2, R13, 0x1, R2 ;  /* 0x000000010d028824 */ /* 0x000fe400078e0202 */
[----:B------:R-:W-:Y:S02]  /*0d50*/  IMAD R125, R96, c[0x0][0x1b4], R125 ;  /* 0x00006d00607d7a24 */ /* 0x000fe400078e027d */
[----:B------:R-:W-:Y:S01]  /*0d60*/  IMAD.SHL.U32 R117, R117, 0x2, RZ ;  /* 0x0000000275757824 */ /* 0x000fe200078e00ff */
[----:B------:R-:W-:Y:S01]  /*0d70*/  @!P0 LEA.HI.X R19, R12, c[0x0][0x164], R2, 0x1, P2 ;  /* 0x000059000c138a11 */ /* 0x000fe200010f0c02 */
[----:B------:R-:W-:Y:S02]  /*0d80*/  IMAD.MOV.U32 R2, RZ, RZ, 0x5 ;  /* 0x00000005ff027424 */ /* 0x000fe400078e00ff */
[----:B------:R-:W-:Y:S01]  /*0d90*/  IMAD R15, R114, R99, RZ ;  /* 0x00000063720f7224 */ /* 0x000fe200078e02ff */
[----:B------:R-:W-:Y:S01]  /*0da0*/  @!PT LDS RZ, [RZ] ;  /* 0x00000000fffff984 */ /* 0x000fe20000000800 */
[----:B------:R-:W-:Y:S01]  /*0db0*/  @!PT LDS RZ, [RZ] ;  /* 0x00000000fffff984 */ /* 0x000fe20000000800 */
[----:B------:R-:W-:Y:S01]  /*0dc0*/  @!PT LDS RZ, [RZ] ;  /* 0x00000000fffff984 */ /* 0x000fe20000000800 */
[----:B------:R1:W-:Y:S01]  /*0dd0*/  @!P1 LDGSTS.E.BYPASS.LTC128B.128 [R117], [R6.64] ;  /* 0x0000000006759fae */ /* 0x0003e2000b901d48 */
[----:B------:R-:W-:Y:S01]  /*0de0*/  IMAD.IADD R125, R121, 0x1, R125 ;  /* 0x00000001797d7824 */ /* 0x000fe200078e027d */
[----:B------:R-:W-:Y:S01]  /*0df0*/  SHF.L.U64.HI R2, R87, R2, c[0x0][0x19c] ;  /* 0x0000670057027619 */ /* 0x000fe20000010202 */
[----:B------:R-:W-:Y:S01]  /*0e00*/  IMAD R123, R123, c[0x0][0x1b8], RZ ;  /* 0x00006e007b7b7a24 */ /* 0x000fe200078e02ff */
[----:B------:R1:W-:Y:S01]  /*0e10*/  @!P1 LDGSTS.E.BYPASS.LTC128B.128 [R117+0x1000], [R6.64+0x40] ;  /* 0x0100004006759fae */ /* 0x0003e2000b901d48 */
[----:B------:R-:W-:-:S02]  /*0e20*/  IMAD.SHL.U32 R111, R0, 0x40, RZ ;  /* 0x00000040006f7824 */ /* 0x000fc400078e00ff */
[----:B------:R-:W-:Y:S01]  /*0e30*/  IMAD.SHL.U32 R87, R87, 0x20, RZ ;  /* 0x0000002057577824 */ /* 0x000fe200078e00ff */
[----:B------:R1:W-:Y:S01]  /*0e40*/  @!P1 LDGSTS.E.BYPASS.LTC128B.128 [R117+0x2000], [R6.64+0x80] ;  /* 0x0200008006759fae */ /* 0x0003e2000b901d48 */
[C---:B------:R-:W-:Y:S01]  /*0e50*/  IMAD R15, R10.reuse, R115, R15 ;  /* 0x000000730a0f7224 */ /* 0x040fe200078e020f */
[----:B------:R-:W-:Y:S01]  /*0e60*/  LOP3.LUT R111, R111, 0xc0, RZ, 0xc0, !PT ;  /* 0x000000c06f6f7812 */ /* 0x000fe200078ec0ff */
[----:B------:R-:W-:Y:S01]  /*0e70*/  IMAD R10, R10, c[0x0][0x1a0], RZ ;  /* 0x000068000a0a7a24 */ /* 0x000fe200078e02ff */
[----:B------:R2:W-:Y:S01]  /*0e80*/  @!P0 LDGSTS.E.BYPASS.LTC128B.128 [R117+0x800], [R18.64] ;  /* 0x0080000012758fae */ /* 0x0005e2000b901d48 */
[C---:B------:R-:W-:Y:S01]  /*0e90*/  IMAD R123, R96.reuse, c[0x0][0x1bc], R123 ;  /* 0x00006f00607b7a24 */ /* 0x040fe200078e027b */
[----:B------:R-:W-:Y:S01]  /*0ea0*/  LOP3.LUT R4, R111, 0x8, R4, 0xf8, !PT ;  /* 0x000000086f047812 */ /* 0x000fe200078ef804 */
[----:B------:R-:W-:Y:S01]  /*0eb0*/  IMAD.WIDE.U32 R96, R96, c[0x0][0x1b8], R16 ;  /* 0x00006e0060607a25 */ /* 0x000fe200078e0010 */
[----:B------:R-:W-:Y:S01]  /*0ec0*/  SHF.R.U32.HI R111, RZ, 0x3, R111 ;  /* 0x00000003ff6f7819 */ /* 0x000fe2000001166f */
[----:B------:R2:W-:Y:S02]  /*0ed0*/  @!P0 LDGSTS.E.BYPASS.LTC128B.128 [R117+0x1800], [R18.64+0x40] ;  /* 0x0180004012758fae */ /* 0x0005e4000b901d48 */
[C---:B------:R-:W-:Y:S01]  /*0ee0*/  IMAD.WIDE.U32 R20, R99.reuse, c[0x0][0x1a0], RZ ;  /* 0x0000680063147a25 */ /* 0x040fe200078e00ff */
[----:B------:R-:W-:Y:S01]  /*0ef0*/  LOP3.LUT R111, R4, R111, RZ, 0x3c, !PT ;  /* 0x0000006f046f7212 */ /* 0x000fe200078e3cff */
[----:B------:R2:W-:Y:S02]  /*0f00*/  @!P0 LDGSTS.E.BYPASS.LTC128B.128 [R117+0x2800], [R18.64+0x80] ;  /* 0x0280008012758fae */ /* 0x0005e4000b901d48 */
[----:B------:R-:W-:Y:S01]  /*0f10*/  IMAD R13, R99, c[0x0][0x1a4], R10 ;  /* 0x00006900630d7a24 */ /* 0x000fe200078e020a */
[----:B------:R-:W-:Y:S01]  /*0f20*/  SHF.R.S32.HI R10, RZ, 0x1, R3 ;  /* 0x00000001ff0a7819 */ /* 0x000fe20000011403 */
[----:B------:R-:W-:Y:S01]  /*0f30*/  IMAD.IADD R123, R97, 0x1, R123 ;  /* 0x00000001617b7824 */ /* 0x000fe200078e027b */
[----:B------:R-:W-:Y:S01]  /*0f40*/  SHF.R.S32.HI R3, RZ, 0x1f, R3 ;  /* 0x0000001fff037819 */ /* 0x000fe20000011403 */
[----:B------:R-:W-:-:S02]  /*0f50*/  IMAD.IADD R13, R21, 0x1, R13 ;  /* 0x00000001150d7824 */ /* 0x000fc400078e020d */
[----:B------:R-:W-:Y:S01]  /*0f60*/  IMAD R8, R11, 0x8, R8 ;  /* 0x000000080b087824 */ /* 0x000fe200078e0208 */
[----:B------:R-:W-:Y:S01]  /*0f70*/  LEA.HI R3, R3, R10, RZ, 0x2 ;  /* 0x0000000a03037211 */ /* 0x000fe200078f10ff */
[----:B------:R-:W-:Y:S02]  /*0f80*/  IMAD.SHL.U32 R11, R11, 0x8, RZ ;  /* 0x000000080b0b7824 */ /* 0x000fe400078e00ff */
[----:B------:R-:W-:Y:S01]  /*0f90*/  IMAD.SHL.U32 R85, R9, 0x20, RZ ;  /* 0x0000002009557824 */ /* 0x000fe200078e00ff */
[----:B------:R-:W-:Y:S01]  /*0fa0*/  LOP3.LUT R3, R3, 0xfffffffc, RZ, 0xc0, !PT ;  /* 0xfffffffc03037812 */ /* 0x000fe200078ec0ff */
[----:B-1----:R-:W-:-:S03]  /*0fb0*/  IMAD.WIDE.U32 R6, R99, R115, R124 ;  /* 0x0000007363067225 */ /* 0x002fc600078e007c */
[----:B------:R-:W-:Y:S01]  /*0fc0*/  LOP3.LUT R85, R85, 0xffffff00, RZ, 0xc0, !PT ;  /* 0xffffff0055557812 */ /* 0x000fe200078ec0ff */
[----:B------:R-:W-:Y:S01]  /*0fd0*/  IMAD.IADD R15, R7, 0x1, R15 ;  /* 0x00000001070f7824 */ /* 0x000fe200078e020f */
[----:B------:R-:W-:Y:S01]  /*0fe0*/  @!P6 LEA R16, P1, R6, c[0x0][0x168], 0x1 ;  /* 0x00005a000610ea11 */ /* 0x000fe200078208ff */
[----:B------:R-:W-:Y:S01]  /*0ff0*/  IMAD.IADD R3, R10, 0x1, -R3 ;  /* 0x000000010a037824 */ /* 0x000fe200078e0a03 */
[----:B------:R-:W-:Y:S01]  /*1000*/  @!P5 IADD3 R7, P2, R87, R6, RZ ;  /* 0x000000065707d210 */ /* 0x000fe20007f5e0ff */
[----:B------:R-:W-:Y:S01]  /*1010*/  @!P3 IMAD.MOV.U32 R10, RZ, RZ, c[0x0][0x1a0] ;  /* 0x00006800ff0ab624 */ /* 0x000fe200078e00ff */
[--C-:B------:R-:W-:Y:S01]  /*1020*/  @!P6 LEA.HI.X R17, R6, c[0x0][0x16c], R15.reuse, 0x1, P1 ;  /* 0x00005b000611ea11 */ /* 0x100fe200008f0c0f */
[----:B------:R-:W-:Y:S01]  /*1030*/  IMAD.SHL.U32 R92, R3, 0x40, RZ ;  /* 0x00000040035c7824 */ /* 0x000fe200078e00ff */
[----:B------:R-:W-:Y:S01]  /*1040*/  LEA R5, P1, R20, R96, 0x6 ;  /* 0x0000006014057211 */ /* 0x000fe200078230ff */
[----:B------:R-:W-:Y:S01]  /*1050*/  @!P5 IMAD.X R6, R2, 0x1, R15, P2 ;  /* 0x000000010206d824 */ /* 0x000fe200010e060f */
[C---:B------:R-:W-:Y:S01]  /*1060*/  @!P5 LEA R12, P2, R7.reuse, c[0x0][0x168], 0x1 ;  /* 0x00005a00070cda11 */ /* 0x040fe200078408ff */
[----:B------:R2:W-:Y:S01]  /*1070*/  @!P6 LDGSTS.E.BYPASS.LTC128B.128 [R117+0x3000], [R16.64] ;  /* 0x030000001075efae */ /* 0x0005e2000b901d48 */
[----:B------:R-:W-:Y:S01]  /*1080*/  LEA.HI.X R4, R20, R123, R13, 0x6, P1 ;  /* 0x0000007b14047211 */ /* 0x000fe200008f340d */
[----:B------:R-:W-:Y:S01]  /*1090*/  IMAD.U32 R111, R8, 0x20, R111 ;  /* 0x00000020086f7824 */ /* 0x000fe200078e006f */
[----:B------:R-:W-:Y:S01]  /*10a0*/  @!P5 LEA.HI.X R13, R7, c[0x0][0x16c], R6, 0x1, P2 ;  /* 0x00005b00070dda11 */ /* 0x000fe200010f0c06 */
[----:B------:R2:W-:Y:S01]  /*10b0*/  @!P6 LDGSTS.E.BYPASS.LTC128B.128 [R117+0x4000], [R16.64+0x40] ;  /* 0x040000401075efae */ /* 0x0005e2000b901d48 */
[----:B------:R-:W-:Y:S01]  /*10c0*/  LOP3.LUT R92, R92, 0xc0, RZ, 0xc0, !PT ;  /* 0x000000c05c5c7812 */ /* 0x000fe200078ec0ff */
[----:B------:R-:W-:Y:S01]  /*10d0*/  @!P3 IMAD.MOV.U32 R7, RZ, RZ, c[0x0][0x1a4] ;  /* 0x00006900ff07b624 */ /* 0x000fe200078e00ff */
[----:B------:R-:W-:Y:S01]  /*10e0*/  @!P3 LEA R6, P0, R10, R5, 0x5 ;  /* 0x000000050a06b211 */ /* 0x000fe200078028ff */
[----:B------:R2:W-:Y:S01]  /*10f0*/  @!P6 LDGSTS.E.BYPASS.LTC128B.128 [R117+0x5000], [R16.64+0x80] ;  /* 0x050000801075efae */ /* 0x0005e2000b901d48 */
[----:B------:R-:W-:Y:S01]  /*1100*/  LOP3.LUT R9, R92, 0x8, R11, 0xf8, !PT ;  /* 0x000000085c097812 */ /* 0x000fe200078ef80b */
[----:B------:R-:W-:Y:S01]  /*1110*/  IMAD.SHL.U32 R111, R111, 0x2, RZ ;  /* 0x000000026f6f7824 */ /* 0x000fe200078e00ff */
[----:B------:R-:W-:Y:S01]  /*1120*/  SHF.R.U32.HI R92, RZ, 0x3, R92 ;  /* 0x00000003ff5c7819 */ /* 0x000fe2000001165c */
[----:B------:R1:W-:Y:S01]  /*1130*/  @!P5 LDGSTS.E.BYPASS.LTC128B.128 [R117+0x3800], [R12.64] ;  /* 0x038000000c75dfae */ /* 0x0003e2000b901d48 */
[----:B------:R-:W-:Y:S01]  /*1140*/  @!P3 LEA.HI.X R7, R10, R4, R7, 0x5, P0 ;  /* 0x000000040a07b211 */ /* 0x000fe200000f2c07 */
[C---:B------:R-:W-:Y:S01]  /*1150*/  IMAD R100, R98.reuse, 0x10, R100 ;  /* 0x0000001062647824 */ /* 0x040fe200078e0264 */
[----:B------:R-:W-:Y:S01]  /*1160*/  LOP3.LUT R92, R9, R92, RZ, 0x3c, !PT ;  /* 0x0000005c095c7212 */ /* 0x000fe200078e3cff */
[----:B------:R1:W-:Y:S01]  /*1170*/  @!P5 LDGSTS.E.BYPASS.LTC128B.128 [R117+0x4800], [R12.64+0x40] ;  /* 0x048000400c75dfae */ /* 0x0003e2000b901d48 */
[--C-:B------:R-:W-:Y:S01]  /*1180*/  IMAD R9, R98, 0x200, R85.reuse ;  /* 0x0000020062097824 */ /* 0x100fe200078e0255 */
[----:B------:R-:W-:Y:S01]  /*1190*/  @!P3 LEA R10, P0, R6, c[0x0][0x170], 0x1 ;  /* 0x00005c00060aba11 */ /* 0x000fe200078008ff */
[C---:B------:R-:W-:Y:S01]  /*11a0*/  IMAD R109, R86.reuse, 0x20, R85 ;  /* 0x00000020566d7824 */ /* 0x040fe200078e0255 */
[----:B------:R1:W-:Y:S01]  /*11b0*/  @!P5 LDGSTS.E.BYPASS.LTC128B.128 [R117+0x5800], [R12.64+0x80] ;  /* 0x058000800c75dfae */ /* 0x0003e2000b901d48 */
[----:B------:R-:W-:Y:S01]  /*11c0*/  IMAD R9, R86, 0x20, R9 ;  /* 0x0000002056097824 */ /* 0x000fe200078e0209 */
[----:B------:R-:W-:Y:S01]  /*11d0*/  @!P3 LEA.HI.X R11, R6, c[0x0][0x174], R7, 0x1, P0 ;  /* 0x00005d00060bba11 */ /* 0x000fe200000f0c07 */
[C---:B------:R-:W-:Y:S01]  /*11e0*/  IMAD.IADD R109, R92.reuse, 0x1, R109 ;  /* 0x000000015c6d7824 */ /* 0x040fe200078e026d */
[----:B------:R-:W0:Y:S01]  /*11f0*/  LDGDEPBAR ;  /* 0x00000000000079af */ /* 0x000e220000000000 */
[----:B------:R-:W-:Y:S01]  /*1200*/  IMAD.IADD R112, R92, 0x1, R9 ;  /* 0x000000015c707824 */ /* 0x000fe200078e0209 */
[----:B------:R-:W-:-:S03]  /*1210*/  LOP3.LUT P0, RZ, R0, 0x2, RZ, 0xc0, !PT ;  /* 0x0000000200ff7812 */ /* 0x000fc6000780c0ff */
[----:B------:R-:W-:Y:S01]  /*1220*/  IMAD.SHL.U32 R112, R112, 0x2, RZ ;  /* 0x0000000270707824 */ /* 0x000fe200078e00ff */
[----:B-1----:R-:W-:Y:S01]  /*1230*/  @!P4 LEA R12, P1, R5, c[0x0][0x170], 0x1 ;  /* 0x00005c00050cca11 */ /* 0x002fe200078208ff */
[----:B------:R-:W-:-:S04]  /*1240*/  DEPBAR.LE SB0, 0x0 ;  /* 0x000080000000791a */ /* 0x000fc80000000000 */
[----:B------:R-:W-:Y:S01]  /*1250*/  BAR.SYNC.DEFER_BLOCKING 0x0 ;  /* 0x0000000000007b1d */ /* 0x000fe20000010000 */
[----:B------:R-:W-:Y:S01]  /*1260*/  @!P4 LEA.HI.X R13, R5, c[0x0][0x174], R4, 0x1, P1 ;  /* 0x00005d00050dca11 */ /* 0x000fe200008f0c04 */
[----:B------:R-:W-:Y:S01]  /*1270*/  IMAD.MOV.U32 R4, RZ, RZ, 0x10 ;  /* 0x00000010ff047424 */ /* 0x000fe200078e00ff */
[----:B------:R-:W-:-:S04]  /*1280*/  LOP3.LUT P1, RZ, R3, 0x2, RZ, 0xc0, !PT ;  /* 0x0000000203ff7812 */ /* 0x000fc8000782c0ff */
[C---:B------:R-:W-:Y:S02]  /*1290*/  SEL R3, R4.reuse, 0xfffffff0, !P1 ;  /* 0xfffffff004037807 */ /* 0x040fe40004800000 */
[----:B------:R-:W-:-:S03]  /*12a0*/  SEL R0, R4, 0xfffffff0, !P0 ;  /* 0xfffffff004007807 */ /* 0x000fc60004000000 */
[----:B------:R-:W-:Y:S02]  /*12b0*/  IMAD R110, R3, 0x2, R112 ;  /* 0x00000002036e7824 */ /* 0x000fe400078e0270 */
[----:B------:R-:W-:Y:S01]  /*12c0*/  IMAD R108, R0, 0x2, R111 ;  /* 0x00000002006c7824 */ /* 0x000fe200078e026f */
        /* <DEDUP_REMOVED lines=21> */
[----:B------:R-:W2:Y:S04]  /*1420*/  LDSM.16.M88.4 R20, [R111+0x3000] ;  /* 0x003000006f14783b */ /* 0x000ea80000000200 */
[----:B------:R-:W-:Y:S04]  /*1430*/  LDSM.16.M88.4 R72, [R110] ;  /* 0x000000006e48783b */ /* 0x000fe80000000200 */
[----:B------:R-:W-:Y:S04]  /*1440*/  LDSM.16.M88.4 R4, [R108+0x3000] ;  /* 0x003000006c04783b */ /* 0x000fe80000000200 */
[----:B------:R-:W-:Y:S04]  /*1450*/  LDSM.16.M88.4 R56, [R112+0x1000] ;  /* 0x001000007038783b */ /* 0x000fe80000000200 */
[----:B------:R-:W-:Y:S04]  /*1460*/  LDSM.16.M88.4 R64, [R111+0x4000] ;  /* 0x004000006f40783b */ /* 0x000fe80000000200 */
[----:B------:R-:W4:Y:S04]  /*1470*/  LDSM.16.M88.4 R36, [R111+0x3400] ;  /* 0x003400006f24783b */ /* 0x000f280000000200 */
[----:B------:R-:W5:Y:S04]  /*1480*/  LDSM.16.M88.4 R44, [R111+0x3800] ;  /* 0x003800006f2c783b */ /* 0x000f680000000200 */
[----:B-1----:R-:W-:Y:S04]  /*1490*/  LDSM.16.M88.4 R12, [R110+0x1000] ;  /* 0x001000006e0c783b */ /* 0x002fe80000000200 */
[----:B------:R-:W1:Y:S04]  /*14a0*/  LDSM.16.M88.4 R40, [R108+0x4000] ;  /* 0x004000006c28783b */ /* 0x000e680000000200 */
[----:B------:R-:W1:Y:S01]  /*14b0*/  LDSM.16.M88.4 R52, [R108+0x3400] ;  /* 0x003400006c34783b */ /* 0x000e620000000200 */
[C---:B--2---:R-:W-:Y:S03]  /*14c0*/  HMMA.16816.F32 R16, R60.reuse, R20, RZ ;  /* 0x000000143c10723c */ /* 0x044fe600000018ff */
[----:B------:R-:W-:Y:S04]  /*14d0*/  LDSM.16.M88.4 R88, [R108+0x3800] ;  /* 0x003800006c58783b */ /* 0x000fe80000000200 */
[----:B---3--:R-:W-:Y:S01]  /*14e0*/  LDSM.16.M88.4 R8, [R112+0x2000] ;  /* 0x002000007008783b */ /* 0x008fe20000000200 */
[C---:B------:R-:W-:Y:S03]  /*14f0*/  HMMA.16816.F32 R20, R60.reuse, R22, RZ ;  /* 0x000000163c14723c */ /* 0x040fe600000018ff */
[----:B------:R-:W-:Y:S04]  /*1500*/  LDSM.16.M88.4 R24, [R111+0x5000] ;  /* 0x005000006f18783b */ /* 0x000fe80000000200 */
[----:B------:R-:W-:Y:S04]  /*1510*/  LDSM.16.M88.4 R32, [R111+0x4400] ;  /* 0x004400006f20783b */ /* 0x000fe80000000200 */
[----:B------:R-:W-:Y:S01]  /*1520*/  LDSM.16.M88.4 R76, [R108+0x5000] ;  /* 0x005000006c4c783b */ /* 0x000fe20000000200 */
[----:B----4-:R-:W-:Y:S03]  /*1530*/  HMMA.16816.F32 R28, R60, R36, RZ ;  /* 0x000000243c1c723c */ /* 0x010fe600000018ff */
[----:B------:R-:W-:Y:S04]  /*1540*/  LDSM.16.M88.4 R68, [R108+0x3c00] ;  /* 0x003c00006c44783b */ /* 0x000fe80000000200 */
[----:B------:R-:W-:Y:S01]  /*1550*/  LDSM.16.M88.4 R80, [R108+0x4400] ;  /* 0x004400006c50783b */ /* 0x000fe20000000200 */
[C---:B------:R-:W-:Y:S03]  /*1560*/  HMMA.16816.F32 R16, R72.reuse, R4, R16 ;  /* 0x000000044810723c */ /* 0x040fe60000001810 */
[----:B------:R-:W0:Y:S05]  /*1570*/  LDGDEPBAR ;  /* 0x00000000000079af */ /* 0x000e2a0000000000 */
[----:B------:R-:W-:Y:S01]  /*1580*/  HMMA.16816.F32 R20, R72, R6, R20 ;  /* 0x000000064814723c */ /* 0x000fe20000001814 */
[----:B------:R-:W2:Y:S07]  /*1590*/  LDSM.16.M88.4 R4, [R111+0x3c00] ;  /* 0x003c00006f04783b */ /* 0x000eae0000000200 */
[----:B------:R-:W-:Y:S08]  /*15a0*/  HMMA.16816.F32 R36, R60, R38, RZ ;  /* 0x000000263c24723c */ /* 0x000ff000000018ff */
[C---:B------:R-:W-:Y:S08]  /*15b0*/  HMMA.16816.F32 R16, R56.reuse, R64, R16 ;  /* 0x000000403810723c */ /* 0x040ff00000001810 */
[----:B------:R-:W-:Y:S08]  /*15c0*/  HMMA.16816.F32 R20, R56, R66, R20 ;  /* 0x000000423814723c */ /* 0x000ff00000001814 */
[----:B-----5:R-:W-:Y:S08]  /*15d0*/  HMMA.16816.F32 R48, R60, R44, RZ ;  /* 0x0000002c3c30723c */ /* 0x020ff000000018ff */
[C---:B-1----:R-:W-:Y:S08]  /*15e0*/  HMMA.16816.F32 R16, R12.reuse, R40, R16 ;  /* 0x000000280c10723c */ /* 0x042ff00000001810 */
[----:B------:R-:W-:Y:S01]  /*15f0*/  HMMA.16816.F32 R20, R12, R42, R20 ;  /* 0x0000002a0c14723c */ /* 0x000fe20000001814 */
[----:B------:R-:W-:Y:S07]  /*1600*/  LDSM.16.M88.4 R40, [R108+0x4800] ;  /* 0x004800006c28783b */ /* 0x000fee0000000200 */
[----:B------:R-:W-:Y:S08]  /*1610*/  HMMA.16816.F32 R28, R72, R52, R28 ;  /* 0x00000034481c723c */ /* 0x000ff0000000181c */
[C---:B------:R-:W-:Y:S08]  /*1620*/  HMMA.16816.F32 R44, R60.reuse, R46, RZ ;  /* 0x0000002e3c2c723c */ /* 0x040ff000000018ff */
[----:B--2---:R-:W-:Y:S08]  /*1630*/  HMMA.16816.F32 R64, R60, R4, RZ ;  /* 0x000000043c40723c */ /* 0x004ff000000018ff */
[----:B------:R-:W-:Y:S01]  /*1640*/  HMMA.16816.F32 R36, R72, R54, R36 ;  /* 0x000000364824723c */ /* 0x000fe20000001824 */
[----:B------:R-:W1:Y:S07]  /*1650*/  LDSM.16.M88.4 R52, [R111+0x4800] ;  /* 0x004800006f34783b */ /* 0x000e6e0000000200 */
[----:B------:R-:W-:Y:S01]  /*1660*/  HMMA.16816.F32 R60, R60, R6, RZ ;  /* 0x000000063c3c723c */ /* 0x000fe200000018ff */
[----:B------:R-:W2:Y:S07]  /*1670*/  LDSM.16.M88.4 R4, [R110+0x2000] ;  /* 0x002000006e04783b */ /* 0x000eae0000000200 */
[----:B------:R-:W-:Y:S08]  /*1680*/  HMMA.16816.F32 R48, R72, R88, R48 ;  /* 0x000000584830723c */ /* 0x000ff00000001830 */
[C---:B------:R-:W-:Y:S08]  /*1690*/  HMMA.16816.F32 R16, R8.reuse, R24, R16 ;  /* 0x000000180810723c */ /* 0x040ff00000001810 */
[----:B------:R-:W-:Y:S01]  /*16a0*/  HMMA.16816.F32 R20, R8, R26, R20 ;  /* 0x0000001a0814723c */ /* 0x000fe20000001814 */
[----:B------:R-:W-:Y:S07]  /*16b0*/  LDSM.16.M88.4 R24, [R108+0x5400] ;  /* 0x005400006c18783b */ /* 0x000fee0000000200 */
[C---:B------:R-:W-:Y:S08]  /*16c0*/  HMMA.16816.F32 R36, R56.reuse, R34, R36 ;  /* 0x000000223824723c */ /* 0x040ff00000001824 */
[C---:B-1----:R-:W-:Y:S08]  /*16d0*/  HMMA.16816.F32 R48, R56.reuse, R52, R48 ;  /* 0x000000343830723c */ /* 0x042ff00000001830 */
[----:B------:R-:W-:Y:S01]  /*16e0*/  HMMA.16816.F32 R28, R56, R32, R28 ;  /* 0x00000020381c723c */ /* 0x000fe2000000181c */
[----:B------:R-:W1:Y:S07]  /*16f0*/  LDSM.16.M88.4 R32, [R111+0x5400] ;  /* 0x005400006f20783b */ /* 0x000e6e0000000200 */
[C---:B--2---:R-:W-:Y:S08]  /*1700*/  HMMA.16816.F32 R16, R4.reuse, R76, R16 ;  /* 0x0000004c0410723c */ /* 0x044ff00000001810 */
[----:B------:R-:W-:Y:S08]  /*1710*/  HMMA.16816.F32 R20, R4, R78, R20 ;  /* 0x0000004e0414723c */ /* 0x000ff00000001814 */
[C---:B------:R-:W-:Y:S01]  /*1720*/  HMMA.16816.F32 R76, R72.reuse, R68, R64 ;  /* 0x00000044484c723c */ /* 0x040fe20000001840 */
[----:B------:R-:W2:Y:S07]  /*1730*/  LDSM.16.M88.4 R64, [R111+0x5800] ;  /* 0x005800006f40783b */ /* 0x000eae0000000200 */
[----:B------:R-:W-:Y:S01]  /*1740*/  HMMA.16816.F32 R44, R72, R90, R44 ;  /* 0x0000005a482c723c */ /* 0x000fe2000000182c */
[----:B------:R-:W-:-:S02]  /*1750*/  FMUL.FTZ R0, R16, c[0x0][0x2ec] ;  /* 0x0000bb0010007a20 */ /* 0x000fc40000410000 */
[----:B------:R-:W-:-:S04]  /*1760*/  FMUL.FTZ R52, R17, c[0x0][0x2ec] ;  /* 0x0000bb0011347a20 */ /* 0x000fc80000410000 */
[----:B------:R-:W-:Y:S01]  /*1770*/  MUFU.TANH R0, R0 ;  /* 0x0000000000007308 */ /* 0x000fe20000002400 */
[----:B------:R-:W-:Y:S01]  /*1780*/  HMMA.16816.F32 R36, R12, R82, R36 ;  /* 0x000000520c24723c */ /* 0x000fe20000001824 */
[----:B------:R-:W-:-:S06]  /*1790*/  FMUL.FTZ R20, R20, c[0x0][0x2ec] ;  /* 0x0000bb0014147a20 */ /* 0x000fcc0000410000 */
[----:B------:R3:W-:Y:S01]  /*17a0*/  MUFU.TANH R53, R20 ;  /* 0x0000001400357308 */ /* 0x0007e20000002400 */
[C---:B------:R-:W-:Y:S07]  /*17b0*/  HMMA.16816.F32 R48, R12.reuse, R40, R48 ;  /* 0x000000280c30723c */ /* 0x040fee0000001830 */
[----:B------:R-:W-:Y:S01]  /*17c0*/  FMUL.FTZ R40, R18, c[0x0][0x2ec] ;  /* 0x0000bb0012287a20 */ /* 0x000fe20000410000 */
[----:B------:R-:W-:Y:S01]  /*17d0*/  HMMA.16816.F32 R28, R12, R80, R28 ;  /* 0x000000500c1c723c */ /* 0x000fe2000000181c */
[----:B------:R-:W-:Y:S01]  /*17e0*/  FMUL.FTZ R41, R19, c[0x0][0x2ec] ;  /* 0x0000bb0013297a20 */ /* 0x000fe20000410000 */
[----:B------:R-:W4:Y:S01]  /*17f0*/  MUFU.TANH R52, R52 ;  /* 0x0000003400347308 */ /* 0x000f220000002400 */
[----:B------:R-:W5:Y:S05]  /*1800*/  LDSM.16.M88.4 R16, [R111+0x4c00] ;  /* 0x004c00006f10783b */ /* 0x000f6a0000000200 */
[----:B-1----:R-:W-:Y:S02]  /*1810*/  HMMA.16816.F32 R36, R8, R34, R36 ;  /* 0x000000220824723c */ /* 0x002fe40000001824 */
[----:B------:R-:W-:Y:S06]  /*1820*/  MUFU.TANH R41, R41 ;  /* 0x0000002900297308 */ /* 0x000fec0000002400 */
[----:B------:R-:W-:Y:S02]  /*1830*/  HMMA.16816.F32 R44, R56, R54, R44 ;  /* 0x00000036382c723c */ /* 0x000fe4000000182c */
[----:B------:R-:W-:Y:S05]  /*1840*/  MUFU.TANH R40, R40 ;  /* 0x0000002800287308 */ /* 0x000fea0000002400 */
[----:B------:R-:W-:Y:S01]  /*1850*/  FMUL.FTZ R54, R21, c[0x0][0x2ec] ;  /* 0x0000bb0015367a20 */ /* 0x000fe20000410000 */
[----:B--2---:R-:W-:Y:S01]  /*1860*/  HMMA.16816.F32 R48, R8, R64, R48 ;  /* 0x000000400830723c */ /* 0x004fe20000001830 */
[----:B------:R-:W-:-:S04]  /*1870*/  FMUL.FTZ R55, R22, c[0x0][0x2ec] ;  /* 0x0000bb0016377a20 */ /* 0x000fc80000410000 */
[----:B------:R-:W-:Y:S02]  /*1880*/  MUFU.TANH R54, R54 ;  /* 0x0000003600367308 */ /* 0x000fe40000002400 */
[----:B------:R-:W-:Y:S01]  /*1890*/  FMUL.FTZ R64, R23, c[0x0][0x2ec] ;  /* 0x0000bb0017407a20 */ /* 0x000fe20000410000 */
[----:B------:R-:W-:Y:S01]  /*18a0*/  HMMA.16816.F32 R28, R8, R32, R28 ;  /* 0x00000020081c723c */ /* 0x000fe2000000181c */
[----:B---3--:R-:W1:Y:S04]  /*18b0*/  LDSM.16.M88.4 R20, [R108+0x4c00] ;  /* 0x004c00006c14783b */ /* 0x008e680000000200 */
[----:B------:R-:W2:Y:S01]  /*18c0*/  LDSM.16.M88.4 R32, [R108+0x5800] ;  /* 0x005800006c20783b */ /* 0x000ea20000000200 */
[----:B------:R-:W-:Y:S02]  /*18d0*/  MUFU.TANH R55, R55 ;  /* 0x0000003700377308 */ /* 0x000fe40000002400 */
[----:B------:R-:W-:Y:S06]  /*18e0*/  HMMA.16816.F32 R60, R72, R70, R60 ;  /* 0x00000046483c723c */ /* 0x000fec000000183c */
[----:B------:R-:W-:Y:S02]  /*18f0*/  MUFU.TANH R64, R64 ;  /* 0x0000004000407308 */ /* 0x000fe40000002400 */
[----:B-----5:R-:W-:Y:S07]  /*1900*/  HMMA.16816.F32 R76, R56, R16, R76 ;  /* 0x00000010384c723c */ /* 0x020fee000000184c */
[----:B------:R-:W-:Y:S01]  /*1910*/  LOP3.LUT R16, R95, 0xffffffe0, RZ, 0xc0, !PT ;  /* 0xffffffe05f107812 */ /* 0x000fe200078ec0ff */
[C---:B------:R-:W-:Y:S08]  /*1920*/  HMMA.16816.F32 R36, R4.reuse, R26, R36 ;  /* 0x0000001a0424723c */ /* 0x040ff00000001824 */
[----:B------:R-:W-:Y:S01]  /*1930*/  HMMA.16816.F32 R28, R4, R24, R28 ;  /* 0x00000018041c723c */ /* 0x000fe2000000181c */
[----:B------:R-:W3:Y:S07]  /*1940*/  LDSM.16.M88.4 R24, [R111+0x5c00] ;  /* 0x005c00006f18783b */ /* 0x000eee0000000200 */
[----:B------:R-:W-:Y:S08]  /*1950*/  HMMA.16816.F32 R44, R12, R42, R44 ;  /* 0x0000002a0c2c723c */ /* 0x000ff0000000182c */
[----:B------:R-:W-:Y:S08]  /*1960*/  HMMA.16816.F32 R60, R56, R18, R60 ;  /* 0x00000012383c723c */ /* 0x000ff0000000183c */
[----:B-1----:R-:W-:Y:S01]  /*1970*/  HMMA.16816.F32 R76, R12, R20, R76 ;  /* 0x000000140c4c723c */ /* 0x002fe2000000184c */
[----:B------:R-:W-:-:S02]  /*1980*/  FMUL.FTZ R30, R30, c[0x0][0x2ec] ;  /* 0x0000bb001e1e7a20 */ /* 0x000fc40000410000 */
[----:B------:R-:W-:Y:S02]  /*1990*/  FMUL.FTZ R28, R28, c[0x0][0x2ec] ;  /* 0x0000bb001c1c7a20 */ /* 0x000fe40000410000 */
[----:B------:R-:W-:Y:S02]  /*19a0*/  FMUL.FTZ R29, R29, c[0x0][0x2ec] ;  /* 0x0000bb001d1d7a20 */ /* 0x000fe40000410000 */
[----:B------:R-:W1:Y:S01]  /*19b0*/  MUFU.TANH R30, R30 ;  /* 0x0000001e001e7308 */ /* 0x000e620000002400 */
[----:B--2---:R-:W-:Y:S01]  /*19c0*/  HMMA.16816.F32 R48, R4, R32, R48 ;  /* 0x000000200430723c */ /* 0x004fe20000001830 */
[----:B------:R-:W-:Y:S02]  /*19d0*/  FMUL.FTZ R20, R38, c[0x0][0x2ec] ;  /* 0x0000bb0026147a20 */ /* 0x000fe40000410000 */
[----:B------:R-:W-:Y:S02]  /*19e0*/  FMUL.FTZ R21, R39, c[0x0][0x2ec] ;  /* 0x0000bb0027157a20 */ /* 0x000fe40000410000 */
[----:B------:R-:W-:-:S02]  /*19f0*/  FMUL.FTZ R31, R31, c[0x0][0x2ec] ;  /* 0x0000bb001f1f7a20 */ /* 0x000fc40000410000 */
[----:B------:R-:W-:Y:S01]  /*1a00*/  FMUL.FTZ R32, R36, c[0x0][0x2ec] ;  /* 0x0000bb0024207a20 */ /* 0x000fe20000410000 */
[----:B------:R-:W-:Y:S01]  /*1a10*/  HMMA.16816.F32 R44, R8, R66, R44 ;  /* 0x00000042082c723c */ /* 0x000fe2000000182c */
[----:B------:R-:W-:Y:S01]  /*1a20*/  IMAD.IADD R36, R93, 0x1, -R16 ;  /* 0x000000015d247824 */ /* 0x000fe200078e0a10 */
[----:B------:R-:W2:Y:S01]  /*1a30*/  MUFU.TANH R28, R28 ;  /* 0x0000001c001c7308 */ /* 0x000ea20000002400 */
[----:B------:R-:W5:Y:S01]  /*1a40*/  LDSM.16.M88.4 R16, [R108+0x5c00] ;  /* 0x005c00006c10783b */ /* 0x000f620000000200 */
[----:B------:R-:W-:Y:S01]  /*1a50*/  FMUL.FTZ R33, R37, c[0x0][0x2ec] ;  /* 0x0000bb0025217a20 */ /* 0x000fe20000410000 */
[----:B------:R-:W-:-:S04]  /*1a60*/  DEPBAR.LE SB0, 0x0 ;  /* 0x000080000000791a */ /* 0x000fc80000000000 */
[----:B------:R-:W-:Y:S01]  /*1a70*/  HMMA.16816.F32 R60, R12, R22, R60 ;  /* 0x000000160c3c723c */ /* 0x000fe2000000183c */
[----:B------:R-:W-:Y:S01]  /*1a80*/  SHF.R.S32.HI R37, RZ, 0x1f, R36 ;  /* 0x0000001fff257819 */ /* 0x000fe20000011424 */
[----:B------:R-:W-:Y:S01]  /*1a90*/  IMAD.SHL.U32 R93, R93, 0x2, RZ ;  /* 0x000000025d5d7824 */ /* 0x000fe200078e00ff */
[----:B------:R-:W1:Y:S02]  /*1aa0*/  MUFU.TANH R29, R29 ;  /* 0x0000001d001d7308 */ /* 0x000e640000002400 */
[----:B------:R-:W-:Y:S02]  /*1ab0*/  LEA.HI R37, R37, R36, RZ, 0x2 ;  /* 0x0000002425257211 */ /* 0x000fe400078f10ff */
[----:B------:R-:W-:Y:S01]  /*1ac0*/  FMUL.FTZ R48, R48, c[0x0][0x2ec] ;  /* 0x0000bb0030307a20 */ /* 0x000fe20000410000 */
[----:B---3--:R-:W-:Y:S01]  /*1ad0*/  HMMA.16816.F32 R76, R8, R24, R76 ;  /* 0x00000018084c723c */ /* 0x008fe2000000184c */
[----:B------:R-:W-:Y:S01]  /*1ae0*/  SHF.R.S32.HI R127, RZ, 0x2, R37 ;  /* 0x00000002ff7f7819 */ /* 0x000fe20000011425 */
[----:B------:R-:W-:Y:S01]  /*1af0*/  FMUL.FTZ R49, R49, c[0x0][0x2ec] ;  /* 0x0000bb0031317a20 */ /* 0x000fe20000410000 */
[----:B------:R-:W-:Y:S01]  /*1b00*/  MUFU.TANH R33, R33 ;  /* 0x0000002100217308 */ /* 0x000fe20000002400 */
[----:B------:R-:W-:Y:S01]  /*1b10*/  FMUL.FTZ R50, R50, c[0x0][0x2ec] ;  /* 0x0000bb0032327a20 */ /* 0x000fe20000410000 */
[----:B------:R-:W-:Y:S01]  /*1b20*/  IADD3 R100, R100, 0x1, R127 ;  /* 0x0000000164647810 */ /* 0x000fe20007ffe07f */
[----:B------:R-:W-:-:S02]  /*1b30*/  FMUL.FTZ R51, R51, c[0x0][0x2ec] ;  /* 0x0000bb0033337a20 */ /* 0x000fc40000410000 */
[----:B------:R-:W-:Y:S01]  /*1b40*/  HMMA.16816.F32 R44, R4, R34, R44 ;  /* 0x00000022042c723c */ /* 0x000fe2000000182c */
[----:B------:R-:W-:Y:S02]  /*1b50*/  IADD3 R25, R94, R100, -R119 ;  /* 0x000000645e197210 */ /* 0x000fe40007ffe877 */
[----:B------:R-:W3:Y:S02]  /*1b60*/  MUFU.TANH R20, R20 ;  /* 0x0000001400147308 */ /* 0x000ee40000002400 */
[----:B------:R-:W-:Y:S02]  /*1b70*/  IADD3 R25, R25, c[0x0][0x2e8], RZ ;  /* 0x0000ba0019197a10 */ /* 0x000fe40007ffe0ff */
[----:B------:R-:W-:Y:S01]  /*1b80*/  SHF.R.S32.HI R35, RZ, 0x1f, R98 ;  /* 0x0000001fff237819 */ /* 0x000fe20000011462 */
[----:B------:R-:W-:Y:S01]  /*1b90*/  HMMA.16816.F32 R60, R8, R26, R60 ;  /* 0x0000001a083c723c */ /* 0x000fe2000000183c */
[----:B------:R-:W-:Y:S02]  /*1ba0*/  IADD3 R85, R25, 0x8, RZ ;  /* 0x0000000819557810 */ /* 0x000fe40007ffe0ff */
[----:B------:R-:W-:Y:S01]  /*1bb0*/  LEA.HI R35, R35, R98, RZ, 0x2 ;  /* 0x0000006223237211 */ /* 0x000fe200078f10ff */
[----:B------:R-:W1:Y:S01]  /*1bc0*/  MUFU.TANH R21, R21 ;  /* 0x0000001500157308 */ /* 0x000e620000002400 */
[----:B------:R-:W-:-:S02]  /*1bd0*/  IMNMX R86, R25, R94, PT ;  /* 0x0000005e19567217 */ /* 0x000fc40003800200 */
[----:B------:R-:W-:Y:S02]  /*1be0*/  LOP3.LUT R35, R35, 0xfffffffc, RZ, 0xc0, !PT ;  /* 0xfffffffc23237812 */ /* 0x000fe400078ec0ff */
[----:B------:R-:W-:Y:S01]  /*1bf0*/  IMNMX R85, R85, R94, PT ;  /* 0x0000005e55557217 */ /* 0x000fe20003800200 */
[----:B-----5:R-:W-:Y:S02]  /*1c00*/  HMMA.16816.F32 R76, R4, R16, R76 ;  /* 0x00000010044c723c */ /* 0x020fe4000000184c */
[----:B------:R-:W-:Y:S01]  /*1c10*/  IMAD.IADD R126, R98, 0x1, -R35 ;  /* 0x00000001627e7824 */ /* 0x000fe200078e0a23 */
[----:B------:R-:W-:Y:S01]  /*1c20*/  LOP3.LUT R98, R93, 0x6, RZ, 0xc0, !PT ;  /* 0x000000065d627812 */ /* 0x000fe200078ec0ff */
[----:B------:R-:W5:Y:S02]  /*1c30*/  MUFU.TANH R34, R48 ;  /* 0x0000003000227308 */ /* 0x000f640000002400 */
[----:B------:R-:W-:Y:S02]  /*1c40*/  FMUL.FTZ R44, R44, c[0x0][0x2ec] ;  /* 0x0000bb002c2c7a20 */ /* 0x000fe40000410000 */
[----:B------:R-:W-:-:S02]  /*1c50*/  IMAD R24, R99, 0x40, R98 ;  /* 0x0000004063187824 */ /* 0x000fc400078e0262 */
[----:B------:R-:W-:Y:S02]  /*1c60*/  FMUL.FTZ R45, R45, c[0x0][0x2ec] ;  /* 0x0000bb002d2d7a20 */ /* 0x000fe40000410000 */
[----:B------:R-:W1:Y:S01]  /*1c70*/  MUFU.TANH R31, R31 ;  /* 0x0000001f001f7308 */ /* 0x000e620000002400 */
[C---:B------:R-:W-:Y:S01]  /*1c80*/  IADD3 R12, R24.reuse, 0x1, RZ ;  /* 0x00000001180c7810 */ /* 0x040fe20007ffe0ff */
[----:B------:R-:W-:Y:S01]  /*1c90*/  HMMA.16816.F32 R60, R4, R18, R60 ;  /* 0x00000012043c723c */ /* 0x000fe2000000183c */
[----:B------:R-:W-:Y:S01]  /*1ca0*/  IADD3 R13, R24, 0x8, RZ ;  /* 0x00000008180d7810 */ /* 0x000fe20007ffe0ff */
[----:B------:R-:W-:Y:S01]  /*1cb0*/  FMUL.FTZ R46, R46, c[0x0][0x2ec] ;  /* 0x0000bb002e2e7a20 */ /* 0x000fe20000410000 */
[-C--:B------:R-:W-:Y:S01]  /*1cc0*/  ISETP.GE.AND P6, PT, R12, R86.reuse, PT ;  /* 0x000000560c00720c */ /* 0x080fe20003fc6270 */
[----:B------:R-:W-:Y:S01]  /*1cd0*/  FMUL.FTZ R47, R47, c[0x0][0x2ec] ;  /* 0x0000bb002f2f7a20 */ /* 0x000fe20000410000 */
[C---:B------:R-:W-:Y:S01]  /*1ce0*/  ISETP.GE.AND P4, PT, R13.reuse, R86, PT ;  /* 0x000000560d00720c */ /* 0x040fe20003f86270 */
[----:B------:R-:W1:Y:S01]  /*1cf0*/  MUFU.TANH R32, R32 ;  /* 0x0000002000207308 */ /* 0x000e620000002400 */
[----:B------:R-:W-:-:S02]  /*1d00*/  ISETP.GE.AND P1, PT, R13, R85, PT ;  /* 0x000000550d00720c */ /* 0x000fc40003f26270 */
[----:B------:R-:W-:Y:S01]  /*1d10*/  IADD3 R13, R24, 0x10, RZ ;  /* 0x00000010180d7810 */ /* 0x000fe20007ffe0ff */
[----:B------:R-:W-:Y:S01]  /*1d20*/  FMUL.FTZ R76, R76, c[0x0][0x2ec] ;  /* 0x0000bb004c4c7a20 */ /* 0x000fe20000410000 */
[-C--:B------:R-:W-:Y:S01]  /*1d30*/  ISETP.GE.AND P3, PT, R12, R85.reuse, PT ;  /* 0x000000550c00720c */ /* 0x080fe20003f66270 */
[----:B------:R-:W-:Y:S01]  /*1d40*/  FMUL.FTZ R77, R77, c[0x0][0x2ec] ;  /* 0x0000bb004d4d7a20 */ /* 0x000fe20000410000 */
[----:B------:R-:W-:Y:S01]  /*1d50*/  IADD3 R12, R24, 0x9, RZ ;  /* 0x00000009180c7810 */ /* 0x000fe20007ffe0ff */
[----:B------:R-:W2:Y:S01]  /*1d60*/  MUFU.TANH R94, R44 ;  /* 0x0000002c005e7308 */ /* 0x000ea20000002400 */
[----:B----4-:R-:W-:Y:S02]  /*1d70*/  FSEL R52, R52, -INF , !P6 ;  /* 0xff80000034347808 */ /* 0x010fe40007000000 */
[----:B------:R-:W-:Y:S02]  /*1d80*/  ISETP.GE.AND P6, PT, R13, R85, PT ;  /* 0x000000550d00720c */ /* 0x000fe40003fc6270 */
[----:B------:R-:W-:-:S02]  /*1d90*/  IADD3 R8, R24, 0x11, RZ ;  /* 0x0000001118087810 */ /* 0x000fc40007ffe0ff */
[C---:B------:R-:W-:Y:S01]  /*1da0*/  ISETP.GE.AND P0, PT, R12.reuse, R86, PT ;  /* 0x000000560c00720c */ /* 0x040fe20003f06270 */
[----:B------:R-:W-:Y:S01]  /*1db0*/  MUFU.TANH R142, R49 ;  /* 0x00000031008e7308 */ /* 0x000fe20000002400 */
[----:B------:R-:W-:Y:S01]  /*1dc0*/  ISETP.GE.AND P5, PT, R12, R85, PT ;  /* 0x000000550c00720c */ /* 0x000fe20003fa6270 */
[----:B------:R-:W-:Y:S01]  /*1dd0*/  FMUL.FTZ R60, R60, c[0x0][0x2ec] ;  /* 0x0000bb003c3c7a20 */ /* 0x000fe20000410000 */
[----:B------:R-:W-:Y:S01]  /*1de0*/  IADD3 R9, R24, 0x18, RZ ;  /* 0x0000001818097810 */ /* 0x000fe20007ffe0ff */
[----:B------:R-:W-:Y:S01]  /*1df0*/  FMUL.FTZ R61, R61, c[0x0][0x2ec] ;  /* 0x0000bb003d3d7a20 */ /* 0x000fe20000410000 */
[----:B-1----:R-:W-:Y:S01]  /*1e00*/  FSEL R12, R30, -INF , !P6 ;  /* 0xff8000001e0c7808 */ /* 0x002fe20007000000 */
[----:B------:R-:W-:Y:S01]  /*1e10*/  FMUL.FTZ R30, R79, c[0x0][0x2ec] ;  /* 0x0000bb004f1e7a20 */ /* 0x000fe20000410000 */
[----:B------:R-:W-:Y:S01]  /*1e20*/  FSEL R10, R41, -INF , !P3 ;  /* 0xff800000290a7808 */ /* 0x000fe20005800000 */
[----:B------:R-:W-:Y:S01]  /*1e30*/  MUFU.TANH R138, R50 ;  /* 0x00000032008a7308 */ /* 0x000fe20000002400 */
[----:B------:R-:W-:-:S02]  /*1e40*/  FSEL R14, R53, -INF , !P4 ;  /* 0xff800000350e7808 */ /* 0x000fc40006000000 */
[CC--:B------:R-:W-:Y:S02]  /*1e50*/  ISETP.GE.AND P3, PT, R8.reuse, R86.reuse, PT ;  /* 0x000000560800720c */ /* 0x0c0fe40003f66270 */
[----:B------:R-:W-:Y:S02]  /*1e60*/  ISETP.GE.AND P4, PT, R8, R85, PT ;  /* 0x000000550800720c */ /* 0x000fe40003f86270 */
[----:B------:R-:W-:Y:S01]  /*1e70*/  FSEL R8, R55, -INF , !P1 ;  /* 0xff80000037087808 */ /* 0x000fe20004800000 */
[----:B------:R-:W1:Y:S01]  /*1e80*/  MUFU.TANH R30, R30 ;  /* 0x0000001e001e7308 */ /* 0x000e620000002400 */
[----:B------:R-:W-:Y:S02]  /*1e90*/  FSEL R54, R54, -INF , !P0 ;  /* 0xff80000036367808 */ /* 0x000fe40004000000 */
[----:B------:R-:W-:Y:S02]  /*1ea0*/  IADD3 R11, R24, 0x19, RZ ;  /* 0x00000019180b7810 */ /* 0x000fe40007ffe0ff */
[----:B------:R-:W-:-:S02]  /*1eb0*/  ISETP.GE.AND P2, PT, R13, R86, PT ;  /* 0x000000560d00720c */ /* 0x000fc40003f46270 */
[CC--:B------:R-:W-:Y:S01]  /*1ec0*/  ISETP.GE.AND P1, PT, R9.reuse, R86.reuse, PT ;  /* 0x000000560900720c */ /* 0x0c0fe20003f26270 */
[----:B------:R-:W4:Y:S01]  /*1ed0*/  MUFU.TANH R134, R51 ;  /* 0x0000003300867308 */ /* 0x000f220000002400 */
[----:B------:R-:W-:Y:S02]  /*1ee0*/  ISETP.GE.AND P0, PT, R9, R85, PT ;  /* 0x000000550900720c */ /* 0x000fe40003f06270 */
[----:B------:R-:W-:Y:S02]  /*1ef0*/  IADD3 R9, R24, 0x20, RZ ;  /* 0x0000002018097810 */ /* 0x000fe40007ffe0ff */
[----:B------:R-:W-:Y:S02]  /*1f00*/  FSEL R64, R64, -INF , !P5 ;  /* 0xff80000040407808 */ /* 0x000fe40006800000 */
[----:B------:R-:W-:Y:S01]  /*1f10*/  ISETP.GE.AND P5, PT, R11, R86, PT ;  /* 0x000000560b00720c */ /* 0x000fe20003fa6270 */
[----:B------:R-:W-:Y:S01]  /*1f20*/  MUFU.TANH R140, R45 ;  /* 0x0000002d008c7308 */ /* 0x000fe20000002400 */
[----:B--2---:R-:W-:-:S02]  /*1f30*/  FSEL R28, R28, -INF , !P2 ;  /* 0xff8000001c1c7808 */ /* 0x004fc40005000000 */
[C---:B------:R-:W-:Y:S02]  /*1f40*/  IADD3 R4, R24.reuse, 0x28, RZ ;  /* 0x0000002818047810 */ /* 0x040fe40007ffe0ff */
[----:B------:R-:W-:Y:S02]  /*1f50*/  ISETP.GE.AND P2, PT, R11, R85, PT ;  /* 0x000000550b00720c */ /* 0x000fe40003f46270 */
[----:B------:R-:W-:Y:S01]  /*1f60*/  ISETP.GE.AND P6, PT, R9, R86, PT ;  /* 0x000000560900720c */ /* 0x000fe20003fc6270 */
[----:B------:R-:W2:Y:S01]  /*1f70*/  MUFU.TANH R104, R46 ;  /* 0x0000002e00687308 */ /* 0x000ea20000002400 */
[----:B------:R-:W-:Y:S02]  /*1f80*/  IADD3 R7, R24, 0x29, RZ ;  /* 0x0000002918077810 */ /* 0x000fe40007ffe0ff */
[----:B------:R-:W-:Y:S01]  /*1f90*/  FSEL R22, R29, -INF , !P3 ;  /* 0xff8000001d167808 */ /* 0x000fe20005800000 */
[----:B------:R-:W-:Y:S01]  /*1fa0*/  FMUL.FTZ R29, R78, c[0x0][0x2ec] ;  /* 0x0000bb004e1d7a20 */ /* 0x000fe20000410000 */
[----:B---3--:R-:W-:-:S02]  /*1fb0*/  FSEL R6, R20, -INF , !P0 ;  /* 0xff80000014067808 */ /* 0x008fc40004000000 */
[----:B------:R-:W-:Y:S01]  /*1fc0*/  FSEL R18, R33, -INF , !P5 ;  /* 0xff80000021127808 */ /* 0x000fe20006800000 */
[----:B------:R-:W3:Y:S01]  /*1fd0*/  MUFU.TANH R90, R47 ;  /* 0x0000002f005a7308 */ /* 0x000ee20000002400 */
[CC--:B------:R-:W-:Y:S02]  /*1fe0*/  ISETP.GE.AND P0, PT, R4.reuse, R86.reuse, PT ;  /* 0x000000560400720c */ /* 0x0c0fe40003f06270 */
[----:B------:R-:W-:Y:S02]  /*1ff0*/  ISETP.GE.AND P5, PT, R4, R85, PT ;  /* 0x000000550400720c */ /* 0x000fe40003fa6270 */
[----:B------:R-:W-:Y:S02]  /*2000*/  FSEL R4, R21, -INF , !P2 ;  /* 0xff80000015047808 */ /* 0x000fe40005000000 */
[----:B-----5:R-:W-:Y:S01]  /*2010*/  FSEL R100, R34, -INF , !P6 ;  /* 0xff80000022647808 */ /* 0x020fe20007000000 */
[----:B------:R-:W5:Y:S01]  /*2020*/  MUFU.TANH R103, R76 ;  /* 0x0000004c00677308 */ /* 0x000f620000002400 */
[----:B------:R-:W-:-:S02]  /*2030*/  ISETP.GE.AND P2, PT, R7, R86, PT ;  /* 0x000000560700720c */ /* 0x000fc40003f46270 */
[----:B------:R-:W-:Y:S02]  /*2040*/  ISETP.GE.AND P6, PT, R7, R85, PT ;  /* 0x000000550700720c */ /* 0x000fe40003fc6270 */
[C---:B------:R-:W-:Y:S02]  /*2050*/  IADD3 R7, R24.reuse, 0x31, RZ ;  /* 0x0000003118077810 */ /* 0x040fe40007ffe0ff */
[----:B------:R-:W-:Y:S01]  /*2060*/  IADD3 R5, R24, 0x21, RZ ;  /* 0x0000002118057810 */ /* 0x000fe20007ffe0ff */
[----:B------:R-:W-:Y:S01]  /*2070*/  MUFU.TANH R102, R77 ;  /* 0x0000004d00667308 */ /* 0x000fe20000002400 */
[----:B------:R-:W-:Y:S01]  /*2080*/  FSEL R16, R31, -INF , !P4 ;  /* 0xff8000001f107808 */ /* 0x000fe20006000000 */
[----:B------:R-:W-:Y:S01]  /*2090*/  FMUL.FTZ R31, R63, c[0x0][0x2ec] ;  /* 0x0000bb003f1f7a20 */ /* 0x000fe20000410000 */
[----:B------:R-:W-:Y:S01]  /*20a0*/  FSEL R36, R32, -INF , !P1 ;  /* 0xff80000020247808 */ /* 0x000fe20004800000 */
[----:B------:R-:W-:Y:S01]  /*20b0*/  FMUL.FTZ R32, R62, c[0x0][0x2ec] ;  /* 0x0000bb003e207a20 */ /* 0x000fe20000410000 */
[----:B------:R-:W-:-:S02]  /*20c0*/  FSEL R94, R94, -INF , !P0 ;  /* 0xff8000005e5e7808 */ /* 0x000fc40004000000 */
[-C--:B------:R-:W-:Y:S01]  /*20d0*/  ISETP.GE.AND P0, PT, R7, R85.reuse, PT ;  /* 0x000000550700720c */ /* 0x080fe20003f06270 */
[----:B------:R-:W2:Y:S01]  /*20e0*/  MUFU.TANH R29, R29 ;  /* 0x0000001d001d7308 */ /* 0x000ea20000002400 */
[-C--:B------:R-:W-:Y:S02]  /*20f0*/  ISETP.GE.AND P3, PT, R9, R85.reuse, PT ;  /* 0x000000550900720c */ /* 0x080fe40003f66270 */
[C---:B------:R-:W-:Y:S02]  /*2100*/  ISETP.GE.AND P4, PT, R5.reuse, R86, PT ;  /* 0x000000560500720c */ /* 0x040fe40003f86270 */
[----:B------:R-:W-:Y:S02]  /*2110*/  ISETP.GE.AND P1, PT, R5, R85, PT ;  /* 0x000000550500720c */ /* 0x000fe40003f26270 */
[----:B------:R-:W-:Y:S01]  /*2120*/  IADD3 R5, R24, 0x30, RZ ;  /* 0x0000003018057810 */ /* 0x000fe20007ffe0ff */
[----:B------:R-:W2:Y:S01]  /*2130*/  MUFU.TANH R106, R60 ;  /* 0x0000003c006a7308 */ /* 0x000ea20000002400 */
[----:B-1----:R-:W-:-:S02]  /*2140*/  FSEL R30, R30, -INF , !P0 ;  /* 0xff8000001e1e7808 */ /* 0x002fc40004000000 */
[----:B------:R-:W-:Y:S02]  /*2150*/  FSEL R138, R138, -INF , !P3 ;  /* 0xff8000008a8a7808 */ /* 0x000fe40005800000 */
[----:B------:R-:W-:Y:S02]  /*2160*/  FSEL R142, R142, -INF , !P4 ;  /* 0xff8000008e8e7808 */ /* 0x000fe40006000000 */
[----:B------:R-:W-:Y:S01]  /*2170*/  ISETP.GE.AND P0, PT, R84, 0x2, PT ;  /* 0x000000025400780c */ /* 0x000fe20003f06270 */
[----:B------:R-:W-:Y:S01]  /*2180*/  MUFU.TANH R105, R61 ;  /* 0x0000003d00697308 */ /* 0x000fe20000002400 */
[C---:B------:R-:W-:Y:S02]  /*2190*/  ISETP.GE.AND P3, PT, R5.reuse, R86, PT ;  /* 0x000000560500720c */ /* 0x040fe40003f66270 */
[----:B------:R-:W-:Y:S02]  /*21a0*/  ISETP.GE.AND P4, PT, R5, R85, PT ;  /* 0x000000550500720c */ /* 0x000fe40003f86270 */
[----:B------:R-:W-:-:S02]  /*21b0*/  IADD3 R5, R24, 0x38, RZ ;  /* 0x0000003818057810 */ /* 0x000fc40007ffe0ff */
[----:B----4-:R-:W-:Y:S01]  /*21c0*/  FSEL R134, R134, -INF , !P1 ;  /* 0xff80000086867808 */ /* 0x010fe20004800000 */
[----:B------:R-:W1:Y:S01]  /*21d0*/  MUFU.TANH R32, R32 ;  /* 0x0000002000207308 */ /* 0x000e620000002400 */
[----:B--2---:R-:W-:Y:S02]  /*21e0*/  FSEL R104, R104, -INF , !P5 ;  /* 0xff80000068687808 */ /* 0x004fe40006800000 */
[----:B------:R-:W-:Y:S01]  /*21f0*/  FSEL R140, R140, -INF , !P2 ;  /* 0xff8000008c8c7808 */ /* 0x000fe20005000000 */
[----:B------:R-:W-:Y:S01]  /*2200*/  BAR.SYNC.DEFER_BLOCKING 0x0 ;  /* 0x0000000000007b1d */ /* 0x000fe20000010000 */
[-C--:B------:R-:W-:Y:S02]  /*2210*/  ISETP.GE.AND P1, PT, R7, R86.reuse, PT ;  /* 0x000000560700720c */ /* 0x080fe40003f26270 */
[C---:B------:R-:W-:Y:S02]  /*2220*/  ISETP.GE.AND P5, PT, R5.reuse, R86, PT ;  /* 0x000000560500720c */ /* 0x040fe40003fa6270 */
[----:B------:R-:W-:Y:S01]  /*2230*/  ISETP.GE.AND P2, PT, R5, R85, PT ;  /* 0x000000550500720c */ /* 0x000fe20003f46270 */
[----:B------:R-:W2:Y:S01]  /*2240*/  MUFU.TANH R31, R31 ;  /* 0x0000001f001f7308 */ /* 0x000ea20000002400 */
        /* <DEDUP_REMOVED lines=10> */
[----:B-1----:R-:W-:Y:S02]  /*22f0*/  FSEL R32, R32, -INF , !P2 ;  /* 0xff80000020207808 */ /* 0x002fe40005000000 */
[----:B------:R-:W-:Y:S02]  /*2300*/  FSEL R0, R0, -INF , !P6 ;  /* 0xff80000000007808 */ /* 0x000fe40007000000 */
[----:B------:R-:W-:-:S02]  /*2310*/  FSEL R40, R40, -INF , !P3 ;  /* 0xff80000028287808 */ /* 0x000fc40005800000 */
[----:B------:R-:W-:Y:S02]  /*2320*/  FSEL R105, R105, -INF , !P4 ;  /* 0xff80000069697808 */ /* 0x000fe40006000000 */
[----:B--2---:R-:W-:Y:S01]  /*2330*/  FSEL R31, R31, -INF , !P1 ;  /* 0xff8000001f1f7808 */ /* 0x004fe20004800000 */
        /* <DEDUP_REMOVED lines=21> */
.L_x_769:
[----:B------:R-:W-:Y:S01]  /*2490*/  FMNMX.FTZ R7, R0, R52, !PT ;  /* 0x0000003400077209 */ /* 0x000fe20007810000 */
[----:B------:R-:W-:Y:S01]  /*24a0*/  ULDC UR4, c[0x0][0x1a0] ;  /* 0x0000680000047ab9 */ /* 0x000fe20000000800 */
        /* <DEDUP_REMOVED lines=30> */
[----:B-1----:R-:W-:Y:S02]  /*2690*/  FMNMX.FTZ R20, R32, R5, !PT ;  /* 0x0000000520147209 */ /* 0x002fe40007810000 */
[----:B------:R-:W-:Y:S01]  /*26a0*/  LEA R87, R3, R109, 0x1 ;  /* 0x0000006d03577211 */ /* 0x000fe200078e08ff */
[----:B------:R-:W1:Y:S01]  /*26b0*/  SHFL.BFLY PT, R7, R24, 0x2, 0x1f ;  /* 0x0c401f0018077f89 */ /* 0x000e6200000e0000 */
[----:B------:R-:W-:-:S03]  /*26c0*/  FMNMX.FTZ R20, R31, R20, !PT ;  /* 0x000000141f147209 */ /* 0x000fc60007810000 */
[----:B------:R-:W-:Y:S04]  /*26d0*/  LDSM.16.MT88.4 R68, [R87+0x6000] ;  /* 0x006000005744783b */ /* 0x000fe80000004200 */
[----:B------:R-:W2:Y:S01]  /*26e0*/  SHFL.BFLY PT, R5, R20, 0x2, 0x1f ;  /* 0x0c401f0014057f89 */ /* 0x000ea200000e0000 */
[----:B-1----:R-:W-:-:S05]  /*26f0*/  FMNMX.FTZ R7, R24, R7, !PT ;  /* 0x0000000718077209 */ /* 0x002fca0007810000 */
[----:B------:R-:W1:Y:S01]  /*2700*/  SHFL.BFLY PT, R2, R7, 0x1, 0x1f ;  /* 0x0c201f0007027f89 */ /* 0x000e6200000e0000 */
[----:B--2---:R-:W-:Y:S02]  /*2710*/  FMNMX.FTZ R5, R20, R5, !PT ;  /* 0x0000000514057209 */ /* 0x004fe40007810000 */
[----:B-1----:R-:W-:-:S04]  /*2720*/  FMNMX.FTZ R2, R7, R2, !PT ;  /* 0x0000000207027209 */ /* 0x002fc80007810000 */
[C---:B------:R-:W-:Y:S01]  /*2730*/  FSETP.NEU.FTZ.AND P1, PT, R2.reuse, -INF , PT ;  /* 0xff8000000200780b */ /* 0x040fe20003f3d000 */
[----:B------:R-:W-:-:S05]  /*2740*/  FMUL.FTZ R133, R2, c[0x0][0x23c] ;  /* 0x00008f0002857a20 */ /* 0x000fca0000410000 */
[----:B------:R-:W-:-:S05]  /*2750*/  FSEL R133, R133, RZ, P1 ;  /* 0x000000ff85857208 */ /* 0x000fca0000800000 */
[--C-:B------:R-:W-:Y:S02]  /*2760*/  FFMA.FTZ R132, R0, c[0x0][0x23c], -R133.reuse ;  /* 0x00008f0000847a23 */ /* 0x100fe40000010885 */
[----:B------:R-:W1:Y:S01]  /*2770*/  SHFL.BFLY PT, R0, R5, 0x1, 0x1f ;  /* 0x0c201f0005007f89 */ /* 0x000e6200000e0000 */
[--C-:B------:R-:W-:Y:S02]  /*2780*/  FFMA.FTZ R107, R52, c[0x0][0x23c], -R133.reuse ;  /* 0x00008f00346b7a23 */ /* 0x100fe40000010885 */
[--C-:B------:R-:W-:Y:S01]  /*2790*/  FFMA.FTZ R35, R14, c[0x0][0x23c], -R133.reuse ;  /* 0x00008f000e237a23 */ /* 0x100fe20000010885 */
[----:B------:R-:W-:Y:S01]  /*27a0*/  MUFU.EX2 R132, R132 ;  /* 0x0000008400847308 */ /* 0x000fe20000000800 */
[--C-:B------:R-:W-:Y:S02]  /*27b0*/  FFMA.FTZ R26, R54, c[0x0][0x23c], -R133.reuse ;  /* 0x00008f00361a7a23 */ /* 0x100fe40000010885 */
[--C-:B------:R-:W-:Y:S01]  /*27c0*/  FFMA.FTZ R25, R28, c[0x0][0x23c], -R133.reuse ;  /* 0x00008f001c197a23 */ /* 0x100fe20000010885 */
[----:B------:R-:W2:Y:S01]  /*27d0*/  LDSM.16.MT88.4 R52, [R87+0x7000] ;  /* 0x007000005734783b */ /* 0x000ea20000004200 */
[----:B------:R-:W-:-:S02]  /*27e0*/  FFMA.FTZ R22, R22, c[0x0][0x23c], -R133 ;  /* 0x00008f0016167a23 */ /* 0x000fc40000010885 */
[--C-:B------:R-:W-:Y:S01]  /*27f0*/  FFMA.FTZ R21, R36, c[0x0][0x23c], -R133.reuse ;  /* 0x00008f0024157a23 */ /* 0x100fe20000010885 */
[----:B------:R-:W3:Y:S01]  /*2800*/  MUFU.EX2 R107, R107 ;  /* 0x0000006b006b7308 */ /* 0x000ee20000000800 */
[--C-:B------:R-:W-:Y:S02]  /*2810*/  FFMA.FTZ R20, R18, c[0x0][0x23c], -R133.reuse ;  /* 0x00008f0012147a23 */ /* 0x100fe40000010885 */
[--C-:B------:R-:W-:Y:S02]  /*2820*/  FFMA.FTZ R100, R100, c[0x0][0x23c], -R133.reuse ;  /* 0x00008f0064647a23 */ /* 0x100fe40000010885 */
[--C-:B------:R-:W-:Y:S02]  /*2830*/  FFMA.FTZ R95, R142, c[0x0][0x23c], -R133.reuse ;  /* 0x00008f008e5f7a23 */ /* 0x100fe40000010885 */
[--C-:B------:R-:W-:Y:S01]  /*2840*/  FFMA.FTZ R94, R94, c[0x0][0x23c], -R133.reuse ;  /* 0x00008f005e5e7a23 */ /* 0x100fe20000010885 */
[----:B------:R-:W-:Y:S01]  /*2850*/  MUFU.EX2 R35, R35 ;  /* 0x0000002300237308 */ /* 0x000fe20000000800 */
[----:B------:R-:W-:-:S02]  /*2860*/  FFMA.FTZ R91, R140, c[0x0][0x23c], -R133 ;  /* 0x00008f008c5b7a23 */ /* 0x000fc40000010885 */
[--C-:B------:R-:W-:Y:S01]  /*2870*/  FFMA.FTZ R103, R103, c[0x0][0x23c], -R133.reuse ;  /* 0x00008f0067677a23 */ /* 0x100fe20000010885 */
[----:B-1----:R-:W-:Y:S01]  /*2880*/  FMNMX.FTZ R0, R5, R0, !PT ;  /* 0x0000000005007209 */ /* 0x002fe20007810000 */
[--C-:B------:R-:W-:Y:S02]  /*2890*/  FFMA.FTZ R102, R102, c[0x0][0x23c], -R133.reuse ;  /* 0x00008f0066667a23 */ /* 0x100fe40000010885 */
[--C-:B------:R-:W-:Y:S01]  /*28a0*/  FFMA.FTZ R106, R106, c[0x0][0x23c], -R133.reuse ;  /* 0x00008f006a6a7a23 */ /* 0x100fe20000010885 */
[C---:B------:R-:W-:Y:S01]  /*28b0*/  FSETP.NEU.FTZ.AND P1, PT, R0.reuse, -INF , PT ;  /* 0xff8000000000780b */ /* 0x040fe20003f3d000 */
[----:B------:R-:W-:Y:S01]  /*28c0*/  FMUL.FTZ R33, R0, c[0x0][0x23c] ;  /* 0x00008f0000217a20 */ /* 0x000fe20000410000 */
[----:B------:R-:W1:Y:S01]  /*28d0*/  MUFU.EX2 R26, R26 ;  /* 0x0000001a001a7308 */ /* 0x000e620000000800 */
[----:B---3--:R-:W-:Y:S01]  /*28e0*/  F2FP.PACK_AB R48, R107, R132 ;  /* 0x000000846b30723e */ /* 0x008fe200000000ff */
[----:B------:R-:W-:Y:S02]  /*28f0*/  FFMA.FTZ R105, R105, c[0x0][0x23c], -R133 ;  /* 0x00008f0069697a23 */ /* 0x000fe40000010885 */
[----:B------:R-:W-:Y:S01]  /*2900*/  FSEL R33, R33, RZ, P1 ;  /* 0x000000ff21217208 */ /* 0x000fe20000800000 */
[----:B------:R-:W-:-:S03]  /*2910*/  FADD.FTZ R132, R132, R107 ;  /* 0x0000006b84847221 */ /* 0x000fc60000010000 */
[----:B------:R-:W-:Y:S01]  /*2920*/  MUFU.EX2 R25, R25 ;  /* 0x0000001900197308 */ /* 0x000fe20000000800 */
[--C-:B------:R-:W-:Y:S02]  /*2930*/  FFMA.FTZ R89, R40, c[0x0][0x23c], -R33.reuse ;  /* 0x00008f0028597a23 */ /* 0x100fe40000010821 */
[--C-:B------:R-:W-:Y:S01]  /*2940*/  FFMA.FTZ R88, R10, c[0x0][0x23c], -R33.reuse ;  /* 0x00008f000a587a23 */ /* 0x100fe20000010821 */
[----:B------:R-:W3:Y:S01]  /*2950*/  LDSM.16.MT88.4 R40, [R109+0x8000] ;  /* 0x008000006d28783b */ /* 0x000ee20000004200 */
[--C-:B------:R-:W-:Y:S02]  /*2960*/  FFMA.FTZ R34, R8, c[0x0][0x23c], -R33.reuse ;  /* 0x00008f0008227a23 */ /* 0x100fe40000010821 */
[--C-:B------:R-:W-:Y:S01]  /*2970*/  FFMA.FTZ R27, R64, c[0x0][0x23c], -R33.reuse ;  /* 0x00008f00401b7a23 */ /* 0x100fe20000010821 */
[----:B------:R-:W-:Y:S01]  /*2980*/  MUFU.EX2 R89, R89 ;  /* 0x0000005900597308 */ /* 0x000fe20000000800 */
[----:B------:R-:W4:Y:S01]  /*2990*/  LDSM.16.MT88.4 R8, [R87+0x6400] ;  /* 0x006400005708783b */ /* 0x000f220000004200 */
[----:B-1----:R-:W-:Y:S01]  /*29a0*/  F2FP.PACK_AB R50, R26, R35 ;  /* 0x000000231a32723e */ /* 0x002fe200000000ff */
[----:B------:R-:W-:-:S02]  /*29b0*/  FFMA.FTZ R28, R12, c[0x0][0x23c], -R33 ;  /* 0x00008f000c1c7a23 */ /* 0x000fc40000010821 */
[--C-:B------:R-:W-:Y:S01]  /*29c0*/  FFMA.FTZ R23, R16, c[0x0][0x23c], -R33.reuse ;  /* 0x00008f0010177a23 */ /* 0x100fe20000010821 */
[----:B------:R-:W1:Y:S01]  /*29d0*/  LDSM.16.MT88.4 R12, [R109+0x7400] ;  /* 0x007400006d0c783b */ /* 0x000e620000004200 */
[--C-:B------:R-:W-:Y:S01]  /*29e0*/  FFMA.FTZ R24, R6, c[0x0][0x23c], -R33.reuse ;  /* 0x00008f0006187a23 */ /* 0x100fe20000010821 */
[----:B------:R-:W5:Y:S01]  /*29f0*/  MUFU.EX2 R88, R88 ;  /* 0x0000005800587308 */ /* 0x000f620000000800 */
[--C-:B------:R-:W-:Y:S01]  /*2a00*/  FFMA.FTZ R3, R4, c[0x0][0x23c], -R33.reuse ;  /* 0x00008f0004037a23 */ /* 0x100fe20000010821 */
[----:B------:R-:W1:Y:S01]  /*2a10*/  LDSM.16.MT88.4 R16, [R109+0x6400] ;  /* 0x006400006d10783b */ /* 0x000e620000004200 */
        /* <DEDUP_REMOVED lines=8> */
[----:B------:R-:W2:Y:S01]  /*2aa0*/  MUFU.EX2 R27, R27 ;  /* 0x0000001b001b7308 */ /* 0x000ea20000000800 */
[----:B-----5:R-:W-:Y:S01]  /*2ab0*/  F2FP.PACK_AB R49, R88, R89 ;  /* 0x000000595831723e */ /* 0x020fe200000000ff */
[----:B------:R-:W-:Y:S02]  /*2ac0*/  FFMA.FTZ R32, R32, c[0x0][0x23c], -R33 ;  /* 0x00008f0020207a23 */ /* 0x000fe40000010821 */
[----:B------:R-:W-:Y:S02]  /*2ad0*/  FADD.FTZ R89, R89, R88 ;  /* 0x0000005859597221 */ /* 0x000fe40000010000 */
[----:B------:R-:W-:-:S02]  /*2ae0*/  FADD.FTZ R35, R35, R132 ;  /* 0x0000008423237221 */ /* 0x000fc40000010000 */
[----:B------:R-:W5:Y:S02]  /*2af0*/  MUFU.EX2 R22, R22 ;  /* 0x0000001600167308 */ /* 0x000f640000000800 */
[----:B------:R-:W-:Y:S01]  /*2b00*/  FADD.FTZ R26, R26, R35 ;  /* 0x000000231a1a7221 */ /* 0x000fe20000010000 */
[----:B--2---:R-:W-:-:S05]  /*2b10*/  F2FP.PACK_AB R51, R27, R34 ;  /* 0x000000221b33723e */ /* 0x004fca00000000ff */
[----:B------:R-:W-:Y:S01]  /*2b20*/  MUFU.EX2 R21, R21 ;  /* 0x0000001500157308 */ /* 0x000fe20000000800 */
[----:B------:R-:W-:-:S04]  /*2b30*/  FADD.FTZ R34, R34, R89 ;  /* 0x0000005922227221 */ /* 0x000fc80000010000 */
[----:B------:R-:W-:Y:S01]  /*2b40*/  FADD.FTZ R27, R27, R34 ;  /* 0x000000221b1b7221 */ /* 0x000fe20000010000 */
[----:B------:R-:W-:Y:S01]  /*2b50*/  HMMA.16816.F32 R72, R48, R68, RZ ;  /* 0x000000443048723c */ /* 0x000fe200000018ff */
[----:B-----5:R-:W-:Y:S01]  /*2b60*/  F2FP.PACK_AB R4, R22, R25 ;  /* 0x000000191604723e */ /* 0x020fe200000000ff */
[----:B------:R-:W2:Y:S01]  /*2b70*/  MUFU.EX2 R20, R20 ;  /* 0x0000001400147308 */ /* 0x000ea20000000800 */
[----:B------:R-:W-:-:S04]  /*2b80*/  FADD.FTZ R25, R25, R26 ;  /* 0x0000001a19197221 */ /* 0x000fc80000010000 */
[----:B------:R-:W-:Y:S01]  /*2b90*/  FADD.FTZ R22, R22, R25 ;  /* 0x0000001916167221 */ /* 0x000fe20000010000 */
[C---:B------:R-:W-:Y:S02]  /*2ba0*/  HMMA.16816.F32 R68, R48.reuse, R70, RZ ;  /* 0x000000463044723c */ /* 0x040fe400000018ff */
[----:B------:R-:W-:Y:S06]  /*2bb0*/  MUFU.EX2 R28, R28 ;  /* 0x0000001c001c7308 */ /* 0x000fec0000000800 */
[----:B------:R-:W-:Y:S02]  /*2bc0*/  HMMA.16816.F32 R56, R48, R52, RZ ;  /* 0x000000343038723c */ /* 0x000fe400000018ff */
[----:B------:R-:W5:Y:S01]  /*2bd0*/  MUFU.EX2 R23, R23 ;  /* 0x0000001700177308 */ /* 0x000f620000000800 */
[----:B--2---:R-:W-:Y:S01]  /*2be0*/  F2FP.PACK_AB R6, R20, R21 ;  /* 0x000000151406723e */ /* 0x004fe200000000ff */
[----:B------:R-:W-:-:S04]  /*2bf0*/  FADD.FTZ R21, R21, R22 ;  /* 0x0000001615157221 */ /* 0x000fc80000010000 */
[C---:B------:R-:W-:Y:S01]  /*2c00*/  HMMA.16816.F32 R52, R48.reuse, R54, RZ ;  /* 0x000000363034723c */ /* 0x040fe200000018ff */
[----:B------:R-:W-:Y:S01]  /*2c10*/  FADD.FTZ R21, R20, R21 ;  /* 0x0000001514157221 */ /* 0x000fe20000010000 */
[----:B------:R-:W-:Y:S06]  /*2c20*/  MUFU.EX2 R24, R24 ;  /* 0x0000001800187308 */ /* 0x000fec0000000800 */
[----:B------:R-:W-:Y:S02]  /*2c30*/  HMMA.16816.F32 R80, R48, R76, RZ ;  /* 0x0000004c3050723c */ /* 0x000fe400000018ff */
[----:B------:R-:W2:Y:S01]  /*2c40*/  MUFU.EX2 R3, R3 ;  /* 0x0000000300037308 */ /* 0x000ea20000000800 */
[----:B-----5:R-:W-:Y:S01]  /*2c50*/  F2FP.PACK_AB R5, R23, R28 ;  /* 0x0000001c1705723e */ /* 0x020fe200000000ff */
[----:B------:R-:W-:-:S04]  /*2c60*/  FADD.FTZ R28, R28, R27 ;  /* 0x0000001b1c1c7221 */ /* 0x000fc80000010000 */
[C---:B------:R-:W-:Y:S01]  /*2c70*/  HMMA.16816.F32 R64, R48.reuse, R60, RZ ;  /* 0x0000003c3040723c */ /* 0x040fe200000018ff */
[----:B------:R-:W-:Y:S01]  /*2c80*/  FADD.FTZ R23, R23, R28 ;  /* 0x0000001c17177221 */ /* 0x000fe20000010000 */
[----:B------:R-:W-:Y:S06]  /*2c90*/  MUFU.EX2 R100, R100 ;  /* 0x0000006400647308 */ /* 0x000fec0000000800 */
[----:B---3--:R-:W-:Y:S01]  /*2ca0*/  HMMA.16816.F32 R36, R48, R40, RZ ;  /* 0x000000283024723c */ /* 0x008fe200000018ff */
[----:B--2---:R-:W-:Y:S01]  /*2cb0*/  F2FP.PACK_AB R7, R3, R24 ;  /* 0x000000180307723e */ /* 0x004fe200000000ff */
[----:B------:R-:W2:Y:S01]  /*2cc0*/  MUFU.EX2 R95, R95 ;  /* 0x0000005f005f7308 */ /* 0x000ea20000000800 */
[----:B------:R-:W-:-:S05]  /*2cd0*/  FADD.FTZ R24, R24, R23 ;  /* 0x0000001718187221 */ /* 0x000fca0000010000 */
[----:B------:R-:W-:Y:S01]  /*2ce0*/  HMMA.16816.F32 R76, R48, R78, RZ ;  /* 0x0000004e304c723c */ /* 0x000fe200000018ff */
[----:B------:R-:W-:Y:S01]  /*2cf0*/  FADD.FTZ R24, R3, R24 ;  /* 0x0000001803187221 */ /* 0x000fe20000010000 */
[----:B------:R-:W-:Y:S01]  /*2d00*/  MOV R3, c[0x0][0x1a4] ;  /* 0x0000690000037a02 */ /* 0x000fe20000000f00 */
[----:B------:R-:W-:Y:S05]  /*2d10*/  MUFU.EX2 R94, R94 ;  /* 0x0000005e005e7308 */ /* 0x000fea0000000800 */
[C---:B----4-:R-:W-:Y:S03]  /*2d20*/  HMMA.16816.F32 R72, R4.reuse, R8, R72 ;  /* 0x000000080448723c */ /* 0x050fe60000001848 */
[----:B------:R-:W-:Y:S05]  /*2d30*/  MUFU.EX2 R91, R91 ;  /* 0x0000005b005b7308 */ /* 0x000fea0000000800 */
[----:B------:R-:W-:Y:S01]  /*2d40*/  HMMA.16816.F32 R68, R4, R10, R68 ;  /* 0x0000000a0444723c */ /* 0x000fe20000001844 */
[----:B------:R-:W3:Y:S02]  /*2d50*/  LDSM.16.MT88.4 R8, [R87+0x7400] ;  /* 0x007400005708783b */ /* 0x000ee40000004200 */
[----:B------:R-:W-:Y:S05]  /*2d60*/  MUFU.EX2 R101, R101 ;  /* 0x0000006500657308 */ /* 0x000fea0000000800 */
[C---:B------:R-:W-:Y:S03]  /*2d70*/  HMMA.16816.F32 R60, R48.reuse, R62, RZ ;  /* 0x0000003e303c723c */ /* 0x040fe600000018ff */
[----:B------:R-:W4:Y:S05]  /*2d80*/  MUFU.EX2 R92, R92 ;  /* 0x0000005c005c7308 */ /* 0x000f2a0000000800 */
[----:B------:R-:W-:Y:S03]  /*2d90*/  HMMA.16816.F32 R40, R48, R42, RZ ;  /* 0x0000002a3028723c */ /* 0x000fe600000018ff */
[----:B------:R-:W-:Y:S05]  /*2da0*/  MUFU.EX2 R93, R93 ;  /* 0x0000005d005d7308 */ /* 0x000fea0000000800 */
[C---:B-1----:R-:W-:Y:S03]  /*2db0*/  HMMA.16816.F32 R64, R4.reuse, R12, R64 ;  /* 0x0000000c0440723c */ /* 0x042fe60000001840 */
[----:B------:R-:W1:Y:S05]  /*2dc0*/  MUFU.EX2 R90, R90 ;  /* 0x0000005a005a7308 */ /* 0x000e6a0000000800 */
[C---:B------:R-:W-:Y:S01]  /*2dd0*/  HMMA.16816.F32 R60, R4.reuse, R14, R60 ;  /* 0x0000000e043c723c */ /* 0x040fe2000000183c */
[----:B------:R-:W5:Y:S02]  /*2de0*/  LDSM.16.MT88.4 R12, [R109+0x8400] ;  /* 0x008400006d0c783b */ /* 0x000f640000004200 */
[----:B------:R-:W-:Y:S05]  /*2df0*/  MUFU.EX2 R103, R103 ;  /* 0x0000006700677308 */ /* 0x000fea0000000800 */
[C---:B------:R-:W-:Y:S03]  /*2e00*/  HMMA.16816.F32 R80, R4.reuse, R16, R80 ;  /* 0x000000100450723c */ /* 0x040fe60000001850 */
[----:B------:R-:W1:Y:S05]  /*2e10*/  MUFU.EX2 R102, R102 ;  /* 0x0000006600667308 */ /* 0x000e6a0000000800 */
[C---:B---3--:R-:W-:Y:S03]  /*2e20*/  HMMA.16816.F32 R56, R4.reuse, R8, R56 ;  /* 0x000000080438723c */ /* 0x048fe60000001838 */
[----:B------:R-:W-:Y:S05]  /*2e30*/  MUFU.EX2 R106, R106 ;  /* 0x0000006a006a7308 */ /* 0x000fea0000000800 */
[C---:B------:R-:W-:Y:S01]  /*2e40*/  HMMA.16816.F32 R52, R4.reuse, R10, R52 ;  /* 0x0000000a0434723c */ /* 0x040fe20000001834 */
[----:B------:R-:W3:Y:S02]  /*2e50*/  LDSM.16.MT88.4 R8, [R87+0x8000] ;  /* 0x008000005708783b */ /* 0x000ee40000004200 */
[----:B------:R-:W-:Y:S05]  /*2e60*/  MUFU.EX2 R105, R105 ;  /* 0x0000006900697308 */ /* 0x000fea0000000800 */
[C---:B------:R-:W-:Y:S01]  /*2e70*/  HMMA.16816.F32 R76, R4.reuse, R18, R76 ;  /* 0x00000012044c723c */ /* 0x040fe2000000184c */
[----:B------:R-:W-:Y:S02]  /*2e80*/  LDSM.16.MT88.4 R16, [R109+0x6c00] ;  /* 0x006c00006d10783b */ /* 0x000fe40000004200 */
[----:B------:R-:W-:Y:S05]  /*2e90*/  MUFU.EX2 R29, R29 ;  /* 0x0000001d001d7308 */ /* 0x000fea0000000800 */
[C---:B-----5:R-:W-:Y:S03]  /*2ea0*/  HMMA.16816.F32 R36, R4.reuse, R12, R36 ;  /* 0x0000000c0424723c */ /* 0x060fe60000001824 */
[----:B------:R-:W5:Y:S05]  /*2eb0*/  MUFU.EX2 R30, R30 ;  /* 0x0000001e001e7308 */ /* 0x000f6a0000000800 */
[----:B------:R-:W-:Y:S01]  /*2ec0*/  HMMA.16816.F32 R40, R4, R14, R40 ;  /* 0x0000000e0428723c */ /* 0x000fe20000001828 */
[----:B------:R-:W-:Y:S02]  /*2ed0*/  LDSM.16.MT88.4 R12, [R87+0x6c00] ;  /* 0x006c0000570c783b */ /* 0x000fe40000004200 */
[----:B------:R-:W-:Y:S08]  /*2ee0*/  MUFU.EX2 R31, R32 ;  /* 0x00000020001f7308 */ /* 0x000ff00000000800 */
[----:B------:R-:W1:Y:S01]  /*2ef0*/  MUFU.EX2 R134, R134 ;  /* 0x0000008600867308 */ /* 0x000e620000000800 */
[C---:B---3--:R-:W-:Y:S08]  /*2f00*/  HMMA.16816.F32 R44, R48.reuse, R8, RZ ;  /* 0x00000008302c723c */ /* 0x048ff000000018ff */
[----:B------:R-:W-:Y:S01]  /*2f10*/  HMMA.16816.F32 R48, R48, R10, RZ ;  /* 0x0000000a3030723c */ /* 0x000fe200000018ff */
[----:B------:R-:W3:Y:S11]  /*2f20*/  LDSM.16.MT88.4 R8, [R87+0x8400] ;  /* 0x008400005708783b */ /* 0x000ef60000004200 */
[----:B------:R-:W-:Y:S04]  /*2f30*/  @!UPT UIADD3 URZ, URZ, URZ, URZ ;  /* 0x0000003f3f3ff290 */ /* 0x000fe8000fffe03f */
[C---:B---3--:R-:W-:Y:S08]  /*2f40*/  HMMA.16816.F32 R44, R4.reuse, R8, R44 ;  /* 0x00000008042c723c */ /* 0x048ff0000000182c */
[----:B------:R-:W-:Y:S01]  /*2f50*/  HMMA.16816.F32 R48, R4, R10, R48 ;  /* 0x0000000a0430723c */ /* 0x000fe20000001830 */
[----:B------:R-:W3:Y:S06]  /*2f60*/  LDSM.16.MT88.4 R8, [R109+0x6800] ;  /* 0x006800006d08783b */ /* 0x000eec0000004200 */
[----:B--2---:R-:W-:Y:S01]  /*2f70*/  F2FP.PACK_AB R4, R95, R100 ;  /* 0x000000645f04723e */ /* 0x004fe200000000ff */
[----:B------:R-:W-:Y:S01]  /*2f80*/  FADD.FTZ R100, R100, R21 ;  /* 0x0000001564647221 */ /* 0x000fe20000010000 */
[----:B----4-:R-:W-:Y:S01]  /*2f90*/  F2FP.PACK_AB R5, R92, R101 ;  /* 0x000000655c05723e */ /* 0x010fe200000000ff */
[----:B------:R-:W-:Y:S01]  /*2fa0*/  FADD.FTZ R101, R101, R24 ;  /* 0x0000001865657221 */ /* 0x000fe20000010000 */
[----:B------:R-:W-:Y:S01]  /*2fb0*/  F2FP.PACK_AB R6, R91, R94 ;  /* 0x0000005e5b06723e */ /* 0x000fe200000000ff */
[----:B------:R-:W-:Y:S01]  /*2fc0*/  FADD.FTZ R95, R95, R100 ;  /* 0x000000645f5f7221 */ /* 0x000fe20000010000 */
[----:B-1----:R-:W-:Y:S01]  /*2fd0*/  F2FP.PACK_AB R7, R90, R93 ;  /* 0x0000005d5a07723e */ /* 0x002fe200000000ff */
[----:B------:R-:W-:-:S02]  /*2fe0*/  FADD.FTZ R92, R92, R101 ;  /* 0x000000655c5c7221 */ /* 0x000fc40000010000 */
[----:B------:R-:W-:Y:S02]  /*2ff0*/  FADD.FTZ R94, R94, R95 ;  /* 0x0000005f5e5e7221 */ /* 0x000fe40000010000 */
[----:B------:R-:W-:Y:S02]  /*3000*/  FADD.FTZ R93, R93, R92 ;  /* 0x0000005c5d5d7221 */ /* 0x000fe40000010000 */
[----:B------:R-:W-:Y:S02]  /*3010*/  FADD.FTZ R94, R91, R94 ;  /* 0x0000005e5b5e7221 */ /* 0x000fe40000010000 */
[----:B------:R-:W-:Y:S01]  /*3020*/  FADD.FTZ R90, R90, R93 ;  /* 0x0000005d5a5a7221 */ /* 0x000fe20000010000 */
[C---:B---3--:R-:W-:Y:S08]  /*3030*/  HMMA.16816.F32 R80, R4.reuse, R8, R80 ;  /* 0x000000080450723c */ /* 0x048ff00000001850 */
        /* <DEDUP_REMOVED lines=142> */
[----:B------:R-:W-:Y:S01]  /*3920*/  HMMA.16816.F32 R28, R92, R90, R28 ;  /* 0x0000005a5c1c723c */ /* 0x000fe2000000181c */
[----:B------:R-:W1:Y:S11]  /*3930*/  LDSM.16.M88.4 R88, [R108+0x5400] ;  /* 0x005400006c58783b */ /* 0x000e760000000200 */
[----:B------:R-:W-:Y:S04]  /*3940*/  @!UPT UIADD3 URZ, URZ, URZ, URZ ;  /* 0x0000003f3f3ff290 */ /* 0x000fe8000fffe03f */
[----:B------:R-:W-:-:S04]  /*3950*/  FMUL.FTZ R35, R35, c[0x0][0x2ec] ;  /* 0x0000bb0023237a20 */ /* 0x000fc80000410000 */
[----:B------:R-:W2:Y:S04]  /*3960*/  MUFU.TANH R148, R35 ;  /* 0x0000002300947308 */ /* 0x000ea80000002400 */
[----:B------:R-:W-:Y:S02]  /*3970*/  FMUL.FTZ R150, R28, c[0x0][0x2ec] ;  /* 0x0000bb001c967a20 */ /* 0x000fe40000410000 */
[----:B------:R-:W-:Y:S02]  /*3980*/  FMUL.FTZ R30, R30, c[0x0][0x2ec] ;  /* 0x0000bb001e1e7a20 */ /* 0x000fe40000410000 */
[----:B------:R-:W-:Y:S02]  /*3990*/  FMUL.FTZ R28, R29, c[0x0][0x2ec] ;  /* 0x0000bb001d1c7a20 */ /* 0x000fe40000410000 */
[----:B------:R-:W3:Y:S01]  /*39a0*/  MUFU.TANH R150, R150 ;  /* 0x0000009600967308 */ /* 0x000ee20000002400 */
[----:B------:R-:W-:-:S07]  /*39b0*/  FMUL.FTZ R31, R31, c[0x0][0x2ec] ;  /* 0x0000bb001f1f7a20 */ /* 0x000fce0000410000 */
[----:B------:R-:W4:Y:S01]  /*39c0*/  MUFU.TANH R146, R30 ;  /* 0x0000001e00927308 */ /* 0x000f220000002400 */
[C---:B-1----:R-:W-:Y:S07]  /*39d0*/  HMMA.16816.F32 R24, R92.reuse, R88, R24 ;  /* 0x000000585c18723c */ /* 0x042fee0000001818 */
[----:B------:R-:W-:Y:S01]  /*39e0*/  MUFU.TANH R28, R28 ;  /* 0x0000001c001c7308 */ /* 0x000fe20000002400 */
[----:B------:R-:W-:Y:S01]  /*39f0*/  HMMA.16816.F32 R20, R92, R90, R20 ;  /* 0x0000005a5c14723c */ /* 0x000fe20000001814 */
[----:B------:R-:W1:Y:S06]  /*3a00*/  LDSM.16.M88.4 R88, [R108+0x5800] ;  /* 0x005800006c58783b */ /* 0x000e6c0000000200 */
[----:B------:R-:W5:Y:S09]  /*3a10*/  MUFU.TANH R144, R31 ;  /* 0x0000001f00907308 */ /* 0x000f720000002400 */
[----:B------:R-:W-:-:S02]  /*3a20*/  FMUL.FTZ R27, R27, c[0x0][0x2ec] ;  /* 0x0000bb001b1b7a20 */ /* 0x000fc40000410000 */
[----:B------:R-:W-:Y:S02]  /*3a30*/  FMUL.FTZ R24, R24, c[0x0][0x2ec] ;  /* 0x0000bb0018187a20 */ /* 0x000fe40000410000 */
[----:B------:R-:W-:Y:S01]  /*3a40*/  MUFU.TANH R106, R27 ;  /* 0x0000001b006a7308 */ /* 0x000fe20000002400 */
[----:B------:R-:W-:Y:S02]  /*3a50*/  FMUL.FTZ R132, R26, c[0x0][0x2ec] ;  /* 0x0000bb001a847a20 */ /* 0x000fe40000410000 */
[----:B------:R-:W-:Y:S02]  /*3a60*/  FMUL.FTZ R25, R25, c[0x0][0x2ec] ;  /* 0x0000bb0019197a20 */ /* 0x000fe40000410000 */
[----:B------:R-:W-:Y:S02]  /*3a70*/  FMUL.FTZ R104, R22, c[0x0][0x2ec] ;  /* 0x0000bb0016687a20 */ /* 0x000fe40000410000 */
[----:B------:R-:W-:Y:S01]  /*3a80*/  IMAD R22, R99, 0x40, R98 ;  /* 0x0000004063167824 */ /* 0x000fe200078e0262 */
[----:B------:R-:W2:Y:S01]  /*3a90*/  MUFU.TANH R100, R24 ;  /* 0x0000001800647308 */ /* 0x000ea20000002400 */
[----:B------:R-:W-:-:S02]  /*3aa0*/  FMUL.FTZ R140, R20, c[0x0][0x2ec] ;  /* 0x0000bb00148c7a20 */ /* 0x000fc40000410000 */
[----:B------:R-:W-:Y:S02]  /*3ab0*/  FMUL.FTZ R21, R21, c[0x0][0x2ec] ;  /* 0x0000bb0015157a20 */ /* 0x000fe40000410000 */
[----:B------:R-:W-:-:S03]  /*3ac0*/  FMUL.FTZ R23, R23, c[0x0][0x2ec] ;  /* 0x0000bb0017177a20 */ /* 0x000fc60000410000 */
[----:B------:R-:W2:Y:S01]  /*3ad0*/  MUFU.TANH R140, R140 ;  /* 0x0000008c008c7308 */ /* 0x000ea20000002400 */
[C---:B-1----:R-:W-:Y:S07]  /*3ae0*/  HMMA.16816.F32 R16, R92.reuse, R88, R16 ;  /* 0x000000585c10723c */ /* 0x042fee0000001810 */
[----:B------:R-:W-:Y:S01]  /*3af0*/  MUFU.TANH R104, R104 ;  /* 0x0000006800687308 */ /* 0x000fe20000002400 */
[----:B------:R-:W-:Y:S01]  /*3b00*/  HMMA.16816.F32 R12, R92, R90, R12 ;  /* 0x0000005a5c0c723c */ /* 0x000fe2000000180c */
[----:B------:R-:W1:Y:S01]  /*3b10*/  LDSM.16.M88.4 R88, [R108+0x5c00] ;  /* 0x005c00006c58783b */ /* 0x000e620000000200 */
[----:B------:R-:W-:-:S05]  /*3b20*/  DEPBAR.LE SB0, 0x0 ;  /* 0x000080000000791a */ /* 0x000fca0000000000 */
[----:B------:R-:W-:Y:S08]  /*3b30*/  MUFU.TANH R132, R132 ;  /* 0x0000008400847308 */ /* 0x000ff00000002400 */
[----:B------:R1:W-:Y:S01]  /*3b40*/  MUFU.TANH R26, R21 ;  /* 0x00000015001a7308 */ /* 0x0003e20000002400 */
[----:B------:R-:W-:Y:S01]  /*3b50*/  FMUL.FTZ R20, R16, c[0x0][0x2ec] ;  /* 0x0000bb0010147a20 */ /* 0x000fe20000410000 */
[----:B------:R-:W-:Y:S01]  /*3b60*/  IADD3 R16, R22, 0x1, RZ ;  /* 0x0000000116107810 */ /* 0x000fe20007ffe0ff */
[----:B------:R-:W-:-:S03]  /*3b70*/  FMUL.FTZ R19, R19, c[0x0][0x2ec] ;  /* 0x0000bb0013137a20 */ /* 0x000fc60000410000 */
[CC--:B------:R-:W-:Y:S02]  /*3b80*/  ISETP.GE.AND P6, PT, R16.reuse, R86.reuse, PT ;  /* 0x000000561000720c */ /* 0x0c0fe40003fc6270 */
[----:B------:R-:W-:Y:S01]  /*3b90*/  MUFU.TANH R142, R25 ;  /* 0x00000019008e7308 */ /* 0x000fe20000002400 */
[----:B------:R-:W-:Y:S01]  /*3ba0*/  BAR.SYNC.DEFER_BLOCKING 0x0 ;  /* 0x0000000000007b1d */ /* 0x000fe20000010000 */
[-C--:B------:R-:W-:Y:S01]  /*3bb0*/  ISETP.GE.AND P3, PT, R16, R85.reuse, PT ;  /* 0x000000551000720c */ /* 0x080fe20003f66270 */
[----:B------:R-:W-:Y:S01]  /*3bc0*/  FMUL.FTZ R13, R13, c[0x0][0x2ec] ;  /* 0x0000bb000d0d7a20 */ /* 0x000fe20000410000 */
[----:B------:R-:W-:Y:S01]  /*3bd0*/  IADD3 R16, R22, 0x8, RZ ;  /* 0x0000000816107810 */ /* 0x000fe20007ffe0ff */
[----:B------:R-:W-:Y:S01]  /*3be0*/  FMUL.FTZ R14, R14, c[0x0][0x2ec] ;  /* 0x0000bb000e0e7a20 */ /* 0x000fe20000410000 */
[----:B--2---:R-:W-:Y:S02]  /*3bf0*/  FSEL R148, R148, -INF , !P3 ;  /* 0xff80000094947808 */ /* 0x004fe40005800000 */
[C---:B------:R-:W-:Y:S01]  /*3c00*/  ISETP.GE.AND P4, PT, R16.reuse, R86, PT ;  /* 0x000000561000720c */ /* 0x040fe20003f86270 */
[----:B------:R-:W-:Y:S01]  /*3c10*/  MUFU.TANH R102, R23 ;  /* 0x0000001700667308 */ /* 0x000fe20000002400 */
[----:B------:R-:W-:-:S02]  /*3c20*/  ISETP.GE.AND P1, PT, R16, R85, PT ;  /* 0x000000551000720c */ /* 0x000fc40003f26270 */
[----:B------:R-:W-:Y:S02]  /*3c30*/  IADD3 R16, R22, 0x9, RZ ;  /* 0x0000000916107810 */ /* 0x000fe40007ffe0ff */
[----:B---3--:R-:W-:Y:S02]  /*3c40*/  FSEL R150, R150, -INF , !P4 ;  /* 0xff80000096967808 */ /* 0x008fe40006000000 */
[C---:B------:R-:W-:Y:S01]  /*3c50*/  ISETP.GE.AND P0, PT, R16.reuse, R86, PT ;  /* 0x000000561000720c */ /* 0x040fe20003f06270 */
[----:B------:R-:W-:Y:S01]  /*3c60*/  MUFU.TANH R20, R20 ;  /* 0x0000001400147308 */ /* 0x000fe20000002400 */
[----:B------:R-:W-:Y:S01]  /*3c70*/  ISETP.GE.AND P5, PT, R16, R85, PT ;  /* 0x000000551000720c */ /* 0x000fe20003fa6270 */
[----:B-1----:R-:W-:Y:S01]  /*3c80*/  HMMA.16816.F32 R8, R92, R88, R8 ;  /* 0x000000585c08723c */ /* 0x002fe20000001808 */
[----:B------:R-:W-:Y:S02]  /*3c90*/  IADD3 R16, R22, 0x10, RZ ;  /* 0x0000001016107810 */ /* 0x000fe40007ffe0ff */
[----:B----4-:R-:W-:-:S02]  /*3ca0*/  FSEL R146, R146, -INF , !P1 ;  /* 0xff80000092927808 */ /* 0x010fc40004800000 */
[----:B------:R-:W-:Y:S01]  /*3cb0*/  ISETP.GE.AND P2, PT, R16, R86, PT ;  /* 0x000000561000720c */ /* 0x000fe20003f46270 */
[----:B------:R1:W-:Y:S01]  /*3cc0*/  MUFU.TANH R98, R13 ;  /* 0x0000000d00627308 */ /* 0x0003e20000002400 */
[----:B------:R-:W-:Y:S01]  /*3cd0*/  FMUL.FTZ R89, R32, c[0x0][0x2ec] ;  /* 0x0000bb0020597a20 */ /* 0x000fe20000410000 */
[----:B------:R-:W-:Y:S01]  /*3ce0*/  HMMA.16816.F32 R4, R92, R90, R4 ;  /* 0x0000005a5c04723c */ /* 0x000fe20000001804 */
[----:B------:R-:W-:Y:S01]  /*3cf0*/  FMUL.FTZ R32, R33, c[0x0][0x2ec] ;  /* 0x0000bb0021207a20 */ /* 0x000fe20000410000 */
[----:B-----5:R-:W-:Y:S01]  /*3d00*/  FSEL R144, R144, -INF , !P5 ;  /* 0xff80000090907808 */ /* 0x020fe20006800000 */
[----:B------:R-:W-:Y:S01]  /*3d10*/  FMUL.FTZ R33, R34, c[0x0][0x2ec] ;  /* 0x0000bb0022217a20 */ /* 0x000fe20000410000 */
[----:B------:R-:W-:Y:S01]  /*3d20*/  FSEL R100, R100, -INF , !P2 ;  /* 0xff80000064647808 */ /* 0x000fe20005000000 */
[----:B------:R-:W-:Y:S01]  /*3d30*/  FMUL.FTZ R88, R17, c[0x0][0x2ec] ;  /* 0x0000bb0011587a20 */ /* 0x000fe20000410000 */
[----:B------:R-:W-:Y:S01]  /*3d40*/  MUFU.TANH R90, R19 ;  /* 0x00000013005a7308 */ /* 0x000fe20000002400 */
[----:B------:R-:W-:Y:S01]  /*3d50*/  FMUL.FTZ R92, R12, c[0x0][0x2ec] ;  /* 0x0000bb000c5c7a20 */ /* 0x000fe20000410000 */
[----:B------:R-:W-:Y:S01]  /*3d60*/  IADD3 R12, R22, 0x11, RZ ;  /* 0x00000011160c7810 */ /* 0x000fe20007ffe0ff */
[----:B------:R-:W-:-:S03]  /*3d70*/  FMUL.FTZ R17, R18, c[0x0][0x2ec] ;  /* 0x0000bb0012117a20 */ /* 0x000fc60000410000 */
[CC--:B------:R-:W-:Y:S02]  /*3d80*/  ISETP.GE.AND P3, PT, R12.reuse, R86.reuse, PT ;  /* 0x000000560c00720c */ /* 0x0c0fe40003f66270 */
[----:B------:R-:W2:Y:S01]  /*3d90*/  MUFU.TANH R32, R32 ;  /* 0x0000002000207308 */ /* 0x000ea20000002400 */
[-C--:B------:R-:W-:Y:S01]  /*3da0*/  ISETP.GE.AND P4, PT, R12, R85.reuse, PT ;  /* 0x000000550c00720c */ /* 0x080fe20003f86270 */
[----:B------:R-:W-:Y:S01]  /*3db0*/  FMUL.FTZ R21, R8, c[0x0][0x2ec] ;  /* 0x0000bb0008157a20 */ /* 0x000fe20000410000 */
[C---:B------:R-:W-:Y:S01]  /*3dc0*/  IADD3 R12, R22.reuse, 0x18, RZ ;  /* 0x00000018160c7810 */ /* 0x040fe20007ffe0ff */
[----:B------:R-:W-:Y:S01]  /*3dd0*/  FMUL.FTZ R11, R11, c[0x0][0x2ec] ;  /* 0x0000bb000b0b7a20 */ /* 0x000fe20000410000 */
[----:B------:R-:W-:Y:S01]  /*3de0*/  IADD3 R8, R22, 0x21, RZ ;  /* 0x0000002116087810 */ /* 0x000fe20007ffe0ff */
[----:B-1----:R-:W-:Y:S01]  /*3df0*/  FMUL.FTZ R13, R15, c[0x0][0x2ec] ;  /* 0x0000bb000f0d7a20 */ /* 0x002fe20000410000 */
[-C--:B------:R-:W-:Y:S01]  /*3e00*/  ISETP.GE.AND P1, PT, R12, R86.reuse, PT ;  /* 0x000000560c00720c */ /* 0x080fe20003f26270 */
[----:B------:R-:W1:Y:S01]  /*3e10*/  MUFU.TANH R92, R92 ;  /* 0x0000005c005c7308 */ /* 0x000e620000002400 */
[----:B------:R-:W-:Y:S01]  /*3e20*/  FSEL R106, R106, -INF , !P4 ;  /* 0xff8000006a6a7808 */ /* 0x000fe20006000000 */
[----:B------:R-:W-:Y:S01]  /*3e30*/  FMUL.FTZ R10, R10, c[0x0][0x2ec] ;  /* 0x0000bb000a0a7a20 */ /* 0x000fe20000410000 */
[----:B------:R-:W-:Y:S01]  /*3e40*/  FSEL R140, R140, -INF , !P1 ;  /* 0xff8000008c8c7808 */ /* 0x000fe20004800000 */
[----:B------:R-:W-:Y:S01]  /*3e50*/  FMUL.FTZ R5, R5, c[0x0][0x2ec] ;  /* 0x0000bb0005057a20 */ /* 0x000fe20000410000 */
[----:B------:R-:W-:Y:S01]  /*3e60*/  ISETP.GE.AND P4, PT, R8, R86, PT ;  /* 0x000000560800720c */ /* 0x000fe20003f86270 */
[----:B------:R-:W-:Y:S01]  /*3e70*/  FMUL.FTZ R6, R6, c[0x0][0x2ec] ;  /* 0x0000bb0006067a20 */ /* 0x000fe20000410000 */
[-C--:B------:R-:W-:Y:S01]  /*3e80*/  ISETP.GE.AND P1, PT, R8, R85.reuse, PT ;  /* 0x000000550800720c */ /* 0x080fe20003f26270 */
[----:B------:R-:W3:Y:S01]  /*3e90*/  MUFU.TANH R23, R11 ;  /* 0x0000000b00177308 */ /* 0x000ee20000002400 */
[----:B--2---:R-:W-:Y:S01]  /*3ea0*/  FSEL R34, R32, -INF , !P6 ;  /* 0xff80000020227808 */ /* 0x004fe20007000000 */
[----:B------:R-:W-:Y:S01]  /*3eb0*/  FMUL.FTZ R8, R9, c[0x0][0x2ec] ;  /* 0x0000bb0009087a20 */ /* 0x000fe20000410000 */
[-C--:B------:R-:W-:Y:S01]  /*3ec0*/  ISETP.GE.AND P6, PT, R16, R85.reuse, PT ;  /* 0x000000551000720c */ /* 0x080fe20003fc6270 */
[----:B------:R-:W-:Y:S01]  /*3ed0*/  FMUL.FTZ R32, R4, c[0x0][0x2ec] ;  /* 0x0000bb0004207a20 */ /* 0x000fe20000410000 */
[----:B------:R-:W-:Y:S01]  /*3ee0*/  FSEL R16, R28, -INF , !P0 ;  /* 0xff8000001c107808 */ /* 0x000fe20004000000 */
[----:B------:R-:W-:Y:S01]  /*3ef0*/  FMUL.FTZ R7, R7, c[0x0][0x2ec] ;  /* 0x0000bb0007077a20 */ /* 0x000fe20000410000 */
[----:B------:R-:W-:Y:S01]  /*3f00*/  ISETP.GE.AND P0, PT, R12, R85, PT ;  /* 0x000000550c00720c */ /* 0x000fe20003f06270 */
[----:B------:R-:W2:Y:S01]  /*3f10*/  MUFU.TANH R17, R17 ;  /* 0x0000001100117308 */ /* 0x000ea20000002400 */
[----:B------:R-:W-:-:S02]  /*3f20*/  IADD3 R12, R22, 0x19, RZ ;  /* 0x00000019160c7810 */ /* 0x000fc40007ffe0ff */
[----:B------:R-:W-:Y:S02]  /*3f30*/  IADD3 R9, R22, 0x28, RZ ;  /* 0x0000002816097810 */ /* 0x000fe40007ffe0ff */
[CC--:B------:R-:W-:Y:S02]  /*3f40*/  ISETP.GE.AND P5, PT, R12.reuse, R86.reuse, PT ;  /* 0x000000560c00720c */ /* 0x0c0fe40003fa6270 */
[----:B------:R-:W-:Y:S01]  /*3f50*/  ISETP.GE.AND P2, PT, R12, R85, PT ;  /* 0x000000550c00720c */ /* 0x000fe20003f46270 */
[----:B------:R-:W4:Y:S01]  /*3f60*/  MUFU.TANH R88, R88 ;  /* 0x0000005800587308 */ /* 0x000f220000002400 */
[----:B------:R-:W-:Y:S02]  /*3f70*/  FSEL R104, R104, -INF , !P0 ;  /* 0xff80000068687808 */ /* 0x000fe40004000000 */
[----:B------:R-:W-:Y:S02]  /*3f80*/  IADD3 R12, R22, 0x20, RZ ;  /* 0x00000020160c7810 */ /* 0x000fe40007ffe0ff */
[----:B------:R-:W-:-:S02]  /*3f90*/  ISETP.GE.AND P0, PT, R9, R86, PT ;  /* 0x000000560900720c */ /* 0x000fc40003f06270 */
[----:B------:R-:W-:Y:S01]  /*3fa0*/  IADD3 R4, R22, 0x31, RZ ;  /* 0x0000003116047810 */ /* 0x000fe20007ffe0ff */
[----:B------:R2:W5:Y:S01]  /*3fb0*/  MUFU.TANH R94, R14 ;  /* 0x0000000e005e7308 */ /* 0x0005620000002400 */
[----:B------:R-:W-:Y:S02]  /*3fc0*/  FSEL R132, R132, -INF , !P6 ;  /* 0xff80000084847808 */ /* 0x000fe40007000000 */
[----:B------:R-:W-:Y:S02]  /*3fd0*/  FSEL R26, R26, -INF , !P5 ;  /* 0xff8000001a1a7808 */ /* 0x000fe40006800000 */
[----:B------:R-:W-:Y:S02]  /*3fe0*/  ISETP.GE.AND P6, PT, R12, R86, PT ;  /* 0x000000560c00720c */ /* 0x000fe40003fc6270 */
[----:B------:R-:W-:Y:S01]  /*3ff0*/  ISETP.GE.AND P5, PT, R9, R85, PT ;  /* 0x000000550900720c */ /* 0x000fe20003fa6270 */
[----:B------:R-:W2:Y:S01]  /*4000*/  MUFU.TANH R13, R13 ;  /* 0x0000000d000d7308 */ /* 0x000ea20000002400 */
[----:B-1----:R-:W-:-:S02]  /*4010*/  FSEL R92, R92, -INF , !P0 ;  /* 0xff8000005c5c7808 */ /* 0x002fc40004000000 */
[----:B------:R-:W-:Y:S02]  /*4020*/  IADD3 R9, R22, 0x29, RZ ;  /* 0x0000002916097810 */ /* 0x000fe40007ffe0ff */
[-C--:B------:R-:W-:Y:S02]  /*4030*/  ISETP.GE.AND P0, PT, R4, R85.reuse, PT ;  /* 0x000000550400720c */ /* 0x080fe40003f06270 */
[----:B------:R-:W-:Y:S01]  /*4040*/  FSEL R142, R142, -INF , !P3 ;  /* 0xff8000008e8e7808 */ /* 0x000fe20005800000 */
[----:B------:R-:W1:Y:S01]  /*4050*/  MUFU.TANH R21, R21 ;  /* 0x0000001500157308 */ /* 0x000e620000002400 */
[----:B------:R-:W-:Y:S02]  /*4060*/  ISETP.GE.AND P3, PT, R12, R85, PT ;  /* 0x000000550c00720c */ /* 0x000fe40003f66270 */
[----:B------:R-:W-:Y:S02]  /*4070*/  FSEL R102, R102, -INF , !P2 ;  /* 0xff80000066667808 */ /* 0x000fe40005000000 */
[----:B------:R-:W-:-:S02]  /*4080*/  FSEL R12, R20, -INF , !P6 ;  /* 0xff800000140c7808 */ /* 0x000fc40007000000 */
[C---:B------:R-:W-:Y:S01]  /*4090*/  ISETP.GE.AND P2, PT, R9.reuse, R86, PT ;  /* 0x000000560900720c */ /* 0x040fe20003f46270 */
[----:B------:R-:W-:Y:S01]  /*40a0*/  MUFU.TANH R8, R8 ;  /* 0x0000000800087308 */ /* 0x000fe20000002400 */
[----:B------:R-:W-:Y:S02]  /*40b0*/  ISETP.GE.AND P6, PT, R9, R85, PT ;  /* 0x000000550900720c */ /* 0x000fe40003fc6270 */
[----:B---3--:R-:W-:Y:S02]  /*40c0*/  FSEL R23, R23, -INF , !P0 ;  /* 0xff80000017177808 */ /* 0x008fe40004000000 */
[----:B------:R-:W-:Y:S02]  /*40d0*/  IADD3 R9, R22, 0x30, RZ ;  /* 0x0000003016097810 */ /* 0x000fe40007ffe0ff */
[----:B------:R-:W-:Y:S01]  /*40e0*/  FSEL R90, R90, -INF , !P1 ;  /* 0xff8000005a5a7808 */ /* 0x000fe20004800000 */
[----:B------:R-:W3:Y:S01]  /*40f0*/  MUFU.TANH R18, R10 ;  /* 0x0000000a00127308 */ /* 0x000ee20000002400 */
[----:B------:R-:W-:-:S02]  /*4100*/  ISETP.NE.AND P0, PT, R84, 0x2, PT ;  /* 0x000000025400780c */ /* 0x000fc40003f05270 */
[-C--:B------:R-:W-:Y:S02]  /*4110*/  ISETP.GE.AND P1, PT, R4, R86.reuse, PT ;  /* 0x000000560400720c */ /* 0x080fe40003f26270 */
[----:B------:R-:W-:Y:S02]  /*4120*/  IADD3 R4, R22, 0x38, RZ ;  /* 0x0000003816047810 */ /* 0x000fe40007ffe0ff */
[----:B--2---:R-:W-:Y:S01]  /*4130*/  FSEL R14, R17, -INF , !P3 ;  /* 0xff800000110e7808 */ /* 0x004fe20005800000 */
[----:B------:R-:W-:Y:S01]  /*4140*/  MUFU.TANH R89, R89 ;  /* 0x0000005900597308 */ /* 0x000fe20000002400 */
[----:B------:R-:W-:Y:S02]  /*4150*/  ISETP.GE.AND P3, PT, R9, R86, PT ;  /* 0x000000560900720c */ /* 0x000fe40003f66270 */
[----:B----4-:R-:W-:Y:S02]  /*4160*/  FSEL R88, R88, -INF , !P4 ;  /* 0xff80000058587808 */ /* 0x010fe40006000000 */
[----:B-----5:R-:W-:-:S02]  /*4170*/  FSEL R94, R94, -INF , !P5 ;  /* 0xff8000005e5e7808 */ /* 0x020fc40006800000 */
[----:B------:R-:W-:Y:S01]  /*4180*/  FSEL R98, R98, -INF , !P2 ;  /* 0xff80000062627808 */ /* 0x000fe20005000000 */
[----:B------:R-:W-:Y:S01]  /*4190*/  MUFU.TANH R33, R33 ;  /* 0x0000002100217308 */ /* 0x000fe20000002400 */
[-C--:B------:R-:W-:Y:S02]  /*41a0*/  ISETP.GE.AND P4, PT, R9, R85.reuse, PT ;  /* 0x000000550900720c */ /* 0x080fe40003f86270 */
[C---:B------:R-:W-:Y:S02]  /*41b0*/  ISETP.GE.AND P5, PT, R4.reuse, R86, PT ;  /* 0x000000560400720c */ /* 0x040fe40003fa6270 */
[----:B------:R-:W-:Y:S02]  /*41c0*/  ISETP.GE.AND P2, PT, R4, R85, PT ;  /* 0x000000550400720c */ /* 0x000fe40003f46270 */
[----:B------:R-:W-:Y:S01]  /*41d0*/  IADD3 R4, R22, 0x39, RZ ;  /* 0x0000003916047810 */ /* 0x000fe20007ffe0ff */
[----:B------:R-:W2:Y:S01]  /*41e0*/  MUFU.TANH R32, R32 ;  /* 0x0000002000207308 */ /* 0x000ea20000002400 */
[----:B------:R-:W-:-:S02]  /*41f0*/  FSEL R20, R13, -INF , !P6 ;  /* 0xff8000000d147808 */ /* 0x000fc40007000000 */
[----:B-1----:R-:W-:Y:S02]  /*4200*/  FSEL R21, R21, -INF , !P3 ;  /* 0xff80000015157808 */ /* 0x002fe40005800000 */
[CC--:B------:R-:W-:Y:S02]  /*4210*/  ISETP.GE.AND P6, PT, R22.reuse, R86.reuse, PT ;  /* 0x000000561600720c */ /* 0x0c0fe40003fc6270 */
[----:B------:R-:W-:Y:S01]  /*4220*/  ISETP.GE.AND P3, PT, R22, R85, PT ;  /* 0x000000551600720c */ /* 0x000fe20003f66270 */
[----:B------:R-:W1:Y:S01]  /*4230*/  MUFU.TANH R31, R5 ;  /* 0x00000005001f7308 */ /* 0x000e620000002400 */
[----:B---3--:R-:W-:Y:S02]  /*4240*/  FSEL R18, R18, -INF , !P4 ;  /* 0xff80000012127808 */ /* 0x008fe40006000000 */
[----:B------:R-:W-:Y:S02]  /*4250*/  FSEL R22, R8, -INF , !P1 ;  /* 0xff80000008167808 */ /* 0x000fe40004800000 */
[----:B------:R-:W-:-:S02]  /*4260*/  ISETP.GE.AND P4, PT, R4, R86, PT ;  /* 0x000000560400720c */ /* 0x000fc40003f86270 */
[----:B------:R-:W-:Y:S01]  /*4270*/  ISETP.GE.AND P1, PT, R4, R85, PT ;  /* 0x000000550400720c */ /* 0x000fe20003f26270 */
[----:B------:R-:W3:Y:S01]  /*4280*/  MUFU.TANH R30, R6 ;  /* 0x00000006001e7308 */ /* 0x000ee20000002400 */
[----:B--2---:R-:W-:Y:S02]  /*4290*/  FSEL R32, R32, -INF , !P5 ;  /* 0xff80000020207808 */ /* 0x004fe40006800000 */
[----:B------:R-:W-:Y:S02]  /*42a0*/  FSEL R89, R89, -INF , !P6 ;  /* 0xff80000059597808 */ /* 0x000fe40007000000 */
[----:B------:R-:W-:-:S03]  /*42b0*/  FSEL R33, R33, -INF , !P3 ;  /* 0xff80000021217808 */ /* 0x000fc60005800000 */
[----:B------:R-:W2:Y:S01]  /*42c0*/  MUFU.TANH R28, R7 ;  /* 0x00000007001c7308 */ /* 0x000ea20000002400 */
[----:B-1----:R-:W-:Y:S02]  /*42d0*/  FSEL R31, R31, -INF , !P4 ;  /* 0xff8000001f1f7808 */ /* 0x002fe40006000000 */
[----:B---3--:R-:W-:Y:S02]  /*42e0*/  FSEL R30, R30, -INF , !P2 ;  /* 0xff8000001e1e7808 */ /* 0x008fe40005000000 */
[----:B--2---:R-:W-:Y:S01]  /*42f0*/  FSEL R28, R28, -INF , !P1 ;  /* 0xff8000001c1c7808 */ /* 0x004fe20004800000 */
        /* <DEDUP_REMOVED lines=23> */
.L_x_771:
[----:B-1----:R-:W-:Y:S01]  /*4470*/  FMNMX.FTZ R7, R2, R89, !PT ;  /* 0x0000005902077209 */ /* 0x002fe20007810000 */
        /* <DEDUP_REMOVED lines=38> */
[----:B-1----:R-:W-:Y:S02]  /*46e0*/  FMNMX.FTZ R25, R4, R25, !PT ;  /* 0x0000001904197209 */ /* 0x002fe40007810000 */
[----:B--2---:R-:W-:-:S03]  /*46f0*/  FMNMX.FTZ R24, R5, R24, !PT ;  /* 0x0000001805187209 */ /* 0x004fc60007810000 */
[C---:B------:R-:W-:Y:S01]  /*4700*/  FMUL.FTZ R85, R25.reuse, c[0x0][0x23c] ;  /* 0x00008f0019557a20 */ /* 0x040fe20000410000 */
[C---:B------:R-:W-:Y:S02]  /*4710*/  FSETP.NEU.FTZ.AND P1, PT, R25.reuse, -INF , PT ;  /* 0xff8000001900780b */ /* 0x040fe40003f3d000 */
[C---:B------:R-:W-:Y:S01]  /*4720*/  FSETP.NEU.FTZ.AND P0, PT, R24.reuse, -INF , PT ;  /* 0xff8000001800780b */ /* 0x040fe20003f1d000 */
[C---:B------:R-:W-:Y:S01]  /*4730*/  FMUL.FTZ R35, R24.reuse, c[0x0][0x23c] ;  /* 0x00008f0018237a20 */ /* 0x040fe20000410000 */
[----:B------:R-:W-:Y:S02]  /*4740*/  FSEL R95, R25, RZ, P1 ;  /* 0x000000ff195f7208 */ /* 0x000fe40000800000 */
[----:B------:R-:W-:Y:S02]  /*4750*/  FSEL R93, R24, RZ, P0 ;  /* 0x000000ff185d7208 */ /* 0x000fe40000000000 */
[----:B------:R-:W-:Y:S01]  /*4760*/  FSEL R35, R35, RZ, P0 ;  /* 0x000000ff23237208 */ /* 0x000fe20000000000 */
[----:B------:R-:W-:Y:S01]  /*4770*/  FADD.FTZ R95, R2, -R95 ;  /* 0x8000005f025f7221 */ /* 0x000fe20000010000 */
[----:B------:R-:W-:Y:S01]  /*4780*/  FSEL R85, R85, RZ, P1 ;  /* 0x000000ff55557208 */ /* 0x000fe20000800000 */
[----:B------:R-:W-:Y:S01]  /*4790*/  FADD.FTZ R93, R0, -R93 ;  /* 0x8000005d005d7221 */ /* 0x000fe20000010000 */
[----:B------:R-:W-:Y:S01]  /*47a0*/  ISETP.GE.AND P0, PT, R84, 0x3, PT ;  /* 0x000000035400780c */ /* 0x000fe20003f06270 */
[----:B------:R-:W-:-:S02]  /*47b0*/  FFMA.FTZ R13, R33, c[0x0][0x23c], -R35 ;  /* 0x00008f00210d7a23 */ /* 0x000fc40000010823 */
[--C-:B------:R-:W-:Y:S02]  /*47c0*/  FFMA.FTZ R15, R89, c[0x0][0x23c], -R85.reuse ;  /* 0x00008f00590f7a23 */ /* 0x100fe40000010855 */
[--C-:B------:R-:W-:Y:S02]  /*47d0*/  FFMA.FTZ R34, R34, c[0x0][0x23c], -R85.reuse ;  /* 0x00008f0022227a23 */ /* 0x100fe40000010855 */
[--C-:B------:R-:W-:Y:S01]  /*47e0*/  FFMA.FTZ R17, R150, c[0x0][0x23c], -R85.reuse ;  /* 0x00008f0096117a23 */ /* 0x100fe20000010855 */
[----:B------:R-:W-:Y:S01]  /*47f0*/  MUFU.EX2 R13, R13 ;  /* 0x0000000d000d7308 */ /* 0x000fe20000000800 */
[----:B------:R-:W-:Y:S02]  /*4800*/  FFMA.FTZ R16, R16, c[0x0][0x23c], -R85 ;  /* 0x00008f0010107a23 */ /* 0x000fe40000010855 */
[--C-:B------:R-:W-:Y:S02]  /*4810*/  FFMA.FTZ R33, R148, c[0x0][0x23c], -R35.reuse ;  /* 0x00008f0094217a23 */ /* 0x100fe40000010823 */
[----:B------:R-:W-:Y:S01]  /*4820*/  FMUL.FTZ R95, R95, c[0x0][0x23c] ;  /* 0x00008f005f5f7a20 */ /* 0x000fe20000410000 */
[----:B------:R-:W-:Y:S01]  /*4830*/  @P0 IADD3 R135, R84, -0x3, RZ ;  /* 0xfffffffd54870810 */ /* 0x000fe20007ffe0ff */
[----:B------:R-:W-:Y:S01]  /*4840*/  FMUL.FTZ R93, R93, c[0x0][0x23c] ;  /* 0x00008f005d5d7a20 */ /* 0x000fe20000410000 */
[----:B------:R-:W-:Y:S01]  /*4850*/  MUFU.EX2 R15, R15 ;  /* 0x0000000f000f7308 */ /* 0x000fe20000000800 */
[----:B------:R-:W-:-:S02]  /*4860*/  FFMA.FTZ R19, R144, c[0x0][0x23c], -R35 ;  /* 0x00008f0090137a23 */ /* 0x000fc40000010823 */
[----:B------:R-:W-:Y:S02]  /*4870*/  FFMA.FTZ R146, R146, c[0x0][0x23c], -R35 ;  /* 0x00008f0092927a23 */ /* 0x000fe40000010823 */
[--C-:B------:R-:W-:Y:S02]  /*4880*/  FFMA.FTZ R100, R100, c[0x0][0x23c], -R85.reuse ;  /* 0x00008f0064647a23 */ /* 0x100fe40000010855 */
[--C-:B------:R-:W-:Y:S01]  /*4890*/  FFMA.FTZ R91, R142, c[0x0][0x23c], -R85.reuse ;  /* 0x00008f008e5b7a23 */ /* 0x100fe20000010855 */
[----:B------:R-:W1:Y:S01]  /*48a0*/  MUFU.EX2 R34, R34 ;  /* 0x0000002200227308 */ /* 0x000e620000000800 */
[--C-:B------:R-:W-:Y:S02]  /*48b0*/  FFMA.FTZ R29, R140, c[0x0][0x23c], -R85.reuse ;  /* 0x00008f008c1d7a23 */ /* 0x100fe40000010855 */
[----:B------:R-:W-:Y:S02]  /*48c0*/  FFMA.FTZ R26, R26, c[0x0][0x23c], -R85 ;  /* 0x00008f001a1a7a23 */ /* 0x000fe40000010855 */
[----:B------:R-:W-:-:S02]  /*48d0*/  FFMA.FTZ R89, R132, c[0x0][0x23c], -R35 ;  /* 0x00008f0084597a23 */ /* 0x000fc40000010823 */
[--C-:B------:R-:W-:Y:S01]  /*48e0*/  FFMA.FTZ R86, R106, c[0x0][0x23c], -R35.reuse ;  /* 0x00008f006a567a23 */ /* 0x100fe20000010823 */
[----:B------:R-:W-:Y:S01]  /*48f0*/  MUFU.EX2 R17, R17 ;  /* 0x0000001100117308 */ /* 0x000fe20000000800 */
[--C-:B------:R-:W-:Y:S02]  /*4900*/  FFMA.FTZ R27, R104, c[0x0][0x23c], -R35.reuse ;  /* 0x00008f00681b7a23 */ /* 0x100fe40000010823 */
[----:B------:R-:W-:Y:S02]  /*4910*/  FFMA.FTZ R0, R102, c[0x0][0x23c], -R35 ;  /* 0x00008f0066007a23 */ /* 0x000fe40000010823 */
[----:B------:R-:W-:Y:S02]  /*4920*/  FFMA.FTZ R102, R12, c[0x0][0x23c], -R85 ;  /* 0x00008f000c667a23 */ /* 0x000fe40000010855 */
[--C-:B------:R-:W-:Y:S01]  /*4930*/  FFMA.FTZ R103, R14, c[0x0][0x23c], -R35.reuse ;  /* 0x00008f000e677a23 */ /* 0x100fe20000010823 */
[----:B------:R-:W2:Y:S01]  /*4940*/  MUFU.EX2 R16, R16 ;  /* 0x0000001000107308 */ /* 0x000ea20000000800 */
[----:B-1----:R-:W-:Y:S01]  /*4950*/  F2FP.PACK_AB R4, R34, R15 ;  /* 0x0000000f2204723e */ /* 0x002fe200000000ff */
[----:B------:R-:W-:-:S02]  /*4960*/  FFMA.FTZ R101, R94, c[0x0][0x23c], -R35 ;  /* 0x00008f005e657a23 */ /* 0x000fc40000010823 */
[--C-:B------:R-:W-:Y:S02]  /*4970*/  FFMA.FTZ R23, R23, c[0x0][0x23c], -R35.reuse ;  /* 0x00008f0017177a23 */ /* 0x100fe40000010823 */
[----:B------:R-:W-:Y:S02]  /*4980*/  FFMA.FTZ R30, R30, c[0x0][0x23c], -R35 ;  /* 0x00008f001e1e7a23 */ /* 0x000fe40000010823 */
[----:B------:R-:W1:Y:S01]  /*4990*/  MUFU.EX2 R33, R33 ;  /* 0x0000002100217308 */ /* 0x000e620000000800 */
[--C-:B------:R-:W-:Y:S02]  /*49a0*/  FFMA.FTZ R94, R21, c[0x0][0x23c], -R85.reuse ;  /* 0x00008f00155e7a23 */ /* 0x100fe40000010855 */
[----:B------:R-:W-:-:S05]  /*49b0*/  FFMA.FTZ R22, R22, c[0x0][0x23c], -R85 ;  /* 0x00008f0016167a23 */ /* 0x000fca0000010855 */
[----:B------:R-:W-:Y:S01]  /*49c0*/  MUFU.EX2 R2, R146 ;  /* 0x0000009200027308 */ /* 0x000fe20000000800 */
[----:B--2---:R-:W-:-:S07]  /*49d0*/  F2FP.PACK_AB R6, R16, R17 ;  /* 0x000000111006723e */ /* 0x004fce00000000ff */
[----:B------:R-:W2:Y:S01]  /*49e0*/  MUFU.EX2 R95, R95 ;  /* 0x0000005f005f7308 */ /* 0x000ea20000000800 */
[----:B-1----:R-:W-:-:S07]  /*49f0*/  F2FP.PACK_AB R5, R33, R13 ;  /* 0x0000000d2105723e */ /* 0x002fce00000000ff */
[----:B------:R-:W1:Y:S08]  /*4a00*/  MUFU.EX2 R93, R93 ;  /* 0x0000005d005d7308 */ /* 0x000e700000000800 */
[----:B------:R-:W3:Y:S01]  /*4a10*/  MUFU.EX2 R19, R19 ;  /* 0x0000001300137308 */ /* 0x000ee20000000800 */
[-C--:B--2---:R-:W-:Y:S02]  /*4a20*/  FMUL.FTZ R80, R80, R95.reuse ;  /* 0x0000005f50507220 */ /* 0x084fe40000410000 */
[----:B------:R-:W-:-:S02]  /*4a30*/  FMUL.FTZ R81, R81, R95 ;  /* 0x0000005f51517220 */ /* 0x000fc40000410000 */
[-C--:B------:R-:W-:Y:S02]  /*4a40*/  FMUL.FTZ R76, R76, R95.reuse ;  /* 0x0000005f4c4c7220 */ /* 0x080fe40000410000 */
[----:B------:R-:W-:Y:S01]  /*4a50*/  FMUL.FTZ R77, R77, R95 ;  /* 0x0000005f4d4d7220 */ /* 0x000fe20000410000 */
[----:B------:R-:W-:Y:S01]  /*4a60*/  MUFU.EX2 R100, R100 ;  /* 0x0000006400647308 */ /* 0x000fe20000000800 */
[-C--:B-1----:R-:W-:Y:S02]  /*4a70*/  FMUL.FTZ R82, R82, R93.reuse ;  /* 0x0000005d52527220 */ /* 0x082fe40000410000 */
[-C--:B------:R-:W-:Y:S02]  /*4a80*/  FMUL.FTZ R83, R83, R93.reuse ;  /* 0x0000005d53537220 */ /* 0x080fe40000410000 */
[-C--:B------:R-:W-:Y:S02]  /*4a90*/  FMUL.FTZ R78, R78, R93.reuse ;  /* 0x0000005d4e4e7220 */ /* 0x080fe40000410000 */
[----:B------:R-:W-:Y:S01]  /*4aa0*/  FMUL.FTZ R79, R79, R93 ;  /* 0x0000005d4f4f7220 */ /* 0x000fe20000410000 */
[----:B---3--:R-:W-:Y:S01]  /*4ab0*/  F2FP.PACK_AB R7, R19, R2 ;  /* 0x000000021307723e */ /* 0x008fe200000000ff */
[-C--:B------:R-:W-:Y:S01]  /*4ac0*/  FMUL.FTZ R72, R72, R95.reuse ;  /* 0x0000005f48487220 */ /* 0x080fe20000410000 */
[----:B------:R-:W1:Y:S01]  /*4ad0*/  MUFU.EX2 R91, R91 ;  /* 0x0000005b005b7308 */ /* 0x000e620000000800 */
[----:B------:R-:W-:-:S02]  /*4ae0*/  FMUL.FTZ R73, R73, R95 ;  /* 0x0000005f49497220 */ /* 0x000fc40000410000 */
[-C--:B------:R-:W-:Y:S02]  /*4af0*/  FMUL.FTZ R74, R74, R93.reuse ;  /* 0x0000005d4a4a7220 */ /* 0x080fe40000410000 */
[C---:B------:R-:W-:Y:S01]  /*4b00*/  HMMA.16816.F32 R80, R4.reuse, R8, R80 ;  /* 0x000000080450723c */ /* 0x040fe20000001850 */
[----:B------:R-:W-:Y:S02]  /*4b10*/  FMUL.FTZ R75, R75, R93 ;  /* 0x0000005d4b4b7220 */ /* 0x000fe40000410000 */
[-C--:B------:R-:W-:Y:S01]  /*4b20*/  FMUL.FTZ R68, R68, R95.reuse ;  /* 0x0000005f44447220 */ /* 0x080fe20000410000 */
[----:B------:R-:W-:Y:S01]  /*4b30*/  MUFU.EX2 R29, R29 ;  /* 0x0000001d001d7308 */ /* 0x000fe20000000800 */
[----:B------:R-:W-:Y:S02]  /*4b40*/  FMUL.FTZ R69, R69, R95 ;  /* 0x0000005f45457220 */ /* 0x000fe40000410000 */
[-C--:B------:R-:W-:Y:S01]  /*4b50*/  FMUL.FTZ R70, R70, R93.reuse ;  /* 0x0000005d46467220 */ /* 0x080fe20000410000 */
[----:B------:R-:W-:Y:S01]  /*4b60*/  HMMA.16816.F32 R76, R4, R10, R76 ;  /* 0x0000000a044c723c */ /* 0x000fe2000000184c */
[----:B------:R-:W2:Y:S01]  /*4b70*/  LDSM.16.MT88.4 R8, [R87+0x6000] ;  /* 0x006000005708783b */ /* 0x000ea20000004200 */
[----:B------:R-:W-:-:S02]  /*4b80*/  FMUL.FTZ R71, R71, R93 ;  /* 0x0000005d47477220 */ /* 0x000fc40000410000 */
[-C--:B------:R-:W-:Y:S01]  /*4b90*/  FMUL.FTZ R64, R64, R95.reuse ;  /* 0x0000005f40407220 */ /* 0x080fe20000410000 */
[----:B------:R-:W-:Y:S01]  /*4ba0*/  MUFU.EX2 R26, R26 ;  /* 0x0000001a001a7308 */ /* 0x000fe20000000800 */
[----:B------:R-:W-:Y:S02]  /*4bb0*/  FMUL.FTZ R65, R65, R95 ;  /* 0x0000005f41417220 */ /* 0x000fe40000410000 */
[-C--:B------:R-:W-:Y:S02]  /*4bc0*/  FMUL.FTZ R66, R66, R93.reuse ;  /* 0x0000005d42427220 */ /* 0x080fe40000410000 */
[----:B------:R-:W-:Y:S02]  /*4bd0*/  FMUL.FTZ R67, R67, R93 ;  /* 0x0000005d43437220 */ /* 0x000fe40000410000 */
[-C--:B------:R-:W-:Y:S01]  /*4be0*/  FMUL.FTZ R60, R60, R95.reuse ;  /* 0x0000005f3c3c7220 */ /* 0x080fe20000410000 */
[----:B------:R-:W-:Y:S01]  /*4bf0*/  MUFU.EX2 R89, R89 ;  /* 0x0000005900597308 */ /* 0x000fe20000000800 */
[----:B------:R-:W-:-:S02]  /*4c00*/  FMUL.FTZ R61, R61, R95 ;  /* 0x0000005f3d3d7220 */ /* 0x000fc40000410000 */
[-C--:B------:R-:W-:Y:S02]  /*4c10*/  FMUL.FTZ R62, R62, R93.reuse ;  /* 0x0000005d3e3e7220 */ /* 0x080fe40000410000 */
[----:B------:R-:W-:Y:S02]  /*4c20*/  FMUL.FTZ R63, R63, R93 ;  /* 0x0000005d3f3f7220 */ /* 0x000fe40000410000 */
[-C--:B------:R-:W-:Y:S01]  /*4c30*/  FMUL.FTZ R56, R56, R95.reuse ;  /* 0x0000005f38387220 */ /* 0x080fe20000410000 */
[----:B------:R-:W3:Y:S01]  /*4c40*/  MUFU.EX2 R86, R86 ;  /* 0x0000005600567308 */ /* 0x000ee20000000800 */
[----:B------:R-:W-:Y:S02]  /*4c50*/  FMUL.FTZ R57, R57, R95 ;  /* 0x0000005f39397220 */ /* 0x000fe40000410000 */
[-C--:B------:R-:W-:Y:S02]  /*4c60*/  FMUL.FTZ R58, R58, R93.reuse ;  /* 0x0000005d3a3a7220 */ /* 0x080fe40000410000 */
[----:B------:R-:W-:-:S02]  /*4c70*/  FMUL.FTZ R59, R59, R93 ;  /* 0x0000005d3b3b7220 */ /* 0x000fc40000410000 */
[-C--:B------:R-:W-:Y:S01]  /*4c80*/  FMUL.FTZ R52, R52, R95.reuse ;  /* 0x0000005f34347220 */ /* 0x080fe20000410000 */
[----:B------:R-:W-:Y:S01]  /*4c90*/  MUFU.EX2 R27, R27 ;  /* 0x0000001b001b7308 */ /* 0x000fe20000000800 */
[----:B------:R-:W-:Y:S02]  /*4ca0*/  FMUL.FTZ R53, R53, R95 ;  /* 0x0000005f35357220 */ /* 0x000fe40000410000 */
[-C--:B------:R-:W-:Y:S02]  /*4cb0*/  FMUL.FTZ R54, R54, R93.reuse ;  /* 0x0000005d36367220 */ /* 0x080fe40000410000 */
[----:B------:R-:W-:Y:S02]  /*4cc0*/  FMUL.FTZ R55, R55, R93 ;  /* 0x0000005d37377220 */ /* 0x000fe40000410000 */
[-C--:B------:R-:W-:Y:S01]  /*4cd0*/  FMUL.FTZ R36, R36, R95.reuse ;  /* 0x0000005f24247220 */ /* 0x080fe20000410000 */
[----:B------:R-:W4:Y:S01]  /*4ce0*/  MUFU.EX2 R0, R0 ;  /* 0x0000000000007308 */ /* 0x000f220000000800 */
[----:B------:R-:W-:-:S02]  /*4cf0*/  FMUL.FTZ R37, R37, R95 ;  /* 0x0000005f25257220 */ /* 0x000fc40000410000 */
[-C--:B------:R-:W-:Y:S01]  /*4d00*/  FMUL.FTZ R38, R38, R93.reuse ;  /* 0x0000005d26267220 */ /* 0x080fe20000410000 */
[C---:B--2---:R-:W-:Y:S01]  /*4d10*/  HMMA.16816.F32 R72, R4.reuse, R8, R72 ;  /* 0x000000080448723c */ /* 0x044fe20000001848 */
        /* <DEDUP_REMOVED lines=18> */
[----:B------:R-:W-:Y:S01]  /*4e40*/  FFMA.FTZ R105, R138, R95, R15 ;  /* 0x0000005f8a697223 */ /* 0x000fe2000001000f */
[----:B------:R-:W-:Y:S01]  /*4e50*/  MUFU.EX2 R30, R30 ;  /* 0x0000001e001e7308 */ /* 0x000fe20000000800 */
[----:B------:R-:W-:Y:S02]  /*4e60*/  FFMA.FTZ R134, R134, R93, R13 ;  /* 0x0000005d86867223 */ /* 0x000fe4000001000d */
[----:B------:R-:W-:Y:S01]  /*4e70*/  LDSM.16.MT88.4 R12, [R109+0x6800] ;  /* 0x006800006d0c783b */ /* 0x000fe20000004200 */
[--C-:B------:R-:W-:Y:S02]  /*4e80*/  FFMA.FTZ R95, R92, c[0x0][0x23c], -R85.reuse ;  /* 0x00008f005c5f7a23 */ /* 0x100fe40000010855 */
[----:B------:R-:W-:-:S02]  /*4e90*/  FFMA.FTZ R93, R88, c[0x0][0x23c], -R85 ;  /* 0x00008f00585d7a23 */ /* 0x000fc40000010855 */
[----:B------:R-:W-:Y:S02]  /*4ea0*/  FFMA.FTZ R92, R90, c[0x0][0x23c], -R35 ;  /* 0x00008f005a5c7a23 */ /* 0x000fe40000010823 */
[----:B------:R-:W-:Y:S01]  /*4eb0*/  FFMA.FTZ R88, R98, c[0x0][0x23c], -R85 ;  /* 0x00008f0062587a23 */ /* 0x000fe20000010855 */
[----:B------:R-:W-:Y:S01]  /*4ec0*/  MUFU.EX2 R95, R95 ;  /* 0x0000005f005f7308 */ /* 0x000fe20000000800 */
[----:B------:R-:W-:Y:S02]  /*4ed0*/  FFMA.FTZ R90, R20, c[0x0][0x23c], -R35 ;  /* 0x00008f00145a7a23 */ /* 0x000fe40000010823 */
[----:B------:R-:W-:Y:S02]  /*4ee0*/  FFMA.FTZ R20, R32, c[0x0][0x23c], -R85 ;  /* 0x00008f0020147a23 */ /* 0x000fe40000010855 */
[----:B------:R-:W-:Y:S02]  /*4ef0*/  FFMA.FTZ R32, R18, c[0x0][0x23c], -R35 ;  /* 0x00008f0012207a23 */ /* 0x000fe40000010823 */
[----:B------:R-:W-:Y:S01]  /*4f00*/  FFMA.FTZ R138, R31, c[0x0][0x23c], -R85 ;  /* 0x00008f001f8a7a23 */ /* 0x000fe20000010855 */
[----:B------:R-:W5:Y:S01]  /*4f10*/  MUFU.EX2 R93, R93 ;  /* 0x0000005d005d7308 */ /* 0x000f620000000800 */
[----:B--2---:R-:W-:Y:S01]  /*4f20*/  HMMA.16816.F32 R64, R4, R8, R64 ;  /* 0x000000080440723c */ /* 0x004fe20000001840 */
[----:B------:R-:W-:-:S02]  /*4f30*/  FFMA.FTZ R35, R28, c[0x0][0x23c], -R35 ;  /* 0x00008f001c237a23 */ /* 0x000fc40000010823 */
[----:B------:R-:W-:Y:S02]  /*4f40*/  FADD.FTZ R21, R33, R134 ;  /* 0x0000008621157221 */ /* 0x000fe40000010000 */
[----:B------:R-:W-:Y:S02]  /*4f50*/  FADD.FTZ R34, R34, R105 ;  /* 0x0000006922227221 */ /* 0x000fe40000010000 */
[----:B------:R-:W-:Y:S01]  /*4f60*/  MUFU.EX2 R88, R88 ;  /* 0x0000005800587308 */ /* 0x000fe20000000800 */
[----:B------:R-:W-:Y:S01]  /*4f70*/  HMMA.16816.F32 R60, R4, R10, R60 ;  /* 0x0000000a043c723c */ /* 0x000fe2000000183c */
[----:B------:R-:W2:Y:S01]  /*4f80*/  LDSM.16.MT88.4 R8, [R87+0x7000] ;  /* 0x007000005708783b */ /* 0x000ea20000004200 */
[----:B------:R-:W-:Y:S02]  /*4f90*/  FADD.FTZ R17, R17, R34 ;  /* 0x0000002211117221 */ /* 0x000fe40000010000 */
[----:B------:R-:W-:Y:S02]  /*4fa0*/  FADD.FTZ R2, R2, R21 ;  /* 0x0000001502027221 */ /* 0x000fe40000010000 */
[----:B------:R-:W-:Y:S01]  /*4fb0*/  FADD.FTZ R17, R16, R17 ;  /* 0x0000001110117221 */ /* 0x000fe20000010000 */
[----:B------:R-:W1:Y:S01]  /*4fc0*/  MUFU.EX2 R92, R92 ;  /* 0x0000005c005c7308 */ /* 0x000e620000000800 */
[----:B------:R-:W-:-:S07]  /*4fd0*/  FADD.FTZ R2, R19, R2 ;  /* 0x0000000213027221 */ /* 0x000fce0000010000 */
[----:B------:R-:W1:Y:S08]  /*4fe0*/  MUFU.EX2 R90, R90 ;  /* 0x0000005a005a7308 */ /* 0x000e700000000800 */
[----:B------:R-:W-:Y:S08]  /*4ff0*/  MUFU.EX2 R28, R94 ;  /* 0x0000005e001c7308 */ /* 0x000ff00000000800 */
[----:B------:R-:W1:Y:S08]  /*5000*/  MUFU.EX2 R33, R22 ;  /* 0x0000001600217308 */ /* 0x000e700000000800 */
[----:B------:R-:W-:Y:S01]  /*5010*/  MUFU.EX2 R31, R20 ;  /* 0x00000014001f7308 */ /* 0x000fe20000000800 */
[C---:B--2---:R-:W-:Y:S07]  /*5020*/  HMMA.16816.F32 R56, R4.reuse, R8, R56 ;  /* 0x000000080438723c */ /* 0x044fee0000001838 */
[----:B------:R-:W-:Y:S01]  /*5030*/  MUFU.EX2 R138, R138 ;  /* 0x0000008a008a7308 */ /* 0x000fe20000000800 */
[C---:B------:R-:W-:Y:S01]  /*5040*/  HMMA.16816.F32 R52, R4.reuse, R10, R52 ;  /* 0x0000000a0434723c */ /* 0x040fe20000001834 */
[----:B------:R-:W2:Y:S06]  /*5050*/  LDSM.16.MT88.4 R8, [R109+0x8000] ;  /* 0x008000006d08783b */ /* 0x000eac0000004200 */
[----:B------:R-:W-:Y:S08]  /*5060*/  MUFU.EX2 R32, R32 ;  /* 0x0000002000207308 */ /* 0x000ff00000000800 */
[----:B------:R1:W1:Y:S08]  /*5070*/  MUFU.EX2 R85, R23 ;  /* 0x0000001700557308 */ /* 0x0002700000000800 */
[----:B------:R-:W2:Y:S01]  /*5080*/  MUFU.EX2 R35, R35 ;  /* 0x0000002300237308 */ /* 0x000ea20000000800 */
[----:B-1----:R-:W-:Y:S01]  /*5090*/  LDSM.16.MT88.4 R20, [R109+0x7c00] ;  /* 0x007c00006d14783b */ /* 0x002fe20000004200 */
[C---:B--2---:R-:W-:Y:S08]  /*50a0*/  HMMA.16816.F32 R36, R4.reuse, R8, R36 ;  /* 0x000000080424723c */ /* 0x044ff00000001824 */
[C---:B------:R-:W-:Y:S01]  /*50b0*/  HMMA.16816.F32 R40, R4.reuse, R10, R40 ;  /* 0x0000000a0428723c */ /* 0x040fe20000001828 */
[----:B------:R-:W1:Y:S07]  /*50c0*/  LDSM.16.MT88.4 R8, [R87+0x8000] ;  /* 0x008000005708783b */ /* 0x000e6e0000004200 */
        /* <DEDUP_REMOVED lines=8> */
[----:B------:R-:W-:Y:S01]  /*5150*/  LDSM.16.MT88.4 R16, [R87+0x7c00] ;  /* 0x007c00005710783b */ /* 0x000fe20000004200 */
[----:B----4-:R-:W-:Y:S01]  /*5160*/  F2FP.PACK_AB R7, R0, R27 ;  /* 0x0000001b0007723e */ /* 0x010fe200000000ff */
[----:B------:R-:W-:-:S02]  /*5170*/  FADD.FTZ R2, R91, R100 ;  /* 0x000000645b027221 */ /* 0x000fc40000010000 */
[----:B------:R-:W-:Y:S02]  /*5180*/  FADD.FTZ R86, R86, R89 ;  /* 0x0000005956567221 */ /* 0x000fe40000010000 */
[----:B------:R-:W-:Y:S01]  /*5190*/  FADD.FTZ R29, R29, R2 ;  /* 0x000000021d1d7221 */ /* 0x000fe20000010000 */
[-C--:B------:R-:W-:Y:S01]  /*51a0*/  MOV R2, R25.reuse ;  /* 0x0000001900027202 */ /* 0x080fe20000000f00 */
[----:B------:R-:W-:Y:S01]  /*51b0*/  FADD.FTZ R27, R27, R86 ;  /* 0x000000561b1b7221 */ /* 0x000fe20000010000 */
[----:B------:R-:W-:Y:S01]  /*51c0*/  @P0 MOV R2, R25 ;  /* 0x0000001900020202 */ /* 0x000fe20000000f00 */
        /* <DEDUP_REMOVED lines=27> */
[----:B------:R-:W-:Y:S01]  /*5380*/  FADD.FTZ R92, R92, R103 ;  /* 0x000000675c5c7221 */ /* 0x000fe20000010000 */
[-C--:B------:R-:W-:Y:S01]  /*5390*/  MOV R0, R24.reuse ;  /* 0x0000001800007202 */ /* 0x080fe20000000f00 */
[----:B------:R-:W-:Y:S01]  /*53a0*/  FADD.FTZ R95, R95, R102 ;  /* 0x000000665f5f7221 */ /* 0x000fe20000010000 */
[----:B------:R-:W-:Y:S01]  /*53b0*/  @P0 MOV R0, R24 ;  /* 0x0000001800000202 */ /* 0x000fe20000000f00 */
[----:B------:R-:W-:-:S02]  /*53c0*/  FADD.FTZ R101, R101, R92 ;  /* 0x0000005c65657221 */ /* 0x000fc40000010000 */
        /* <DEDUP_REMOVED lines=48> */
.L_x_770:
[----:B------:R-:W-:-:S07]  /*56d0*/  IADD3 R135, R99, -0x1, RZ ;  /* 0xffffffff63877810 */ /* 0x000fce0007ffe0ff */
.L_x_772:
        /* <DEDUP_REMOVED lines=15> */
.L_x_776:
        /* <DEDUP_REMOVED lines=23> */
.L_x_774:
[----:B------:R-:W-:Y:S04]  /*5940*/  DEPBAR.LE SB0, 0x0 ;  /* 0x000080000000791a */ /* 0x000fe80000000000 */
[----:B------:R-:W-:Y:S01]  /*5950*/  BAR.SYNC.DEFER_BLOCKING 0x0 ;  /* 0x0000000000007b1d */ /* 0x000fe20000010000 */
[----:B------:R-:W-:Y:S01]  /*5960*/  SHF.R.S32.HI R139, RZ, 0x1f, R135 ;  /* 0x0000001fff8b7819 */ /* 0x000fe20000011487 */
[----:B------:R-:W-:Y:S02]  /*5970*/  IMAD R0, R132, R135, RZ ;  /* 0x0000008784007224 */ /* 0x000fe400078e02ff */
[----:B------:R-:W-:Y:S04]  /*5980*/  IMAD.WIDE.U32 R140, R135, UR6, R122 ;  /* 0x00000006878c7c25 */ /* 0x000fe8000f8e007a */
[----:B------:R-:W-:Y:S01]  /*5990*/  IMAD R0, R139, UR6, R0 ;  /* 0x000000068b007c24 */ /* 0x000fe2000f8e0200 */
[----:B------:R-:W-:Y:S04]  /*59a0*/  LEA R142, P1, R140, c[0x0][0x170], 0x1 ;  /* 0x00005c008c8e7a11 */ /* 0x000fe800078208ff */
[----:B------:R-:W-:Y:S02]  /*59b0*/  IADD3 R0, R141, R0, RZ ;  /* 0x000000008d007210 */ /* 0x000fe40007ffe0ff */
[----:B------:R-:W-:Y:S02]  /*59c0*/  IADD3 R144, P0, R142, UR5, RZ ;  /* 0x000000058e907c10 */ /* 0x000fe4000ff1e0ff */
[----:B------:R-:W-:Y:S04]  /*59d0*/  LEA.HI.X R143, R140, c[0x0][0x174], R0, 0x1, P1 ;  /* 0x00005d008c8f7a11 */ /* 0x000fe800008f0c00 */
[----:B------:R-:W-:Y:S02]  /*59e0*/  IADD3.X R145, R133, R143, RZ, P0, !PT ;  /* 0x0000008f85917210 */ /* 0x000fe400007fe4ff */
[----:B------:R-:W-:Y:S01]  /*59f0*/  ISETP.GT.AND P0, PT, R135, RZ, PT ;  /* 0x000000ff8700720c */ /* 0x000fe20003f04270 */
[----:B------:R-:W-:Y:S01]  /*5a00*/  @!PT LDS RZ, [RZ] ;  /* 0x00000000fffff984 */ /* 0x000fe20000000800 */
[----:B------:R-:W-:Y:S01]  /*5a10*/  @!PT LDS RZ, [RZ] ;  /* 0x00000000fffff984 */ /* 0x000fe20000000800 */
[----:B------:R-:W-:Y:S01]  /*5a20*/  @!PT LDS RZ, [RZ] ;  /* 0x00000000fffff984 */ /* 0x000fe20000000800 */
[----:B------:R1:W-:Y:S08]  /*5a30*/  LDGSTS.E.BYPASS.LTC128B.128 [R117+0x6000], [R142.64] ;  /* 0x060000008e757fae */ /* 0x0003f0000b901d48 */
[----:B------:R1:W-:Y:S08]  /*5a40*/  LDGSTS.E.BYPASS.LTC128B.128 [R117+0x7000], [R142.64+0x40] ;  /* 0x070000408e757fae */ /* 0x0003f0000b901d48 */
[----:B------:R1:W-:Y:S08]  /*5a50*/  LDGSTS.E.BYPASS.LTC128B.128 [R117+0x8000], [R142.64+0x80] ;  /* 0x080000808e757fae */ /* 0x0003f0000b901d48 */
[----:B------:R2:W-:Y:S08]  /*5a60*/  LDGSTS.E.BYPASS.LTC128B.128 [R117+0x6800], [R144.64] ;  /* 0x0680000090757fae */ /* 0x0005f0000b901d48 */
[----:B------:R2:W-:Y:S08]  /*5a70*/  LDGSTS.E.BYPASS.LTC128B.128 [R117+0x7800], [R144.64+0x40] ;  /* 0x0780004090757fae */ /* 0x0005f0000b901d48 */
[----:B------:R2:W-:Y:S08]  /*5a80*/  LDGSTS.E.BYPASS.LTC128B.128 [R117+0x8800], [R144.64+0x80] ;  /* 0x0880008090757fae */ /* 0x0005f0000b901d48 */
[----:B------:R-:W-:Y:S08]  /*5a90*/  LDSM.16.M88.4 R88, [R112] ;  /* 0x000000007058783b */ /* 0x000ff00000000200 */
[----:B------:R-:W3:Y:S08]  /*5aa0*/  LDSM.16.M88.4 R92, [R111+0x3000] ;  /* 0x003000006f5c783b */ /* 0x000ef00000000200 */
[----:B------:R-:W4:Y:S08]  /*5ab0*/  LDSM.16.M88.4 R96, [R111+0x3400] ;  /* 0x003400006f60783b */ /* 0x000f300000000200 */
[----:B------:R-:W5:Y:S08]  /*5ac0*/  LDSM.16.M88.4 R100, [R111+0x3800] ;  /* 0x003800006f64783b */ /* 0x000f700000000200 */
[----:B------:R-:W0:Y:S08]  /*5ad0*/  LDGDEPBAR ;  /* 0x00000000000079af */ /* 0x000e300000000000 */
[----:B------:R-:W1:Y:S01]  /*5ae0*/  LDSM.16.M88.4 R104, [R111+0x3c00] ;  /* 0x003c00006f68783b */ /* 0x000e620000000200 */
[C---:B---3--:R-:W-:Y:S08]  /*5af0*/  HMMA.16816.F32 R4, R88.reuse, R92, RZ ;  /* 0x0000005c5804723c */ /* 0x048ff000000018ff */
[C---:B------:R-:W-:Y:S01]  /*5b00*/  HMMA.16816.F32 R8, R88.reuse, R94, RZ ;  /* 0x0000005e5808723c */ /* 0x040fe200000018ff */
[----:B------:R-:W-:Y:S07]  /*5b10*/  LDSM.16.M88.4 R92, [R110] ;  /* 0x000000006e5c783b */ /* 0x000fee0000000200 */
[C---:B----4-:R-:W-:Y:S08]  /*5b20*/  HMMA.16816.F32 R12, R88.reuse, R96, RZ ;  /* 0x00000060580c723c */ /* 0x050ff000000018ff */
[C---:B------:R-:W-:Y:S08]  /*5b30*/  HMMA.16816.F32 R16, R88.reuse, R98, RZ ;  /* 0x000000625810723c */ /* 0x040ff000000018ff */
[C---:B-----5:R-:W-:Y:S08]  /*5b40*/  HMMA.16816.F32 R20, R88.reuse, R100, RZ ;  /* 0x000000645814723c */ /* 0x060ff000000018ff */
[C---:B------:R-:W-:Y:S08]  /*5b50*/  HMMA.16816.F32 R24, R88.reuse, R102, RZ ;  /* 0x000000665818723c */ /* 0x040ff000000018ff */
[C---:B-1----:R-:W-:Y:S08]  /*5b60*/  HMMA.16816.F32 R28, R88.reuse, R104, RZ ;  /* 0x00000068581c723c */ /* 0x042ff000000018ff */
[----:B------:R-:W-:Y:S01]  /*5b70*/  HMMA.16816.F32 R32, R88, R106, RZ ;  /* 0x0000006a5820723c */ /* 0x000fe200000018ff */
        /* <DEDUP_REMOVED lines=12> */
[----:B------:R-:W-:Y:S08]  /*5c40*/  LDSM.16.M88.4 R88, [R112+0x1000] ;  /* 0x001000007058783b */ /* 0x000ff00000000200 */
[----:B------:R-:W1:Y:S02]  /*5c50*/  LDSM.16.M88.4 R92, [R111+0x4000] ;  /* 0x004000006f5c783b */ /* 0x000e640000000200 */
        /* <DEDUP_REMOVED lines=41> */
[----:B------:R-:W1:Y:S11]  /*5ef0*/  LDSM.16.M88.4 R92, [R108+0x5400] ;  /* 0x005400006c5c783b */ /* 0x000e760000000200 */
[----:B------:R-:W-:Y:S04]  /*5f00*/  @!UPT UIADD3 URZ, URZ, URZ, URZ ;  /* 0x0000003f3f3ff290 */ /* 0x000fe8000fffe03f */
[----:B------:R-:W-:Y:S02]  /*5f10*/  FMUL.FTZ R163, R4, c[0x0][0x2ec] ;  /* 0x0000bb0004a37a20 */ /* 0x000fe40000410000 */
[----:B------:R-:W-:Y:S02]  /*5f20*/  FMUL.FTZ R161, R5, c[0x0][0x2ec] ;  /* 0x0000bb0005a17a20 */ /* 0x000fe40000410000 */
[----:B------:R-:W-:Y:S02]  /*5f30*/  FMUL.FTZ R164, R6, c[0x0][0x2ec] ;  /* 0x0000bb0006a47a20 */ /* 0x000fe40000410000 */
[----:B------:R-:W3:Y:S01]  /*5f40*/  MUFU.TANH R163, R163 ;  /* 0x000000a300a37308 */ /* 0x000ee20000002400 */
[----:B------:R-:W-:Y:S02]  /*5f50*/  FMUL.FTZ R162, R7, c[0x0][0x2ec] ;  /* 0x0000bb0007a27a20 */ /* 0x000fe40000410000 */
[----:B------:R-:W-:Y:S02]  /*5f60*/  FMUL.FTZ R84, R9, c[0x0][0x2ec] ;  /* 0x0000bb0009547a20 */ /* 0x000fe40000410000 */
[----:B------:R-:W-:Y:S02]  /*5f70*/  FMUL.FTZ R165, R11, c[0x0][0x2ec] ;  /* 0x0000bb000ba57a20 */ /* 0x000fe40000410000 */
[----:B------:R-:W-:Y:S02]  /*5f80*/  FMUL.FTZ R0, R8, c[0x0][0x2ec] ;  /* 0x0000bb0008007a20 */ /* 0x000fe40000410000 */
[----:B------:R-:W-:Y:S01]  /*5f90*/  FMUL.FTZ R2, R10, c[0x0][0x2ec] ;  /* 0x0000bb000a027a20 */ /* 0x000fe20000410000 */
[----:B------:R-:W4:Y:S01]  /*5fa0*/  MUFU.TANH R161, R161 ;  /* 0x000000a100a17308 */ /* 0x000f220000002400 */
[C---:B-1----:R-:W-:Y:S09]  /*5fb0*/  HMMA.16816.F32 R12, R88.reuse, R92, R12 ;  /* 0x0000005c580c723c */ /* 0x042ff2000000180c */
[----:B------:R-:W1:Y:S01]  /*5fc0*/  MUFU.TANH R164, R164 ;  /* 0x000000a400a47308 */ /* 0x000e620000002400 */
[C---:B------:R-:W-:Y:S01]  /*5fd0*/  HMMA.16816.F32 R16, R88.reuse, R94, R16 ;  /* 0x0000005e5810723c */ /* 0x040fe20000001810 */
[----:B------:R-:W5:Y:S08]  /*5fe0*/  LDSM.16.M88.4 R92, [R108+0x5800] ;  /* 0x005800006c5c783b */ /* 0x000f700000000200 */
[----:B------:R-:W1:Y:S10]  /*5ff0*/  MUFU.TANH R162, R162 ;  /* 0x000000a200a27308 */ /* 0x000e740000002400 */
[----:B------:R1:W1:Y:S01]  /*6000*/  MUFU.TANH R105, R0 ;  /* 0x0000000000697308 */ /* 0x0002620000002400 */
[----:B------:R-:W-:Y:S02]  /*6010*/  FMUL.FTZ R151, R12, c[0x0][0x2ec] ;  /* 0x0000bb000c977a20 */ /* 0x000fe40000410000 */
[----:B------:R-:W-:Y:S02]  /*6020*/  FMUL.FTZ R149, R13, c[0x0][0x2ec] ;  /* 0x0000bb000d957a20 */ /* 0x000fe40000410000 */
[----:B------:R-:W-:Y:S02]  /*6030*/  FMUL.FTZ R152, R14, c[0x0][0x2ec] ;  /* 0x0000bb000e987a20 */ /* 0x000fe40000410000 */
[----:B------:R-:W-:Y:S03]  /*6040*/  FMUL.FTZ R150, R15, c[0x0][0x2ec] ;  /* 0x0000bb000f967a20 */ /* 0x000fe60000410000 */
[----:B------:R1:W1:Y:S01]  /*6050*/  MUFU.TANH R97, R84 ;  /* 0x0000005400617308 */ /* 0x0002620000002400 */
[----:B------:R-:W-:Y:S02]  /*6060*/  FMUL.FTZ R157, R16, c[0x0][0x2ec] ;  /* 0x0000bb00109d7a20 */ /* 0x000fe40000410000 */
[----:B------:R-:W-:Y:S02]  /*6070*/  FMUL.FTZ R156, R17, c[0x0][0x2ec] ;  /* 0x0000bb00119c7a20 */ /* 0x000fe40000410000 */
[----:B------:R-:W-:Y:S02]  /*6080*/  FMUL.FTZ R148, R18, c[0x0][0x2ec] ;  /* 0x0000bb0012947a20 */ /* 0x000fe40000410000 */
[----:B------:R-:W-:Y:S03]  /*6090*/  FMUL.FTZ R146, R19, c[0x0][0x2ec] ;  /* 0x0000bb0013927a20 */ /* 0x000fe60000410000 */
[----:B------:R1:W1:Y:S01]  /*60a0*/  MUFU.TANH R102, R2 ;  /* 0x0000000200667308 */ /* 0x0002620000002400 */
[C---:B-----5:R-:W-:Y:S09]  /*60b0*/  HMMA.16816.F32 R20, R88.reuse, R92, R20 ;  /* 0x0000005c5814723c */ /* 0x060ff20000001814 */
[----:B------:R-:W1:Y:S01]  /*60c0*/  MUFU.TANH R165, R165 ;  /* 0x000000a500a57308 */ /* 0x000e620000002400 */
[C---:B------:R-:W-:Y:S01]  /*60d0*/  HMMA.16816.F32 R24, R88.reuse, R94, R24 ;  /* 0x0000005e5818723c */ /* 0x040fe20000001818 */
[----:B------:R-:W5:Y:S01]  /*60e0*/  LDSM.16.M88.4 R92, [R108+0x5c00] ;  /* 0x005c00006c5c783b */ /* 0x000f620000000200 */
[----:B------:R-:W-:Y:S07]  /*60f0*/  DEPBAR.LE SB0, 0x0 ;  /* 0x000080000000791a */ /* 0x000fee0000000000 */
[----:B------:R-:W1:Y:S01]  /*6100*/  MUFU.TANH R151, R151 ;  /* 0x0000009700977308 */ /* 0x000e620000002400 */
[----:B------:R-:W-:Y:S09]  /*6110*/  BAR.SYNC.DEFER_BLOCKING 0x0 ;  /* 0x0000000000007b1d */ /* 0x000ff20000010000 */
[----:B------:R-:W1:Y:S01]  /*6120*/  MUFU.TANH R149, R149 ;  /* 0x0000009500957308 */ /* 0x000e620000002400 */
[----:B--2---:R-:W-:Y:S02]  /*6130*/  FMUL.FTZ R145, R20, c[0x0][0x2ec] ;  /* 0x0000bb0014917a20 */ /* 0x004fe40000410000 */
[----:B------:R-:W-:Y:S02]  /*6140*/  FMUL.FTZ R147, R21, c[0x0][0x2ec] ;  /* 0x0000bb0015937a20 */ /* 0x000fe40000410000 */
[----:B------:R-:W-:Y:S02]  /*6150*/  FMUL.FTZ R140, R22, c[0x0][0x2ec] ;  /* 0x0000bb00168c7a20 */ /* 0x000fe40000410000 */
[----:B------:R-:W-:Y:S02]  /*6160*/  FMUL.FTZ R141, R23, c[0x0][0x2ec] ;  /* 0x0000bb00178d7a20 */ /* 0x000fe40000410000 */
[----:B------:R-:W-:Y:S01]  /*6170*/  FMUL.FTZ R153, R24, c[0x0][0x2ec] ;  /* 0x0000bb0018997a20 */ /* 0x000fe20000410000 */
[----:B------:R-:W2:Y:S01]  /*6180*/  MUFU.TANH R152, R152 ;  /* 0x0000009800987308 */ /* 0x000ea20000002400 */
[----:B------:R-:W-:Y:S02]  /*6190*/  FMUL.FTZ R154, R25, c[0x0][0x2ec] ;  /* 0x0000bb00199a7a20 */ /* 0x000fe40000410000 */
[----:B------:R-:W-:Y:S02]  /*61a0*/  FMUL.FTZ R142, R26, c[0x0][0x2ec] ;  /* 0x0000bb001a8e7a20 */ /* 0x000fe40000410000 */
[----:B------:R-:W-:Y:S05]  /*61b0*/  FMUL.FTZ R139, R27, c[0x0][0x2ec] ;  /* 0x0000bb001b8b7a20 */ /* 0x000fea0000410000 */
[----:B------:R-:W1:Y:S01]  /*61c0*/  MUFU.TANH R150, R150 ;  /* 0x0000009600967308 */ /* 0x000e620000002400 */
[C---:B-----5:R-:W-:Y:S09]  /*61d0*/  HMMA.16816.F32 R28, R88.reuse, R92, R28 ;  /* 0x0000005c581c723c */ /* 0x060ff2000000181c */
[----:B------:R-:W1:Y:S01]  /*61e0*/  MUFU.TANH R157, R157 ;  /* 0x0000009d009d7308 */ /* 0x000e620000002400 */
[----:B------:R-:W-:Y:S09]  /*61f0*/  HMMA.16816.F32 R32, R88, R94, R32 ;  /* 0x0000005e5820723c */ /* 0x000ff20000001820 */
[----:B------:R-:W1:Y:S05]  /*6200*/  MUFU.TANH R156, R156 ;  /* 0x0000009c009c7308 */ /* 0x000e6a0000002400 */
[----:B------:R-:W-:Y:S05]  /*6210*/  FMUL.FTZ R155, R28, c[0x0][0x2ec] ;  /* 0x0000bb001c9b7a20 */ /* 0x000fea0000410000 */
[----:B------:R-:W1:Y:S01]  /*6220*/  MUFU.TANH R148, R148 ;  /* 0x0000009400947308 */ /* 0x000e620000002400 */
[----:B------:R-:W-:Y:S02]  /*6230*/  FMUL.FTZ R158, R29, c[0x0][0x2ec] ;  /* 0x0000bb001d9e7a20 */ /* 0x000fe40000410000 */
[----:B------:R-:W-:Y:S02]  /*6240*/  FMUL.FTZ R143, R30, c[0x0][0x2ec] ;  /* 0x0000bb001e8f7a20 */ /* 0x000fe40000410000 */
[----:B------:R-:W-:Y:S02]  /*6250*/  FMUL.FTZ R144, R31, c[0x0][0x2ec] ;  /* 0x0000bb001f907a20 */ /* 0x000fe40000410000 */
[----:B------:R-:W-:Y:S02]  /*6260*/  FMUL.FTZ R159, R32, c[0x0][0x2ec] ;  /* 0x0000bb00209f7a20 */ /* 0x000fe40000410000 */
[----:B------:R-:W-:Y:S01]  /*6270*/  FMUL.FTZ R160, R33, c[0x0][0x2ec] ;  /* 0x0000bb0021a07a20 */ /* 0x000fe20000410000 */
[----:B------:R-:W1:Y:S01]  /*6280*/  MUFU.TANH R146, R146 ;  /* 0x0000009200927308 */ /* 0x000e620000002400 */
[----:B------:R-:W-:Y:S02]  /*6290*/  FMUL.FTZ R86, R34, c[0x0][0x2ec] ;  /* 0x0000bb0022567a20 */ /* 0x000fe40000410000 */
[----:B------:R-:W-:Y:S07]  /*62a0*/  FMUL.FTZ R35, R35, c[0x0][0x2ec] ;  /* 0x0000bb0023237a20 */ /* 0x000fee0000410000 */
        /* <DEDUP_REMOVED lines=17> */
.L_x_775:
        /* <DEDUP_REMOVED lines=75> */
[----:B------:R-:W-:Y:S02]  /*6870*/  FMUL.FTZ R16, R85, R68 ;  /* 0x0000004455107220 */ /* 0x000fe40000410000 */
[C---:B--2---:R-:W-:Y:S02]  /*6880*/  FMUL.FTZ R6, R3.reuse, R82 ;  /* 0x0000005203067220 */ /* 0x044fe40000410000 */
[C---:B------:R-:W-:Y:S02]  /*6890*/  FMUL.FTZ R7, R3.reuse, R83 ;  /* 0x0000005303077220 */ /* 0x040fe40000410000 */
[C---:B------:R-:W-:Y:S01]  /*68a0*/  FMUL.FTZ R10, R3.reuse, R78 ;  /* 0x0000004e030a7220 */ /* 0x040fe20000410000 */
[----:B------:R-:W-:Y:S01]  /*68b0*/  MUFU.EX2 R99, R99 ;  /* 0x0000006300637308 */ /* 0x000fe20000000800 */
[----:B------:R-:W-:Y:S02]  /*68c0*/  FMUL.FTZ R11, R3, R79 ;  /* 0x0000004f030b7220 */ /* 0x000fe40000410000 */
[----:B------:R-:W-:Y:S01]  /*68d0*/  FMUL.FTZ R17, R85, R69 ;  /* 0x0000004555117220 */ /* 0x000fe20000410000 */
[----:B------:R-:W-:Y:S01]  /*68e0*/  LDSM.16.MT88.4 R76, [R109+0x6c00] ;  /* 0x006c00006d4c783b */ /* 0x000fe20000004200 */
[C---:B------:R-:W-:Y:S02]  /*68f0*/  FMUL.FTZ R18, R3.reuse, R70 ;  /* 0x0000004603127220 */ /* 0x040fe40000410000 */
[----:B------:R-:W-:Y:S02]  /*6900*/  FMUL.FTZ R19, R3, R71 ;  /* 0x0000004703137220 */ /* 0x000fe40000410000 */
[C---:B------:R-:W-:Y:S01]  /*6910*/  FMUL.FTZ R24, R85.reuse, R60 ;  /* 0x0000003c55187220 */ /* 0x040fe20000410000 */
[----:B------:R-:W2:Y:S01]  /*6920*/  MUFU.EX2 R90, R90 ;  /* 0x0000005a005a7308 */ /* 0x000ea20000000800 */
[----:B------:R-:W-:Y:S01]  /*6930*/  FMUL.FTZ R25, R85, R61 ;  /* 0x0000003d55197220 */ /* 0x000fe20000410000 */
[----:B------:R-:W-:Y:S01]  /*6940*/  LDSM.16.MT88.4 R68, [R87+0x6c00] ;  /* 0x006c00005744783b */ /* 0x000fe20000004200 */
[C---:B------:R-:W-:Y:S01]  /*6950*/  FMUL.FTZ R26, R3.reuse, R62 ;  /* 0x0000003e031a7220 */ /* 0x040fe20000410000 */
[----:B-1----:R-:W-:Y:S01]  /*6960*/  F2FP.PACK_AB R80, R98, R103 ;  /* 0x000000676250723e */ /* 0x002fe200000000ff */
[----:B------:R-:W-:Y:S02]  /*6970*/  FMUL.FTZ R27, R3, R63 ;  /* 0x0000003f031b7220 */ /* 0x000fe40000410000 */
[C---:B------:R-:W-:Y:S02]  /*6980*/  FMUL.FTZ R32, R85.reuse, R52 ;  /* 0x0000003455207220 */ /* 0x040fe40000410000 */
[----:B------:R-:W-:Y:S01]  /*6990*/  FMUL.FTZ R33, R85, R53 ;  /* 0x0000003555217220 */ /* 0x000fe20000410000 */
[----:B------:R-:W-:Y:S01]  /*69a0*/  MUFU.EX2 R92, R92 ;  /* 0x0000005c005c7308 */ /* 0x000fe20000000800 */
[----:B------:R-:W1:Y:S01]  /*69b0*/  LDSM.16.MT88.4 R60, [R87+0x7000] ;  /* 0x00700000573c783b */ /* 0x000e620000004200 */
[C---:B------:R-:W-:Y:S02]  /*69c0*/  FMUL.FTZ R34, R3.reuse, R54 ;  /* 0x0000003603227220 */ /* 0x040fe40000410000 */
[----:B------:R-:W-:Y:S02]  /*69d0*/  FMUL.FTZ R35, R3, R55 ;  /* 0x0000003703237220 */ /* 0x000fe40000410000 */
[C---:B------:R-:W-:Y:S02]  /*69e0*/  FMUL.FTZ R36, R85.reuse, R36 ;  /* 0x0000002455247220 */ /* 0x040fe40000410000 */
[----:B------:R-:W-:Y:S01]  /*69f0*/  FMUL.FTZ R37, R85, R37 ;  /* 0x0000002555257220 */ /* 0x000fe20000410000 */
[----:B------:R-:W3:Y:S01]  /*6a00*/  LDSM.16.MT88.4 R52, [R109+0x8000] ;  /* 0x008000006d34783b */ /* 0x000ee20000004200 */
[----:B------:R-:W4:Y:S01]  /*6a10*/  MUFU.EX2 R91, R91 ;  /* 0x0000005b005b7308 */ /* 0x000f220000000800 */
[C---:B------:R-:W-:Y:S02]  /*6a20*/  FMUL.FTZ R38, R3.reuse, R38 ;  /* 0x0000002603267220 */ /* 0x040fe40000410000 */
        /* <DEDUP_REMOVED lines=11> */
[----:B------:R-:W2:Y:S01]  /*6ae0*/  MUFU.EX2 R88, R88 ;  /* 0x0000005800587308 */ /* 0x000ea20000000800 */
[C---:B------:R-:W-:Y:S02]  /*6af0*/  FMUL.FTZ R48, R85.reuse, R48 ;  /* 0x0000003055307220 */ /* 0x040fe40000410000 */
[----:B------:R-:W-:Y:S01]  /*6b00*/  FMUL.FTZ R49, R85, R49 ;  /* 0x0000003155317220 */ /* 0x000fe20000410000 */
[----:B----4-:R-:W-:Y:S01]  /*6b10*/  F2FP.PACK_AB R82, R91, R92 ;  /* 0x0000005c5b52723e */ /* 0x010fe200000000ff */
[C---:B------:R-:W-:Y:S02]  /*6b20*/  FMUL.FTZ R50, R3.reuse, R50 ;  /* 0x0000003203327220 */ /* 0x040fe40000410000 */
[----:B------:R-:W-:Y:S02]  /*6b30*/  FMUL.FTZ R51, R3, R51 ;  /* 0x0000003303337220 */ /* 0x000fe40000410000 */
        /* <DEDUP_REMOVED lines=17> */
[C---:B------:R-:W-:Y:S01]  /*6c50*/  FMUL.FTZ R12, R85.reuse, R72 ;  /* 0x00000048550c7220 */ /* 0x040fe20000410000 */
[C---:B------:R-:W-:Y:S01]  /*6c60*/  HMMA.16816.F32 R8, R80.reuse, R14, R8 ;  /* 0x0000000e5008723c */ /* 0x040fe20000001808 */
[----:B------:R-:W-:Y:S03]  /*6c70*/  MUFU.EX2 R95, R95 ;  /* 0x0000005f005f7308 */ /* 0x000fe60000000800 */
[----:B------:R-:W-:Y:S02]  /*6c80*/  FMUL.FTZ R13, R85, R73 ;  /* 0x00000049550d7220 */ /* 0x000fe40000410000 */
[--C-:B------:R-:W-:Y:S02]  /*6c90*/  FFMA.FTZ R144, R144, c[0x0][0x23c], -R101.reuse ;  /* 0x00008f0090907a23 */ /* 0x100fe40000010865 */
[C---:B------:R-:W-:Y:S03]  /*6ca0*/  FMUL.FTZ R14, R3.reuse, R74 ;  /* 0x0000004a030e7220 */ /* 0x040fe60000410000 */
[----:B------:R-:W-:Y:S01]  /*6cb0*/  MUFU.EX2 R97, R97 ;  /* 0x0000006100617308 */ /* 0x000fe20000000800 */
[C---:B------:R-:W-:Y:S02]  /*6cc0*/  FMUL.FTZ R15, R3.reuse, R75 ;  /* 0x0000004b030f7220 */ /* 0x040fe40000410000 */
[----:B------:R-:W-:Y:S02]  /*6cd0*/  FFMA.FTZ R86, R86, c[0x0][0x23c], -R101 ;  /* 0x00008f0056567a23 */ /* 0x000fe40000010865 */
[----:B------:R-:W-:Y:S03]  /*6ce0*/  FFMA.FTZ R99, R3, R134, R99 ;  /* 0x0000008603637223 */ /* 0x000fe60000010063 */
[C---:B------:R-:W-:Y:S02]  /*6cf0*/  HMMA.16816.F32 R12, R80.reuse, R20, R12 ;  /* 0x00000014500c723c */ /* 0x040fe4000000180c */
[----:B------:R-:W-:Y:S01]  /*6d00*/  MUFU.EX2 R102, R102 ;  /* 0x0000006600667308 */ /* 0x000fe20000000800 */
[----:B------:R-:W-:Y:S04]  /*6d10*/  FADD.FTZ R90, R90, R99 ;  /* 0x000000635a5a7221 */ /* 0x000fe80000010000 */
[C---:B------:R-:W-:Y:S01]  /*6d20*/  FMUL.FTZ R20, R85.reuse, R64 ;  /* 0x0000004055147220 */ /* 0x040fe20000410000 */
[C---:B------:R-:W-:Y:S04]  /*6d30*/  HMMA.16816.F32 R16, R80.reuse, R22, R16 ;  /* 0x000000165010723c */ /* 0x040fe80000001810 */
[----:B------:R-:W-:Y:S01]  /*6d40*/  FMUL.FTZ R21, R85, R65 ;  /* 0x0000004155157220 */ /* 0x000fe20000410000 */
[----:B------:R-:W-:Y:S01]  /*6d50*/  MUFU.EX2 R96, R96 ;  /* 0x0000006000607308 */ /* 0x000fe20000000800 */
[--C-:B------:R-:W-:Y:S02]  /*6d60*/  FFMA.FTZ R65, R149, c[0x0][0x23c], -R100.reuse ;  /* 0x00008f0095417a23 */ /* 0x100fe40000010864 */
[C---:B------:R-:W-:Y:S04]  /*6d70*/  FMUL.FTZ R22, R3.reuse, R66 ;  /* 0x0000004203167220 */ /* 0x040fe80000410000 */
[----:B------:R-:W-:Y:S02]  /*6d80*/  FMUL.FTZ R23, R3, R67 ;  /* 0x0000004303177220 */ /* 0x000fe40000410000 */
[----:B------:R-:W-:Y:S01]  /*6d90*/  FFMA.FTZ R66, R151, c[0x0][0x23c], -R100 ;  /* 0x00008f0097427a23 */ /* 0x000fe20000010864 */
[----:B------:R-:W-:Y:S01]  /*6da0*/  MUFU.EX2 R104, R104 ;  /* 0x0000006800687308 */ /* 0x000fe20000000800 */
[----:B------:R-:W-:Y:S02]  /*6db0*/  FADD.FTZ R89, R89, R90 ;  /* 0x0000005a59597221 */ /* 0x000fe40000010000 */
[----:B------:R-:W-:Y:S01]  /*6dc0*/  FFMA.FTZ R64, R152, c[0x0][0x23c], -R101 ;  /* 0x00008f0098407a23 */ /* 0x000fe20000010865 */
[C---:B------:R-:W-:Y:S03]  /*6dd0*/  HMMA.16816.F32 R20, R80.reuse, R28, R20 ;  /* 0x0000001c5014723c */ /* 0x040fe60000001814 */
[----:B------:R-:W-:Y:S02]  /*6de0*/  FADD.FTZ R89, R88, R89 ;  /* 0x0000005958597221 */ /* 0x000fe40000010000 */
[C---:B------:R-:W-:Y:S01]  /*6df0*/  FFMA.FTZ R67, R85.reuse, R138, R103 ;  /* 0x0000008a55437223 */ /* 0x040fe20000010067 */
[----:B------:R-:W-:Y:S01]  /*6e00*/  MUFU.EX2 R105, R105 ;  /* 0x0000006900697308 */ /* 0x000fe20000000800 */
[C---:B------:R-:W-:Y:S01]  /*6e10*/  FMUL.FTZ R28, R85.reuse, R56 ;  /* 0x00000038551c7220 */ /* 0x040fe20000410000 */
[C---:B------:R-:W-:Y:S04]  /*6e20*/  HMMA.16816.F32 R24, R80.reuse, R30, R24 ;  /* 0x0000001e5018723c */ /* 0x040fe80000001818 */
[----:B------:R-:W-:Y:S01]  /*6e30*/  FMUL.FTZ R29, R85, R57 ;  /* 0x00000039551d7220 */ /* 0x000fe20000410000 */
[----:B------:R-:W-:Y:S01]  /*6e40*/  MOV R85, R2 ;  /* 0x0000000200557202 */ /* 0x000fe20000000f00 */
[--C-:B------:R-:W-:Y:S02]  /*6e50*/  FFMA.FTZ R103, R140, c[0x0][0x23c], -R101.reuse ;  /* 0x00008f008c677a23 */ /* 0x100fe40000010865 */
[C---:B------:R-:W-:Y:S01]  /*6e60*/  FMUL.FTZ R30, R3.reuse, R58 ;  /* 0x0000003a031e7220 */ /* 0x040fe20000410000 */
[----:B------:R-:W-:Y:S03]  /*6e70*/  MUFU.EX2 R66, R66 ;  /* 0x0000004200427308 */ /* 0x000fe60000000800 */
[----:B------:R-:W-:Y:S02]  /*6e80*/  FMUL.FTZ R31, R3, R59 ;  /* 0x0000003b031f7220 */ /* 0x000fe40000410000 */
[----:B------:R-:W-:Y:S01]  /*6e90*/  LDSM.16.MT88.4 R56, [R109+0x6400] ;  /* 0x006400006d38783b */ /* 0x000fe20000004200 */
[----:B------:R-:W-:Y:S02]  /*6ea0*/  FFMA.FTZ R101, R84, c[0x0][0x23c], -R101 ;  /* 0x00008f0054657a23 */ /* 0x000fe40000010865 */
[----:B------:R-:W-:Y:S02]  /*6eb0*/  FADD.FTZ R67, R98, R67 ;  /* 0x0000004362437221 */ /* 0x000fe40000010000 */
[C---:B-1----:R-:W-:Y:S01]  /*6ec0*/  HMMA.16816.F32 R28, R80.reuse, R60, R28 ;  /* 0x0000003c501c723c */ /* 0x042fe2000000181c */
[----:B------:R-:W-:Y:S02]  /*6ed0*/  MUFU.EX2 R103, R103 ;  /* 0x0000006700677308 */ /* 0x000fe40000000800 */
[----:B------:R-:W-:Y:S04]  /*6ee0*/  FADD.FTZ R92, R92, R67 ;  /* 0x000000435c5c7221 */ /* 0x000fe80000010000 */
[----:B------:R-:W-:Y:S01]  /*6ef0*/  FADD.FTZ R91, R91, R92 ;  /* 0x0000005c5b5b7221 */ /* 0x000fe20000010000 */
[C---:B------:R-:W-:Y:S01]  /*6f00*/  HMMA.16816.F32 R32, R80.reuse, R62, R32 ;  /* 0x0000003e5020723c */ /* 0x040fe20000001820 */
[----:B------:R-:W-:Y:S02]  /*6f10*/  LDSM.16.MT88.4 R60, [R87+0x6800] ;  /* 0x00680000573c783b */ /* 0x000fe40000004200 */
[----:B------:R-:W-:Y:S05]  /*6f20*/  MUFU.EX2 R100, R154 ;  /* 0x0000009a00647308 */ /* 0x000fea0000000800 */
[C---:B---3--:R-:W-:Y:S05]  /*6f30*/  HMMA.16816.F32 R36, R80.reuse, R52, R36 ;  /* 0x000000345024723c */ /* 0x048fea0000001824 */
[----:B------:R-:W-:Y:S03]  /*6f40*/  MUFU.EX2 R106, R106 ;  /* 0x0000006a006a7308 */ /* 0x000fe60000000800 */
[C---:B------:R-:W-:Y:S01]  /*6f50*/  HMMA.16816.F32 R40, R80.reuse, R54, R40 ;  /* 0x000000365028723c */ /* 0x040fe20000001828 */
[----:B------:R-:W1:Y:S06]  /*6f60*/  LDSM.16.MT88.4 R52, [R87+0x8000] ;  /* 0x008000005734783b */ /* 0x000e6c0000004200 */
[----:B------:R-:W-:Y:S10]  /*6f70*/  MUFU.EX2 R65, R65 ;  /* 0x0000004100417308 */ /* 0x000ff40000000800 */
[----:B------:R-:W2:Y:S10]  /*6f80*/  MUFU.EX2 R64, R64 ;  /* 0x0000004000407308 */ /* 0x000eb40000000800 */
[----:B------:R-:W-:Y:S10]  /*6f90*/  MUFU.EX2 R139, R139 ;  /* 0x0000008b008b7308 */ /* 0x000ff40000000800 */
[----:B------:R-:W-:Y:S01]  /*6fa0*/  MUFU.EX2 R155, R155 ;  /* 0x0000009b009b7308 */ /* 0x000fe20000000800 */
[C---:B-1----:R-:W-:Y:S03]  /*6fb0*/  HMMA.16816.F32 R44, R80.reuse, R52, R44 ;  /* 0x00000034502c723c */ /* 0x042fe6000000182c */
[----:B--2---:R-:W-:Y:S06]  /*6fc0*/  FADD.FTZ R92, R64, R89 ;  /* 0x00000059405c7221 */ /* 0x004fec0000010000 */
[----:B------:R-:W1:Y:S03]  /*6fd0*/  MUFU.EX2 R158, R158 ;  /* 0x0000009e009e7308 */ /* 0x000e660000000800 */
[----:B------:R-:W-:Y:S01]  /*6fe0*/  F2FP.PACK_AB R52, R65, R66 ;  /* 0x000000424134723e */ /* 0x000fe200000000ff */
[----:B------:R-:W-:Y:S03]  /*6ff0*/  HMMA.16816.F32 R48, R80, R54, R48 ;  /* 0x000000365030723c */ /* 0x000fe60000001830 */
[----:B------:R-:W-:Y:S01]  /*7000*/  F2FP.PACK_AB R53, R93, R64 ;  /* 0x000000405d35723e */ /* 0x000fe200000000ff */
[----:B------:R-:W-:Y:S03]  /*7010*/  FADD.FTZ R66, R66, R91 ;  /* 0x0000005b42427221 */ /* 0x000fe60000010000 */
[----:B------:R-:W-:Y:S01]  /*7020*/  F2FP.PACK_AB R54, R95, R94 ;  /* 0x0000005e5f36723e */ /* 0x000fe200000000ff */
[----:B------:R-:W-:Y:S01]  /*7030*/  MUFU.EX2 R84, R143 ;  /* 0x0000008f00547308 */ /* 0x000fe20000000800 */
[----:B------:R-:W-:Y:S03]  /*7040*/  F2FP.PACK_AB R55, R96, R97 ;  /* 0x000000616037723e */ /* 0x000fe600000000ff */
[----:B------:R-:W-:Y:S02]  /*7050*/  FADD.FTZ R99, R65, R66 ;  /* 0x0000004241637221 */ /* 0x000fe40000010000 */
[----:B------:R-:W-:Y:S02]  /*7060*/  FADD.FTZ R92, R93, R92 ;  /* 0x0000005c5d5c7221 */ /* 0x000fe40000010000 */
[C---:B------:R-:W-:Y:S02]  /*7070*/  HMMA.16816.F32 R4, R52.reuse, R56, R4 ;  /* 0x000000383404723c */ /* 0x040fe40000001804 */
[----:B------:R-:W2:Y:S03]  /*7080*/  MUFU.EX2 R3, R144 ;  /* 0x0000009000037308 */ /* 0x000ea60000000800 */
[----:B------:R-:W-:Y:S01]  /*7090*/  FADD.FTZ R94, R94, R99 ;  /* 0x000000635e5e7221 */ /* 0x000fe20000010000 */
[----:B-1----:R-:W-:Y:S01]  /*70a0*/  F2FP.PACK_AB R88, R158, R155 ;  /* 0x0000009b9e58723e */ /* 0x002fe200000000ff */
[----:B------:R-:W-:Y:S01]  /*70b0*/  FADD.FTZ R97, R97, R92 ;  /* 0x0000005c61617221 */ /* 0x000fe20000010000 */
[C---:B------:R-:W-:Y:S01]  /*70c0*/  HMMA.16816.F32 R8, R52.reuse, R58, R8 ;  /* 0x0000003a3408723c */ /* 0x040fe20000001808 */
[----:B------:R-:W1:Y:S03]  /*70d0*/  LDSM.16.MT88.4 R56, [R87+0x6400] ;  /* 0x006400005738783b */ /* 0x000e660000004200 */
[----:B------:R-:W-:Y:S01]  /*70e0*/  MUFU.EX2 R159, R159 ;  /* 0x0000009f009f7308 */ /* 0x000fe20000000800 */
[----:B------:R-:W-:Y:S02]  /*70f0*/  FADD.FTZ R94, R95, R94 ;  /* 0x0000005e5f5e7221 */ /* 0x000fe40000010000 */
[----:B------:R-:W-:Y:S07]  /*7100*/  FADD.FTZ R96, R96, R97 ;  /* 0x0000006160607221 */ /* 0x000fee0000010000 */
[----:B------:R-:W3:Y:S01]  /*7110*/  MUFU.EX2 R160, R160 ;  /* 0x000000a000a07308 */ /* 0x000ee20000000800 */
[----:B--2---:R-:W-:Y:S09]  /*7120*/  F2FP.PACK_AB R89, R3, R84 ;  /* 0x000000540359723e */ /* 0x004ff200000000ff */
[----:B------:R-:W-:Y:S10]  /*7130*/  MUFU.EX2 R86, R86 ;  /* 0x0000005600567308 */ /* 0x000ff40000000800 */
[----:B------:R-:W2:Y:S01]  /*7140*/  MUFU.EX2 R101, R101 ;  /* 0x0000006500657308 */ /* 0x000ea20000000800 */
[----:B---3--:R-:W-:Y:S01]  /*7150*/  F2FP.PACK_AB R90, R160, R159 ;  /* 0x0000009fa05a723e */ /* 0x008fe200000000ff */
[C---:B-1----:R-:W-:Y:S08]  /*7160*/  HMMA.16816.F32 R12, R52.reuse, R56, R12 ;  /* 0x00000038340c723c */ /* 0x042ff0000000180c */
[C---:B------:R-:W-:Y:S01]  /*7170*/  HMMA.16816.F32 R16, R52.reuse, R58, R16 ;  /* 0x0000003a3410723c */ /* 0x040fe20000001810 */
[----:B------:R-:W1:Y:S03]  /*7180*/  LDSM.16.MT88.4 R56, [R109+0x7400] ;  /* 0x007400006d38783b */ /* 0x000e660000004200 */
[----:B--2---:R-:W-:Y:S04]  /*7190*/  F2FP.PACK_AB R91, R101, R86 ;  /* 0x00000056655b723e */ /* 0x004fe800000000ff */
        /* <DEDUP_REMOVED lines=17> */
[----:B------:R-:W-:Y:S03]  /*72b0*/  F2FP.PACK_AB R55, R139, R106 ;  /* 0x0000006a8b37723e */ /* 0x000fe600000000ff */
[----:B------:R-:W-:Y:S04]  /*72c0*/  FADD.FTZ R105, R105, R102 ;  /* 0x0000006669697221 */ /* 0x000fe80000010000 */
[----:B------:R-:W-:Y:S04]  /*72d0*/  FADD.FTZ R100, R100, R105 ;  /* 0x0000006964647221 */ /* 0x000fe80000010000 */
[----:B------:R-:W-:Y:S04]  /*72e0*/  FADD.FTZ R155, R155, R100 ;  /* 0x000000649b9b7221 */ /* 0x000fe80000010000 */
[----:B------:R-:W-:Y:S04]  /*72f0*/  FADD.FTZ R158, R158, R155 ;  /* 0x0000009b9e9e7221 */ /* 0x000fe80000010000 */
        /* <DEDUP_REMOVED lines=15> */
[C---:B------:R-:W-:Y:S08]  /*73f0*/  HMMA.16816.F32 R40, R52.reuse, R58, R40 ;  /* 0x0000003a3428723c */ /* 0x040ff00000001828 */
[C---:B--2---:R-:W-:Y:S08]  /*7400*/  HMMA.16816.F32 R44, R52.reuse, R60, R44 ;  /* 0x0000003c342c723c */ /* 0x044ff0000000182c */
[----:B------:R-:W-:Y:S01]  /*7410*/  HMMA.16816.F32 R48, R52, R62, R48 ;  /* 0x0000003e3430723c */ /* 0x000fe20000001830 */
[----:B------:R-:W1:Y:S07]  /*7420*/  LDSM.16.MT88.4 R60, [R109+0x7c00] ;  /* 0x007c00006d3c783b */ /* 0x000e6e0000004200 */
[C---:B------:R-:W-:Y:S01]  /*7430*/  HMMA.16816.F32 R80, R88.reuse, R76, R4 ;  /* 0x0000004c5850723c */ /* 0x040fe20000001804 */
[----:B------:R-:W2:Y:S07]  /*7440*/  LDSM.16.MT88.4 R52, [R87+0x7c00] ;  /* 0x007c00005734783b */ /* 0x000eae0000004200 */
[C---:B------:R-:W-:Y:S01]  /*7450*/  HMMA.16816.F32 R76, R88.reuse, R78, R8 ;  /* 0x0000004e584c723c */ /* 0x040fe20000001808 */
[----:B------:R-:W3:Y:S07]  /*7460*/  LDSM.16.MT88.4 R4, [R109+0x8c00] ;  /* 0x008c00006d04783b */ /* 0x000eee0000004200 */
[C---:B------:R-:W-:Y:S01]  /*7470*/  HMMA.16816.F32 R72, R88.reuse, R68, R12 ;  /* 0x000000445848723c */ /* 0x040fe2000000180c */
[----:B------:R-:W4:Y:S07]  /*7480*/  LDSM.16.MT88.4 R8, [R87+0x8c00] ;  /* 0x008c00005708783b */ /* 0x000f2e0000004200 */
[C---:B------:R-:W-:Y:S08]  /*7490*/  HMMA.16816.F32 R68, R88.reuse, R70, R16 ;  /* 0x000000465844723c */ /* 0x040ff00000001810 */
[C---:B-1----:R-:W-:Y:S08]  /*74a0*/  HMMA.16816.F32 R64, R88.reuse, R60, R20 ;  /* 0x0000003c5840723c */ /* 0x042ff00000001814 */
[C---:B------:R-:W-:Y:S08]  /*74b0*/  HMMA.16816.F32 R60, R88.reuse, R62, R24 ;  /* 0x0000003e583c723c */ /* 0x040ff00000001818 */
[C---:B--2---:R-:W-:Y:S08]  /*74c0*/  HMMA.16816.F32 R56, R88.reuse, R52, R28 ;  /* 0x000000345838723c */ /* 0x044ff0000000181c */
[C---:B------:R-:W-:Y:S08]  /*74d0*/  HMMA.16816.F32 R52, R88.reuse, R54, R32 ;  /* 0x000000365834723c */ /* 0x040ff00000001820 */
[C---:B---3--:R-:W-:Y:S07]  /*74e0*/  HMMA.16816.F32 R36, R88.reuse, R4, R36 ;  /* 0x000000045824723c */ /* 0x048fee0000001824 */
[----:B------:R-:W-:Y:S01]  /*74f0*/  FADD.FTZ R5, R103, R96 ;  /* 0x0000006067057221 */ /* 0x000fe20000010000 */
[C---:B------:R-:W-:Y:S04]  /*7500*/  HMMA.16816.F32 R40, R88.reuse, R6, R40 ;  /* 0x000000065828723c */ /* 0x040fe80000001828 */
[----:B------:R-:W-:Y:S04]  /*7510*/  FADD.FTZ R5, R104, R5 ;  /* 0x0000000568057221 */ /* 0x000fe80000010000 */
[C---:B----4-:R-:W-:Y:S04]  /*7520*/  HMMA.16816.F32 R44, R88.reuse, R8, R44 ;  /* 0x00000008582c723c */ /* 0x050fe8000000182c */
[----:B------:R-:W-:Y:S04]  /*7530*/  FADD.FTZ R106, R106, R5 ;  /* 0x000000056a6a7221 */ /* 0x000fe80000010000 */
[----:B------:R-:W-:Y:S01]  /*7540*/  FADD.FTZ R139, R139, R106 ;  /* 0x0000006a8b8b7221 */ /* 0x000fe20000010000 */
[----:B------:R-:W-:Y:S03]  /*7550*/  HMMA.16816.F32 R48, R88, R10, R48 ;  /* 0x0000000a5830723c */ /* 0x000fe60000001830 */
[----:B------:R-:W-:Y:S04]  /*7560*/  FADD.FTZ R84, R84, R139 ;  /* 0x0000008b54547221 */ /* 0x000fe80000010000 */
[----:B------:R-:W-:Y:S05]  /*7570*/  FADD.FTZ R3, R3, R84 ;  /* 0x0000005403037221 */ /* 0x000fea0000010000 */
[----:B------:R-:W-:Y:S01]  /*7580*/  FADD.FTZ R86, R86, R3 ;  /* 0x0000000356567221 */ /* 0x000fe20000010000 */
[----:B------:R-:W-:Y:S03]  /*7590*/  MOV R3, R0 ;  /* 0x0000000000037202 */ /* 0x000fe60000000f00 */
[----:B------:R-:W-:Y:S01]  /*75a0*/  FADD.FTZ R134, R101, R86 ;  /* 0x0000005665867221 */ /* 0x000fe20000010000 */
[----:B------:R-:W-:-:S05]  /*75b0*/  @P0 BRA `(.L_x_774) ;  /* 0xffffe38000000947 */ /* 0x000fca000383ffff */
.L_x_773:
        /* <DEDUP_REMOVED lines=111> */
[----:B------:R-:W-:Y:S01]  /*7cb0*/  LOP3.LUT R11, R11, 0xc0, RZ, 0xc0, !PT ;  /* 0x000000c00b0b7812 */ /* 0x000fe200078ec0ff */
[----:B---3--:R-:W-:Y:S01]  /*7cc0*/  @P3 FMUL.FTZ R43, R8, 0.69314718246459960938 ;  /* 0x3f317218082b3820 */ /* 0x008fe20000410000 */
[----:B------:R-:W-:-:S02]  /*7cd0*/  LEA R3, R6, R3, 0x4 ;  /* 0x0000000306037211 */ /* 0x000fc400078e20ff */
[----:B------:R-:W-:Y:S02]  /*7ce0*/  LEA.HI R6, R11, R11, RZ, 0x1d ;  /* 0x0000000b0b067211 */ /* 0x000fe400078fe8ff */
[----:B------:R-:W-:Y:S02]  /*7cf0*/  ISETP.NE.U32.AND P1, PT, R5, 0x1, PT ;  /* 0x000000010500780c */ /* 0x000fe40003f25070 */
[----:B------:R-:W1:Y:S01]  /*7d00*/  LDC.U8 R5, c[0x0][0x329] ;  /* 0x0000ca40ff057b82 */ /* 0x000e620000000000 */
[----:B------:R-:W-:Y:S01]  /*7d10*/  IMAD.U32 R3, R3, 0x2, R6 ;  /* 0x0000000203037824 */ /* 0x000fe200078e0006 */
[----:B------:R-:W-:Y:S02]  /*7d20*/  F2FP.PACK_AB R46, R47, R46 ;  /* 0x0000002e2f2e723e */ /* 0x000fe400000000ff */
[----:B------:R-:W-:Y:S02]  /*7d30*/  F2FP.PACK_AB R50, R51, R50 ;  /* 0x000000323332723e */ /* 0x000fe400000000ff */
[----:B------:R-:W-:-:S02]  /*7d40*/  SHF.L.U32 R11, R3, 0x1, RZ ;  /* 0x00000001030b7819 */ /* 0x000fc400000006ff */
[----:B------:R-:W-:Y:S01]  /*7d50*/  MOV R3, 0x20 ;  /* 0x0000002000037802 */ /* 0x000fe20000000f00 */
[----:B------:R-:W2:Y:S01]  /*7d60*/  LDC.U8 R6, c[0x0][0x328] ;  /* 0x0000ca00ff067b82 */ /* 0x000ea20000000000 */
[----:B------:R-:W-:Y:S01]  /*7d70*/  IADD3 R13, R11, -0x10, RZ ;  /* 0xfffffff00b0d7810 */ /* 0x000fe20007ffe0ff */
[----:B------:R-:W-:Y:S01]  /*7d80*/  STS [R11], R80 ;  /* 0x000000500b007388 */ /* 0x000fe20000000800 */
[----:B------:R-:W-:Y:S02]  /*7d90*/  SEL R10, R3, 0xffffffe0, !P0 ;  /* 0xffffffe0030a7807 */ /* 0x000fe40004000000 */
[C---:B------:R-:W-:Y:S01]  /*7da0*/  @P1 IADD3 R13, R11.reuse, 0x10, RZ ;  /* 0x000000100b0d1810 */ /* 0x040fe20007ffe0ff */
[----:B------:R-:W-:Y:S01]  /*7db0*/  STS [R11+0x200], R82 ;  /* 0x000200520b007388 */ /* 0x000fe20000000800 */
[----:B------:R-:W-:Y:S01]  /*7dc0*/  ISETP.NE.AND P0, PT, R116, -0x1, PT ;  /* 0xffffffff7400780c */ /* 0x000fe20003f05270 */
[----:B------:R-:W-:Y:S01]  /*7dd0*/  IMAD.IADD R17, R11, 0x1, R10 ;  /* 0x000000010b117824 */ /* 0x000fe200078e020a */
[----:B------:R-:W-:Y:S01]  /*7de0*/  IADD3 R15, R10, R13, RZ ;  /* 0x0000000d0a0f7210 */ /* 0x000fe20007ffe0ff */
[----:B------:R-:W-:Y:S04]  /*7df0*/  STS [R13], R76 ;  /* 0x0000004c0d007388 */ /* 0x000fe80000000800 */
[----:B------:R-:W-:Y:S01]  /*7e00*/  STS [R13+0x200], R78 ;  /* 0x0002004e0d007388 */ /* 0x000fe20000000800 */
        /* <DEDUP_REMOVED lines=14> */
[----:B------:R-:W-:-:S03]  /*7ef0*/  LOP3.LUT P5, RZ, R4, 0x3, RZ, 0xc0, !PT ;  /* 0x0000000304ff7812 */ /* 0x000fc600078ac0ff */
        /* <DEDUP_REMOVED lines=14> */
[----:B------:R3:W-:Y:S04]  /*7fe0*/  STS [R15+0x2200], R50 ;  /* 0x002200320f007388 */ /* 0x0007e80000000800 */
[----:B------:R-:W-:Y:S01]  /*7ff0*/  BAR.SYNC.DEFER_BLOCKING 0x0 ;  /* 0x0000000000007b1d */ /* 0x000fe20000010000 */
[----:B-1----:R-:W-:-:S04]  /*8000*/  @P0 IMAD.WIDE.U32 R40, R116, c[0x0][0x1e8], RZ ;  /* 0x00007a0074280a25 */ /* 0x002fc800078e00ff */
[----:B------:R-:W-:Y:S01]  /*8010*/  @P0 IMAD R11, R116, c[0x0][0x1ec], R41 ;  /* 0x00007b00740b0a24 */ /* 0x000fe200078e0229 */
[----:B------:R-:W1:Y:S01]  /*8020*/  S2R R3, SR_CTAID.Y ;  /* 0x0000000000037919 */ /* 0x000e620000002600 */
[----:B--2---:R-:W-:-:S03]  /*8030*/  CS2R R44, SRZ ;  /* 0x00000000002c7805 */ /* 0x004fc6000001ff00 */
[----:B------:R-:W2:Y:S04]  /*8040*/  S2R R6, SR_CTAID.X ;  /* 0x0000000000067919 */ /* 0x000ea80000002500 */
[----:B------:R-:W4:Y:S01]  /*8050*/  S2R R5, SR_CTAID.Z ;  /* 0x0000000000057919 */ /* 0x000f220000002700 */
[----:B---3--:R-:W-:-:S03]  /*8060*/  @P0 MOV R15, R40 ;  /* 0x00000028000f0202 */ /* 0x008fc60000000f00 */
[----:B------:R3:W3:Y:S04]  /*8070*/  LDS.128 R32, [R117] ;  /* 0x0000000075207984 */ /* 0x0006e80000000c00 */
[----:B------:R3:W3:Y:S01]  /*8080*/  LDS.128 R28, [R117+0x800] ;  /* 0x00080000751c7984 */ /* 0x0006e20000000c00 */
[C---:B-1----:R-:W-:Y:S01]  /*8090*/  @!P1 IMAD R13, R3.reuse, c[0x0][0x214], RZ ;  /* 0x00008500030d9a24 */ /* 0x042fe200078e02ff */
[----:B------:R-:W-:Y:S02]  /*80a0*/  @!P0 SHF.R.S32.HI R7, RZ, 0x1f, R3 ;  /* 0x0000001fff078819 */ /* 0x000fe40000011403 */
[----:B------:R1:W1:Y:S01]  /*80b0*/  LDS.128 R24, [R117+0x1000] ;  /* 0x0010000075187984 */ /* 0x0002620000000c00 */
[----:B------:R-:W-:Y:S01]  /*80c0*/  IMAD R14, R3, R14, RZ ;  /* 0x0000000e030e7224 */ /* 0x000fe200078e02ff */
[----:B------:R-:W-:-:S02]  /*80d0*/  @!P1 SEL R116, R13, R116, !P0 ;  /* 0x000000740d749207 */ /* 0x000fc40004000000 */
        /* <DEDUP_REMOVED lines=11> */
[----:B----4-:R-:W-:-:S02]  /*8190*/  IMAD R14, R5, R10, R14 ;  /* 0x0000000a050e7224 */ /* 0x010fc400078e020e */
        /* <DEDUP_REMOVED lines=29> */
.L_x_778:
[----:B------:R-:W-:Y:S05]  /*8370*/  BSYNC B0 ;  /* 0x0000000000007941 */ /* 0x000fea0003800000 */
.L_x_777:
[----:B------:R-:W-:Y:S01]  /*8380*/  IADD3 R2, P0, R130, R15, RZ ;  /* 0x0000000f82027210 */ /* 0x000fe20007f1e0ff */
[----:B------:R-:W-:Y:S01]  /*8390*/  BSSY B0, `(.L_x_779) ;  /* 0x0000013000007945 */ /* 0x000fe20003800000 */
[----:B------:R-:W-:Y:S02]  /*83a0*/  SHF.R.S32.HI R0, RZ, 0x1f, R5 ;  /* 0x0000001fff007819 */ /* 0x000fe40000011405 */
[----:B--2---:R-:W-:Y:S02]  /*83b0*/  IADD3.X R3, R131, R11, RZ, P0, !PT ;  /* 0x0000000b83037210 */ /* 0x004fe400007fe4ff */
[----:B------:R-:W-:Y:S01]  /*83c0*/  ISETP.GE.AND P0, PT, R128, R113, PT ;  /* 0x000000718000720c */ /* 0x000fe20003f06270 */
[----:B------:R-:W-:-:S04]  /*83d0*/  IMAD R0, R0, c[0x0][0x1f0], RZ ;  /* 0x00007c0000007a24 */ /* 0x000fc800078e02ff */
[C---:B------:R-:W-:Y:S02]  /*83e0*/  IMAD R0, R5.reuse, c[0x0][0x1f4], R0 ;  /* 0x00007d0005007a24 */ /* 0x040fe400078e0200 */
[----:B------:R-:W-:-:S05]  /*83f0*/  IMAD.WIDE.U32 R4, R5, c[0x0][0x1f0], R2 ;  /* 0x00007c0005047a25 */ /* 0x000fca00078e0002 */
        /* <DEDUP_REMOVED lines=9> */
[----:B---3--:R2:W-:Y:S04]  /*8490*/  STG.E.128 [R2.64], R32 ;  /* 0x0000002002007986 */ /* 0x0085e8000c101d08 */
[----:B-1----:R2:W-:Y:S04]  /*84a0*/  STG.E.128 [R2.64+0x40], R24 ;  /* 0x0000401802007986 */ /* 0x0025e8000c101d08 */
[----:B------:R2:W-:Y:S02]  /*84b0*/  STG.E.128 [R2.64+0x80], R16 ;  /* 0x0000801002007986 */ /* 0x0005e4000c101d08 */
.L_x_780:
[----:B------:R-:W-:Y:S05]  /*84c0*/  BSYNC B0 ;  /* 0x0000000000007941 */ /* 0x000fea0003800000 */
.L_x_779:
        /* <DEDUP_REMOVED lines=11> */
[----:B---3--:R-:W-:Y:S04]  /*8580*/  STG.E.128 [R2.64], R28 ;  /* 0x0000001c02007986 */ /* 0x008fe8000c101d08 */
[----:B-1----:R-:W-:Y:S04]  /*8590*/  STG.E.128 [R2.64+0x40], R20 ;  /* 0x0000401402007986 */ /* 0x002fe8000c101d08 */
[----:B------:R-:W-:Y:S01]  /*85a0*/  STG.E.128 [R2.64+0x80], R36 ;  /* 0x0000802402007986 */ /* 0x000fe2000c101d08 */
[----:B------:R-:W-:Y:S05]  /*85b0*/  EXIT ;  /* 0x000000000000794d */ /* 0x000fea0003800000 */
.L_x_766:
[----:B-1----:R-:W1:Y:S01]  /*85c0*/  LDC.U8 R3, c[0x0][0x329] ;  /* 0x0000ca40ff037b82 */ /* 0x002e620000000000 */
[----:B------:R-:W-:Y:S01]  /*85d0*/  ISETP.NE.AND P4, PT, R116, -0x1, PT ;  /* 0xffffffff7400780c */ /* 0x000fe20003f85270 */
[----:B------:R-:W-:Y:S01]  /*85e0*/  IMAD.IADD R119, R119, 0x1, -R100 ;  /* 0x0000000177777824 */ /* 0x000fe200078e0a64 */
[----:B------:R-:W-:Y:S01]  /*85f0*/  SHF.R.S32.HI R2, RZ, 0x1f, R93 ;  /* 0x0000001fff027819 */ /* 0x000fe2000001145d */
[----:B------:R-:W-:Y:S03]  /*8600*/  BSSY B0, `(.L_x_781) ;  /* 0x000003c000007945 */ /* 0x000fe60003800000 */
[----:B------:R-:W-:Y:S01]  /*8610*/  LEA.HI R2, R2, R93, RZ, 0x2 ;  /* 0x0000005d02027211 */ /* 0x000fe200078f10ff */
[----:B------:R-:W2:Y:S03]  /*8620*/  LDC.U8 R4, c[0x0][0x328] ;  /* 0x0000ca00ff047b82 */ /* 0x000ea60000000000 */
[----:B------:R-:W-:-:S02]  /*8630*/  LOP3.LUT R12, R2, 0x1ffffffc, RZ, 0xc0, !PT ;  /* 0x1ffffffc020c7812 */ /* 0x000fc400078ec0ff */
[----:B------:R-:W-:Y:S01]  /*8640*/  SHF.R.S32.HI R2, RZ, 0x2, R2 ;  /* 0x00000002ff027819 */ /* 0x000fe20000011402 */
[----:B------:R-:W-:Y:S01]  /*8650*/  @P4 IMAD.WIDE.U32 R8, R116, c[0x0][0x1e8], RZ ;  /* 0x00007a0074084a25 */ /* 0x000fe200078e00ff */
[----:B------:R-:W-:-:S03]  /*8660*/  @!P4 SHF.R.S32.HI R5, RZ, 0x1f, R0 ;  /* 0x0000001fff05c819 */ /* 0x000fc60000011400 */
[----:B------:R-:W-:Y:S02]  /*8670*/  @P4 IMAD R6, R116, c[0x0][0x1ec], R9 ;  /* 0x00007b0074064a24 */ /* 0x000fe400078e0209 */
[----:B------:R-:W-:Y:S01]  /*8680*/  @!P4 IMAD.WIDE.U32 R10, R0, c[0x0][0x1e0], RZ ;  /* 0x00007800000aca25 */ /* 0x000fe200078e00ff */
[----:B-1----:R-:W-:-:S03]  /*8690*/  ISETP.NE.AND P1, PT, R3, RZ, PT ;  /* 0x000000ff0300720c */ /* 0x002fc60003f25270 */
[----:B------:R-:W-:Y:S01]  /*86a0*/  @!P4 IMAD R5, R5, c[0x0][0x1e0], RZ ;  /* 0x000078000505ca24 */ /* 0x000fe200078e02ff */
[----:B------:R-:W-:Y:S01]  /*86b0*/  @!P4 MOV R8, R10 ;  /* 0x0000000a0008c202 */ /* 0x000fe20000000f00 */
[----:B------:R-:W-:Y:S02]  /*86c0*/  IMAD.IADD R7, R93, 0x1, -R12 ;  /* 0x000000015d077824 */ /* 0x000fe400078e0a0c */
[----:B------:R-:W-:Y:S01]  /*86d0*/  @!P4 IMAD R5, R0, c[0x0][0x1e4], R5 ;  /* 0x000079000005ca24 */ /* 0x000fe200078e0205 */
[----:B------:R-:W-:Y:S01]  /*86e0*/  CS2R R12, SRZ ;  /* 0x00000000000c7805 */ /* 0x000fe2000001ff00 */
[----:B------:R-:W-:Y:S01]  /*86f0*/  IMAD.SHL.U32 R7, R7, 0x8, RZ ;  /* 0x0000000807077824 */ /* 0x000fe200078e00ff */
[----:B--2---:R-:W-:Y:S02]  /*8700*/  ISETP.NE.AND P3, PT, R4, RZ, PT ;  /* 0x000000ff0400720c */ /* 0x004fe40003f65270 */
[----:B------:R-:W-:Y:S02]  /*8710*/  @!P4 IADD3 R6, R11, R5, RZ ;  /* 0x000000050b06c210 */ /* 0x000fe40007ffe0ff */
[----:B------:R-:W-:Y:S01]  /*8720*/  ISETP.NE.OR P2, PT, R3, RZ, !P3 ;  /* 0x000000ff0300720c */ /* 0x000fe20005f45670 */
[----:B------:R-:W-:-:S02]  /*8730*/  @P1 IMAD.MOV.U32 R4, RZ, RZ, c[0x0][0x210] ;  /* 0x00008400ff041624 */ /* 0x000fc400078e00ff */
[----:B------:R-:W-:Y:S01]  /*8740*/  @!P1 IMAD.MOV.U32 R3, RZ, RZ, c[0x0][0x214] ;  /* 0x00008500ff039624 */ /* 0x000fe200078e00ff */
[----:B------:R-:W-:Y:S01]  /*8750*/  ISETP.NE.OR P0, PT, R116, -0x1, P2 ;  /* 0xffffffff7400780c */ /* 0x000fe20001705670 */
[----:B------:R-:W-:-:S03]  /*8760*/  @P1 IMAD R9, R4, c[0x0][0x214], RZ ;  /* 0x0000850004091a24 */ /* 0x000fc600078e02ff */
[----:B------:R-:W-:Y:S01]  /*8770*/  @!P1 SEL R9, R3, c[0x0][0x234], !P3 ;  /* 0x00008d0003099a07 */ /* 0x000fe20005800000 */
[----:B------:R-:W-:Y:S01]  /*8780*/  @P1 IMAD.MOV.U32 R3, RZ, RZ, 0x1 ;  /* 0x00000001ff031424 */ /* 0x000fe200078e00ff */
[----:B------:R-:W-:-:S03]  /*8790*/  IADD3 R4, P3, R7, R8, RZ ;  /* 0x0000000807047210 */ /* 0x000fc60007f7e0ff */
[----:B------:R-:W-:Y:S01]  /*87a0*/  @!P1 IMAD R3, R9, c[0x0][0x1c0], RZ ;  /* 0x0000700009039a24 */ /* 0x000fe200078e02ff */
[----:B------:R-:W-:Y:S01]  /*87b0*/  LEA.HI.X.SX32 R5, R7, R6, 0x1, P3 ;  /* 0x0000000607057211 */ /* 0x000fe200018f0eff */
[----:B------:R-:W-:Y:S01]  /*87c0*/  @P1 IMAD.MOV.U32 R7, RZ, RZ, c[0x0][0x210] ;  /* 0x00008400ff071624 */ /* 0x000fe200078e00ff */
[----:B------:R-:W-:Y:S01]  /*87d0*/  @!P1 MOV R7, 0x1 ;  /* 0x0000000100079802 */ /* 0x000fe20000000f00 */
[C---:B------:R-:W-:Y:S01]  /*87e0*/  @!P0 IMAD R116, R0.reuse, c[0x0][0x214], RZ ;  /* 0x0000850000748a24 */ /* 0x040fe200078e02ff */
[----:B------:R-:W-:Y:S01]  /*87f0*/  SHF.R.S32.HI R6, RZ, 0x1f, R18 ;  /* 0x0000001fff067819 */ /* 0x000fe20000011412 */
[----:B------:R-:W-:Y:S02]  /*8800*/  IMAD R3, R0, R3, RZ ;  /* 0x0000000300037224 */ /* 0x000fe400078e02ff */
[--C-:B------:R-:W-:Y:S01]  /*8810*/  @!P2 IMAD.MOV.U32 R12, RZ, RZ, R116.reuse ;  /* 0x000000ffff0ca224 */ /* 0x100fe200078e0074 */
[----:B------:R-:W-:Y:S01]  /*8820*/  @!P2 SHF.R.S32.HI R13, RZ, 0x1f, R116 ;  /* 0x0000001fff0da819 */ /* 0x000fe20000011474 */
[----:B------:R-:W-:Y:S01]  /*8830*/  IMAD R15, R100, R7, RZ ;  /* 0x00000007640f7224 */ /* 0x000fe200078e02ff */
[----:B------:R-:W-:Y:S01]  /*8840*/  SEL R3, R3, RZ, P2 ;  /* 0x000000ff03037207 */ /* 0x000fe20001000000 */
[----:B------:R-:W-:Y:S01]  /*8850*/  IMAD R11, R6, c[0x0][0x1f0], RZ ;  /* 0x00007c00060b7a24 */ /* 0x000fe200078e02ff */
[----:B------:R-:W-:Y:S01]  /*8860*/  ISETP.GE.AND P2, PT, R2, R119, PT ;  /* 0x000000770200720c */ /* 0x000fe20003f46270 */
[----:B------:R-:W-:Y:S01]  /*8870*/  IMAD.WIDE.U32 R4, R18, c[0x0][0x1f0], R4 ;  /* 0x00007c0012047a25 */ /* 0x000fe200078e0004 */
[----:B------:R-:W-:-:S03]  /*8880*/  SHF.R.S32.HI R17, RZ, 0x1f, R15 ;  /* 0x0000001fff117819 */ /* 0x000fc6000001140f */
[C---:B------:R-:W-:Y:S01]  /*8890*/  IMAD R9, R18.reuse, R9, R3 ;  /* 0x0000000912097224 */ /* 0x040fe200078e0203 */
[----:B------:R-:W-:Y:S01]  /*88a0*/  SHF.R.S32.HI R3, RZ, 0x1f, R2 ;  /* 0x0000001fff037819 */ /* 0x000fe20000011402 */
[----:B------:R-:W-:-:S03]  /*88b0*/  IMAD R11, R18, c[0x0][0x1f4], R11 ;  /* 0x00007d00120b7a24 */ /* 0x000fc600078e020b */
        /* <DEDUP_REMOVED lines=16> */
.L_x_782:
[----:B------:R-:W-:Y:S05]  /*89c0*/  BSYNC B0 ;  /* 0x0000000000007941 */ /* 0x000fea0003800000 */
.L_x_781:
        /* <DEDUP_REMOVED lines=17> */
.L_x_784:
[----:B------:R-:W-:Y:S05]  /*8ae0*/  BSYNC B0 ;  /* 0x0000000000007941 */ /* 0x000fea0003800000 */
.L_x_783:
        /* <DEDUP_REMOVED lines=19> */
.L_x_785:
        /* <DEDUP_REMOVED lines=14> */
.L_x_1000:


//--------------------- .text._ZN5flash16flash_fwd_kernelI23Flash_fwd_kernel_traitsILi96ELi64ELi64ELi4ELb0ELb0EN7cutlass6half_tE19Flash_kernel_traitsILi96ELi64ELi64ELi4ES3_EELb1ELb1ELb0ELb1ELb0ELb0ELb0ELb0EEEvNS_16Flash_fwd_paramsE --------------------------
	.section	.text._ZN5flash16flash_fwd_kernelI23Flash_fwd_kernel_traitsILi96ELi64ELi64ELi4ELb0ELb0EN7cutlass6half_tE19Flash_kernel_traitsILi96ELi64ELi64ELi4ES3_EELb1ELb1ELb0ELb1ELb0ELb0ELb0ELb0EEEvNS_16Flash_fwd_paramsE,"ax",@progbits
	.sectioninfo	@"SHI_REGISTERS=159"
	.align	128
        .global         _ZN5flash16flash_fwd_kernelI23Flash_fwd_kernel_traitsILi96ELi64ELi64ELi4ELb0ELb0EN7cutlass6half_tE19Flash_kernel_traitsILi96ELi64ELi64ELi4ES3_EELb1ELb1ELb0ELb1ELb0ELb0ELb0ELb0EEEvNS_16Flash_fwd_paramsE
        .type           _ZN5flash16flash_fwd_kernelI23Flash_fwd_kernel_traitsILi96ELi64ELi64ELi4ELb0ELb0EN7cutlass6half_tE19Flash_kernel_traitsILi96ELi64ELi64ELi4ES3_EELb1ELb1ELb0ELb1ELb0ELb0ELb0ELb0EEEvNS_16Flash_fwd_paramsE,@function
        .size           _ZN5flash16flash_fwd_kernelI23Flash_fwd_kernel_traitsILi96ELi64ELi64ELi4ELb0ELb0EN7cutlass6half_tE19Flash_kernel_traitsILi96ELi64ELi64ELi4ES3_EELb1ELb1ELb0ELb1ELb0ELb0ELb0ELb0EEEvNS_16Flash_fwd_paramsE,(.L_x_1001 - _ZN5flash16flash_fwd_kernelI23Flash_fwd_kernel_traitsILi96ELi64ELi64ELi4ELb0ELb0EN7cutlass6half_tE19Flash_kernel_traitsILi96ELi64ELi64ELi4ES3_EELb1ELb1ELb0ELb1ELb0ELb0ELb0ELb0EEEvNS_16Flash_fwd_paramsE)
        .other          _ZN5flash16flash_fwd_kernelI23Flash_fwd_kernel_traitsILi96ELi64ELi64ELi4ELb0ELb0EN7cutlass6half_tE19Flash_kernel_traitsILi96ELi64ELi64ELi4ES3_EELb1ELb1ELb0ELb1ELb0ELb0ELb0ELb0EEEvNS_16Flash_fwd_paramsE,@"STO_CUDA_ENTRY STV_DEFAULT"
_ZN5flash16flash_fwd_kernelI23Flash_fwd_kernel_traitsILi96ELi64ELi64ELi4ELb0ELb0EN7cutlass6half_tE19Flash_kernel_traitsILi96ELi64ELi64ELi4ES3_EELb1ELb1ELb0ELb1ELb0ELb0ELb0ELb0EEEvNS_16Flash_fwd_paramsE:
.text._ZN5flash16flash_fwd_kernelI23Flash_fwd_kernel_traitsILi96ELi64ELi64ELi4ELb0ELb0EN7cutlass6half_tE19Flash_kernel_traitsILi96ELi64ELi64ELi4ES3_EELb1ELb1ELb0ELb1ELb0ELb0ELb0ELb0EEEvNS_16Flash_fwd_paramsE:
        /* <DEDUP_REMOVED lines=12> */
[----:B------:R-:W1:Y:S01]  /*00c0*/  LDC.U8 R2, c[0x0][0x312] ;  /* 0x0000c480ff027b82 */ /* 0x000e620000000000 */
[----:B------:R-:W-:Y:S02]  /*00d0*/  ISETP.NE.U32.AND P3, PT, RZ, c[0x0][0x240], PT ;  /* 0x00009000ff007a0c */ /* 0x000fe40003f65070 */
[----:B------:R-:W4:Y:S01]  /*00e0*/  S2R R18, SR_CTAID.X ;  /* 0x0000000000127919 */ /* 0x000f220000002500 */
[----:B------:R-:W-:Y:S02]  /*00f0*/  MOV R114, 0xffffffff ;  /* 0xffffffff00727802 */ /* 0x000fe40000000f00 */
[----:B------:R-:W-:Y:S01]  /*0100*/  ISETP.NE.AND.EX P3, PT, RZ, c[0x0][0x244], PT, P3 ;  /* 0x00009100ff007a0c */ /* 0x000fe20003f65330 */
[----:B------:R-:W4:Y:S04]  /*0110*/  S2R R23, SR_CTAID.Y ;  /* 0x0000000000177919 */ /* 0x000f280000002600 */
[----:B------:R-:W4:Y:S04]  /*0120*/  S2R R26, SR_CTAID.Z ;  /* 0x00000000001a7919 */ /* 0x000f280000002700 */
[----:B------:R-:W4:Y:S01]  /*0130*/  S2R R0, SR_TID.X ;  /* 0x0000000000007919 */ /* 0x000f220000002100 */
[----:B-1----:R-:W-:-:S02]  /*0140*/  ISETP.NE.AND P4, PT, R2, RZ, PT ;  /* 0x000000ff0200720c */ /* 0x002fc40003f85270 */
[----:B----4-:R-:W-:-:S04]  /*0150*/  LOP3.LUT R3, R26, R18, R23, 0xfe, !PT ;  /* 0x000000121a037212 */ /* 0x010fc800078efe17 */
[----:B------:R-:W-:-:S13]  /*0160*/  LOP3.LUT P2, RZ, R3, R0, RZ, 0xfc, !PT ;  /* 0x0000000003ff7212 */ /* 0x000fda000784fcff */
[----:B------:R-:W-:Y:S02]  /*0170*/  @!P2 IMAD.MOV.U32 R12, RZ, RZ, c[0x0][0x308] ;  /* 0x0000c200ff0ca624 */ /* 0x000fe400078e00ff */
[----:B------:R-:W-:Y:S01]  /*0180*/  @!P2 IMAD.MOV.U32 R13, RZ, RZ, c[0x0][0x30c] ;  /* 0x0000c300ff0da624 */ /* 0x000fe200078e00ff */
[----:B--2---:R-:W1:Y:S08]  /*0190*/  @P1 R2UR UR24, R8 ;  /* 0x00000000081813c2 */ /* 0x004e7000000e0000 */
[----:B------:R-:W2:Y:S01]  /*01a0*/  @P1 R2UR UR25, R9 ;  /* 0x00000000091913c2 */ /* 0x000ea200000e0000 */
[----:B---3--:R-:W-:-:S02]  /*01b0*/  @P1 IADD3 R92, P0, R6, c[0x0][0x300], RZ ;  /* 0x0000c000065c1a10 */ /* 0x008fc40007f1e0ff */
[----:B------:R-:W-:-:S03]  /*01c0*/  MOV R6, 0x4 ;  /* 0x0000000400067802 */ /* 0x000fc60000000f00 */
[----:B------:R-:W-:Y:S01]  /*01d0*/  @P1 IMAD.X R5, RZ, RZ, R7, P0 ;  /* 0x000000ffff051224 */ /* 0x000fe200000e0607 */
[----:B------:R-:W-:Y:S01]  /*01e0*/  ISETP.NE.U32.AND P0, PT, RZ, c[0x0][0x250], PT ;  /* 0x00009400ff007a0c */ /* 0x000fe20003f05070 */
[----:B------:R-:W-:Y:S01]  /*01f0*/  IMAD.WIDE R16, R23, R6, c[0x0][0x240] ;  /* 0x0000900017107625 */ /* 0x000fe200078e0206 */
[----:B------:R-:W-:Y:S02]  /*0200*/  ISETP.EQ.U32.AND P1, PT, RZ, c[0x0][0x248], PT ;  /* 0x00009200ff007a0c */ /* 0x000fe40003f22070 */
[----:B------:R-:W-:Y:S01]  /*0210*/  ISETP.NE.AND.EX P0, PT, RZ, c[0x0][0x254], PT, P0 ;  /* 0x00009500ff007a0c */ /* 0x000fe20003f05300 */
[----:B------:R-:W-:Y:S01]  /*0220*/  @!P2 IMAD.MOV.U32 R93, RZ, RZ, R5 ;  /* 0x000000ffff5da224 */ /* 0x000fe200078e0005 */
[----:B------:R-:W-:Y:S01]  /*0230*/  ISETP.EQ.OR.EX P1, PT, RZ, c[0x0][0x24c], !P4, P1 ;  /* 0x00009300ff007a0c */ /* 0x000fe20006722710 */
[----:B-1----:R-:W-:-:S03]  /*0240*/  IMAD.U32 R2, RZ, RZ, UR24 ;  /* 0x00000018ff027e24 */ /* 0x002fc6000f8e00ff */
[----:B------:R-:W-:Y:S01]  /*0250*/  @!P2 STG.E.64 [R12.64+0x8], R92 ;  /* 0x0000085c0c00a986 */ /* 0x000fe2000c101b16 */
[----:B--2---:R-:W-:-:S05]  /*0260*/  IMAD.U32 R3, RZ, RZ, UR25 ;  /* 0x00000019ff037e24 */ /* 0x004fca000f8e00ff */
[----:B------:R1:W-:Y:S04]  /*0270*/  @!P2 STG.E.64 [R12.64], R2 ;  /* 0x000000020c00a986 */ /* 0x0003e8000c101b16 */
[----:B------:R-:W2:Y:S04]  /*0280*/  @P3 LDG.E R114, [R16.64] ;  /* 0x0000001610723981 */ /* 0x000ea8000c1e1900 */
[----:B------:R-:W2:Y:S01]  /*0290*/  @P3 LDG.E R121, [R16.64+0x4] ;  /* 0x0000041610793981 */ /* 0x000ea2000c1e1900 */
[----:B------:R-:W-:Y:S01]  /*02a0*/  ISETP.NE.U32.AND P2, PT, RZ, c[0x0][0x248], PT ;  /* 0x00009200ff007a0c */ /* 0x000fe20003f45070 */
[----:B------:R-:W-:-:S02]  /*02b0*/  IMAD.MOV.U32 R4, RZ, RZ, RZ ;  /* 0x000000ffff047224 */ /* 0x000fc400078e00ff */
[----:B------:R-:W-:Y:S01]  /*02c0*/  IMAD.MOV.U32 R11, RZ, RZ, -0x1 ;  /* 0xffffffffff0b7424 */ /* 0x000fe200078e00ff */
[----:B------:R-:W-:Y:S01]  /*02d0*/  ISETP.NE.AND.EX P2, PT, RZ, c[0x0][0x24c], PT, P2 ;  /* 0x00009300ff007a0c */ /* 0x000fe20003f45320 */
[----:B------:R-:W-:-:S04]  /*02e0*/  @P0 IMAD.WIDE R14, R23, R6, c[0x0][0x250] ;  /* 0x00009400170e0625 */ /* 0x000fc800078e0206 */
[C---:B------:R-:W-:Y:S01]  /*02f0*/  IMAD.WIDE R8, R23.reuse, R6, c[0x0][0x248] ;  /* 0x0000920017087625 */ /* 0x040fe200078e0206 */
[----:B------:R3:W5:Y:S04]  /*0300*/  @P0 LDG.E R4, [R14.64] ;  /* 0x000000160e040981 */ /* 0x000768000c1e1900 */
[----:B------:R3:W5:Y:S01]  /*0310*/  @!P1 LDG.E R11, [R8.64] ;  /* 0x00000016080b9981 */ /* 0x000762000c1e1900 */
[----:B-1----:R-:W-:Y:S01]  /*0320*/  SHF.R.S32.HI R3, RZ, 0x1f, R0 ;  /* 0x0000001fff037819 */ /* 0x002fe20000011400 */
[----:B------:R-:W-:-:S03]  /*0330*/  IMAD R2, R23, c[0x0][0x1c0], R26 ;  /* 0x0000700017027a24 */ /* 0x000fc600078e021a */
[----:B------:R-:W-:Y:S01]  /*0340*/  LEA.HI R13, R3, R0, RZ, 0x5 ;  /* 0x00000000030d7211 */ /* 0x000fe200078f28ff */
[----:B------:R-:W-:-:S03]  /*0350*/  IMAD.SHL.U32 R2, R2, 0x20, RZ ;  /* 0x0000002002027824 */ /* 0x000fc600078e00ff */
[----:B------:R-:W-:-:S04]  /*0360*/  LOP3.LUT R21, R13, 0xffffffe0, RZ, 0xc0, !PT ;  /* 0xffffffe00d157812 */ /* 0x000fc800078ec0ff */
        /* <DEDUP_REMOVED lines=12> */
.L_x_786:
[----:B---3--:R-:W-:Y:S02]  /*0430*/  MOV R5, c[0x0][0x218] ;  /* 0x0000860000057a02 */ /* 0x008fe40000000f00 */
.L_x_787:
        /* <DEDUP_REMOVED lines=26> */
[----:B------:R-:W-:Y:S02]  /*05e0*/  ISETP.NE.AND P0, PT, R11, -0x1, PT ;  /* 0xffffffff0b00780c */ /* 0x000fe40003f05270 */
[----:B------:R-:W-:-:S09]  /*05f0*/  SHF.R.S32.HI R27, RZ, 0x1f, R26 ;  /* 0x0000001fff1b7819 */ /* 0x000fd2000001141a */
        /* <DEDUP_REMOVED lines=22> */
.L_x_789:
[----:B-1----:R-:W-:-:S04]  /*0760*/  IABS R9, c[0x0][0x1c8] ;  /* 0x0000720000097a13 */ /* 0x002fc80000000000 */
[----:B------:R-:W1:Y:S08]  /*0770*/  I2F.RP R10, R9 ;  /* 0x00000009000a7306 */ /* 0x000e700000209400 */
[----:B-1----:R-:W1:Y:S02]  /*0780*/  MUFU.RCP R14, R10 ;  /* 0x0000000a000e7308 */ /* 0x002e640000001000 */
[----:B-1----:R-:W-:Y:S01]  /*0790*/  IADD3 R14, R14, 0xffffffe, RZ ;  /* 0x0ffffffe0e0e7810 */ /* 0x002fe20007ffe0ff */
[----:B------:R-:W-:-:S05]  /*07a0*/  @P0 IMAD.IADD R10, R4, 0x1, R11 ;  /* 0x00000001040a0824 */ /* 0x000fca00078e020b */
        /* <DEDUP_REMOVED lines=17> */
[----:B------:R-:W-:-:S08]  /*08c0*/  @P0 IMAD R10, R10, c[0x0][0x1a4], R9 ;  /* 0x000069000a0a0a24 */ /* 0x000fd000078e0209 */
[----:B------:R-:W-:-:S04]  /*08d0*/  @P3 IADD3 R96, R96, 0x1, RZ ;  /* 0x0000000160603810 */ /* 0x000fc80007ffe0ff */
[----:B------:R-:W-:Y:S02]  /*08e0*/  @!P1 IADD3 R96, -R96, RZ, RZ ;  /* 0x000000ff60609210 */ /* 0x000fe40007ffe1ff */
        /* <DEDUP_REMOVED lines=12> */
.L_x_790:
[CC--:B------:R-:W-:Y:S01]  /*09b0*/  LEA.HI R31, R3.reuse, R0.reuse, RZ, 0x2 ;  /* 0x00000000031f7211 */ /* 0x0c0fe200078f10ff */
[----:B------:R-:W-:Y:S01]  /*09c0*/  BSSY B0, `(.L_x_791) ;  /* 0x0000060000007945 */ /* 0x000fe20003800000 */
[-C--:B------:R-:W-:Y:S02]  /*09d0*/  LEA.HI R11, R3, R0.reuse, RZ, 0x3 ;  /* 0x00000000030b7211 */ /* 0x080fe400078f18ff */
[----:B------:R-:W-:Y:S02]  /*09e0*/  LOP3.LUT R5, R31, 0xfffffffc, RZ, 0xc0, !PT ;  /* 0xfffffffc1f057812 */ /* 0x000fe400078ec0ff */
[----:B------:R-:W-:Y:S02]  /*09f0*/  SHF.R.S32.HI R16, RZ, 0x3, R11 ;  /* 0x00000003ff107819 */ /* 0x000fe4000001140b */
[----:B------:R-:W-:Y:S01]  /*0a00*/  LEA.HI R12, R3, R0, RZ, 0x4 ;  /* 0x00000000030c7211 */ /* 0x000fe200078f20ff */
[----:B------:R-:W-:Y:S01]  /*0a10*/  IMAD.IADD R126, R0, 0x1, -R5 ;  /* 0x00000001007e7824 */ /* 0x000fe200078e0a05 */
[----:B------:R-:W-:Y:S01]  /*0a20*/  SHF.R.S32.HI R24, RZ, 0x2, R31 ;  /* 0x00000002ff187819 */ /* 0x000fe2000001141f */
[----:B------:R-:W-:Y:S01]  /*0a30*/  IMAD.SHL.U32 R9, R16, 0x40, RZ ;  /* 0x0000004010097824 */ /* 0x000fe200078e00ff */
[----:B------:R-:W-:Y:S01]  /*0a40*/  LOP3.LUT R15, R12, 0xfffffff0, RZ, 0xc0, !PT ;  /* 0xfffffff00c0f7812 */ /* 0x000fe200078ec0ff */
[----:B------:R-:W-:Y:S01]  /*0a50*/  IMAD.SHL.U32 R126, R126, 0x8, RZ ;  /* 0x000000087e7e7824 */ /* 0x000fe200078e00ff */
[----:B------:R-:W-:-:S02]  /*0a60*/  LEA.HI R31, R31, R24, RZ, 0x1 ;  /* 0x000000181f1f7211 */ /* 0x000fc400078f08ff */
[----:B------:R-:W-:Y:S01]  /*0a70*/  LOP3.LUT R9, R9, 0xc0, RZ, 0xc0, !PT ;  /* 0x000000c009097812 */ /* 0x000fe200078ec0ff */
[----:B------:R-:W-:Y:S01]  /*0a80*/  IMAD.IADD R15, R0, 0x1, -R15 ;  /* 0x00000001000f7824 */ /* 0x000fe200078e0a0f */
[----:B------:R-:W-:Y:S02]  /*0a90*/  SHF.R.S32.HI R25, RZ, 0x1f, R24 ;  /* 0x0000001fff197819 */ /* 0x000fe40000011418 */
[--C-:B------:R-:W-:Y:S02]  /*0aa0*/  SHF.R.S32.HI R127, RZ, 0x1f, R126.reuse ;  /* 0x0000001fff7f7819 */ /* 0x100fe4000001147e */
[--C-:B------:R-:W-:Y:S01]  /*0ab0*/  LOP3.LUT R4, R9, 0x18, R126.reuse, 0xf8, !PT ;  /* 0x0000001809047812 */ /* 0x100fe200078ef87e */
[----:B------:R-:W-:Y:S01]  /*0ac0*/  IMAD R29, R25, c[0x0][0x198], RZ ;  /* 0x00006600191d7a24 */ /* 0x000fe200078e02ff */
[----:B------:R-:W-:Y:S01]  /*0ad0*/  SHF.R.U32.HI R9, RZ, 0x3, R9 ;  /* 0x00000003ff097819 */ /* 0x000fe20000011609 */
[----:B------:R-:W-:Y:S01]  /*0ae0*/  IMAD.WIDE.U32 R32, R24, c[0x0][0x198], R126 ;  /* 0x0000660018207a25 */ /* 0x000fe200078e007e */
[----:B------:R-:W-:-:S02]  /*0af0*/  LOP3.LUT R31, R31, 0x7fffffe, RZ, 0xc0, !PT ;  /* 0x07fffffe1f1f7812 */ /* 0x000fc400078ec0ff */
[----:B------:R-:W-:Y:S01]  /*0b00*/  LOP3.LUT R9, R4, R9, RZ, 0x3c, !PT ;  /* 0x0000000904097212 */ /* 0x000fe200078e3cff */
[C---:B------:R-:W-:Y:S01]  /*0b10*/  IMAD R4, R24.reuse, c[0x0][0x19c], R29 ;  /* 0x0000670018047a24 */ /* 0x040fe200078e021d */
[----:B------:R-:W-:Y:S01]  /*0b20*/  SHF.R.S32.HI R13, RZ, 0x5, R13 ;  /* 0x00000005ff0d7819 */ /* 0x000fe2000001140d */
[----:B------:R-:W-:Y:S01]  /*0b30*/  IMAD.IADD R118, R24, 0x1, -R31 ;  /* 0x0000000118767824 */ /* 0x000fe200078e0a1f */
[----:B------:R-:W-:Y:S01]  /*0b40*/  LEA.HI R5, R15, R15, RZ, 0x1 ;  /* 0x0000000f0f057211 */ /* 0x000fe200078f08ff */
[----:B------:R-:W-:Y:S01]  /*0b50*/  IMAD R3, R25, c[0x0][0x1a0], RZ ;  /* 0x0000680019037a24 */ /* 0x000fe200078e02ff */
[----:B------:R-:W-:Y:S01]  /*0b60*/  IADD3 R28, P0, R126, R28, RZ ;  /* 0x0000001c7e1c7210 */ /* 0x000fe20007f1e0ff */
[----:B------:R-:W-:Y:S01]  /*0b70*/  IMAD.WIDE.U32 R30, R24, c[0x0][0x1a0], R126 ;  /* 0x00006800181e7a25 */ /* 0x000fe200078e007e */
[----:B------:R-:W-:Y:S02]  /*0b80*/  IADD3 R122, P1, R122, R32, RZ ;  /* 0x000000207a7a7210 */ /* 0x000fe40007f3e0ff */
[----:B------:R-:W-:Y:S01]  /*0b90*/  SHF.R.S32.HI R20, RZ, 0x1, R5 ;  /* 0x00000001ff147819 */ /* 0x000fe20000011405 */
[----:B------:R-:W-:Y:S01]  /*0ba0*/  IMAD.X R29, R127, 0x1, R17, P0 ;  /* 0x000000017f1d7824 */ /* 0x000fe200000e0611 */
[----:B------:R-:W-:Y:S01]  /*0bb0*/  SHF.R.S32.HI R19, RZ, 0x1f, R5 ;  /* 0x0000001fff137819 */ /* 0x000fe20000011405 */
[----:B------:R-:W-:Y:S01]  /*0bc0*/  IMAD R3, R24, c[0x0][0x1a4], R3 ;  /* 0x0000690018037a24 */ /* 0x000fe200078e0203 */
[----:B------:R-:W-:Y:S01]  /*0bd0*/  IADD3.X R123, R7, R33, R4, P1, !PT ;  /* 0x00000021077b7210 */ /* 0x000fe20000ffe404 */
[----:B------:R-:W-:Y:S01]  /*0be0*/  IMAD R118, R13, 0x8, R118 ;  /* 0x000000080d767824 */ /* 0x000fe200078e0276 */
[----:B------:R-:W-:Y:S01]  /*0bf0*/  IADD3 R8, P0, R8, R30, RZ ;  /* 0x0000001e08087210 */ /* 0x000fe20007f1e0ff */
[----:B------:R-:W-:Y:S01]  /*0c00*/  IMAD.IADD R7, R121, 0x1, -R22 ;  /* 0x0000000179077824 */ /* 0x000fe200078e0a16 */
[----:B------:R-:W-:Y:S01]  /*0c10*/  LEA.HI R17, R19, R20, RZ, 0x2 ;  /* 0x0000001413117211 */ /* 0x000fe200078f10ff */
[----:B------:R-:W-:Y:S01]  /*0c20*/  IMAD.U32 R118, R118, 0x20, R9 ;  /* 0x0000002076767824 */ /* 0x000fe200078e0009 */
[----:B------:R-:W-:Y:S01]  /*0c30*/  IADD3.X R9, R10, R31, R3, P0, !PT ;  /* 0x0000001f0a097210 */ /* 0x000fe200007fe403 */
[----:B------:R-:W-:Y:S01]  /*0c40*/  IMAD R31, R27, c[0x0][0x1a8], RZ ;  /* 0x00006a001b1f7a24 */ /* 0x000fe200078e02ff */
[----:B------:R-:W-:Y:S01]  /*0c50*/  ISETP.GE.AND P0, PT, R24, R7, PT ;  /* 0x000000071800720c */ /* 0x000fe20003f06270 */
[----:B------:R-:W-:Y:S01]  /*0c60*/  IMAD.WIDE.U32 R122, R96, c[0x0][0x1b0], R122 ;  /* 0x00006c00607a7a25 */ /* 0x000fe200078e007a */
[----:B------:R-:W-:-:S02]  /*0c70*/  SHF.R.S32.HI R14, RZ, 0x1f, R96 ;  /* 0x0000001fff0e7819 */ /* 0x000fc40000011460 */
[----:B------:R-:W-:Y:S01]  /*0c80*/  LOP3.LUT R17, R17, 0xfffffffc, RZ, 0xc0, !PT ;  /* 0xfffffffc11117812 */ /* 0x000fe200078ec0ff */
[----:B------:R-:W-:Y:S01]  /*0c90*/  IMAD.MOV.U32 R3, RZ, RZ, 0x10 ;  /* 0x00000010ff037424 */ /* 0x000fe200078e00ff */
[----:B------:R-:W-:Y:S01]  /*0ca0*/  IADD3 R120, R126, 0x20, RZ ;  /* 0x000000207e787810 */ /* 0x000fe20007ffe0ff */
[----:B------:R-:W-:Y:S01]  /*0cb0*/  IMAD R125, R14, c[0x0][0x1b0], RZ ;  /* 0x00006c000e7d7a24 */ /* 0x000fe200078e02ff */
[----:B------:R-:W-:Y:S01]  /*0cc0*/  IADD3 R119, R126, 0x40, RZ ;  /* 0x000000407e777810 */ /* 0x000fe20007ffe0ff */
[----:B------:R-:W-:Y:S02]  /*0cd0*/  IMAD.IADD R17, R20, 0x1, -R17 ;  /* 0x0000000114117824 */ /* 0x000fe400078e0a11 */
[----:B------:R-:W-:Y:S02]  /*0ce0*/  IMAD R99, R14, c[0x0][0x1b8], RZ ;  /* 0x00006e000e637a24 */ /* 0x000fe400078e02ff */
[C---:B------:R-:W-:Y:S01]  /*0cf0*/  IMAD R125, R96.reuse, c[0x0][0x1b4], R125 ;  /* 0x00006d00607d7a24 */ /* 0x040fe200078e027d */
[----:B------:R-:W-:Y:S01]  /*0d00*/  LOP3.LUT P1, RZ, R17, 0x2, RZ, 0xc0, !PT ;  /* 0x0000000211ff7812 */ /* 0x000fe2000782c0ff */
[----:B------:R-:W-:-:S02]  /*0d10*/  IMAD R99, R96, c[0x0][0x1bc], R99 ;  /* 0x00006f0060637a24 */ /* 0x000fc400078e0263 */
[----:B------:R-:W-:Y:S01]  /*0d20*/  IMAD.WIDE.U32 R96, R96, c[0x0][0x1b8], R8 ;  /* 0x00006e0060607a25 */ /* 0x000fe200078e0008 */
[----:B------:R-:W-:-:S03]  /*0d30*/  SEL R4, R3, 0xfffffff0, !P1 ;  /* 0xfffffff003047807 */ /* 0x000fc60004800000 */
[C---:B------:R-:W-:Y:S02]  /*0d40*/  IMAD R31, R26.reuse, c[0x0][0x1ac], R31 ;  /* 0x00006b001a1f7a24 */ /* 0x040fe400078e021f */
        /* <DEDUP_REMOVED lines=39> */
.L_x_792:
[----:B------:R-:W-:Y:S05]  /*0fc0*/  BSYNC B0 ;  /* 0x0000000000007941 */ /* 0x000fea0003800000 */
.L_x_791:
        /* <DEDUP_REMOVED lines=40> */
.L_x_794:
[----:B------:R-:W-:Y:S05]  /*1250*/  BSYNC B0 ;  /* 0x0000000000007941 */ /* 0x000fea0003800000 */
.L_x_793:
        /* <DEDUP_REMOVED lines=14> */
[C---:B--2---:R-:W-:Y:S01]  /*1340*/  @!P3 LEA R32, P4, R28.reuse, c[0x0][0x168], 0x1 ;  /* 0x00005a001c20ba11 */ /* 0x044fe200078808ff */
        /* <DEDUP_REMOVED lines=23> */
.L_x_796:
[----:B------:R-:W-:Y:S05]  /*14c0*/  BSYNC B0 ;  /* 0x0000000000007941 */ /* 0x000fea0003800000 */
.L_x_795:
        /* <DEDUP_REMOVED lines=34> */
.L_x_798:
[----:B------:R-:W-:Y:S05]  /*16f0*/  BSYNC B0 ;  /* 0x0000000000007941 */ /* 0x000fea0003800000 */
.L_x_797:
        /* <DEDUP_REMOVED lines=8> */
[----:B--2---:R-:W-:Y:S02]  /*1780*/  @P2 LEA R28, P0, R26, c[0x0][0x318], 0x2 ;  /* 0x0000c6001a1c2a11 */ /* 0x004fe400078010ff */
[----:B------:R-:W-:Y:S01]  /*1790*/  LOP3.LUT R11, R11, 0xfffffff8, RZ, 0xc0, !PT ;  /* 0xfffffff80b0b7812 */ /* 0x000fe200078ec0ff */
[----:B------:R-:W-:Y:S01]  /*17a0*/  @P2 IMAD R10, R23, c[0x0][0x324], R10 ;  /* 0x0000c900170a2a24 */ /* 0x000fe200078e020a */
[----:B------:R-:W-:Y:S01]  /*17b0*/  SHF.R.S32.HI R14, RZ, 0x1f, R15 ;  /* 0x0000001fff0e7819 */ /* 0x000fe2000001140f */
[----:B------:R-:W-:-:S04]  /*17c0*/  DEPBAR.LE SB0, 0x0 ;  /* 0x000080000000791a */ /* 0x000fc80000000000 */
[----:B------:R-:W-:-:S05]  /*17d0*/  @P2 IMAD.IADD R10, R27, 0x1, R10 ;  /* 0x000000011b0a2824 */ /* 0x000fca00078e020a */
[----:B------:R-:W-:-:S05]  /*17e0*/  @P2 LEA.HI.X R29, R26, c[0x0][0x31c], R10, 0x2, P0 ;  /* 0x0000c7001a1d2a11 */ /* 0x000fca00000f140a */
[----:B------:R-:W2:Y:S01]  /*17f0*/  @P2 LDG.E R10, [R28.64] ;  /* 0x000000161c0a2981 */ /* 0x000ea2000c1e1900 */
[----:B------:R-:W-:Y:S01]  /*1800*/  IMAD.IADD R5, R15, 0x1, -R20 ;  /* 0x000000010f057824 */ /* 0x000fe200078e0a14 */
[----:B------:R-:W-:Y:S01]  /*1810*/  SHF.R.S32.HI R19, RZ, 0x4, R12 ;  /* 0x00000004ff137819 */ /* 0x000fe2000001140c */
[----:B------:R-:W-:Y:S01]  /*1820*/  IMAD.IADD R20, R0, 0x1, -R11 ;  /* 0x0000000100147824 */ /* 0x000fe200078e0a0b */
[----:B------:R-:W-:Y:S01]  /*1830*/  LEA.HI R15, R14, R15, RZ, 0x3 ;  /* 0x0000000f0e0f7211 */ /* 0x000fe200078f18ff */
[----:B------:R-:W-:Y:S01]  /*1840*/  IMAD.SHL.U32 R17, R17, 0x40, RZ ;  /* 0x0000004011117824 */ /* 0x000fe200078e00ff */
[----:B------:R-:W-:Y:S01]  /*1850*/  LEA.HI R12, R12, R19, RZ, 0x1 ;  /* 0x000000130c0c7211 */ /* 0x000fe200078f08ff */
[----:B------:R-:W-:Y:S01]  /*1860*/  IMAD R93, R18, 0x4, R13 ;  /* 0x00000004125d7824 */ /* 0x000fe200078e020d */
[----:B------:R-:W-:Y:S01]  /*1870*/  LEA.HI R14, R20, R20, RZ, 0x1 ;  /* 0x00000014140e7211 */ /* 0x000fe200078f08ff */
[----:B------:R-:W-:Y:S01]  /*1880*/  IMAD.SHL.U32 R15, R15, 0x20, RZ ;  /* 0x000000200f0f7824 */ /* 0x000fe200078e00ff */
[----:B------:R-:W-:Y:S01]  /*1890*/  LOP3.LUT R12, R12, 0xfffffffe, RZ, 0xc0, !PT ;  /* 0xfffffffe0c0c7812 */ /* 0x000fe200078ec0ff */
[----:B------:R-:W-:Y:S01]  /*18a0*/  IMAD.SHL.U32 R16, R16, 0x8, RZ ;  /* 0x0000000810107824 */ /* 0x000fe200078e00ff */
[----:B------:R-:W-:Y:S01]  /*18b0*/  LOP3.LUT R11, R14, 0x7fffffe, RZ, 0xc0, !PT ;  /* 0x07fffffe0e0b7812 */ /* 0x000fe200078ec0ff */
[----:B------:R-:W-:Y:S01]  /*18c0*/  USHF.L.U64.HI UR18, UR20, UR18, UR21 ;  /* 0x0000001214127299 */ /* 0x000fe20008010215 */
[----:B------:R-:W-:Y:S01]  /*18d0*/  ISETP.GE.AND P0, PT, R24, R8, PT ;  /* 0x000000081800720c */ /* 0x000fe20003f06270 */
[----:B------:R-:W-:Y:S01]  /*18e0*/  BAR.SYNC.DEFER_BLOCKING 0x0 ;  /* 0x0000000000007b1d */ /* 0x000fe20000010000 */
[----:B------:R-:W-:Y:S01]  /*18f0*/  IMAD.IADD R12, R19, 0x1, -R12 ;  /* 0x00000001130c7824 */ /* 0x000fe200078e0a0c */
[----:B------:R-:W-:Y:S01]  /*1900*/  SHF.R.S32.HI R14, RZ, 0x1, R14 ;  /* 0x00000001ff0e7819 */ /* 0x000fe2000001140e */
[----:B------:R-:W-:Y:S01]  /*1910*/  IMAD.IADD R19, R20, 0x1, -R11 ;  /* 0x0000000114137824 */ /* 0x000fe200078e0a0b */
[----:B------:R-:W-:Y:S01]  /*1920*/  SHF.R.S32.HI R20, RZ, 0x1f, R13 ;  /* 0x0000001fff147819 */ /* 0x000fe2000001140d */
[----:B------:R-:W-:Y:S01]  /*1930*/  IMAD R11, R13, 0x10, R22 ;  /* 0x000000100d0b7824 */ /* 0x000fe200078e0216 */
[C---:B------:R-:W-:Y:S01]  /*1940*/  LOP3.LUT P1, RZ, R14.reuse, 0x2, RZ, 0xc0, !PT ;  /* 0x000000020eff7812 */ /* 0x040fe2000782c0ff */
[----:B------:R-:W-:Y:S01]  /*1950*/  IMAD.SHL.U32 R14, R14, 0x40, RZ ;  /* 0x000000400e0e7824 */ /* 0x000fe200078e00ff */
[----:B------:R-:W-:Y:S01]  /*1960*/  LEA.HI R20, R20, R13, RZ, 0x2 ;  /* 0x0000000d14147211 */ /* 0x000fe200078f10ff */
[----:B------:R-:W-:Y:S01]  /*1970*/  IMAD.SHL.U32 R18, R12, 0x8, RZ ;  /* 0x000000080c127824 */ /* 0x000fe200078e00ff */
[----:B------:R-:W-:Y:S01]  /*1980*/  LOP3.LUT R22, R15, 0xffffff00, RZ, 0xc0, !PT ;  /* 0xffffff000f167812 */ /* 0x000fe200078ec0ff */
[----:B------:R-:W-:Y:S01]  /*1990*/  USHF.L.U32 UR19, UR20, 0x6, URZ ;  /* 0x0000000614137899 */ /* 0x000fe2000800063f */
[----:B------:R-:W-:Y:S01]  /*19a0*/  LOP3.LUT R20, R20, 0xfffffffc, RZ, 0xc0, !PT ;  /* 0xfffffffc14147812 */ /* 0x000fe200078ec0ff */
[----:B------:R-:W-:Y:S01]  /*19b0*/  IMAD R24, R88, UR18, RZ ;  /* 0x0000001258187c24 */ /* 0x000fe2000f8e02ff */
[----:B------:R-:W-:Y:S01]  /*19c0*/  SHF.R.S32.HI R116, RZ, 0x1f, R21 ;  /* 0x0000001fff747819 */ /* 0x000fe20000011415 */
[----:B------:R-:W-:Y:S01]  /*19d0*/  IMAD.MOV.U32 R98, RZ, RZ, R96 ;  /* 0x000000ffff627224 */ /* 0x000fe200078e0060 */
[----:B------:R-:W-:Y:S01]  /*19e0*/  LOP3.LUT R17, R17, 0xc0, RZ, 0xc0, !PT ;  /* 0x000000c011117812 */ /* 0x000fe200078ec0ff */
[C---:B------:R-:W-:Y:S01]  /*19f0*/  IMAD.IADD R115, R13.reuse, 0x1, -R20 ;  /* 0x000000010d737824 */ /* 0x040fe200078e0a14 */
[----:B------:R-:W-:Y:S01]  /*1a00*/  LOP3.LUT R15, R14, 0xc0, RZ, 0xc0, !PT ;  /* 0x000000c00e0f7812 */ /* 0x000fe200078ec0ff */
[----:B------:R-:W-:Y:S01]  /*1a10*/  IMAD R14, R13, 0x200, R22 ;  /* 0x000002000d0e7824 */ /* 0x000fe200078e0216 */
[----:B------:R-:W-:Y:S01]  /*1a20*/  LEA.HI R116, R116, R21, RZ, 0x2 ;  /* 0x0000001574747211 */ /* 0x000fe200078f10ff */
[----:B------:R-:W2:Y:S01]  /*1a30*/  @P2 MUFU.RCP R13, c[0x0][0x238] ;  /* 0x00008e00000d2b08 */ /* 0x000ea20000001000 */
[----:B------:R-:W-:Y:S01]  /*1a40*/  LOP3.LUT R18, R17, 0x8, R18, 0xf8, !PT ;  /* 0x0000000811127812 */ /* 0x000fe200078ef812 */
[----:B------:R-:W-:Y:S01]  /*1a50*/  IMAD R14, R5, 0x20, R14 ;  /* 0x00000020050e7824 */ /* 0x000fe200078e020e */
[----:B------:R3:W-:Y:S01]  /*1a60*/  @P0 STS [R118+0x6000], RZ ;  /* 0x006000ff76000388 */ /* 0x0007e20000000800 */
[----:B------:R-:W-:Y:S01]  /*1a70*/  SHF.R.U32.HI R17, RZ, 0x3, R17 ;  /* 0x00000003ff117819 */ /* 0x000fe20000011611 */
[----:B------:R-:W-:Y:S01]  /*1a80*/  IMAD R7, R7, UR19, R24 ;  /* 0x0000001307077c24 */ /* 0x000fe2000f8e0218 */
[----:B------:R-:W-:Y:S01]  /*1a90*/  SHF.R.S32.HI R116, RZ, 0x2, R116 ;  /* 0x00000002ff747819 */ /* 0x000fe20000011474 */
[----:B------:R3:W-:Y:S01]  /*1aa0*/  @P0 STS [R118+0x6004], RZ ;  /* 0x006004ff76000388 */ /* 0x0007e20000000800 */
[----:B------:R-:W-:Y:S01]  /*1ab0*/  LOP3.LUT R16, R15, 0x8, R16, 0xf8, !PT ;  /* 0x000000080f107812 */ /* 0x000fe200078ef810 */
[----:B------:R-:W-:Y:S01]  /*1ac0*/  IMAD.SHL.U32 R117, R0, 0x2, RZ ;  /* 0x0000000200757824 */ /* 0x000fe200078e00ff */
[----:B------:R-:W-:Y:S01]  /*1ad0*/  LOP3.LUT R17, R18, R17, RZ, 0x3c, !PT ;  /* 0x0000001112117212 */ /* 0x000fe200078e3cff */
[----:B------:R3:W-:Y:S01]  /*1ae0*/  @P0 STS.64 [R118+0x6008], RZ ;  /* 0x006008ff76000388 */ /* 0x0007e20000000a00 */
[----:B------:R-:W-:Y:S01]  /*1af0*/  SHF.R.U32.HI R15, RZ, 0x3, R15 ;  /* 0x00000003ff0f7819 */ /* 0x000fe2000001160f */
[----:B------:R-:W-:Y:S01]  /*1b00*/  IMAD R22, R5, 0x20, R22 ;  /* 0x0000002005167824 */ /* 0x000fe200078e0216 */
[----:B------:R-:W-:Y:S01]  /*1b10*/  IADD3 R11, R11, 0x1, R116 ;  /* 0x000000010b0b7810 */ /* 0x000fe20007ffe074 */
[----:B------:R3:W-:Y:S01]  /*1b20*/  @P0 STS.128 [R118+0x7000], RZ ;  /* 0x007000ff76000388 */ /* 0x0007e20000000c00 */
[----:B------:R-:W-:Y:S01]  /*1b30*/  LOP3.LUT R16, R16, R15, RZ, 0x3c, !PT ;  /* 0x0000000f10107212 */ /* 0x000fe200078e3cff */
[----:B------:R-:W-:Y:S01]  /*1b40*/  IMAD.IADD R113, R17, 0x1, R14 ;  /* 0x0000000111717824 */ /* 0x000fe200078e020e */
[----:B------:R-:W-:Y:S01]  /*1b50*/  IADD3 R11, R90, R11, -R121 ;  /* 0x0000000b5a0b7210 */ /* 0x000fe20007ffe879 */
[----:B------:R3:W-:Y:S01]  /*1b60*/  @P0 STS.128 [R118+0x8000], RZ ;  /* 0x008000ff76000388 */ /* 0x0007e20000000c00 */
[----:B------:R-:W-:Y:S01]  /*1b70*/  IMAD.WIDE.U32 R14, R88, UR19, R98 ;  /* 0x00000013580e7c25 */ /* 0x000fe2000f8e0062 */
[----:B------:R-:W-:Y:S01]  /*1b80*/  UIADD3 UR15, UR24, -0x4ab325aa, URZ ;  /* 0xb54cda56180f7890 */ /* 0x000fe2000fffe03f */
[----:B------:R-:W-:Y:S01]  /*1b90*/  BSSY B0, `(.L_x_799) ;  /* 0x0000028000007945 */ /* 0x000fe20003800000 */
[----:B------:R-:W-:Y:S01]  /*1ba0*/  UIADD3 UR14, UR25, 0x646e171e, URZ ;  /* 0x646e171e190e7890 */ /* 0x000fe2000fffe03f */
[----:B------:R-:W-:Y:S01]  /*1bb0*/  IMAD R19, R12, 0x8, R19 ;  /* 0x000000080c137824 */ /* 0x000fe200078e0213 */
[----:B------:R-:W-:Y:S01]  /*1bc0*/  LOP3.LUT R117, R117, 0x6, RZ, 0xc0, !PT ;  /* 0x0000000675757812 */ /* 0x000fe200078ec0ff */
[----:B------:R-:W-:Y:S01]  /*1bd0*/  IMAD.MOV.U32 R0, RZ, RZ, RZ ;  /* 0x000000ffff007224 */ /* 0x000fe200078e00ff */
[----:B------:R-:W-:Y:S01]  /*1be0*/  SEL R3, R3, 0xfffffff0, !P1 ;  /* 0xfffffff003037807 */ /* 0x000fe20004800000 */
[----:B------:R-:W-:-:S02]  /*1bf0*/  IMAD.IADD R5, R17, 0x1, R22 ;  /* 0x0000000111057824 */ /* 0x000fc400078e0216 */
[----:B------:R-:W-:Y:S02]  /*1c00*/  IMAD.U32 R112, R19, 0x20, R16 ;  /* 0x0000002013707824 */ /* 0x000fe400078e0010 */
[----:B------:R-:W-:Y:S02]  /*1c10*/  IMAD.SHL.U32 R113, R113, 0x2, RZ ;  /* 0x0000000271717824 */ /* 0x000fe400078e00ff */
[----:B--2---:R-:W-:Y:S02]  /*1c20*/  @P2 FMUL.FTZ R0, R10, R13 ;  /* 0x0000000d0a002220 */ /* 0x004fe40000410000 */
[----:B------:R-:W-:Y:S01]  /*1c30*/  IMAD.IADD R10, R15, 0x1, R7 ;  /* 0x000000010f0a7824 */ /* 0x000fe200078e0207 */
[----:B------:R-:W-:Y:S01]  /*1c40*/  IADD3 R7, R11, c[0x0][0x2e8], RZ ;  /* 0x0000ba000b077a10 */ /* 0x000fe20007ffe0ff */
[----:B------:R-:W-:Y:S05]  /*1c50*/  @P0 BRA `(.L_x_800) ;  /* 0x000001b000000947 */ /* 0x000fea0003800000 */
[----:B---3--:R-:W-:Y:S02]  /*1c60*/  ISETP.GE.AND P3, PT, R126, c[0x0][0x220], PT ;  /* 0x000088007e007a0c */ /* 0x008fe40003f66270 */
        /* <DEDUP_REMOVED lines=26> */
.L_x_800:
[----:B---3--:R-:W-:Y:S05]  /*1e10*/  BSYNC B0 ;  /* 0x0000000000007941 */ /* 0x008fea0003800000 */
.L_x_799:
        /* <DEDUP_REMOVED lines=36> */
.L_x_802:
[----:B------:R-:W-:Y:S05]  /*2060*/  BSYNC B0 ;  /* 0x0000000000007941 */ /* 0x000fea0003800000 */
.L_x_801:
[----:B------:R-:W-:Y:S01]  /*2070*/  IMAD.SHL.U32 R112, R112, 0x2, RZ ;  /* 0x0000000270707824 */ /* 0x000fe200078e00ff */
[----:B------:R-:W-:Y:S01]  /*2080*/  LDSM.16.M88.4 R72, [R113] ;  /* 0x000000007148783b */ /* 0x000fe20000000200 */
[----:B------:R-:W-:Y:S01]  /*2090*/  IMAD R111, R4, 0x2, R113 ;  /* 0x00000002046f7824 */ /* 0x000fe200078e0271 */
[----:B------:R-:W-:Y:S01]  /*20a0*/  IMNMX R101, R7, R90, PT ;  /* 0x0000005a07657217 */ /* 0x000fe20003800200 */
[----:B------:R-:W-:Y:S01]  /*20b0*/  IMAD R109, R3, 0x2, R112 ;  /* 0x00000002036d7824 */ /* 0x000fe200078e0270 */
[----:B--2---:R-:W2:Y:S01]  /*20c0*/  LDSM.16.M88.4 R16, [R112+0x3000] ;  /* 0x003000007010783b */ /* 0x004ea20000000200 */
[----:B------:R-:W-:-:S03]  /*20d0*/  IMAD R3, R88, 0x40, R117 ;  /* 0x0000004058037824 */ /* 0x000fc600078e0275 */
[----:B-1----:R-:W-:Y:S04]  /*20e0*/  LDSM.16.M88.4 R32, [R111] ;  /* 0x000000006f20783b */ /* 0x002fe80000000200 */
[----:B----4-:R-:W-:Y:S04]  /*20f0*/  LDSM.16.M88.4 R8, [R109+0x3000] ;  /* 0x003000006d08783b */ /* 0x010fe80000000200 */
[----:B------:R-:W1:Y:S04]  /*2100*/  LDSM.16.M88.4 R48, [R112+0x3400] ;  /* 0x003400007030783b */ /* 0x000e680000000200 */
[----:B------:R-:W4:Y:S04]  /*2110*/  LDSM.16.M88.4 R40, [R112+0x3800] ;  /* 0x003800007028783b */ /* 0x000f280000000200 */
[----:B------:R-:W5:Y:S04]  /*2120*/  LDSM.16.M88.4 R12, [R112+0x3c00] ;  /* 0x003c0000700c783b */ /* 0x000f680000000200 */
[----:B------:R-:W-:Y:S04]  /*2130*/  LDSM.16.M88.4 R84, [R113+0x1000] ;  /* 0x001000007154783b */ /* 0x000fe80000000200 */
[----:B------:R-:W3:Y:S04]  /*2140*/  LDSM.16.M88.4 R28, [R112+0x4000] ;  /* 0x00400000701c783b */ /* 0x000ee80000000200 */
[----:B------:R-:W3:Y:S04]  /*2150*/  LDSM.16.M88.4 R60, [R109+0x3400] ;  /* 0x003400006d3c783b */ /* 0x000ee80000000200 */
[----:B------:R-:W3:Y:S01]  /*2160*/  LDSM.16.M88.4 R56, [R109+0x3800] ;  /* 0x003800006d38783b */ /* 0x000ee20000000200 */
[C---:B--2---:R-:W-:Y:S03]  /*2170*/  HMMA.16816.F32 R20, R72.reuse, R16, RZ ;  /* 0x000000104814723c */ /* 0x044fe600000018ff */
[----:B------:R-:W2:Y:S04]  /*2180*/  LDSM.16.M88.4 R36, [R109+0x3c00] ;  /* 0x003c00006d24783b */ /* 0x000ea80000000200 */
[----:B------:R-:W-:Y:S01]  /*2190*/  LDSM.16.M88.4 R68, [R111+0x1000] ;  /* 0x001000006f44783b */ /* 0x000fe20000000200 */
[C---:B------:R-:W-:Y:S03]  /*21a0*/  HMMA.16816.F32 R16, R72.reuse, R18, RZ ;  /* 0x000000124810723c */ /* 0x040fe600000018ff */
[----:B------:R-:W-:Y:S04]  /*21b0*/  LDSM.16.M88.4 R24, [R112+0x4400] ;  /* 0x004400007018783b */ /* 0x000fe80000000200 */
[----:B------:R-:W-:Y:S01]  /*21c0*/  LDSM.16.M88.4 R80, [R112+0x4c00] ;  /* 0x004c00007050783b */ /* 0x000fe20000000200 */
[----:B-1----:R-:W-:Y:S03]  /*21d0*/  HMMA.16816.F32 R52, R72, R48, RZ ;  /* 0x000000304834723c */ /* 0x002fe600000018ff */
[----:B------:R-:W-:Y:S04]  /*21e0*/  LDSM.16.M88.4 R64, [R109+0x4400] ;  /* 0x004400006d40783b */ /* 0x000fe80000000200 */
[----:B------:R-:W0:Y:S01]  /*21f0*/  LDGDEPBAR ;  /* 0x00000000000079af */ /* 0x000e220000000000 */
[----:B------:R-:W-:Y:S08]  /*2200*/  HMMA.16816.F32 R20, R32, R8, R20 ;  /* 0x000000082014723c */ /* 0x000ff00000001814 */
[C---:B----4-:R-:W-:Y:S08]  /*2210*/  HMMA.16816.F32 R44, R72.reuse, R40, RZ ;  /* 0x00000028482c723c */ /* 0x050ff000000018ff */
[C---:B------:R-:W-:Y:S08]  /*2220*/  HMMA.16816.F32 R48, R72.reuse, R50, RZ ;  /* 0x000000324830723c */ /* 0x040ff000000018ff */
[C---:B------:R-:W-:Y:S08]  /*2230*/  HMMA.16816.F32 R40, R72.reuse, R42, RZ ;  /* 0x0000002a4828723c */ /* 0x040ff000000018ff */
[----:B-----5:R-:W-:Y:S08]  /*2240*/  HMMA.16816.F32 R76, R72, R12, RZ ;  /* 0x0000000c484c723c */ /* 0x020ff000000018ff */
[----:B------:R-:W-:Y:S01]  /*2250*/  HMMA.16816.F32 R16, R32, R10, R16 ;  /* 0x0000000a2010723c */ /* 0x000fe20000001810 */
[----:B------:R-:W1:Y:S07]  /*2260*/  LDSM.16.M88.4 R8, [R109+0x4000] ;  /* 0x004000006d08783b */ /* 0x000e6e0000000200 */
[----:B------:R-:W-:Y:S01]  /*2270*/  HMMA.16816.F32 R72, R72, R14, RZ ;  /* 0x0000000e4848723c */ /* 0x000fe200000018ff */
[----:B------:R-:W4:Y:S07]  /*2280*/  LDSM.16.M88.4 R12, [R112+0x4800] ;  /* 0x00480000700c783b */ /* 0x000f2e0000000200 */
[C---:B---3--:R-:W-:Y:S08]  /*2290*/  HMMA.16816.F32 R20, R84.reuse, R28, R20 ;  /* 0x0000001c5414723c */ /* 0x048ff00000001814 */
        /* <DEDUP_REMOVED lines=8> */
[C---:B--2---:R-:W-:Y:S08]  /*2320*/  HMMA.16816.F32 R76, R32.reuse, R36, R76 ;  /* 0x00000024204c723c */ /* 0x044ff0000000184c */
[----:B------:R-:W-:Y:S01]  /*2330*/  HMMA.16816.F32 R72, R32, R38, R72 ;  /* 0x000000262048723c */ /* 0x000fe20000001848 */
[----:B------:R-:W-:Y:S04]  /*2340*/  LDSM.16.M88.4 R36, [R113+0x2000] ;  /* 0x002000007124783b */ /* 0x000fe80000000200 */
[----:B------:R-:W2:Y:S03]  /*2350*/  LDSM.16.M88.4 R32, [R112+0x5000] ;  /* 0x005000007020783b */ /* 0x000ea60000000200 */
[C---:B-1----:R-:W-:Y:S08]  /*2360*/  HMMA.16816.F32 R20, R68.reuse, R8, R20 ;  /* 0x000000084414723c */ /* 0x042ff00000001814 */
[----:B------:R-:W-:Y:S01]  /*2370*/  HMMA.16816.F32 R16, R68, R10, R16 ;  /* 0x0000000a4410723c */ /* 0x000fe20000001810 */
[----:B------:R-:W-:Y:S07]  /*2380*/  LDSM.16.M88.4 R8, [R109+0x5000] ;  /* 0x005000006d08783b */ /* 0x000fee0000000200 */
[C---:B----4-:R-:W-:Y:S08]  /*2390*/  HMMA.16816.F32 R44, R84.reuse, R12, R44 ;  /* 0x0000000c542c723c */ /* 0x050ff0000000182c */
[C---:B------:R-:W-:Y:S01]  /*23a0*/  HMMA.16816.F32 R40, R84.reuse, R14, R40 ;  /* 0x0000000e5428723c */ /* 0x040fe20000001828 */
[----:B------:R-:W1:Y:S07]  /*23b0*/  LDSM.16.M88.4 R12, [R111+0x2000] ;  /* 0x002000006f0c783b */ /* 0x000e6e0000000200 */
[C---:B------:R-:W-:Y:S08]  /*23c0*/  HMMA.16816.F32 R52, R84.reuse, R24, R52 ;  /* 0x000000185434723c */ /* 0x040ff00000001834 */
[----:B------:R-:W-:Y:S01]  /*23d0*/  HMMA.16816.F32 R48, R84, R26, R48 ;  /* 0x0000001a5430723c */ /* 0x000fe20000001830 */
[----:B------:R-:W3:Y:S07]  /*23e0*/  LDSM.16.M88.4 R24, [R112+0x5800] ;  /* 0x005800007018783b */ /* 0x000eee0000000200 */
[----:B--2---:R-:W-:Y:S08]  /*23f0*/  HMMA.16816.F32 R20, R36, R32, R20 ;  /* 0x000000202414723c */ /* 0x004ff00000001814 */
[----:B------:R-:W-:Y:S08]  /*2400*/  HMMA.16816.F32 R76, R84, R80, R76 ;  /* 0x00000050544c723c */ /* 0x000ff0000000184c */
[----:B------:R-:W-:Y:S01]  /*2410*/  HMMA.16816.F32 R32, R36, R34, R16 ;  /* 0x000000222420723c */ /* 0x000fe20000001810 */
[----:B------:R-:W2:Y:S07]  /*2420*/  LDSM.16.M88.4 R16, [R112+0x5c00] ;  /* 0x005c00007010783b */ /* 0x000eae0000000200 */
[C---:B------:R-:W-:Y:S08]  /*2430*/  HMMA.16816.F32 R44, R68.reuse, R60, R44 ;  /* 0x0000003c442c723c */ /* 0x040ff0000000182c */
[C---:B------:R-:W-:Y:S08]  /*2440*/  HMMA.16816.F32 R52, R68.reuse, R64, R52 ;  /* 0x000000404434723c */ /* 0x040ff00000001834 */
[C---:B------:R-:W-:Y:S08]  /*2450*/  HMMA.16816.F32 R48, R68.reuse, R66, R48 ;  /* 0x000000424430723c */ /* 0x040ff00000001830 */
[----:B------:R-:W-:Y:S01]  /*2460*/  HMMA.16816.F32 R40, R68, R62, R40 ;  /* 0x0000003e4428723c */ /* 0x000fe20000001828 */
[----:B------:R-:W4:Y:S07]  /*2470*/  LDSM.16.M88.4 R60, [R109+0x5400] ;  /* 0x005400006d3c783b */ /* 0x000f2e0000000200 */
[----:B-1----:R-:W-:Y:S07]  /*2480*/  HMMA.16816.F32 R20, R12, R8, R20 ;  /* 0x000000080c14723c */ /* 0x002fee0000001814 */
[----:B------:R-:W-:Y:S01]  /*2490*/  IADD3 R8, R3, 0x1, RZ ;  /* 0x0000000103087810 */ /* 0x000fe20007ffe0ff */
[----:B------:R-:W-:Y:S01]  /*24a0*/  HMMA.16816.F32 R76, R68, R56, R76 ;  /* 0x00000038444c723c */ /* 0x000fe2000000184c */
[----:B------:R-:W-:-:S02]  /*24b0*/  IADD3 R9, R7, 0x8, RZ ;  /* 0x0000000807097810 */ /* 0x000fc40007ffe0ff */
[----:B------:R-:W-:Y:S02]  /*24c0*/  IADD3 R7, R3, 0x9, RZ ;  /* 0x0000000903077810 */ /* 0x000fe40007ffe0ff */
[----:B------:R-:W-:Y:S02]  /*24d0*/  IMNMX R100, R9, R90, PT ;  /* 0x0000005a09647217 */ /* 0x000fe40003800200 */
[CC--:B------:R-:W-:Y:S01]  /*24e0*/  ISETP.GE.AND P6, PT, R8.reuse, R101.reuse, PT ;  /* 0x000000650800720c */ /* 0x0c0fe20003fc6270 */
[----:B------:R-:W-:Y:S01]  /*24f0*/  HMMA.16816.F32 R32, R12, R10, R32 ;  /* 0x0000000a0c20723c */ /* 0x000fe20000001820 */
[-C--:B------:R-:W-:Y:S02]  /*2500*/  ISETP.GE.AND P2, PT, R8, R100.reuse, PT ;  /* 0x000000640800720c */ /* 0x080fe40003f46270 */
[C---:B------:R-:W-:Y:S02]  /*2510*/  ISETP.GE.AND P5, PT, R7.reuse, R101, PT ;  /* 0x000000650700720c */ /* 0x040fe40003fa6270 */
[----:B------:R-:W-:-:S02]  /*2520*/  ISETP.GE.AND P4, PT, R7, R100, PT ;  /* 0x000000640700720c */ /* 0x000fc40003f86270 */
[----:B------:R-:W-:Y:S01]  /*2530*/  IADD3 R56, R3, 0x11, RZ ;  /* 0x0000001103387810 */ /* 0x000fe20007ffe0ff */
[----:B---3--:R-:W-:Y:S01]  /*2540*/  HMMA.16816.F32 R44, R36, R24, R44 ;  /* 0x00000018242c723c */ /* 0x008fe2000000182c */
[----:B------:R1:W3:Y:S07]  /*2550*/  I2F R24, R8 ;  /* 0x0000000800187306 */ /* 0x0002ee0000201400 */
[----:B------:R-:W-:Y:S08]  /*2560*/  HMMA.16816.F32 R72, R84, R82, R72 ;  /* 0x000000525448723c */ /* 0x000ff00000001848 */
[----:B------:R-:W-:Y:S01]  /*2570*/  HMMA.16816.F32 R52, R36, R28, R52 ;  /* 0x0000001c2434723c */ /* 0x000fe20000001834 */
[----:B-1----:R-:W1:Y:S01]  /*2580*/  LDSM.16.M88.4 R8, [R109+0x5800] ;  /* 0x005800006d08783b */ /* 0x002e620000000200 */
[----:B---3--:R-:W-:-:S02]  /*2590*/  FFMA.FTZ R21, R24, R0, R21 ;  /* 0x0000000018157223 */ /* 0x008fc40000010015 */
[----:B------:R-:W-:-:S03]  /*25a0*/  FFMA.FTZ R24, R24, R0, R23 ;  /* 0x0000000018187223 */ /* 0x000fc60000010017 */
[----:B------:R-:W-:Y:S01]  /*25b0*/  IADD3 R28, R3, 0x8, RZ ;  /* 0x00000008031c7810 */ /* 0x000fe20007ffe0ff */
[C---:B------:R-:W-:Y:S01]  /*25c0*/  HMMA.16816.F32 R48, R36.reuse, R30, R48 ;  /* 0x0000001e2430723c */ /* 0x040fe20000001830 */
[----:B------:R-:W-:Y:S02]  /*25d0*/  FSEL R23, R21, -INF , !P6 ;  /* 0xff80000015177808 */ /* 0x000fe40007000000 */
[----:B------:R-:W3:Y:S01]  /*25e0*/  I2F R25, R28 ;  /* 0x0000001c00197306 */ /* 0x000ee20000201400 */
[C---:B------:R-:W-:Y:S02]  /*25f0*/  ISETP.GE.AND P0, PT, R28.reuse, R100, PT ;  /* 0x000000641c00720c */ /* 0x040fe40003f06270 */
[----:B------:R-:W-:Y:S02]  /*2600*/  ISETP.GE.AND P3, PT, R28, R101, PT ;  /* 0x000000651c00720c */ /* 0x000fe40003f66270 */
[----:B------:R-:W-:Y:S01]  /*2610*/  HMMA.16816.F32 R40, R36, R26, R40 ;  /* 0x0000001a2428723c */ /* 0x000fe20000001828 */
[----:B------:R-:W-:-:S02]  /*2620*/  IADD3 R30, R3, 0x18, RZ ;  /* 0x00000018031e7810 */ /* 0x000fc40007ffe0ff */
[----:B------:R5:W4:Y:S04]  /*2630*/  I2F R26, R7 ;  /* 0x00000007001a7306 */ /* 0x000b280000201400 */
[----:B------:R-:W-:Y:S01]  /*2640*/  IADD3 R27, R3, 0x10, RZ ;  /* 0x00000010031b7810 */ /* 0x000fe20007ffe0ff */
[----:B--2---:R-:W-:Y:S03]  /*2650*/  HMMA.16816.F32 R76, R36, R16, R76 ;  /* 0x00000010244c723c */ /* 0x004fe6000000184c */
[----:B------:R2:W-:Y:S01]  /*2660*/  I2F R29, R27 ;  /* 0x0000001b001d7306 */ /* 0x0005e20000201400 */
[----:B------:R-:W-:Y:S01]  /*2670*/  ISETP.GE.AND P1, PT, R27, R101, PT ;  /* 0x000000651b00720c */ /* 0x000fe20003f26270 */
[----:B---3--:R-:W-:Y:S01]  /*2680*/  FFMA.FTZ R21, R25, R0, R34 ;  /* 0x0000000019157223 */ /* 0x008fe20000010022 */
[----:B------:R-:W-:Y:S01]  /*2690*/  ISETP.GE.AND P6, PT, R27, R100, PT ;  /* 0x000000641b00720c */ /* 0x000fe20003fc6270 */
[----:B------:R-:W-:Y:S01]  /*26a0*/  FFMA.FTZ R17, R25, R0, R32 ;  /* 0x0000000019117223 */ /* 0x000fe20000010020 */
[----:B------:R-:W-:Y:S01]  /*26b0*/  HMMA.16816.F32 R72, R68, R58, R72 ;  /* 0x0000003a4448723c */ /* 0x000fe20000001848 */
[----:B------:R-:W-:-:S02]  /*26c0*/  IADD3 R28, R3, 0x19, RZ ;  /* 0x00000019031c7810 */ /* 0x000fc40007ffe0ff */
[----:B-----5:R-:W-:Y:S01]  /*26d0*/  FSEL R7, R24, -INF , !P2 ;  /* 0xff80000018077808 */ /* 0x020fe20005000000 */
[CC--:B----4-:R-:W-:Y:S01]  /*26e0*/  FFMA.FTZ R33, R26.reuse, R0.reuse, R33 ;  /* 0x000000001a217223 */ /* 0x0d0fe20000010021 */
[----:B------:R-:W3:Y:S01]  /*26f0*/  I2F R16, R56 ;  /* 0x0000003800107306 */ /* 0x000ee20000201400 */
[----:B------:R-:W-:Y:S01]  /*2700*/  FFMA.FTZ R35, R26, R0, R35 ;  /* 0x000000001a237223 */ /* 0x000fe20000010023 */
[----:B------:R-:W-:Y:S01]  /*2710*/  FSEL R21, R21, -INF , !P0 ;  /* 0xff80000015157808 */ /* 0x000fe20004000000 */
[----:B------:R-:W-:Y:S01]  /*2720*/  HMMA.16816.F32 R52, R12, R60, R52 ;  /* 0x0000003c0c34723c */ /* 0x000fe20000001834 */
[----:B------:R-:W-:Y:S01]  /*2730*/  FSEL R57, R33, -INF , !P5 ;  /* 0xff80000021397808 */ /* 0x000fe20006800000 */
[----:B--2---:R-:W2:Y:S01]  /*2740*/  LDSM.16.M88.4 R24, [R109+0x5c00] ;  /* 0x005c00006d18783b */ /* 0x004ea20000000200 */
[C---:B------:R-:W-:Y:S02]  /*2750*/  ISETP.GE.AND P0, PT, R30.reuse, R101, PT ;  /* 0x000000651e00720c */ /* 0x040fe40003f06270 */
[----:B------:R4:W5:Y:S01]  /*2760*/  I2F R31, R30 ;  /* 0x0000001e001f7306 */ /* 0x0009620000201400 */
[----:B------:R-:W-:Y:S01]  /*2770*/  ISETP.GE.AND P5, PT, R30, R100, PT ;  /* 0x000000641e00720c */ /* 0x000fe20003fa6270 */
[----:B------:R-:W-:-:S04]  /*2780*/  DEPBAR.LE SB0, 0x0 ;  /* 0x000080000000791a */ /* 0x000fc80000000000 */
[----:B------:R-:W-:Y:S01]  /*2790*/  HMMA.16816.F32 R48, R12, R62, R48 ;  /* 0x0000003e0c30723c */ /* 0x000fe20000001830 */
[----:B------:R-:W-:Y:S02]  /*27a0*/  FSEL R17, R17, -INF , !P3 ;  /* 0xff80000011117808 */ /* 0x000fe40005800000 */
[C---:B------:R-:W-:Y:S02]  /*27b0*/  ISETP.GE.AND P3, PT, R56.reuse, R100, PT ;  /* 0x000000643800720c */ /* 0x040fe40003f66270 */
[----:B------:R-:W-:-:S03]  /*27c0*/  ISETP.GE.AND P2, PT, R56, R101, PT ;  /* 0x000000653800720c */ /* 0x000fc60003f46270 */
[----:B-1----:R-:W-:Y:S01]  /*27d0*/  HMMA.16816.F32 R44, R12, R8, R44 ;  /* 0x000000080c2c723c */ /* 0x002fe2000000182c */
[----:B----4-:R-:W-:-:S04]  /*27e0*/  IADD3 R30, R3, 0x20, RZ ;  /* 0x00000020031e7810 */ /* 0x010fc80007ffe0ff */
[CC--:B---3--:R-:W-:Y:S02]  /*27f0*/  FFMA.FTZ R53, R16.reuse, R0.reuse, R53 ;  /* 0x0000000010357223 */ /* 0x0c8fe40000010035 */
[-C--:B------:R-:W-:Y:S01]  /*2800*/  FFMA.FTZ R9, R16, R0.reuse, R55 ;  /* 0x0000000010097223 */ /* 0x080fe20000010037 */
[----:B------:R-:W-:Y:S01]  /*2810*/  HMMA.16816.F32 R40, R12, R10, R40 ;  /* 0x0000000a0c28723c */ /* 0x000fe20000001828 */
[----:B------:R-:W-:Y:S01]  /*2820*/  IADD3 R8, R3, 0x21, RZ ;  /* 0x0000002103087810 */ /* 0x000fe20007ffe0ff */
[-C--:B------:R-:W-:Y:S01]  /*2830*/  FFMA.FTZ R52, R29, R0.reuse, R52 ;  /* 0x000000001d347223 */ /* 0x080fe20000010034 */
[----:B------:R-:W-:Y:S02]  /*2840*/  IADD3 R16, R3, 0x28, RZ ;  /* 0x0000002803107810 */ /* 0x000fe40007ffe0ff */
[----:B------:R1:W3:Y:S01]  /*2850*/  I2F R10, R8 ;  /* 0x00000008000a7306 */ /* 0x0002e20000201400 */
[----:B------:R-:W-:Y:S02]  /*2860*/  FSEL R9, R9, -INF , !P3 ;  /* 0xff80000009097808 */ /* 0x000fe40005800000 */
[----:B------:R-:W-:Y:S01]  /*2870*/  HMMA.16816.F32 R72, R36, R18, R72 ;  /* 0x000000122448723c */ /* 0x000fe20000001848 */
[CC--:B-----5:R-:W-:Y:S01]  /*2880*/  FFMA.FTZ R48, R31.reuse, R0.reuse, R48 ;  /* 0x000000001f307223 */ /* 0x0e0fe20000010030 */
[----:B------:R-:W-:Y:S01]  /*2890*/  ISETP.GE.AND P3, PT, R8, R101, PT ;  /* 0x000000650800720c */ /* 0x000fe20003f66270 */
[-C--:B------:R-:W-:Y:S01]  /*28a0*/  FFMA.FTZ R11, R31, R0.reuse, R50 ;  /* 0x000000001f0b7223 */ /* 0x080fe20000010032 */
[----:B------:R-:W-:Y:S01]  /*28b0*/  FSEL R59, R52, -INF , !P1 ;  /* 0xff800000343b7808 */ /* 0x000fe20004800000 */
[----:B------:R-:W4:Y:S01]  /*28c0*/  I2F R18, R28 ;  /* 0x0000001c00127306 */ /* 0x000f220000201400 */
[----:B------:R-:W-:Y:S01]  /*28d0*/  FSEL R55, R48, -INF , !P0 ;  /* 0xff80000030377808 */ /* 0x000fe20004000000 */
[----:B------:R-:W-:Y:S01]  /*28e0*/  FFMA.FTZ R19, R29, R0, R54 ;  /* 0x000000001d137223 */ /* 0x000fe20000010036 */
[----:B--2---:R-:W-:Y:S01]  /*28f0*/  HMMA.16816.F32 R76, R12, R24, R76 ;  /* 0x000000180c4c723c */ /* 0x004fe2000000184c */
[----:B------:R-:W-:-:S02]  /*2900*/  ISETP.GE.AND P0, PT, R8, R100, PT ;  /* 0x000000640800720c */ /* 0x000fc40003f06270 */
[----:B------:R-:W-:Y:S02]  /*2910*/  FSEL R37, R35, -INF , !P4 ;  /* 0xff80000023257808 */ /* 0x000fe40006000000 */
[----:B------:R-:W2:Y:S01]  /*2920*/  I2F R29, R30 ;  /* 0x0000001e001d7306 */ /* 0x000ea20000201400 */
[----:B-1----:R-:W-:Y:S01]  /*2930*/  IADD3 R8, R3, 0x29, RZ ;  /* 0x0000002903087810 */ /* 0x002fe20007ffe0ff */
[----:B---3--:R-:W-:Y:S01]  /*2940*/  FFMA.FTZ R32, R10, R0, R47 ;  /* 0x000000000a207223 */ /* 0x008fe2000001002f */
[CC--:B------:R-:W-:Y:S02]  /*2950*/  ISETP.GE.AND P4, PT, R28.reuse, R101.reuse, PT ;  /* 0x000000651c00720c */ /* 0x0c0fe40003f86270 */
[----:B------:R-:W-:Y:S02]  /*2960*/  ISETP.GE.AND P1, PT, R28, R100, PT ;  /* 0x000000641c00720c */ /* 0x000fe40003f26270 */
[----:B------:R-:W-:Y:S01]  /*2970*/  FSEL R19, R19, -INF , !P6 ;  /* 0xff80000013137808 */ /* 0x000fe20007000000 */
[----:B------:R-:W1:Y:S01]  /*2980*/  I2F R31, R16 ;  /* 0x00000010001f7306 */ /* 0x000e620000201400 */
[CC--:B----4-:R-:W-:Y:S01]  /*2990*/  FFMA.FTZ R49, R18.reuse, R0.reuse, R49 ;  /* 0x0000000012317223 */ /* 0x0d0fe20000010031 */
[----:B------:R-:W-:Y:S01]  /*29a0*/  FSEL R53, R53, -INF , !P2 ;  /* 0xff80000035357808 */ /* 0x000fe20005000000 */
[----:B------:R-:W-:Y:S01]  /*29b0*/  FFMA.FTZ R39, R18, R0, R51 ;  /* 0x0000000012277223 */ /* 0x000fe20000010033 */
[----:B------:R-:W-:Y:S01]  /*29c0*/  IADD3 R18, R3, 0x30, RZ ;  /* 0x0000003003127810 */ /* 0x000fe20007ffe0ff */
[----:B------:R-:W-:Y:S01]  /*29d0*/  HMMA.16816.F32 R72, R12, R26, R72 ;  /* 0x0000001a0c48723c */ /* 0x000fe20000001848 */
[----:B------:R-:W-:-:S02]  /*29e0*/  ISETP.GE.AND P6, PT, R30, R101, PT ;  /* 0x000000651e00720c */ /* 0x000fc40003fc6270 */
[----:B------:R-:W-:Y:S01]  /*29f0*/  ISETP.GE.AND P2, PT, R30, R100, PT ;  /* 0x000000641e00720c */ /* 0x000fe20003f46270 */
[-C--:B--2---:R-:W-:Y:S01]  /*2a00*/  FFMA.FTZ R28, R29, R0.reuse, R44 ;  /* 0x000000001d1c7223 */ /* 0x084fe2000001002c */
[----:B------:R-:W-:Y:S01]  /*2a10*/  IADD3 R24, R3, 0x31, RZ ;  /* 0x0000003103187810 */ /* 0x000fe20007ffe0ff */
[-C--:B------:R-:W-:Y:S01]  /*2a20*/  FFMA.FTZ R33, R29, R0.reuse, R46 ;  /* 0x000000001d217223 */ /* 0x080fe2000001002e */
[----:B------:R-:W-:Y:S01]  /*2a30*/  FSEL R39, R39, -INF , !P1 ;  /* 0xff80000027277808 */ /* 0x000fe20004800000 */
[-C--:B------:R-:W-:Y:S01]  /*2a40*/  FFMA.FTZ R30, R10, R0.reuse, R45 ;  /* 0x000000000a1e7223 */ /* 0x080fe2000001002d */
[----:B------:R-:W-:Y:S01]  /*2a50*/  FSEL R28, R28, -INF , !P6 ;  /* 0xff8000001c1c7808 */ /* 0x000fe20007000000 */
[----:B------:R-:W2:Y:S01]  /*2a60*/  I2F R10, R8 ;  /* 0x00000008000a7306 */ /* 0x000ea20000201400 */
[CC--:B-1----:R-:W-:Y:S01]  /*2a70*/  FFMA.FTZ R29, R31.reuse, R0.reuse, R40 ;  /* 0x000000001f1d7223 */ /* 0x0c2fe20000010028 */
[C---:B------:R-:W-:Y:S01]  /*2a80*/  ISETP.GE.AND P1, PT, R8.reuse, R101, PT ;  /* 0x000000650800720c */ /* 0x040fe20003f26270 */
[----:B------:R-:W-:Y:S01]  /*2a90*/  FFMA.FTZ R35, R31, R0, R42 ;  /* 0x000000001f237223 */ /* 0x000fe2000001002a */
[----:B------:R-:W-:-:S02]  /*2aa0*/  ISETP.GE.AND P6, PT, R8, R100, PT ;  /* 0x000000640800720c */ /* 0x000fc40003fc6270 */
[----:B------:R-:W-:Y:S02]  /*2ab0*/  FSEL R33, R33, -INF , !P2 ;  /* 0xff80000021217808 */ /* 0x000fe40005000000 */
[----:B------:R-:W1:Y:S01]  /*2ac0*/  I2F R31, R18 ;  /* 0x00000012001f7306 */ /* 0x000e620000201400 */
[----:B------:R-:W-:Y:S02]  /*2ad0*/  FSEL R11, R11, -INF , !P5 ;  /* 0xff8000000b0b7808 */ /* 0x000fe40006800000 */
[----:B------:R-:W-:Y:S02]  /*2ae0*/  FSEL R49, R49, -INF , !P4 ;  /* 0xff80000031317808 */ /* 0x000fe40006000000 */
[-C--:B------:R-:W-:Y:S02]  /*2af0*/  ISETP.GE.AND P2, PT, R18, R101.reuse, PT ;  /* 0x000000651200720c */ /* 0x080fe40003f46270 */
[----:B------:R-:W-:Y:S01]  /*2b00*/  ISETP.GE.AND P5, PT, R16, R101, PT ;  /* 0x000000651000720c */ /* 0x000fe20003fa6270 */
[----:B------:R-:W3:Y:S01]  /*2b10*/  I2F R8, R24 ;  /* 0x0000001800087306 */ /* 0x000ee20000201400 */
[----:B--2---:R-:W-:Y:S01]  /*2b20*/  FFMA.FTZ R43, R10, R0, R43 ;  /* 0x000000000a2b7223 */ /* 0x004fe2000001002b */
[----:B------:R-:W-:Y:S01]  /*2b30*/  ISETP.GE.AND P4, PT, R16, R100, PT ;  /* 0x000000641000720c */ /* 0x000fe20003f86270 */
[----:B------:R-:W-:Y:S01]  /*2b40*/  FFMA.FTZ R41, R10, R0, R41 ;  /* 0x000000000a297223 */ /* 0x000fe20000010029 */
[----:B------:R-:W-:-:S02]  /*2b50*/  IADD3 R16, R3, 0x38, RZ ;  /* 0x0000003803107810 */ /* 0x000fc40007ffe0ff */
[----:B------:R-:W-:Y:S01]  /*2b60*/  IADD3 R10, R3, 0x39, RZ ;  /* 0x00000039030a7810 */ /* 0x000fe20007ffe0ff */
[-C--:B-1----:R-:W-:Y:S01]  /*2b70*/  FFMA.FTZ R27, R31, R0.reuse, R76 ;  /* 0x000000001f1b7223 */ /* 0x082fe2000001004c */
[----:B------:R-:W-:Y:S01]  /*2b80*/  FSEL R87, R43, -INF , !P6 ;  /* 0xff8000002b577808 */ /* 0x000fe20007000000 */
[----:B------:R-:W1:Y:S01]  /*2b90*/  I2F R25, R3 ;  /* 0x0000000300197306 */ /* 0x000e620000201400 */
[----:B------:R-:W-:Y:S01]  /*2ba0*/  ISETP.GE.AND P6, PT, R3, R101, PT ;  /* 0x000000650300720c */ /* 0x000fe20003fc6270 */
[----:B------:R-:W-:Y:S01]  /*2bb0*/  FFMA.FTZ R34, R31, R0, R78 ;  /* 0x000000001f227223 */ /* 0x000fe2000001004e */
[----:B------:R-:W-:Y:S02]  /*2bc0*/  FSEL R27, R27, -INF , !P2 ;  /* 0xff8000001b1b7808 */ /* 0x000fe40005000000 */
[----:B------:R-:W-:Y:S01]  /*2bd0*/  ISETP.GE.AND P2, PT, R3, R100, PT ;  /* 0x000000640300720c */ /* 0x000fe20003f46270 */
[----:B---3--:R-:W-:Y:S01]  /*2be0*/  FFMA.FTZ R79, R8, R0, R79 ;  /* 0x00000000084f7223 */ /* 0x008fe2000001004f */
[----:B------:R-:W-:Y:S01]  /*2bf0*/  FSEL R29, R29, -INF , !P5 ;  /* 0xff8000001d1d7808 */ /* 0x000fe20006800000 */
[----:B------:R-:W2:Y:S01]  /*2c00*/  I2F R13, R16 ;  /* 0x00000010000d7306 */ /* 0x000ea20000201400 */
[----:B------:R-:W-:Y:S01]  /*2c10*/  ISETP.GE.AND P5, PT, R24, R100, PT ;  /* 0x000000641800720c */ /* 0x000fe20003fa6270 */
[----:B------:R-:W-:Y:S01]  /*2c20*/  FFMA.FTZ R31, R8, R0, R77 ;  /* 0x00000000081f7223 */ /* 0x000fe2000001004d */
[----:B------:R-:W-:-:S02]  /*2c30*/  FSEL R30, R30, -INF , !P3 ;  /* 0xff8000001e1e7808 */ /* 0x000fc40005800000 */
[----:B------:R-:W-:Y:S02]  /*2c40*/  FSEL R102, R79, -INF , !P5 ;  /* 0xff8000004f667808 */ /* 0x000fe40006800000 */
[----:B------:R-:W-:Y:S01]  /*2c50*/  ISETP.GE.AND P5, PT, R94, 0x2, PT ;  /* 0x000000025e00780c */ /* 0x000fe20003fa6270 */
[----:B------:R-:W3:Y:S01]  /*2c60*/  I2F R3, R10 ;  /* 0x0000000a00037306 */ /* 0x000ee20000201400 */
[----:B------:R-:W-:Y:S01]  /*2c70*/  FSEL R32, R32, -INF , !P0 ;  /* 0xff80000020207808 */ /* 0x000fe20004000000 */
[C---:B-1----:R-:W-:Y:S01]  /*2c80*/  FFMA.FTZ R20, R25.reuse, R0, R20 ;  /* 0x0000000019147223 */ /* 0x042fe20000010014 */
[----:B------:R-:W-:Y:S01]  /*2c90*/  ISETP.GE.AND P3, PT, R18, R100, PT ;  /* 0x000000641200720c */ /* 0x000fe20003f66270 */
[-C--:B------:R-:W-:Y:S01]  /*2ca0*/  FFMA.FTZ R8, R25, R0.reuse, R22 ;  /* 0x0000000019087223 */ /* 0x080fe20000010016 */
[----:B------:R-:W-:Y:S02]  /*2cb0*/  ISETP.GE.AND P0, PT, R24, R101, PT ;  /* 0x000000651800720c */ /* 0x000fe40003f06270 */
[----:B------:R-:W-:Y:S01]  /*2cc0*/  FSEL R35, R35, -INF , !P4 ;  /* 0xff80000023237808 */ /* 0x000fe20006000000 */
[-C--:B--2---:R-:W-:Y:S01]  /*2cd0*/  FFMA.FTZ R72, R13, R0.reuse, R72 ;  /* 0x000000000d487223 */ /* 0x084fe20000010048 */
[----:B------:R-:W-:Y:S01]  /*2ce0*/  FSEL R26, R41, -INF , !P1 ;  /* 0xff800000291a7808 */ /* 0x000fe20004800000 */
[----:B------:R-:W-:Y:S01]  /*2cf0*/  FFMA.FTZ R74, R13, R0, R74 ;  /* 0x000000000d4a7223 */ /* 0x000fe2000001004a */
[----:B------:R-:W-:-:S02]  /*2d00*/  FSEL R34, R34, -INF , !P3 ;  /* 0xff80000022227808 */ /* 0x000fc40005800000 */
[----:B------:R-:W-:Y:S02]  /*2d10*/  FSEL R31, R31, -INF , !P0 ;  /* 0xff8000001f1f7808 */ /* 0x000fe40004000000 */
[CC--:B------:R-:W-:Y:S01]  /*2d20*/  ISETP.GE.AND P4, PT, R16.reuse, R101.reuse, PT ;  /* 0x000000651000720c */ /* 0x0c0fe20003f86270 */
[CC--:B---3--:R-:W-:Y:S01]  /*2d30*/  FFMA.FTZ R73, R3.reuse, R0.reuse, R73 ;  /* 0x0000000003497223 */ /* 0x0c8fe20000010049 */
[----:B------:R-:W-:Y:S01]  /*2d40*/  BAR.SYNC.DEFER_BLOCKING 0x0 ;  /* 0x0000000000007b1d */ /* 0x000fe20000010000 */
[----:B------:R-:W-:Y:S01]  /*2d50*/  FFMA.FTZ R75, R3, R0, R75 ;  /* 0x00000000034b7223 */ /* 0x000fe2000001004b */
[-C--:B------:R-:W-:Y:S02]  /*2d60*/  ISETP.GE.AND P1, PT, R16, R100.reuse, PT ;  /* 0x000000641000720c */ /* 0x080fe40003f26270 */
        /* <DEDUP_REMOVED lines=66> */
.L_x_805:
[----:B------:R-:W-:Y:S05]  /*3190*/  BSYNC B0 ;  /* 0x0000000000007941 */ /* 0x000fea0003800000 */
.L_x_804:
[----:B------:R-:W0:Y:S02]  /*31a0*/  LDGDEPBAR ;  /* 0x00000000000079af */ /* 0x000e240000000000 */
.L_x_803:
[----:B------:R-:W-:Y:S01]  /*31b0*/  FMNMX.FTZ R10, R70, R23, !PT ;  /* 0x00000017460a7209 */ /* 0x000fe20007810000 */
[----:B------:R-:W-:Y:S01]  /*31c0*/  IMAD.WIDE.U32 R60, R93, -0x326172a9, RZ ;  /* 0xcd9e8d575d3c7825 */ /* 0x000fe200078e00ff */
[----:B-1----:R-:W-:Y:S01]  /*31d0*/  FMNMX.FTZ R12, R8, R7, !PT ;  /* 0x00000007080c7209 */ /* 0x002fe20007810000 */
[----:B------:R-:W-:Y:S01]  /*31e0*/  UIADD3 UR12, UR25, -0x4498517b, URZ ;  /* 0xbb67ae85190c7890 */ /* 0x000fe2000fffe03f */
        /* <DEDUP_REMOVED lines=21> */
[----:B------:R-:W-:Y:S01]  /*3340*/  IMAD.SHL.U32 R110, R5, 0x2, RZ ;  /* 0x00000002056e7824 */ /* 0x000fe200078e00ff */
[----:B------:R-:W-:Y:S01]  /*3350*/  FMNMX.FTZ R12, R39, R12, !PT ;  /* 0x0000000c270c7209 */ /* 0x000fe20007810000 */
[----:B------:R-:W-:Y:S01]  /*3360*/  IMAD R85, R6, 0x10000, R6 ;  /* 0x0001000006557824 */ /* 0x000fe200078e0206 */
[----:B------:R-:W-:Y:S01]  /*3370*/  FMNMX.FTZ R3, R28, R3, !PT ;  /* 0x000000031c037209 */ /* 0x000fe20007810000 */
[----:B------:R-:W-:Y:S01]  /*3380*/  IMAD R108, R4, 0x2, R110 ;  /* 0x00000002046c7824 */ /* 0x000fe200078e026e */
[----:B------:R-:W-:Y:S01]  /*3390*/  LOP3.LUT R95, R2, UR24, RZ, 0x3c, !PT ;  /* 0x00000018025f7c12 */ /* 0x000fe2000f8e3cff */
[----:B------:R-:W-:Y:S01]  /*33a0*/  LDSM.16.MT88.4 R40, [R110+0x6000] ;  /* 0x006000006e28783b */ /* 0x000fe20000004200 */
[----:B------:R-:W-:-:S02]  /*33b0*/  FMNMX.FTZ R10, R30, R3, !PT ;  /* 0x000000031e0a7209 */ /* 0x000fc40007810000 */
[----:B------:R-:W-:Y:S01]  /*33c0*/  LOP3.LUT R74, R61, R95, RZ, 0x3c, !PT ;  /* 0x0000005f3d4a7212 */ /* 0x000fe200078e3cff */
[----:B------:R-:W-:Y:S01]  /*33d0*/  IMAD.SHL.U32 R61, R88, 0x2, RZ ;  /* 0x00000002583d7824 */ /* 0x000fe200078e00ff */
[----:B------:R-:W-:Y:S01]  /*33e0*/  FMNMX.FTZ R3, R29, R10, !PT ;  /* 0x0000000a1d037209 */ /* 0x000fe20007810000 */
[----:B------:R-:W-:Y:S02]  /*33f0*/  LDSM.16.MT88.4 R64, [R108+0x7000] ;  /* 0x007000006c40783b */ /* 0x000fe40000004200 */
[----:B------:R-:W-:Y:S01]  /*3400*/  IMAD.WIDE.U32 R74, R74, -0x2daee0ad, RZ ;  /* 0xd2511f534a4a7825 */ /* 0x000fe200078e00ff */
        /* <DEDUP_REMOVED lines=10> */
[----:B------:R-:W-:Y:S01]  /*34b0*/  LOP3.LUT R2, R63, UR25, R61, 0x96, !PT ;  /* 0x000000193f027c12 */ /* 0x000fe2000f8e963d */
[----:B------:R-:W1:Y:S01]  /*34c0*/  SHFL.BFLY PT, R10, R15, 0x2, 0x1f ;  /* 0x0c401f000f0a7f89 */ /* 0x000e6200000e0000 */
[----:B------:R-:W-:Y:S02]  /*34d0*/  FMNMX.FTZ R12, R102, R13, !PT ;  /* 0x0000000d660c7209 */ /* 0x000fe40007810000 */
[----:B------:R-:W-:Y:S02]  /*34e0*/  LOP3.LUT R72, R75, UR12, R62, 0x96, !PT ;  /* 0x0000000c4b487c12 */ /* 0x000fe4000f8e963e */
[----:B------:R-:W-:Y:S02]  /*34f0*/  FMNMX.FTZ R12, R91, R12, !PT ;  /* 0x0000000c5b0c7209 */ /* 0x000fe40007810000 */
[----:B------:R-:W-:Y:S01]  /*3500*/  IADD3 R62, R61, 0x1, RZ ;  /* 0x000000013d3e7810 */ /* 0x000fe20007ffe0ff */
[----:B------:R-:W-:Y:S01]  /*3510*/  IMAD.WIDE.U32 R72, R72, -0x326172a9, RZ ;  /* 0xcd9e8d5748487825 */ /* 0x000fe200078e00ff */
[----:B------:R-:W-:-:S02]  /*3520*/  FMNMX.FTZ R12, R89, R12, !PT ;  /* 0x0000000c590c7209 */ /* 0x000fc40007810000 */
[----:B------:R-:W-:-:S03]  /*3530*/  LOP3.LUT R62, R63, UR25, R62, 0x96, !PT ;  /* 0x000000193f3e7c12 */ /* 0x000fc6000f8e963e */
[----:B------:R-:W2:Y:S02]  /*3540*/  SHFL.BFLY PT, R13, R12, 0x2, 0x1f ;  /* 0x0c401f000c0d7f89 */ /* 0x000ea400000e0000 */
[----:B------:R-:W-:Y:S01]  /*3550*/  IMAD.WIDE.U32 R62, R62, -0x326172a9, RZ ;  /* 0xcd9e8d573e3e7825 */ /* 0x000fe200078e00ff */
[----:B-1----:R-:W-:-:S03]  /*3560*/  FMNMX.FTZ R10, R15, R10, !PT ;  /* 0x0000000a0f0a7209 */ /* 0x002fc60007810000 */
[----:B------:R-:W-:Y:S02]  /*3570*/  IMAD.WIDE.U32 R14, R2, -0x326172a9, RZ ;  /* 0xcd9e8d57020e7825 */ /* 0x000fe400078e00ff */
[----:B------:R-:W1:Y:S03]  /*3580*/  SHFL.BFLY PT, R3, R10, 0x1, 0x1f ;  /* 0x0c201f000a037f89 */ /* 0x000e6600000e0000 */
[----:B------:R-:W-:Y:S02]  /*3590*/  LOP3.LUT R22, R73, UR11, R14, 0x96, !PT ;  /* 0x0000000b49167c12 */ /* 0x000fe4000f8e960e */
[----:B--2---:R-:W-:Y:S02]  /*35a0*/  FMNMX.FTZ R2, R12, R13, !PT ;  /* 0x0000000d0c027209 */ /* 0x004fe40007810000 */
[----:B-1----:R-:W-:Y:S02]  /*35b0*/  FMNMX.FTZ R3, R10, R3, !PT ;  /* 0x000000030a037209 */ /* 0x002fe40007810000 */
[----:B------:R-:W-:-:S02]  /*35c0*/  LOP3.LUT R10, R15, UR13, R60, 0x96, !PT ;  /* 0x0000000d0f0a7c12 */ /* 0x000fc4000f8e963c */
[C---:B------:R-:W-:Y:S01]  /*35d0*/  FSETP.NEU.FTZ.AND P0, PT, R3.reuse, -INF , PT ;  /* 0xff8000000300780b */ /* 0x040fe20003f1d000 */
[----:B------:R-:W-:Y:S01]  /*35e0*/  FMUL.FTZ R84, R3, c[0x0][0x23c] ;  /* 0x00008f0003547a20 */ /* 0x000fe20000410000 */
[----:B------:R-:W1:Y:S01]  /*35f0*/  SHFL.BFLY PT, R15, R2, 0x1, 0x1f ;  /* 0x0c201f00020f7f89 */ /* 0x000e6200000e0000 */
[----:B------:R-:W-:-:S03]  /*3600*/  IMAD.WIDE.U32 R24, R10, -0x2daee0ad, RZ ;  /* 0xd2511f530a187825 */ /* 0x000fc600078e00ff */
[----:B------:R-:W-:Y:S02]  /*3610*/  FSEL R84, R84, RZ, P0 ;  /* 0x000000ff54547208 */ /* 0x000fe40000000000 */
[----:B------:R-:W-:-:S03]  /*3620*/  LOP3.LUT R10, R25, UR10, R74, 0x96, !PT ;  /* 0x0000000a190a7c12 */ /* 0x000fc6000f8e964a */
[----:B------:R-:W-:Y:S02]  /*3630*/  FFMA.FTZ R69, R23, c[0x0][0x23c], -R84 ;  /* 0x00008f0017457a23 */ /* 0x000fe40000010854 */
[----:B------:R-:W-:-:S04]  /*3640*/  IMAD.WIDE.U32 R22, R22, -0x2daee0ad, RZ ;  /* 0xd2511f5316167825 */ /* 0x000fc800078e00ff */
[----:B------:R-:W-:Y:S01]  /*3650*/  IMAD.WIDE.U32 R12, R10, -0x326172a9, RZ ;  /* 0xcd9e8d570a0c7825 */ /* 0x000fe200078e00ff */
[----:B------:R-:W-:Y:S01]  /*3660*/  LOP3.LUT R24, R23, UR8, R24, 0x96, !PT ;  /* 0x0000000817187c12 */ /* 0x000fe2000f8e9618 */
[----:B------:R-:W-:Y:S02]  /*3670*/  MUFU.EX2 R69, R69 ;  /* 0x0000004500457308 */ /* 0x000fe40000000800 */
[----:B------:R-:W-:Y:S01]  /*3680*/  FFMA.FTZ R79, R17, c[0x0][0x23c], -R84 ;  /* 0x00008f00114f7a23 */ /* 0x000fe20000010854 */
[----:B------:R-:W-:Y:S01]  /*3690*/  LOP3.LUT R10, R13, UR9, R72, 0x96, !PT ;  /* 0x000000090d0a7c12 */ /* 0x000fe2000f8e9648 */
[----:B------:R-:W-:Y:S01]  /*36a0*/  IMAD.WIDE.U32 R24, R24, -0x326172a9, RZ ;  /* 0xcd9e8d5718187825 */ /* 0x000fe200078e00ff */
[----:B-1----:R-:W-:-:S03]  /*36b0*/  FMNMX.FTZ R2, R2, R15, !PT ;  /* 0x0000000f02027209 */ /* 0x002fc60007810000 */
[----:B------:R-:W-:Y:S01]  /*36c0*/  IMAD.WIDE.U32 R16, R10, -0x2daee0ad, RZ ;  /* 0xd2511f530a107825 */ /* 0x000fe200078e00ff */
[----:B------:R-:W-:Y:S01]  /*36d0*/  LOP3.LUT R12, R25, UR7, R12, 0x96, !PT ;  /* 0x00000007190c7c12 */ /* 0x000fe2000f8e960c */
[----:B------:R-:W-:Y:S01]  /*36e0*/  MUFU.EX2 R79, R79 ;  /* 0x0000004f004f7308 */ /* 0x000fe20000000800 */
[C---:B------:R-:W-:Y:S01]  /*36f0*/  FSETP.NEU.FTZ.AND P0, PT, R2.reuse, -INF , PT ;  /* 0xff8000000200780b */ /* 0x040fe20003f1d000 */
[----:B------:R-:W-:Y:S01]  /*3700*/  FMUL.FTZ R104, R2, c[0x0][0x23c] ;  /* 0x00008f0002687a20 */ /* 0x000fe20000410000 */
[----:B------:R-:W-:Y:S01]  /*3710*/  LOP3.LUT R10, R17, UR6, R22, 0x96, !PT ;  /* 0x00000006110a7c12 */ /* 0x000fe2000f8e9616 */
[----:B------:R-:W-:-:S03]  /*3720*/  IMAD.WIDE.U32 R12, R12, -0x2daee0ad, RZ ;  /* 0xd2511f530c0c7825 */ /* 0x000fc600078e00ff */
[----:B------:R-:W-:Y:S01]  /*3730*/  FSEL R104, R104, RZ, P0 ;  /* 0x000000ff68687208 */ /* 0x000fe20000000000 */
[----:B------:R-:W-:Y:S01]  /*3740*/  IMAD.WIDE.U32 R14, R10, -0x326172a9, RZ ;  /* 0xcd9e8d570a0e7825 */ /* 0x000fe200078e00ff */
[----:B------:R-:W-:-:S03]  /*3750*/  LOP3.LUT R13, R13, UR4, R16, 0x96, !PT ;  /* 0x000000040d0d7c12 */ /* 0x000fc6000f8e9610 */
[----:B------:R-:W-:Y:S01]  /*3760*/  FFMA.FTZ R78, R57, c[0x0][0x23c], -R84 ;  /* 0x00008f00394e7a23 */ /* 0x000fe20000010854 */
[----:B------:R-:W-:Y:S01]  /*3770*/  LOP3.LUT R24, R15, UR5, R24, 0x96, !PT ;  /* 0x000000050f187c12 */ /* 0x000fe2000f8e9618 */
[----:B------:R-:W-:-:S04]  /*3780*/  IMAD.WIDE.U32 R16, R13, -0x326172a9, RZ ;  /* 0xcd9e8d570d107825 */ /* 0x000fc800078e00ff */
[----:B------:R-:W1:Y:S01]  /*3790*/  MUFU.EX2 R78, R78 ;  /* 0x0000004e004e7308 */ /* 0x000e620000000800 */
[C---:B------:R-:W-:Y:S01]  /*37a0*/  LOP3.LUT R15, R16.reuse, 0xffff, RZ, 0xc0, !PT ;  /* 0x0000ffff100f7812 */ /* 0x040fe200078ec0ff */
[----:B------:R-:W-:Y:S01]  /*37b0*/  FFMA.FTZ R86, R21, c[0x0][0x23c], -R104 ;  /* 0x00008f0015567a23 */ /* 0x000fe20000010868 */
[----:B------:R-:W-:Y:S01]  /*37c0*/  LOP3.LUT R18, R16, 0xff, RZ, 0xc0, !PT ;  /* 0x000000ff10127812 */ /* 0x000fe200078ec0ff */
[----:B------:R-:W-:Y:S01]  /*37d0*/  IMAD.WIDE.U32 R24, R24, -0x2daee0ad, RZ ;  /* 0xd2511f5318187825 */ /* 0x000fe200078e00ff */
[----:B------:R-:W-:Y:S02]  /*37e0*/  SHF.R.U32.HI R21, RZ, 0x8, R15 ;  /* 0x00000008ff157819 */ /* 0x000fe4000001160f */
[----:B------:R-:W-:Y:S01]  /*37f0*/  LOP3.LUT R14, R17, UR15, R14, 0x96, !PT ;  /* 0x0000000f110e7c12 */ /* 0x000fe2000f8e960e */
[--C-:B------:R-:W-:Y:S01]  /*3800*/  FFMA.FTZ R22, R55, c[0x0][0x23c], -R84.reuse ;  /* 0x00008f0037167a23 */ /* 0x100fe20000010854 */
[----:B------:R-:W-:Y:S01]  /*3810*/  PRMT R18, R18, 0x5410, R21 ;  /* 0x0000541012127816 */ /* 0x000fe20000000015 */
[--C-:B------:R-:W-:Y:S01]  /*3820*/  FFMA.FTZ R21, R49, c[0x0][0x23c], -R84.reuse ;  /* 0x00008f0031157a23 */ /* 0x100fe20000010854 */
[----:B------:R-:W-:Y:S01]  /*3830*/  LOP3.LUT R20, R14, 0xffff, RZ, 0xc0, !PT ;  /* 0x0000ffff0e147812 */ /* 0x000fe200078ec0ff */
[----:B------:R-:W2:Y:S01]  /*3840*/  LDSM.16.MT88.4 R48, [R108+0x6000] ;  /* 0x006000006c30783b */ /* 0x000ea20000004200 */
[----:B------:R-:W-:Y:S01]  /*3850*/  FFMA.FTZ R70, R70, c[0x0][0x23c], -R84 ;  /* 0x00008f0046467a23 */ /* 0x000fe20000010854 */
[----:B------:R-:W-:Y:S01]  /*3860*/  LOP3.LUT R10, R25, UR14, R12, 0x96, !PT ;  /* 0x0000000e190a7c12 */ /* 0x000fe2000f8e960c */
[--C-:B------:R-:W-:Y:S01]  /*3870*/  FFMA.FTZ R68, R8, c[0x0][0x23c], -R104.reuse ;  /* 0x00008f0008447a23 */ /* 0x100fe20000010868 */
[C---:B------:R-:W-:Y:S01]  /*3880*/  LOP3.LUT R5, R24.reuse, 0xffff, RZ, 0xc0, !PT ;  /* 0x0000ffff18057812 */ /* 0x040fe200078ec0ff */
[----:B------:R-:W-:Y:S01]  /*3890*/  FFMA.FTZ R71, R7, c[0x0][0x23c], -R104 ;  /* 0x00008f0007477a23 */ /* 0x000fe20000010868 */
[----:B------:R-:W-:Y:S01]  /*38a0*/  LOP3.LUT R12, R24, 0xff, RZ, 0xc0, !PT ;  /* 0x000000ff180c7812 */ /* 0x000fe200078ec0ff */
[----:B------:R-:W-:Y:S01]  /*38b0*/  FFMA.FTZ R106, R59, c[0x0][0x23c], -R84 ;  /* 0x00008f003b6a7a23 */ /* 0x000fe20000010854 */
[----:B------:R-:W-:Y:S01]  /*38c0*/  SHF.R.U32.HI R13, RZ, 0x10, R24 ;  /* 0x00000010ff0d7819 */ /* 0x000fe20000011618 */
[----:B------:R-:W-:Y:S01]  /*38d0*/  FFMA.FTZ R23, R53, c[0x0][0x23c], -R84 ;  /* 0x00008f0035177a23 */ /* 0x000fe20000010854 */
[----:B------:R-:W-:Y:S01]  /*38e0*/  SHF.R.U32.HI R8, RZ, 0x18, R24 ;  /* 0x00000018ff087819 */ /* 0x000fe20000011618 */
[----:B------:R-:W-:Y:S01]  /*38f0*/  MUFU.EX2 R22, R22 ;  /* 0x0000001600167308 */ /* 0x000fe20000000800 */
[----:B------:R-:W-:Y:S01]  /*3900*/  LOP3.LUT R15, R14, 0xff, RZ, 0xc0, !PT ;  /* 0x000000ff0e0f7812 */ /* 0x000fe200078ec0ff */
[----:B------:R-:W-:Y:S01]  /*3910*/  FFMA.FTZ R103, R19, c[0x0][0x23c], -R104 ;  /* 0x00008f0013677a23 */ /* 0x000fe20000010868 */
[----:B------:R-:W-:Y:S01]  /*3920*/  SHF.R.U32.HI R20, RZ, 0x8, R20 ;  /* 0x00000008ff147819 */ /* 0x000fe20000011614 */
[--C-:B------:R-:W-:Y:S01]  /*3930*/  FFMA.FTZ R24, R9, c[0x0][0x23c], -R104.reuse ;  /* 0x00008f0009187a23 */ /* 0x100fe20000010868 */
[--C-:B------:R-:W-:Y:S01]  /*3940*/  HSET2.LE.AND R18, R18, R85.reuse, PT ;  /* 0x0000005512127233 */ /* 0x100fe20003803000 */
[----:B------:R-:W-:Y:S01]  /*3950*/  FFMA.FTZ R105, R37, c[0x0][0x23c], -R104 ;  /* 0x00008f0025697a23 */ /* 0x000fe20000010868 */
[----:B------:R-:W-:Y:S01]  /*3960*/  PRMT R4, R15, 0x5410, R20 ;  /* 0x000054100f047816 */ /* 0x000fe20000000014 */
[----:B------:R-:W3:Y:S01]  /*3970*/  MUFU.EX2 R21, R21 ;  /* 0x0000001500157308 */ /* 0x000ee20000000800 */
[----:B-1----:R-:W-:Y:S01]  /*3980*/  F2FP.PACK_AB R15, R78, R79 ;  /* 0x0000004f4e0f723e */ /* 0x002fe200000000ff */
[----:B------:R-:W1:Y:S01]  /*3990*/  LDSM.16.MT88.4 R56, [R110+0x7000] ;  /* 0x007000006e38783b */ /* 0x000e620000004200 */
[----:B------:R-:W-:Y:S01]  /*39a0*/  SHF.R.U32.HI R5, RZ, 0x8, R5 ;  /* 0x00000008ff057819 */ /* 0x000fe20000011605 */
[----:B------:R-:W-:Y:S01]  /*39b0*/  FFMA.FTZ R25, R11, c[0x0][0x23c], -R104 ;  /* 0x00008f000b197a23 */ /* 0x000fe20000010868 */
[----:B------:R-:W-:Y:S01]  /*39c0*/  SHF.R.U32.HI R6, RZ, 0x10, R14 ;  /* 0x00000010ff067819 */ /* 0x000fe2000001160e */
[----:B------:R-:W-:Y:S01]  /*39d0*/  FFMA.FTZ R20, R39, c[0x0][0x23c], -R104 ;  /* 0x00008f0027147a23 */ /* 0x000fe20000010868 */
[----:B------:R-:W-:Y:S01]  /*39e0*/  SHF.R.U32.HI R7, RZ, 0x18, R14 ;  /* 0x00000018ff077819 */ /* 0x000fe2000001160e */
[----:B------:R-:W4:Y:S01]  /*39f0*/  MUFU.EX2 R70, R70 ;  /* 0x0000004600467308 */ /* 0x000f220000000800 */
[----:B------:R-:W-:Y:S01]  /*3a00*/  LOP3.LUT R82, R18, R15, RZ, 0xc0, !PT ;  /* 0x0000000f12527212 */ /* 0x000fe200078ec0ff */
[--C-:B------:R-:W-:Y:S01]  /*3a10*/  HSET2.LE.AND R4, R4, R85.reuse, PT ;  /* 0x0000005504047233 */ /* 0x100fe20003803000 */
[----:B------:R-:W-:Y:S01]  /*3a20*/  LOP3.LUT R14, R10, 0xffff, RZ, 0xc0, !PT ;  /* 0x0000ffff0a0e7812 */ /* 0x000fe200078ec0ff */
[----:B------:R-:W-:Y:S01]  /*3a30*/  FFMA.FTZ R131, R30, c[0x0][0x23c], -R84 ;  /* 0x00008f001e837a23 */ /* 0x000fe20000010854 */
[----:B------:R-:W-:Y:S01]  /*3a40*/  SHF.R.U32.HI R15, RZ, 0x10, R10 ;  /* 0x00000010ff0f7819 */ /* 0x000fe2000001160a */
[----:B------:R-:W-:Y:S01]  /*3a50*/  FFMA.FTZ R30, R29, c[0x0][0x23c], -R84 ;  /* 0x00008f001d1e7a23 */ /* 0x000fe20000010854 */
[----:B------:R-:W-:Y:S01]  /*3a60*/  PRMT R12, R12, 0x5410, R5 ;  /* 0x000054100c0c7816 */ /* 0x000fe20000000005 */
[----:B------:R-:W-:Y:S01]  /*3a70*/  MUFU.EX2 R68, R68 ;  /* 0x0000004400447308 */ /* 0x000fe20000000800 */
[----:B------:R-:W-:Y:S01]  /*3a80*/  SHF.R.U32.HI R17, RZ, 0x10, R16 ;  /* 0x00000010ff117819 */ /* 0x000fe20000011610 */
[--C-:B------:R-:W-:Y:S01]  /*3a90*/  FFMA.FTZ R29, R26, c[0x0][0x23c], -R84.reuse ;  /* 0x00008f001a1d7a23 */ /* 0x100fe20000010854 */
[----:B------:R-:W-:Y:S01]  /*3aa0*/  LOP3.LUT R6, R6, 0xff, RZ, 0xc0, !PT ;  /* 0x000000ff06067812 */ /* 0x000fe200078ec0ff */
[----:B------:R-:W-:Y:S01]  /*3ab0*/  HSET2.LE.AND R12, R12, R85, PT ;  /* 0x000000550c0c7233 */ /* 0x000fe20003803000 */
[----:B------:R-:W-:Y:S01]  /*3ac0*/  LOP3.LUT R11, R13, 0xff, RZ, 0xc0, !PT ;  /* 0x000000ff0d0b7812 */ /* 0x000fe200078ec0ff */
[----:B------:R-:W-:Y:S01]  /*3ad0*/  FFMA.FTZ R26, R77, c[0x0][0x23c], -R84 ;  /* 0x00008f004d1a7a23 */ /* 0x000fe20000010854 */
[----:B------:R-:W-:Y:S01]  /*3ae0*/  LOP3.LUT R9, R10, 0xff, RZ, 0xc0, !PT ;  /* 0x000000ff0a097812 */ /* 0x000fe200078ec0ff */
[----:B------:R-:W5:Y:S01]  /*3af0*/  MUFU.EX2 R71, R71 ;  /* 0x0000004700477308 */ /* 0x000f620000000800 */
[----:B------:R-:W-:Y:S01]  /*3b00*/  SHF.R.U32.HI R13, RZ, 0x18, R10 ;  /* 0x00000018ff0d7819 */ /* 0x000fe2000001160a */
[----:B------:R-:W-:Y:S01]  /*3b10*/  FFMA.FTZ R133, R76, c[0x0][0x23c], -R84 ;  /* 0x00008f004c857a23 */ /* 0x000fe20000010854 */
[----:B------:R-:W-:Y:S01]  /*3b20*/  SHF.R.U32.HI R14, RZ, 0x8, R14 ;  /* 0x00000008ff0e7819 */ /* 0x000fe2000001160e */
[----:B------:R-:W-:Y:S01]  /*3b30*/  FFMA.FTZ R34, R34, c[0x0][0x23c], -R104 ;  /* 0x00008f0022227a23 */ /* 0x000fe20000010868 */
[----:B------:R-:W-:-:S02]  /*3b40*/  LOP3.LUT R10, R15, 0xff, RZ, 0xc0, !PT ;  /* 0x000000ff0f0a7812 */ /* 0x000fc400078ec0ff */
[----:B------:R-:W-:Y:S01]  /*3b50*/  SHF.R.U32.HI R16, RZ, 0x18, R16 ;  /* 0x00000018ff107819 */ /* 0x000fe20000011610 */
[----:B------:R-:W-:Y:S01]  /*3b60*/  MUFU.EX2 R106, R106 ;  /* 0x0000006a006a7308 */ /* 0x000fe20000000800 */
[----:B------:R-:W-:Y:S02]  /*3b70*/  LOP3.LUT R17, R17, 0xff, RZ, 0xc0, !PT ;  /* 0x000000ff11117812 */ /* 0x000fe400078ec0ff */
[----:B------:R-:W-:Y:S02]  /*3b80*/  PRMT R6, R6, 0x5410, R7 ;  /* 0x0000541006067816 */ /* 0x000fe40000000007 */
[----:B------:R-:W-:Y:S02]  /*3b90*/  PRMT R44, R11, 0x5410, R8 ;  /* 0x000054100b2c7816 */ /* 0x000fe40000000008 */
[----:B---3--:R-:W-:Y:S01]  /*3ba0*/  F2FP.PACK_AB R15, R21, R22 ;  /* 0x00000016150f723e */ /* 0x008fe200000000ff */
[----:B------:R-:W3:Y:S01]  /*3bb0*/  MUFU.EX2 R23, R23 ;  /* 0x0000001700177308 */ /* 0x000ee20000000800 */
[----:B------:R-:W-:Y:S01]  /*3bc0*/  PRMT R8, R9, 0x5410, R14 ;  /* 0x0000541009087816 */ /* 0x000fe2000000000e */
[----:B------:R-:W-:Y:S01]  /*3bd0*/  HSET2.LE.AND R6, R6, R85, PT ;  /* 0x0000005506067233 */ /* 0x000fe20003803000 */
[----:B------:R-:W-:-:S02]  /*3be0*/  PRMT R10, R10, 0x5410, R13 ;  /* 0x000054100a0a7816 */ /* 0x000fc4000000000d */
[----:B------:R-:W-:Y:S02]  /*3bf0*/  PRMT R16, R17, 0x5410, R16 ;  /* 0x0000541011107816 */ /* 0x000fe40000000010 */
[----:B----4-:R-:W-:Y:S01]  /*3c00*/  F2FP.PACK_AB R7, R69, R70 ;  /* 0x000000464507723e */ /* 0x010fe200000000ff */
[----:B------:R-:W-:Y:S01]  /*3c10*/  MUFU.EX2 R103, R103 ;  /* 0x0000006700677308 */ /* 0x000fe20000000800 */
[----:B------:R-:W-:Y:S01]  /*3c20*/  LOP3.LUT R14, R12, R15, RZ, 0xc0, !PT ;  /* 0x0000000f0c0e7212 */ /* 0x000fe200078ec0ff */
[--C-:B------:R-:W-:Y:S01]  /*3c30*/  HSET2.LE.AND R12, R8, R85.reuse, PT ;  /* 0x00000055080c7233 */ /* 0x100fe20003803000 */
[----:B-----5:R-:W-:Y:S01]  /*3c40*/  F2FP.PACK_AB R81, R71, R68 ;  /* 0x000000444751723e */ /* 0x020fe200000000ff */
[--C-:B------:R-:W-:Y:S01]  /*3c50*/  HSET2.LE.AND R13, R10, R85.reuse, PT ;  /* 0x000000550a0d7233 */ /* 0x100fe20003803000 */
[----:B------:R-:W-:Y:S01]  /*3c60*/  LOP3.LUT R80, R4, R7, RZ, 0xc0, !PT ;  /* 0x0000000704507212 */ /* 0x000fe200078ec0ff */
[--C-:B------:R-:W-:Y:S01]  /*3c70*/  HSET2.LE.AND R16, R16, R85.reuse, PT ;  /* 0x0000005510107233 */ /* 0x100fe20003803000 */
[----:B------:R-:W-:Y:S01]  /*3c80*/  LOP3.LUT R81, R6, R81, RZ, 0xc0, !PT ;  /* 0x0000005106517212 */ /* 0x000fe200078ec0ff */
[----:B------:R-:W4:Y:S01]  /*3c90*/  MUFU.EX2 R24, R24 ;  /* 0x0000001800187308 */ /* 0x000f220000000800 */
[----:B---3--:R-:W-:Y:S01]  /*3ca0*/  F2FP.PACK_AB R9, R23, R106 ;  /* 0x0000006a1709723e */ /* 0x008fe200000000ff */
[----:B------:R-:W3:Y:S01]  /*3cb0*/  LDSM.16.MT88.4 R4, [R108+0x6400] ;  /* 0x006400006c04783b */ /* 0x000ee20000004200 */
[----:B------:R-:W-:-:S02]  /*3cc0*/  HSET2.LE.AND R15, R44, R85, PT ;  /* 0x000000552c0f7233 */ /* 0x000fc40003803000 */
[----:B------:R-:W-:-:S03]  /*3cd0*/  LOP3.LUT R12, R12, R9, RZ, 0xc0, !PT ;  /* 0x000000090c0c7212 */ /* 0x000fc600078ec0ff */
[----:B------:R-:W-:Y:S08]  /*3ce0*/  MUFU.EX2 R86, R86 ;  /* 0x0000005600567308 */ /* 0x000ff00000000800 */
[----:B------:R-:W5:Y:S01]  /*3cf0*/  MUFU.EX2 R105, R105 ;  /* 0x0000006900697308 */ /* 0x000f620000000800 */
[----:B----4-:R-:W-:-:S04]  /*3d00*/  F2FP.PACK_AB R8, R24, R103 ;  /* 0x000000671808723e */ /* 0x010fc800000000ff */
[----:B------:R-:W-:Y:S02]  /*3d10*/  LOP3.LUT R13, R13, R8, RZ, 0xc0, !PT ;  /* 0x000000080d0d7212 */ /* 0x000fe400078ec0ff */
[----:B------:R-:W4:Y:S01]  /*3d20*/  LDSM.16.MT88.4 R8, [R110+0x7400] ;  /* 0x007400006e08783b */ /* 0x000f220000004200 */
[----:B------:R-:W-:Y:S08]  /*3d30*/  MUFU.EX2 R25, R25 ;  /* 0x0000001900197308 */ /* 0x000ff00000000800 */
[----:B------:R-:W1:Y:S01]  /*3d40*/  MUFU.EX2 R20, R20 ;  /* 0x0000001400147308 */ /* 0x000e620000000800 */
[----:B-----5:R-:W-:-:S04]  /*3d50*/  F2FP.PACK_AB R83, R105, R86 ;  /* 0x000000566953723e */ /* 0x020fc800000000ff */
[----:B------:R-:W-:Y:S02]  /*3d60*/  LOP3.LUT R83, R16, R83, RZ, 0xc0, !PT ;  /* 0x0000005310537212 */ /* 0x000fe400078ec0ff */
[----:B------:R-:W5:Y:S01]  /*3d70*/  LDSM.16.MT88.4 R16, [R110+0x6400] ;  /* 0x006400006e10783b */ /* 0x000f620000004200 */
[----:B------:R-:W-:Y:S04]  /*3d80*/  MUFU.EX2 R30, R30 ;  /* 0x0000001e001e7308 */ /* 0x000fe80000000800 */
[C---:B--2---:R-:W-:Y:S04]  /*3d90*/  HMMA.16816.F32 R44, R80.reuse, R48, RZ ;  /* 0x00000030502c723c */ /* 0x044fe800000018ff */
[----:B------:R-:W-:Y:S03]  /*3da0*/  MUFU.EX2 R29, R29 ;  /* 0x0000001d001d7308 */ /* 0x000fe60000000800 */
[----:B-1----:R-:W-:Y:S01]  /*3db0*/  F2FP.PACK_AB R48, R20, R25 ;  /* 0x000000191430723e */ /* 0x002fe200000000ff */
[C---:B------:R-:W-:Y:S03]  /*3dc0*/  HMMA.16816.F32 R52, R80.reuse, R56, RZ ;  /* 0x000000385034723c */ /* 0x040fe600000018ff */
[----:B------:R-:W-:Y:S01]  /*3dd0*/  LOP3.LUT R15, R15, R48, RZ, 0xc0, !PT ;  /* 0x000000300f0f7212 */ /* 0x000fe200078ec0ff */
[----:B------:R-:W-:Y:S04]  /*3de0*/  MUFU.EX2 R26, R26 ;  /* 0x0000001a001a7308 */ /* 0x000fe80000000800 */
[C---:B------:R-:W-:Y:S04]  /*3df0*/  HMMA.16816.F32 R48, R80.reuse, R50, RZ ;  /* 0x000000325030723c */ /* 0x040fe800000018ff */
[----:B------:R-:W-:Y:S04]  /*3e00*/  MUFU.EX2 R133, R133 ;  /* 0x0000008500857308 */ /* 0x000fe80000000800 */
[----:B------:R-:W-:Y:S04]  /*3e10*/  HMMA.16816.F32 R56, R80, R58, RZ ;  /* 0x0000003a5038723c */ /* 0x000fe800000018ff */
[----:B------:R-:W-:Y:S04]  /*3e20*/  MUFU.EX2 R34, R34 ;  /* 0x0000002200227308 */ /* 0x000fe80000000800 */
[C---:B---3--:R-:W-:Y:S08]  /*3e30*/  HMMA.16816.F32 R44, R12.reuse, R4, R44 ;  /* 0x000000040c2c723c */ /* 0x048ff0000000182c */
[----:B------:R-:W-:Y:S01]  /*3e40*/  HMMA.16816.F32 R48, R12, R6, R48 ;  /* 0x000000060c30723c */ /* 0x000fe20000001830 */
[----:B------:R-:W1:Y:S07]  /*3e50*/  LDSM.16.MT88.4 R4, [R108+0x7400] ;  /* 0x007400006c04783b */ /* 0x000e6e0000004200 */
[----:B------:R-:W-:Y:S08]  /*3e60*/  HMMA.16816.F32 R36, R80, R40, RZ ;  /* 0x000000285024723c */ /* 0x000ff000000018ff */
[C---:B----4-:R-:W-:Y:S07]  /*3e70*/  HMMA.16816.F32 R52, R12.reuse, R8, R52 ;  /* 0x000000080c34723c */ /* 0x050fee0000001834 */
[----:B------:R-:W-:Y:S01]  /*3e80*/  LOP3.LUT R8, R63, UR13, R60, 0x96, !PT ;  /* 0x0000000d3f087c12 */ /* 0x000fe2000f8e963c */
[----:B------:R-:W-:Y:S04]  /*3e90*/  HMMA.16816.F32 R56, R12, R10, R56 ;  /* 0x0000000a0c38723c */ /* 0x000fe80000001838 */
[----:B------:R-:W-:-:S03]  /*3ea0*/  IMAD.WIDE.U32 R8, R8, -0x2daee0ad, RZ ;  /* 0xd2511f5308087825 */ /* 0x000fc600078e00ff */
[----:B------:R-:W-:Y:S01]  /*3eb0*/  LOP3.LUT R10, R73, UR11, R62, 0x96, !PT ;  /* 0x0000000b490a7c12 */ /* 0x000fe2000f8e963e */
[----:B-----5:R-:W-:Y:S01]  /*3ec0*/  HMMA.16816.F32 R36, R12, R16, R36 ;  /* 0x000000100c24723c */ /* 0x020fe20000001824 */
[----:B------:R-:W-:-:S03]  /*3ed0*/  LOP3.LUT R74, R9, UR10, R74, 0x96, !PT ;  /* 0x0000000a094a7c12 */ /* 0x000fc6000f8e964a */
[----:B------:R-:W-:-:S04]  /*3ee0*/  IMAD.WIDE.U32 R10, R10, -0x2daee0ad, RZ ;  /* 0xd2511f530a0a7825 */ /* 0x000fc800078e00ff */
[----:B------:R-:W-:Y:S01]  /*3ef0*/  HMMA.16816.F32 R60, R80, R64, RZ ;  /* 0x00000040503c723c */ /* 0x000fe200000018ff */
[----:B------:R-:W-:Y:S01]  /*3f00*/  IMAD.WIDE.U32 R74, R74, -0x326172a9, RZ ;  /* 0xcd9e8d574a4a7825 */ /* 0x000fe200078e00ff */
[----:B------:R-:W-:-:S04]  /*3f10*/  LOP3.LUT R8, R11, UR8, R8, 0x96, !PT ;  /* 0x000000080b087c12 */ /* 0x000fc8000f8e9608 */
[----:B------:R-:W-:Y:S01]  /*3f20*/  LOP3.LUT R72, R75, UR9, R72, 0x96, !PT ;  /* 0x000000094b487c12 */ /* 0x000fe2000f8e9648 */
[----:B------:R-:W-:Y:S01]  /*3f30*/  IMAD.WIDE.U32 R16, R8, -0x326172a9, RZ ;  /* 0xcd9e8d5708107825 */ /* 0x000fe200078e00ff */
[----:B------:R-:W-:Y:S03]  /*3f40*/  HMMA.16816.F32 R40, R80, R42, RZ ;  /* 0x0000002a5028723c */ /* 0x000fe600000018ff */
[----:B------:R-:W-:Y:S01]  /*3f50*/  IMAD.WIDE.U32 R72, R72, -0x2daee0ad, RZ ;  /* 0xd2511f5348487825 */ /* 0x000fe200078e00ff */
[----:B------:R-:W-:-:S04]  /*3f60*/  LOP3.LUT R8, R17, UR7, R74, 0x96, !PT ;  /* 0x0000000711087c12 */ /* 0x000fc8000f8e964a */
[----:B------:R-:W-:Y:S01]  /*3f70*/  HMMA.16816.F32 R64, R80, R66, RZ ;  /* 0x000000425040723c */ /* 0x000fe200000018ff */
[----:B------:R-:W-:Y:S01]  /*3f80*/  LOP3.LUT R10, R73, UR6, R10, 0x96, !PT ;  /* 0x00000006490a7c12 */ /* 0x000fe2000f8e960a */
[----:B------:R-:W-:-:S04]  /*3f90*/  IMAD.WIDE.U32 R8, R8, -0x2daee0ad, RZ ;  /* 0xd2511f5308087825 */ /* 0x000fc800078e00ff */
[----:B------:R-:W-:Y:S02]  /*3fa0*/  IMAD.WIDE.U32 R10, R10, -0x326172a9, RZ ;  /* 0xcd9e8d570a0a7825 */ /* 0x000fe400078e00ff */
[----:B-1----:R-:W-:Y:S03]  /*3fb0*/  HMMA.16816.F32 R60, R12, R4, R60 ;  /* 0x000000040c3c723c */ /* 0x002fe6000000183c */
[----:B------:R-:W-:-:S04]  /*3fc0*/  LOP3.LUT R16, R11, UR5, R16, 0x96, !PT ;  /* 0x000000050b107c12 */ /* 0x000fc8000f8e9610 */
[----:B------:R-:W-:Y:S01]  /*3fd0*/  LOP3.LUT R4, R9, UR4, R72, 0x96, !PT ;  /* 0x0000000409047c12 */ /* 0x000fe2000f8e9648 */
[----:B------:R-:W-:Y:S01]  /*3fe0*/  IMAD.WIDE.U32 R72, R16, -0x2daee0ad, RZ ;  /* 0xd2511f5310487825 */ /* 0x000fe200078e00ff */
[C---:B------:R-:W-:Y:S03]  /*3ff0*/  HMMA.16816.F32 R40, R12.reuse, R18, R40 ;  /* 0x000000120c28723c */ /* 0x040fe60000001828 */
[----:B------:R-:W-:Y:S01]  /*4000*/  IMAD.WIDE.U32 R4, R4, -0x326172a9, RZ ;  /* 0xcd9e8d5704047825 */ /* 0x000fe200078e00ff */
[----:B------:R-:W-:Y:S02]  /*4010*/  LOP3.LUT R9, R72, 0xffff, RZ, 0xc0, !PT ;  /* 0x0000ffff48097812 */ /* 0x000fe400078ec0ff */
[----:B------:R-:W-:Y:S02]  /*4020*/  SHF.R.U32.HI R16, RZ, 0x10, R72 ;  /* 0x00000010ff107819 */ /* 0x000fe40000011648 */
[----:B------:R-:W-:Y:S01]  /*4030*/  HMMA.16816.F32 R64, R12, R6, R64 ;  /* 0x000000060c40723c */ /* 0x000fe20000001840 */
[----:B------:R-:W-:-:S02]  /*4040*/  LOP3.LUT R11, R5, UR15, R10, 0x96, !PT ;  /* 0x0000000f050b7c12 */ /* 0x000fc4000f8e960a */
[----:B------:R-:W-:Y:S02]  /*4050*/  LOP3.LUT R19, R4, 0xffff, RZ, 0xc0, !PT ;  /* 0x0000ffff04137812 */ /* 0x000fe400078ec0ff */
[----:B------:R-:W-:Y:S02]  /*4060*/  LOP3.LUT R5, R73, UR14, R8, 0x96, !PT ;  /* 0x0000000e49057c12 */ /* 0x000fe4000f8e9608 */
[----:B------:R-:W-:Y:S02]  /*4070*/  LOP3.LUT R6, R72, 0xff, RZ, 0xc0, !PT ;  /* 0x000000ff48067812 */ /* 0x000fe400078ec0ff */
[----:B------:R-:W-:Y:S02]  /*4080*/  SHF.R.U32.HI R7, RZ, 0x18, R72 ;  /* 0x00000018ff077819 */ /* 0x000fe40000011648 */
[----:B------:R-:W1:Y:S01]  /*4090*/  LDSM.16.MT88.4 R72, [R110+0x8000] ;  /* 0x008000006e48783b */ /* 0x000e620000004200 */
[----:B------:R-:W-:Y:S02]  /*40a0*/  SHF.R.U32.HI R130, RZ, 0x10, R4 ;  /* 0x00000010ff827819 */ /* 0x000fe40000011604 */
[----:B------:R-:W-:-:S02]  /*40b0*/  LOP3.LUT R16, R16, 0xff, RZ, 0xc0, !PT ;  /* 0x000000ff10107812 */ /* 0x000fc400078ec0ff */
[----:B------:R-:W-:Y:S02]  /*40c0*/  SHF.R.U32.HI R17, RZ, 0x18, R4 ;  /* 0x00000018ff117819 */ /* 0x000fe40000011604 */
[----:B------:R-:W-:Y:S02]  /*40d0*/  LOP3.LUT R130, R130, 0xff, RZ, 0xc0, !PT ;  /* 0x000000ff82827812 */ /* 0x000fe400078ec0ff */
[----:B------:R-:W-:Y:S02]  /*40e0*/  PRMT R16, R16, 0x5410, R7 ;  /* 0x0000541010107816 */ /* 0x000fe40000000007 */
[----:B------:R-:W-:Y:S02]  /*40f0*/  LOP3.LUT R7, R5, 0xffff, RZ, 0xc0, !PT ;  /* 0x0000ffff05077812 */ /* 0x000fe400078ec0ff */
[----:B------:R-:W-:Y:S01]  /*4100*/  LOP3.LUT R10, R4, 0xff, RZ, 0xc0, !PT ;  /* 0x000000ff040a7812 */ /* 0x000fe200078ec0ff */
[----:B------:R-:W-:Y:S01]  /*4110*/  HSET2.LE.AND R16, R16, R85, PT ;  /* 0x0000005510107233 */ /* 0x000fe20003803000 */
[----:B------:R-:W-:-:S02]  /*4120*/  PRMT R130, R130, 0x5410, R17 ;  /* 0x0000541082827816 */ /* 0x000fc40000000011 */
[----:B------:R-:W-:Y:S02]  /*4130*/  LOP3.LUT R17, R11, 0xffff, RZ, 0xc0, !PT ;  /* 0x0000ffff0b117812 */ /* 0x000fe400078ec0ff */
[----:B------:R-:W-:Y:S02]  /*4140*/  SHF.R.U32.HI R9, RZ, 0x8, R9 ;  /* 0x00000008ff097819 */ /* 0x000fe40000011609 */
[----:B------:R-:W-:Y:S02]  /*4150*/  SHF.R.U32.HI R7, RZ, 0x8, R7 ;  /* 0x00000008ff077819 */ /* 0x000fe40000011607 */
[----:B------:R-:W-:Y:S02]  /*4160*/  LOP3.LUT R4, R5, 0xff, RZ, 0xc0, !PT ;  /* 0x000000ff05047812 */ /* 0x000fe400078ec0ff */
[----:B------:R-:W-:Y:S02]  /*4170*/  SHF.R.U32.HI R18, RZ, 0x10, R5 ;  /* 0x00000010ff127819 */ /* 0x000fe40000011605 */
[----:B------:R-:W-:-:S02]  /*4180*/  SHF.R.U32.HI R19, RZ, 0x8, R19 ;  /* 0x00000008ff137819 */ /* 0x000fc40000011613 */
[----:B------:R-:W-:Y:S02]  /*4190*/  SHF.R.U32.HI R17, RZ, 0x8, R17 ;  /* 0x00000008ff117819 */ /* 0x000fe40000011611 */
[----:B------:R-:W-:Y:S02]  /*41a0*/  LOP3.LUT R8, R11, 0xff, RZ, 0xc0, !PT ;  /* 0x000000ff0b087812 */ /* 0x000fe400078ec0ff */
[----:B------:R-:W-:Y:S02]  /*41b0*/  PRMT R6, R6, 0x5410, R9 ;  /* 0x0000541006067816 */ /* 0x000fe40000000009 */
[----:B------:R-:W-:Y:S02]  /*41c0*/  PRMT R4, R4, 0x5410, R7 ;  /* 0x0000541004047816 */ /* 0x000fe40000000007 */
[----:B------:R-:W-:Y:S02]  /*41d0*/  SHF.R.U32.HI R5, RZ, 0x18, R5 ;  /* 0x00000018ff057819 */ /* 0x000fe40000011605 */
[----:B------:R-:W-:-:S02]  /*41e0*/  LOP3.LUT R18, R18, 0xff, RZ, 0xc0, !PT ;  /* 0x000000ff12127812 */ /* 0x000fc400078ec0ff */
[----:B------:R-:W-:Y:S01]  /*41f0*/  PRMT R10, R10, 0x5410, R19 ;  /* 0x000054100a0a7816 */ /* 0x000fe20000000013 */
[--C-:B------:R-:W-:Y:S01]  /*4200*/  HSET2.LE.AND R19, R4, R85.reuse, PT ;  /* 0x0000005504137233 */ /* 0x100fe20003803000 */
        /* <DEDUP_REMOVED lines=9> */
[----:B------:R-:W-:-:S03]  /*42a0*/  HSET2.LE.AND R18, R18, R85, PT ;  /* 0x0000005512127233 */ /* 0x000fc60003803000 */
[----:B------:R-:W-:Y:S01]  /*42b0*/  PRMT R90, R90, 0x5410, R11 ;  /* 0x000054105a5a7816 */ /* 0x000fe2000000000b */
[----:B------:R-:W-:-:S04]  /*42c0*/  HSET2.LE.AND R11, R130, R85, PT ;  /* 0x00000055820b7233 */ /* 0x000fc80003803000 */
[----:B------:R-:W-:Y:S01]  /*42d0*/  HSET2.LE.AND R9, R90, R85, PT ;  /* 0x000000555a097233 */ /* 0x000fe20003803000 */
[----:B------:R-:W-:Y:S02]  /*42e0*/  FADD.FTZ R90, R70, R69 ;  /* 0x00000045465a7221 */ /* 0x000fe40000010000 */
[----:B------:R-:W-:Y:S02]  /*42f0*/  FADD.FTZ R85, R68, R71 ;  /* 0x0000004744557221 */ /* 0x000fe40000010000 */
[----:B-1----:R-:W-:Y:S01]  /*4300*/  HMMA.16816.F32 R68, R80, R72, RZ ;  /* 0x000000485044723c */ /* 0x002fe200000018ff */
[----:B------:R-:W-:Y:S02]  /*4310*/  FADD.FTZ R107, R79, R90 ;  /* 0x0000005a4f6b7221 */ /* 0x000fe40000010000 */
[----:B------:R-:W-:Y:S02]  /*4320*/  FADD.FTZ R130, R86, R85 ;  /* 0x0000005556827221 */ /* 0x000fe40000010000 */
[----:B------:R-:W-:-:S02]  /*4330*/  FFMA.FTZ R90, R28, c[0x0][0x23c], -R84 ;  /* 0x00008f001c5a7a23 */ /* 0x000fc40000010854 */
[----:B------:R-:W-:Y:S01]  /*4340*/  FADD.FTZ R107, R78, R107 ;  /* 0x0000006b4e6b7221 */ /* 0x000fe20000010000 */
[----:B------:R-:W-:Y:S01]  /*4350*/  HMMA.16816.F32 R72, R80, R74, RZ ;  /* 0x0000004a5048723c */ /* 0x000fe200000018ff */
[----:B------:R-:W-:Y:S02]  /*4360*/  FFMA.FTZ R85, R32, c[0x0][0x23c], -R104 ;  /* 0x00008f0020557a23 */ /* 0x000fe40000010868 */
[--C-:B------:R-:W-:Y:S02]  /*4370*/  FFMA.FTZ R28, R27, c[0x0][0x23c], -R84.reuse ;  /* 0x00008f001b1c7a23 */ /* 0x100fe40000010854 */
[----:B------:R-:W-:Y:S02]  /*4380*/  FFMA.FTZ R27, R31, c[0x0][0x23c], -R84 ;  /* 0x00008f001f1b7a23 */ /* 0x000fe40000010854 */
[--C-:B------:R-:W-:Y:S01]  /*4390*/  FFMA.FTZ R86, R35, c[0x0][0x23c], -R104.reuse ;  /* 0x00008f0023567a23 */ /* 0x100fe20000010868 */
[----:B------:R-:W-:Y:S01]  /*43a0*/  MUFU.EX2 R84, R90 ;  /* 0x0000005a00547308 */ /* 0x000fe20000000800 */
[----:B------:R-:W-:-:S02]  /*43b0*/  FFMA.FTZ R35, R87, c[0x0][0x23c], -R104 ;  /* 0x00008f0057237a23 */ /* 0x000fc40000010868 */
[----:B------:R-:W-:Y:S02]  /*43c0*/  FFMA.FTZ R32, R91, c[0x0][0x23c], -R104 ;  /* 0x00008f005b207a23 */ /* 0x000fe40000010868 */
[----:B------:R-:W-:-:S03]  /*43d0*/  FADD.FTZ R130, R105, R130 ;  /* 0x0000008269827221 */ /* 0x000fc60000010000 */
[----:B--2---:R-:W-:Y:S01]  /*43e0*/  HMMA.16816.F32 R68, R12, R4, R68 ;  /* 0x000000040c44723c */ /* 0x004fe20000001844 */
[----:B------:R1:W2:Y:S01]  /*43f0*/  MUFU.EX2 R31, R131 ;  /* 0x00000083001f7308 */ /* 0x0002a20000000800 */
[----:B------:R-:W-:-:S04]  /*4400*/  FADD.FTZ R87, R103, R130 ;  /* 0x0000008267577221 */ /* 0x000fc80000010000 */
[----:B------:R-:W-:Y:S02]  /*4410*/  FADD.FTZ R24, R24, R87 ;  /* 0x0000005718187221 */ /* 0x000fe40000010000 */
[----:B------:R-:W-:Y:S01]  /*4420*/  HMMA.16816.F32 R72, R12, R6, R72 ;  /* 0x000000060c48723c */ /* 0x000fe20000001848 */
[----:B------:R-:W3:Y:S01]  /*4430*/  LDSM.16.MT88.4 R4, [R108+0x8000] ;  /* 0x008000006c04783b */ /* 0x000ee20000004200 */
[----:B------:R-:W-:Y:S01]  /*4440*/  MUFU.EX2 R85, R85 ;  /* 0x0000005500557308 */ /* 0x000fe20000000800 */
[----:B------:R-:W-:-:S04]  /*4450*/  FADD.FTZ R25, R25, R24 ;  /* 0x0000001819197221 */ /* 0x000fc80000010000 */
[----:B------:R-:W-:Y:S02]  /*4460*/  FADD.FTZ R25, R20, R25 ;  /* 0x0000001914197221 */ /* 0x000fe40000010000 */
[--C-:B-1----:R-:W-:Y:S01]  /*4470*/  FFMA.FTZ R131, R89, c[0x0][0x23c], -R104.reuse ;  /* 0x00008f0059837a23 */ /* 0x102fe20000010868 */
[----:B------:R-:W-:Y:S08]  /*4480*/  MUFU.EX2 R86, R86 ;  /* 0x0000005600567308 */ /* 0x000ff00000000800 */
[----:B------:R-:W-:Y:S08]  /*4490*/  MUFU.EX2 R35, R35 ;  /* 0x0000002300237308 */ /* 0x000ff00000000800 */
[----:B------:R-:W-:Y:S08]  /*44a0*/  MUFU.EX2 R28, R28 ;  /* 0x0000001c001c7308 */ /* 0x000ff00000000800 */
[----:B------:R-:W-:Y:S01]  /*44b0*/  MUFU.EX2 R27, R27 ;  /* 0x0000001b001b7308 */ /* 0x000fe20000000800 */
[----:B---3--:R-:W-:Y:S07]  /*44c0*/  HMMA.16816.F32 R76, R80, R4, RZ ;  /* 0x00000004504c723c */ /* 0x008fee00000018ff */
[----:B------:R-:W-:Y:S01]  /*44d0*/  MUFU.EX2 R32, R32 ;  /* 0x0000002000207308 */ /* 0x000fe20000000800 */
[--C-:B------:R-:W-:Y:S01]  /*44e0*/  FFMA.FTZ R4, R33, c[0x0][0x23c], -R104.reuse ;  /* 0x00008f0021047a23 */ /* 0x100fe20000010868 */
[----:B--2---:R-:W-:Y:S01]  /*44f0*/  F2FP.PACK_AB R5, R31, R84 ;  /* 0x000000541f05723e */ /* 0x004fe200000000ff */
[----:B------:R-:W-:-:S05]  /*4500*/  FFMA.FTZ R33, R102, c[0x0][0x23c], -R104 ;  /* 0x00008f0066217a23 */ /* 0x000fca0000010868 */
[----:B------:R-:W1:Y:S01]  /*4510*/  MUFU.EX2 R131, R131 ;  /* 0x0000008300837308 */ /* 0x000e620000000800 */
[----:B------:R-:W-:Y:S01]  /*4520*/  HMMA.16816.F32 R80, R80, R6, RZ ;  /* 0x000000065050723c */ /* 0x000fe200000018ff */
[----:B------:R-:W-:Y:S01]  /*4530*/  LOP3.LUT R8, R8, R5, RZ, 0xc0, !PT ;  /* 0x0000000508087212 */ /* 0x000fe200078ec0ff */
[----:B------:R-:W-:Y:S01]  /*4540*/  FADD.FTZ R102, R106, R107 ;  /* 0x0000006b6a667221 */ /* 0x000fe20000010000 */
[----:B------:R-:W-:-:S03]  /*4550*/  F2FP.PACK_AB R5, R29, R30 ;  /* 0x0000001e1d05723e */ /* 0x000fc600000000ff */
[----:B------:R-:W-:Y:S01]  /*4560*/  FADD.FTZ R23, R23, R102 ;  /* 0x0000006617177221 */ /* 0x000fe20000010000 */
[----:B------:R-:W2:Y:S01]  /*4570*/  MUFU.EX2 R90, R4 ;  /* 0x00000004005a7308 */ /* 0x000ea20000000800 */
[----:B------:R-:W-:Y:S02]  /*4580*/  LOP3.LUT R10, R10, R5, RZ, 0xc0, !PT ;  /* 0x000000050a0a7212 */ /* 0x000fe400078ec0ff */
[----:B------:R-:W-:Y:S01]  /*4590*/  F2FP.PACK_AB R6, R133, R26 ;  /* 0x0000001a8506723e */ /* 0x000fe200000000ff */
[----:B------:R-:W-:-:S03]  /*45a0*/  FADD.FTZ R22, R22, R23 ;  /* 0x0000001716167221 */ /* 0x000fc60000010000 */
[----:B------:R-:W-:Y:S01]  /*45b0*/  LOP3.LUT R6, R17, R6, RZ, 0xc0, !PT ;  /* 0x0000000611067212 */ /* 0x000fe200078ec0ff */
[----:B------:R-:W3:Y:S01]  /*45c0*/  MUFU.EX2 R33, R33 ;  /* 0x0000002100217308 */ /* 0x000ee20000000800 */
[----:B-1----:R-:W-:Y:S01]  /*45d0*/  F2FP.PACK_AB R7, R131, R32 ;  /* 0x000000208307723e */ /* 0x002fe200000000ff */
[----:B------:R-:W-:-:S03]  /*45e0*/  FADD.FTZ R21, R21, R22 ;  /* 0x0000001615157221 */ /* 0x000fc60000010000 */
[----:B------:R-:W-:Y:S01]  /*45f0*/  LOP3.LUT R7, R16, R7, RZ, 0xc0, !PT ;  /* 0x0000000710077212 */ /* 0x000fe200078ec0ff */
[----:B------:R-:W-:Y:S01]  /*4600*/  FADD.FTZ R84, R84, R21 ;  /* 0x0000001554547221 */ /* 0x000fe20000010000 */
[----:B--2---:R-:W-:Y:S01]  /*4610*/  F2FP.PACK_AB R4, R85, R90 ;  /* 0x0000005a5504723e */ /* 0x004fe200000000ff */
[----:B------:R-:W-:Y:S02]  /*4620*/  FADD.FTZ R90, R90, R25 ;  /* 0x000000195a5a7221 */ /* 0x000fe40000010000 */
[----:B------:R-:W-:Y:S01]  /*4630*/  FADD.FTZ R31, R31, R84 ;  /* 0x000000541f1f7221 */ /* 0x000fe20000010000 */
[----:B------:R-:W-:Y:S01]  /*4640*/  LOP3.LUT R9, R9, R4, RZ, 0xc0, !PT ;  /* 0x0000000409097212 */ /* 0x000fe200078ec0ff */
[----:B------:R-:W-:Y:S01]  /*4650*/  FADD.FTZ R85, R85, R90 ;  /* 0x0000005a55557221 */ /* 0x000fe20000010000 */
[----:B------:R-:W-:Y:S01]  /*4660*/  F2FP.PACK_AB R4, R35, R86 ;  /* 0x000000562304723e */ /* 0x000fe200000000ff */
[----:B------:R-:W-:Y:S01]  /*4670*/  FADD.FTZ R30, R30, R31 ;  /* 0x0000001f1e1e7221 */ /* 0x000fe20000010000 */
        /* <DEDUP_REMOVED lines=64> */
[C---:B------:R-:W-:Y:S01]  /*4a80*/  IMAD R5, R4.reuse, UR18, RZ ;  /* 0x0000001204057c24 */ /* 0x040fe2000f8e02ff */
        /* <DEDUP_REMOVED lines=51> */
[----:B-1----:R-:W-:Y:S04]  /*4dc0*/  LDSM.16.M88.4 R4, [R113] ;  /* 0x000000007104783b */ /* 0x002fe80000000200 */
[----:B------:R-:W4:Y:S04]  /*4dd0*/  LDSM.16.M88.4 R20, [R112+0x3400] ;  /* 0x003400007014783b */ /* 0x000f280000000200 */
[----:B------:R-:W1:Y:S04]  /*4de0*/  LDSM.16.M88.4 R28, [R112+0x3000] ;  /* 0x00300000701c783b */ /* 0x000e680000000200 */
[----:B------:R-:W-:Y:S04]  /*4df0*/  LDSM.16.M88.4 R84, [R111] ;  /* 0x000000006f54783b */ /* 0x000fe80000000200 */
[----:B------:R-:W5:Y:S04]  /*4e00*/  LDSM.16.M88.4 R88, [R109+0x3400] ;  /* 0x003400006d58783b */ /* 0x000f680000000200 */
[----:B------:R-:W1:Y:S04]  /*4e10*/  LDSM.16.M88.4 R16, [R109+0x3000] ;  /* 0x003000006d10783b */ /* 0x000e680000000200 */
[----:B---3--:R-:W3:Y:S04]  /*4e20*/  LDSM.16.M88.4 R8, [R112+0x3800] ;  /* 0x003800007008783b */ /* 0x008ee80000000200 */
[----:B--2---:R-:W2:Y:S04]  /*4e30*/  LDSM.16.M88.4 R12, [R109+0x3800] ;  /* 0x003800006d0c783b */ /* 0x004ea80000000200 */
[----:B------:R-:W0:Y:S01]  /*4e40*/  LDGDEPBAR ;  /* 0x00000000000079af */ /* 0x000e220000000000 */
[C---:B----4-:R-:W-:Y:S08]  /*4e50*/  HMMA.16816.F32 R24, R4.reuse, R20, RZ ;  /* 0x000000140418723c */ /* 0x050ff000000018ff */
[C---:B------:R-:W-:Y:S08]  /*4e60*/  HMMA.16816.F32 R20, R4.reuse, R22, RZ ;  /* 0x000000160414723c */ /* 0x040ff000000018ff */
[C---:B-1----:R-:W-:Y:S08]  /*4e70*/  HMMA.16816.F32 R32, R4.reuse, R28, RZ ;  /* 0x0000001c0420723c */ /* 0x042ff000000018ff */
[----:B------:R-:W-:Y:S08]  /*4e80*/  HMMA.16816.F32 R28, R4, R30, RZ ;  /* 0x0000001e041c723c */ /* 0x000ff000000018ff */
[C---:B-----5:R-:W-:Y:S08]  /*4e90*/  HMMA.16816.F32 R24, R84.reuse, R88, R24 ;  /* 0x000000585418723c */ /* 0x060ff00000001818 */
[C---:B------:R-:W-:Y:S01]  /*4ea0*/  HMMA.16816.F32 R20, R84.reuse, R90, R20 ;  /* 0x0000005a5414723c */ /* 0x040fe20000001814 */
[----:B------:R-:W1:Y:S07]  /*4eb0*/  LDSM.16.M88.4 R88, [R112+0x3c00] ;  /* 0x003c00007058783b */ /* 0x000e6e0000000200 */
[C---:B------:R-:W-:Y:S08]  /*4ec0*/  HMMA.16816.F32 R32, R84.reuse, R16, R32 ;  /* 0x000000105420723c */ /* 0x040ff00000001820 */
[----:B------:R-:W-:Y:S08]  /*4ed0*/  HMMA.16816.F32 R28, R84, R18, R28 ;  /* 0x00000012541c723c */ /* 0x000ff0000000181c */
[C---:B---3--:R-:W-:Y:S08]  /*4ee0*/  HMMA.16816.F32 R16, R4.reuse, R8, RZ ;  /* 0x000000080410723c */ /* 0x048ff000000018ff */
[----:B------:R-:W-:Y:S11]  /*4ef0*/  HMMA.16816.F32 R8, R4, R10, RZ ;  /* 0x0000000a0408723c */ /* 0x000ff600000018ff */
[----:B------:R-:W-:Y:S05]  /*4f00*/  @!UPT UIADD3 URZ, URZ, URZ, URZ ;  /* 0x0000003f3f3ff290 */ /* 0x000fea000fffe03f */
[C---:B--2---:R-:W-:Y:S08]  /*4f10*/  HMMA.16816.F32 R16, R84.reuse, R12, R16 ;  /* 0x0000000c5410723c */ /* 0x044ff00000001810 */
[----:B------:R-:W-:Y:S08]  /*4f20*/  HMMA.16816.F32 R12, R84, R14, R8 ;  /* 0x0000000e540c723c */ /* 0x000ff00000001808 */
[C---:B-1----:R-:W-:Y:S08]  /*4f30*/  HMMA.16816.F32 R8, R4.reuse, R88, RZ ;  /* 0x000000580408723c */ /* 0x042ff000000018ff */
        /* <DEDUP_REMOVED lines=56> */
[C---:B-1----:R-:W-:Y:S08]  /*52c0*/  HMMA.16816.F32 R8, R88.reuse, R84, R8 ;  /* 0x000000545808723c */ /* 0x042ff00000001808 */
[----:B------:R-:W-:Y:S07]  /*52d0*/  HMMA.16816.F32 R4, R88, R86, R4 ;  /* 0x000000565804723c */ /* 0x000fee0000001804 */
[----:B------:R-:W-:-:S05]  /*52e0*/  IADD3 R88, R94, -0x2, RZ ;  /* 0xfffffffe5e587810 */ /* 0x000fca0007ffe0ff */
[----:B------:R-:W-:-:S05]  /*52f0*/  IMAD R86, R88, 0x40, R117 ;  /* 0x0000004058567824 */ /* 0x000fca00078e0275 */
[C---:B------:R-:W-:Y:S02]  /*5300*/  IADD3 R91, R86.reuse, 0x1, RZ ;  /* 0x00000001565b7810 */ /* 0x040fe40007ffe0ff */
[C---:B------:R-:W-:Y:S02]  /*5310*/  IADD3 R90, R86.reuse, 0x8, RZ ;  /* 0x00000008565a7810 */ /* 0x040fe40007ffe0ff */
[----:B------:R-:W1:Y:S01]  /*5320*/  I2F R85, R91 ;  /* 0x0000005b00557306 */ /* 0x000e620000201400 */
[----:B------:R-:W-:Y:S01]  /*5330*/  IADD3 R89, R86, 0x9, RZ ;  /* 0x0000000956597810 */ /* 0x000fe20007ffe0ff */
[----:B------:R-:W-:Y:S01]  /*5340*/  BAR.SYNC.DEFER_BLOCKING 0x0 ;  /* 0x0000000000007b1d */ /* 0x000fe20000010000 */
[CC--:B------:R-:W-:Y:S02]  /*5350*/  ISETP.GE.AND P5, PT, R91.reuse, R101.reuse, PT ;  /* 0x000000655b00720c */ /* 0x0c0fe40003fa6270 */
[CC--:B------:R-:W-:Y:S02]  /*5360*/  ISETP.GE.AND P0, PT, R90.reuse, R100.reuse, PT ;  /* 0x000000645a00720c */ /* 0x0c0fe40003f06270 */
[----:B------:R-:W-:Y:S01]  /*5370*/  ISETP.GE.AND P6, PT, R91, R100, PT ;  /* 0x000000645b00720c */ /* 0x000fe20003fc6270 */
[----:B------:R-:W2:Y:S01]  /*5380*/  I2F R87, R90 ;  /* 0x0000005a00577306 */ /* 0x000ea20000201400 */
[----:B------:R-:W-:Y:S01]  /*5390*/  ISETP.GE.AND P2, PT, R90, R101, PT ;  /* 0x000000655a00720c */ /* 0x000fe20003f46270 */
[----:B-1----:R-:W-:-:S02]  /*53a0*/  FFMA.FTZ R33, R85, R0, R33 ;  /* 0x0000000055217223 */ /* 0x002fc40000010021 */
[----:B------:R-:W-:-:S04]  /*53b0*/  FFMA.FTZ R85, R85, R0, R35 ;  /* 0x0000000055557223 */ /* 0x000fc80000010023 */
[----:B------:R-:W1:Y:S01]  /*53c0*/  I2F R35, R89 ;  /* 0x0000005900237306 */ /* 0x000e620000201400 */
[----:B------:R-:W-:Y:S02]  /*53d0*/  FSEL R84, R33, -INF , !P5 ;  /* 0xff80000021547808 */ /* 0x000fe40006800000 */
[----:B------:R-:W-:Y:S01]  /*53e0*/  ISETP.GE.AND P5, PT, R89, R101, PT ;  /* 0x000000655900720c */ /* 0x000fe20003fa6270 */
[-C--:B--2---:R-:W-:Y:S01]  /*53f0*/  FFMA.FTZ R28, R87, R0.reuse, R28 ;  /* 0x00000000571c7223 */ /* 0x084fe2000001001c */
[----:B------:R-:W-:Y:S01]  /*5400*/  FSEL R85, R85, -INF , !P6 ;  /* 0xff80000055557808 */ /* 0x000fe20007000000 */
[----:B------:R-:W-:Y:S01]  /*5410*/  FFMA.FTZ R30, R87, R0, R30 ;  /* 0x00000000571e7223 */ /* 0x000fe2000001001e */
[----:B------:R-:W-:Y:S02]  /*5420*/  IADD3 R87, R86, 0x10, RZ ;  /* 0x0000001056577810 */ /* 0x000fe40007ffe0ff */
[----:B------:R-:W-:Y:S02]  /*5430*/  ISETP.GE.AND P6, PT, R89, R100, PT ;  /* 0x000000645900720c */ /* 0x000fe40003fc6270 */
[----:B------:R-:W2:Y:S01]  /*5440*/  I2F R33, R87 ;  /* 0x0000005700217306 */ /* 0x000ea20000201400 */
[----:B------:R-:W-:-:S02]  /*5450*/  FSEL R103, R30, -INF , !P0 ;  /* 0xff8000001e677808 */ /* 0x000fc40004000000 */
[----:B------:R-:W-:Y:S01]  /*5460*/  IADD3 R30, R86, 0x11, RZ ;  /* 0x00000011561e7810 */ /* 0x000fe20007ffe0ff */
[----:B-1----:R-:W-:Y:S01]  /*5470*/  FFMA.FTZ R29, R35, R0, R29 ;  /* 0x00000000231d7223 */ /* 0x002fe2000001001d */
[----:B------:R-:W-:Y:S01]  /*5480*/  ISETP.GE.AND P0, PT, R87, R100, PT ;  /* 0x000000645700720c */ /* 0x000fe20003f06270 */
[-C--:B------:R-:W-:Y:S01]  /*5490*/  FFMA.FTZ R31, R35, R0.reuse, R31 ;  /* 0x00000000231f7223 */ /* 0x080fe2000001001f */
[----:B------:R-:W-:Y:S02]  /*54a0*/  FSEL R28, R28, -INF , !P2 ;  /* 0xff8000001c1c7808 */ /* 0x000fe40005000000 */
[----:B------:R-:W-:Y:S02]  /*54b0*/  FSEL R130, R29, -INF , !P5 ;  /* 0xff8000001d827808 */ /* 0x000fe40006800000 */
[----:B------:R-:W1:Y:S01]  /*54c0*/  I2F R29, R30 ;  /* 0x0000001e001d7306 */ /* 0x000e620000201400 */
[----:B------:R-:W-:Y:S02]  /*54d0*/  FSEL R105, R31, -INF , !P6 ;  /* 0xff8000001f697808 */ /* 0x000fe40007000000 */
[-C--:B------:R-:W-:Y:S01]  /*54e0*/  ISETP.GE.AND P2, PT, R87, R101.reuse, PT ;  /* 0x000000655700720c */ /* 0x080fe20003f46270 */
[CC--:B--2---:R-:W-:Y:S01]  /*54f0*/  FFMA.FTZ R102, R33.reuse, R0.reuse, R24 ;  /* 0x0000000021667223 */ /* 0x0c4fe20000010018 */
[----:B------:R-:W-:Y:S01]  /*5500*/  IADD3 R24, R86, 0x18, RZ ;  /* 0x0000001856187810 */ /* 0x000fe20007ffe0ff */
[----:B------:R-:W-:Y:S01]  /*5510*/  FFMA.FTZ R26, R33, R0, R26 ;  /* 0x00000000211a7223 */ /* 0x000fe2000001001a */
[----:B------:R-:W-:-:S02]  /*5520*/  ISETP.GE.AND P5, PT, R30, R101, PT ;  /* 0x000000651e00720c */ /* 0x000fc40003fa6270 */
[----:B------:R-:W2:Y:S01]  /*5530*/  I2F R31, R24 ;  /* 0x00000018001f7306 */ /* 0x000ea20000201400 */
[----:B------:R-:W-:Y:S02]  /*5540*/  FSEL R102, R102, -INF , !P2 ;  /* 0xff80000066667808 */ /* 0x000fe40005000000 */
[----:B------:R-:W-:Y:S02]  /*5550*/  FSEL R87, R26, -INF , !P0 ;  /* 0xff8000001a577808 */ /* 0x000fe40004000000 */
[----:B------:R-:W-:Y:S01]  /*5560*/  IADD3 R26, R86, 0x20, RZ ;  /* 0x00000020561a7810 */ /* 0x000fe20007ffe0ff */
[C---:B-1----:R-:W-:Y:S01]  /*5570*/  FFMA.FTZ R25, R29.reuse, R0, R25 ;  /* 0x000000001d197223 */ /* 0x042fe20000010019 */
[C---:B------:R-:W-:Y:S01]  /*5580*/  ISETP.GE.AND P0, PT, R24.reuse, R100, PT ;  /* 0x000000641800720c */ /* 0x040fe20003f06270 */
[----:B------:R-:W-:Y:S01]  /*5590*/  FFMA.FTZ R27, R29, R0, R27 ;  /* 0x000000001d1b7223 */ /* 0x000fe2000001001b */
[----:B------:R-:W-:Y:S02]  /*55a0*/  ISETP.GE.AND P2, PT, R24, R101, PT ;  /* 0x000000651800720c */ /* 0x000fe40003f46270 */
[----:B------:R-:W-:-:S02]  /*55b0*/  FSEL R29, R25, -INF , !P5 ;  /* 0xff800000191d7808 */ /* 0x000fc40006800000 */
[----:B------:R-:W1:Y:S01]  /*55c0*/  I2F R25, R26 ;  /* 0x0000001a00197306 */ /* 0x000e620000201400 */
[----:B------:R-:W-:Y:S01]  /*55d0*/  ISETP.GE.AND P6, PT, R30, R100, PT ;  /* 0x000000641e00720c */ /* 0x000fe20003fc6270 */
[CC--:B--2---:R-:W-:Y:S01]  /*55e0*/  FFMA.FTZ R22, R31.reuse, R0.reuse, R22 ;  /* 0x000000001f167223 */ /* 0x0c4fe20000010016 */
[----:B------:R-:W-:Y:S01]  /*55f0*/  IADD3 R24, R86, 0x21, RZ ;  /* 0x0000002156187810 */ /* 0x000fe20007ffe0ff */
[----:B------:R-:W-:Y:S01]  /*5600*/  FFMA.FTZ R20, R31, R0, R20 ;  /* 0x000000001f147223 */ /* 0x000fe20000010014 */
[----:B------:R-:W-:Y:S02]  /*5610*/  FSEL R89, R27, -INF , !P6 ;  /* 0xff8000001b597808 */ /* 0x000fe40007000000 */
[----:B------:R-:W-:Y:S01]  /*5620*/  FSEL R91, R22, -INF , !P0 ;  /* 0xff800000165b7808 */ /* 0x000fe20004000000 */
[----:B------:R-:W2:Y:S01]  /*5630*/  I2F R27, R86 ;  /* 0x00000056001b7306 */ /* 0x000ea20000201400 */
[----:B------:R-:W-:Y:S02]  /*5640*/  IADD3 R22, R86, 0x28, RZ ;  /* 0x0000002856167810 */ /* 0x000fe40007ffe0ff */
[----:B------:R-:W-:-:S02]  /*5650*/  FSEL R90, R20, -INF , !P2 ;  /* 0xff800000145a7808 */ /* 0x000fc40005000000 */
[CC--:B------:R-:W-:Y:S02]  /*5660*/  ISETP.GE.AND P5, PT, R26.reuse, R101.reuse, PT ;  /* 0x000000651a00720c */ /* 0x0c0fe40003fa6270 */
[----:B------:R-:W-:Y:S01]  /*5670*/  ISETP.GE.AND P6, PT, R26, R100, PT ;  /* 0x000000641a00720c */ /* 0x000fe20003fc6270 */
[----:B------:R3:W4:Y:S01]  /*5680*/  I2F R20, R24 ;  /* 0x0000001800147306 */ /* 0x0007220000201400 */
[CC--:B-1----:R-:W-:Y:S01]  /*5690*/  FFMA.FTZ R16, R25.reuse, R0.reuse, R16 ;  /* 0x0000000019107223 */ /* 0x0c2fe20000010010 */
[CC--:B------:R-:W-:Y:S01]  /*56a0*/  ISETP.GE.AND P2, PT, R24.reuse, R101.reuse, PT ;  /* 0x000000651800720c */ /* 0x0c0fe20003f46270 */
[----:B------:R-:W-:Y:S01]  /*56b0*/  FFMA.FTZ R18, R25, R0, R18 ;  /* 0x0000000019127223 */ /* 0x000fe20000010012 */
[----:B------:R-:W-:Y:S02]  /*56c0*/  ISETP.GE.AND P0, PT, R24, R100, PT ;  /* 0x000000641800720c */ /* 0x000fe40003f06270 */
[----:B------:R-:W-:Y:S02]  /*56d0*/  FSEL R16, R16, -INF , !P5 ;  /* 0xff80000010107808 */ /* 0x000fe40006800000 */
[----:B------:R1:W5:Y:S01]  /*56e0*/  I2F R25, R22 ;  /* 0x0000001600197306 */ /* 0x0003620000201400 */
[----:B------:R-:W-:Y:S01]  /*56f0*/  FSEL R35, R18, -INF , !P6 ;  /* 0xff80000012237808 */ /* 0x000fe20007000000 */
[----:B--2---:R-:W-:Y:S01]  /*5700*/  FFMA.FTZ R34, R27, R0, R34 ;  /* 0x000000001b227223 */ /* 0x004fe20000010022 */
[----:B------:R-:W-:-:S02]  /*5710*/  ISETP.GE.AND P5, PT, R22, R101, PT ;  /* 0x000000651600720c */ /* 0x000fc40003fa6270 */
[----:B------:R-:W-:Y:S02]  /*5720*/  ISETP.GE.AND P6, PT, R22, R100, PT ;  /* 0x000000641600720c */ /* 0x000fe40003fc6270 */
[----:B---3--:R-:W-:Y:S01]  /*5730*/  IADD3 R24, R86, 0x29, RZ ;  /* 0x0000002956187810 */ /* 0x008fe20007ffe0ff */
[CC--:B----4-:R-:W-:Y:S02]  /*5740*/  FFMA.FTZ R18, R20.reuse, R0.reuse, R17 ;  /* 0x0000000014127223 */ /* 0x0d0fe40000010011 */
[-C--:B------:R-:W-:Y:S02]  /*5750*/  FFMA.FTZ R17, R20, R0.reuse, R19 ;  /* 0x0000000014117223 */ /* 0x080fe40000010013 */
[----:B------:R-:W2:Y:S01]  /*5760*/  I2F R20, R24 ;  /* 0x0000001800147306 */ /* 0x000ea20000201400 */
[----:B------:R-:W-:Y:S02]  /*5770*/  FSEL R18, R18, -INF , !P2 ;  /* 0xff80000012127808 */ /* 0x000fe40005000000 */
[----:B-1----:R-:W-:Y:S01]  /*5780*/  IADD3 R22, R86, 0x30, RZ ;  /* 0x0000003056167810 */ /* 0x002fe20007ffe0ff */
[-C--:B-----5:R-:W-:Y:S01]  /*5790*/  FFMA.FTZ R12, R25, R0.reuse, R12 ;  /* 0x00000000190c7223 */ /* 0x0a0fe2000001000c */
[----:B------:R-:W-:Y:S01]  /*57a0*/  FSEL R17, R17, -INF , !P0 ;  /* 0xff80000011117808 */ /* 0x000fe20004000000 */
[----:B------:R-:W-:Y:S01]  /*57b0*/  FFMA.FTZ R19, R25, R0, R14 ;  /* 0x0000000019137223 */ /* 0x000fe2000001000e */
[----:B------:R-:W-:Y:S01]  /*57c0*/  ISETP.GE.AND P2, PT, R24, R101, PT ;  /* 0x000000651800720c */ /* 0x000fe20003f46270 */
[----:B------:R-:W1:Y:S01]  /*57d0*/  I2F R25, R22 ;  /* 0x0000001600197306 */ /* 0x000e620000201400 */
[----:B------:R-:W-:-:S02]  /*57e0*/  FSEL R14, R12, -INF , !P5 ;  /* 0xff8000000c0e7808 */ /* 0x000fc40006800000 */
[----:B------:R-:W-:Y:S02]  /*57f0*/  ISETP.GE.AND P0, PT, R24, R100, PT ;  /* 0x000000641800720c */ /* 0x000fe40003f06270 */
[----:B------:R-:W-:Y:S02]  /*5800*/  ISETP.GE.AND P5, PT, R22, R101, PT ;  /* 0x000000651600720c */ /* 0x000fe40003fa6270 */
[----:B------:R-:W-:Y:S01]  /*5810*/  FSEL R19, R19, -INF , !P6 ;  /* 0xff80000013137808 */ /* 0x000fe20007000000 */
[----:B--2---:R-:W-:Y:S01]  /*5820*/  FFMA.FTZ R12, R20, R0, R13 ;  /* 0x00000000140c7223 */ /* 0x004fe2000001000d */
[----:B------:R-:W-:Y:S01]  /*5830*/  ISETP.GE.AND P6, PT, R22, R100, PT ;  /* 0x000000641600720c */ /* 0x000fe20003fc6270 */
[----:B------:R-:W-:Y:S01]  /*5840*/  FFMA.FTZ R13, R20, R0, R15 ;  /* 0x00000000140d7223 */ /* 0x000fe2000001000f */
[----:B------:R-:W-:Y:S02]  /*5850*/  IADD3 R20, R86, 0x31, RZ ;  /* 0x0000003156147810 */ /* 0x000fe40007ffe0ff */
[----:B------:R-:W-:-:S02]  /*5860*/  FSEL R12, R12, -INF , !P2 ;  /* 0xff8000000c0c7808 */ /* 0x000fc40005000000 */
[----:B------:R-:W-:Y:S01]  /*5870*/  FSEL R13, R13, -INF , !P0 ;  /* 0xff8000000d0d7808 */ /* 0x000fe20004000000 */
[CC--:B-1----:R-:W-:Y:S01]  /*5880*/  FFMA.FTZ R24, R25.reuse, R0.reuse, R10 ;  /* 0x0000000019187223 */ /* 0x0c2fe2000001000a */
[----:B------:R-:W-:Y:S01]  /*5890*/  IADD3 R10, R86, 0x38, RZ ;  /* 0x00000038560a7810 */ /* 0x000fe20007ffe0ff */
[----:B------:R-:W-:Y:S01]  /*58a0*/  FFMA.FTZ R31, R25, R0, R8 ;  /* 0x00000000191f7223 */ /* 0x000fe20000010008 */
[C---:B------:R-:W-:Y:S02]  /*58b0*/  ISETP.GE.AND P2, PT, R20.reuse, R101, PT ;  /* 0x000000651400720c */ /* 0x040fe40003f46270 */
[----:B------:R-:W1:Y:S01]  /*58c0*/  I2F R25, R10 ;  /* 0x0000000a00197306 */ /* 0x000e620000201400 */
[----:B------:R-:W-:Y:S02]  /*58d0*/  ISETP.GE.AND P0, PT, R20, R100, PT ;  /* 0x000000641400720c */ /* 0x000fe40003f06270 */
[----:B------:R-:W-:Y:S02]  /*58e0*/  IADD3 R15, R86, 0x19, RZ ;  /* 0x00000019560f7810 */ /* 0x000fe40007ffe0ff */
[----:B------:R-:W-:-:S02]  /*58f0*/  FSEL R31, R31, -INF , !P5 ;  /* 0xff8000001f1f7808 */ /* 0x000fc40006800000 */
[----:B------:R-:W-:Y:S01]  /*5900*/  ISETP.GE.AND P5, PT, R10, R101, PT ;  /* 0x000000650a00720c */ /* 0x000fe20003fa6270 */
[----:B------:R-:W2:Y:S01]  /*5910*/  I2F R20, R20 ;  /* 0x0000001400147306 */ /* 0x000ea20000201400 */
[----:B------:R-:W-:Y:S02]  /*5920*/  FSEL R24, R24, -INF , !P6 ;  /* 0xff80000018187808 */ /* 0x000fe40007000000 */
[----:B------:R-:W-:-:S05]  /*5930*/  ISETP.GE.AND P6, PT, R10, R100, PT ;  /* 0x000000640a00720c */ /* 0x000fca0003fc6270 */
[----:B------:R-:W3:Y:S01]  /*5940*/  I2F R8, R15 ;  /* 0x0000000f00087306 */ /* 0x000ee20000201400 */
[CC--:B-1----:R-:W-:Y:S02]  /*5950*/  FFMA.FTZ R4, R25.reuse, R0.reuse, R4 ;  /* 0x0000000019047223 */ /* 0x0c2fe40000010004 */
[-C--:B------:R-:W-:Y:S02]  /*5960*/  FFMA.FTZ R26, R25, R0.reuse, R6 ;  /* 0x00000000191a7223 */ /* 0x080fe40000010006 */
[-C--:B------:R-:W-:Y:S01]  /*5970*/  FFMA.FTZ R10, R27, R0.reuse, R32 ;  /* 0x000000001b0a7223 */ /* 0x080fe20000010020 */
[----:B------:R-:W-:Y:S01]  /*5980*/  FSEL R6, R4, -INF , !P5 ;  /* 0xff80000004067808 */ /* 0x000fe20006800000 */
[CC--:B--2---:R-:W-:Y:S01]  /*5990*/  FFMA.FTZ R9, R20.reuse, R0.reuse, R9 ;  /* 0x0000000014097223 */ /* 0x0c4fe20000010009 */
[----:B------:R-:W-:Y:S01]  /*59a0*/  ISETP.GE.AND P5, PT, R15, R101, PT ;  /* 0x000000650f00720c */ /* 0x000fe20003fa6270 */
[----:B------:R-:W-:Y:S01]  /*59b0*/  FFMA.FTZ R11, R20, R0, R11 ;  /* 0x00000000140b7223 */ /* 0x000fe2000001000b */
[----:B------:R-:W-:-:S02]  /*59c0*/  FSEL R26, R26, -INF , !P6 ;  /* 0xff8000001a1a7808 */ /* 0x000fc40007000000 */
[----:B------:R-:W-:Y:S02]  /*59d0*/  FSEL R30, R9, -INF , !P2 ;  /* 0xff800000091e7808 */ /* 0x000fe40005000000 */
[----:B------:R-:W-:Y:S01]  /*59e0*/  FSEL R25, R11, -INF , !P0 ;  /* 0xff8000000b197808 */ /* 0x000fe20004000000 */
[----:B---3--:R-:W-:Y:S01]  /*59f0*/  FFMA.FTZ R8, R8, R0, R21 ;  /* 0x0000000008087223 */ /* 0x008fe20000010015 */
[C---:B------:R-:W-:Y:S02]  /*5a00*/  IADD3 R9, R86.reuse, 0x39, RZ ;  /* 0x0000003956097810 */ /* 0x040fe40007ffe0ff */
[C---:B------:R-:W-:Y:S02]  /*5a10*/  ISETP.GE.AND P2, PT, R86.reuse, R101, PT ;  /* 0x000000655600720c */ /* 0x040fe40003f46270 */
[----:B------:R-:W-:Y:S01]  /*5a20*/  ISETP.GE.AND P0, PT, R86, R100, PT ;  /* 0x000000645600720c */ /* 0x000fe20003f06270 */
[----:B------:R1:W2:Y:S01]  /*5a30*/  I2F R4, R9 ;  /* 0x0000000900047306 */ /* 0x0002a20000201400 */
[----:B------:R-:W-:-:S02]  /*5a40*/  FSEL R86, R8, -INF , !P5 ;  /* 0xff80000008567808 */ /* 0x000fc40006800000 */
[-C--:B------:R-:W-:Y:S02]  /*5a50*/  ISETP.GE.AND P5, PT, R15, R100.reuse, PT ;  /* 0x000000640f00720c */ /* 0x080fe40003fa6270 */
[----:B------:R-:W-:Y:S02]  /*5a60*/  FSEL R10, R10, -INF , !P2 ;  /* 0xff8000000a0a7808 */ /* 0x000fe40005000000 */
[C---:B------:R-:W-:Y:S01]  /*5a70*/  ISETP.GE.AND P6, PT, R9.reuse, R101, PT ;  /* 0x000000650900720c */ /* 0x040fe20003fc6270 */
[----:B------:R-:W3:Y:S01]  /*5a80*/  I2F R15, R15 ;  /* 0x0000000f000f7306 */ /* 0x000ee20000201400 */
[----:B------:R-:W-:Y:S02]  /*5a90*/  ISETP.GE.AND P2, PT, R9, R100, PT ;  /* 0x000000640900720c */ /* 0x000fe40003f46270 */
[----:B-1----:R-:W-:Y:S01]  /*5aa0*/  FSEL R9, R34, -INF , !P0 ;  /* 0xff80000022097808 */ /* 0x002fe20004000000 */
[-C--:B--2---:R-:W-:Y:S01]  /*5ab0*/  FFMA.FTZ R5, R4, R0.reuse, R5 ;  /* 0x0000000004057223 */ /* 0x084fe20000010005 */
[----:B------:R-:W-:Y:S01]  /*5ac0*/  ISETP.GE.AND P0, PT, R94, 0x3, PT ;  /* 0x000000035e00780c */ /* 0x000fe20003f06270 */
[----:B------:R-:W-:-:S03]  /*5ad0*/  FFMA.FTZ R7, R4, R0, R7 ;  /* 0x0000000004077223 */ /* 0x000fc60000010007 */
[----:B------:R-:W-:Y:S01]  /*5ae0*/  FSEL R8, R5, -INF , !P6 ;  /* 0xff80000005087808 */ /* 0x000fe20007000000 */
[----:B---3--:R-:W-:Y:S01]  /*5af0*/  FFMA.FTZ R23, R15, R0, R23 ;  /* 0x000000000f177223 */ /* 0x008fe20000010017 */
[----:B------:R-:W-:-:S04]  /*5b00*/  FSEL R27, R7, -INF , !P2 ;  /* 0xff800000071b7808 */ /* 0x000fc80005000000 */
        /* <DEDUP_REMOVED lines=31> */
[----:B------:R-:W-:-:S03]  /*5d00*/  IADD3.X R4, R4, UR16, RZ, P2, !PT ;  /* 0x0000001004047c10 */ /* 0x000fc600097fe4ff */
[----:B------:R-:W-:Y:S01]  /*5d10*/  @!PT LDS RZ, [RZ] ;  /* 0x00000000fffff984 */ /* 0x000fe20000000800 */
[----:B------:R-:W-:Y:S01]  /*5d20*/  @!PT LDS RZ, [RZ] ;  /* 0x00000000fffff984 */ /* 0x000fe20000000800 */
[----:B------:R-:W-:Y:S01]  /*5d30*/  @!PT LDS RZ, [RZ] ;  /* 0x00000000fffff984 */ /* 0x000fe20000000800 */
[----:B------:R1:W-:Y:S04]  /*5d40*/  @!P1 LDGSTS.E.BYPASS.LTC128B.128 [R118+0x5000], [R22.64+0x80] ;  /* 0x0500008016769fae */ /* 0x0003e8000b901d56 */
[----:B------:R1:W-:Y:S01]  /*5d50*/  @P4 STS.128 [R118+0x3800], RZ ;  /* 0x003800ff76004388 */ /* 0x0003e20000000c00 */
[----:B--2---:R-:W-:-:S04]  /*5d60*/  @!P4 LEA R32, P2, R5, c[0x0][0x168], 0x1 ;  /* 0x00005a000520ca11 */ /* 0x004fc800078408ff */
[C---:B------:R-:W-:Y:S02]  /*5d70*/  @!P4 LEA.HI.X R33, R5.reuse, c[0x0][0x16c], R4, 0x1, P2 ;  /* 0x00005b000521ca11 */ /* 0x040fe400010f0c04 */
[----:B---3--:R-:W-:-:S03]  /*5d80*/  @!P3 LEA R20, P2, R5, c[0x0][0x168], 0x1 ;  /* 0x00005a000514ba11 */ /* 0x008fc600078408ff */
[----:B------:R-:W-:Y:S01]  /*5d90*/  @!PT LDS RZ, [RZ] ;  /* 0x00000000fffff984 */ /* 0x000fe20000000800 */
[----:B------:R-:W-:Y:S01]  /*5da0*/  @!PT LDS RZ, [RZ] ;  /* 0x00000000fffff984 */ /* 0x000fe20000000800 */
[----:B------:R-:W-:Y:S01]  /*5db0*/  @!PT LDS RZ, [RZ] ;  /* 0x00000000fffff984 */ /* 0x000fe20000000800 */
[----:B------:R1:W-:Y:S01]  /*5dc0*/  @!P4 LDGSTS.E.BYPASS.LTC128B.128 [R118+0x3800], [R32.64] ;  /* 0x038000002076cfae */ /* 0x0003e2000b901d56 */
[----:B------:R-:W-:-:S03]  /*5dd0*/  @!P3 LEA.HI.X R21, R5, c[0x0][0x16c], R4, 0x1, P2 ;  /* 0x00005b000515ba11 */ /* 0x000fc600010f0c04 */
        /* <DEDUP_REMOVED lines=13> */
.L_x_809:
[----:B------:R-:W-:Y:S05]  /*5eb0*/  BSYNC B0 ;  /* 0x0000000000007941 */ /* 0x000fea0003800000 */
.L_x_808:
[----:B------:R-:W0:Y:S02]  /*5ec0*/  LDGDEPBAR ;  /* 0x00000000000079af */ /* 0x000e240000000000 */
.L_x_807:
[----:B------:R-:W-:-:S04]  /*5ed0*/  FMNMX.FTZ R5, R3, R10, !PT ;  /* 0x0000000a03057209 */ /* 0x000fc80007810000 */
        /* <DEDUP_REMOVED lines=33> */
[----:B-1----:R-:W-:-:S05]  /*60f0*/  FMNMX.FTZ R22, R7, R22, !PT ;  /* 0x0000001607167209 */ /* 0x002fca0007810000 */
[----:B------:R-:W1:Y:S01]  /*6100*/  SHFL.BFLY PT, R33, R22, 0x1, 0x1f ;  /* 0x0c201f0016217f89 */ /* 0x000e6200000e0000 */
[----:B--2---:R-:W-:Y:S01]  /*6110*/  FMNMX.FTZ R5, R20, R5, !PT ;  /* 0x0000000514057209 */ /* 0x004fe20007810000 */
[----:B------:R-:W-:-:S04]  /*6120*/  IMAD.WIDE.U32 R20, R92, -0x2daee0ad, RZ ;  /* 0xd2511f535c147825 */ /* 0x000fc800078e00ff */
[----:B------:R-:W2:Y:S01]  /*6130*/  SHFL.BFLY PT, R32, R5, 0x1, 0x1f ;  /* 0x0c201f0005207f89 */ /* 0x000ea200000e0000 */
[----:B-1----:R-:W-:-:S04]  /*6140*/  FMNMX.FTZ R33, R22, R33, !PT ;  /* 0x0000002116217209 */ /* 0x002fc80007810000 */
[C---:B------:R-:W-:Y:S01]  /*6150*/  FSETP.NEU.FTZ.AND P1, PT, R33.reuse, -INF , PT ;  /* 0xff8000002100780b */ /* 0x040fe20003f3d000 */
[----:B------:R-:W-:-:S05]  /*6160*/  FMUL.FTZ R11, R33, c[0x0][0x23c] ;  /* 0x00008f00210b7a20 */ /* 0x000fca0000410000 */
[----:B------:R-:W-:-:S05]  /*6170*/  FSEL R11, R11, RZ, P1 ;  /* 0x000000ff0b0b7208 */ /* 0x000fca0000800000 */
[--C-:B------:R-:W-:Y:S02]  /*6180*/  FFMA.FTZ R100, R29, c[0x0][0x23c], -R11.reuse ;  /* 0x00008f001d647a23 */ /* 0x100fe4000001080b */
[--C-:B------:R-:W-:Y:S01]  /*6190*/  FFMA.FTZ R29, R6, c[0x0][0x23c], -R11.reuse ;  /* 0x00008f00061d7a23 */ /* 0x100fe2000001080b */
[----:B------:R-:W-:Y:S01]  /*61a0*/  FSEL R6, R33, RZ, P1 ;  /* 0x000000ff21067208 */ /* 0x000fe20000800000 */
[--C-:B------:R-:W-:Y:S02]  /*61b0*/  FFMA.FTZ R7, R28, c[0x0][0x23c], -R11.reuse ;  /* 0x00008f001c077a23 */ /* 0x100fe4000001080b */
[--C-:B------:R-:W-:Y:S01]  /*61c0*/  FFMA.FTZ R28, R8, c[0x0][0x23c], -R11.reuse ;  /* 0x00008f00081c7a23 */ /* 0x100fe2000001080b */
[----:B--2---:R-:W-:Y:S01]  /*61d0*/  FMNMX.FTZ R32, R5, R32, !PT ;  /* 0x0000002005207209 */ /* 0x004fe20007810000 */
[----:B------:R-:W-:Y:S02]  /*61e0*/  FADD.FTZ R5, R3, -R6 ;  /* 0x8000000603057221 */ /* 0x000fe40000010000 */
[--C-:B------:R-:W-:Y:S01]  /*61f0*/  FFMA.FTZ R10, R10, c[0x0][0x23c], -R11.reuse ;  /* 0x00008f000a0a7a23 */ /* 0x100fe2000001080b */
[----:B------:R-:W-:Y:S01]  /*6200*/  FSETP.NEU.FTZ.AND P1, PT, R32, -INF , PT ;  /* 0xff8000002000780b */ /* 0x000fe20003f3d000 */
[----:B------:R-:W-:Y:S01]  /*6210*/  FMUL.FTZ R5, R5, c[0x0][0x23c] ;  /* 0x00008f0005057a20 */ /* 0x000fe20000410000 */
[----:B------:R-:W-:Y:S01]  /*6220*/  MUFU.EX2 R7, R7 ;  /* 0x0000000700077308 */ /* 0x000fe20000000800 */
[--C-:B------:R-:W-:Y:S01]  /*6230*/  FFMA.FTZ R4, R84, c[0x0][0x23c], -R11.reuse ;  /* 0x00008f0054047a23 */ /* 0x100fe2000001080b */
[----:B------:R-:W-:Y:S01]  /*6240*/  FSEL R3, R32, RZ, P1 ;  /* 0x000000ff20037208 */ /* 0x000fe20000800000 */
[----:B------:R-:W-:-:S02]  /*6250*/  FFMA.FTZ R130, R130, c[0x0][0x23c], -R11 ;  /* 0x00008f0082827a23 */ /* 0x000fc4000001080b */
[----:B------:R-:W-:Y:S02]  /*6260*/  FFMA.FTZ R102, R102, c[0x0][0x23c], -R11 ;  /* 0x00008f0066667a23 */ /* 0x000fe4000001080b */
        /* <DEDUP_REMOVED lines=8> */
[----:B------:R-:W-:-:S02]  /*62f0*/  FFMA.FTZ R16, R16, c[0x0][0x23c], -R11 ;  /* 0x00008f0010107a23 */ /* 0x000fc4000001080b */
[----:B------:R-:W-:Y:S02]  /*6300*/  FFMA.FTZ R3, R9, c[0x0][0x23c], -R2 ;  /* 0x00008f0009037a23 */ /* 0x000fe40000010802 */
[--C-:B------:R-:W-:Y:S02]  /*6310*/  FFMA.FTZ R15, R18, c[0x0][0x23c], -R11.reuse ;  /* 0x00008f00120f7a23 */ /* 0x100fe4000001080b */
[--C-:B------:R-:W-:Y:S01]  /*6320*/  FFMA.FTZ R14, R14, c[0x0][0x23c], -R11.reuse ;  /* 0x00008f000e0e7a23 */ /* 0x100fe2000001080b */
[----:B------:R-:W3:Y:S01]  /*6330*/  MUFU.EX2 R8, R8 ;  /* 0x0000000800087308 */ /* 0x000ee20000000800 */
[--C-:B------:R-:W-:Y:S02]  /*6340*/  FFMA.FTZ R12, R12, c[0x0][0x23c], -R11.reuse ;  /* 0x00008f000c0c7a23 */ /* 0x100fe4000001080b */
[--C-:B------:R-:W-:Y:S02]  /*6350*/  FFMA.FTZ R31, R31, c[0x0][0x23c], -R11.reuse ;  /* 0x00008f001f1f7a23 */ /* 0x100fe4000001080b */
[----:B------:R-:W-:-:S02]  /*6360*/  FFMA.FTZ R30, R30, c[0x0][0x23c], -R11 ;  /* 0x00008f001e1e7a23 */ /* 0x000fc4000001080b */
[----:B-1----:R-:W-:Y:S01]  /*6370*/  IMAD.WIDE.U32 R10, R93, -0x326172a9, RZ ;  /* 0xcd9e8d575d0a7825 */ /* 0x002fe200078e00ff */
[----:B------:R-:W-:Y:S03]  /*6380*/  MUFU.EX2 R3, R3 ;  /* 0x0000000300037308 */ /* 0x000fe60000000800 */
[----:B--2---:R-:W-:Y:S01]  /*6390*/  FFMA.FTZ R133, R133, R5, R6 ;  /* 0x0000000585857223 */ /* 0x004fe20000010006 */
[----:B------:R-:W-:Y:S01]  /*63a0*/  LOP3.LUT R22, R11, R95, RZ, 0x3c, !PT ;  /* 0x0000005f0b167212 */ /* 0x000fe200078e3cff */
[-C--:B------:R-:W-:Y:S02]  /*63b0*/  FMUL.FTZ R36, R36, R5.reuse ;  /* 0x0000000524247220 */ /* 0x080fe40000410000 */
[----:B------:R-:W-:Y:S01]  /*63c0*/  FMUL.FTZ R37, R37, R5 ;  /* 0x0000000525257220 */ /* 0x000fe20000410000 */
[----:B------:R-:W1:Y:S01]  /*63d0*/  MUFU.EX2 R4, R4 ;  /* 0x0000000400047308 */ /* 0x000e620000000800 */
[----:B---3--:R-:W-:-:S02]  /*63e0*/  FMUL.FTZ R38, R38, R8 ;  /* 0x0000000826267220 */ /* 0x008fc40000410000 */
[-C--:B------:R-:W-:Y:S02]  /*63f0*/  FMUL.FTZ R39, R39, R8.reuse ;  /* 0x0000000827277220 */ /* 0x080fe40000410000 */
[-C--:B------:R-:W-:Y:S02]  /*6400*/  FMUL.FTZ R42, R42, R8.reuse ;  /* 0x000000082a2a7220 */ /* 0x080fe40000410000 */
[-C--:B------:R-:W-:Y:S01]  /*6410*/  FMUL.FTZ R43, R43, R8.reuse ;  /* 0x000000082b2b7220 */ /* 0x080fe20000410000 */
[----:B------:R-:W-:Y:S01]  /*6420*/  MUFU.EX2 R130, R130 ;  /* 0x0000008200827308 */ /* 0x000fe20000000800 */
[-C--:B------:R-:W-:Y:S02]  /*6430*/  FMUL.FTZ R46, R46, R8.reuse ;  /* 0x000000082e2e7220 */ /* 0x080fe40000410000 */
[-C--:B------:R-:W-:Y:S02]  /*6440*/  FMUL.FTZ R47, R47, R8.reuse ;  /* 0x000000082f2f7220 */ /* 0x080fe40000410000 */
[----:B------:R-:W-:-:S02]  /*6450*/  FMUL.FTZ R50, R50, R8 ;  /* 0x0000000832327220 */ /* 0x000fc40000410000 */
[----:B------:R-:W-:Y:S01]  /*6460*/  FMUL.FTZ R51, R51, R8 ;  /* 0x0000000833337220 */ /* 0x000fe20000410000 */
[----:B-1----:R-:W-:Y:S01]  /*6470*/  F2FP.PACK_AB R6, R4, R6 ;  /* 0x000000060406723e */ /* 0x002fe200000000ff */
        /* <DEDUP_REMOVED lines=18> */
[----:B------:R-:W-:Y:S02]  /*65a0*/  FFMA.FTZ R107, R131, R8, R3 ;  /* 0x00000008836b7223 */ /* 0x000fe40000010003 */
[----:B------:R-:W-:-:S02]  /*65b0*/  IMAD.SHL.U32 R8, R88, 0x2, RZ ;  /* 0x0000000258087824 */ /* 0x000fc400078e00ff */
[----:B------:R-:W-:-:S04]  /*65c0*/  IMAD.WIDE.U32 R22, R22, -0x2daee0ad, RZ ;  /* 0xd2511f5316167825 */ /* 0x000fc800078e00ff */
[-C--:B------:R-:W-:Y:S01]  /*65d0*/  FMUL.FTZ R40, R40, R5.reuse ;  /* 0x0000000528287220 */ /* 0x080fe20000410000 */
[----:B------:R-:W-:Y:S01]  /*65e0*/  LOP3.LUT R20, R23, UR12, R20, 0x96, !PT ;  /* 0x0000000c17147c12 */ /* 0x000fe2000f8e9614 */
        /* <DEDUP_REMOVED lines=20> */
[----:B------:R-:W-:Y:S01]  /*6730*/  FMUL.FTZ R81, R81, R5 ;  /* 0x0000000551517220 */ /* 0x000fe20000410000 */
[----:B------:R-:W-:Y:S01]  /*6740*/  IADD3 R5, R8, 0x1, RZ ;  /* 0x0000000108057810 */ /* 0x000fe20007ffe0ff */
[----:B------:R-:W-:Y:S01]  /*6750*/  FFMA.FTZ R18, R85, c[0x0][0x23c], -R2 ;  /* 0x00008f0055127a23 */ /* 0x000fe20000010802 */
[C---:B------:R-:W-:Y:S01]  /*6760*/  LOP3.LUT R8, R21.reuse, UR25, R8, 0x96, !PT ;  /* 0x0000001915087c12 */ /* 0x040fe2000f8e9608 */
[----:B------:R-:W-:Y:S01]  /*6770*/  FADD.FTZ R133, R4, R133 ;  /* 0x0000008504857221 */ /* 0x000fe20000010000 */
[----:B------:R-:W-:Y:S01]  /*6780*/  LOP3.LUT R5, R21, UR25, R5, 0x96, !PT ;  /* 0x0000001915057c12 */ /* 0x000fe2000f8e9605 */
[----:B------:R-:W-:-:S02]  /*6790*/  IMAD.WIDE.U32 R20, R20, -0x326172a9, RZ ;  /* 0xcd9e8d5714147825 */ /* 0x000fc400078e00ff */
[----:B------:R-:W1:Y:S02]  /*67a0*/  MUFU.EX2 R18, R18 ;  /* 0x0000001200127308 */ /* 0x000e640000000800 */
[----:B------:R-:W-:-:S04]  /*67b0*/  IMAD.WIDE.U32 R8, R8, -0x326172a9, RZ ;  /* 0xcd9e8d5708087825 */ /* 0x000fc800078e00ff */
[----:B------:R-:W-:Y:S01]  /*67c0*/  IMAD.WIDE.U32 R84, R5, -0x326172a9, RZ ;  /* 0xcd9e8d5705547825 */ /* 0x000fe200078e00ff */
[----:B------:R-:W-:Y:S02]  /*67d0*/  LOP3.LUT R4, R21, UR11, R8, 0x96, !PT ;  /* 0x0000000b15047c12 */ /* 0x000fe4000f8e9608 */
[----:B------:R-:W-:Y:S01]  /*67e0*/  LOP3.LUT R134, R9, UR13, R10, 0x96, !PT ;  /* 0x0000000d09867c12 */ /* 0x000fe2000f8e960a */
[----:B------:R-:W-:Y:S01]  /*67f0*/  FFMA.FTZ R132, R103, c[0x0][0x23c], -R2 ;  /* 0x00008f0067847a23 */ /* 0x000fe20000010802 */
[----:B------:R-:W-:Y:S01]  /*6800*/  LOP3.LUT R8, R85, UR13, R10, 0x96, !PT ;  /* 0x0000000d55087c12 */ /* 0x000fe2000f8e960a */
[----:B------:R2:W-:Y:S01]  /*6810*/  MUFU.EX2 R103, R86 ;  /* 0x0000005600677308 */ /* 0x0005e20000000800 */
[----:B------:R-:W-:Y:S01]  /*6820*/  LOP3.LUT R5, R21, UR11, R84, 0x96, !PT ;  /* 0x0000000b15057c12 */ /* 0x000fe2000f8e9654 */
[----:B------:R-:W-:Y:S01]  /*6830*/  IMAD.WIDE.U32 R134, R134, -0x2daee0ad, RZ ;  /* 0xd2511f5386867825 */ /* 0x000fe200078e00ff */
[----:B-1----:R-:W-:-:S03]  /*6840*/  F2FP.PACK_AB R10, R18, R3 ;  /* 0x00000003120a723e */ /* 0x002fc600000000ff */
[----:B------:R-:W-:Y:S01]  /*6850*/  IMAD.WIDE.U32 R84, R8, -0x2daee0ad, RZ ;  /* 0xd2511f5308547825 */ /* 0x000fe200078e00ff */
[--C-:B------:R-:W-:Y:S01]  /*6860*/  LOP3.LUT R8, R135, UR10, R22.reuse, 0x96, !PT ;  /* 0x0000000a87087c12 */ /* 0x100fe2000f8e9616 */
[----:B------:R-:W-:Y:S02]  /*6870*/  MUFU.EX2 R132, R132 ;  /* 0x0000008400847308 */ /* 0x000fe40000000800 */
[----:B------:R-:W-:Y:S01]  /*6880*/  FADD.FTZ R107, R18, R107 ;  /* 0x0000006b126b7221 */ /* 0x000fe20000010000 */
[----:B------:R-:W-:Y:S01]  /*6890*/  LOP3.LUT R3, R85, UR10, R22, 0x96, !PT ;  /* 0x0000000a55037c12 */ /* 0x000fe2000f8e9616 */
[----:B------:R-:W-:-:S04]  /*68a0*/  IMAD.WIDE.U32 R22, R5, -0x2daee0ad, RZ ;  /* 0xd2511f5305167825 */ /* 0x000fc800078e00ff */
[----:B------:R-:W-:Y:S01]  /*68b0*/  IMAD.WIDE.U32 R8, R8, -0x326172a9, RZ ;  /* 0xcd9e8d5708087825 */ /* 0x000fe200078e00ff */
[----:B------:R-:W-:-:S03]  /*68c0*/  LOP3.LUT R5, R23, UR8, R84, 0x96, !PT ;  /* 0x0000000817057c12 */ /* 0x000fc6000f8e9654 */
[----:B------:R-:W-:Y:S01]  /*68d0*/  IMAD.WIDE.U32 R84, R3, -0x326172a9, RZ ;  /* 0xcd9e8d5703547825 */ /* 0x000fe200078e00ff */
[----:B------:R-:W-:-:S03]  /*68e0*/  LOP3.LUT R3, R9, UR9, R20, 0x96, !PT ;  /* 0x0000000909037c12 */ /* 0x000fc6000f8e9614 */
[----:B------:R-:W-:Y:S01]  /*68f0*/  FFMA.FTZ R89, R89, c[0x0][0x23c], -R2 ;  /* 0x00008f0059597a23 */ /* 0x000fe20000010802 */
[----:B------:R-:W-:Y:S01]  /*6900*/  LOP3.LUT R20, R85, UR9, R20, 0x96, !PT ;  /* 0x0000000955147c12 */ /* 0x000fe2000f8e9614 */
[--C-:B------:R-:W-:Y:S02]  /*6910*/  FFMA.FTZ R91, R91, c[0x0][0x23c], -R2.reuse ;  /* 0x00008f005b5b7a23 */ /* 0x100fe40000010802 */
[--C-:B--2---:R-:W-:Y:S02]  /*6920*/  FFMA.FTZ R86, R101, c[0x0][0x23c], -R2.reuse ;  /* 0x00008f0065567a23 */ /* 0x104fe40000010802 */
[----:B------:R-:W-:Y:S01]  /*6930*/  IMAD.WIDE.U32 R20, R20, -0x2daee0ad, RZ ;  /* 0xd2511f5314147825 */ /* 0x000fe200078e00ff */
[----:B------:R-:W-:Y:S03]  /*6940*/  MUFU.EX2 R89, R89 ;  /* 0x0000005900597308 */ /* 0x000fe60000000800 */
[----:B------:R-:W-:Y:S01]  /*6950*/  FFMA.FTZ R131, R27, c[0x0][0x23c], -R2 ;  /* 0x00008f001b837a23 */ /* 0x000fe20000010802 */
[----:B------:R-:W-:Y:S01]  /*6960*/  LOP3.LUT R9, R21, UR6, R22, 0x96, !PT ;  /* 0x0000000615097c12 */ /* 0x000fe2000f8e9616 */
[----:B------:R-:W-:-:S03]  /*6970*/  IMAD.WIDE.U32 R22, R5, -0x326172a9, RZ ;  /* 0xcd9e8d5705167825 */ /* 0x000fc600078e00ff */
[----:B------:R-:W-:Y:S01]  /*6980*/  MUFU.EX2 R91, R91 ;  /* 0x0000005b005b7308 */ /* 0x000fe20000000800 */
[----:B------:R-:W-:Y:S01]  /*6990*/  IMAD.WIDE.U32 R136, R9, -0x326172a9, RZ ;  /* 0xcd9e8d5709887825 */ /* 0x000fe200078e00ff */
[----:B------:R-:W-:-:S03]  /*69a0*/  LOP3.LUT R84, R23, UR7, R84, 0x96, !PT ;  /* 0x0000000717547c12 */ /* 0x000fc6000f8e9654 */
[----:B------:R-:W-:Y:S01]  /*69b0*/  FFMA.FTZ R23, R105, c[0x0][0x23c], -R2 ;  /* 0x00008f0069177a23 */ /* 0x000fe20000010802 */
[----:B------:R-:W-:Y:S01]  /*69c0*/  LOP3.LUT R34, R137, UR5, R22, 0x96, !PT ;  /* 0x0000000589227c12 */ /* 0x000fe2000f8e9616 */
[----:B------:R-:W-:Y:S01]  /*69d0*/  IMAD.WIDE.U32 R84, R84, -0x2daee0ad, RZ ;  /* 0xd2511f5354547825 */ /* 0x000fe200078e00ff */
[----:B------:R-:W-:Y:S04]  /*69e0*/  MUFU.EX2 R105, R100 ;  /* 0x0000006400697308 */ /* 0x000fe80000000800 */
[----:B------:R-:W-:Y:S01]  /*69f0*/  LOP3.LUT R5, R85, UR4, R20, 0x96, !PT ;  /* 0x0000000455057c12 */ /* 0x000fe2000f8e9614 */
[----:B------:R-:W-:-:S03]  /*6a00*/  FADD.FTZ R85, R7, R133 ;  /* 0x0000008507557221 */ /* 0x000fc60000010000 */
[----:B------:R-:W1:Y:S01]  /*6a10*/  MUFU.EX2 R23, R23 ;  /* 0x0000001700177308 */ /* 0x000e620000000800 */
[----:B------:R-:W-:-:S05]  /*6a20*/  IMAD.WIDE.U32 R20, R5, -0x326172a9, RZ ;  /* 0xcd9e8d5705147825 */ /* 0x000fca00078e00ff */
[----:B------:R-:W-:Y:S01]  /*6a30*/  LOP3.LUT R22, R21, UR15, R136, 0x96, !PT ;  /* 0x0000000f15167c12 */ /* 0x000fe2000f8e9688 */
[----:B------:R-:W-:Y:S01]  /*6a40*/  IMAD.WIDE.U32 R136, R4, -0x2daee0ad, RZ ;  /* 0xd2511f5304887825 */ /* 0x000fe200078e00ff */
[C---:B------:R-:W-:Y:S01]  /*6a50*/  LOP3.LUT R5, R20.reuse, 0xffff, RZ, 0xc0, !PT ;  /* 0x0000ffff14057812 */ /* 0x040fe200078ec0ff */
[----:B------:R-:W2:Y:S01]  /*6a60*/  MUFU.EX2 R86, R86 ;  /* 0x0000005600567308 */ /* 0x000ea20000000800 */
[----:B------:R-:W-:Y:S02]  /*6a70*/  LOP3.LUT R18, R20, 0xff, RZ, 0xc0, !PT ;  /* 0x000000ff14127812 */ /* 0x000fe400078ec0ff */
[----:B------:R-:W-:Y:S02]  /*6a80*/  SHF.R.U32.HI R5, RZ, 0x8, R5 ;  /* 0x00000008ff057819 */ /* 0x000fe40000011605 */
[----:B------:R-:W-:Y:S01]  /*6a90*/  LOP3.LUT R4, R137, UR8, R134, 0x96, !PT ;  /* 0x0000000889047c12 */ /* 0x000fe2000f8e9686 */
[----:B------:R-:W-:Y:S01]  /*6aa0*/  IMAD.WIDE.U32 R134, R3, -0x2daee0ad, RZ ;  /* 0xd2511f5303867825 */ /* 0x000fe200078e00ff */
[----:B------:R-:W-:Y:S01]  /*6ab0*/  PRMT R18, R18, 0x5410, R5 ;  /* 0x0000541012127816 */ /* 0x000fe20000000005 */
[----:B------:R-:W-:Y:S01]  /*6ac0*/  MUFU.EX2 R101, R16 ;  /* 0x0000001000657308 */ /* 0x000fe20000000800 */
[----:B------:R-:W-:Y:S01]  /*6ad0*/  SHF.R.U32.HI R21, RZ, 0x10, R20 ;  /* 0x00000010ff157819 */ /* 0x000fe20000011614 */
[----:B------:R-:W-:Y:S01]  /*6ae0*/  IMAD.WIDE.U32 R4, R4, -0x326172a9, RZ ;  /* 0xcd9e8d5704047825 */ /* 0x000fe200078e00ff */
[----:B------:R-:W-:-:S02]  /*6af0*/  LOP3.LUT R3, R135, UR6, R136, 0x96, !PT ;  /* 0x0000000687037c12 */ /* 0x000fc4000f8e9688 */
[----:B------:R-:W-:Y:S02]  /*6b00*/  SHF.R.U32.HI R20, RZ, 0x18, R20 ;  /* 0x00000018ff147819 */ /* 0x000fe40000011614 */
[----:B------:R-:W-:Y:S01]  /*6b10*/  LOP3.LUT R136, R5, UR7, R8, 0x96, !PT ;  /* 0x0000000705887c12 */ /* 0x000fe2000f8e9608 */
[----:B------:R-:W-:Y:S01]  /*6b20*/  IMAD.WIDE.U32 R138, R3, -0x326172a9, RZ ;  /* 0xcd9e8d57038a7825 */ /* 0x000fe200078e00ff */
[----:B------:R-:W-:Y:S01]  /*6b30*/  MUFU.EX2 R100, R15 ;  /* 0x0000000f00647308 */ /* 0x000fe20000000800 */
[----:B------:R-:W-:Y:S02]  /*6b40*/  LOP3.LUT R21, R21, 0xff, RZ, 0xc0, !PT ;  /* 0x000000ff15157812 */ /* 0x000fe400078ec0ff */
[----:B------:R-:W-:Y:S02]  /*6b50*/  IMAD.WIDE.U32 R136, R136, -0x2daee0ad, RZ ;  /* 0xd2511f5388887825 */ /* 0x000fe400078e00ff */
[----:B------:R-:W-:-:S03]  /*6b60*/  PRMT R20, R21, 0x5410, R20 ;  /* 0x0000541015147816 */ /* 0x000fc60000000014 */
[----:B------:R-:W-:Y:S01]  /*6b70*/  LOP3.LUT R8, R137, UR4, R134, 0x96, !PT ;  /* 0x0000000489087c12 */ /* 0x000fe2000f8e9686 */
[----:B------:R-:W-:Y:S01]  /*6b80*/  MUFU.EX2 R131, R131 ;  /* 0x0000008300837308 */ /* 0x000fe20000000800 */
[----:B------:R-:W-:-:S03]  /*6b90*/  LOP3.LUT R134, R139, UR5, R4, 0x96, !PT ;  /* 0x000000058b867c12 */ /* 0x000fc6000f8e9604 */
[----:B------:R-:W-:-:S04]  /*6ba0*/  IMAD.WIDE.U32 R8, R8, -0x326172a9, RZ ;  /* 0xcd9e8d5708087825 */ /* 0x000fc800078e00ff */
[----:B------:R-:W-:Y:S01]  /*6bb0*/  IMAD.WIDE.U32 R134, R134, -0x2daee0ad, RZ ;  /* 0xd2511f5386867825 */ /* 0x000fe200078e00ff */
[----:B------:R-:W-:Y:S02]  /*6bc0*/  LOP3.LUT R5, R9, UR15, R138, 0x96, !PT ;  /* 0x0000000f09057c12 */ /* 0x000fe4000f8e968a */
[----:B------:R-:W-:Y:S02]  /*6bd0*/  LOP3.LUT R9, R8, 0xffff, RZ, 0xc0, !PT ;  /* 0x0000ffff08097812 */ /* 0x000fe400078ec0ff */
[C---:B------:R-:W-:Y:S02]  /*6be0*/  LOP3.LUT R3, R5.reuse, 0xffff, RZ, 0xc0, !PT ;  /* 0x0000ffff05037812 */ /* 0x040fe400078ec0ff */
[----:B------:R-:W-:Y:S02]  /*6bf0*/  LOP3.LUT R4, R5, 0xff, RZ, 0xc0, !PT ;  /* 0x000000ff05047812 */ /* 0x000fe400078ec0ff */
[----:B------:R-:W-:Y:S02]  /*6c00*/  SHF.R.U32.HI R3, RZ, 0x8, R3 ;  /* 0x00000008ff037819 */ /* 0x000fe40000011603 */
[----:B------:R-:W-:-:S02]  /*6c10*/  LOP3.LUT R136, R135, UR14, R136, 0x96, !PT ;  /* 0x0000000e87887c12 */ /* 0x000fc4000f8e9688 */
[----:B------:R-:W-:Y:S02]  /*6c20*/  PRMT R4, R4, 0x5410, R3 ;  /* 0x0000541004047816 */ /* 0x000fe40000000003 */
[----:B------:R-:W3:Y:S01]  /*6c30*/  LDC.U8 R3, c[0x0][0x2d8] ;  /* 0x0000b600ff037b82 */ /* 0x000ee20000000000 */
[----:B------:R-:W-:Y:S02]  /*6c40*/  SHF.R.U32.HI R9, RZ, 0x8, R9 ;  /* 0x00000008ff097819 */ /* 0x000fe40000011609 */
[----:B------:R-:W-:Y:S02]  /*6c50*/  SHF.R.U32.HI R104, RZ, 0x10, R136 ;  /* 0x00000010ff687819 */ /* 0x000fe40000011688 */
[----:B------:R-:W-:Y:S02]  /*6c60*/  LOP3.LUT R106, R136, 0xff, RZ, 0xc0, !PT ;  /* 0x000000ff886a7812 */ /* 0x000fe400078ec0ff */
[----:B------:R-:W-:Y:S02]  /*6c70*/  LOP3.LUT R104, R104, 0xff, RZ, 0xc0, !PT ;  /* 0x000000ff68687812 */ /* 0x000fe400078ec0ff */
[----:B---3--:R-:W-:-:S05]  /*6c80*/  PRMT R3, R3, 0x7054, R3 ;  /* 0x0000705403037816 */ /* 0x008fca0000000003 */
[----:B------:R-:W-:-:S05]  /*6c90*/  HSET2.LE.AND R11, R4, R3, PT ;  /* 0x00000003040b7233 */ /* 0x000fca0003803000 */
[----:B------:R-:W-:Y:S02]  /*6ca0*/  LOP3.LUT R4, R11, R6, RZ, 0xc0, !PT ;  /* 0x000000060b047212 */ /* 0x000fe400078ec0ff */
[--C-:B------:R-:W-:Y:S02]  /*6cb0*/  SHF.R.U32.HI R6, RZ, 0x10, R5.reuse ;  /* 0x00000010ff067819 */ /* 0x100fe40000011605 */
[----:B------:R-:W-:Y:S02]  /*6cc0*/  SHF.R.U32.HI R5, RZ, 0x18, R5 ;  /* 0x00000018ff057819 */ /* 0x000fe40000011605 */
[----:B------:R-:W-:-:S04]  /*6cd0*/  LOP3.LUT R6, R6, 0xff, RZ, 0xc0, !PT ;  /* 0x000000ff06067812 */ /* 0x000fc800078ec0ff */
[----:B------:R-:W-:-:S05]  /*6ce0*/  PRMT R6, R6, 0x5410, R5 ;  /* 0x0000541006067816 */ /* 0x000fca0000000005 */
[----:B------:R-:W-:Y:S01]  /*6cf0*/  HSET2.LE.AND R5, R6, R3, PT ;  /* 0x0000000306057233 */ /* 0x000fe20003803000 */
[----:B------:R-:W-:-:S04]  /*6d00*/  LOP3.LUT R6, R8, 0xff, RZ, 0xc0, !PT ;  /* 0x000000ff08067812 */ /* 0x000fc800078ec0ff */
[----:B------:R-:W-:Y:S02]  /*6d10*/  PRMT R6, R6, 0x5410, R9 ;  /* 0x0000541006067816 */ /* 0x000fe40000000009 */
[----:B------:R-:W-:Y:S02]  /*6d20*/  F2FP.PACK_AB R9, R130, R7 ;  /* 0x000000078209723e */ /* 0x000fe400000000ff */
[----:B------:R-:W-:Y:S01]  /*6d30*/  SHF.R.U32.HI R7, RZ, 0x18, R136 ;  /* 0x00000018ff077819 */ /* 0x000fe20000011688 */
[----:B------:R-:W-:Y:S01]  /*6d40*/  HSET2.LE.AND R6, R6, R3, PT ;  /* 0x0000000306067233 */ /* 0x000fe20003803000 */
[----:B------:R-:W-:Y:S02]  /*6d50*/  LOP3.LUT R5, R5, R10, RZ, 0xc0, !PT ;  /* 0x0000000a05057212 */ /* 0x000fe400078ec0ff */
[----:B------:R-:W-:Y:S02]  /*6d60*/  PRMT R104, R104, 0x5410, R7 ;  /* 0x0000541068687816 */ /* 0x000fe40000000007 */
[----:B------:R-:W-:-:S02]  /*6d70*/  SHF.R.U32.HI R7, RZ, 0x10, R8 ;  /* 0x00000010ff077819 */ /* 0x000fc40000011608 */
[----:B------:R-:W-:Y:S02]  /*6d80*/  SHF.R.U32.HI R8, RZ, 0x18, R8 ;  /* 0x00000018ff087819 */ /* 0x000fe40000011608 */
[----:B------:R-:W-:Y:S02]  /*6d90*/  LOP3.LUT R7, R7, 0xff, RZ, 0xc0, !PT ;  /* 0x000000ff07077812 */ /* 0x000fe400078ec0ff */
[----:B------:R-:W-:Y:S02]  /*6da0*/  LOP3.LUT R6, R6, R9, RZ, 0xc0, !PT ;  /* 0x0000000906067212 */ /* 0x000fe400078ec0ff */
[----:B------:R-:W-:Y:S02]  /*6db0*/  PRMT R8, R7, 0x5410, R8 ;  /* 0x0000541007087816 */ /* 0x000fe40000000008 */
[----:B------:R-:W-:-:S03]  /*6dc0*/  LOP3.LUT R9, R136, 0xffff, RZ, 0xc0, !PT ;  /* 0x0000ffff88097812 */ /* 0x000fc600078ec0ff */
[----:B------:R-:W-:Y:S01]  /*6dd0*/  HSET2.LE.AND R7, R8, R3, PT ;  /* 0x0000000308077233 */ /* 0x000fe20003803000 */
[----:B------:R-:W-:Y:S02]  /*6de0*/  SHF.R.U32.HI R9, RZ, 0x8, R9 ;  /* 0x00000008ff097819 */ /* 0x000fe40000011609 */
[----:B-1----:R-:W-:Y:S01]  /*6df0*/  F2FP.PACK_AB R8, R23, R132 ;  /* 0x000000841708723e */ /* 0x002fe200000000ff */
[----:B------:R-:W-:Y:S01]  /*6e00*/  FADD.FTZ R132, R132, R107 ;  /* 0x0000006b84847221 */ /* 0x000fe20000010000 */
[----:B------:R-:W-:Y:S02]  /*6e10*/  PRMT R106, R106, 0x5410, R9 ;  /* 0x000054106a6a7816 */ /* 0x000fe40000000009 */
[----:B------:R-:W-:Y:S01]  /*6e20*/  LOP3.LUT R7, R7, R8, RZ, 0xc0, !PT ;  /* 0x0000000807077212 */ /* 0x000fe200078ec0ff */
[----:B------:R-:W-:Y:S01]  /*6e30*/  FADD.FTZ R23, R23, R132 ;  /* 0x0000008417177221 */ /* 0x000fe20000010000 */
[----:B------:R-:W1:Y:S01]  /*6e40*/  LDSM.16.MT88.4 R8, [R110+0x6000] ;  /* 0x006000006e08783b */ /* 0x000e620000004200 */
[----:B------:R-:W-:-:S04]  /*6e50*/  @P0 IADD3 R132, R94, -0x3, RZ ;  /* 0xfffffffd5e840810 */ /* 0x000fc80007ffe0ff */
        /* <DEDUP_REMOVED lines=18> */
[----:B------:R-:W-:-:S02]  /*6f80*/  LOP3.LUT R5, R134, 0xffff, RZ, 0xc0, !PT ;  /* 0x0000ffff86057812 */ /* 0x000fc400078ec0ff */
[----:B------:R-:W-:Y:S02]  /*6f90*/  LOP3.LUT R6, R134, 0xff, RZ, 0xc0, !PT ;  /* 0x000000ff86067812 */ /* 0x000fe400078ec0ff */
[----:B------:R-:W-:Y:S02]  /*6fa0*/  SHF.R.U32.HI R5, RZ, 0x8, R5 ;  /* 0x00000008ff057819 */ /* 0x000fe40000011605 */
[----:B------:R-:W-:Y:S02]  /*6fb0*/  SHF.R.U32.HI R4, RZ, 0x10, R134 ;  /* 0x00000010ff047819 */ /* 0x000fe40000011686 */
[----:B------:R-:W-:Y:S01]  /*6fc0*/  PRMT R6, R6, 0x5410, R5 ;  /* 0x0000541006067816 */ /* 0x000fe20000000005 */
[----:B------:R-:W-:Y:S01]  /*6fd0*/  FFMA.FTZ R5, R87, c[0x0][0x23c], -R2 ;  /* 0x00008f0057057a23 */ /* 0x000fe20000010802 */
[----:B------:R-:W-:Y:S01]  /*6fe0*/  LOP3.LUT R7, R4, 0xff, RZ, 0xc0, !PT ;  /* 0x000000ff04077812 */ /* 0x000fe200078ec0ff */
[--C-:B------:R-:W-:Y:S01]  /*6ff0*/  HSET2.LE.AND R4, R106, R3.reuse, PT ;  /* 0x000000036a047233 */ /* 0x100fe20003803000 */
[----:B------:R-:W-:Y:S01]  /*7000*/  FADD.FTZ R87, R130, R85 ;  /* 0x0000005582577221 */ /* 0x000fe20000010000 */
[----:B------:R1:W3:Y:S01]  /*7010*/  MUFU.EX2 R134, R5 ;  /* 0x0000000500867308 */ /* 0x0002e20000000800 */
[----:B------:R-:W-:Y:S01]  /*7020*/  PRMT R8, R7, 0x5410, R8 ;  /* 0x0000541007087816 */ /* 0x000fe20000000008 */
[----:B------:R-:W-:Y:S01]  /*7030*/  HSET2.LE.AND R6, R6, R3, PT ;  /* 0x0000000306067233 */ /* 0x000fe20003803000 */
[----:B------:R-:W-:Y:S01]  /*7040*/  F2FP.PACK_AB R7, R103, R90 ;  /* 0x0000005a6707723e */ /* 0x000fe200000000ff */
[----:B------:R-:W-:-:S03]  /*7050*/  FFMA.FTZ R106, R19, c[0x0][0x23c], -R2 ;  /* 0x00008f00136a7a23 */ /* 0x000fc60000010802 */
[----:B------:R-:W-:Y:S01]  /*7060*/  LOP3.LUT R6, R6, R7, RZ, 0xc0, !PT ;  /* 0x0000000706067212 */ /* 0x000fe200078ec0ff */
[--C-:B------:R-:W-:Y:S01]  /*7070*/  HSET2.LE.AND R7, R8, R3.reuse, PT ;  /* 0x0000000308077233 */ /* 0x100fe20003803000 */
[----:B--2---:R-:W-:Y:S01]  /*7080*/  F2FP.PACK_AB R8, R86, R91 ;  /* 0x0000005b5608723e */ /* 0x004fe200000000ff */
[----:B------:R-:W-:Y:S03]  /*7090*/  MUFU.EX2 R85, R12 ;  /* 0x0000000c00557308 */ /* 0x000fe60000000800 */
[----:B------:R-:W-:Y:S02]  /*70a0*/  LOP3.LUT R7, R7, R8, RZ, 0xc0, !PT ;  /* 0x0000000807077212 */ /* 0x000fe400078ec0ff */
[----:B-1----:R-:W-:Y:S01]  /*70b0*/  F2FP.PACK_AB R5, R105, R102 ;  /* 0x000000666905723e */ /* 0x002fe200000000ff */
[----:B------:R-:W-:Y:S01]  /*70c0*/  FADD.FTZ R102, R102, R87 ;  /* 0x0000005766667221 */ /* 0x000fe20000010000 */
[----:B---3--:R-:W-:Y:S01]  /*70d0*/  F2FP.PACK_AB R10, R89, R134 ;  /* 0x00000086590a723e */ /* 0x008fe200000000ff */
[----:B------:R-:W-:Y:S01]  /*70e0*/  FFMA.FTZ R87, R13, c[0x0][0x23c], -R2 ;  /* 0x00008f000d577a23 */ /* 0x000fe20000010802 */
[----:B------:R-:W-:Y:S01]  /*70f0*/  LOP3.LUT R4, R4, R5, RZ, 0xc0, !PT ;  /* 0x0000000504047212 */ /* 0x000fe200078ec0ff */
[----:B------:R-:W-:Y:S01]  /*7100*/  HSET2.LE.AND R5, R104, R3, PT ;  /* 0x0000000368057233 */ /* 0x000fe20003803000 */
[----:B------:R-:W-:Y:S01]  /*7110*/  MUFU.EX2 R106, R106 ;  /* 0x0000006a006a7308 */ /* 0x000fe20000000800 */
[----:B------:R-:W-:-:S03]  /*7120*/  FADD.FTZ R134, R134, R23 ;  /* 0x0000001786867221 */ /* 0x000fc60000010000 */
[----:B------:R-:W-:Y:S01]  /*7130*/  LOP3.LUT R5, R5, R10, RZ, 0xc0, !PT ;  /* 0x0000000a05057212 */ /* 0x000fe200078ec0ff */
[----:B------:R-:W-:Y:S01]  /*7140*/  FADD.FTZ R134, R89, R134 ;  /* 0x0000008659867221 */ /* 0x000fe20000010000 */
[----:B------:R-:W1:Y:S02]  /*7150*/  LDSM.16.MT88.4 R8, [R110+0x6400] ;  /* 0x006400006e08783b */ /* 0x000e640000004200 */
[----:B------:R-:W-:Y:S01]  /*7160*/  MUFU.EX2 R104, R14 ;  /* 0x0000000e00687308 */ /* 0x000fe20000000800 */
[----:B------:R-:W-:-:S07]  /*7170*/  FADD.FTZ R91, R91, R134 ;  /* 0x000000865b5b7221 */ /* 0x000fce0000010000 */
[----:B------:R-:W2:Y:S08]  /*7180*/  MUFU.EX2 R87, R87 ;  /* 0x0000005700577308 */ /* 0x000eb00000000800 */
[----:B------:R-:W-:Y:S01]  /*7190*/  MUFU.EX2 R89, R30 ;  /* 0x0000001e00597308 */ /* 0x000fe20000000800 */
[----:B--2---:R-:W-:Y:S01]  /*71a0*/  F2FP.PACK_AB R14, R87, R106 ;  /* 0x0000006a570e723e */ /* 0x004fe200000000ff */
        /* <DEDUP_REMOVED lines=16> */
[----:B------:R-:W-:Y:S01]  /*72b0*/  LOP3.LUT R8, R22, 0xffff, RZ, 0xc0, !PT ;  /* 0x0000ffff16087812 */ /* 0x000fe200078ec0ff */
[----:B------:R-:W-:Y:S01]  /*72c0*/  HMMA.16816.F32 R80, R4, R10, R80 ;  /* 0x0000000a0450723c */ /* 0x000fe20000001850 */
[----:B------:R-:W-:-:S02]  /*72d0*/  FADD.FTZ R9, R105, R102 ;  /* 0x0000006669097221 */ /* 0x000fc40000010000 */
[----:B------:R-:W-:Y:S01]  /*72e0*/  SHF.R.U32.HI R8, RZ, 0x8, R8 ;  /* 0x00000008ff087819 */ /* 0x000fe20000011608 */
[----:B------:R-:W-:Y:S02]  /*72f0*/  FFMA.FTZ R105, R35, c[0x0][0x23c], -R2 ;  /* 0x00008f0023697a23 */ /* 0x000fe40000010802 */
[----:B------:R-:W-:Y:S01]  /*7300*/  FADD.FTZ R102, R90, R9 ;  /* 0x000000095a667221 */ /* 0x000fe20000010000 */
[----:B------:R-:W-:Y:S01]  /*7310*/  SHF.R.U32.HI R4, RZ, 0x10, R22 ;  /* 0x00000010ff047819 */ /* 0x000fe20000011616 */
[----:B------:R-:W-:Y:S01]  /*7320*/  FFMA.FTZ R90, R17, c[0x0][0x23c], -R2 ;  /* 0x00008f00115a7a23 */ /* 0x000fe20000010802 */
[----:B------:R-:W-:Y:S01]  /*7330*/  LOP3.LUT R7, R22, 0xff, RZ, 0xc0, !PT ;  /* 0x000000ff16077812 */ /* 0x000fe200078ec0ff */
[----:B------:R-:W-:Y:S01]  /*7340*/  MUFU.EX2 R105, R105 ;  /* 0x0000006900697308 */ /* 0x000fe20000000800 */
[----:B------:R-:W-:Y:S01]  /*7350*/  SHF.R.U32.HI R5, RZ, 0x18, R22 ;  /* 0x00000018ff057819 */ /* 0x000fe20000011616 */
[--C-:B------:R-:W-:Y:S01]  /*7360*/  HSET2.LE.AND R10, R18, R3.reuse, PT ;  /* 0x00000003120a7233 */ /* 0x100fe20003803000 */
[----:B------:R-:W-:Y:S01]  /*7370*/  LOP3.LUT R4, R4, 0xff, RZ, 0xc0, !PT ;  /* 0x000000ff04047812 */ /* 0x000fe200078ec0ff */
[--C-:B------:R-:W-:Y:S01]  /*7380*/  HSET2.LE.AND R11, R20, R3.reuse, PT ;  /* 0x00000003140b7233 */ /* 0x100fe20003803000 */
[----:B------:R-:W-:Y:S01]  /*7390*/  PRMT R8, R7, 0x5410, R8 ;  /* 0x0000541007087816 */ /* 0x000fe20000000008 */
[----:B------:R-:W1:Y:S01]  /*73a0*/  LDSM.16.MT88.4 R16, [R110+0x7800] ;  /* 0x007800006e10783b */ /* 0x000e620000004200 */
[----:B------:R-:W-:Y:S01]  /*73b0*/  PRMT R12, R4, 0x5410, R5 ;  /* 0x00005410040c7816 */ /* 0x000fe20000000005 */
[----:B------:R-:W2:Y:S01]  /*73c0*/  MUFU.EX2 R90, R90 ;  /* 0x0000005a005a7308 */ /* 0x000ea20000000800 */
[----:B------:R-:W-:Y:S01]  /*73d0*/  F2FP.PACK_AB R9, R85, R104 ;  /* 0x000000685509723e */ /* 0x000fe200000000ff */
[----:B------:R-:W3:Y:S01]  /*73e0*/  LDSM.16.MT88.4 R4, [R110+0x6800] ;  /* 0x006800006e04783b */ /* 0x000ee20000004200 */
[----:B------:R-:W-:Y:S01]  /*73f0*/  HSET2.LE.AND R8, R8, R3, PT ;  /* 0x0000000308087233 */ /* 0x000fe20003803000 */
[----:B------:R-:W-:Y:S01]  /*7400*/  LOP3.LUT R11, R11, R14, RZ, 0xc0, !PT ;  /* 0x0000000e0b0b7212 */ /* 0x000fe200078ec0ff */
[----:B------:R-:W-:Y:S01]  /*7410*/  IMAD.WIDE.U32 R34, R34, -0x2daee0ad, RZ ;  /* 0xd2511f5322227825 */ /* 0x000fe200078e00ff */
[----:B------:R-:W-:Y:S01]  /*7420*/  LOP3.LUT R10, R10, R9, RZ, 0xc0, !PT ;  /* 0x000000090a0a7212 */ /* 0x000fe200078ec0ff */
[----:B------:R-:W-:Y:S01]  /*7430*/  LDSM.16.MT88.4 R20, [R108+0x6800] ;  /* 0x006800006c14783b */ /* 0x000fe20000004200 */
[----:B------:R-:W-:Y:S01]  /*7440*/  F2FP.PACK_AB R9, R100, R101 ;  /* 0x000000656409723e */ /* 0x000fe200000000ff */
[----:B------:R-:W-:-:S03]  /*7450*/  FADD.FTZ R102, R103, R102 ;  /* 0x0000006667667221 */ /* 0x000fc60000010000 */
[----:B------:R-:W-:Y:S01]  /*7460*/  LOP3.LUT R8, R8, R9, RZ, 0xc0, !PT ;  /* 0x0000000908087212 */ /* 0x000fe200078ec0ff */
[----:B------:R-:W-:Y:S01]  /*7470*/  HSET2.LE.AND R9, R12, R3, PT ;  /* 0x000000030c097233 */ /* 0x000fe20003803000 */
[----:B------:R-:W-:Y:S01]  /*7480*/  FADD.FTZ R101, R101, R102 ;  /* 0x0000006665657221 */ /* 0x000fe20000010000 */
[----:B--2---:R-:W-:-:S03]  /*7490*/  F2FP.PACK_AB R12, R90, R105 ;  /* 0x000000695a0c723e */ /* 0x004fc600000000ff */
[----:B------:R-:W-:Y:S01]  /*74a0*/  FADD.FTZ R101, R100, R101 ;  /* 0x0000006564657221 */ /* 0x000fe20000010000 */
[----:B------:R-:W-:Y:S02]  /*74b0*/  LOP3.LUT R9, R9, R12, RZ, 0xc0, !PT ;  /* 0x0000000c09097212 */ /* 0x000fe400078ec0ff */
[----:B------:R-:W2:Y:S01]  /*74c0*/  LDSM.16.MT88.4 R12, [R108+0x7800] ;  /* 0x007800006c0c783b */ /* 0x000ea20000004200 */
[----:B------:R-:W-:-:S04]  /*74d0*/  FADD.FTZ R104, R104, R101 ;  /* 0x0000006568687221 */ /* 0x000fc80000010000 */
[----:B------:R-:W-:Y:S01]  /*74e0*/  FADD.FTZ R85, R85, R104 ;  /* 0x0000006855557221 */ /* 0x000fe20000010000 */
[C---:B-1----:R-:W-:Y:S07]  /*74f0*/  HMMA.16816.F32 R52, R8.reuse, R16, R52 ;  /* 0x000000100834723c */ /* 0x042fee0000001834 */
[----:B------:R-:W-:Y:S01]  /*7500*/  LOP3.LUT R16, R34, 0xff, RZ, 0xc0, !PT ;  /* 0x000000ff22107812 */ /* 0x000fe200078ec0ff */
[----:B---3--:R-:W-:Y:S01]  /*7510*/  HMMA.16816.F32 R36, R8, R4, R36 ;  /* 0x000000040824723c */ /* 0x008fe20000001824 */
[----:B------:R-:W-:-:S02]  /*7520*/  LOP3.LUT R17, R35, UR14, R84, 0x96, !PT ;  /* 0x0000000e23117c12 */ /* 0x000fc4000f8e9654 */
[----:B------:R-:W-:Y:S05]  /*7530*/  MUFU.EX2 R84, R28 ;  /* 0x0000001c00547308 */ /* 0x000fea0000000800 */
[C---:B------:R-:W-:Y:S01]  /*7540*/  HMMA.16816.F32 R40, R8.reuse, R6, R40 ;  /* 0x000000060828723c */ /* 0x040fe20000001828 */
[----:B------:R-:W1:Y:S07]  /*7550*/  LDSM.16.MT88.4 R4, [R110+0x8800] ;  /* 0x008800006e04783b */ /* 0x000e6e0000004200 */
[C---:B--2---:R-:W-:Y:S07]  /*7560*/  HMMA.16816.F32 R60, R8.reuse, R12, R60 ;  /* 0x0000000c083c723c */ /* 0x044fee000000183c */
[----:B------:R-:W-:Y:S01]  /*7570*/  LOP3.LUT R13, R34, 0xffff, RZ, 0xc0, !PT ;  /* 0x0000ffff220d7812 */ /* 0x000fe200078ec0ff */
[----:B------:R-:W-:Y:S01]  /*7580*/  HMMA.16816.F32 R64, R8, R14, R64 ;  /* 0x0000000e0840723c */ /* 0x000fe20000001840 */
[----:B------:R-:W-:Y:S01]  /*7590*/  SHF.R.U32.HI R12, RZ, 0x10, R34 ;  /* 0x00000010ff0c7819 */ /* 0x000fe20000011622 */
[----:B------:R-:W-:Y:S01]  /*75a0*/  MUFU.EX2 R35, R29 ;  /* 0x0000001d00237308 */ /* 0x000fe20000000800 */
[----:B------:R-:W-:-:S04]  /*75b0*/  SHF.R.U32.HI R13, RZ, 0x8, R13 ;  /* 0x00000008ff0d7819 */ /* 0x000fc8000001160d */
[----:B------:R-:W-:Y:S01]  /*75c0*/  PRMT R16, R16, 0x5410, R13 ;  /* 0x0000541010107816 */ /* 0x000fe2000000000d */
[C---:B------:R-:W-:Y:S07]  /*75d0*/  HMMA.16816.F32 R56, R8.reuse, R18, R56 ;  /* 0x000000120838723c */ /* 0x040fee0000001838 */
[----:B------:R-:W-:Y:S01]  /*75e0*/  SHF.R.U32.HI R18, RZ, 0x18, R34 ;  /* 0x00000018ff127819 */ /* 0x000fe20000011622 */
[C---:B------:R-:W-:Y:S01]  /*75f0*/  HMMA.16816.F32 R44, R8.reuse, R20, R44 ;  /* 0x00000014082c723c */ /* 0x040fe2000000182c */
[----:B------:R2:W3:Y:S06]  /*7600*/  MUFU.EX2 R34, R31 ;  /* 0x0000001f00227308 */ /* 0x0004ec0000000800 */
[----:B------:R-:W-:Y:S01]  /*7610*/  LOP3.LUT R20, R17, 0xffff, RZ, 0xc0, !PT ;  /* 0x0000ffff11147812 */ /* 0x000fe200078ec0ff */
[----:B------:R-:W-:Y:S03]  /*7620*/  HMMA.16816.F32 R48, R8, R22, R48 ;  /* 0x000000160830723c */ /* 0x000fe60000001830 */
[----:B------:R-:W-:-:S04]  /*7630*/  SHF.R.U32.HI R20, RZ, 0x8, R20 ;  /* 0x00000008ff147819 */ /* 0x000fc80000011614 */
[----:B------:R-:W-:Y:S01]  /*7640*/  FADD.FTZ R22, R86, R91 ;  /* 0x0000005b56167221 */ /* 0x000fe20000010000 */
[C---:B-1----:R-:W-:Y:S01]  /*7650*/  HMMA.16816.F32 R68, R8.reuse, R4, R68 ;  /* 0x000000040844723c */ /* 0x042fe20000001844 */
[----:B------:R-:W-:Y:S01]  /*7660*/  FFMA.FTZ R86, R24, c[0x0][0x23c], -R2 ;  /* 0x00008f0018567a23 */ /* 0x000fe20000010802 */
[----:B--2---:R-:W-:Y:S01]  /*7670*/  LDSM.16.MT88.4 R28, [R110+0x6c00] ;  /* 0x006c00006e1c783b */ /* 0x004fe20000004200 */
[----:B------:R-:W-:Y:S02]  /*7680*/  FADD.FTZ R105, R105, R22 ;  /* 0x0000001669697221 */ /* 0x000fe40000010000 */
[----:B------:R-:W-:Y:S02]  /*7690*/  FFMA.FTZ R91, R25, c[0x0][0x23c], -R2 ;  /* 0x00008f00195b7a23 */ /* 0x000fe40000010802 */
[----:B------:R-:W-:Y:S01]  /*76a0*/  LOP3.LUT R5, R12, 0xff, RZ, 0xc0, !PT ;  /* 0x000000ff0c057812 */ /* 0x000fe200078ec0ff */
[----:B------:R-:W-:Y:S01]  /*76b0*/  HMMA.16816.F32 R72, R8, R6, R72 ;  /* 0x000000060848723c */ /* 0x000fe20000001848 */
[----:B------:R-:W1:Y:S01]  /*76c0*/  LDSM.16.MT88.4 R12, [R108+0x8800] ;  /* 0x008800006c0c783b */ /* 0x000e620000004200 */
[----:B------:R-:W-:Y:S01]  /*76d0*/  FADD.FTZ R105, R90, R105 ;  /* 0x000000695a697221 */ /* 0x000fe20000010000 */
[----:B------:R-:W-:Y:S01]  /*76e0*/  PRMT R4, R5, 0x5410, R18 ;  /* 0x0000541005047816 */ /* 0x000fe20000000012 */
[----:B------:R-:W-:Y:S01]  /*76f0*/  FFMA.FTZ R90, R26, c[0x0][0x23c], -R2 ;  /* 0x00008f001a5a7a23 */ /* 0x000fe20000010802 */
[----:B------:R-:W-:Y:S01]  /*7700*/  LOP3.LUT R5, R17, 0xff, RZ, 0xc0, !PT ;  /* 0x000000ff11057812 */ /* 0x000fe200078ec0ff */
[----:B------:R-:W2:Y:S01]  /*7710*/  LDSM.16.MT88.4 R24, [R108+0x6c00] ;  /* 0x006c00006c18783b */ /* 0x000ea20000004200 */
[--C-:B------:R-:W-:Y:S01]  /*7720*/  SHF.R.U32.HI R18, RZ, 0x18, R17.reuse ;  /* 0x00000018ff127819 */ /* 0x100fe20000011611 */
[--C-:B------:R-:W-:Y:S01]  /*7730*/  HSET2.LE.AND R6, R16, R3.reuse, PT ;  /* 0x0000000310067233 */ /* 0x100fe20003803000 */
[----:B------:R-:W-:Y:S01]  /*7740*/  PRMT R20, R5, 0x5410, R20 ;  /* 0x0000541005147816 */ /* 0x000fe20000000014 */
[--C-:B------:R-:W-:Y:S01]  /*7750*/  HSET2.LE.AND R7, R4, R3.reuse, PT ;  /* 0x0000000304077233 */ /* 0x100fe20003803000 */
[----:B------:R-:W-:Y:S01]  /*7760*/  SHF.R.U32.HI R5, RZ, 0x10, R17 ;  /* 0x00000010ff057819 */ /* 0x000fe20000011611 */
[----:B------:R-:W-:Y:S01]  /*7770*/  MUFU.EX2 R86, R86 ;  /* 0x0000005600567308 */ /* 0x000fe20000000800 */
[----:B------:R-:W-:Y:S01]  /*7780*/  FADD.FTZ R106, R106, R105 ;  /* 0x000000696a6a7221 */ /* 0x000fe20000010000 */
[----:B------:R-:W-:Y:S01]  /*7790*/  HSET2.LE.AND R20, R20, R3, PT ;  /* 0x0000000314147233 */ /* 0x000fe20003803000 */
[----:B------:R-:W-:-:S02]  /*77a0*/  LOP3.LUT R5, R5, 0xff, RZ, 0xc0, !PT ;  /* 0x000000ff05057812 */ /* 0x000fc400078ec0ff */
[----:B------:R-:W-:Y:S02]  /*77b0*/  FADD.FTZ R87, R87, R106 ;  /* 0x0000006a57577221 */ /* 0x000fe40000010000 */
[----:B------:R-:W-:Y:S01]  /*77c0*/  PRMT R18, R5, 0x5410, R18 ;  /* 0x0000541005127816 */ /* 0x000fe20000000012 */
[----:B------:R-:W4:Y:S01]  /*77d0*/  MUFU.EX2 R91, R91 ;  /* 0x0000005b005b7308 */ /* 0x000f220000000800 */
[C---:B---3--:R-:W-:Y:S01]  /*77e0*/  F2FP.PACK_AB R5, R89.reuse, R34 ;  /* 0x000000225905723e */ /* 0x048fe200000000ff */
[----:B------:R-:W-:Y:S02]  /*77f0*/  FADD.FTZ R34, R34, R85 ;  /* 0x0000005522227221 */ /* 0x000fe40000010000 */
[----:B------:R-:W-:Y:S01]  /*7800*/  HSET2.LE.AND R3, R18, R3, PT ;  /* 0x0000000312037233 */ /* 0x000fe20003803000 */
[----:B------:R-:W-:Y:S01]  /*7810*/  LOP3.LUT R4, R20, R5, RZ, 0xc0, !PT ;  /* 0x0000000514047212 */ /* 0x000fe200078ec0ff */
[----:B------:R-:W-:Y:S01]  /*7820*/  LDSM.16.MT88.4 R16, [R108+0x7c00] ;  /* 0x007c00006c10783b */ /* 0x000fe20000004200 */
[----:B------:R-:W-:Y:S01]  /*7830*/  FADD.FTZ R34, R89, R34 ;  /* 0x0000002259227221 */ /* 0x000fe20000010000 */
[----:B------:R-:W3:Y:S02]  /*7840*/  MUFU.EX2 R90, R90 ;  /* 0x0000005a005a7308 */ /* 0x000ee40000000800 */
[----:B------:R-:W5:Y:S01]  /*7850*/  LDSM.16.MT88.4 R20, [R110+0x7c00] ;  /* 0x007c00006e14783b */ /* 0x000f620000004200 */
[----:B----4-:R-:W-:Y:S01]  /*7860*/  F2FP.PACK_AB R2, R91, R86 ;  /* 0x000000565b02723e */ /* 0x010fe200000000ff */
[----:B------:R-:W-:-:S03]  /*7870*/  FADD.FTZ R86, R86, R87 ;  /* 0x0000005756567221 */ /* 0x000fc60000010000 */
[----:B------:R-:W-:Y:S01]  /*7880*/  LOP3.LUT R5, R3, R2, RZ, 0xc0, !PT ;  /* 0x0000000203057212 */ /* 0x000fe200078ec0ff */
[C---:B-1----:R-:W-:Y:S01]  /*7890*/  HMMA.16816.F32 R76, R8.reuse, R12, R76 ;  /* 0x0000000c084c723c */ /* 0x042fe2000000184c */
[----:B------:R-:W-:Y:S01]  /*78a0*/  F2FP.PACK_AB R3, R84, R35 ;  /* 0x000000235403723e */ /* 0x000fe200000000ff */
[----:B------:R-:W-:Y:S01]  /*78b0*/  FADD.FTZ R91, R91, R86 ;  /* 0x000000565b5b7221 */ /* 0x000fe20000010000 */
[----:B---3--:R-:W-:Y:S01]  /*78c0*/  F2FP.PACK_AB R2, R131, R90 ;  /* 0x0000005a8302723e */ /* 0x008fe200000000ff */
[----:B------:R-:W-:Y:S01]  /*78d0*/  FADD.FTZ R35, R35, R34 ;  /* 0x0000002223237221 */ /* 0x000fe20000010000 */
[----:B------:R-:W-:Y:S01]  /*78e0*/  LOP3.LUT R6, R6, R3, RZ, 0xc0, !PT ;  /* 0x0000000306067212 */ /* 0x000fe200078ec0ff */
[----:B------:R-:W-:Y:S01]  /*78f0*/  FADD.FTZ R90, R90, R91 ;  /* 0x0000005b5a5a7221 */ /* 0x000fe20000010000 */
[----:B------:R-:W-:Y:S01]  /*7900*/  LOP3.LUT R7, R7, R2, RZ, 0xc0, !PT ;  /* 0x0000000207077212 */ /* 0x000fe200078ec0ff */
[----:B------:R-:W-:Y:S01]  /*7910*/  HMMA.16816.F32 R80, R8, R14, R80 ;  /* 0x0000000e0850723c */ /* 0x000fe20000001850 */
[----:B------:R-:W1:Y:S01]  /*7920*/  LDSM.16.MT88.4 R12, [R110+0x8c00] ;  /* 0x008c00006e0c783b */ /* 0x000e620000004200 */
[----:B------:R-:W-:-:S02]  /*7930*/  IMAD.MOV.U32 R2, RZ, RZ, R32 ;  /* 0x000000ffff027224 */ /* 0x000fc400078e0020 */
[--C-:B------:R-:W-:Y:S01]  /*7940*/  IMAD.MOV.U32 R3, RZ, RZ, R33.reuse ;  /* 0x000000ffff037224 */ /* 0x100fe200078e0021 */
[----:B------:R-:W3:Y:S01]  /*7950*/  LDSM.16.MT88.4 R8, [R108+0x8c00] ;  /* 0x008c00006c08783b */ /* 0x000ee20000004200 */
[----:B------:R-:W-:Y:S02]  /*7960*/  @P0 IMAD.MOV.U32 R2, RZ, RZ, R32 ;  /* 0x000000ffff020224 */ /* 0x000fe400078e0020 */
[----:B------:R-:W-:Y:S01]  /*7970*/  HMMA.16816.F32 R36, R4, R28, R36 ;  /* 0x0000001c0424723c */ /* 0x000fe20000001824 */
[----:B------:R-:W-:Y:S02]  /*7980*/  @P0 IMAD.MOV.U32 R3, RZ, RZ, R33 ;  /* 0x000000ffff030224 */ /* 0x000fe400078e0021 */
[----:B------:R-:W-:Y:S02]  /*7990*/  FADD.FTZ R133, R84, R35 ;  /* 0x0000002354857221 */ /* 0x000fe40000010000 */
[----:B------:R-:W-:-:S03]  /*79a0*/  FADD.FTZ R131, R131, R90 ;  /* 0x0000005a83837221 */ /* 0x000fc60000010000 */
[C---:B------:R-:W-:Y:S08]  /*79b0*/  HMMA.16816.F32 R40, R4.reuse, R30, R40 ;  /* 0x0000001e0428723c */ /* 0x040ff00000001828 */
[C---:B--2---:R-:W-:Y:S08]  /*79c0*/  HMMA.16816.F32 R44, R4.reuse, R24, R44 ;  /* 0x00000018042c723c */ /* 0x044ff0000000182c */
[C---:B------:R-:W-:Y:S08]  /*79d0*/  HMMA.16816.F32 R48, R4.reuse, R26, R48 ;  /* 0x0000001a0430723c */ /* 0x040ff00000001830 */
[C---:B-----5:R-:W-:Y:S08]  /*79e0*/  HMMA.16816.F32 R52, R4.reuse, R20, R52 ;  /* 0x000000140434723c */ /* 0x060ff00000001834 */
[C---:B------:R-:W-:Y:S08]  /*79f0*/  HMMA.16816.F32 R56, R4.reuse, R22, R56 ;  /* 0x000000160438723c */ /* 0x040ff00000001838 */
[C---:B------:R-:W-:Y:S08]  /*7a00*/  HMMA.16816.F32 R60, R4.reuse, R16, R60 ;  /* 0x00000010043c723c */ /* 0x040ff0000000183c */
[C---:B------:R-:W-:Y:S08]  /*7a10*/  HMMA.16816.F32 R64, R4.reuse, R18, R64 ;  /* 0x000000120440723c */ /* 0x040ff00000001840 */
[C---:B-1----:R-:W-:Y:S08]  /*7a20*/  HMMA.16816.F32 R68, R4.reuse, R12, R68 ;  /* 0x0000000c0444723c */ /* 0x042ff00000001844 */
[C---:B------:R-:W-:Y:S08]  /*7a30*/  HMMA.16816.F32 R72, R4.reuse, R14, R72 ;  /* 0x0000000e0448723c */ /* 0x040ff00000001848 */
[C---:B---3--:R-:W-:Y:S08]  /*7a40*/  HMMA.16816.F32 R76, R4.reuse, R8, R76 ;  /* 0x00000008044c723c */ /* 0x048ff0000000184c */
[----:B------:R-:W-:Y:S01]  /*7a50*/  HMMA.16816.F32 R80, R4, R10, R80 ;  /* 0x0000000a0450723c */ /* 0x000fe20000001850 */
[----:B------:R-:W-:Y:S05]  /*7a60*/  @!UPT UIADD3 URZ, URZ, URZ, URZ ;  /* 0x0000003f3f3ff290 */ /* 0x000fea000fffe03f */
[----:B------:R-:W-:Y:S11]  /*7a70*/  @P0 BRA `(.L_x_810) ;  /* 0x0000001000000947 */ /* 0x000ff60003800000 */
.L_x_806:
[----:B------:R-:W-:-:S07]  /*7a80*/  IADD3 R132, R88, -0x1, RZ ;  /* 0xffffffff58847810 */ /* 0x000fce0007ffe0ff */
.L_x_810:
        /* <DEDUP_REMOVED lines=16> */
.L_x_814:
[----:B------:R1:W-:Y:S01]  /*7b90*/  @P5 STS [R118+0x3000], RZ ;  /* 0x003000ff76005388 */ /* 0x0003e20000000800 */
[----:B------:R-:W-:Y:S03]  /*7ba0*/  IADD3 R3, R132, -0x1, RZ ;  /* 0xffffffff84037810 */ /* 0x000fe60007ffe0ff */
[----:B------:R1:W-:Y:S01]  /*7bb0*/  @P5 STS [R118+0x3004], RZ ;  /* 0x003004ff76005388 */ /* 0x0003e20000000800 */
[----:B------:R-:W-:Y:S01]  /*7bc0*/  SHF.R.S32.HI R2, RZ, 0x1f, R3 ;  /* 0x0000001fff027819 */ /* 0x000fe20000011403 */
[C---:B------:R-:W-:Y:S02]  /*7bd0*/  IMAD.WIDE.U32 R88, R3.reuse, c[0x0][0x198], RZ ;  /* 0x0000660003587a25 */ /* 0x040fe400078e00ff */
[----:B------:R1:W-:Y:S02]  /*7be0*/  @P5 STS.64 [R118+0x3008], RZ ;  /* 0x003008ff76005388 */ /* 0x0003e40000000a00 */
[----:B------:R-:W-:Y:S01]  /*7bf0*/  IMAD R2, R2, c[0x0][0x198], RZ ;  /* 0x0000660002027a24 */ /* 0x000fe200078e02ff */
[----:B------:R-:W-:Y:S03]  /*7c00*/  LEA R86, P1, R88, R122, 0x6 ;  /* 0x0000007a58567211 */ /* 0x000fe600078230ff */
[----:B------:R-:W-:Y:S01]  /*7c10*/  IMAD R2, R3, c[0x0][0x19c], R2 ;  /* 0x0000670003027a24 */ /* 0x000fe200078e0202 */
[----:B------:R-:W-:Y:S03]  /*7c20*/  @!P5 LEA R90, P0, R86, c[0x0][0x168], 0x1 ;  /* 0x00005a00565ada11 */ /* 0x000fe600078008ff */
[----:B------:R-:W-:Y:S05]  /*7c30*/  IMAD.IADD R3, R89, 0x1, R2 ;  /* 0x0000000159037824 */ /* 0x000fea00078e0202 */
[----:B------:R-:W-:Y:S02]  /*7c40*/  LEA.HI.X R3, R88, R125, R3, 0x6, P1 ;  /* 0x0000007d58037211 */ /* 0x000fe400008f3403 */
        /* <DEDUP_REMOVED lines=20> */
[C-C-:B------:R-:W-:Y:S03]  /*7d90*/  @!P4 LEA.HI.X R95, R2.reuse, c[0x0][0x16c], R3.reuse, 0x1, P1 ;  /* 0x00005b00025fca11 */ /* 0x140fe600008f0c03 */
        /* <DEDUP_REMOVED lines=8> */
[----:B------:R1:W-:Y:S01]  /*7e20*/  @!P5 LDGSTS.E.BYPASS.LTC128B.128 [R118+0x3800], [R86.64] ;  /* 0x038000005676dfae */ /* 0x0003e2000b901d56 */
[C---:B--2---:R-:W-:Y:S03]  /*7e30*/  @!P3 LEA R90, P0, R2.reuse, c[0x0][0x168], 0x1 ;  /* 0x00005a00025aba11 */ /* 0x044fe600078008ff */
[----:B------:R1:W-:Y:S01]  /*7e40*/  @P4 STS.128 [R118+0x4800], RZ ;  /* 0x004800ff76004388 */ /* 0x0003e20000000c00 */
[----:B------:R-:W-:Y:S03]  /*7e50*/  @!P3 LEA.HI.X R91, R2, c[0x0][0x16c], R3, 0x1, P0 ;  /* 0x00005b00025bba11 */ /* 0x000fe600000f0c03 */
        /* <DEDUP_REMOVED lines=11> */
.L_x_812:
        /* <DEDUP_REMOVED lines=136> */
.L_x_813:
[----:B------:R-:W-:Y:S04]  /*8790*/  IMAD R2, R132, 0x40, R117 ;  /* 0x0000004084027824 */ /* 0x000fe800078e0275 */
[----:B-1----:R-:W-:Y:S01]  /*87a0*/  I2F R91, R2 ;  /* 0x00000002005b7306 */ /* 0x002fe20000201400 */
        /* <DEDUP_REMOVED lines=10> */
[----:B------:R-:W1:Y:S02]  /*8850*/  I2F R86, R86 ;  /* 0x0000005600567306 */ /* 0x000e640000201400 */
[-C--:B-1----:R-:W-:Y:S02]  /*8860*/  FFMA.FTZ R13, R86, R0.reuse, R13 ;  /* 0x00000000560d7223 */ /* 0x082fe4000001000d */
[CC--:B------:R-:W-:Y:S02]  /*8870*/  FFMA.FTZ R9, R88.reuse, R0.reuse, R9 ;  /* 0x0000000058097223 */ /* 0x0c0fe40000010009 */
[-C--:B------:R-:W-:Y:S01]  /*8880*/  FFMA.FTZ R11, R88, R0.reuse, R11 ;  /* 0x00000000580b7223 */ /* 0x080fe2000001000b */
[C---:B------:R-:W-:Y:S01]  /*8890*/  IADD3 R88, R2.reuse, 0x21, RZ ;  /* 0x0000002102587810 */ /* 0x040fe20007ffe0ff */
[CC--:B------:R-:W-:Y:S02]  /*88a0*/  FFMA.FTZ R12, R87.reuse, R0.reuse, R12 ;  /* 0x00000000570c7223 */ /* 0x0c0fe4000001000c */
[-C--:B------:R-:W-:Y:S01]  /*88b0*/  FFMA.FTZ R14, R87, R0.reuse, R14 ;  /* 0x00000000570e7223 */ /* 0x080fe2000001000e */
[C---:B------:R-:W-:Y:S01]  /*88c0*/  IADD3 R87, R2.reuse, 0x28, RZ ;  /* 0x0000002802577810 */ /* 0x040fe20007ffe0ff */
[CC--:B------:R-:W-:Y:S01]  /*88d0*/  FFMA.FTZ R5, R89.reuse, R0.reuse, R5 ;  /* 0x0000000059057223 */ /* 0x0c0fe20000010005 */
[----:B------:R-:W1:Y:S01]  /*88e0*/  I2F R88, R88 ;  /* 0x0000005800587306 */ /* 0x000e620000201400 */
[-C--:B------:R-:W-:Y:S01]  /*88f0*/  FFMA.FTZ R7, R89, R0.reuse, R7 ;  /* 0x0000000059077223 */ /* 0x080fe20000010007 */
[C---:B------:R-:W-:Y:S01]  /*8900*/  IADD3 R89, R2.reuse, 0x20, RZ ;  /* 0x0000002002597810 */ /* 0x040fe20007ffe0ff */
[CC--:B------:R-:W-:Y:S02]  /*8910*/  FFMA.FTZ R4, R91.reuse, R0.reuse, R4 ;  /* 0x000000005b047223 */ /* 0x0c0fe40000010004 */
[-C--:B------:R-:W-:Y:S01]  /*8920*/  FFMA.FTZ R6, R91, R0.reuse, R6 ;  /* 0x000000005b067223 */ /* 0x080fe20000010006 */
[----:B------:R-:W-:Y:S01]  /*8930*/  IADD3 R91, R2, 0x18, RZ ;  /* 0x00000018025b7810 */ /* 0x000fe20007ffe0ff */
[C---:B------:R-:W-:Y:S01]  /*8940*/  FFMA.FTZ R8, R3.reuse, R0, R8 ;  /* 0x0000000003087223 */ /* 0x040fe20000010008 */
[----:B------:R-:W-:Y:S01]  /*8950*/  FMNMX.FTZ R90, R4, R84, !PT ;  /* 0x00000054045a7209 */ /* 0x000fe20007810000 */
[-C--:B------:R-:W-:Y:S01]  /*8960*/  FFMA.FTZ R10, R3, R0.reuse, R10 ;  /* 0x00000000030a7223 */ /* 0x080fe2000001000a */
[----:B------:R-:W2:Y:S01]  /*8970*/  I2F R87, R87 ;  /* 0x0000005700577306 */ /* 0x000ea20000201400 */
[-C--:B------:R-:W-:Y:S01]  /*8980*/  FFMA.FTZ R15, R86, R0.reuse, R15 ;  /* 0x00000000560f7223 */ /* 0x080fe2000001000f */
[C---:B------:R-:W-:Y:S02]  /*8990*/  IADD3 R3, R2.reuse, 0x19, RZ ;  /* 0x0000001902037810 */ /* 0x040fe40007ffe0ff */
[----:B------:R-:W-:Y:S06]  /*89a0*/  IADD3 R86, R2, 0x29, RZ ;  /* 0x0000002902567810 */ /* 0x000fec0007ffe0ff */
[----:B------:R-:W3:Y:S01]  /*89b0*/  I2F R89, R89 ;  /* 0x0000005900597306 */ /* 0x000ee20000201400 */
[CC--:B-1----:R-:W-:Y:S02]  /*89c0*/  FFMA.FTZ R21, R88.reuse, R0.reuse, R21 ;  /* 0x0000000058157223 */ /* 0x0c2fe40000010015 */
[-C--:B------:R-:W-:Y:S01]  /*89d0*/  FFMA.FTZ R23, R88, R0.reuse, R23 ;  /* 0x0000000058177223 */ /* 0x080fe20000010017 */
[----:B------:R-:W-:Y:S06]  /*89e0*/  IADD3 R88, R2, 0x31, RZ ;  /* 0x0000003102587810 */ /* 0x000fec0007ffe0ff */
[----:B------:R-:W1:Y:S01]  /*89f0*/  I2F R91, R91 ;  /* 0x0000005b005b7306 */ /* 0x000e620000201400 */
[CC--:B--2---:R-:W-:Y:S02]  /*8a00*/  FFMA.FTZ R24, R87.reuse, R0.reuse, R24 ;  /* 0x0000000057187223 */ /* 0x0c4fe40000010018 */
[-C--:B------:R-:W-:Y:S07]  /*8a10*/  FFMA.FTZ R26, R87, R0.reuse, R26 ;  /* 0x00000000571a7223 */ /* 0x080fee000001001a */
[----:B------:R-:W2:Y:S01]  /*8a20*/  I2F R3, R3 ;  /* 0x0000000300037306 */ /* 0x000ea20000201400 */
[CC--:B---3--:R-:W-:Y:S02]  /*8a30*/  FFMA.FTZ R20, R89.reuse, R0.reuse, R20 ;  /* 0x0000000059147223 */ /* 0x0c8fe40000010014 */
[----:B------:R-:W-:Y:S01]  /*8a40*/  FFMA.FTZ R22, R89, R0, R22 ;  /* 0x0000000059167223 */ /* 0x000fe20000010016 */
[----:B------:R-:W-:Y:S02]  /*8a50*/  FMNMX.FTZ R89, R5, R90, !PT ;  /* 0x0000005a05597209 */ /* 0x000fe40007810000 */
[----:B------:R-:W-:Y:S04]  /*8a60*/  FMNMX.FTZ R90, R6, R85, !PT ;  /* 0x00000055065a7209 */ /* 0x000fe80007810000 */
[----:B------:R-:W3:Y:S01]  /*8a70*/  I2F R86, R86 ;  /* 0x0000005600567306 */ /* 0x000ee20000201400 */
[----:B------:R-:W-:Y:S02]  /*8a80*/  FMNMX.FTZ R92, R8, R89, !PT ;  /* 0x00000059085c7209 */ /* 0x000fe40007810000 */
[----:B------:R-:W-:Y:S01]  /*8a90*/  FMNMX.FTZ R89, R7, R90, !PT ;  /* 0x0000005a07597209 */ /* 0x000fe20007810000 */
[CC--:B-1----:R-:W-:Y:S02]  /*8aa0*/  FFMA.FTZ R16, R91.reuse, R0.reuse, R16 ;  /* 0x000000005b107223 */ /* 0x0c2fe40000010010 */
[----:B------:R-:W-:Y:S01]  /*8ab0*/  FFMA.FTZ R18, R91, R0, R18 ;  /* 0x000000005b127223 */ /* 0x000fe20000010012 */
[----:B------:R-:W-:Y:S03]  /*8ac0*/  FMNMX.FTZ R91, R9, R92, !PT ;  /* 0x0000005c095b7209 */ /* 0x000fe60007810000 */
[----:B------:R1:W4:Y:S01]  /*8ad0*/  I2F R87, R88 ;  /* 0x0000005800577306 */ /* 0x0003220000201400 */
[----:B------:R-:W-:Y:S01]  /*8ae0*/  FMNMX.FTZ R90, R12, R91, !PT ;  /* 0x0000005b0c5a7209 */ /* 0x000fe20007810000 */
[----:B--2---:R-:W-:Y:S03]  /*8af0*/  FFMA.FTZ R17, R3, R0, R17 ;  /* 0x0000000003117223 */ /* 0x004fe60000010011 */
[----:B------:R-:W-:Y:S01]  /*8b00*/  FMNMX.FTZ R93, R13, R90, !PT ;  /* 0x0000005a0d5d7209 */ /* 0x000fe20007810000 */
[-C--:B------:R-:W-:Y:S01]  /*8b10*/  FFMA.FTZ R19, R3, R0.reuse, R19 ;  /* 0x0000000003137223 */ /* 0x080fe20000010013 */
[C---:B------:R-:W-:Y:S02]  /*8b20*/  IADD3 R3, R2.reuse, 0x30, RZ ;  /* 0x0000003002037810 */ /* 0x040fe40007ffe0ff */
[----:B------:R-:W-:Y:S04]  /*8b30*/  IADD3 R2, R2, 0x39, RZ ;  /* 0x0000003902027810 */ /* 0x000fe80007ffe0ff */
[----:B------:R-:W2:Y:S01]  /*8b40*/  I2F R3, R3 ;  /* 0x0000000300037306 */ /* 0x000ea20000201400 */
[CC--:B---3--:R-:W-:Y:S02]  /*8b50*/  FFMA.FTZ R25, R86.reuse, R0.reuse, R25 ;  /* 0x0000000056197223 */ /* 0x0c8fe40000010019 */
[----:B------:R-:W-:Y:S01]  /*8b60*/  FFMA.FTZ R27, R86, R0, R27 ;  /* 0x00000000561b7223 */ /* 0x000fe2000001001b */
[----:B------:R-:W-:Y:S04]  /*8b70*/  FMNMX.FTZ R86, R10, R89, !PT ;  /* 0x000000590a567209 */ /* 0x000fe80007810000 */
[----:B------:R-:W-:Y:S02]  /*8b80*/  FMNMX.FTZ R91, R11, R86, !PT ;  /* 0x000000560b5b7209 */ /* 0x000fe40007810000 */
[----:B------:R-:W-:Y:S01]  /*8b90*/  FMNMX.FTZ R86, R16, R93, !PT ;  /* 0x0000005d10567209 */ /* 0x000fe20007810000 */
[----:B------:R-:W3:Y:S01]  /*8ba0*/  I2F R89, R94 ;  /* 0x0000005e00597306 */ /* 0x000ee20000201400 */
[----:B-1----:R-:W-:Y:S01]  /*8bb0*/  FMNMX.FTZ R88, R14, R91, !PT ;  /* 0x0000005b0e587209 */ /* 0x002fe20007810000 */
[----:B----4-:R-:W-:Y:S01]  /*8bc0*/  FFMA.FTZ R29, R87, R0, R29 ;  /* 0x00000000571d7223 */ /* 0x010fe2000001001d */
[----:B------:R-:W-:Y:S01]  /*8bd0*/  FMNMX.FTZ R93, R17, R86, !PT ;  /* 0x00000056115d7209 */ /* 0x000fe20007810000 */
[----:B------:R-:W-:Y:S01]  /*8be0*/  FFMA.FTZ R31, R87, R0, R31 ;  /* 0x00000000571f7223 */ /* 0x000fe2000001001f */
[----:B------:R-:W-:Y:S02]  /*8bf0*/  FMNMX.FTZ R91, R15, R88, !PT ;  /* 0x000000580f5b7209 */ /* 0x000fe40007810000 */
[----:B------:R-:W-:Y:S02]  /*8c00*/  FMNMX.FTZ R88, R20, R93, !PT ;  /* 0x0000005d14587209 */ /* 0x000fe40007810000 */
[----:B------:R-:W-:Y:S01]  /*8c10*/  FMNMX.FTZ R86, R18, R91, !PT ;  /* 0x0000005b12567209 */ /* 0x000fe20007810000 */
[----:B------:R-:W1:Y:S01]  /*8c20*/  I2F R2, R2 ;  /* 0x0000000200027306 */ /* 0x000e620000201400 */
[----:B------:R-:W-:Y:S02]  /*8c30*/  FMNMX.FTZ R91, R21, R88, !PT ;  /* 0x00000058155b7209 */ /* 0x000fe40007810000 */
[----:B------:R-:W-:Y:S01]  /*8c40*/  FMNMX.FTZ R93, R19, R86, !PT ;  /* 0x00000056135d7209 */ /* 0x000fe20007810000 */
[CC--:B--2---:R-:W-:Y:S01]  /*8c50*/  FFMA.FTZ R28, R3.reuse, R0.reuse, R28 ;  /* 0x00000000031c7223 */ /* 0x0c4fe2000001001c */
[----:B------:R-:W-:Y:S01]  /*8c60*/  FMNMX.FTZ R86, R24, R91, !PT ;  /* 0x0000005b18567209 */ /* 0x000fe20007810000 */
[----:B------:R-:W-:Y:S01]  /*8c70*/  FFMA.FTZ R30, R3, R0, R30 ;  /* 0x00000000031e7223 */ /* 0x000fe2000001001e */
[----:B------:R-:W-:Y:S02]  /*8c80*/  FMNMX.FTZ R88, R22, R93, !PT ;  /* 0x0000005d16587209 */ /* 0x000fe40007810000 */
[----:B------:R-:W-:Y:S02]  /*8c90*/  FMNMX.FTZ R91, R25, R86, !PT ;  /* 0x00000056195b7209 */ /* 0x000fe40007810000 */
[----:B------:R-:W-:Y:S02]  /*8ca0*/  FMNMX.FTZ R93, R23, R88, !PT ;  /* 0x00000058175d7209 */ /* 0x000fe40007810000 */
[----:B------:R-:W-:Y:S01]  /*8cb0*/  FMNMX.FTZ R88, R28, R91, !PT ;  /* 0x0000005b1c587209 */ /* 0x000fe20007810000 */
[CC--:B---3--:R-:W-:Y:S01]  /*8cc0*/  FFMA.FTZ R32, R89.reuse, R0.reuse, R32 ;  /* 0x0000000059207223 */ /* 0x0c8fe20000010020 */
[----:B------:R-:W-:Y:S01]  /*8cd0*/  FMNMX.FTZ R86, R26, R93, !PT ;  /* 0x0000005d1a567209 */ /* 0x000fe20007810000 */
[----:B------:R-:W-:Y:S01]  /*8ce0*/  FFMA.FTZ R34, R89, R0, R34 ;  /* 0x0000000059227223 */ /* 0x000fe20000010022 */
[----:B------:R-:W-:Y:S01]  /*8cf0*/  FMNMX.FTZ R91, R29, R88, !PT ;  /* 0x000000581d5b7209 */ /* 0x000fe20007810000 */
[----:B------:R-:W-:Y:S01]  /*8d00*/  IMAD.SHL.U32 R93, R132, 0x2, RZ ;  /* 0x00000002845d7824 */ /* 0x000fe200078e00ff */
[----:B------:R-:W-:Y:S02]  /*8d10*/  FMNMX.FTZ R3, R27, R86, !PT ;  /* 0x000000561b037209 */ /* 0x000fe40007810000 */
[----:B------:R-:W-:Y:S02]  /*8d20*/  FMNMX.FTZ R92, R32, R91, !PT ;  /* 0x0000005b205c7209 */ /* 0x000fe40007810000 */
[----:B------:R-:W-:Y:S01]  /*8d30*/  FMNMX.FTZ R86, R30, R3, !PT ;  /* 0x000000031e567209 */ /* 0x000fe20007810000 */
[-C--:B-1----:R-:W-:Y:S01]  /*8d40*/  FFMA.FTZ R33, R2, R0.reuse, R33 ;  /* 0x0000000002217223 */ /* 0x082fe20000010021 */
[----:B------:R-:W-:Y:S01]  /*8d50*/  IADD3 R132, R132, -0x1, RZ ;  /* 0xffffffff84847810 */ /* 0x000fe20007ffe0ff */
[----:B------:R-:W-:Y:S01]  /*8d60*/  FFMA.FTZ R35, R2, R0, R35 ;  /* 0x0000000002237223 */ /* 0x000fe20000010023 */
        /* <DEDUP_REMOVED lines=18> */
[----:B------:R-:W-:Y:S02]  /*8e90*/  FADD.FTZ R84, -R2, R85 ;  /* 0x0000005502547221 */ /* 0x000fe40000010100 */
[--C-:B------:R-:W-:Y:S02]  /*8ea0*/  FFMA.FTZ R89, R4, c[0x0][0x23c], -R103.reuse ;  /* 0x00008f0004597a23 */ /* 0x100fe40000010867 */
[----:B------:R-:W-:Y:S01]  /*8eb0*/  FMUL.FTZ R85, R84, c[0x0][0x23c] ;  /* 0x00008f0054557a20 */ /* 0x000fe20000410000 */
[----:B------:R-:W1:Y:S01]  /*8ec0*/  MUFU.EX2 R86, R86 ;  /* 0x0000005600567308 */ /* 0x000e620000000800 */
[----:B------:R-:W-:Y:S02]  /*8ed0*/  FMUL.FTZ R100, R2, c[0x0][0x23c] ;  /* 0x00008f0002647a20 */ /* 0x000fe40000410000 */
[--C-:B------:R-:W-:Y:S02]  /*8ee0*/  FFMA.FTZ R88, R5, c[0x0][0x23c], -R103.reuse ;  /* 0x00008f0005587a23 */ /* 0x100fe40000010867 */
[--C-:B------:R-:W-:Y:S01]  /*8ef0*/  FFMA.FTZ R101, R17, c[0x0][0x23c], -R103.reuse ;  /* 0x00008f0011657a23 */ /* 0x100fe20000010867 */
[----:B------:R-:W-:Y:S01]  /*8f00*/  FSEL R100, R100, RZ, P0 ;  /* 0x000000ff64647208 */ /* 0x000fe20000000000 */
[--C-:B------:R-:W-:Y:S02]  /*8f10*/  FFMA.FTZ R148, R12, c[0x0][0x23c], -R103.reuse ;  /* 0x00008f000c947a23 */ /* 0x100fe40000010867 */
[--C-:B------:R-:W-:Y:S01]  /*8f20*/  FFMA.FTZ R155, R29, c[0x0][0x23c], -R103.reuse ;  /* 0x00008f001d9b7a23 */ /* 0x100fe20000010867 */
[----:B------:R2:W-:Y:S01]  /*8f30*/  MUFU.EX2 R84, R85 ;  /* 0x0000005500547308 */ /* 0x0005e20000000800 */
[--C-:B------:R-:W-:Y:S02]  /*8f40*/  FFMA.FTZ R87, R6, c[0x0][0x23c], -R100.reuse ;  /* 0x00008f0006577a23 */ /* 0x100fe40000010864 */
[--C-:B------:R-:W-:Y:S02]  /*8f50*/  FFMA.FTZ R90, R7, c[0x0][0x23c], -R100.reuse ;  /* 0x00008f00075a7a23 */ /* 0x100fe40000010864 */
[--C-:B------:R-:W-:Y:S02]  /*8f60*/  FFMA.FTZ R146, R14, c[0x0][0x23c], -R100.reuse ;  /* 0x00008f000e927a23 */ /* 0x100fe40000010864 */
[--C-:B------:R-:W-:Y:S02]  /*8f70*/  FFMA.FTZ R150, R20, c[0x0][0x23c], -R103.reuse ;  /* 0x00008f0014967a23 */ /* 0x100fe40000010867 */
[----:B------:R-:W-:Y:S01]  /*8f80*/  FFMA.FTZ R151, R21, c[0x0][0x23c], -R103 ;  /* 0x00008f0015977a23 */ /* 0x000fe20000010867 */
[----:B------:R-:W3:Y:S01]  /*8f90*/  MUFU.EX2 R89, R89 ;  /* 0x0000005900597308 */ /* 0x000ee20000000800 */
[--C-:B------:R-:W-:Y:S02]  /*8fa0*/  FFMA.FTZ R152, R22, c[0x0][0x23c], -R100.reuse ;  /* 0x00008f0016987a23 */ /* 0x100fe40000010864 */
[----:B------:R-:W-:Y:S02]  /*8fb0*/  FFMA.FTZ R153, R23, c[0x0][0x23c], -R100 ;  /* 0x00008f0017997a23 */ /* 0x000fe40000010864 */
[C---:B-1----:R-:W-:Y:S02]  /*8fc0*/  FMUL.FTZ R36, R86.reuse, R36 ;  /* 0x0000002456247220 */ /* 0x042fe40000410000 */
[C---:B------:R-:W-:Y:S02]  /*8fd0*/  FMUL.FTZ R37, R86.reuse, R37 ;  /* 0x0000002556257220 */ /* 0x040fe40000410000 */
[C---:B------:R-:W-:Y:S01]  /*8fe0*/  FMUL.FTZ R40, R86.reuse, R40 ;  /* 0x0000002856287220 */ /* 0x040fe20000410000 */
[----:B------:R-:W1:Y:S01]  /*8ff0*/  MUFU.EX2 R88, R88 ;  /* 0x0000005800587308 */ /* 0x000e620000000800 */
[C---:B------:R-:W-:Y:S02]  /*9000*/  FMUL.FTZ R41, R86.reuse, R41 ;  /* 0x0000002956297220 */ /* 0x040fe40000410000 */
[C---:B------:R-:W-:Y:S01]  /*9010*/  FMUL.FTZ R44, R86.reuse, R44 ;  /* 0x0000002c562c7220 */ /* 0x040fe20000410000 */
[----:B--2---:R-:W-:Y:S01]  /*9020*/  LOP3.LUT R85, R139, UR25, R93, 0x96, !PT ;  /* 0x000000198b557c12 */ /* 0x004fe2000f8e965d */
        /* <DEDUP_REMOVED lines=23> */
[----:B---3--:R-:W-:Y:S01]  /*91a0*/  FFMA.FTZ R133, R86, R133, R89 ;  /* 0x0000008556857223 */ /* 0x008fe20000010059 */
[----:B------:R-:W-:Y:S01]  /*91b0*/  LOP3.LUT R86, R135, UR12, R138, 0x96, !PT ;  /* 0x0000000c87567c12 */ /* 0x000fe2000f8e968a */
[----:B------:R-:W-:Y:S01]  /*91c0*/  IMAD.WIDE.U32 R94, R85, -0x326172a9, RZ ;  /* 0xcd9e8d57555e7825 */ /* 0x000fe200078e00ff */
[----:B-1----:R-:W-:Y:S03]  /*91d0*/  F2FP.PACK_AB R85, R88, R89 ;  /* 0x000000595855723e */ /* 0x002fe600000000ff */
[----:B------:R-:W-:Y:S01]  /*91e0*/  IMAD.WIDE.U32 R104, R86, -0x326172a9, RZ ;  /* 0xcd9e8d5756687825 */ /* 0x000fe200078e00ff */
[----:B------:R-:W-:Y:S01]  /*91f0*/  LOP3.LUT R89, R95, UR13, R136, 0x96, !PT ;  /* 0x0000000d5f597c12 */ /* 0x000fe2000f8e9688 */
[----:B------:R-:W-:Y:S01]  /*9200*/  MUFU.EX2 R146, R146 ;  /* 0x0000009200927308 */ /* 0x000fe20000000800 */
[----:B--2---:R-:W-:Y:S01]  /*9210*/  F2FP.PACK_AB R86, R90, R87 ;  /* 0x000000575a56723e */ /* 0x004fe200000000ff */
[----:B------:R-:W-:Y:S01]  /*9220*/  FADD.FTZ R92, R88, R133 ;  /* 0x00000085585c7221 */ /* 0x000fe20000010000 */
[----:B------:R-:W-:Y:S01]  /*9230*/  LOP3.LUT R88, R105, UR11, R94, 0x96, !PT ;  /* 0x0000000b69587c12 */ /* 0x000fe2000f8e965e */
[----:B------:R-:W-:Y:S02]  /*9240*/  FFMA.FTZ R107, R84, R131, R87 ;  /* 0x00000083546b7223 */ /* 0x000fe40000010057 */
[----:B------:R-:W-:Y:S04]  /*9250*/  IMAD.WIDE.U32 R94, R89, -0x2daee0ad, RZ ;  /* 0xd2511f53595e7825 */ /* 0x000fe800078e00ff */
[----:B------:R-:W-:Y:S01]  /*9260*/  FADD.FTZ R107, R90, R107 ;  /* 0x0000006b5a6b7221 */ /* 0x000fe20000010000 */
[----:B------:R-:W-:Y:S01]  /*9270*/  LOP3.LUT R87, R95, UR10, R134, 0x96, !PT ;  /* 0x0000000a5f577c12 */ /* 0x000fe2000f8e9686 */
[----:B------:R-:W-:Y:S01]  /*9280*/  IMAD.WIDE.U32 R90, R88, -0x2daee0ad, RZ ;  /* 0xd2511f53585a7825 */ /* 0x000fe200078e00ff */
[----:B------:R-:W-:Y:S03]  /*9290*/  MUFU.EX2 R150, R150 ;  /* 0x0000009600967308 */ /* 0x000fe60000000800 */
[----:B------:R-:W-:Y:S01]  /*92a0*/  IMAD.WIDE.U32 R98, R87, -0x326172a9, RZ ;  /* 0xcd9e8d5757627825 */ /* 0x000fe200078e00ff */
[----:B------:R-:W-:Y:S03]  /*92b0*/  LOP3.LUT R88, R91, UR8, R94, 0x96, !PT ;  /* 0x000000085b587c12 */ /* 0x000fe6000f8e965e */
[--C-:B------:R-:W-:Y:S01]  /*92c0*/  FFMA.FTZ R95, R9, c[0x0][0x23c], -R103.reuse ;  /* 0x00008f00095f7a23 */ /* 0x100fe20000010867 */
        /* <DEDUP_REMOVED lines=11> */
[----:B------:R-:W-:Y:S01]  /*9380*/  FFMA.FTZ R97, R11, c[0x0][0x23c], -R100 ;  /* 0x00008f000b617a23 */ /* 0x000fe20000010864 */
[----:B------:R-:W-:Y:S01]  /*9390*/  LOP3.LUT R96, R89, UR5, R96, 0x96, !PT ;  /* 0x0000000559607c12 */ /* 0x000fe2000f8e9660 */
[----:B------:R-:W-:Y:S01]  /*93a0*/  IMAD.WIDE.U32 R142, R142, -0x326172a9, RZ ;  /* 0xcd9e8d578e8e7825 */ /* 0x000fe200078e00ff */
[----:B------:R-:W1:Y:S03]  /*93b0*/  MUFU.EX2 R87, R94 ;  /* 0x0000005e00577308 */ /* 0x000e660000000800 */
[----:B------:R-:W-:Y:S01]  /*93c0*/  IMAD.WIDE.U32 R144, R96, -0x2daee0ad, RZ ;  /* 0xd2511f5360907825 */ /* 0x000fe200078e00ff */
[----:B------:R-:W-:Y:S02]  /*93d0*/  LOP3.LUT R89, R143, UR15, R88, 0x96, !PT ;  /* 0x0000000f8f597c12 */ /* 0x000fe4000f8e9658 */
[----:B------:R-:W-:Y:S01]  /*93e0*/  LOP3.LUT R88, R142, 0xffff, RZ, 0xc0, !PT ;  /* 0x0000ffff8e587812 */ /* 0x000fe200078ec0ff */
[----:B------:R-:W-:Y:S01]  /*93f0*/  FFMA.FTZ R131, R18, c[0x0][0x23c], -R100 ;  /* 0x00008f0012837a23 */ /* 0x000fe20000010864 */
[----:B------:R-:W-:Y:S01]  /*9400*/  LOP3.LUT R91, R142, 0xff, RZ, 0xc0, !PT ;  /* 0x000000ff8e5b7812 */ /* 0x000fe200078ec0ff */
[--C-:B------:R-:W-:Y:S01]  /*9410*/  FFMA.FTZ R133, R13, c[0x0][0x23c], -R103.reuse ;  /* 0x00008f000d857a23 */ /* 0x100fe20000010867 */
[----:B------:R-:W-:Y:S01]  /*9420*/  SHF.R.U32.HI R88, RZ, 0x8, R88 ;  /* 0x00000008ff587819 */ /* 0x000fe20000011658 */
[----:B------:R2:W-:Y:S01]  /*9430*/  MUFU.EX2 R94, R97 ;  /* 0x00000061005e7308 */ /* 0x0005e20000000800 */
[----:B------:R-:W-:Y:S02]  /*9440*/  FFMA.FTZ R143, R15, c[0x0][0x23c], -R100 ;  /* 0x00008f000f8f7a23 */ /* 0x000fe40000010864 */
[----:B------:R-:W-:Y:S01]  /*9450*/  PRMT R91, R91, 0x5410, R88 ;  /* 0x000054105b5b7816 */ /* 0x000fe20000000058 */
[----:B------:R-:W-:Y:S02]  /*9460*/  FFMA.FTZ R88, R10, c[0x0][0x23c], -R100 ;  /* 0x00008f000a587a23 */ /* 0x000fe40000010864 */
[C---:B------:R-:W-:Y:S02]  /*9470*/  FMUL.FTZ R38, R84.reuse, R38 ;  /* 0x0000002654267220 */ /* 0x040fe40000410000 */
[--C-:B------:R-:W-:Y:S01]  /*9480*/  HSET2.LE.AND R90, R91, R130.reuse, PT ;  /* 0x000000825b5a7233 */ /* 0x100fe20003803000 */
[----:B------:R-:W-:Y:S01]  /*9490*/  SHF.R.U32.HI R91, RZ, 0x10, R142 ;  /* 0x00000010ff5b7819 */ /* 0x000fe2000001168e */
[----:B------:R-:W3:Y:S01]  /*94a0*/  MUFU.EX2 R88, R88 ;  /* 0x0000005800587308 */ /* 0x000ee20000000800 */
[C---:B------:R-:W-:Y:S02]  /*94b0*/  FMUL.FTZ R39, R84.reuse, R39 ;  /* 0x0000002754277220 */ /* 0x040fe40000410000 */
[----:B-1----:R-:W-:Y:S01]  /*94c0*/  FADD.FTZ R92, R87, R92 ;  /* 0x0000005c575c7221 */ /* 0x002fe20000010000 */
[----:B------:R-:W-:Y:S01]  /*94d0*/  F2FP.PACK_AB R87, R95, R87 ;  /* 0x000000575f57723e */ /* 0x000fe200000000ff */
[----:B------:R-:W-:Y:S01]  /*94e0*/  FMUL.FTZ R42, R84, R42 ;  /* 0x0000002a542a7220 */ /* 0x000fe20000410000 */
[----:B------:R-:W-:Y:S01]  /*94f0*/  LOP3.LUT R102, R91, 0xff, RZ, 0xc0, !PT ;  /* 0x000000ff5b667812 */ /* 0x000fe200078ec0ff */
[----:B------:R-:W-:Y:S01]  /*9500*/  FADD.FTZ R95, R95, R92 ;  /* 0x0000005c5f5f7221 */ /* 0x000fe20000010000 */
[----:B------:R-:W-:Y:S01]  /*9510*/  LOP3.LUT R90, R90, R87, RZ, 0xc0, !PT ;  /* 0x000000575a5a7212 */ /* 0x000fe200078ec0ff */
[----:B------:R-:W-:Y:S01]  /*9520*/  FMUL.FTZ R43, R84, R43 ;  /* 0x0000002b542b7220 */ /* 0x000fe20000410000 */
[----:B------:R-:W-:Y:S01]  /*9530*/  SHF.R.U32.HI R87, RZ, 0x18, R142 ;  /* 0x00000018ff577819 */ /* 0x000fe2000001168e */
[----:B------:R-:W-:Y:S01]  /*9540*/  FFMA.FTZ R142, R16, c[0x0][0x23c], -R103 ;  /* 0x00008f00108e7a23 */ /* 0x000fe20000010867 */
[----:B------:R-:W-:Y:S01]  /*9550*/  MUFU.EX2 R131, R131 ;  /* 0x0000008300837308 */ /* 0x000fe20000000800 */
[----:B------:R-:W-:Y:S01]  /*9560*/  FMUL.FTZ R46, R84, R46 ;  /* 0x0000002e542e7220 */ /* 0x000fe20000410000 */
[----:B------:R-:W-:Y:S01]  /*9570*/  PRMT R87, R102, 0x5410, R87 ;  /* 0x0000541066577816 */ /* 0x000fe20000000057 */
[----:B------:R-:W-:Y:S01]  /*9580*/  FFMA.FTZ R102, R19, c[0x0][0x23c], -R100 ;  /* 0x00008f0013667a23 */ /* 0x000fe20000010864 */
[----:B--2---:R-:W-:Y:S01]  /*9590*/  LOP3.LUT R97, R145, UR14, R98, 0x96, !PT ;  /* 0x0000000e91617c12 */ /* 0x004fe2000f8e9662 */
[----:B------:R-:W-:Y:S02]  /*95a0*/  FMUL.FTZ R47, R84, R47 ;  /* 0x0000002f542f7220 */ /* 0x000fe40000410000 */
[--C-:B------:R-:W-:Y:S01]  /*95b0*/  HSET2.LE.AND R91, R87, R130.reuse, PT ;  /* 0x00000082575b7233 */ /* 0x100fe20003803000 */
[----:B------:R-:W-:Y:S01]  /*95c0*/  LOP3.LUT R87, R144, 0xffff, RZ, 0xc0, !PT ;  /* 0x0000ffff90577812 */ /* 0x000fe200078ec0ff */
[C---:B------:R-:W-:Y:S01]  /*95d0*/  FMUL.FTZ R50, R84.reuse, R50 ;  /* 0x0000003254327220 */ /* 0x040fe20000410000 */
[----:B------:R-:W1:Y:S01]  /*95e0*/  MUFU.EX2 R142, R142 ;  /* 0x0000008e008e7308 */ /* 0x000e620000000800 */
[----:B------:R-:W-:Y:S01]  /*95f0*/  FMUL.FTZ R51, R84, R51 ;  /* 0x0000003354337220 */ /* 0x000fe20000410000 */
[----:B------:R-:W-:Y:S01]  /*9600*/  SHF.R.U32.HI R87, RZ, 0x8, R87 ;  /* 0x00000008ff577819 */ /* 0x000fe20000011657 */
[----:B---3--:R-:W-:Y:S01]  /*9610*/  FADD.FTZ R107, R88, R107 ;  /* 0x0000006b586b7221 */ /* 0x008fe20000010000 */
[----:B------:R-:W-:Y:S01]  /*9620*/  F2FP.PACK_AB R88, R94, R88 ;  /* 0x000000585e58723e */ /* 0x000fe200000000ff */
[----:B------:R-:W-:Y:S02]  /*9630*/  FMUL.FTZ R54, R84, R54 ;  /* 0x0000003654367220 */ /* 0x000fe40000410000 */
[----:B------:R-:W-:Y:S01]  /*9640*/  FADD.FTZ R107, R94, R107 ;  /* 0x0000006b5e6b7221 */ /* 0x000fe20000010000 */
[----:B------:R-:W-:Y:S01]  /*9650*/  LOP3.LUT R91, R91, R88, RZ, 0xc0, !PT ;  /* 0x000000585b5b7212 */ /* 0x000fe200078ec0ff */
[----:B------:R-:W-:Y:S01]  /*9660*/  FMUL.FTZ R55, R84, R55 ;  /* 0x0000003754377220 */ /* 0x000fe20000410000 */
[----:B------:R-:W-:Y:S01]  /*9670*/  LOP3.LUT R88, R144, 0xff, RZ, 0xc0, !PT ;  /* 0x000000ff90587812 */ /* 0x000fe200078ec0ff */
[----:B------:R-:W2:Y:S01]  /*9680*/  MUFU.EX2 R102, R102 ;  /* 0x0000006600667308 */ /* 0x000ea20000000800 */
[----:B------:R-:W-:Y:S02]  /*9690*/  FMUL.FTZ R58, R84, R58 ;  /* 0x0000003a543a7220 */ /* 0x000fe40000410000 */
[----:B------:R-:W-:Y:S01]  /*96a0*/  PRMT R87, R88, 0x5410, R87 ;  /* 0x0000541058577816 */ /* 0x000fe20000000057 */
[C---:B------:R-:W-:Y:S02]  /*96b0*/  FMUL.FTZ R59, R84.reuse, R59 ;  /* 0x0000003b543b7220 */ /* 0x040fe40000410000 */
[C---:B------:R-:W-:Y:S02]  /*96c0*/  FMUL.FTZ R62, R84.reuse, R62 ;  /* 0x0000003e543e7220 */ /* 0x040fe40000410000 */
[--C-:B------:R-:W-:Y:S01]  /*96d0*/  HSET2.LE.AND R98, R87, R130.reuse, PT ;  /* 0x0000008257627233 */ /* 0x100fe20003803000 */
[C---:B------:R-:W-:Y:S01]  /*96e0*/  FMUL.FTZ R63, R84.reuse, R63 ;  /* 0x0000003f543f7220 */ /* 0x040fe20000410000 */
[----:B------:R-:W-:Y:S01]  /*96f0*/  MUFU.EX2 R133, R133 ;  /* 0x0000008500857308 */ /* 0x000fe20000000800 */
[C---:B------:R-:W-:Y:S01]  /*9700*/  FMUL.FTZ R66, R84.reuse, R66 ;  /* 0x0000004254427220 */ /* 0x040fe20000410000 */
[----:B-1----:R-:W-:Y:S01]  /*9710*/  F2FP.PACK_AB R87, R101, R142 ;  /* 0x0000008e6557723e */ /* 0x002fe200000000ff */
[C---:B------:R-:W-:Y:S02]  /*9720*/  FMUL.FTZ R67, R84.reuse, R67 ;  /* 0x0000004354437220 */ /* 0x040fe40000410000 */
[----:B------:R-:W-:Y:S01]  /*9730*/  FMUL.FTZ R70, R84, R70 ;  /* 0x0000004654467220 */ /* 0x000fe20000410000 */
[----:B------:R-:W-:Y:S01]  /*9740*/  LOP3.LUT R98, R98, R87, RZ, 0xc0, !PT ;  /* 0x0000005762627212 */ /* 0x000fe200078ec0ff */
[C---:B------:R-:W-:Y:S01]  /*9750*/  FMUL.FTZ R71, R84.reuse, R71 ;  /* 0x0000004754477220 */ /* 0x040fe20000410000 */
[--C-:B------:R-:W-:Y:S02]  /*9760*/  SHF.R.U32.HI R87, RZ, 0x10, R144.reuse ;  /* 0x00000010ff577819 */ /* 0x100fe40000011690 */
[----:B------:R-:W-:Y:S01]  /*9770*/  MUFU.EX2 R143, R143 ;  /* 0x0000008f008f7308 */ /* 0x000fe20000000800 */
[----:B------:R-:W-:Y:S01]  /*9780*/  SHF.R.U32.HI R144, RZ, 0x18, R144 ;  /* 0x00000018ff907819 */ /* 0x000fe20000011690 */
[C---:B------:R-:W-:Y:S01]  /*9790*/  FMUL.FTZ R74, R84.reuse, R74 ;  /* 0x0000004a544a7220 */ /* 0x040fe20000410000 */
[----:B------:R-:W-:Y:S01]  /*97a0*/  LOP3.LUT R87, R87, 0xff, RZ, 0xc0, !PT ;  /* 0x000000ff57577812 */ /* 0x000fe200078ec0ff */
[----:B------:R-:W-:Y:S01]  /*97b0*/  FMUL.FTZ R75, R84, R75 ;  /* 0x0000004b544b7220 */ /* 0x000fe20000410000 */
[----:B--2---:R-:W-:Y:S01]  /*97c0*/  F2FP.PACK_AB R88, R102, R131 ;  /* 0x000000836658723e */ /* 0x004fe200000000ff */
[C---:B------:R-:W-:Y:S01]  /*97d0*/  FMUL.FTZ R78, R84.reuse, R78 ;  /* 0x0000004e544e7220 */ /* 0x040fe20000410000 */
[----:B------:R-:W-:Y:S01]  /*97e0*/  PRMT R87, R87, 0x5410, R144 ;  /* 0x0000541057577816 */ /* 0x000fe20000000090 */
[C---:B------:R-:W-:Y:S02]  /*97f0*/  FMUL.FTZ R79, R84.reuse, R79 ;  /* 0x0000004f544f7220 */ /* 0x040fe40000410000 */
[C---:B------:R-:W-:Y:S01]  /*9800*/  FMUL.FTZ R82, R84.reuse, R82 ;  /* 0x0000005254527220 */ /* 0x040fe20000410000 */
[----:B------:R-:W-:Y:S01]  /*9810*/  MUFU.EX2 R153, R153 ;  /* 0x0000009900997308 */ /* 0x000fe20000000800 */
[--C-:B------:R-:W-:Y:S01]  /*9820*/  HSET2.LE.AND R99, R87, R130.reuse, PT ;  /* 0x0000008257637233 */ /* 0x100fe20003803000 */
[----:B------:R-:W-:Y:S01]  /*9830*/  LOP3.LUT R87, R89, 0xffff, RZ, 0xc0, !PT ;  /* 0x0000ffff59577812 */ /* 0x000fe200078ec0ff */
[----:B------:R-:W-:Y:S02]  /*9840*/  FMUL.FTZ R83, R84, R83 ;  /* 0x0000005354537220 */ /* 0x000fe40000410000 */
[--C-:B------:R-:W-:Y:S01]  /*9850*/  FFMA.FTZ R144, R25, c[0x0][0x23c], -R103.reuse ;  /* 0x00008f0019907a23 */ /* 0x100fe20000010867 */
[----:B------:R-:W-:Y:S01]  /*9860*/  LOP3.LUT R99, R99, R88, RZ, 0xc0, !PT ;  /* 0x0000005863637212 */ /* 0x000fe200078ec0ff */
[--C-:B------:R-:W-:Y:S01]  /*9870*/  FFMA.FTZ R156, R28, c[0x0][0x23c], -R103.reuse ;  /* 0x00008f001c9c7a23 */ /* 0x100fe20000010867 */
[----:B------:R-:W-:Y:S01]  /*9880*/  LOP3.LUT R88, R89, 0xff, RZ, 0xc0, !PT ;  /* 0x000000ff59587812 */ /* 0x000fe200078ec0ff */
[----:B------:R-:W-:Y:S01]  /*9890*/  FFMA.FTZ R154, R32, c[0x0][0x23c], -R103 ;  /* 0x00008f00209a7a23 */ /* 0x000fe20000010867 */
[----:B------:R-:W-:Y:S01]  /*98a0*/  SHF.R.U32.HI R87, RZ, 0x8, R87 ;  /* 0x00000008ff577819 */ /* 0x000fe20000011657 */
[----:B------:R-:W-:Y:S01]  /*98b0*/  MUFU.EX2 R144, R144 ;  /* 0x0000009000907308 */ /* 0x000fe20000000800 */
[----:B------:R-:W-:Y:S02]  /*98c0*/  IMAD.MOV.U32 R84, RZ, RZ, R3 ;  /* 0x000000ffff547224 */ /* 0x000fe400078e0003 */
[----:B------:R-:W-:Y:S05]  /*98d0*/  PRMT R87, R88, 0x5410, R87 ;  /* 0x0000541058577816 */ /* 0x000fea0000000057 */
[--C-:B------:R-:W-:Y:S02]  /*98e0*/  HSET2.LE.AND R88, R87, R130.reuse, PT ;  /* 0x0000008257587233 */ /* 0x100fe40003803000 */
[----:B------:R-:W1:Y:S03]  /*98f0*/  MUFU.EX2 R151, R151 ;  /* 0x0000009700977308 */ /* 0x000e660000000800 */
[----:B------:R-:W-:Y:S02]  /*9900*/  LOP3.LUT R88, R88, R85, RZ, 0xc0, !PT ;  /* 0x0000005558587212 */ /* 0x000fe400078ec0ff */
[--C-:B------:R-:W-:Y:S02]  /*9910*/  SHF.R.U32.HI R85, RZ, 0x10, R89.reuse ;  /* 0x00000010ff557819 */ /* 0x100fe40000011659 */
[----:B------:R-:W-:Y:S02]  /*9920*/  SHF.R.U32.HI R89, RZ, 0x18, R89 ;  /* 0x00000018ff597819 */ /* 0x000fe40000011659 */
[----:B------:R-:W-:Y:S02]  /*9930*/  LOP3.LUT R96, R85, 0xff, RZ, 0xc0, !PT ;  /* 0x000000ff55607812 */ /* 0x000fe400078ec0ff */
[----:B------:R-:W-:Y:S02]  /*9940*/  LOP3.LUT R85, R97, 0xffff, RZ, 0xc0, !PT ;  /* 0x0000ffff61557812 */ /* 0x000fe400078ec0ff */
[----:B------:R-:W-:Y:S02]  /*9950*/  PRMT R89, R96, 0x5410, R89 ;  /* 0x0000541060597816 */ /* 0x000fe40000000059 */
[----:B------:R-:W-:Y:S03]  /*9960*/  SHF.R.U32.HI R85, RZ, 0x8, R85 ;  /* 0x00000008ff557819 */ /* 0x000fe60000011655 */
[--C-:B------:R-:W-:Y:S05]  /*9970*/  HSET2.LE.AND R89, R89, R130.reuse, PT ;  /* 0x0000008259597233 */ /* 0x100fea0003803000 */
[----:B------:R-:W-:Y:S02]  /*9980*/  LOP3.LUT R89, R89, R86, RZ, 0xc0, !PT ;  /* 0x0000005659597212 */ /* 0x000fe400078ec0ff */
[----:B------:R-:W-:Y:S02]  /*9990*/  LOP3.LUT R86, R97, 0xff, RZ, 0xc0, !PT ;  /* 0x000000ff61567812 */ /* 0x000fe400078ec0ff */
[----:B-1----:R-:W-:Y:S02]  /*99a0*/  F2FP.PACK_AB R25, R151, R150 ;  /* 0x000000969719723e */ /* 0x002fe400000000ff */
[----:B------:R-:W-:Y:S02]  /*99b0*/  PRMT R85, R86, 0x5410, R85 ;  /* 0x0000541056557816 */ /* 0x000fe40000000055 */
[--C-:B------:R-:W-:Y:S02]  /*99c0*/  SHF.R.U32.HI R86, RZ, 0x10, R97.reuse ;  /* 0x00000010ff567819 */ /* 0x100fe40000011661 */
[----:B------:R-:W-:Y:S01]  /*99d0*/  SHF.R.U32.HI R97, RZ, 0x18, R97 ;  /* 0x00000018ff617819 */ /* 0x000fe20000011661 */
[--C-:B------:R-:W-:Y:S01]  /*99e0*/  HSET2.LE.AND R96, R85, R130.reuse, PT ;  /* 0x0000008255607233 */ /* 0x100fe20003803000 */
[C---:B------:R-:W-:Y:S01]  /*99f0*/  F2FP.PACK_AB R85, R133.reuse, R148 ;  /* 0x000000948555723e */ /* 0x040fe200000000ff */
[----:B------:R-:W-:Y:S01]  /*9a00*/  FADD.FTZ R148, R148, R95 ;  /* 0x0000005f94947221 */ /* 0x000fe20000010000 */
[----:B------:R-:W-:Y:S02]  /*9a10*/  LOP3.LUT R86, R86, 0xff, RZ, 0xc0, !PT ;  /* 0x000000ff56567812 */ /* 0x000fe400078ec0ff */
[----:B------:R-:W-:Y:S01]  /*9a20*/  LOP3.LUT R96, R96, R85, RZ, 0xc0, !PT ;  /* 0x0000005560607212 */ /* 0x000fe200078ec0ff */
[----:B------:R-:W-:Y:S01]  /*9a30*/  FADD.FTZ R133, R133, R148 ;  /* 0x0000009485857221 */ /* 0x000fe20000010000 */
[----:B------:R-:W-:Y:S02]  /*9a40*/  IADD3 R85, R93, 0x1, RZ ;  /* 0x000000015d557810 */ /* 0x000fe40007ffe0ff */
[----:B------:R-:W-:Y:S01]  /*9a50*/  PRMT R97, R86, 0x5410, R97 ;  /* 0x0000541056617816 */ /* 0x000fe20000000061 */
[----:B------:R-:W-:Y:S01]  /*9a60*/  FADD.FTZ R32, R142, R133 ;  /* 0x000000858e207221 */ /* 0x000fe20000010000 */
[----:B------:R-:W-:Y:S01]  /*9a70*/  LOP3.LUT R85, R139, UR25, R85, 0x96, !PT ;  /* 0x000000198b557c12 */ /* 0x000fe2000f8e9655 */
[----:B------:R-:W-:Y:S01]  /*9a80*/  FFMA.FTZ R133, R31, c[0x0][0x23c], -R100 ;  /* 0x00008f001f857a23 */ /* 0x000fe20000010864 */
[----:B------:R-:W-:Y:S01]  /*9a90*/  F2FP.PACK_AB R86, R143, R146 ;  /* 0x000000928f56723e */ /* 0x000fe200000000ff */
[--C-:B------:R-:W-:Y:S01]  /*9aa0*/  HSET2.LE.AND R97, R97, R130.reuse, PT ;  /* 0x0000008261617233 */ /* 0x100fe20003803000 */
[----:B------:R-:W-:Y:S01]  /*9ab0*/  FADD.FTZ R146, R146, R107 ;  /* 0x0000006b92927221 */ /* 0x000fe20000010000 */
[----:B------:R-:W-:Y:S01]  /*9ac0*/  MUFU.EX2 R142, R156 ;  /* 0x0000009c008e7308 */ /* 0x000fe20000000800 */
[----:B------:R-:W-:Y:S02]  /*9ad0*/  IMAD.WIDE.U32 R92, R85, -0x326172a9, RZ ;  /* 0xcd9e8d57555c7825 */ /* 0x000fe400078e00ff */
[----:B------:R-:W-:Y:S02]  /*9ae0*/  LOP3.LUT R97, R97, R86, RZ, 0xc0, !PT ;  /* 0x0000005661617212 */ /* 0x000fe400078ec0ff */
[----:B------:R-:W-:Y:S01]  /*9af0*/  FADD.FTZ R101, R101, R32 ;  /* 0x0000002065657221 */ /* 0x000fe20000010000 */
[----:B------:R-:W-:Y:S01]  /*9b00*/  LOP3.LUT R86, R93, UR13, R136, 0x96, !PT ;  /* 0x0000000d5d567c12 */ /* 0x000fe2000f8e9688 */
[----:B------:R-:W-:Y:S01]  /*9b10*/  FADD.FTZ R146, R143, R146 ;  /* 0x000000928f927221 */ /* 0x000fe20000010000 */
[----:B------:R-:W-:Y:S01]  /*9b20*/  LOP3.LUT R85, R105, UR11, R92, 0x96, !PT ;  /* 0x0000000b69557c12 */ /* 0x000fe2000f8e965c */
[----:B------:R-:W-:Y:S01]  /*9b30*/  FADD.FTZ R150, R150, R101 ;  /* 0x0000006596967221 */ /* 0x000fe20000010000 */
[----:B------:R-:W-:Y:S01]  /*9b40*/  MUFU.EX2 R143, R154 ;  /* 0x0000009a008f7308 */ /* 0x000fe20000000800 */
[----:B------:R-:W-:Y:S04]  /*9b50*/  IMAD.WIDE.U32 R106, R86, -0x2daee0ad, RZ ;  /* 0xd2511f53566a7825 */ /* 0x000fe800078e00ff */
[----:B------:R-:W-:Y:S01]  /*9b60*/  IMAD.WIDE.U32 R94, R85, -0x2daee0ad, RZ ;  /* 0xd2511f53555e7825 */ /* 0x000fe200078e00ff */
[----:B------:R-:W-:Y:S03]  /*9b70*/  LOP3.LUT R86, R107, UR10, R134, 0x96, !PT ;  /* 0x0000000a6b567c12 */ /* 0x000fe6000f8e9686 */
[----:B------:R-:W-:Y:S01]  /*9b80*/  FADD.FTZ R150, R151, R150 ;  /* 0x0000009697967221 */ /* 0x000fe20000010000 */
[----:B------:R-:W-:Y:S01]  /*9b90*/  LOP3.LUT R106, R95, UR8, R106, 0x96, !PT ;  /* 0x000000085f6a7c12 */ /* 0x000fe2000f8e966a */
[----:B------:R-:W-:Y:S01]  /*9ba0*/  IMAD.WIDE.U32 R86, R86, -0x326172a9, RZ ;  /* 0xcd9e8d5756567825 */ /* 0x000fe200078e00ff */
[----:B------:R-:W-:Y:S03]  /*9bb0*/  MUFU.EX2 R133, R133 ;  /* 0x0000008500857308 */ /* 0x000fe60000000800 */
[----:B------:R-:W-:Y:S01]  /*9bc0*/  IMAD.WIDE.U32 R106, R106, -0x326172a9, RZ ;  /* 0xcd9e8d576a6a7825 */ /* 0x000fe200078e00ff */
[----:B------:R-:W-:Y:S04]  /*9bd0*/  LOP3.LUT R104, R87, UR9, R104, 0x96, !PT ;  /* 0x0000000957687c12 */ /* 0x000fe8000f8e9668 */
[----:B------:R-:W-:Y:S01]  /*9be0*/  LOP3.LUT R86, R107, UR7, R86, 0x96, !PT ;  /* 0x000000076b567c12 */ /* 0x000fe2000f8e9656 */
[----:B------:R-:W-:Y:S04]  /*9bf0*/  IMAD.WIDE.U32 R92, R104, -0x2daee0ad, RZ ;  /* 0xd2511f53685c7825 */ /* 0x000fe800078e00ff */
[----:B------:R-:W-:Y:S01]  /*9c00*/  IMAD.WIDE.U32 R86, R86, -0x2daee0ad, RZ ;  /* 0xd2511f5356567825 */ /* 0x000fe200078e00ff */
[----:B------:R-:W-:Y:S04]  /*9c10*/  LOP3.LUT R104, R93, UR6, R94, 0x96, !PT ;  /* 0x000000065d687c12 */ /* 0x000fe8000f8e965e */
[----:B------:R-:W-:Y:S01]  /*9c20*/  LOP3.LUT R85, R87, UR4, R92, 0x96, !PT ;  /* 0x0000000457557c12 */ /* 0x000fe2000f8e965c */
[----:B------:R-:W-:Y:S04]  /*9c30*/  IMAD.WIDE.U32 R104, R104, -0x326172a9, RZ ;  /* 0xcd9e8d5768687825 */ /* 0x000fe800078e00ff */
[----:B------:R-:W-:Y:S01]  /*9c40*/  IMAD.WIDE.U32 R94, R85, -0x326172a9, RZ ;  /* 0xcd9e8d57555e7825 */ /* 0x000fe200078e00ff */
[----:B------:R-:W-:Y:S03]  /*9c50*/  LOP3.LUT R105, R105, UR5, R106, 0x96, !PT ;  /* 0x0000000569697c12 */ /* 0x000fe6000f8e966a */
[----:B------:R-:W-:Y:S01]  /*9c60*/  FFMA.FTZ R87, R27, c[0x0][0x23c], -R100 ;  /* 0x00008f001b577a23 */ /* 0x000fe20000010864 */
[C---:B------:R-:W-:Y:S02]  /*9c70*/  LOP3.LUT R85, R94.reuse, 0xffff, RZ, 0xc0, !PT ;  /* 0x0000ffff5e557812 */ /* 0x040fe400078ec0ff */
[----:B------:R-:W-:Y:S02]  /*9c80*/  LOP3.LUT R149, R94, 0xff, RZ, 0xc0, !PT ;  /* 0x000000ff5e957812 */ /* 0x000fe400078ec0ff */
[----:B------:R-:W-:Y:S01]  /*9c90*/  SHF.R.U32.HI R92, RZ, 0x8, R85 ;  /* 0x00000008ff5c7819 */ /* 0x000fe20000011655 */
[----:B------:R-:W-:Y:S01]  /*9ca0*/  MUFU.EX2 R87, R87 ;  /* 0x0000005700577308 */ /* 0x000fe20000000800 */
[----:B------:R-:W-:Y:S01]  /*9cb0*/  SHF.R.U32.HI R147, RZ, 0x10, R94 ;  /* 0x00000010ff937819 */ /* 0x000fe2000001165e */
[--C-:B------:R-:W-:Y:S01]  /*9cc0*/  FFMA.FTZ R85, R24, c[0x0][0x23c], -R103.reuse ;  /* 0x00008f0018557a23 */ /* 0x100fe20000010867 */
[----:B------:R-:W-:Y:S01]  /*9cd0*/  PRMT R149, R149, 0x5410, R92 ;  /* 0x0000541095957816 */ /* 0x000fe2000000005c */
[----:B------:R-:W-:Y:S01]  /*9ce0*/  FFMA.FTZ R103, R33, c[0x0][0x23c], -R103 ;  /* 0x00008f0021677a23 */ /* 0x000fe20000010867 */
[----:B------:R-:W-:Y:S01]  /*9cf0*/  LOP3.LUT R92, R95, UR15, R104, 0x96, !PT ;  /* 0x0000000f5f5c7c12 */ /* 0x000fe2000f8e9668 */
[----:B------:R-:W-:Y:S01]  /*9d00*/  FFMA.FTZ R104, R26, c[0x0][0x23c], -R100 ;  /* 0x00008f001a687a23 */ /* 0x000fe20000010864 */
[----:B------:R-:W-:Y:S02]  /*9d10*/  SHF.R.U32.HI R94, RZ, 0x18, R94 ;  /* 0x00000018ff5e7819 */ /* 0x000fe4000001165e */
[----:B------:R-:W-:Y:S01]  /*9d20*/  LOP3.LUT R147, R147, 0xff, RZ, 0xc0, !PT ;  /* 0x000000ff93937812 */ /* 0x000fe200078ec0ff */
[----:B------:R-:W-:Y:S01]  /*9d30*/  MUFU.EX2 R148, R103 ;  /* 0x0000006700947308 */ /* 0x000fe20000000800 */
[----:B------:R-:W-:Y:S02]  /*9d40*/  SHF.R.U32.HI R107, RZ, 0x10, R92 ;  /* 0x00000010ff6b7819 */ /* 0x000fe4000001165c */
[----:B------:R-:W-:Y:S02]  /*9d50*/  PRMT R147, R147, 0x5410, R94 ;  /* 0x0000541093937816 */ /* 0x000fe4000000005e */
[C---:B------:R-:W-:Y:S02]  /*9d60*/  LOP3.LUT R94, R92.reuse, 0xffff, RZ, 0xc0, !PT ;  /* 0x0000ffff5c5e7812 */ /* 0x040fe400078ec0ff */
[----:B------:R-:W-:Y:S02]  /*9d70*/  LOP3.LUT R145, R92, 0xff, RZ, 0xc0, !PT ;  /* 0x000000ff5c917812 */ /* 0x000fe400078ec0ff */
[----:B------:R-:W-:Y:S01]  /*9d80*/  SHF.R.U32.HI R94, RZ, 0x8, R94 ;  /* 0x00000008ff5e7819 */ /* 0x000fe2000001165e */
[----:B------:R-:W1:Y:S01]  /*9d90*/  MUFU.EX2 R104, R104 ;  /* 0x0000006800687308 */ /* 0x000e620000000800 */
[----:B------:R-:W-:Y:S02]  /*9da0*/  SHF.R.U32.HI R92, RZ, 0x18, R92 ;  /* 0x00000018ff5c7819 */ /* 0x000fe4000001165c */
[----:B------:R-:W-:Y:S02]  /*9db0*/  LOP3.LUT R107, R107, 0xff, RZ, 0xc0, !PT ;  /* 0x000000ff6b6b7812 */ /* 0x000fe400078ec0ff */
[----:B------:R-:W-:Y:S02]  /*9dc0*/  PRMT R145, R145, 0x5410, R94 ;  /* 0x0000541091917816 */ /* 0x000fe4000000005e */
[----:B------:R-:W-:Y:S02]  /*9dd0*/  PRMT R107, R107, 0x5410, R92 ;  /* 0x000054106b6b7816 */ /* 0x000fe4000000005c */
[----:B------:R-:W2:Y:S01]  /*9de0*/  LDSM.16.MT88.4 R92, [R110+0x6000] ;  /* 0x006000006e5c783b */ /* 0x000ea20000004200 */
[----:B------:R-:W3:Y:S01]  /*9df0*/  MUFU.EX2 R85, R85 ;  /* 0x0000005500557308 */ /* 0x000ee20000000800 */
[----:B-1----:R-:W-:Y:S02]  /*9e00*/  F2FP.PACK_AB R28, R87, R104 ;  /* 0x00000068571c723e */ /* 0x002fe400000000ff */
[----:B---3--:R-:W-:Y:S01]  /*9e10*/  F2FP.PACK_AB R27, R144, R85 ;  /* 0x00000055901b723e */ /* 0x008fe200000000ff */
        /* <DEDUP_REMOVED lines=35> */
[--C-:B------:R-:W-:Y:S01]  /*a050*/  HSET2.LE.AND R88, R145, R130.reuse, PT ;  /* 0x0000008291587233 */ /* 0x100fe20003803000 */
[----:B------:R-:W-:Y:S01]  /*a060*/  HMMA.16816.F32 R80, R96, R90, R80 ;  /* 0x0000005a6050723c */ /* 0x000fe20000001850 */
[--C-:B------:R-:W-:Y:S01]  /*a070*/  HSET2.LE.AND R89, R107, R130.reuse, PT ;  /* 0x000000826b597233 */ /* 0x100fe20003803000 */
[----:B------:R-:W1:Y:S02]  /*a080*/  LDSM.16.MT88.4 R96, [R108+0x6800] ;  /* 0x006800006c60783b */ /* 0x000e640000004200 */
[----:B------:R-:W-:Y:S01]  /*a090*/  LOP3.LUT R88, R88, R25, RZ, 0xc0, !PT ;  /* 0x0000001958587212 */ /* 0x000fe200078ec0ff */
[----:B------:R-:W-:Y:S02]  /*a0a0*/  IMAD.WIDE.U32 R106, R105, -0x2daee0ad, RZ ;  /* 0xd2511f53696a7825 */ /* 0x000fe400078e00ff */
[--C-:B------:R-:W-:Y:S02]  /*a0b0*/  HSET2.LE.AND R91, R147, R130.reuse, PT ;  /* 0x00000082935b7233 */ /* 0x100fe40003803000 */
[--C-:B------:R-:W-:Y:S03]  /*a0c0*/  HSET2.LE.AND R90, R149, R130.reuse, PT ;  /* 0x00000082955a7233 */ /* 0x100fe60003803000 */
[----:B------:R-:W-:Y:S01]  /*a0d0*/  LOP3.LUT R91, R91, R28, RZ, 0xc0, !PT ;  /* 0x0000001c5b5b7212 */ /* 0x000fe200078ec0ff */
[----:B------:R-:W-:Y:S01]  /*a0e0*/  FADD.FTZ R25, R131, R146 ;  /* 0x0000009283197221 */ /* 0x000fe20000010000 */
[----:B------:R-:W-:Y:S01]  /*a0f0*/  F2FP.PACK_AB R28, R153, R152 ;  /* 0x00000098991c723e */ /* 0x000fe200000000ff */
[--C-:B------:R-:W-:Y:S01]  /*a100*/  FFMA.FTZ R146, R30, c[0x0][0x23c], -R100.reuse ;  /* 0x00008f001e927a23 */ /* 0x100fe20000010864 */
[----:B------:R-:W-:Y:S01]  /*a110*/  LOP3.LUT R90, R90, R27, RZ, 0xc0, !PT ;  /* 0x0000001b5a5a7212 */ /* 0x000fe200078ec0ff */
[----:B------:R-:W-:Y:S01]  /*a120*/  FADD.FTZ R25, R102, R25 ;  /* 0x0000001966197221 */ /* 0x000fe20000010000 */
[----:B------:R-:W-:Y:S01]  /*a130*/  LOP3.LUT R89, R89, R28, RZ, 0xc0, !PT ;  /* 0x0000001c59597212 */ /* 0x000fe200078ec0ff */
[--C-:B------:R-:W-:Y:S01]  /*a140*/  FFMA.FTZ R145, R34, c[0x0][0x23c], -R100.reuse ;  /* 0x00008f0022917a23 */ /* 0x100fe20000010864 */
[----:B------:R-:W-:Y:S01]  /*a150*/  LDSM.16.MT88.4 R28, [R108+0x8800] ;  /* 0x008800006c1c783b */ /* 0x000fe20000004200 */
[----:B------:R-:W-:Y:S01]  /*a160*/  FFMA.FTZ R100, R35, c[0x0][0x23c], -R100 ;  /* 0x00008f0023647a23 */ /* 0x000fe20000010864 */
[----:B------:R-:W-:Y:S01]  /*a170*/  LOP3.LUT R27, R106, 0xff, RZ, 0xc0, !PT ;  /* 0x000000ff6a1b7812 */ /* 0x000fe200078ec0ff */
[----:B------:R-:W-:Y:S01]  /*a180*/  FADD.FTZ R32, R152, R25 ;  /* 0x0000001998207221 */ /* 0x000fe20000010000 */
[--C-:B------:R-:W-:Y:S01]  /*a190*/  SHF.R.U32.HI R34, RZ, 0x10, R106.reuse ;  /* 0x00000010ff227819 */ /* 0x100fe2000001166a */
[C---:B------:R-:W-:Y:S01]  /*a1a0*/  HMMA.16816.F32 R36, R88.reuse, R92, R36 ;  /* 0x0000005c5824723c */ /* 0x040fe20000001824 */
[----:B------:R2:W-:Y:S01]  /*a1b0*/  MUFU.EX2 R152, R100 ;  /* 0x0000006400987308 */ /* 0x0005e20000000800 */
[----:B------:R-:W-:Y:S01]  /*a1c0*/  SHF.R.U32.HI R33, RZ, 0x18, R106 ;  /* 0x00000018ff217819 */ /* 0x000fe2000001166a */
[----:B------:R-:W-:Y:S01]  /*a1d0*/  FADD.FTZ R153, R153, R32 ;  /* 0x0000002099997221 */ /* 0x000fe20000010000 */
[----:B------:R-:W-:Y:S02]  /*a1e0*/  LOP3.LUT R86, R107, UR14, R86, 0x96, !PT ;  /* 0x0000000e6b567c12 */ /* 0x000fe4000f8e9656 */
[----:B------:R-:W-:Y:S01]  /*a1f0*/  LOP3.LUT R34, R34, 0xff, RZ, 0xc0, !PT ;  /* 0x000000ff22227812 */ /* 0x000fe200078ec0ff */
[----:B------:R-:W-:Y:S01]  /*a200*/  FADD.FTZ R154, R104, R153 ;  /* 0x00000099689a7221 */ /* 0x000fe20000010000 */
[C---:B------:R-:W-:Y:S01]  /*a210*/  HMMA.16816.F32 R40, R88.reuse, R94, R40 ;  /* 0x0000005e5828723c */ /* 0x040fe20000001828 */
[----:B------:R-:W3:Y:S02]  /*a220*/  LDSM.16.MT88.4 R92, [R110+0x7800] ;  /* 0x007800006e5c783b */ /* 0x000ee40000004200 */
[----:B------:R-:W-:Y:S01]  /*a230*/  MUFU.EX2 R145, R145 ;  /* 0x0000009100917308 */ /* 0x000fe20000000800 */
[----:B------:R-:W-:Y:S01]  /*a240*/  PRMT R33, R34, 0x5410, R33 ;  /* 0x0000541022217816 */ /* 0x000fe20000000021 */
[----:B------:R-:W-:Y:S01]  /*a250*/  FADD.FTZ R87, R87, R154 ;  /* 0x0000009a57577221 */ /* 0x000fe20000010000 */
[----:B------:R-:W-:Y:S02]  /*a260*/  SHF.R.U32.HI R25, RZ, 0x10, R86 ;  /* 0x00000010ff197819 */ /* 0x000fe40000011656 */
[C---:B-1----:R-:W-:Y:S01]  /*a270*/  HMMA.16816.F32 R44, R88.reuse, R96, R44 ;  /* 0x00000060582c723c */ /* 0x042fe2000000182c */
[--C-:B------:R-:W-:Y:S04]  /*a280*/  HSET2.LE.AND R35, R33, R130.reuse, PT ;  /* 0x0000008221237233 */ /* 0x100fe80003803000 */
[----:B------:R-:W1:Y:S01]  /*a290*/  MUFU.EX2 R131, R155 ;  /* 0x0000009b00837308 */ /* 0x000e620000000800 */
[----:B------:R-:W-:Y:S02]  /*a2a0*/  LOP3.LUT R25, R25, 0xff, RZ, 0xc0, !PT ;  /* 0x000000ff19197812 */ /* 0x000fe400078ec0ff */
[C---:B------:R-:W-:Y:S01]  /*a2b0*/  HMMA.16816.F32 R48, R88.reuse, R98, R48 ;  /* 0x000000625830723c */ /* 0x040fe20000001830 */
[----:B------:R-:W4:Y:S06]  /*a2c0*/  LDSM.16.MT88.4 R96, [R108+0x7800] ;  /* 0x007800006c60783b */ /* 0x000f2c0000004200 */
[----:B------:R-:W5:Y:S02]  /*a2d0*/  MUFU.EX2 R146, R146 ;  /* 0x0000009200927308 */ /* 0x000f640000000800 */
[----:B--2---:R-:W-:Y:S01]  /*a2e0*/  LDSM.16.MT88.4 R100, [R110+0x8c00] ;  /* 0x008c00006e64783b */ /* 0x004fe20000004200 */
[C---:B---3--:R-:W-:Y:S08]  /*a2f0*/  HMMA.16816.F32 R52, R88.reuse, R92, R52 ;  /* 0x0000005c5834723c */ /* 0x048ff00000001834 */
[C---:B------:R-:W-:Y:S01]  /*a300*/  HMMA.16816.F32 R56, R88.reuse, R94, R56 ;  /* 0x0000005e5838723c */ /* 0x040fe20000001838 */
[----:B------:R-:W2:Y:S07]  /*a310*/  LDSM.16.MT88.4 R92, [R110+0x8800] ;  /* 0x008800006e5c783b */ /* 0x000eae0000004200 */
[C---:B----4-:R-:W-:Y:S07]  /*a320*/  HMMA.16816.F32 R60, R88.reuse, R96, R60 ;  /* 0x00000060583c723c */ /* 0x050fee000000183c */
[----:B------:R-:W-:Y:S01]  /*a330*/  LOP3.LUT R96, R106, 0xffff, RZ, 0xc0, !PT ;  /* 0x0000ffff6a607812 */ /* 0x000fe200078ec0ff */
[C---:B------:R-:W-:Y:S01]  /*a340*/  HMMA.16816.F32 R64, R88.reuse, R98, R64 ;  /* 0x000000625840723c */ /* 0x040fe20000001840 */
[----:B------:R-:W-:Y:S03]  /*a350*/  LDSM.16.MT88.4 R104, [R108+0x8c00] ;  /* 0x008c00006c68783b */ /* 0x000fe60000004200 */
[----:B------:R-:W-:Y:S04]  /*a360*/  SHF.R.U32.HI R96, RZ, 0x8, R96 ;  /* 0x00000008ff607819 */ /* 0x000fe80000011660 */
[----:B------:R-:W-:Y:S02]  /*a370*/  PRMT R27, R27, 0x5410, R96 ;  /* 0x000054101b1b7816 */ /* 0x000fe40000000060 */
[----:B------:R-:W3:Y:S03]  /*a380*/  LDSM.16.MT88.4 R96, [R110+0x6c00] ;  /* 0x006c00006e60783b */ /* 0x000ee60000004200 */
[--C-:B------:R-:W-:Y:S01]  /*a390*/  HSET2.LE.AND R34, R27, R130.reuse, PT ;  /* 0x000000821b227233 */ /* 0x100fe20003803000 */
[----:B-1----:R-:W-:Y:S01]  /*a3a0*/  F2FP.PACK_AB R27, R131, R142 ;  /* 0x0000008e831b723e */ /* 0x002fe200000000ff */
[C---:B--2---:R-:W-:Y:S07]  /*a3b0*/  HMMA.16816.F32 R68, R88.reuse, R92, R68 ;  /* 0x0000005c5844723c */ /* 0x044fee0000001844 */
[C---:B------:R-:W-:Y:S01]  /*a3c0*/  LOP3.LUT R92, R86.reuse, 0xffff, RZ, 0xc0, !PT ;  /* 0x0000ffff565c7812 */ /* 0x040fe200078ec0ff */
[C---:B------:R-:W-:Y:S01]  /*a3d0*/  HMMA.16816.F32 R72, R88.reuse, R94, R72 ;  /* 0x0000005e5848723c */ /* 0x040fe20000001848 */
[----:B------:R-:W-:Y:S03]  /*a3e0*/  LOP3.LUT R93, R86, 0xff, RZ, 0xc0, !PT ;  /* 0x000000ff565d7812 */ /* 0x000fe600078ec0ff */
[----:B------:R-:W-:Y:S02]  /*a3f0*/  SHF.R.U32.HI R92, RZ, 0x8, R92 ;  /* 0x00000008ff5c7819 */ /* 0x000fe4000001165c */
[----:B------:R-:W-:Y:S02]  /*a400*/  SHF.R.U32.HI R86, RZ, 0x18, R86 ;  /* 0x00000018ff567819 */ /* 0x000fe40000011656 */
[C---:B------:R-:W-:Y:S01]  /*a410*/  HMMA.16816.F32 R76, R88.reuse, R28, R76 ;  /* 0x0000001c584c723c */ /* 0x040fe2000000184c */
[----:B------:R-:W-:Y:S03]  /*a420*/  PRMT R93, R93, 0x5410, R92 ;  /* 0x000054105d5d7816 */ /* 0x000fe6000000005c */
[----:B------:R-:W-:Y:S02]  /*a430*/  PRMT R25, R25, 0x5410, R86 ;  /* 0x0000541019197816 */ /* 0x000fe40000000056 */
[--C-:B------:R-:W-:Y:S01]  /*a440*/  HSET2.LE.AND R32, R93, R130.reuse, PT ;  /* 0x000000825d207233 */ /* 0x100fe20003803000 */
[----:B------:R-:W-:Y:S01]  /*a450*/  F2FP.PACK_AB R28, R152, R145 ;  /* 0x00000091981c723e */ /* 0x000fe200000000ff */
[----:B------:R-:W-:Y:S01]  /*a460*/  HMMA.16816.F32 R80, R88, R30, R80 ;  /* 0x0000001e5850723c */ /* 0x000fe20000001850 */
[----:B------:R-:W-:Y:S01]  /*a470*/  HSET2.LE.AND R33, R25, R130, PT ;  /* 0x0000008219217233 */ /* 0x000fe20003803000 */
[----:B------:R-:W-:Y:S02]  /*a480*/  LDSM.16.MT88.4 R88, [R110+0x7c00] ;  /* 0x007c00006e58783b */ /* 0x000fe40000004200 */
[----:B------:R-:W-:Y:S02]  /*a490*/  LOP3.LUT R35, R35, R28, RZ, 0xc0, !PT ;  /* 0x0000001c23237212 */ /* 0x000fe400078ec0ff */
[C---:B-----5:R-:W-:Y:S01]  /*a4a0*/  F2FP.PACK_AB R86, R133.reuse, R146 ;  /* 0x000000928556723e */ /* 0x060fe200000000ff */
[----:B------:R-:W-:Y:S01]  /*a4b0*/  FADD.FTZ R146, R146, R87 ;  /* 0x0000005792927221 */ /* 0x000fe20000010000 */
[----:B------:R-:W-:Y:S02]  /*a4c0*/  F2FP.PACK_AB R25, R148, R143 ;  /* 0x0000008f9419723e */ /* 0x000fe400000000ff */
[----:B------:R-:W1:Y:S02]  /*a4d0*/  LDSM.16.MT88.4 R28, [R108+0x6c00] ;  /* 0x006c00006c1c783b */ /* 0x000e640000004200 */
[----:B------:R-:W-:Y:S01]  /*a4e0*/  LOP3.LUT R32, R32, R27, RZ, 0xc0, !PT ;  /* 0x0000001b20207212 */ /* 0x000fe200078ec0ff */
[----:B------:R-:W-:Y:S01]  /*a4f0*/  FADD.FTZ R146, R133, R146 ;  /* 0x0000009285927221 */ /* 0x000fe20000010000 */
[----:B------:R-:W-:Y:S02]  /*a500*/  LOP3.LUT R33, R33, R86, RZ, 0xc0, !PT ;  /* 0x0000005621217212 */ /* 0x000fe400078ec0ff */
[----:B------:R-:W-:Y:S01]  /*a510*/  LOP3.LUT R34, R34, R25, RZ, 0xc0, !PT ;  /* 0x0000001922227212 */ /* 0x000fe200078ec0ff */
[----:B------:R-:W-:Y:S01]  /*a520*/  FADD.FTZ R25, R85, R150 ;  /* 0x0000009655197221 */ /* 0x000fe20000010000 */
[----:B------:R-:W2:Y:S01]  /*a530*/  LDSM.16.MT88.4 R92, [R108+0x7c00] ;  /* 0x007c00006c5c783b */ /* 0x000ea20000004200 */
[----:B------:R-:W-:Y:S02]  /*a540*/  IMAD.MOV.U32 R85, RZ, RZ, R2 ;  /* 0x000000ffff557224 */ /* 0x000fe400078e0002 */
[----:B------:R-:W-:Y:S02]  /*a550*/  FADD.FTZ R25, R144, R25 ;  /* 0x0000001990197221 */ /* 0x000fe40000010000 */
[C---:B---3--:R-:W-:Y:S02]  /*a560*/  HMMA.16816.F32 R36, R32.reuse, R96, R36 ;  /* 0x000000602024723c */ /* 0x048fe40000001824 */
[----:B------:R-:W-:Y:S04]  /*a570*/  FADD.FTZ R142, R142, R25 ;  /* 0x000000198e8e7221 */ /* 0x000fe80000010000 */
[----:B------:R-:W-:Y:S02]  /*a580*/  FADD.FTZ R142, R131, R142 ;  /* 0x0000008e838e7221 */ /* 0x000fe40000010000 */
[C---:B------:R-:W-:Y:S01]  /*a590*/  HMMA.16816.F32 R40, R32.reuse, R98, R40 ;  /* 0x000000622028723c */ /* 0x040fe20000001828 */
[----:B------:R-:W-:Y:S03]  /*a5a0*/  FADD.FTZ R131, R145, R146 ;  /* 0x0000009291837221 */ /* 0x000fe60000010000 */
[----:B------:R-:W-:Y:S02]  /*a5b0*/  FADD.FTZ R133, R143, R142 ;  /* 0x0000008e8f857221 */ /* 0x000fe40000010000 */
[----:B------:R-:W-:Y:S02]  /*a5c0*/  FADD.FTZ R131, R152, R131 ;  /* 0x0000008398837221 */ /* 0x000fe40000010000 */
[----:B------:R-:W-:Y:S01]  /*a5d0*/  FADD.FTZ R133, R148, R133 ;  /* 0x0000008594857221 */ /* 0x000fe20000010000 */
[C---:B-1----:R-:W-:Y:S08]  /*a5e0*/  HMMA.16816.F32 R44, R32.reuse, R28, R44 ;  /* 0x0000001c202c723c */ /* 0x042ff0000000182c */
[C---:B------:R-:W-:Y:S08]  /*a5f0*/  HMMA.16816.F32 R48, R32.reuse, R30, R48 ;  /* 0x0000001e2030723c */ /* 0x040ff00000001830 */
[C---:B------:R-:W-:Y:S08]  /*a600*/  HMMA.16816.F32 R52, R32.reuse, R88, R52 ;  /* 0x000000582034723c */ /* 0x040ff00000001834 */
[C---:B------:R-:W-:Y:S08]  /*a610*/  HMMA.16816.F32 R56, R32.reuse, R90, R56 ;  /* 0x0000005a2038723c */ /* 0x040ff00000001838 */
[C---:B--2---:R-:W-:Y:S08]  /*a620*/  HMMA.16816.F32 R60, R32.reuse, R92, R60 ;  /* 0x0000005c203c723c */ /* 0x044ff0000000183c */
[C---:B------:R-:W-:Y:S08]  /*a630*/  HMMA.16816.F32 R64, R32.reuse, R94, R64 ;  /* 0x0000005e2040723c */ /* 0x040ff00000001840 */
[C---:B------:R-:W-:Y:S08]  /*a640*/  HMMA.16816.F32 R68, R32.reuse, R100, R68 ;  /* 0x000000642044723c */ /* 0x040ff00000001844 */
[C---:B------:R-:W-:Y:S08]  /*a650*/  HMMA.16816.F32 R72, R32.reuse, R102, R72 ;  /* 0x000000662048723c */ /* 0x040ff00000001848 */
[C---:B------:R-:W-:Y:S08]  /*a660*/  HMMA.16816.F32 R76, R32.reuse, R104, R76 ;  /* 0x00000068204c723c */ /* 0x040ff0000000184c */
[----:B------:R-:W-:Y:S01]  /*a670*/  HMMA.16816.F32 R80, R32, R106, R80 ;  /* 0x0000006a2050723c */ /* 0x000fe20000001850 */
[----:B------:R-:W-:-:S07]  /*a680*/  @P2 BRA `(.L_x_812) ;  /* 0xffffd88000002947 */ /* 0x000fce000383ffff */
.L_x_811:
[----:B------:R-:W1:Y:S01]  /*a690*/  SHFL.BFLY PT, R0, R133, 0x2, 0x1f ;  /* 0x0c401f0085007f89 */ /* 0x000e6200000e0000 */
[----:B------:R-:W-:Y:S01]  /*a6a0*/  MOV R10, 0x3f800000 ;  /* 0x3f800000000a7802 */ /* 0x000fe20000000f00 */
[----:B------:R-:W-:Y:S01]  /*a6b0*/  IMAD.MOV.U32 R11, RZ, RZ, 0x3f800000 ;  /* 0x3f800000ff0b7424 */ /* 0x000fe200078e00ff */
[----:B------:R-:W-:Y:S01]  /*a6c0*/  BSSY B0, `(.L_x_815) ;  /* 0x00000da000007945 */ /* 0x000fe20003800000 */
        /* <DEDUP_REMOVED lines=14> */
[----:B------:R-:W-:-:S02]  /*a7b0*/  FSETP.NE.FTZ.AND P4, PT, R9, RZ, PT ;  /* 0x000000ff0900720b */ /* 0x000fc40003f95000 */
[----:B------:R-:W-:Y:S01]  /*a7c0*/  IADD3 R5, -R12, R7, RZ ;  /* 0x000000070c057210 */ /* 0x000fe20007ffe1ff */
[----:B------:R-:W-:Y:S01]  /*a7d0*/  IMAD.IADD R4, R7, 0x1, -R4 ;  /* 0x0000000107047824 */ /* 0x000fe200078e0a04 */
[----:B------:R-:W-:Y:S01]  /*a7e0*/  FSETP.NE.FTZ.AND P3, PT, R8, RZ, PT ;  /* 0x000000ff0800720b */ /* 0x000fe20003f75000 */
[----:B------:R-:W-:Y:S01]  /*a7f0*/  IMAD R12, R115, 0x10, R116 ;  /* 0x00000010730c7824 */ /* 0x000fe200078e0274 */
[----:B------:R-:W-:Y:S02]  /*a800*/  LEA R0, R0, R5, 0x8 ;  /* 0x0000000500007211 */ /* 0x000fe400078e40ff */
[----:B------:R-:W-:-:S05]  /*a810*/  SHF.R.S32.HI R5, RZ, 0x2, R6 ;  /* 0x00000002ff057819 */ /* 0x000fca0000011406 */
[----:B------:R-:W1:Y:S08]  /*a820*/  @P4 MUFU.RCP R10, R9 ;  /* 0x00000009000a4308 */ /* 0x000e700000001000 */
[----:B------:R-:W2:Y:S01]  /*a830*/  @P3 MUFU.RCP R11, R8 ;  /* 0x00000008000b3308 */ /* 0x000ea20000001000 */
[----:B-1----:R-:W-:-:S07]  /*a840*/  FMUL.FTZ R10, R10, c[0x0][0x2dc] ;  /* 0x0000b7000a0a7a20 */ /* 0x002fce0000410000 */
[----:B------:R-:W1:Y:S01]  /*a850*/  @P4 MUFU.LG2 R9, R9 ;  /* 0x0000000900094308 */ /* 0x000e620000000c00 */
[C---:B------:R-:W-:Y:S02]  /*a860*/  FMUL.FTZ R36, R10.reuse, R36 ;  /* 0x000000240a247220 */ /* 0x040fe40000410000 */
[C---:B------:R-:W-:Y:S02]  /*a870*/  FMUL.FTZ R37, R10.reuse, R37 ;  /* 0x000000250a257220 */ /* 0x040fe40000410000 */
[----:B------:R-:W-:-:S03]  /*a880*/  FMUL.FTZ R40, R10, R40 ;  /* 0x000000280a287220 */ /* 0x000fc60000410000 */
[----:B------:R-:W3:Y:S01]  /*a890*/  @P3 MUFU.LG2 R8, R8 ;  /* 0x0000000800083308 */ /* 0x000ee20000000c00 */
        /* <DEDUP_REMOVED lines=32> */
[----:B--2---:R-:W-:Y:S01]  /*aaa0*/  FMUL.FTZ R11, R11, c[0x0][0x2dc] ;  /* 0x0000b7000b0b7a20 */ /* 0x004fe20000410000 */
[----:B------:R-:W-:Y:S02]  /*aab0*/  F2FP.PACK_AB R76, R77, R76 ;  /* 0x0000004c4d4c723e */ /* 0x000fe400000000ff */
[----:B------:R-:W-:Y:S01]  /*aac0*/  LEA.HI R10, R10, R5, RZ, 0x3 ;  /* 0x000000050a0a7211 */ /* 0x000fe200078f18ff */
[----:B------:R-:W-:Y:S01]  /*aad0*/  FMUL.FTZ R38, R11, R38 ;  /* 0x000000260b267220 */ /* 0x000fe20000410000 */
[----:B------:R-:W-:Y:S01]  /*aae0*/  F2FP.PACK_AB R80, R81, R80 ;  /* 0x000000505150723e */ /* 0x000fe200000000ff */
[C---:B------:R-:W-:Y:S01]  /*aaf0*/  FMUL.FTZ R39, R11.reuse, R39 ;  /* 0x000000270b277220 */ /* 0x040fe20000410000 */
[----:B------:R-:W-:Y:S01]  /*ab00*/  LOP3.LUT R10, R10, 0xfffffff8, RZ, 0xc0, !PT ;  /* 0xfffffff80a0a7812 */ /* 0x000fe200078ec0ff */
[----:B------:R-:W-:-:S02]  /*ab10*/  FMUL.FTZ R42, R11, R42 ;  /* 0x0000002a0b2a7220 */ /* 0x000fc40000410000 */
[----:B------:R-:W-:Y:S01]  /*ab20*/  FMUL.FTZ R43, R11, R43 ;  /* 0x0000002b0b2b7220 */ /* 0x000fe20000410000 */
[----:B------:R-:W-:Y:S01]  /*ab30*/  F2FP.PACK_AB R38, R39, R38 ;  /* 0x000000262726723e */ /* 0x000fe200000000ff */
[----:B------:R-:W-:Y:S02]  /*ab40*/  IMAD.IADD R10, R5, 0x1, -R10 ;  /* 0x00000001050a7824 */ /* 0x000fe400078e0a0a */
[----:B------:R-:W-:Y:S01]  /*ab50*/  FMUL.FTZ R46, R11, R46 ;  /* 0x0000002e0b2e7220 */ /* 0x000fe20000410000 */
[----:B------:R-:W-:Y:S01]  /*ab60*/  F2FP.PACK_AB R42, R43, R42 ;  /* 0x0000002a2b2a723e */ /* 0x000fe200000000ff */
[C---:B------:R-:W-:Y:S01]  /*ab70*/  FMUL.FTZ R47, R11.reuse, R47 ;  /* 0x0000002f0b2f7220 */ /* 0x040fe20000410000 */
[----:B------:R-:W-:Y:S01]  /*ab80*/  LEA.HI R13, R10, R10, RZ, 0x1 ;  /* 0x0000000a0a0d7211 */ /* 0x000fe200078f08ff */
[C---:B------:R-:W-:Y:S02]  /*ab90*/  FMUL.FTZ R50, R11.reuse, R50 ;  /* 0x000000320b327220 */ /* 0x040fe40000410000 */
        /* <DEDUP_REMOVED lines=11> */
[----:B------:R-:W-:Y:S01]  /*ac50*/  LOP3.LUT R10, R14, 0x1, RZ, 0xc0, !PT ;  /* 0x000000010e0a7812 */ /* 0x000fe200078ec0ff */
[----:B------:R-:W-:Y:S01]  /*ac60*/  IMAD R0, R13, 0x10, R0 ;  /* 0x000000100d007824 */ /* 0x000fe200078e0200 */
[----:B------:R-:W-:Y:S01]  /*ac70*/  LEA.HI R15, R15, R15, RZ, 0x1d ;  /* 0x0000000f0f0f7211 */ /* 0x000fe200078fe8ff */
[C---:B------:R-:W-:Y:S01]  /*ac80*/  FMUL.FTZ R63, R11.reuse, R63 ;  /* 0x0000003f0b3f7220 */ /* 0x040fe20000410000 */
[----:B------:R-:W-:Y:S01]  /*ac90*/  ISETP.NE.U32.AND P1, PT, R10, 0x1, PT ;  /* 0x000000010a00780c */ /* 0x000fe20003f25070 */
[C---:B------:R-:W-:Y:S01]  /*aca0*/  FMUL.FTZ R66, R11.reuse, R66 ;  /* 0x000000420b427220 */ /* 0x040fe20000410000 */
[----:B------:R-:W-:Y:S01]  /*acb0*/  LEA R0, R0, R15, 0x1 ;  /* 0x0000000f00007211 */ /* 0x000fe200078e08ff */
[----:B------:R-:W2:Y:S01]  /*acc0*/  LDC.U8 R10, c[0x0][0x329] ;  /* 0x0000ca40ff0a7b82 */ /* 0x000ea20000000000 */
[----:B------:R-:W-:Y:S01]  /*acd0*/  LOP3.LUT P0, RZ, R14, 0x2, RZ, 0xc0, !PT ;  /* 0x000000020eff7812 */ /* 0x000fe2000780c0ff */
        /* <DEDUP_REMOVED lines=14> */
[C---:B------:R-:W-:Y:S01]  /*adc0*/  FMUL.FTZ R79, R11.reuse, R79 ;  /* 0x0000004f0b4f7220 */ /* 0x040fe20000410000 */
[----:B------:R-:W-:Y:S01]  /*add0*/  IADD3 R17, R0, R15, RZ ;  /* 0x0000000f00117210 */ /* 0x000fe20007ffe0ff */
[----:B------:R-:W-:Y:S01]  /*ade0*/  FMUL.FTZ R82, R11, R82 ;  /* 0x000000520b527220 */ /* 0x000fe20000410000 */
[----:B------:R-:W-:Y:S01]  /*adf0*/  F2FP.PACK_AB R54, R55, R54 ;  /* 0x000000363736723e */ /* 0x000fe200000000ff */
[----:B------:R-:W-:Y:S01]  /*ae00*/  FMUL.FTZ R11, R11, R83 ;  /* 0x000000530b0b7220 */ /* 0x000fe20000410000 */
[----:B------:R-:W-:Y:S01]  /*ae10*/  F2FP.PACK_AB R58, R59, R58 ;  /* 0x0000003a3b3a723e */ /* 0x000fe200000000ff */
[----:B------:R-:W-:Y:S01]  /*ae20*/  STS [R13], R36 ;  /* 0x000000240d007388 */ /* 0x000fe20000000800 */
[----:B------:R-:W-:-:S02]  /*ae30*/  F2FP.PACK_AB R62, R63, R62 ;  /* 0x0000003e3f3e723e */ /* 0x000fc400000000ff */
[----:B------:R-:W-:Y:S01]  /*ae40*/  F2FP.PACK_AB R82, R11, R82 ;  /* 0x000000520b52723e */ /* 0x000fe200000000ff */
[----:B------:R-:W-:Y:S01]  /*ae50*/  STS [R13+0x200], R38 ;  /* 0x000200260d007388 */ /* 0x000fe20000000800 */
[----:B------:R-:W4:Y:S01]  /*ae60*/  LDC.U8 R11, c[0x0][0x328] ;  /* 0x0000ca00ff0b7b82 */ /* 0x000f220000000000 */
[----:B------:R-:W-:Y:S02]  /*ae70*/  F2FP.PACK_AB R66, R67, R66 ;  /* 0x000000424342723e */ /* 0x000fe400000000ff */
[----:B------:R5:W-:Y:S01]  /*ae80*/  STS [R15], R40 ;  /* 0x000000280f007388 */ /* 0x000be20000000800 */
[----:B------:R-:W-:Y:S02]  /*ae90*/  F2FP.PACK_AB R70, R71, R70 ;  /* 0x000000464746723e */ /* 0x000fe400000000ff */
[----:B------:R-:W-:Y:S01]  /*aea0*/  F2FP.PACK_AB R74, R75, R74 ;  /* 0x0000004a4b4a723e */ /* 0x000fe200000000ff */
[----:B------:R-:W-:Y:S01]  /*aeb0*/  STS [R15+0x200], R42 ;  /* 0x0002002a0f007388 */ /* 0x000fe20000000800 */
[----:B------:R-:W-:-:S02]  /*aec0*/  F2FP.PACK_AB R78, R79, R78 ;  /* 0x0000004e4f4e723e */ /* 0x000fc400000000ff */
[----:B--2---:R-:W-:Y:S01]  /*aed0*/  ISETP.NE.AND P5, PT, R10, RZ, PT ;  /* 0x000000ff0a00720c */ /* 0x004fe20003fa5270 */
[----:B------:R2:W-:Y:S01]  /*aee0*/  STS [R19], R44 ;  /* 0x0000002c13007388 */ /* 0x0005e20000000800 */
[----:B------:R-:W-:-:S03]  /*aef0*/  ISETP.NE.AND P0, PT, R114, -0x1, PT ;  /* 0xffffffff7200780c */ /* 0x000fc60003f05270 */
[----:B------:R-:W-:Y:S04]  /*af00*/  STS [R19+0x200], R46 ;  /* 0x0002002e13007388 */ /* 0x000fe80000000800 */
[----:B------:R-:W-:Y:S04]  /*af10*/  STS [R17], R48 ;  /* 0x0000003011007388 */ /* 0x000fe80000000800 */
[----:B------:R-:W-:Y:S01]  /*af20*/  STS [R17+0x200], R50 ;  /* 0x0002003211007388 */ /* 0x000fe20000000800 */
[C---:B----4-:R-:W-:Y:S01]  /*af30*/  ISETP.NE.AND P1, PT, R11.reuse, RZ, PT ;  /* 0x000000ff0b00720c */ /* 0x050fe20003f25270 */
[----:B------:R-:W-:Y:S01]  /*af40*/  @P5 IMAD.MOV.U32 R14, RZ, RZ, c[0x0][0x210] ;  /* 0x00008400ff0e5624 */ /* 0x000fe200078e00ff */
[----:B------:R-:W-:Y:S01]  /*af50*/  @!P5 ISETP.NE.AND P2, PT, R11, RZ, PT ;  /* 0x000000ff0b00d20c */ /* 0x000fe20003f45270 */
[----:B------:R-:W-:Y:S01]  /*af60*/  STS [R13+0x1000], R52 ;  /* 0x001000340d007388 */ /* 0x000fe20000000800 */
[----:B------:R-:W-:Y:S01]  /*af70*/  ISETP.EQ.AND P1, PT, R10, RZ, P1 ;  /* 0x000000ff0a00720c */ /* 0x000fe20000f22270 */
[----:B------:R-:W-:Y:S01]  /*af80*/  @P5 IMAD R14, R14, c[0x0][0x214], RZ ;  /* 0x000085000e0e5a24 */ /* 0x000fe200078e02ff */
[----:B------:R-:W-:Y:S01]  /*af90*/  @!P5 MOV R10, c[0x0][0x214] ;  /* 0x00008500000ada02 */ /* 0x000fe20000000f00 */
[----:B------:R-:W-:Y:S01]  /*afa0*/  STS [R13+0x1200], R54 ;  /* 0x001200360d007388 */ /* 0x000fe20000000800 */
[----:B-----5:R-:W-:-:S02]  /*afb0*/  @P0 IMAD.WIDE.U32 R40, R114, c[0x0][0x1e8], RZ ;  /* 0x00007a0072280a25 */ /* 0x020fc400078e00ff */
[----:B------:R-:W-:Y:S01]  /*afc0*/  @!P5 SEL R14, R10, c[0x0][0x234], !P2 ;  /* 0x00008d000a0eda07 */ /* 0x000fe20005000000 */
[----:B------:R-:W-:Y:S04]  /*afd0*/  STS [R15+0x1000], R56 ;  /* 0x001000380f007388 */ /* 0x000fe80000000800 */
[----:B------:R-:W-:Y:S02]  /*afe0*/  STS [R15+0x1200], R58 ;  /* 0x0012003a0f007388 */ /* 0x000fe40000000800 */
[----:B--2---:R-:W-:Y:S02]  /*aff0*/  @!P1 CS2R R44, SRZ ;  /* 0x00000000002c9805 */ /* 0x004fe4000001ff00 */
        /* <DEDUP_REMOVED lines=12> */
[----:B--2---:R-:W-:-:S03]  /*b0c0*/  @P0 IMAD R13, R114, c[0x0][0x1ec], R41 ;  /* 0x00007b00720d0a24 */ /* 0x004fc600078e0229 */
[----:B------:R-:W-:Y:S01]  /*b0d0*/  BAR.SYNC.DEFER_BLOCKING 0x0 ;  /* 0x0000000000007b1d */ /* 0x000fe20000010000 */
[----:B----4-:R-:W-:-:S05]  /*b0e0*/  @P5 MOV R15, 0x1 ;  /* 0x00000001000f5802 */ /* 0x010fca0000000f00 */
[----:B------:R-:W2:Y:S01]  /*b0f0*/  S2R R0, SR_CTAID.Y ;  /* 0x0000000000007919 */ /* 0x000ea20000002600 */
[----:B------:R-:W-:-:S03]  /*b100*/  @!P5 IMAD R15, R14, c[0x0][0x1c0], RZ ;  /* 0x000070000e0fda24 */ /* 0x000fc600078e02ff */
[----:B------:R-:W4:Y:S04]  /*b110*/  S2R R10, SR_CTAID.X ;  /* 0x00000000000a7919 */ /* 0x000f280000002500 */
[----:B------:R-:W5:Y:S04]  /*b120*/  S2R R11, SR_CTAID.Z ;  /* 0x00000000000b7919 */ /* 0x000f680000002700 */
[----:B------:R1:W3:Y:S04]  /*b130*/  LDS.128 R32, [R118] ;  /* 0x0000000076207984 */ /* 0x0002e80000000c00 */
[----:B------:R1:W3:Y:S01]  /*b140*/  LDS.128 R28, [R118+0x800] ;  /* 0x00080000761c7984 */ /* 0x0002e20000000c00 */
[----:B--2---:R-:W-:Y:S01]  /*b150*/  @P1 IMAD R41, R0, c[0x0][0x214], RZ ;  /* 0x0000850000291a24 */ /* 0x004fe200078e02ff */
[----:B------:R-:W-:-:S02]  /*b160*/  @!P0 SHF.R.S32.HI R7, RZ, 0x1f, R0 ;  /* 0x0000001fff078819 */ /* 0x000fc40000011400 */
[----:B------:R2:W2:Y:S01]  /*b170*/  LDS.128 R24, [R118+0x1000] ;  /* 0x0010000076187984 */ /* 0x0004a20000000c00 */
[C---:B------:R-:W-:Y:S01]  /*b180*/  IMAD R15, R0.reuse, R15, RZ ;  /* 0x0000000f000f7224 */ /* 0x040fe200078e02ff */
[----:B------:R-:W-:Y:S02]  /*b190*/  @P1 SEL R114, R41, R114, !P0 ;  /* 0x0000007229721207 */ /* 0x000fe40004000000 */
[----:B------:R2:W2:Y:S01]  /*b1a0*/  LDS.128 R20, [R118+0x1800] ;  /* 0x0018000076147984 */ /* 0x0004a20000000c00 */
[----:B------:R-:W-:Y:S01]  /*b1b0*/  @P5 MOV R41, c[0x0][0x210] ;  /* 0x0000840000295a02 */ /* 0x000fe20000000f00 */
[----:B------:R-:W-:Y:S01]  /*b1c0*/  @!P0 IMAD.WIDE.U32 R42, R0, c[0x0][0x1e0], RZ ;  /* 0x00007800002a8a25 */ /* 0x000fe200078e00ff */
[----:B------:R-:W-:Y:S01]  /*b1d0*/  @!P5 MOV R41, 0x1 ;  /* 0x000000010029d802 */ /* 0x000fe20000000f00 */
[----:B------:R2:W2:Y:S01]  /*b1e0*/  LDS.128 R16, [R118+0x2000] ;  /* 0x0020000076107984 */ /* 0x0004a20000000c00 */
[----:B------:R-:W-:Y:S01]  /*b1f0*/  LOP3.LUT P5, RZ, R4, 0x3, RZ, 0xc0, !PT ;  /* 0x0000000304ff7812 */ /* 0x000fe200078ac0ff */
[--C-:B------:R-:W-:Y:S01]  /*b200*/  @P1 IMAD.MOV.U32 R44, RZ, RZ, R114.reuse ;  /* 0x000000ffff2c1224 */ /* 0x100fe200078e0072 */
[----:B------:R-:W-:Y:S01]  /*b210*/  SEL R15, R15, RZ, !P1 ;  /* 0x000000ff0f0f7207 */ /* 0x000fe20004800000 */
[----:B------:R2:W2:Y:S01]  /*b220*/  LDS.128 R36, [R118+0x2800] ;  /* 0x0028000076247984 */ /* 0x0004a20000000c00 */
[----:B----4-:R-:W-:Y:S01]  /*b230*/  IMAD R4, R10, R41, RZ ;  /* 0x000000290a047224 */ /* 0x010fe200078e02ff */
[----:B------:R-:W-:Y:S01]  /*b240*/  @!P0 MOV R40, R42 ;  /* 0x0000002a00288202 */ /* 0x000fe20000000f00 */
[----:B------:R-:W-:Y:S01]  /*b250*/  @!P0 IMAD R7, R7, c[0x0][0x1e0], RZ ;  /* 0x0000780007078a24 */ /* 0x000fe200078e02ff */
[----:B------:R-:W-:Y:S01]  /*b260*/  @P1 SHF.R.S32.HI R45, RZ, 0x1f, R114 ;  /* 0x0000001fff2d1819 */ /* 0x000fe20000011472 */
[----:B-----5:R-:W-:Y:S01]  /*b270*/  IMAD R15, R11, R14, R15 ;  /* 0x0000000e0b0f7224 */ /* 0x020fe200078e020f */
[----:B------:R-:W-:Y:S01]  /*b280*/  MOV R14, 0x7f800000 ;  /* 0x7f800000000e7802 */ /* 0x000fe20000000f00 */
[----:B------:R-:W-:-:S02]  /*b290*/  IMAD.SHL.U32 R4, R4, 0x40, RZ ;  /* 0x0000004004047824 */ /* 0x000fc400078e00ff */
[----:B-1----:R-:W-:Y:S02]  /*b2a0*/  @P4 FMUL.FTZ R42, R9, 0.69314718246459960938 ;  /* 0x3f317218092a4820 */ /* 0x002fe40000410000 */
        /* <DEDUP_REMOVED lines=27> */
.L_x_816:
[----:B------:R-:W-:Y:S05]  /*b460*/  BSYNC B0 ;  /* 0x0000000000007941 */ /* 0x000fea0003800000 */
.L_x_815:
        /* <DEDUP_REMOVED lines=23> */
[----:B--2---:R1:W-:Y:S04]  /*b5e0*/  @!P2 STG.E.128 [R2.64+0x40], R24 ;  /* 0x000040180200a986 */ /* 0x0043e8000c101d16 */
[----:B------:R1:W-:Y:S02]  /*b5f0*/  @!P1 STG.E.128 [R2.64+0x80], R16 ;  /* 0x0000801002009986 */ /* 0x0003e4000c101d16 */
.L_x_818:
[----:B------:R-:W-:Y:S05]  /*b600*/  BSYNC B0 ;  /* 0x0000000000007941 */ /* 0x000fea0003800000 */
.L_x_817:
        /* <DEDUP_REMOVED lines=16> */
[----:B------:R1:W-:Y:S10]  /*b710*/  @!P1 STG.E.128 [R2.64], R28 ;  /* 0x0000001c02009986 */ /* 0x0003f4000c101d16 */
[----:B------:R-:W-:Y:S05]  /*b720*/  @P0 EXIT ;  /* 0x000000000000094d */ /* 0x000fea0003800000 */
[----:B------:R-:W-:Y:S01]  /*b730*/  STG.E.128 [R2.64+0x80], R36 ;  /* 0x0000802402007986 */ /* 0x000fe2000c101d16 */
[----:B------:R-:W-:Y:S05]  /*b740*/  EXIT ;  /* 0x000000000000794d */ /* 0x000fea0003800000 */
.L_x_788:
[----:B------:R-:W1:Y:S01]  /*b750*/  LDC.U8 R4, c[0x0][0x329] ;  /* 0x0000ca40ff047b82 */ /* 0x000e620000000000 */
[----:B------:R-:W-:Y:S01]  /*b760*/  ISETP.NE.AND P3, PT, R114, -0x1, PT ;  /* 0xffffffff7200780c */ /* 0x000fe20003f65270 */
[----:B------:R-:W-:Y:S01]  /*b770*/  BSSY B0, `(.L_x_819) ;  /* 0x0000043000007945 */ /* 0x000fe20003800000 */
[----:B------:R-:W-:-:S05]  /*b780*/  IADD3 R121, -R22, R121, RZ ;  /* 0x0000007916797210 */ /* 0x000fca0007ffe1ff */
[----:B------:R-:W2:Y:S06]  /*b790*/  LDC.U8 R2, c[0x0][0x328] ;  /* 0x0000ca00ff027b82 */ /* 0x000eac0000000000 */
[----:B------:R-:W-:-:S04]  /*b7a0*/  @P3 IMAD.WIDE.U32 R8, R114, c[0x0][0x1e8], RZ ;  /* 0x00007a0072083a25 */ /* 0x000fc800078e00ff */
[----:B------:R-:W-:Y:S01]  /*b7b0*/  @P3 IMAD R6, R114, c[0x0][0x1ec], R9 ;  /* 0x00007b0072063a24 */ /* 0x000fe200078e0209 */
[----:B-1----:R-:W-:Y:S02]  /*b7c0*/  ISETP.NE.AND P2, PT, R4, RZ, PT ;  /* 0x000000ff0400720c */ /* 0x002fe40003f45270 */
[----:B--2---:R-:W-:-:S04]  /*b7d0*/  ISETP.NE.AND P1, PT, R2, RZ, PT ;  /* 0x000000ff0200720c */ /* 0x004fc80003f25270 */
[----:B------:R-:W-:-:S07]  /*b7e0*/  ISETP.EQ.AND P1, PT, R4, RZ, P1 ;  /* 0x000000ff0400720c */ /* 0x000fce0000f22270 */
[----:B------:R-:W-:Y:S01]  /*b7f0*/  @P2 IMAD.MOV.U32 R5, RZ, RZ, c[0x0][0x210] ;  /* 0x00008400ff052624 */ /* 0x000fe200078e00ff */
[----:B------:R-:W-:Y:S01]  /*b800*/  @!P2 ISETP.NE.AND P0, PT, R2, RZ, PT ;  /* 0x000000ff0200a20c */ /* 0x000fe20003f05270 */
[----:B------:R-:W-:Y:S01]  /*b810*/  @!P2 IMAD.MOV.U32 R2, RZ, RZ, c[0x0][0x214] ;  /* 0x00008500ff02a624 */ /* 0x000fe200078e00ff */
[----:B------:R-:W-:Y:S01]  /*b820*/  @!P3 SHF.R.S32.HI R4, RZ, 0x1f, R23 ;  /* 0x0000001fff04b819 */ /* 0x000fe20000011417 */
[----:B------:R-:W-:Y:S02]  /*b830*/  @P2 IMAD R5, R5, c[0x0][0x214], RZ ;  /* 0x0000850005052a24 */ /* 0x000fe400078e02ff */
[----:B------:R-:W-:Y:S01]  /*b840*/  @P2 IMAD.MOV.U32 R10, RZ, RZ, 0x1 ;  /* 0x00000001ff0a2424 */ /* 0x000fe200078e00ff */
[----:B------:R-:W-:Y:S01]  /*b850*/  @!P2 SEL R5, R2, c[0x0][0x234], !P0 ;  /* 0x00008d000205aa07 */ /* 0x000fe20004000000 */
[----:B------:R-:W-:Y:S01]  /*b860*/  @!P3 IMAD R4, R4, c[0x0][0x1e0], RZ ;  /* 0x000078000404ba24 */ /* 0x000fe200078e02ff */
[----:B------:R-:W-:Y:S01]  /*b870*/  LEA.HI R2, R3, R0, RZ, 0x2 ;  /* 0x0000000003027211 */ /* 0x000fe200078f10ff */
[----:B------:R-:W-:Y:S01]  /*b880*/  @P2 IMAD.MOV.U32 R9, RZ, RZ, c[0x0][0x210] ;  /* 0x00008400ff092624 */ /* 0x000fe200078e00ff */
[----:B------:R-:W-:Y:S01]  /*b890*/  ISETP.NE.OR P0, PT, R114, -0x1, !P1 ;  /* 0xffffffff7200780c */ /* 0x000fe20004f05670 */
[----:B------:R-:W-:Y:S01]  /*b8a0*/  @!P2 IMAD R10, R5, c[0x0][0x1c0], RZ ;  /* 0x00007000050aaa24 */ /* 0x000fe200078e02ff */
[----:B------:R-:W-:Y:S01]  /*b8b0*/  LOP3.LUT R3, R2, 0xfffffffc, RZ, 0xc0, !PT ;  /* 0xfffffffc02037812 */ /* 0x000fe200078ec0ff */
[C---:B------:R-:W-:Y:S01]  /*b8c0*/  @!P3 IMAD R4, R23.reuse, c[0x0][0x1e4], R4 ;  /* 0x000079001704ba24 */ /* 0x040fe200078e0204 */
[----:B------:R-:W-:Y:S01]  /*b8d0*/  SHF.R.S32.HI R14, RZ, 0x2, R2 ;  /* 0x00000002ff0e7819 */ /* 0x000fe20000011402 */
[C---:B------:R-:W-:Y:S01]  /*b8e0*/  IMAD R7, R23.reuse, R10, RZ ;  /* 0x0000000a17077224 */ /* 0x040fe200078e02ff */
[----:B------:R-:W-:Y:S01]  /*b8f0*/  @!P1 CS2R R16, SRZ ;  /* 0x0000000000109805 */ /* 0x000fe2000001ff00 */
[----:B------:R-:W-:Y:S01]  /*b900*/  @!P3 IMAD.WIDE.U32 R10, R23, c[0x0][0x1e0], RZ ;  /* 0x00007800170aba25 */ /* 0x000fe200078e00ff */
[----:B------:R-:W-:-:S02]  /*b910*/  SHF.R.S32.HI R15, RZ, 0x1f, R14 ;  /* 0x0000001fff0f7819 */ /* 0x000fc4000001140e */
[----:B------:R-:W-:Y:S01]  /*b920*/  SEL R7, R7, RZ, !P1 ;  /* 0x000000ff07077207 */ /* 0x000fe20004800000 */
[----:B------:R-:W-:Y:S01]  /*b930*/  IMAD.IADD R3, R0, 0x1, -R3 ;  /* 0x0000000100037824 */ /* 0x000fe200078e0a03 */
[----:B------:R-:W-:Y:S01]  /*b940*/  @!P3 MOV R8, R10 ;  /* 0x0000000a0008b202 */ /* 0x000fe20000000f00 */
[----:B------:R-:W-:Y:S01]  /*b950*/  @!P3 IMAD.IADD R6, R11, 0x1, R4 ;  /* 0x000000010b06b824 */ /* 0x000fe200078e0204 */
[----:B------:R-:W-:Y:S01]  /*b960*/  SHF.R.S32.HI R0, RZ, 0x1f, R26 ;  /* 0x0000001fff007819 */ /* 0x000fe2000001141a */
[----:B------:R-:W-:Y:S02]  /*b970*/  IMAD R7, R26, R5, R7 ;  /* 0x000000051a077224 */ /* 0x000fe400078e0207 */
[----:B------:R-:W-:Y:S02]  /*b980*/  IMAD.SHL.U32 R5, R3, 0x8, RZ ;  /* 0x0000000803057824 */ /* 0x000fe400078e00ff */
[----:B------:R-:W-:Y:S02]  /*b990*/  @!P0 IMAD R114, R23, c[0x0][0x214], RZ ;  /* 0x0000850017728a24 */ /* 0x000fe400078e02ff */
[----:B------:R-:W-:Y:S01]  /*b9a0*/  @!P2 IMAD.MOV.U32 R9, RZ, RZ, 0x1 ;  /* 0x00000001ff09a424 */ /* 0x000fe200078e00ff */
[C---:B------:R-:W-:Y:S01]  /*b9b0*/  IADD3 R12, P0, R5.reuse, R8, RZ ;  /* 0x00000008050c7210 */ /* 0x040fe20007f1e0ff */
[----:B------:R-:W-:Y:S01]  /*b9c0*/  IMAD R11, R0, c[0x0][0x1f0], RZ ;  /* 0x00007c00000b7a24 */ /* 0x000fe200078e02ff */
[----:B------:R-:W-:Y:S01]  /*b9d0*/  ISETP.GE.AND P2, PT, R14, R121, PT ;  /* 0x000000790e00720c */ /* 0x000fe20003f46270 */
[----:B------:R-:W-:Y:S01]  /*b9e0*/  IMAD R22, R22, R9, RZ ;  /* 0x0000000916167224 */ /* 0x000fe200078e02ff */
[----:B------:R-:W-:Y:S01]  /*b9f0*/  LEA.HI.X.SX32 R13, R5, R6, 0x1, P0 ;  /* 0x00000006050d7211 */ /* 0x000fe200000f0eff */
[----:B------:R-:W-:Y:S01]  /*ba00*/  IMAD R11, R26, c[0x0][0x1f4], R11 ;  /* 0x00007d001a0b7a24 */ /* 0x000fe200078e020b */
[----:B------:R-:W-:Y:S01]  /*ba10*/  @P1 MOV R16, R114 ;  /* 0x0000007200101202 */ /* 0x000fe20000000f00 */
[----:B------:R-:W-:Y:S01]  /*ba20*/  IMAD.WIDE R18, R18, 0x40, R14 ;  /* 0x0000004012127825 */ /* 0x000fe200078e020e */
[----:B------:R-:W-:-:S02]  /*ba30*/  @P1 SHF.R.S32.HI R17, RZ, 0x1f, R114 ;  /* 0x0000001fff111819 */ /* 0x000fc40000011472 */
[----:B------:R-:W-:Y:S01]  /*ba40*/  IADD3 R2, R5, 0x20, RZ ;  /* 0x0000002005027810 */ /* 0x000fe20007ffe0ff */
[----:B------:R-:W-:Y:S01]  /*ba50*/  IMAD.WIDE.U32 R26, R26, c[0x0][0x1f0], R12 ;  /* 0x00007c001a1a7a25 */ /* 0x000fe200078e000c */
[----:B------:R-:W-:Y:S02]  /*ba60*/  SHF.R.S32.HI R13, RZ, 0x1f, R22 ;  /* 0x0000001fff0d7819 */ /* 0x000fe40000011416 */
[----:B------:R-:W-:Y:S01]  /*ba70*/  IADD3 R22, P1, P0, R22, R16, R7 ;  /* 0x0000001016167210 */ /* 0x000fe2000783e007 */
[----:B------:R-:W-:Y:S01]  /*ba80*/  IMAD.IADD R11, R11, 0x1, R27 ;  /* 0x000000010b0b7824 */ /* 0x000fe200078e021b */
[----:B------:R-:W-:Y:S02]  /*ba90*/  SHF.R.S32.HI R16, RZ, 0x1f, R7 ;  /* 0x0000001fff107819 */ /* 0x000fe40000011407 */
[----:B------:R-:W-:Y:S02]  /*baa0*/  IADD3 R0, R5, 0x40, RZ ;  /* 0x0000004005007810 */ /* 0x000fe40007ffe0ff */
[----:B------:R-:W-:Y:S01]  /*bab0*/  IADD3.X R13, R13, R17, R16, P1, P0 ;  /* 0x000000110d0d7210 */ /* 0x000fe20000fe0410 */
        /* <DEDUP_REMOVED lines=14> */
.L_x_820:
[----:B------:R-:W-:Y:S05]  /*bba0*/  BSYNC B0 ;  /* 0x0000000000007941 */ /* 0x000fea0003800000 */
.L_x_819:
[----:B------:R-:W-:Y:S01]  /*bbb0*/  IADD3 R4, R14, 0x20, RZ ;  /* 0x000000200e047810 */ /* 0x000fe20007ffe0ff */
[----:B------:R-:W-:Y:S03]  /*bbc0*/  BSSY B0, `(.L_x_821) ;  /* 0x0000012000007945 */ /* 0x000fe60003800000 */
[----:B------:R-:W-:-:S13]  /*bbd0*/  ISETP.GE.AND P0, PT, R4, R121, PT ;  /* 0x000000790400720c */ /* 0x000fda0003f06270 */
        /* <DEDUP_REMOVED lines=16> */
.L_x_822:
[----:B------:R-:W-:Y:S05]  /*bce0*/  BSYNC B0 ;  /* 0x0000000000007941 */ /* 0x000fea0003800000 */
.L_x_821:
        /* <DEDUP_REMOVED lines=19> */
.L_x_823:
        /* <DEDUP_REMOVED lines=14> */
.L_x_1001:


//--------------------- .text._ZN5flash16flash_fwd_kernelI23Flash_fwd_kernel_traitsILi96ELi64ELi64ELi4ELb0ELb0EN7cutlass6half_tE19Flash_kernel_traitsILi96ELi64ELi64ELi4ES3_EELb1ELb1ELb0ELb0ELb0ELb0ELb0ELb1EEEvNS_16Flash_fwd_paramsE --------------------------
	.section	.text._ZN5flash16flash_fwd_kernelI23Flash_fwd_kernel_traitsILi96ELi64ELi64ELi4ELb0ELb0EN7cutlass6half_tE19Flash_kernel_traitsILi96ELi64ELi64ELi4ES3_EELb1ELb1ELb0ELb0ELb0ELb0ELb0ELb1EEEvNS_16Flash_fwd_paramsE,"ax",@progbits
	.sectioninfo	@"SHI_REGISTERS=213"
	.align	128
        .global         _ZN5flash16flash_fwd_kernelI23Flash_fwd_kernel_traitsILi96ELi64ELi64ELi4ELb0ELb0EN7cutlass6half_tE19Flash_kernel_traitsILi96ELi64ELi64ELi4ES3_EELb1ELb1ELb0ELb0ELb0ELb0ELb0ELb1EEEvNS_16Flash_fwd_paramsE
        .type           _ZN5flash16flash_fwd_kernelI23Flash_fwd_kernel_traitsILi96ELi64ELi64ELi4ELb0ELb0EN7cutlass6half_tE19Flash_kernel_traitsILi96ELi64ELi64ELi4ES3_EELb1ELb1ELb0ELb0ELb0ELb0ELb0ELb1EEEvNS_16Flash_fwd_paramsE,@function
        .size           _ZN5flash16flash_fwd_kernelI23Flash_fwd_kernel_traitsILi96ELi64ELi64ELi4ELb0ELb0EN7cutlass6half_tE19Flash_kernel_traitsILi96ELi64ELi64ELi4ES3_EELb1ELb1ELb0ELb0ELb0ELb0ELb0ELb1EEEvNS_16Flash_fwd_paramsE,(.L_x_1002 - _ZN5flash16flash_fwd_kernelI23Flash_fwd_kernel_traitsILi96ELi64ELi64ELi4ELb0ELb0EN7cutlass6half_tE19Flash_kernel_traitsILi96ELi64ELi64ELi4ES3_EELb1ELb1ELb0ELb0ELb0ELb0ELb0ELb1EEEvNS_16Flash_fwd_paramsE)
        .other          _ZN5flash16flash_fwd_kernelI23Flash_fwd_kernel_traitsILi96ELi64ELi64ELi4ELb0ELb0EN7cutlass6half_tE19Flash_kernel_traitsILi96ELi64ELi64ELi4ES3_EELb1ELb1ELb0ELb0ELb0ELb0ELb0ELb1EEEvNS_16Flash_fwd_paramsE,@"STO_CUDA_ENTRY STV_DEFAULT"
_ZN5flash16flash_fwd_kernelI23Flash_fwd_kernel_traitsILi96ELi64ELi64ELi4ELb0ELb0EN7cutlass6half_tE19Flash_kernel_traitsILi96ELi64ELi64ELi4ES3_EELb1ELb1ELb0ELb0ELb0ELb0ELb0ELb1EEEvNS_16Flash_fwd_paramsE:
.text._ZN5flash16flash_fwd_kernelI23Flash_fwd_kernel_traitsILi96ELi64ELi64ELi4ELb0ELb0EN7cutlass6half_tE19Flash_kernel_traitsILi96ELi64ELi64ELi4ES3_EELb1ELb1ELb0ELb0ELb0ELb0ELb0ELb1EEEvNS_16Flash_fwd_paramsE:
        /* <DEDUP_REMOVED lines=9> */
[----:B------:R-:W-:Y:S01]  /*0090*/  IMAD.MOV.U32 R7, RZ, RZ, c[0x0][0x2fc] ;  /* 0x0000bf00ff077624 */ /* 0x000fe200078e00ff */
[----:B------:R-:W-:-:S05]  /*00a0*/  @P1 MOV R6, R84 ;  /* 0x0000005400061202 */ /* 0x000fca0000000f00 */
[----:B------:R1:W3:Y:S01]  /*00b0*/  @P1 LDG.E.64 R8, [R6.64] ;  /* 0x0000001a06081981 */ /* 0x0002e2000c1e1b00 */
[----:B------:R-:W4:Y:S01]  /*00c0*/  LDC.U8 R0, c[0x0][0x312] ;  /* 0x0000c480ff007b82 */ /* 0x000f220000000000 */
[----:B------:R-:W-:Y:S01]  /*00d0*/  ISETP.NE.U32.AND P2, PT, RZ, c[0x0][0x240], PT ;  /* 0x00009000ff007a0c */ /* 0x000fe20003f45070 */
[----:B------:R-:W-:Y:S01]  /*00e0*/  IMAD.MOV.U32 R2, RZ, RZ, 0x4 ;  /* 0x00000004ff027424 */ /* 0x000fe200078e00ff */
[----:B------:R-:W4:Y:S01]  /*00f0*/  S2R R13, SR_CTAID.X ;  /* 0x00000000000d7919 */ /* 0x000f220000002500 */
[----:B------:R-:W-:Y:S01]  /*0100*/  IMAD.MOV.U32 R164, RZ, RZ, -0x1 ;  /* 0xffffffffffa47424 */ /* 0x000fe200078e00ff */
[----:B------:R-:W-:Y:S02]  /*0110*/  ISETP.NE.AND.EX P2, PT, RZ, c[0x0][0x244], PT, P2 ;  /* 0x00009100ff007a0c */ /* 0x000fe40003f45320 */
[----:B------:R-:W4:Y:S04]  /*0120*/  S2R R5, SR_CTAID.Y ;  /* 0x0000000000057919 */ /* 0x000f280000002600 */
[----:B------:R-:W4:Y:S04]  /*0130*/  S2R R24, SR_CTAID.Z ;  /* 0x0000000000187919 */ /* 0x000f280000002700 */
[----:B-1----:R-:W1:Y:S01]  /*0140*/  S2R R6, SR_TID.X ;  /* 0x0000000000067919 */ /* 0x002e620000002100 */
[----:B----4-:R-:W-:Y:S01]  /*0150*/  ISETP.NE.AND P3, PT, R0, RZ, PT ;  /* 0x000000ff0000720c */ /* 0x010fe20003f65270 */
[----:B------:R-:W-:-:S02]  /*0160*/  IMAD.MOV.U32 R15, RZ, RZ, -0x1 ;  /* 0xffffffffff0f7424 */ /* 0x000fc400078e00ff */
[----:B------:R-:W-:Y:S01]  /*0170*/  IMAD.WIDE R20, R5, R2, c[0x0][0x240] ;  /* 0x0000900005147625 */ /* 0x000fe200078e0202 */
[----:B------:R-:W-:-:S04]  /*0180*/  LOP3.LUT R3, R24, R13, R5, 0xfe, !PT ;  /* 0x0000000d18037212 */ /* 0x000fc800078efe05 */
[----:B-1----:R-:W-:-:S13]  /*0190*/  LOP3.LUT P4, RZ, R3, R6, RZ, 0xfc, !PT ;  /* 0x0000000603ff7212 */ /* 0x002fda000788fcff */
[----:B------:R-:W-:Y:S01]  /*01a0*/  @!P4 IMAD.MOV.U32 R16, RZ, RZ, c[0x0][0x308] ;  /* 0x0000c200ff10c624 */ /* 0x000fe200078e00ff */
[----:B------:R-:W-:Y:S01]  /*01b0*/  @!P4 MOV R17, c[0x0][0x30c] ;  /* 0x0000c3000011ca02 */ /* 0x000fe20000000f00 */
[----:B--2---:R-:W1:Y:S01]  /*01c0*/  @P1 R2UR UR28, R10 ;  /* 0x000000000a1c13c2 */ /* 0x004e6200000e0000 */
[----:B---3--:R-:W-:-:S07]  /*01d0*/  @P1 IADD3 R84, P0, R8, c[0x0][0x300], RZ ;  /* 0x0000c00008541a10 */ /* 0x008fce0007f1e0ff */
[----:B------:R-:W2:Y:S01]  /*01e0*/  @P1 R2UR UR29, R11 ;  /* 0x000000000b1d13c2 */ /* 0x000ea200000e0000 */
[----:B------:R-:W-:Y:S01]  /*01f0*/  @P1 IMAD.X R7, RZ, RZ, R9, P0 ;  /* 0x000000ffff071224 */ /* 0x000fe200000e0609 */
[----:B------:R-:W-:Y:S01]  /*0200*/  ISETP.EQ.U32.AND P1, PT, RZ, c[0x0][0x248], PT ;  /* 0x00009200ff007a0c */ /* 0x000fe20003f22070 */
[----:B------:R-:W-:Y:S01]  /*0210*/  IMAD.WIDE R8, R5, R2, c[0x0][0x248] ;  /* 0x0000920005087625 */ /* 0x000fe200078e0202 */
[----:B------:R-:W-:Y:S02]  /*0220*/  ISETP.NE.U32.AND P0, PT, RZ, c[0x0][0x250], PT ;  /* 0x00009400ff007a0c */ /* 0x000fe40003f05070 */
[----:B------:R-:W-:Y:S02]  /*0230*/  ISETP.EQ.OR.EX P1, PT, RZ, c[0x0][0x24c], !P3, P1 ;  /* 0x00009300ff007a0c */ /* 0x000fe40005f22710 */
[----:B------:R-:W-:Y:S02]  /*0240*/  @!P4 MOV R85, R7 ;  /* 0x000000070055c202 */ /* 0x000fe40000000f00 */
[----:B------:R-:W-:Y:S01]  /*0250*/  ISETP.NE.AND.EX P0, PT, RZ, c[0x0][0x254], PT, P0 ;  /* 0x00009500ff007a0c */ /* 0x000fe20003f05300 */
[----:B-1----:R-:W-:-:S02]  /*0260*/  IMAD.U32 R10, RZ, RZ, UR28 ;  /* 0x0000001cff0a7e24 */ /* 0x002fc4000f8e00ff */
[----:B------:R-:W-:Y:S01]  /*0270*/  @!P4 STG.E.64 [R16.64+0x8], R84 ;  /* 0x000008541000c986 */ /* 0x000fe2000c101b1a */
[----:B--2---:R-:W-:-:S05]  /*0280*/  IMAD.U32 R11, RZ, RZ, UR29 ;  /* 0x0000001dff0b7e24 */ /* 0x004fca000f8e00ff */
[----:B------:R1:W-:Y:S04]  /*0290*/  @!P4 STG.E.64 [R16.64], R10 ;  /* 0x0000000a1000c986 */ /* 0x0003e8000c101b1a */
[----:B------:R-:W2:Y:S04]  /*02a0*/  @P2 LDG.E R164, [R20.64] ;  /* 0x0000001a14a42981 */ /* 0x000ea8000c1e1900 */
[----:B------:R-:W2:Y:S01]  /*02b0*/  @P2 LDG.E R169, [R20.64+0x4] ;  /* 0x0000041a14a92981 */ /* 0x000ea2000c1e1900 */
[----:B------:R-:W-:Y:S02]  /*02c0*/  IMAD.MOV.U32 R4, RZ, RZ, RZ ;  /* 0x000000ffff047224 */ /* 0x000fe400078e00ff */
[----:B------:R-:W-:Y:S01]  /*02d0*/  @P0 IMAD.WIDE R18, R5, R2, c[0x0][0x250] ;  /* 0x0000940005120625 */ /* 0x000fe200078e0202 */
[----:B------:R3:W5:Y:S01]  /*02e0*/  @!P1 LDG.E R15, [R8.64] ;  /* 0x0000001a080f9981 */ /* 0x000762000c1e1900 */
[----:B------:R-:W4:Y:S03]  /*02f0*/  LDC.U8 R163, c[0x0][0x2d8] ;  /* 0x0000b600ffa37b82 */ /* 0x000f260000000000 */
[----:B------:R3:W5:Y:S01]  /*0300*/  @P0 LDG.E R4, [R18.64] ;  /* 0x0000001a12040981 */ /* 0x000762000c1e1900 */
[----:B------:R-:W-:-:S04]  /*0310*/  ISETP.NE.U32.AND P0, PT, RZ, c[0x0][0x248], PT ;  /* 0x00009200ff007a0c */ /* 0x000fc80003f05070 */
[----:B------:R-:W-:Y:S02]  /*0320*/  ISETP.NE.AND.EX P0, PT, RZ, c[0x0][0x24c], PT, P0 ;  /* 0x00009300ff007a0c */ /* 0x000fe40003f05300 */
[----:B-1----:R-:W-:-:S04]  /*0330*/  SHF.R.S32.HI R17, RZ, 0x1f, R6 ;  /* 0x0000001fff117819 */ /* 0x002fc80000011406 */
[----:B------:R-:W-:Y:S02]  /*0340*/  LEA.HI R11, R17, R6, RZ, 0x5 ;  /* 0x00000006110b7211 */ /* 0x000fe400078f28ff */
[----:B--2---:R-:W-:Y:S01]  /*0350*/  @P2 IADD3 R169, R169, -R164, RZ ;  /* 0x800000a4a9a92210 */ /* 0x004fe20007ffe0ff */
[----:B------:R-:W-:-:S04]  /*0360*/  @!P2 IMAD.MOV.U32 R169, RZ, RZ, c[0x0][0x214] ;  /* 0x00008500ffa9a624 */ /* 0x000fc800078e00ff */
[----:B------:R-:W-:Y:S05]  /*0370*/  @!P0 BRA `(.L_x_824) ;  /* 0x0000004000008947 */ /* 0x000fea0003800000 */
[----:B---34-:R-:W2:Y:S02]  /*0380*/  @P3 LDG.E R0, [R8.64+0x4] ;  /* 0x0000041a08003981 */ /* 0x018ea4000c1e1900 */
[----:B--2--5:R-:W-:-:S06]  /*0390*/  @P3 IADD3 R0, R0, -R15, RZ ;  /* 0x8000000f00003210 */ /* 0x024fcc0007ffe0ff */
[----:B------:R1:W5:Y:S01]  /*03a0*/  @!P3 LDG.E R0, [R8.64] ;  /* 0x0000001a0800b981 */ /* 0x000362000c1e1900 */
[----:B------:R-:W-:Y:S05]  /*03b0*/  BRA `(.L_x_825) ;  /* 0x0000001000007947 */ /* 0x000fea0003800000 */
.L_x_824:
[----:B---34-:R-:W-:Y:S02]  /*03c0*/  MOV R0, c[0x0][0x218] ;  /* 0x0000860000007a02 */ /* 0x018fe40000000f00 */
.L_x_825:
        /* <DEDUP_REMOVED lines=25> */
[----:B------:R-:W-:Y:S01]  /*0560*/  IMAD R9, R5, c[0x0][0x1c0], R24 ;  /* 0x0000700005097a24 */ /* 0x000fe200078e0218 */
[----:B------:R-:W-:Y:S02]  /*0570*/  ISETP.NE.AND P0, PT, R15, -0x1, PT ;  /* 0xffffffff0f00780c */ /* 0x000fe40003f05270 */
[----:B------:R-:W-:-:S04]  /*0580*/  LOP3.LUT R3, R11, 0xffffffe0, RZ, 0xc0, !PT ;  /* 0xffffffe00b037812 */ /* 0x000fc800078ec0ff */
[----:B------:R-:W-:Y:S02]  /*0590*/  IADD3 R10, R6, -R3, RZ ;  /* 0x80000003060a7210 */ /* 0x000fe40007ffe0ff */
[----:B------:R-:W-:Y:S02]  /*05a0*/  SHF.L.U32 R3, R9, 0x5, RZ ;  /* 0x0000000509037819 */ /* 0x000fe400000006ff */
[--C-:B------:R-:W-:Y:S01]  /*05b0*/  SHF.R.S32.HI R14, RZ, 0x1f, R10.reuse ;  /* 0x0000001fff0e7819 */ /* 0x100fe2000001140a */
[----:B------:R-:W-:Y:S01]  /*05c0*/  @P3 IMAD.WIDE.U32 R28, R164, c[0x0][0x190], RZ ;  /* 0x00006400a41c3a25 */ /* 0x000fe200078e00ff */
[----:B------:R-:W-:Y:S02]  /*05d0*/  @!P3 SHF.R.S32.HI R12, RZ, 0x1f, R5 ;  /* 0x0000001fff0cb819 */ /* 0x000fe40000011405 */
[----:B------:R-:W-:Y:S01]  /*05e0*/  IADD3 R84, P2, P1, R3, R84, R10 ;  /* 0x0000005403547210 */ /* 0x000fe2000795e00a */
[----:B------:R-:W-:Y:S01]  /*05f0*/  @!P3 IMAD.WIDE.U32 R22, R5, c[0x0][0x178], RZ ;  /* 0x00005e000516ba25 */ /* 0x000fe200078e00ff */
[----:B------:R-:W-:-:S02]  /*0600*/  SHF.R.S32.HI R0, RZ, 0x1f, R3 ;  /* 0x0000001fff007819 */ /* 0x000fc40000011403 */
[----:B------:R-:W-:Y:S01]  /*0610*/  @P0 IADD3 R8, R4, R15, RZ ;  /* 0x0000000f04080210 */ /* 0x000fe20007ffe0ff */
[----:B------:R-:W-:Y:S01]  /*0620*/  @!P3 IMAD R12, R12, c[0x0][0x178], RZ ;  /* 0x00005e000c0cba24 */ /* 0x000fe200078e02ff */
[----:B------:R-:W-:Y:S01]  /*0630*/  IADD3.X R0, R0, R7, R14, P2, P1 ;  /* 0x0000000700007210 */ /* 0x000fe200017e240e */
[----:B------:R-:W-:Y:S01]  /*0640*/  @P3 IMAD R3, R164, c[0x0][0x194], R29 ;  /* 0x00006500a4033a24 */ /* 0x000fe200078e021d */
[----:B------:R-:W-:Y:S01]  /*0650*/  @!P3 MOV R28, R22 ;  /* 0x00000016001cb202 */ /* 0x000fe20000000f00 */
[----:B------:R-:W-:Y:S02]  /*0660*/  @!P3 IMAD R7, R5, c[0x0][0x17c], R12 ;  /* 0x00005f000507ba24 */ /* 0x000fe400078e020c */
[----:B------:R-:W-:-:S03]  /*0670*/  @P0 IMAD.WIDE.U32 R18, R8, c[0x0][0x198], RZ ;  /* 0x0000660008120a25 */ /* 0x000fc600078e00ff */
[----:B------:R-:W-:Y:S01]  /*0680*/  @!P3 IADD3 R3, R23, R7, RZ ;  /* 0x000000071703b210 */ /* 0x000fe20007ffe0ff */
[----:B------:R-:W-:Y:S02]  /*0690*/  IMAD R12, R9, c[0x0][0x224], R20 ;  /* 0x00008900090c7a24 */ /* 0x000fe400078e0214 */
[----:B------:R-:W-:Y:S02]  /*06a0*/  @P0 IMAD R8, R8, c[0x0][0x19c], R19 ;  /* 0x0000670008080a24 */ /* 0x000fe400078e0213 */
[----:B------:R-:W-:Y:S01]  /*06b0*/  IMAD R12, R12, c[0x0][0x228], RZ ;  /* 0x00008a000c0c7a24 */ /* 0x000fe200078e02ff */
        /* <DEDUP_REMOVED lines=11> */
.L_x_827:
[----:B------:R-:W-:Y:S01]  /*0770*/  IABS R14, c[0x0][0x1c8] ;  /* 0x00007200000e7a13 */ /* 0x000fe20000000000 */
[----:B------:R-:W-:-:S03]  /*0780*/  IMAD.MOV.U32 R22, RZ, RZ, RZ ;  /* 0x000000ffff167224 */ /* 0x000fc600078e00ff */
[----:B------:R-:W1:Y:S08]  /*0790*/  I2F.RP R16, R14 ;  /* 0x0000000e00107306 */ /* 0x000e700000209400 */
[----:B-1----:R-:W1:Y:S02]  /*07a0*/  MUFU.RCP R23, R16 ;  /* 0x0000001000177308 */ /* 0x002e640000001000 */
[----:B-1----:R-:W-:-:S06]  /*07b0*/  IADD3 R23, R23, 0xffffffe, RZ ;  /* 0x0ffffffe17177810 */ /* 0x002fcc0007ffe0ff */
[----:B------:R-:W1:Y:S02]  /*07c0*/  F2I.FTZ.U32.TRUNC.NTZ R23, R23 ;  /* 0x0000001700177305 */ /* 0x000e64000021f000 */
[----:B-1----:R-:W-:-:S04]  /*07d0*/  IMAD.MOV R7, RZ, RZ, -R23 ;  /* 0x000000ffff077224 */ /* 0x002fc800078e0a17 */
[----:B------:R-:W-:Y:S01]  /*07e0*/  IMAD R9, R7, R14, RZ ;  /* 0x0000000e07097224 */ /* 0x000fe200078e02ff */
[----:B------:R-:W-:-:S03]  /*07f0*/  IABS R7, R24 ;  /* 0x0000001800077213 */ /* 0x000fc60000000000 */
[----:B------:R-:W-:-:S04]  /*0800*/  IMAD.HI.U32 R22, R23, R9, R22 ;  /* 0x0000000917167227 */ /* 0x000fc800078e0016 */
[----:B------:R-:W-:-:S04]  /*0810*/  IMAD.MOV.U32 R9, RZ, RZ, R7 ;  /* 0x000000ffff097224 */ /* 0x000fc800078e0007 */
[----:B------:R-:W-:-:S05]  /*0820*/  IMAD.HI.U32 R128, R22, R9, RZ ;  /* 0x0000000916807227 */ /* 0x000fca00078e00ff */
[----:B------:R-:W-:-:S05]  /*0830*/  IADD3 R7, -R128, RZ, RZ ;  /* 0x000000ff80077210 */ /* 0x000fca0007ffe1ff */
[----:B------:R-:W-:Y:S02]  /*0840*/  IMAD R7, R14, R7, R9 ;  /* 0x000000070e077224 */ /* 0x000fe400078e0209 */
[----:B------:R-:W-:-:S03]  /*0850*/  @P0 IMAD.IADD R9, R4, 0x1, R15 ;  /* 0x0000000104090824 */ /* 0x000fc600078e020f */
[----:B------:R-:W-:Y:S01]  /*0860*/  ISETP.GT.U32.AND P2, PT, R14, R7, PT ;  /* 0x000000070e00720c */ /* 0x000fe20003f44070 */
[----:B------:R-:W-:-:S04]  /*0870*/  @P0 IMAD.WIDE.U32 R26, R9, c[0x0][0x1a0], RZ ;  /* 0x00006800091a0a25 */ /* 0x000fc800078e00ff */
[----:B------:R-:W-:Y:S01]  /*0880*/  @P0 IMAD R9, R9, c[0x0][0x1a4], R27 ;  /* 0x0000690009090a24 */ /* 0x000fe200078e021b */
[----:B------:R-:W-:-:S07]  /*0890*/  SHF.R.S32.HI R27, RZ, 0x1f, R24 ;  /* 0x0000001fff1b7819 */ /* 0x000fce0000011418 */
[----:B------:R-:W-:Y:S01]  /*08a0*/  @!P2 IMAD.IADD R7, R7, 0x1, -R14 ;  /* 0x000000010707a824 */ /* 0x000fe200078e0a0e */
[----:B------:R-:W-:Y:S02]  /*08b0*/  @!P2 IADD3 R128, R128, 0x1, RZ ;  /* 0x000000018080a810 */ /* 0x000fe40007ffe0ff */
[----:B------:R-:W-:Y:S02]  /*08c0*/  ISETP.NE.AND P2, PT, RZ, c[0x0][0x1c8], PT ;  /* 0x00007200ff007a0c */ /* 0x000fe40003f45270 */
[----:B------:R-:W-:Y:S02]  /*08d0*/  ISETP.GE.U32.AND P3, PT, R7, R14, PT ;  /* 0x0000000e0700720c */ /* 0x000fe40003f66070 */
[----:B------:R-:W-:-:S04]  /*08e0*/  LOP3.LUT R7, R24, c[0x0][0x1c8], RZ, 0x3c, !PT ;  /* 0x0000720018077a12 */ /* 0x000fc800078e3cff */
[----:B------:R-:W-:-:S07]  /*08f0*/  ISETP.GE.AND P1, PT, R7, RZ, PT ;  /* 0x000000ff0700720c */ /* 0x000fce0003f26270 */
[----:B------:R-:W-:-:S06]  /*0900*/  @P3 IADD3 R128, R128, 0x1, RZ ;  /* 0x0000000180803810 */ /* 0x000fcc0007ffe0ff */
        /* <DEDUP_REMOVED lines=14> */
.L_x_828:
[-C--:B------:R-:W-:Y:S01]  /*09f0*/  LEA.HI R165, R17, R6.reuse, RZ, 0x2 ;  /* 0x0000000611a57211 */ /* 0x080fe200078f10ff */
        /* <DEDUP_REMOVED lines=12> */
[----:B------:R-:W-:-:S02]  /*0ac0*/  SHF.R.S32.HI R23, RZ, 0x1f, R22 ;  /* 0x0000001fff177819 */ /* 0x000fc40000011416 */
[----:B------:R-:W-:Y:S02]  /*0ad0*/  LOP3.LUT R21, R21, 0xc0, RZ, 0xc0, !PT ;  /* 0x000000c015157812 */ /* 0x000fe400078ec0ff */
[----:B------:R-:W-:Y:S01]  /*0ae0*/  SHF.R.S32.HI R175, RZ, 0x1f, R174 ;  /* 0x0000001fffaf7819 */ /* 0x000fe200000114ae */
[----:B------:R-:W-:Y:S01]  /*0af0*/  IMAD.WIDE R176, R13, 0x40, R22 ;  /* 0x000000400db07825 */ /* 0x000fe200078e0216 */
[--C-:B------:R-:W-:Y:S02]  /*0b00*/  LOP3.LUT R5, R21, 0x18, R174.reuse, 0xf8, !PT ;  /* 0x0000001815057812 */ /* 0x100fe400078ef8ae */
[----:B------:R-:W-:Y:S01]  /*0b10*/  SHF.R.U32.HI R30, RZ, 0x3, R21 ;  /* 0x00000003ff1e7819 */ /* 0x000fe20000011615 */
[----:B------:R-:W-:Y:S01]  /*0b20*/  IMAD.WIDE.U32 R32, R22, c[0x0][0x198], R174 ;  /* 0x0000660016207a25 */ /* 0x000fe200078e00ae */
[----:B------:R-:W-:Y:S02]  /*0b30*/  LOP3.LUT R165, R165, 0x7fffffe, RZ, 0xc0, !PT ;  /* 0x07fffffea5a57812 */ /* 0x000fe400078ec0ff */
[----:B------:R-:W-:-:S02]  /*0b40*/  IADD3 R28, P0, R174, R28, RZ ;  /* 0x0000001cae1c7210 */ /* 0x000fc40007f1e0ff */
[----:B------:R-:W-:Y:S01]  /*0b50*/  LOP3.LUT R15, R17, 0xfffffff0, RZ, 0xc0, !PT ;  /* 0xfffffff0110f7812 */ /* 0x000fe200078ec0ff */
[----:B------:R-:W-:Y:S01]  /*0b60*/  IMAD.IADD R165, R22, 0x1, -R165 ;  /* 0x0000000116a57824 */ /* 0x000fe200078e0aa5 */
[----:B------:R-:W-:Y:S01]  /*0b70*/  LOP3.LUT R30, R5, R30, RZ, 0x3c, !PT ;  /* 0x0000001e051e7212 */ /* 0x000fe200078e3cff */
[----:B------:R-:W-:Y:S01]  /*0b80*/  IMAD R5, R23, c[0x0][0x198], RZ ;  /* 0x0000660017057a24 */ /* 0x000fe200078e02ff */
[----:B------:R-:W-:Y:S01]  /*0b90*/  SHF.R.S32.HI R4, RZ, 0x5, R11 ;  /* 0x00000005ff047819 */ /* 0x000fe2000001140b */
[----:B------:R-:W-:Y:S01]  /*0ba0*/  IMAD.X R29, R175, 0x1, R3, P0 ;  /* 0x00000001af1d7824 */ /* 0x000fe200000e0603 */
[----:B------:R-:W-:Y:S01]  /*0bb0*/  IADD3 R170, P1, R18, R32, RZ ;  /* 0x0000002012aa7210 */ /* 0x000fe20007f3e0ff */
[----:B------:R-:W-:Y:S01]  /*0bc0*/  IMAD R3, R23, c[0x0][0x1a0], RZ ;  /* 0x0000680017037a24 */ /* 0x000fe200078e02ff */
[----:B------:R-:W-:Y:S01]  /*0bd0*/  SHF.R.S32.HI R11, RZ, 0x1f, R11 ;  /* 0x0000001fff0b7819 */ /* 0x000fe2000001140b */
[----:B------:R-:W-:Y:S01]  /*0be0*/  IMAD.IADD R16, R6, 0x1, -R15 ;  /* 0x0000000106107824 */ /* 0x000fe200078e0a0f */
[----:B------:R-:W-:Y:S01]  /*0bf0*/  IADD3 R167, R174, 0x20, RZ ;  /* 0x00000020aea77810 */ /* 0x000fe20007ffe0ff */
[----:B------:R-:W-:Y:S01]  /*0c00*/  IMAD R5, R22, c[0x0][0x19c], R5 ;  /* 0x0000670016057a24 */ /* 0x000fe200078e0205 */
[----:B------:R-:W-:Y:S01]  /*0c10*/  IADD3 R166, R174, 0x40, RZ ;  /* 0x00000040aea67810 */ /* 0x000fe20007ffe0ff */
[----:B------:R-:W-:Y:S01]  /*0c20*/  IMAD R165, R4, 0x8, R165 ;  /* 0x0000000804a57824 */ /* 0x000fe200078e02a5 */
[----:B------:R-:W-:Y:S01]  /*0c30*/  LEA.HI R15, R16, R16, RZ, 0x1 ;  /* 0x00000010100f7211 */ /* 0x000fe200078f08ff */
[----:B------:R-:W-:Y:S01]  /*0c40*/  IMAD.WIDE.U32 R24, R24, c[0x0][0x1a8], R28 ;  /* 0x00006a0018187a25 */ /* 0x000fe200078e001c */
[----:B------:R-:W-:-:S02]  /*0c50*/  IADD3.X R171, R8, R33, R5, P1, !PT ;  /* 0x0000002108ab7210 */ /* 0x000fc40000ffe405 */
[----:B------:R-:W-:Y:S01]  /*0c60*/  LEA.HI R8, R11, R4, RZ, 0x2 ;  /* 0x000000040b087211 */ /* 0x000fe200078f10ff */
[C---:B------:R-:W-:Y:S01]  /*0c70*/  IMAD R28, R22.reuse, c[0x0][0x1a4], R3 ;  /* 0x00006900161c7a24 */ /* 0x040fe200078e0203 */
[----:B------:R-:W-:Y:S01]  /*0c80*/  SHF.R.S32.HI R3, RZ, 0x1f, R128 ;  /* 0x0000001fff037819 */ /* 0x000fe20000011480 */
[----:B------:R-:W-:Y:S01]  /*0c90*/  IMAD.U32 R165, R165, 0x20, R30 ;  /* 0x00000020a5a57824 */ /* 0x000fe200078e001e */
[----:B------:R-:W-:Y:S01]  /*0ca0*/  SHF.R.S32.HI R21, RZ, 0x1, R15 ;  /* 0x00000001ff157819 */ /* 0x000fe2000001140f */
[----:B------:R-:W-:Y:S01]  /*0cb0*/  IMAD.WIDE.U32 R30, R22, c[0x0][0x1a0], R174 ;  /* 0x00006800161e7a25 */ /* 0x000fe200078e00ae */
[----:B------:R-:W-:Y:S02]  /*0cc0*/  SHF.R.S32.HI R14, RZ, 0x1f, R15 ;  /* 0x0000001fff0e7819 */ /* 0x000fe4000001140f */
[----:B------:R-:W-:Y:S01]  /*0cd0*/  SHF.R.S32.HI R5, RZ, 0x1f, R10 ;  /* 0x0000001fff057819 */ /* 0x000fe2000001140a */
[C---:B------:R-:W-:Y:S01]  /*0ce0*/  IMAD R173, R3.reuse, c[0x0][0x1b0], RZ ;  /* 0x00006c0003ad7a24 */ /* 0x040fe200078e02ff */
[----:B------:R-:W-:Y:S01]  /*0cf0*/  IADD3 R30, P0, R26, R30, RZ ;  /* 0x0000001e1a1e7210 */ /* 0x000fe20007f1e0ff */
[----:B------:R-:W-:Y:S01]  /*0d00*/  IMAD R131, R3, c[0x0][0x1b8], RZ ;  /* 0x00006e0003837a24 */ /* 0x000fe200078e02ff */
[----:B------:R-:W-:Y:S01]  /*0d10*/  LOP3.LUT R3, R8, 0xffffffc, RZ, 0xc0, !PT ;  /* 0x0ffffffc08037812 */ /* 0x000fe200078ec0ff */
[----:B------:R-:W-:Y:S01]  /*0d20*/  IMAD.IADD R8, R169, 0x1, -R20 ;  /* 0x00000001a9087824 */ /* 0x000fe200078e0a14 */
[----:B------:R-:W-:Y:S01]  /*0d30*/  LEA.HI R14, R14, R21, RZ, 0x2 ;  /* 0x000000150e0e7211 */ /* 0x000fe200078f10ff */
[C---:B------:R-:W-:Y:S01]  /*0d40*/  IMAD R173, R128.reuse, c[0x0][0x1b4], R173 ;  /* 0x00006d0080ad7a24 */ /* 0x040fe200078e02ad */
[----:B------:R-:W-:Y:S01]  /*0d50*/  IADD3.X R31, R9, R31, R28, P0, !PT ;  /* 0x0000001f091f7210 */ /* 0x000fe200007fe41c */
[----:B------:R-:W-:Y:S01]  /*0d60*/  IMAD R131, R128, c[0x0][0x1bc], R131 ;  /* 0x00006f0080837a24 */ /* 0x000fe200078e0283 */
[----:B------:R-:W-:Y:S01]  /*0d70*/  ISETP.GE.AND P0, PT, R22, R8, PT ;  /* 0x000000081600720c */ /* 0x000fe20003f06270 */
[----:B------:R-:W-:Y:S01]  /*0d80*/  IMAD.WIDE.U32 R170, R128, c[0x0][0x1b0], R170 ;  /* 0x00006c0080aa7a25 */ /* 0x000fe200078e00aa */
[----:B------:R-:W-:-:S02]  /*0d90*/  LOP3.LUT R14, R14, 0xfffffffc, RZ, 0xc0, !PT ;  /* 0xfffffffc0e0e7812 */ /* 0x000fc400078ec0ff */
[----:B------:R-:W-:Y:S01]  /*0da0*/  LEA.HI R11, R5, R10, RZ, 0x2 ;  /* 0x0000000a050b7211 */ /* 0x000fe200078f10ff */
[----:B------:R-:W-:Y:S02]  /*0db0*/  IMAD.IADD R3, R4, 0x1, -R3 ;  /* 0x0000000104037824 */ /* 0x000fe400078e0a03 */
[----:B------:R-:W-:Y:S01]  /*0dc0*/  IMAD.IADD R14, R21, 0x1, -R14 ;  /* 0x00000001150e7824 */ /* 0x000fe200078e0a0e */
[----:B------:R-:W-:Y:S01]  /*0dd0*/  SHF.R.S32.HI R18, RZ, 0x2, R11 ;  /* 0x00000002ff127819 */ /* 0x000fe2000001140b */
[----:B------:R-:W-:Y:S02]  /*0de0*/  IMAD.MOV.U32 R5, RZ, RZ, 0x10 ;  /* 0x00000010ff057424 */ /* 0x000fe400078e00ff */
[----:B------:R-:W-:Y:S01]  /*0df0*/  IMAD.WIDE.U32 R128, R128, c[0x0][0x1b8], R30 ;  /* 0x00006e0080807a25 */ /* 0x000fe200078e001e */
[----:B------:R-:W-:-:S03]  /*0e00*/  LOP3.LUT P1, RZ, R14, 0x2, RZ, 0xc0, !PT ;  /* 0x000000020eff7812 */ /* 0x000fc6000782c0ff */
[----:B------:R-:W-:Y:S01]  /*0e10*/  IMAD R168, R3, 0x10, R18 ;  /* 0x0000001003a87824 */ /* 0x000fe200078e0212 */
        /* <DEDUP_REMOVED lines=38> */
.L_x_830:
[----:B------:R-:W-:Y:S05]  /*1080*/  BSYNC B0 ;  /* 0x0000000000007941 */ /* 0x000fea0003800000 */
.L_x_829:
[----:B------:R-:W-:Y:S01]  /*1090*/  LOP3.LUT R11, R11, 0x7ffffffc, RZ, 0xc0, !PT ;  /* 0x7ffffffc0b0b7812 */ /* 0x000fe200078ec0ff */
[----:B------:R-:W-:Y:S01]  /*10a0*/  IMAD R12, R85, 0x40, R12 ;  /* 0x00000040550c7824 */ /* 0x000fe200078e020c */
[----:B------:R-:W-:Y:S01]  /*10b0*/  IADD3 R9, R22, 0x20, RZ ;  /* 0x0000002016097810 */ /* 0x000fe20007ffe0ff */
[----:B------:R-:W-:Y:S01]  /*10c0*/  UMOV UR21, 0x6 ;  /* 0x0000000600157882 */ /* 0x000fe20000000000 */
[----:B------:R-:W-:Y:S01]  /*10d0*/  BSSY B0, `(.L_x_831) ;  /* 0x000002d000007945 */ /* 0x000fe20003800000 */
[----:B------:R-:W-:Y:S01]  /*10e0*/  IMAD.IADD R11, R10, 0x1, -R11 ;  /* 0x000000010a0b7824 */ /* 0x000fe200078e0a0b */
[----:B------:R-:W-:Y:S01]  /*10f0*/  ISETP.GE.AND P1, PT, R9, R8, PT ;  /* 0x000000080900720c */ /* 0x000fe20003f26270 */
[----:B------:R-:W-:Y:S01]  /*1100*/  ULDC.64 UR6, c[0x0][0x198] ;  /* 0x0000660000067ab9 */ /* 0x000fe20000000a00 */
[----:B------:R-:W-:Y:S01]  /*1110*/  IADD3 R93, R12, -0x40, RZ ;  /* 0xffffffc00c5d7810 */ /* 0x000fe20007ffe0ff */
[----:B------:R-:W-:Y:S01]  /*1120*/  IMAD.SHL.U32 R11, R11, 0x2, RZ ;  /* 0x000000020b0b7824 */ /* 0x000fe200078e00ff */
[----:B------:R-:W-:-:S02]  /*1130*/  USHF.L.U64.HI UR7, UR6, UR21, UR7 ;  /* 0x0000001506077299 */ /* 0x000fc40008010207 */
[----:B------:R-:W-:Y:S01]  /*1140*/  USHF.L.U32 UR8, UR6, 0x6, URZ ;  /* 0x0000000606087899 */ /* 0x000fe2000800063f */
[----:B------:R-:W-:-:S05]  /*1150*/  IMAD R10, R168, c[0x0][0x228], R11 ;  /* 0x00008a00a80a7a24 */ /* 0x000fca00078e020b */
[----:B------:R-:W-:Y:S02]  /*1160*/  IADD3 R94, P0, R93, R10, RZ ;  /* 0x0000000a5d5e7210 */ /* 0x000fe40007f1e0ff */
[----:B------:R-:W-:-:S04]  /*1170*/  SHF.R.S32.HI R10, RZ, 0x1f, R10 ;  /* 0x0000001fff0a7819 */ /* 0x000fc8000001140a */
[----:B------:R-:W-:Y:S01]  /*1180*/  LEA.HI.X.SX32 R93, R93, R10, 0x1, P0 ;  /* 0x0000000a5d5d7211 */ /* 0x000fe200000f0eff */
        /* <DEDUP_REMOVED lines=33> */
.L_x_832:
[----:B------:R-:W-:Y:S05]  /*13a0*/  BSYNC B0 ;  /* 0x0000000000007941 */ /* 0x000fea0003800000 */
.L_x_831:
[----:B------:R-:W-:Y:S01]  /*13b0*/  IADD3 R92, R85, -0x1, RZ ;  /* 0xffffffff555c7810 */ /* 0x000fe20007ffe0ff */
[----:B------:R-:W-:Y:S01]  /*13c0*/  BSSY B0, `(.L_x_833) ;  /* 0x0000025000007945 */ /* 0x000fe20003800000 */
[----:B------:R-:W-:Y:S02]  /*13d0*/  MOV R172, R170 ;  /* 0x000000aa00ac7202 */ /* 0x000fe40000000f00 */
[----:B------:R-:W-:Y:S01]  /*13e0*/  SHF.R.S32.HI R12, RZ, 0x1f, R92 ;  /* 0x0000001fff0c7819 */ /* 0x000fe2000001145c */
[C---:B------:R-:W-:Y:S02]  /*13f0*/  IMAD R8, R92.reuse, -0x40, R2 ;  /* 0xffffffc05c087824 */ /* 0x040fe400078e0202 */
[C---:B--2---:R-:W-:Y:S02]  /*1400*/  IMAD R11, R92.reuse, UR7, RZ ;  /* 0x000000075c0b7c24 */ /* 0x044fe4000f8e02ff */
        /* <DEDUP_REMOVED lines=32> */
.L_x_834:
[----:B------:R-:W-:Y:S05]  /*1610*/  BSYNC B0 ;  /* 0x0000000000007941 */ /* 0x000fea0003800000 */
.L_x_833:
        /* <DEDUP_REMOVED lines=37> */
.L_x_836:
[----:B------:R-:W-:Y:S05]  /*1870*/  BSYNC B0 ;  /* 0x0000000000007941 */ /* 0x000fea0003800000 */
.L_x_835:
[----:B------:R-:W0:Y:S01]  /*1880*/  LDGDEPBAR ;  /* 0x00000000000079af */ /* 0x000e220000000000 */
[----:B------:R-:W-:Y:S01]  /*1890*/  IMAD R11, R4, 0x10, R20 ;  /* 0x00000010040b7824 */ /* 0x000fe200078e0214 */
[----:B------:R-:W-:Y:S01]  /*18a0*/  SHF.R.S32.HI R21, RZ, 0x1f, R16 ;  /* 0x0000001fff157819 */ /* 0x000fe20000011410 */
[----:B------:R-:W-:Y:S01]  /*18b0*/  IMAD R122, R13, 0x4, R4 ;  /* 0x000000040d7a7824 */ /* 0x000fe200078e0204 */
[----:B------:R-:W-:Y:S01]  /*18c0*/  LOP3.LUT R15, R15, 0x7fffffe, RZ, 0xc0, !PT ;  /* 0x07fffffe0f0f7812 */ /* 0x000fe200078ec0ff */
[----:B------:R-:W-:Y:S01]  /*18d0*/  IMAD.MOV.U32 R130, RZ, RZ, R128 ;  /* 0x000000ffff827224 */ /* 0x000fe200078e0080 */
[----:B------:R-:W-:Y:S01]  /*18e0*/  SHF.R.S32.HI R20, RZ, 0x4, R17 ;  /* 0x00000004ff147819 */ /* 0x000fe20000011411 */
[----:B------:R-:W-:Y:S01]  /*18f0*/  UIADD3 UR18, UR29, 0x646e171e, URZ ;  /* 0x646e171e1d127890 */ /* 0x000fe2000fffe03f */
[----:B------:R-:W-:Y:S01]  /*1900*/  LEA.HI R21, R21, R16, RZ, 0x3 ;  /* 0x0000001015157211 */ /* 0x000fe200078f18ff */
[----:B------:R-:W-:Y:S01]  /*1910*/  IMAD.IADD R10, R16, 0x1, -R15 ;  /* 0x00000001100a7824 */ /* 0x000fe200078e0a0f */
[----:B------:R-:W-:Y:S01]  /*1920*/  IADD3 R18, R11, 0x1, R18 ;  /* 0x000000010b127810 */ /* 0x000fe20007ffe012 */
[----:B------:R-:W-:Y:S01]  /*1930*/  IMAD R11, R92, UR21, RZ ;  /* 0x000000155c0b7c24 */ /* 0x000fe2000f8e02ff */
[----:B------:R-:W-:Y:S01]  /*1940*/  LEA.HI R15, R17, R20, RZ, 0x1 ;  /* 0x00000014110f7211 */ /* 0x000fe200078f08ff */
[----:B------:R-:W-:Y:S01]  /*1950*/  IMAD.SHL.U32 R17, R21, 0x20, RZ ;  /* 0x0000002015117824 */ /* 0x000fe200078e00ff */
[----:B------:R-:W-:Y:S01]  /*1960*/  ISETP.GE.AND P0, PT, R22, R8, PT ;  /* 0x000000081600720c */ /* 0x000fe20003f06270 */
[----:B------:R-:W-:Y:S01]  /*1970*/  IMAD R12, R12, UR22, R11 ;  /* 0x000000160c0c7c24 */ /* 0x000fe2000f8e020b */
[----:B------:R-:W-:Y:S01]  /*1980*/  LOP3.LUT R11, R19, 0xfffffff8, RZ, 0xc0, !PT ;  /* 0xfffffff8130b7812 */ /* 0x000fe200078ec0ff */
[----:B------:R-:W-:Y:S01]  /*1990*/  IMAD.SHL.U32 R16, R14, 0x40, RZ ;  /* 0x000000400e107824 */ /* 0x000fe200078e00ff */
[----:B------:R-:W-:Y:S01]  /*19a0*/  LOP3.LUT R17, R17, 0xffffff00, RZ, 0xc0, !PT ;  /* 0xffffff0011117812 */ /* 0x000fe200078ec0ff */
[----:B------:R-:W-:Y:S01]  /*19b0*/  BSSY B0, `(.L_x_837) ;  /* 0x0000046000007945 */ /* 0x000fe20003800000 */
[----:B------:R-:W-:Y:S01]  /*19c0*/  LOP3.LUT R15, R15, 0xfffffffe, RZ, 0xc0, !PT ;  /* 0xfffffffe0f0f7812 */ /* 0x000fe200078ec0ff */
[----:B------:R-:W-:Y:S01]  /*19d0*/  IMAD.IADD R11, R6, 0x1, -R11 ;  /* 0x00000001060b7824 */ /* 0x000fe200078e0a0b */
[----:B------:R-:W-:Y:S01]  /*19e0*/  LOP3.LUT R16, R16, 0xc0, RZ, 0xc0, !PT ;  /* 0x000000c010107812 */ /* 0x000fe200078ec0ff */
[----:B------:R-:W-:Y:S01]  /*19f0*/  IMAD R13, R4, 0x200, R17 ;  /* 0x00000200040d7824 */ /* 0x000fe200078e0211 */
[----:B------:R-:W-:-:S04]  /*1a00*/  DEPBAR.LE SB0, 0x0 ;  /* 0x000080000000791a */ /* 0x000fc80000000000 */
[----:B------:R-:W-:Y:S01]  /*1a10*/  BAR.SYNC.DEFER_BLOCKING 0x0 ;  /* 0x0000000000007b1d */ /* 0x000fe20000010000 */
[----:B------:R-:W-:Y:S01]  /*1a20*/  LEA.HI R14, R11, R11, RZ, 0x1 ;  /* 0x0000000b0b0e7211 */ /* 0x000fe200078f08ff */
[C---:B------:R-:W-:Y:S02]  /*1a30*/  IMAD R4, R10.reuse, 0x20, R17 ;  /* 0x000000200a047824 */ /* 0x040fe400078e0211 */
[----:B------:R-:W-:Y:S01]  /*1a40*/  IMAD R13, R10, 0x20, R13 ;  /* 0x000000200a0d7824 */ /* 0x000fe200078e020d */
[----:B------:R-:W-:Y:S01]  /*1a50*/  LOP3.LUT R22, R14, 0x7fffffe, RZ, 0xc0, !PT ;  /* 0x07fffffe0e167812 */ /* 0x000fe200078ec0ff */
[----:B------:R-:W-:Y:S01]  /*1a60*/  IMAD.SHL.U32 R10, R7, 0x8, RZ ;  /* 0x00000008070a7824 */ /* 0x000fe200078e00ff */
[----:B------:R-:W-:Y:S01]  /*1a70*/  SHF.R.S32.HI R7, RZ, 0x1, R14 ;  /* 0x00000001ff077819 */ /* 0x000fe2000001140e */
[----:B------:R-:W-:Y:S02]  /*1a80*/  IMAD.IADD R20, R20, 0x1, -R15 ;  /* 0x0000000114147824 */ /* 0x000fe400078e0a0f */
[----:B------:R-:W-:Y:S01]  /*1a90*/  IMAD.IADD R11, R11, 0x1, -R22 ;  /* 0x000000010b0b7824 */ /* 0x000fe200078e0a16 */
[----:B------:R-:W-:Y:S01]  /*1aa0*/  LOP3.LUT P1, RZ, R7, 0x2, RZ, 0xc0, !PT ;  /* 0x0000000207ff7812 */ /* 0x000fe2000782c0ff */
[----:B------:R-:W-:-:S02]  /*1ab0*/  IMAD.SHL.U32 R15, R20, 0x8, RZ ;  /* 0x00000008140f7824 */ /* 0x000fc400078e00ff */
[----:B------:R-:W-:Y:S01]  /*1ac0*/  IMAD.SHL.U32 R7, R7, 0x40, RZ ;  /* 0x0000004007077824 */ /* 0x000fe200078e00ff */
[----:B------:R-:W-:Y:S01]  /*1ad0*/  SEL R5, R5, 0xfffffff0, !P1 ;  /* 0xfffffff005057807 */ /* 0x000fe20004800000 */
[----:B------:R-:W-:Y:S01]  /*1ae0*/  IMAD.SHL.U32 R6, R6, 0x2, RZ ;  /* 0x0000000206067824 */ /* 0x000fe200078e00ff */
[----:B------:R-:W-:Y:S01]  /*1af0*/  LOP3.LUT R15, R16, 0x8, R15, 0xf8, !PT ;  /* 0x00000008100f7812 */ /* 0x000fe200078ef80f */
[----:B------:R-:W-:Y:S01]  /*1b00*/  IMAD R11, R20, 0x8, R11 ;  /* 0x00000008140b7824 */ /* 0x000fe200078e020b */
[----:B------:R-:W-:Y:S02]  /*1b10*/  SHF.R.U32.HI R16, RZ, 0x3, R16 ;  /* 0x00000003ff107819 */ /* 0x000fe40000011610 */
[----:B------:R-:W-:Y:S02]  /*1b20*/  LOP3.LUT R7, R7, 0xc0, RZ, 0xc0, !PT ;  /* 0x000000c007077812 */ /* 0x000fe400078ec0ff */
[----:B------:R-:W-:Y:S01]  /*1b30*/  LOP3.LUT R15, R15, R16, RZ, 0x3c, !PT ;  /* 0x000000100f0f7212 */ /* 0x000fe200078e3cff */
[----:B------:R3:W-:Y:S01]  /*1b40*/  @P0 STS [R165+0x6000], RZ ;  /* 0x006000ffa5000388 */ /* 0x0007e20000000800 */
[----:B------:R-:W-:-:S02]  /*1b50*/  LOP3.LUT R10, R7, 0x8, R10, 0xf8, !PT ;  /* 0x00000008070a7812 */ /* 0x000fc400078ef80a */
[----:B------:R-:W-:Y:S01]  /*1b60*/  SHF.R.U32.HI R7, RZ, 0x3, R7 ;  /* 0x00000003ff077819 */ /* 0x000fe20000011607 */
[----:B------:R3:W-:Y:S01]  /*1b70*/  @P0 STS [R165+0x6004], RZ ;  /* 0x006004ffa5000388 */ /* 0x0007e20000000800 */
[C---:B------:R-:W-:Y:S01]  /*1b80*/  IMAD.IADD R119, R15.reuse, 0x1, R13 ;  /* 0x000000010f777824 */ /* 0x040fe200078e020d */
[----:B------:R-:W-:Y:S01]  /*1b90*/  LOP3.LUT R6, R6, 0x6, RZ, 0xc0, !PT ;  /* 0x0000000606067812 */ /* 0x000fe200078ec0ff */
[----:B------:R-:W-:Y:S01]  /*1ba0*/  IMAD.IADD R4, R15, 0x1, R4 ;  /* 0x000000010f047824 */ /* 0x000fe200078e0204 */
[----:B------:R3:W-:Y:S01]  /*1bb0*/  @P0 STS.64 [R165+0x6008], RZ ;  /* 0x006008ffa5000388 */ /* 0x0007e20000000a00 */
[----:B------:R-:W-:Y:S01]  /*1bc0*/  LOP3.LUT R10, R10, R7, RZ, 0x3c, !PT ;  /* 0x000000070a0a7212 */ /* 0x000fe200078e3cff */
[----:B------:R-:W-:Y:S01]  /*1bd0*/  IMAD.WIDE.U32 R14, R92, UR22, R130 ;  /* 0x000000165c0e7c25 */ /* 0x000fe2000f8e0082 */
[----:B------:R-:W-:Y:S01]  /*1be0*/  IADD3 R7, R2, R18, -R169 ;  /* 0x0000001202077210 */ /* 0x000fe20007ffe8a9 */
[----:B------:R3:W-:Y:S02]  /*1bf0*/  @P0 STS.128 [R165+0x7000], RZ ;  /* 0x007000ffa5000388 */ /* 0x0007e40000000c00 */
[----:B------:R-:W-:Y:S01]  /*1c00*/  IMAD.U32 R118, R11, 0x20, R10 ;  /* 0x000000200b767824 */ /* 0x000fe200078e000a */
[----:B------:R-:W-:Y:S01]  /*1c10*/  IADD3 R7, R7, c[0x0][0x2e8], RZ ;  /* 0x0000ba0007077a10 */ /* 0x000fe20007ffe0ff */
[----:B------:R3:W-:Y:S01]  /*1c20*/  @P0 STS.128 [R165+0x8000], RZ ;  /* 0x008000ffa5000388 */ /* 0x0007e20000000c00 */
[----:B------:R-:W-:-:S02]  /*1c30*/  IMAD.IADD R12, R15, 0x1, R12 ;  /* 0x000000010f0c7824 */ /* 0x000fc400078e020c */
[----:B------:R-:W-:Y:S01]  /*1c40*/  IMAD.SHL.U32 R119, R119, 0x2, RZ ;  /* 0x0000000277777824 */ /* 0x000fe200078e00ff */
        /* <DEDUP_REMOVED lines=28> */
.L_x_838:
[----:B------:R-:W-:Y:S05]  /*1e10*/  BSYNC B0 ;  /* 0x0000000000007941 */ /* 0x000fea0003800000 */
.L_x_837:
        /* <DEDUP_REMOVED lines=16> */
[C---:B----4-:R-:W-:Y:S02]  /*1f20*/  @!P2 LEA R10, P1, R14.reuse, c[0x0][0x170], 0x1 ;  /* 0x00005c000e0aaa11 */ /* 0x050fe400078208ff */
        /* <DEDUP_REMOVED lines=19> */
.L_x_840:
[----:B------:R-:W-:Y:S05]  /*2060*/  BSYNC B0 ;  /* 0x0000000000007941 */ /* 0x000fea0003800000 */
.L_x_839:
        /* <DEDUP_REMOVED lines=12> */
[C---:B------:R-:W-:Y:S01]  /*2130*/  IADD3 R2, R6.reuse, 0x8, RZ ;  /* 0x0000000806027810 */ /* 0x040fe20007ffe0ff */
[----:B-1----:R-:W1:Y:S01]  /*2140*/  LDSM.16.M88.4 R12, [R118+0x3c00] ;  /* 0x003c0000760c783b */ /* 0x002e620000000200 */
[CC--:B------:R-:W-:Y:S02]  /*2150*/  ISETP.GE.AND P5, PT, R7.reuse, R139.reuse, PT ;  /* 0x0000008b0700720c */ /* 0x0c0fe40003fa6270 */
[----:B------:R-:W-:Y:S01]  /*2160*/  ISETP.GE.AND P3, PT, R7, R138, PT ;  /* 0x0000008a0700720c */ /* 0x000fe20003f66270 */
[----:B------:R-:W-:Y:S01]  /*2170*/  LDSM.16.M88.4 R36, [R117] ;  /* 0x000000007524783b */ /* 0x000fe20000000200 */
[C---:B------:R-:W-:Y:S02]  /*2180*/  IADD3 R7, R6.reuse, 0x9, RZ ;  /* 0x0000000906077810 */ /* 0x040fe40007ffe0ff */
[----:B------:R-:W-:Y:S01]  /*2190*/  IADD3 R5, R6, 0x10, RZ ;  /* 0x0000001006057810 */ /* 0x000fe20007ffe0ff */
[----:B------:R-:W2:Y:S01]  /*21a0*/  LDSM.16.M88.4 R76, [R87+0x3000] ;  /* 0x00300000574c783b */ /* 0x000ea20000000200 */
[----:B------:R-:W-:-:S02]  /*21b0*/  ISETP.GE.AND P4, PT, R2, R139, PT ;  /* 0x0000008b0200720c */ /* 0x000fc40003f86270 */
[-C--:B------:R-:W-:Y:S01]  /*21c0*/  ISETP.GE.AND P0, PT, R2, R138.reuse, PT ;  /* 0x0000008a0200720c */ /* 0x080fe20003f06270 */
[----:B------:R-:W3:Y:S01]  /*21d0*/  LDSM.16.M88.4 R40, [R87+0x3c00] ;  /* 0x003c00005728783b */ /* 0x000ee20000000200 */
[CC--:B------:R-:W-:Y:S02]  /*21e0*/  ISETP.GE.AND P2, PT, R7.reuse, R139.reuse, PT ;  /* 0x0000008b0700720c */ /* 0x0c0fe40003f46270 */
[----:B------:R-:W-:Y:S01]  /*21f0*/  ISETP.GE.AND P6, PT, R7, R138, PT ;  /* 0x0000008a0700720c */ /* 0x000fe20003fc6270 */
[----:B------:R-:W1:Y:S01]  /*2200*/  LDSM.16.M88.4 R68, [R87+0x3800] ;  /* 0x003800005744783b */ /* 0x000e620000000200 */
[C---:B------:R-:W-:Y:S02]  /*2210*/  IADD3 R7, R6.reuse, 0x18, RZ ;  /* 0x0000001806077810 */ /* 0x040fe40007ffe0ff */
[----:B------:R-:W-:Y:S01]  /*2220*/  ISETP.GE.AND P1, PT, R5, R139, PT ;  /* 0x0000008b0500720c */ /* 0x000fe20003f26270 */
[----:B------:R-:W1:Y:S01]  /*2230*/  LDSM.16.M88.4 R72, [R87+0x3400] ;  /* 0x003400005748783b */ /* 0x000e620000000200 */
[----:B------:R-:W-:-:S03]  /*2240*/  IADD3 R2, R6, 0x11, RZ ;  /* 0x0000001106027810 */ /* 0x000fc60007ffe0ff */
[----:B------:R-:W-:Y:S01]  /*2250*/  LDSM.16.M88.4 R8, [R119+0x1000] ;  /* 0x001000007708783b */ /* 0x000fe20000000200 */
[C---:B----4-:R-:W-:Y:S03]  /*2260*/  HMMA.16816.F32 R20, R44.reuse, R16, RZ ;  /* 0x000000102c14723c */ /* 0x050fe600000018ff */
[----:B------:R-:W4:Y:S04]  /*2270*/  LDSM.16.M88.4 R32, [R118+0x4000] ;  /* 0x004000007620783b */ /* 0x000f280000000200 */
        /* <DEDUP_REMOVED lines=10> */
[C---:B-1----:R-:W-:Y:S08]  /*2320*/  HMMA.16816.F32 R48, R44.reuse, R12, RZ ;  /* 0x0000000c2c30723c */ /* 0x042ff000000018ff */
[----:B------:R-:W-:Y:S01]  /*2330*/  HMMA.16816.F32 R44, R44, R14, RZ ;  /* 0x0000000e2c2c723c */ /* 0x000fe200000018ff */
[----:B------:R-:W1:Y:S07]  /*2340*/  LDSM.16.M88.4 R12, [R118+0x4c00] ;  /* 0x004c0000760c783b */ /* 0x000e6e0000000200 */
[C---:B------:R-:W-:Y:S08]  /*2350*/  HMMA.16816.F32 R20, R36.reuse, R76, R20 ;  /* 0x0000004c2414723c */ /* 0x040ff00000001814 */
[C---:B------:R-:W-:Y:S01]  /*2360*/  HMMA.16816.F32 R16, R36.reuse, R78, R16 ;  /* 0x0000004e2410723c */ /* 0x040fe20000001810 */
[----:B------:R-:W-:Y:S07]  /*2370*/  LDSM.16.M88.4 R76, [R87+0x4400] ;  /* 0x00440000574c783b */ /* 0x000fee0000000200 */
[C---:B---3--:R-:W-:Y:S08]  /*2380*/  HMMA.16816.F32 R48, R36.reuse, R40, R48 ;  /* 0x000000282430723c */ /* 0x048ff00000001830 */
[C---:B------:R-:W-:Y:S01]  /*2390*/  HMMA.16816.F32 R44, R36.reuse, R42, R44 ;  /* 0x0000002a242c723c */ /* 0x040fe2000000182c */
[----:B------:R-:W-:Y:S07]  /*23a0*/  LDSM.16.M88.4 R40, [R119+0x2000] ;  /* 0x002000007728783b */ /* 0x000fee0000000200 */
[C---:B------:R-:W-:Y:S08]  /*23b0*/  HMMA.16816.F32 R56, R36.reuse, R68, R56 ;  /* 0x000000442438723c */ /* 0x040ff00000001838 */
[C---:B------:R-:W-:Y:S01]  /*23c0*/  HMMA.16816.F32 R52, R36.reuse, R70, R52 ;  /* 0x000000462434723c */ /* 0x040fe20000001834 */
[----:B------:R-:W2:Y:S07]  /*23d0*/  LDSM.16.M88.4 R68, [R87+0x4c00] ;  /* 0x004c00005744783b */ /* 0x000eae0000000200 */
[----:B------:R-:W-:Y:S08]  /*23e0*/  HMMA.16816.F32 R64, R36, R72, R64 ;  /* 0x000000482440723c */ /* 0x000ff00000001840 */
[C---:B----4-:R-:W-:Y:S08]  /*23f0*/  HMMA.16816.F32 R20, R8.reuse, R32, R20 ;  /* 0x000000200814723c */ /* 0x050ff00000001814 */
[----:B------:R-:W-:Y:S01]  /*2400*/  HMMA.16816.F32 R16, R8, R34, R16 ;  /* 0x000000220810723c */ /* 0x000fe20000001810 */
[----:B------:R-:W-:Y:S07]  /*2410*/  LDSM.16.M88.4 R32, [R118+0x5400] ;  /* 0x005400007620783b */ /* 0x000fee0000000200 */
[----:B------:R-:W-:Y:S01]  /*2420*/  HMMA.16816.F32 R60, R36, R74, R60 ;  /* 0x0000004a243c723c */ /* 0x000fe2000000183c */
[----:B------:R-:W3:Y:S04]  /*2430*/  LDSM.16.M88.4 R72, [R87+0x4800] ;  /* 0x004800005748783b */ /* 0x000ee80000000200 */
[----:B------:R-:W4:Y:S03]  /*2440*/  LDSM.16.M88.4 R36, [R118+0x5000] ;  /* 0x005000007624783b */ /* 0x000f260000000200 */
[C---:B-1----:R-:W-:Y:S08]  /*2450*/  HMMA.16816.F32 R48, R8.reuse, R12, R48 ;  /* 0x0000000c0830723c */ /* 0x042ff00000001830 */
[C---:B------:R-:W-:Y:S01]  /*2460*/  HMMA.16816.F32 R44, R8.reuse, R14, R44 ;  /* 0x0000000e082c723c */ /* 0x040fe2000000182c */
[----:B------:R-:W-:Y:S07]  /*2470*/  LDSM.16.M88.4 R12, [R117+0x2000] ;  /* 0x00200000750c783b */ /* 0x000fee0000000200 */
[C---:B------:R-:W-:Y:S08]  /*2480*/  HMMA.16816.F32 R56, R8.reuse, R24, R56 ;  /* 0x000000180838723c */ /* 0x040ff00000001838 */
[C---:B------:R-:W-:Y:S01]  /*2490*/  HMMA.16816.F32 R52, R8.reuse, R26, R52 ;  /* 0x0000001a0834723c */ /* 0x040fe20000001834 */
[----:B------:R-:W1:Y:S07]  /*24a0*/  LDSM.16.M88.4 R24, [R118+0x5c00] ;  /* 0x005c00007618783b */ /* 0x000e6e0000000200 */
[----:B------:R-:W-:Y:S08]  /*24b0*/  HMMA.16816.F32 R64, R8, R28, R64 ;  /* 0x0000001c0840723c */ /* 0x000ff00000001840 */
[C---:B------:R-:W-:Y:S08]  /*24c0*/  HMMA.16816.F32 R20, R80.reuse, R88, R20 ;  /* 0x000000585014723c */ /* 0x040ff00000001814 */
[----:B------:R-:W-:Y:S08]  /*24d0*/  HMMA.16816.F32 R16, R80, R90, R16 ;  /* 0x0000005a5010723c */ /* 0x000ff00000001810 */
[----:B------:R-:W-:Y:S01]  /*24e0*/  HMMA.16816.F32 R60, R8, R30, R60 ;  /* 0x0000001e083c723c */ /* 0x000fe2000000183c */
[----:B------:R-:W5:Y:S04]  /*24f0*/  LDSM.16.M88.4 R28, [R118+0x5800] ;  /* 0x00580000761c783b */ /* 0x000f680000000200 */
[----:B------:R-:W1:Y:S03]  /*2500*/  LDSM.16.M88.4 R8, [R87+0x5000] ;  /* 0x005000005708783b */ /* 0x000e660000000200 */
[C---:B--2---:R-:W-:Y:S08]  /*2510*/  HMMA.16816.F32 R48, R80.reuse, R68, R48 ;  /* 0x000000445030723c */ /* 0x044ff00000001830 */
[C---:B------:R-:W-:Y:S08]  /*2520*/  HMMA.16816.F32 R44, R80.reuse, R70, R44 ;  /* 0x00000046502c723c */ /* 0x040ff0000000182c */
[C---:B------:R-:W-:Y:S08]  /*2530*/  HMMA.16816.F32 R64, R80.reuse, R76, R64 ;  /* 0x0000004c5040723c */ /* 0x040ff00000001840 */
[----:B---3--:R-:W-:Y:S08]  /*2540*/  HMMA.16816.F32 R56, R80, R72, R56 ;  /* 0x000000485038723c */ /* 0x008ff00000001838 */
[C---:B----4-:R-:W-:Y:S01]  /*2550*/  HMMA.16816.F32 R68, R40.reuse, R36, R20 ;  /* 0x000000242844723c */ /* 0x050fe20000001814 */
[----:B------:R-:W2:Y:S07]  /*2560*/  LDSM.16.M88.4 R20, [R87+0x5400] ;  /* 0x005400005714783b */ /* 0x000eae0000000200 */
[----:B------:R-:W-:Y:S08]  /*2570*/  HMMA.16816.F32 R16, R40, R38, R16 ;  /* 0x000000262810723c */ /* 0x000ff00000001810 */
[C---:B------:R-:W-:Y:S08]  /*2580*/  HMMA.16816.F32 R52, R80.reuse, R74, R52 ;  /* 0x0000004a5034723c */ /* 0x040ff00000001834 */
[----:B------:R-:W-:Y:S08]  /*2590*/  HMMA.16816.F32 R60, R80, R78, R60 ;  /* 0x0000004e503c723c */ /* 0x000ff0000000183c */
[C---:B-1----:R-:W-:Y:S08]  /*25a0*/  HMMA.16816.F32 R48, R40.reuse, R24, R48 ;  /* 0x000000182830723c */ /* 0x042ff00000001830 */
[C---:B------:R-:W-:Y:S01]  /*25b0*/  HMMA.16816.F32 R44, R40.reuse, R26, R44 ;  /* 0x0000001a282c723c */ /* 0x040fe2000000182c */
[----:B------:R-:W1:Y:S07]  /*25c0*/  LDSM.16.M88.4 R24, [R87+0x5800] ;  /* 0x005800005718783b */ /* 0x000e6e0000000200 */
        /* <DEDUP_REMOVED lines=11> */
[-C--:B------:R-:W-:Y:S01]  /*2680*/  ISETP.GE.AND P3, PT, R2, R139.reuse, PT ;  /* 0x0000008b0200720c */ /* 0x080fe20003f66270 */
[C---:B--2---:R-:W-:Y:S01]  /*2690*/  HMMA.16816.F32 R64, R12.reuse, R20, R64 ;  /* 0x000000140c40723c */ /* 0x044fe20000001840 */
[----:B------:R-:W-:Y:S02]  /*26a0*/  FSEL R30, R16, -INF , !P4 ;  /* 0xff800000101e7808 */ /* 0x000fe40006000000 */
[----:B------:R-:W-:Y:S02]  /*26b0*/  IADD3 R16, R6, 0x20, RZ ;  /* 0x0000002006107810 */ /* 0x000fe40007ffe0ff */
[----:B------:R-:W-:Y:S02]  /*26c0*/  FSEL R5, R18, -INF , !P0 ;  /* 0xff80000012057808 */ /* 0x000fe40004000000 */
[----:B------:R-:W-:Y:S01]  /*26d0*/  ISETP.GE.AND P0, PT, R7, R139, PT ;  /* 0x0000008b0700720c */ /* 0x000fe20003f06270 */
[----:B-1----:R-:W-:Y:S01]  /*26e0*/  HMMA.16816.F32 R56, R12, R24, R56 ;  /* 0x000000180c38723c */ /* 0x002fe20000001838 */
[----:B------:R-:W-:-:S02]  /*26f0*/  ISETP.GE.AND P4, PT, R2, R138, PT ;  /* 0x0000008a0200720c */ /* 0x000fc40003f86270 */
[----:B------:R-:W-:Y:S02]  /*2700*/  IADD3 R2, R6, 0x19, RZ ;  /* 0x0000001906027810 */ /* 0x000fe40007ffe0ff */
[----:B------:R-:W-:Y:S02]  /*2710*/  FSEL R21, R19, -INF , !P6 ;  /* 0xff80000013157808 */ /* 0x000fe40007000000 */
[----:B------:R-:W-:Y:S01]  /*2720*/  ISETP.GE.AND P6, PT, R2, R139, PT ;  /* 0x0000008b0200720c */ /* 0x000fe20003fc6270 */
[C---:B------:R-:W-:Y:S08]  /*2730*/  HMMA.16816.F32 R52, R12.reuse, R26, R52 ;  /* 0x0000001a0c34723c */ /* 0x040ff00000001834 */
[----:B------:R-:W-:Y:S01]  /*2740*/  HMMA.16816.F32 R60, R12, R22, R60 ;  /* 0x000000160c3c723c */ /* 0x000fe2000000183c */
[----:B------:R-:W-:-:S02]  /*2750*/  FSEL R64, R64, -INF , !P1 ;  /* 0xff80000040407808 */ /* 0x000fc40004800000 */
[-C--:B------:R-:W-:Y:S02]  /*2760*/  ISETP.GE.AND P1, PT, R2, R138.reuse, PT ;  /* 0x0000008a0200720c */ /* 0x080fe40003f26270 */
[----:B------:R-:W-:Y:S02]  /*2770*/  IADD3 R2, R6, 0x21, RZ ;  /* 0x0000002106027810 */ /* 0x000fe40007ffe0ff */
[----:B------:R-:W-:Y:S01]  /*2780*/  FSEL R22, R17, -INF , !P2 ;  /* 0xff80000011167808 */ /* 0x000fe20005000000 */
[----:B---3--:R-:W-:Y:S01]  /*2790*/  HMMA.16816.F32 R48, R12, R8, R48 ;  /* 0x000000080c30723c */ /* 0x008fe20000001830 */
[----:B------:R-:W-:Y:S02]  /*27a0*/  ISETP.GE.AND P2, PT, R7, R138, PT ;  /* 0x0000008a0700720c */ /* 0x000fe40003f46270 */
[----:B------:R-:W-:Y:S02]  /*27b0*/  FSEL R7, R66, -INF , !P5 ;  /* 0xff80000042077808 */ /* 0x000fe40006800000 */
[----:B------:R-:W-:-:S02]  /*27c0*/  ISETP.GE.AND P5, PT, R16, R139, PT ;  /* 0x0000008b1000720c */ /* 0x000fc40003fa6270 */
[----:B------:R-:W-:Y:S01]  /*27d0*/  IADD3 R8, R6, 0x29, RZ ;  /* 0x0000002906087810 */ /* 0x000fe20007ffe0ff */
[----:B------:R-:W-:Y:S01]  /*27e0*/  HMMA.16816.F32 R44, R12, R10, R44 ;  /* 0x0000000a0c2c723c */ /* 0x000fe2000000182c */
[----:B------:R-:W-:Y:S01]  /*27f0*/  FSEL R56, R56, -INF , !P5 ;  /* 0xff80000038387808 */ /* 0x000fe20006800000 */
[----:B------:R-:W-:Y:S01]  /*2800*/  BAR.SYNC.DEFER_BLOCKING 0x0 ;  /* 0x0000000000007b1d */ /* 0x000fe20000010000 */
[----:B------:R-:W-:Y:S02]  /*2810*/  ISETP.GE.AND P5, PT, R8, R138, PT ;  /* 0x0000008a0800720c */ /* 0x000fe40003fa6270 */
[----:B------:R-:W-:Y:S02]  /*2820*/  FSEL R24, R65, -INF , !P3 ;  /* 0xff80000041187808 */ /* 0x000fe40005800000 */
[----:B------:R-:W-:Y:S02]  /*2830*/  FSEL R55, R55, -INF , !P5 ;  /* 0xff80000037377808 */ /* 0x000fe40006800000 */
[----:B------:R-:W-:-:S02]  /*2840*/  FSEL R25, R67, -INF , !P4 ;  /* 0xff80000043197808 */ /* 0x000fc40006000000 */
[----:B------:R-:W-:Y:S02]  /*2850*/  FSEL R60, R60, -INF , !P0 ;  /* 0xff8000003c3c7808 */ /* 0x000fe40004000000 */
[-C--:B------:R-:W-:Y:S02]  /*2860*/  ISETP.GE.AND P5, PT, R6, R139.reuse, PT ;  /* 0x0000008b0600720c */ /* 0x080fe40003fa6270 */
[-C--:B------:R-:W-:Y:S02]  /*2870*/  ISETP.GE.AND P3, PT, R16, R138.reuse, PT ;  /* 0x0000008a1000720c */ /* 0x080fe40003f66270 */
[C---:B------:R-:W-:Y:S02]  /*2880*/  ISETP.GE.AND P4, PT, R2.reuse, R139, PT ;  /* 0x0000008b0200720c */ /* 0x040fe40003f86270 */
[----:B------:R-:W-:Y:S02]  /*2890*/  ISETP.GE.AND P0, PT, R2, R138, PT ;  /* 0x0000008a0200720c */ /* 0x000fe40003f06270 */
[----:B------:R-:W-:-:S02]  /*28a0*/  IADD3 R16, R6, 0x28, RZ ;  /* 0x0000002806107810 */ /* 0x000fc40007ffe0ff */
[----:B------:R-:W-:Y:S02]  /*28b0*/  IADD3 R2, R6, 0x30, RZ ;  /* 0x0000003006027810 */ /* 0x000fe40007ffe0ff */
[----:B------:R-:W-:Y:S02]  /*28c0*/  FSEL R26, R61, -INF , !P6 ;  /* 0xff8000003d1a7808 */ /* 0x000fe40007000000 */
        /* <DEDUP_REMOVED lines=22> */
[----:B------:R-:W-:Y:S02]  /*2a30*/  FSEL R20, R49, -INF , !P0 ;  /* 0xff80000031147808 */ /* 0x000fe40004000000 */
[CC--:B------:R-:W-:Y:S02]  /*2a40*/  ISETP.GE.AND P6, PT, R8.reuse, R139.reuse, PT ;  /* 0x0000008b0800720c */ /* 0x0c0fe40003fc6270 */
[-C--:B------:R-:W-:Y:S02]  /*2a50*/  ISETP.GE.AND P1, PT, R8, R138.reuse, PT ;  /* 0x0000008a0800720c */ /* 0x080fe40003f26270 */
        /* <DEDUP_REMOVED lines=14> */
[----:B------:R-:W-:Y:S01]  /*2b40*/  IMAD R2, R11, UR7, RZ ;  /* 0x000000070b027c24 */ /* 0x000fe2000f8e02ff */
        /* <DEDUP_REMOVED lines=52> */
.L_x_843:
[----:B------:R-:W-:Y:S05]  /*2e90*/  BSYNC B0 ;  /* 0x0000000000007941 */ /* 0x000fea0003800000 */
.L_x_842:
[----:B------:R-:W0:Y:S02]  /*2ea0*/  LDGDEPBAR ;  /* 0x00000000000079af */ /* 0x000e240000000000 */
.L_x_841:
[----:B------:R-:W-:Y:S01]  /*2eb0*/  FMNMX.FTZ R2, R70, R71, !PT ;  /* 0x0000004746027209 */ /* 0x000fe20007810000 */
[----:B------:R-:W-:Y:S01]  /*2ec0*/  IMAD.WIDE.U32 R134, R122, -0x326172a9, RZ ;  /* 0xcd9e8d577a867825 */ /* 0x000fe200078e00ff */
[----:B--2---:R-:W-:Y:S01]  /*2ed0*/  FMNMX.FTZ R9, R68, R28, !PT ;  /* 0x0000001c44097209 */ /* 0x004fe20007810000 */
        /* <DEDUP_REMOVED lines=26> */
[----:B------:R-:W-:Y:S01]  /*3080*/  UIADD3 UR17, UR28, -0x4ab325aa, URZ ;  /* 0xb54cda561c117890 */ /* 0x000fe2000fffe03f */
[----:B------:R-:W-:Y:S01]  /*3090*/  FMNMX.FTZ R9, R56, R9, !PT ;  /* 0x0000000938097209 */ /* 0x000fe20007810000 */
[----:B------:R-:W-:Y:S01]  /*30a0*/  IMAD R86, R3, 0x2, R116 ;  /* 0x0000000203567824 */ /* 0x000fe200078e0274 */
[----:B------:R-:W-:Y:S01]  /*30b0*/  FMNMX.FTZ R2, R59, R2, !PT ;  /* 0x000000023b027209 */ /* 0x000fe20007810000 */
[----:B------:R-:W-:Y:S01]  /*30c0*/  LDSM.16.MT88.4 R76, [R116+0x6000] ;  /* 0x00600000744c783b */ /* 0x000fe20000004200 */
[----:B------:R-:W-:Y:S01]  /*30d0*/  FMNMX.FTZ R9, R42, R9, !PT ;  /* 0x000000092a097209 */ /* 0x000fe20007810000 */
[----:B------:R-:W-:Y:S01]  /*30e0*/  IMAD R136, R163, 0x10000, R163 ;  /* 0x00010000a3887824 */ /* 0x000fe200078e02a3 */
        /* <DEDUP_REMOVED lines=13> */
[----:B------:R-:W-:Y:S01]  /*31c0*/  LOP3.LUT R123, R0, UR28, RZ, 0x3c, !PT ;  /* 0x0000001c007b7c12 */ /* 0x000fe2000f8e3cff */
[----:B-1----:R-:W1:Y:S01]  /*31d0*/  SHFL.BFLY PT, R11, R2, 0x2, 0x1f ;  /* 0x0c401f00020b7f89 */ /* 0x002e6200000e0000 */
[----:B------:R-:W-:-:S02]  /*31e0*/  LOP3.LUT R13, R6, UR29, RZ, 0x3c, !PT ;  /* 0x0000001d060d7c12 */ /* 0x000fc4000f8e3cff */
[----:B------:R-:W-:Y:S02]  /*31f0*/  LOP3.LUT R104, R135, R123, RZ, 0x3c, !PT ;  /* 0x0000007b87687212 */ /* 0x000fe400078e3cff */
[----:B------:R-:W-:Y:S02]  /*3200*/  LOP3.LUT R8, R141, R13, RZ, 0x3c, !PT ;  /* 0x0000000d8d087212 */ /* 0x000fe400078e3cff */
[----:B------:R-:W-:Y:S01]  /*3210*/  IADD3 R6, R6, 0x1, RZ ;  /* 0x0000000106067810 */ /* 0x000fe20007ffe0ff */
[----:B------:R-:W-:-:S04]  /*3220*/  IMAD.WIDE.U32 R104, R104, -0x2daee0ad, RZ ;  /* 0xd2511f5368687825 */ /* 0x000fc800078e00ff */
[----:B------:R-:W-:Y:S01]  /*3230*/  IMAD.WIDE.U32 R102, R8, -0x326172a9, RZ ;  /* 0xcd9e8d5708667825 */ /* 0x000fe200078e00ff */
[----:B------:R-:W-:-:S04]  /*3240*/  LOP3.LUT R132, R105, UR15, R140, 0x96, !PT ;  /* 0x0000000f69847c12 */ /* 0x000fc8000f8e968c */
[----:B------:R-:W-:Y:S01]  /*3250*/  LOP3.LUT R8, R103, UR16, R134, 0x96, !PT ;  /* 0x0000001067087c12 */ /* 0x000fe2000f8e9686 */
[----:B------:R-:W-:-:S04]  /*3260*/  IMAD.WIDE.U32 R132, R132, -0x326172a9, RZ ;  /* 0xcd9e8d5784847825 */ /* 0x000fc800078e00ff */
[----:B------:R-:W-:Y:S01]  /*3270*/  IMAD.WIDE.U32 R156, R8, -0x2daee0ad, RZ ;  /* 0xd2511f53089c7825 */ /* 0x000fe200078e00ff */
[----:B------:R-:W-:Y:S02]  /*3280*/  LOP3.LUT R102, R133, UR14, R102, 0x96, !PT ;  /* 0x0000000e85667c12 */ /* 0x000fe4000f8e9666 */
[----:B-1----:R-:W-:Y:S02]  /*3290*/  FMNMX.FTZ R11, R2, R11, !PT ;  /* 0x0000000b020b7209 */ /* 0x002fe40007810000 */
[----:B------:R-:W1:Y:S01]  /*32a0*/  SHFL.BFLY PT, R2, R9, 0x2, 0x1f ;  /* 0x0c401f0009027f89 */ /* 0x000e6200000e0000 */
[----:B------:R-:W-:Y:S01]  /*32b0*/  IMAD.WIDE.U32 R102, R102, -0x2daee0ad, RZ ;  /* 0xd2511f5366667825 */ /* 0x000fe200078e00ff */
[----:B------:R-:W-:Y:S02]  /*32c0*/  LOP3.LUT R8, R157, UR13, R104, 0x96, !PT ;  /* 0x0000000d9d087c12 */ /* 0x000fe4000f8e9668 */
[----:B------:R-:W2:Y:S02]  /*32d0*/  SHFL.BFLY PT, R10, R11, 0x1, 0x1f ;  /* 0x0c201f000b0a7f89 */ /* 0x000ea400000e0000 */
[----:B------:R-:W-:Y:S01]  /*32e0*/  LOP3.LUT R156, R103, UR11, R156, 0x96, !PT ;  /* 0x0000000b679c7c12 */ /* 0x000fe2000f8e969c */
[----:B------:R-:W-:-:S04]  /*32f0*/  IMAD.WIDE.U32 R152, R8, -0x326172a9, RZ ;  /* 0xcd9e8d5708987825 */ /* 0x000fc800078e00ff */
[----:B------:R-:W-:Y:S01]  /*3300*/  IMAD.WIDE.U32 R156, R156, -0x326172a9, RZ ;  /* 0xcd9e8d579c9c7825 */ /* 0x000fe200078e00ff */
[----:B------:R-:W-:-:S04]  /*3310*/  LOP3.LUT R8, R153, UR12, R132, 0x96, !PT ;  /* 0x0000000c99087c12 */ /* 0x000fc8000f8e9684 */
[----:B------:R-:W-:-:S05]  /*3320*/  LOP3.LUT R152, R157, UR10, R152, 0x96, !PT ;  /* 0x0000000a9d987c12 */ /* 0x000fca000f8e9698 */
[----:B------:R-:W-:Y:S01]  /*3330*/  IMAD.WIDE.U32 R152, R152, -0x2daee0ad, RZ ;  /* 0xd2511f5398987825 */ /* 0x000fe200078e00ff */
[----:B-1----:R-:W-:-:S03]  /*3340*/  FMNMX.FTZ R2, R9, R2, !PT ;  /* 0x0000000209027209 */ /* 0x002fc60007810000 */
[----:B------:R-:W-:Y:S01]  /*3350*/  IMAD.WIDE.U32 R8, R8, -0x2daee0ad, RZ ;  /* 0xd2511f5308087825 */ /* 0x000fe200078e00ff */
[----:B--2---:R-:W-:-:S04]  /*3360*/  FMNMX.FTZ R0, R11, R10, !PT ;  /* 0x0000000a0b007209 */ /* 0x004fc80007810000 */
[----:B------:R-:W-:Y:S02]  /*3370*/  LOP3.LUT R102, R9, UR9, R102, 0x96, !PT ;  /* 0x0000000909667c12 */ /* 0x000fe4000f8e9666 */
[C---:B------:R-:W-:Y:S01]  /*3380*/  FSETP.NEU.FTZ.AND P0, PT, R0.reuse, -INF , PT ;  /* 0xff8000000000780b */ /* 0x040fe20003f1d000 */
[----:B------:R-:W-:Y:S01]  /*3390*/  FMUL.FTZ R66, R0, c[0x0][0x23c] ;  /* 0x00008f0000427a20 */ /* 0x000fe20000410000 */
[----:B------:R-:W-:Y:S01]  /*33a0*/  LOP3.LUT R100, R153, UR7, R8, 0x96, !PT ;  /* 0x0000000799647c12 */ /* 0x000fe2000f8e9608 */
[----:B------:R-:W-:-:S03]  /*33b0*/  IMAD.WIDE.U32 R102, R102, -0x326172a9, RZ ;  /* 0xcd9e8d5766667825 */ /* 0x000fc600078e00ff */
[----:B------:R-:W-:Y:S01]  /*33c0*/  FSEL R66, R66, RZ, P0 ;  /* 0x000000ff42427208 */ /* 0x000fe20000000000 */
[----:B------:R-:W-:Y:S01]  /*33d0*/  IMAD.WIDE.U32 R100, R100, -0x326172a9, RZ ;  /* 0xcd9e8d5764647825 */ /* 0x000fe200078e00ff */
[----:B------:R-:W-:-:S03]  /*33e0*/  LOP3.LUT R156, R103, UR8, R156, 0x96, !PT ;  /* 0x00000008679c7c12 */ /* 0x000fc6000f8e969c */
[--C-:B------:R-:W-:Y:S01]  /*33f0*/  FFMA.FTZ R144, R5, c[0x0][0x23c], -R66.reuse ;  /* 0x00008f0005907a23 */ /* 0x100fe20000010842 */
[----:B------:R-:W-:Y:S01]  /*3400*/  LOP3.LUT R8, R100, 0xffff, RZ, 0xc0, !PT ;  /* 0x0000ffff64087812 */ /* 0x000fe200078ec0ff */
[----:B------:R-:W1:Y:S01]  /*3410*/  SHFL.BFLY PT, R5, R2, 0x1, 0x1f ;  /* 0x0c201f0002057f89 */ /* 0x000e6200000e0000 */
[----:B------:R-:W-:Y:S01]  /*3420*/  FFMA.FTZ R148, R70, c[0x0][0x23c], -R66 ;  /* 0x00008f0046947a23 */ /* 0x000fe20000010842 */
[----:B------:R-:W-:Y:S01]  /*3430*/  LOP3.LUT R9, R101, UR17, R102, 0x96, !PT ;  /* 0x0000001165097c12 */ /* 0x000fe2000f8e9666 */
[--C-:B------:R-:W-:Y:S01]  /*3440*/  FFMA.FTZ R145, R71, c[0x0][0x23c], -R66.reuse ;  /* 0x00008f0047917a23 */ /* 0x100fe20000010842 */
[----:B------:R-:W-:Y:S01]  /*3450*/  MUFU.EX2 R144, R144 ;  /* 0x0000009000907308 */ /* 0x000fe20000000800 */
[----:B------:R-:W-:Y:S01]  /*3460*/  FFMA.FTZ R67, R21, c[0x0][0x23c], -R66 ;  /* 0x00008f0015437a23 */ /* 0x000fe20000010842 */
[----:B------:R-:W-:Y:S01]  /*3470*/  SHF.R.U32.HI R8, RZ, 0x8, R8 ;  /* 0x00000008ff087819 */ /* 0x000fe20000011608 */
[----:B------:R-:W-:Y:S01]  /*3480*/  FFMA.FTZ R32, R25, c[0x0][0x23c], -R66 ;  /* 0x00008f0019207a23 */ /* 0x000fe20000010842 */
[----:B------:R-:W-:Y:S01]  /*3490*/  LOP3.LUT R25, R100, 0xff, RZ, 0xc0, !PT ;  /* 0x000000ff64197812 */ /* 0x000fe200078ec0ff */
[----:B------:R-:W-:Y:S01]  /*34a0*/  IMAD.WIDE.U32 R156, R156, -0x2daee0ad, RZ ;  /* 0xd2511f539c9c7825 */ /* 0x000fe200078e00ff */
[----:B------:R-:W-:-:S02]  /*34b0*/  SHF.R.U32.HI R10, RZ, 0x10, R9 ;  /* 0x00000010ff0a7819 */ /* 0x000fc40000011609 */
[----:B------:R-:W-:Y:S01]  /*34c0*/  MUFU.EX2 R148, R148 ;  /* 0x0000009400947308 */ /* 0x000fe20000000800 */
[----:B------:R-:W-:Y:S01]  /*34d0*/  PRMT R25, R25, 0x5410, R8 ;  /* 0x0000541019197816 */ /* 0x000fe20000000008 */
[--C-:B------:R-:W-:Y:S01]  /*34e0*/  FFMA.FTZ R147, R7, c[0x0][0x23c], -R66.reuse ;  /* 0x00008f0007937a23 */ /* 0x100fe20000010842 */
[----:B------:R-:W-:Y:S01]  /*34f0*/  LOP3.LUT R8, R156, 0xffff, RZ, 0xc0, !PT ;  /* 0x0000ffff9c087812 */ /* 0x000fe200078ec0ff */
[--C-:B------:R-:W-:Y:S01]  /*3500*/  FFMA.FTZ R31, R23, c[0x0][0x23c], -R66.reuse ;  /* 0x00008f00171f7a23 */ /* 0x100fe20000010842 */
[----:B------:R-:W-:Y:S01]  /*3510*/  LOP3.LUT R14, R9, 0xffff, RZ, 0xc0, !PT ;  /* 0x0000ffff090e7812 */ /* 0x000fe200078ec0ff */
[--C-:B------:R-:W-:Y:S01]  /*3520*/  FFMA.FTZ R98, R63, c[0x0][0x23c], -R66.reuse ;  /* 0x00008f003f627a23 */ /* 0x100fe20000010842 */
[----:B------:R-:W-:Y:S01]  /*3530*/  LOP3.LUT R11, R9, 0xff, RZ, 0xc0, !PT ;  /* 0x000000ff090b7812 */ /* 0x000fe200078ec0ff */
[----:B------:R-:W2:Y:S01]  /*3540*/  MUFU.EX2 R145, R145 ;  /* 0x0000009100917308 */ /* 0x000ea20000000800 */
[----:B------:R-:W-:Y:S01]  /*3550*/  SHF.R.U32.HI R9, RZ, 0x18, R9 ;  /* 0x00000018ff097819 */ /* 0x000fe20000011609 */
[--C-:B------:R-:W-:Y:S01]  /*3560*/  HSET2.LE.AND R25, R25, R136.reuse, PT ;  /* 0x0000008819197233 */ /* 0x100fe20003803000 */
[----:B------:R-:W-:Y:S01]  /*3570*/  LOP3.LUT R10, R10, 0xff, RZ, 0xc0, !PT ;  /* 0x000000ff0a0a7812 */ /* 0x000fe200078ec0ff */
[--C-:B------:R-:W-:Y:S01]  /*3580*/  FFMA.FTZ R115, R61, c[0x0][0x23c], -R66.reuse ;  /* 0x00008f003d737a23 */ /* 0x100fe20000010842 */
[----:B-1----:R-:W-:Y:S01]  /*3590*/  FMNMX.FTZ R2, R2, R5, !PT ;  /* 0x0000000502027209 */ /* 0x002fe20007810000 */
[----:B------:R-:W-:Y:S01]  /*35a0*/  FFMA.FTZ R114, R59, c[0x0][0x23c], -R66 ;  /* 0x00008f003b727a23 */ /* 0x000fe20000010842 */
[----:B------:R-:W-:Y:S01]  /*35b0*/  SHF.R.U32.HI R12, RZ, 0x10, R100 ;  /* 0x00000010ff0c7819 */ /* 0x000fe20000011664 */
[----:B------:R-:W1:Y:S01]  /*35c0*/  MUFU.EX2 R67, R67 ;  /* 0x0000004300437308 */ /* 0x000e620000000800 */
[C---:B------:R-:W-:Y:S01]  /*35d0*/  FSETP.NEU.FTZ.AND P0, PT, R2.reuse, -INF , PT ;  /* 0xff8000000200780b */ /* 0x040fe20003f1d000 */
[----:B------:R-:W-:Y:S01]  /*35e0*/  FMUL.FTZ R143, R2, c[0x0][0x23c] ;  /* 0x00008f00028f7a20 */ /* 0x000fe20000410000 */
[----:B------:R-:W-:Y:S01]  /*35f0*/  LOP3.LUT R13, R156, 0xff, RZ, 0xc0, !PT ;  /* 0x000000ff9c0d7812 */ /* 0x000fe200078ec0ff */
[----:B------:R-:W-:Y:S01]  /*3600*/  FFMA.FTZ R113, R57, c[0x0][0x23c], -R66 ;  /* 0x00008f0039717a23 */ /* 0x000fe20000010842 */
[----:B------:R-:W-:Y:S01]  /*3610*/  SHF.R.U32.HI R8, RZ, 0x8, R8 ;  /* 0x00000008ff087819 */ /* 0x000fe20000011608 */
[--C-:B------:R-:W-:Y:S01]  /*3620*/  FFMA.FTZ R112, R55, c[0x0][0x23c], -R66.reuse ;  /* 0x00008f0037707a23 */ /* 0x100fe20000010842 */
[----:B------:R-:W-:Y:S01]  /*3630*/  FSEL R143, R143, RZ, P0 ;  /* 0x000000ff8f8f7208 */ /* 0x000fe20000000000 */
[----:B------:R-:W-:Y:S01]  /*3640*/  MUFU.EX2 R147, R147 ;  /* 0x0000009300937308 */ /* 0x000fe20000000800 */
[----:B--2---:R-:W-:Y:S01]  /*3650*/  F2FP.PACK_AB R35, R145, R148 ;  /* 0x000000949123723e */ /* 0x004fe200000000ff */
[----:B------:R-:W-:Y:S01]  /*3660*/  FFMA.FTZ R111, R41, c[0x0][0x23c], -R66 ;  /* 0x00008f00296f7a23 */ /* 0x000fe20000010842 */
[----:B------:R-:W-:Y:S01]  /*3670*/  PRMT R9, R10, 0x5410, R9 ;  /* 0x000054100a097816 */ /* 0x000fe20000000009 */
[--C-:B------:R-:W-:Y:S01]  /*3680*/  FFMA.FTZ R150, R68, c[0x0][0x23c], -R143.reuse ;  /* 0x00008f0044967a23 */ /* 0x100fe2000001088f */
[----:B------:R-:W-:Y:S01]  /*3690*/  SHF.R.U32.HI R7, RZ, 0x18, R100 ;  /* 0x00000018ff077819 */ /* 0x000fe20000011664 */
[--C-:B------:R-:W-:Y:S01]  /*36a0*/  FFMA.FTZ R149, R28, c[0x0][0x23c], -R143.reuse ;  /* 0x00008f001c957a23 */ /* 0x100fe2000001088f */
[----:B------:R-:W-:Y:S01]  /*36b0*/  LOP3.LUT R12, R12, 0xff, RZ, 0xc0, !PT ;  /* 0x000000ff0c0c7812 */ /* 0x000fe200078ec0ff */
[--C-:B------:R-:W-:Y:S01]  /*36c0*/  FFMA.FTZ R142, R30, c[0x0][0x23c], -R143.reuse ;  /* 0x00008f001e8e7a23 */ /* 0x100fe2000001088f */
[----:B------:R-:W-:Y:S01]  /*36d0*/  SHF.R.U32.HI R14, RZ, 0x8, R14 ;  /* 0x00000008ff0e7819 */ /* 0x000fe2000001160e */
[--C-:B------:R-:W-:Y:S01]  /*36e0*/  FFMA.FTZ R137, R22, c[0x0][0x23c], -R143.reuse ;  /* 0x00008f0016897a23 */ /* 0x100fe2000001088f */
[----:B------:R-:W-:Y:S01]  /*36f0*/  MUFU.EX2 R150, R150 ;  /* 0x0000009600967308 */ /* 0x000fe20000000800 */
[--C-:B------:R-:W-:Y:S01]  /*3700*/  FFMA.FTZ R146, R64, c[0x0][0x23c], -R143.reuse ;  /* 0x00008f0040927a23 */ /* 0x100fe2000001088f */
[----:B------:R-:W-:Y:S01]  /*3710*/  PRMT R13, R13, 0x5410, R8 ;  /* 0x000054100d0d7816 */ /* 0x000fe20000000008 */
[--C-:B------:R-:W-:Y:S01]  /*3720*/  FFMA.FTZ R33, R24, c[0x0][0x23c], -R143.reuse ;  /* 0x00008f0018217a23 */ /* 0x100fe2000001088f */
[----:B------:R-:W-:Y:S01]  /*3730*/  PRMT R34, R35, 0x7632, R34 ;  /* 0x0000763223227816 */ /* 0x000fe20000000022 */
[--C-:B------:R-:W-:Y:S01]  /*3740*/  FFMA.FTZ R91, R60, c[0x0][0x23c], -R143.reuse ;  /* 0x00008f003c5b7a23 */ /* 0x100fe2000001088f */
[----:B------:R-:W-:Y:S01]  /*3750*/  LOP3.LUT R8, R157, UR18, R152, 0x96, !PT ;  /* 0x000000129d087c12 */ /* 0x000fe2000f8e9698 */
[----:B------:R-:W-:Y:S01]  /*3760*/  FFMA.FTZ R90, R26, c[0x0][0x23c], -R143 ;  /* 0x00008f001a5a7a23 */ /* 0x000fe2000001088f */
[----:B------:R-:W2:Y:S01]  /*3770*/  MUFU.EX2 R149, R149 ;  /* 0x0000009500957308 */ /* 0x000ea20000000800 */
[----:B-1----:R-:W-:Y:S01]  /*3780*/  F2FP.PACK_AB R30, R67, R144 ;  /* 0x00000090431e723e */ /* 0x002fe200000000ff */
[--C-:B------:R-:W-:Y:S01]  /*3790*/  HSET2.LE.AND R69, R9, R136.reuse, PT ;  /* 0x0000008809457233 */ /* 0x100fe20003803000 */
[----:B------:R-:W-:Y:S01]  /*37a0*/  PRMT R7, R12, 0x5410, R7 ;  /* 0x000054100c077816 */ /* 0x000fe20000000007 */
[--C-:B------:R-:W-:Y:S01]  /*37b0*/  FFMA.FTZ R127, R56, c[0x0][0x23c], -R143.reuse ;  /* 0x00008f00387f7a23 */ /* 0x100fe2000001088f */
[----:B------:R-:W-:Y:S01]  /*37c0*/  PRMT R11, R11, 0x5410, R14 ;  /* 0x000054100b0b7816 */ /* 0x000fe2000000000e */
[--C-:B------:R-:W-:Y:S01]  /*37d0*/  HSET2.LE.AND R14, R13, R136.reuse, PT ;  /* 0x000000880d0e7233 */ /* 0x100fe20003803000 */
[----:B------:R-:W-:Y:S01]  /*37e0*/  PRMT R4, R35, 0x5410, R34 ;  /* 0x0000541023047816 */ /* 0x000fe20000000022 */
[----:B------:R-:W-:Y:S01]  /*37f0*/  MUFU.EX2 R142, R142 ;  /* 0x0000008e008e7308 */ /* 0x000fe20000000800 */
[----:B------:R-:W-:Y:S01]  /*3800*/  LOP3.LUT R10, R8, 0xffff, RZ, 0xc0, !PT ;  /* 0x0000ffff080a7812 */ /* 0x000fe200078ec0ff */
[--C-:B------:R-:W-:Y:S01]  /*3810*/  HSET2.LE.AND R11, R11, R136.reuse, PT ;  /* 0x000000880b0b7233 */ /* 0x100fe20003803000 */
[----:B------:R-:W-:Y:S01]  /*3820*/  SHF.R.U32.HI R81, RZ, 0x10, R8 ;  /* 0x00000010ff517819 */ /* 0x000fe20000011608 */
[----:B------:R-:W-:Y:S01]  /*3830*/  FFMA.FTZ R126, R42, c[0x0][0x23c], -R143 ;  /* 0x00008f002a7e7a23 */ /* 0x000fe2000001088f */
[----:B------:R-:W-:Y:S01]  /*3840*/  PRMT R29, R30, 0x7632, R29 ;  /* 0x000076321e1d7816 */ /* 0x000fe2000000001d */
[--C-:B------:R-:W-:Y:S01]  /*3850*/  FFMA.FTZ R125, R52, c[0x0][0x23c], -R143.reuse ;  /* 0x00008f00347d7a23 */ /* 0x100fe2000001088f */
[----:B------:R-:W-:Y:S01]  /*3860*/  LOP3.LUT R5, R8, 0xff, RZ, 0xc0, !PT ;  /* 0x000000ff08057812 */ /* 0x000fe200078ec0ff */
[----:B------:R-:W1:Y:S01]  /*3870*/  MUFU.EX2 R137, R137 ;  /* 0x0000008900897308 */ /* 0x000e620000000800 */
[----:B--2---:R-:W-:Y:S01]  /*3880*/  F2FP.PACK_AB R88, R149, R150 ;  /* 0x000000969558723e */ /* 0x004fe200000000ff */
[----:B------:R-:W-:Y:S01]  /*3890*/  FFMA.FTZ R124, R40, c[0x0][0x23c], -R143 ;  /* 0x00008f00287c7a23 */ /* 0x000fe2000001088f */
[----:B------:R-:W-:Y:S01]  /*38a0*/  LOP3.LUT R69, R69, R4, RZ, 0xc0, !PT ;  /* 0x0000000445457212 */ /* 0x000fe200078ec0ff */
[----:B------:R-:W-:Y:S01]  /*38b0*/  HSET2.LE.AND R4, R7, R136, PT ;  /* 0x0000008807047233 */ /* 0x000fe20003803000 */
[----:B------:R-:W-:Y:S01]  /*38c0*/  PRMT R89, R88, 0x7632, R89 ;  /* 0x0000763258597816 */ /* 0x000fe20000000059 */
[--C-:B------:R-:W-:Y:S01]  /*38d0*/  FFMA.FTZ R121, R48, c[0x0][0x23c], -R143.reuse ;  /* 0x00008f0030797a23 */ /* 0x100fe2000001088f */
[----:B------:R-:W-:Y:S01]  /*38e0*/  SHF.R.U32.HI R10, RZ, 0x8, R10 ;  /* 0x00000008ff0a7819 */ /* 0x000fe2000001160a */
[----:B------:R-:W2:Y:S01]  /*38f0*/  MUFU.EX2 R32, R32 ;  /* 0x0000002000207308 */ /* 0x000ea20000000800 */
[----:B------:R-:W-:Y:S01]  /*3900*/  SHF.R.U32.HI R8, RZ, 0x18, R8 ;  /* 0x00000018ff087819 */ /* 0x000fe20000011608 */
[----:B------:R-:W-:Y:S01]  /*3910*/  FFMA.FTZ R120, R20, c[0x0][0x23c], -R143 ;  /* 0x00008f0014787a23 */ /* 0x000fe2000001088f */
[----:B------:R-:W-:Y:S01]  /*3920*/  LOP3.LUT R81, R81, 0xff, RZ, 0xc0, !PT ;  /* 0x000000ff51517812 */ /* 0x000fe200078ec0ff */
[----:B------:R-:W-:Y:S01]  /*3930*/  FFMA.FTZ R110, R43, c[0x0][0x23c], -R66 ;  /* 0x00008f002b6e7a23 */ /* 0x000fe20000010842 */
[----:B------:R-:W-:Y:S01]  /*3940*/  PRMT R68, R88, 0x5410, R89 ;  /* 0x0000541058447816 */ /* 0x000fe20000000059 */
[----:B------:R-:W-:Y:S01]  /*3950*/  FADD.FTZ R149, R150, R149 ;  /* 0x0000009596957221 */ /* 0x000fe20000010000 */
[----:B------:R-:W-:Y:S01]  /*3960*/  PRMT R71, R30, 0x5410, R29 ;  /* 0x000054101e477816 */ /* 0x000fe2000000001d */
[----:B------:R-:W-:Y:S01]  /*3970*/  MUFU.EX2 R146, R146 ;  /* 0x0000009200927308 */ /* 0x000fe20000000800 */
[----:B-1----:R-:W-:Y:S01]  /*3980*/  F2FP.PACK_AB R96, R137, R142 ;  /* 0x0000008e8960723e */ /* 0x002fe200000000ff */
[----:B------:R-:W-:Y:S01]  /*3990*/  FADD.FTZ R145, R148, R145 ;  /* 0x0000009194917221 */ /* 0x000fe20000010000 */
[----:B------:R-:W-:Y:S01]  /*39a0*/  PRMT R5, R5, 0x5410, R10 ;  /* 0x0000541005057816 */ /* 0x000fe2000000000a */
[----:B------:R-:W-:Y:S01]  /*39b0*/  FFMA.FTZ R148, R19, c[0x0][0x23c], -R66 ;  /* 0x00008f0013947a23 */ /* 0x000fe20000010842 */
[----:B------:R-:W-:-:S02]  /*39c0*/  PRMT R95, R96, 0x7632, R95 ;  /* 0x00007632605f7816 */ /* 0x000fc4000000005f */
[----:B------:R-:W-:Y:S01]  /*39d0*/  PRMT R81, R81, 0x5410, R8 ;  /* 0x0000541051517816 */ /* 0x000fe20000000008 */
[----:B------:R-:W1:Y:S01]  /*39e0*/  MUFU.EX2 R33, R33 ;  /* 0x0000002100217308 */ /* 0x000e620000000800 */
[----:B------:R-:W-:Y:S02]  /*39f0*/  PRMT R70, R96, 0x5410, R95 ;  /* 0x0000541060467816 */ /* 0x000fe4000000005f */
[----:B------:R-:W-:Y:S01]  /*3a00*/  LOP3.LUT R68, R11, R68, RZ, 0xc0, !PT ;  /* 0x000000440b447212 */ /* 0x000fe200078ec0ff */
[----:B------:R-:W-:Y:S01]  /*3a10*/  HSET2.LE.AND R81, R81, R136, PT ;  /* 0x0000008851517233 */ /* 0x000fe20003803000 */
[----:B------:R-:W-:Y:S01]  /*3a20*/  LOP3.LUT R70, R25, R70, RZ, 0xc0, !PT ;  /* 0x0000004619467212 */ /* 0x000fe200078ec0ff */
[----:B------:R-:W3:Y:S01]  /*3a30*/  LDSM.16.MT88.4 R8, [R116+0x6400] ;  /* 0x006400007408783b */ /* 0x000ee20000004200 */
[----:B------:R-:W-:Y:S01]  /*3a40*/  LOP3.LUT R71, R4, R71, RZ, 0xc0, !PT ;  /* 0x0000004704477212 */ /* 0x000fe200078ec0ff */
[----:B------:R-:W-:Y:S01]  /*3a50*/  MUFU.EX2 R91, R91 ;  /* 0x0000005b005b7308 */ /* 0x000fe20000000800 */
[----:B------:R-:W-:-:S02]  /*3a60*/  SHF.R.U32.HI R15, RZ, 0x10, R156 ;  /* 0x00000010ff0f7819 */ /* 0x000fc4000001169c */
[----:B------:R-:W-:Y:S02]  /*3a70*/  SHF.R.U32.HI R12, RZ, 0x18, R156 ;  /* 0x00000018ff0c7819 */ /* 0x000fe4000001169c */
[----:B------:R-:W-:Y:S01]  /*3a80*/  LOP3.LUT R15, R15, 0xff, RZ, 0xc0, !PT ;  /* 0x000000ff0f0f7812 */ /* 0x000fe200078ec0ff */
[----:B------:R-:W-:Y:S01]  /*3a90*/  HMMA.16816.F32 R72, R68, R76, RZ ;  /* 0x0000004c4448723c */ /* 0x000fe200000018ff */
[----:B--2---:R-:W-:Y:S01]  /*3aa0*/  F2FP.PACK_AB R24, R32, R147 ;  /* 0x000000932018723e */ /* 0x004fe200000000ff */
[----:B------:R-:W2:Y:S01]  /*3ab0*/  MUFU.EX2 R90, R90 ;  /* 0x0000005a005a7308 */ /* 0x000ea20000000800 */
[----:B-1----:R-:W-:Y:S02]  /*3ac0*/  F2FP.PACK_AB R22, R33, R146 ;  /* 0x000000922116723e */ /* 0x002fe400000000ff */
[----:B------:R-:W-:Y:S01]  /*3ad0*/  PRMT R15, R15, 0x5410, R12 ;  /* 0x000054100f0f7816 */ /* 0x000fe2000000000c */
[----:B------:R-:W-:Y:S01]  /*3ae0*/  HSET2.LE.AND R12, R5, R136, PT ;  /* 0x00000088050c7233 */ /* 0x000fe20003803000 */
[----:B------:R-:W-:-:S02]  /*3af0*/  LOP3.LUT R77, R6, UR29, RZ, 0x3c, !PT ;  /* 0x0000001d064d7c12 */ /* 0x000fc4000f8e3cff */
[----:B------:R-:W1:Y:S01]  /*3b00*/  LDSM.16.MT88.4 R4, [R86+0x6400] ;  /* 0x006400005604783b */ /* 0x000e620000004200 */
[----:B------:R-:W-:Y:S01]  /*3b10*/  MUFU.EX2 R31, R31 ;  /* 0x0000001f001f7308 */ /* 0x000fe20000000800 */
[----:B------:R-:W-:Y:S01]  /*3b20*/  PRMT R21, R22, 0x7632, R21 ;  /* 0x0000763216157816 */ /* 0x000fe20000000015 */
[----:B------:R-:W-:Y:S01]  /*3b30*/  HSET2.LE.AND R106, R15, R136, PT ;  /* 0x000000880f6a7233 */ /* 0x000fe20003803000 */
[----:B------:R-:W-:Y:S02]  /*3b40*/  PRMT R23, R24, 0x7632, R23 ;  /* 0x0000763218177816 */ /* 0x000fe40000000017 */
[----:B------:R-:W-:Y:S02]  /*3b50*/  LOP3.LUT R80, R141, R77, RZ, 0x3c, !PT ;  /* 0x0000004d8d507212 */ /* 0x000fe400078e3cff */
[----:B------:R-:W-:Y:S01]  /*3b60*/  PRMT R83, R22, 0x5410, R21 ;  /* 0x0000541016537816 */ /* 0x000fe20000000015 */
[----:B------:R-:W4:Y:S01]  /*3b70*/  MUFU.EX2 R98, R98 ;  /* 0x0000006200627308 */ /* 0x000f220000000800 */
[----:B--2---:R-:W-:Y:S01]  /*3b80*/  F2FP.PACK_AB R26, R90, R91 ;  /* 0x0000005b5a1a723e */ /* 0x004fe200000000ff */
[----:B------:R-:W-:Y:S01]  /*3b90*/  IMAD.WIDE.U32 R108, R80, -0x326172a9, RZ ;  /* 0xcd9e8d57506c7825 */ /* 0x000fe200078e00ff */
[----:B------:R-:W-:Y:S01]  /*3ba0*/  PRMT R82, R24, 0x5410, R23 ;  /* 0x0000541018527816 */ /* 0x000fe20000000017 */
[----:B------:R-:W-:Y:S01]  /*3bb0*/  HMMA.16816.F32 R76, R68, R78, RZ ;  /* 0x0000004e444c723c */ /* 0x000fe200000018ff */
[----:B------:R-:W-:-:S02]  /*3bc0*/  PRMT R25, R26, 0x7632, R25 ;  /* 0x000076321a197816 */ /* 0x000fc40000000019 */
[----:B------:R-:W-:Y:S01]  /*3bd0*/  LOP3.LUT R12, R12, R83, RZ, 0xc0, !PT ;  /* 0x000000530c0c7212 */ /* 0x000fe200078ec0ff */
[----:B------:R-:W-:Y:S01]  /*3be0*/  MUFU.EX2 R127, R127 ;  /* 0x0000007f007f7308 */ /* 0x000fe20000000800 */
[----:B------:R-:W-:Y:S02]  /*3bf0*/  PRMT R15, R26, 0x5410, R25 ;  /* 0x000054101a0f7816 */ /* 0x000fe40000000019 */
[----:B------:R-:W-:Y:S02]  /*3c00*/  LOP3.LUT R13, R81, R82, RZ, 0xc0, !PT ;  /* 0x00000052510d7212 */ /* 0x000fe400078ec0ff */
[----:B------:R-:W-:Y:S01]  /*3c10*/  LOP3.LUT R14, R14, R15, RZ, 0xc0, !PT ;  /* 0x0000000f0e0e7212 */ /* 0x000fe200078ec0ff */
[----:B------:R-:W-:Y:S01]  /*3c20*/  HMMA.16816.F32 R80, R68, R36, RZ ;  /* 0x000000244450723c */ /* 0x000fe200000018ff */
[----:B------:R-:W-:Y:S01]  /*3c30*/  SHF.R.U32.HI R159, RZ, 0x10, R100 ;  /* 0x00000010ff9f7819 */ /* 0x000fe20000011664 */
[----:B------:R-:W2:Y:S01]  /*3c40*/  MUFU.EX2 R126, R126 ;  /* 0x0000007e007e7308 */ /* 0x000ea20000000800 */
[----:B----4-:R-:W-:-:S02]  /*3c50*/  F2FP.PACK_AB R28, R98, R31 ;  /* 0x0000001f621c723e */ /* 0x010fc400000000ff */
[----:B------:R-:W-:Y:S02]  /*3c60*/  LOP3.LUT R152, R157, UR18, R152, 0x96, !PT ;  /* 0x000000129d987c12 */ /* 0x000fe4000f8e9698 */
[C---:B------:R-:W-:Y:S02]  /*3c70*/  PRMT R27, R28.reuse, 0x7632, R27 ;  /* 0x000076321c1b7816 */ /* 0x040fe4000000001b */
[----:B------:R-:W-:Y:S01]  /*3c80*/  LOP3.LUT R37, R109, UR16, R134, 0x96, !PT ;  /* 0x000000106d257c12 */ /* 0x000fe2000f8e9686 */
[----:B------:R-:W-:Y:S01]  /*3c90*/  MUFU.EX2 R115, R115 ;  /* 0x0000007300737308 */ /* 0x000fe20000000800 */
[----:B------:R-:W-:Y:S02]  /*3ca0*/  PRMT R15, R28, 0x5410, R27 ;  /* 0x000054101c0f7816 */ /* 0x000fe4000000001b */
[----:B------:R-:W-:Y:S01]  /*3cb0*/  LOP3.LUT R36, R133, UR14, R108, 0x96, !PT ;  /* 0x0000000e85247c12 */ /* 0x000fe2000f8e966c */
[----:B------:R-:W-:Y:S01]  /*3cc0*/  IMAD.WIDE.U32 R108, R37, -0x2daee0ad, RZ ;  /* 0xd2511f53256c7825 */ /* 0x000fe200078e00ff */
[----:B------:R-:W-:-:S03]  /*3cd0*/  LOP3.LUT R15, R106, R15, RZ, 0xc0, !PT ;  /* 0x0000000f6a0f7212 */ /* 0x000fc600078ec0ff */
[----:B------:R-:W-:Y:S01]  /*3ce0*/  IMAD.WIDE.U32 R106, R36, -0x2daee0ad, RZ ;  /* 0xd2511f53246a7825 */ /* 0x000fe200078e00ff */
[----:B------:R-:W-:Y:S01]  /*3cf0*/  LOP3.LUT R104, R109, UR13, R104, 0x96, !PT ;  /* 0x0000000d6d687c12 */ /* 0x000fe2000f8e9668 */
[----:B------:R-:W-:Y:S01]  /*3d00*/  HMMA.16816.F32 R36, R68, R38, RZ ;  /* 0x000000264424723c */ /* 0x000fe200000018ff */
[----:B------:R-:W4:Y:S02]  /*3d10*/  MUFU.EX2 R114, R114 ;  /* 0x0000007200727308 */ /* 0x000f240000000800 */
[----:B------:R-:W-:Y:S01]  /*3d20*/  LOP3.LUT R108, R107, UR11, R108, 0x96, !PT ;  /* 0x0000000b6b6c7c12 */ /* 0x000fe2000f8e966c */
[----:B------:R-:W-:-:S04]  /*3d30*/  IMAD.WIDE.U32 R160, R104, -0x326172a9, RZ ;  /* 0xcd9e8d5768a07825 */ /* 0x000fc800078e00ff */
[----:B------:R-:W-:Y:S01]  /*3d40*/  IMAD.WIDE.U32 R108, R108, -0x326172a9, RZ ;  /* 0xcd9e8d576c6c7825 */ /* 0x000fe200078e00ff */
[C---:B---3--:R-:W-:Y:S01]  /*3d50*/  HMMA.16816.F32 R72, R12.reuse, R8, R72 ;  /* 0x000000080c48723c */ /* 0x048fe20000001848 */
[----:B------:R-:W-:Y:S03]  /*3d60*/  MUFU.EX2 R125, R125 ;  /* 0x0000007d007d7308 */ /* 0x000fe60000000800 */
[C-C-:B------:R-:W-:Y:S02]  /*3d70*/  LOP3.LUT R104, R109.reuse, UR10, R160.reuse, 0x96, !PT ;  /* 0x0000000a6d687c12 */ /* 0x140fe4000f8e96a0 */
[----:B------:R-:W-:Y:S02]  /*3d80*/  LOP3.LUT R160, R109, UR10, R160, 0x96, !PT ;  /* 0x0000000a6da07c12 */ /* 0x000fe4000f8e96a0 */
[C-C-:B------:R-:W-:Y:S01]  /*3d90*/  LOP3.LUT R8, R161.reuse, UR12, R132.reuse, 0x96, !PT ;  /* 0x0000000ca1087c12 */ /* 0x140fe2000f8e9684 */
[----:B------:R-:W-:Y:S01]  /*3da0*/  HMMA.16816.F32 R76, R12, R10, R76 ;  /* 0x0000000a0c4c723c */ /* 0x000fe2000000184c */
[----:B------:R-:W-:Y:S01]  /*3db0*/  IMAD.WIDE.U32 R104, R104, -0x2daee0ad, RZ ;  /* 0xd2511f5368687825 */ /* 0x000fe200078e00ff */
[----:B------:R-:W-:Y:S01]  /*3dc0*/  LOP3.LUT R9, R161, UR12, R132, 0x96, !PT ;  /* 0x0000000ca1097c12 */ /* 0x000fe2000f8e9684 */
[----:B------:R-:W3:Y:S02]  /*3dd0*/  MUFU.EX2 R124, R124 ;  /* 0x0000007c007c7308 */ /* 0x000ee40000000800 */
[----:B------:R-:W-:-:S03]  /*3de0*/  IMAD.WIDE.U32 R160, R160, -0x2daee0ad, RZ ;  /* 0xd2511f53a0a07825 */ /* 0x000fc600078e00ff */
[C---:B-1----:R-:W-:Y:S01]  /*3df0*/  HMMA.16816.F32 R80, R12.reuse, R4, R80 ;  /* 0x000000040c50723c */ /* 0x042fe20000001850 */
[----:B------:R-:W-:Y:S02]  /*3e00*/  IMAD.WIDE.U32 R10, R8, -0x2daee0ad, RZ ;  /* 0xd2511f53080a7825 */ /* 0x000fe400078e00ff */
[----:B------:R-:W-:Y:S02]  /*3e10*/  MUFU.EX2 R113, R113 ;  /* 0x0000007100717308 */ /* 0x000fe40000000800 */
[----:B------:R-:W-:Y:S01]  /*3e20*/  IMAD R9, R9, -0x2daee0ad, RZ ;  /* 0xd2511f5309097824 */ /* 0x000fe200078e02ff */
[----:B------:R-:W-:Y:S02]  /*3e30*/  LOP3.LUT R8, R105, UR7, R10, 0x96, !PT ;  /* 0x0000000769087c12 */ /* 0x000fe4000f8e960a */
[----:B------:R-:W-:Y:S01]  /*3e40*/  LOP3.LUT R4, R11, UR9, R106, 0x96, !PT ;  /* 0x000000090b047c12 */ /* 0x000fe2000f8e966a */
[----:B------:R-:W-:Y:S01]  /*3e50*/  HMMA.16816.F32 R36, R12, R6, R36 ;  /* 0x000000060c24723c */ /* 0x000fe20000001824 */
[----:B------:R-:W-:Y:S01]  /*3e60*/  LOP3.LUT R5, R101, UR17, R102, 0x96, !PT ;  /* 0x0000001165057c12 */ /* 0x000fe2000f8e9666 */
[----:B------:R-:W-:Y:S01]  /*3e70*/  IMAD.WIDE.U32 R102, R8, -0x326172a9, RZ ;  /* 0xcd9e8d5708667825 */ /* 0x000fe200078e00ff */
[----:B------:R-:W-:Y:S01]  /*3e80*/  LOP3.LUT R8, R100, 0xff, RZ, 0xc0, !PT ;  /* 0x000000ff64087812 */ /* 0x000fe200078ec0ff */
[----:B------:R-:W1:Y:S02]  /*3e90*/  MUFU.EX2 R112, R112 ;  /* 0x0000007000707308 */ /* 0x000e640000000800 */
[----:B------:R-:W-:Y:S01]  /*3ea0*/  IMAD.WIDE.U32 R154, R4, -0x326172a9, RZ ;  /* 0xcd9e8d57049a7825 */ /* 0x000fe200078e00ff */
[----:B------:R-:W-:-:S02]  /*3eb0*/  LOP3.LUT R6, R161, UR7, R9, 0x96, !PT ;  /* 0x00000007a1067c12 */ /* 0x000fc4000f8e9609 */
[C---:B------:R-:W-:Y:S02]  /*3ec0*/  LOP3.LUT R106, R102.reuse, 0xff, RZ, 0xc0, !PT ;  /* 0x000000ff666a7812 */ /* 0x040fe400078ec0ff */
[----:B------:R-:W-:Y:S01]  /*3ed0*/  LOP3.LUT R97, R103, UR17, R154, 0x96, !PT ;  /* 0x0000001167617c12 */ /* 0x000fe2000f8e969a */
[----:B------:R-:W-:Y:S01]  /*3ee0*/  MUFU.EX2 R121, R121 ;  /* 0x0000007900797308 */ /* 0x000fe20000000800 */
[----:B------:R-:W-:Y:S02]  /*3ef0*/  LOP3.LUT R11, R102, 0xffff, RZ, 0xc0, !PT ;  /* 0x0000ffff660b7812 */ /* 0x000fe400078ec0ff */
[--C-:B------:R-:W-:Y:S02]  /*3f00*/  SHF.R.U32.HI R9, RZ, 0x10, R102.reuse ;  /* 0x00000010ff097819 */ /* 0x100fe40000011666 */
[----:B------:R-:W-:Y:S02]  /*3f10*/  SHF.R.U32.HI R102, RZ, 0x18, R102 ;  /* 0x00000018ff667819 */ /* 0x000fe40000011666 */
[----:B------:R-:W-:Y:S01]  /*3f20*/  ISETP.GE.U32.AND P6, PT, R163, R8, PT ;  /* 0x00000008a300720c */ /* 0x000fe20003fc6070 */
[----:B------:R-:W5:Y:S01]  /*3f30*/  MUFU.EX2 R120, R120 ;  /* 0x0000007800787308 */ /* 0x000f620000000800 */
[----:B------:R-:W-:-:S02]  /*3f40*/  LOP3.LUT R8, R97, 0xffff, RZ, 0xc0, !PT ;  /* 0x0000ffff61087812 */ /* 0x000fc400078ec0ff */
[----:B------:R-:W-:Y:S02]  /*3f50*/  ISETP.GE.U32.AND P0, PT, R163, R102, PT ;  /* 0x00000066a300720c */ /* 0x000fe40003f06070 */
[----:B------:R-:W-:Y:S02]  /*3f60*/  LOP3.LUT R102, R97, 0xff, RZ, 0xc0, !PT ;  /* 0x000000ff61667812 */ /* 0x000fe400078ec0ff */
[----:B------:R-:W-:Y:S01]  /*3f70*/  SHF.R.U32.HI R8, RZ, 0x8, R8 ;  /* 0x00000008ff087819 */ /* 0x000fe20000011608 */
[----:B------:R-:W-:Y:S01]  /*3f80*/  MUFU.EX2 R111, R111 ;  /* 0x0000006f006f7308 */ /* 0x000fe20000000800 */
[C---:B------:R-:W-:Y:S02]  /*3f90*/  ISETP.GE.U32.AND P3, PT, R163.reuse, R102, PT ;  /* 0x00000066a300720c */ /* 0x040fe40003f66070 */
[----:B------:R-:W-:Y:S01]  /*3fa0*/  LOP3.LUT R8, R8, 0xffff, RZ, 0xc0, !PT ;  /* 0x0000ffff08087812 */ /* 0x000fe200078ec0ff */
[----:B------:R-:W-:Y:S01]  /*3fb0*/  @!P6 HADD2 R52, -R96.H0_H0, -RZ.H0_H0 ;  /* 0xa00000ff6034e230 */ /* 0x000fe20000000900 */
[----:B------:R-:W-:-:S02]  /*3fc0*/  ISETP.GE.U32.AND P1, PT, R163, R106, PT ;  /* 0x0000006aa300720c */ /* 0x000fc40003f26070 */
[C---:B------:R-:W-:Y:S01]  /*3fd0*/  ISETP.GE.U32.AND P4, PT, R163.reuse, R8, PT ;  /* 0x00000008a300720c */ /* 0x040fe20003f86070 */
[----:B------:R-:W1:Y:S01]  /*3fe0*/  MUFU.EX2 R110, R110 ;  /* 0x0000006e006e7308 */ /* 0x000e620000000800 */
[----:B--2---:R-:W-:Y:S02]  /*3ff0*/  F2FP.PACK_AB R106, R126, R127 ;  /* 0x0000007f7e6a723e */ /* 0x004fe400000000ff */
[----:B------:R-:W-:Y:S02]  /*4000*/  LOP3.LUT R7, R100, 0xffff, RZ, 0xc0, !PT ;  /* 0x0000ffff64077812 */ /* 0x000fe400078ec0ff */
[----:B------:R-:W-:Y:S01]  /*4010*/  SHF.R.U32.HI R100, RZ, 0x18, R100 ;  /* 0x00000018ff647819 */ /* 0x000fe20000011664 */
[----:B------:R-:W-:Y:S01]  /*4020*/  @!P3 HADD2 R65, -R106.H0_H0, -RZ.H0_H0 ;  /* 0xa00000ff6a41b230 */ /* 0x000fe20000000900 */
[----:B------:R-:W-:Y:S01]  /*4030*/  PRMT R107, R106, 0x7632, R107 ;  /* 0x000076326a6b7816 */ /* 0x000fe2000000006b */
[----:B------:R-:W-:Y:S01]  /*4040*/  MUFU.EX2 R148, R148 ;  /* 0x0000009400947308 */ /* 0x000fe20000000800 */
[----:B------:R-:W-:-:S02]  /*4050*/  ISETP.GE.U32.AND P2, PT, R163, R100, PT ;  /* 0x00000064a300720c */ /* 0x000fc40003f46070 */
[--C-:B------:R-:W-:Y:S01]  /*4060*/  SHF.R.U32.HI R100, RZ, 0x18, R97.reuse ;  /* 0x00000018ff647819 */ /* 0x100fe20000011661 */
[----:B------:R-:W-:Y:S01]  /*4070*/  @!P4 HADD2 R64, -R107.H0_H0, -RZ.H0_H0 ;  /* 0xa00000ff6b40c230 */ /* 0x000fe20000000900 */
[C-C-:B------:R-:W-:Y:S02]  /*4080*/  LOP3.LUT R10, R155.reuse, UR8, R108.reuse, 0x96, !PT ;  /* 0x000000089b0a7c12 */ /* 0x140fe4000f8e966c */
[----:B------:R-:W-:Y:S01]  /*4090*/  LOP3.LUT R4, R155, UR8, R108, 0x96, !PT ;  /* 0x000000089b047c12 */ /* 0x000fe2000f8e966c */
[----:B------:R-:W-:Y:S01]  /*40a0*/  IMAD.WIDE.U32 R108, R6, -0x326172a9, RZ ;  /* 0xcd9e8d57066c7825 */ /* 0x000fe200078e00ff */
[----:B------:R-:W-:Y:S02]  /*40b0*/  SHF.R.U32.HI R97, RZ, 0x10, R97 ;  /* 0x00000010ff617819 */ /* 0x000fe40000011661 */
[----:B------:R-:W-:Y:S02]  /*40c0*/  PRMT R8, R106, 0x5410, R107 ;  /* 0x000054106a087816 */ /* 0x000fe4000000006b */
[----:B------:R-:W-:Y:S01]  /*40d0*/  @!P3 PRMT R106, R65, 0x5410, RZ ;  /* 0x00005410416ab816 */ /* 0x000fe200000000ff */
[----:B------:R-:W-:Y:S01]  /*40e0*/  @!P2 HADD2 R49, -R29.H0_H0, -RZ.H0_H0 ;  /* 0xa00000ff1d31a230 */ /* 0x000fe20000000900 */
[----:B------:R-:W-:-:S02]  /*40f0*/  ISETP.GE.U32.AND P3, PT, R163, R100, PT ;  /* 0x00000064a300720c */ /* 0x000fc40003f66070 */
[----:B------:R-:W-:Y:S02]  /*4100*/  LOP3.LUT R100, R97, 0xff, RZ, 0xc0, !PT ;  /* 0x000000ff61647812 */ /* 0x000fe400078ec0ff */
[----:B------:R-:W-:Y:S02]  /*4110*/  LOP3.LUT R154, R109, UR17, R154, 0x96, !PT ;  /* 0x000000116d9a7c12 */ /* 0x000fe4000f8e969a */
[----:B------:R-:W-:Y:S02]  /*4120*/  LOP3.LUT R158, R108, 0xffff, RZ, 0xc0, !PT ;  /* 0x0000ffff6c9e7812 */ /* 0x000fe400078ec0ff */
[----:B------:R-:W-:Y:S02]  /*4130*/  @!P4 PRMT R107, R64, 0x5410, RZ ;  /* 0x00005410406bc816 */ /* 0x000fe400000000ff */
[----:B----4-:R-:W-:Y:S02]  /*4140*/  F2FP.PACK_AB R109, R114, R115 ;  /* 0x00000073726d723e */ /* 0x010fe400000000ff */
[----:B------:R-:W-:-:S02]  /*4150*/  ISETP.GE.U32.AND P4, PT, R163, R100, PT ;  /* 0x00000064a300720c */ /* 0x000fc40003f86070 */
[----:B------:R-:W-:Y:S02]  /*4160*/  LOP3.LUT R153, R108, 0xff, RZ, 0xc0, !PT ;  /* 0x000000ff6c997812 */ /* 0x000fe400078ec0ff */
[--C-:B------:R-:W-:Y:S02]  /*4170*/  SHF.R.U32.HI R6, RZ, 0x10, R108.reuse ;  /* 0x00000010ff067819 */ /* 0x100fe4000001166c */
[--C-:B------:R-:W-:Y:S02]  /*4180*/  SHF.R.U32.HI R155, RZ, 0x18, R108.reuse ;  /* 0x00000018ff9b7819 */ /* 0x100fe4000001166c */
[----:B------:R-:W-:Y:S02]  /*4190*/  PRMT R108, R109, 0x7632, R108 ;  /* 0x000076326d6c7816 */ /* 0x000fe4000000006c */
[----:B------:R-:W-:Y:S02]  /*41a0*/  LOP3.LUT R64, R9, 0xff, RZ, 0xc0, !PT ;  /* 0x000000ff09407812 */ /* 0x000fe400078ec0ff */
[----:B------:R-:W-:Y:S01]  /*41b0*/  SHF.R.U32.HI R11, RZ, 0x8, R11 ;  /* 0x00000008ff0b7819 */ /* 0x000fe2000001160b */
[----:B------:R-:W-:Y:S01]  /*41c0*/  @!P3 HADD2 R63, -R108.H0_H0, -RZ.H0_H0 ;  /* 0xa00000ff6c3fb230 */ /* 0x000fe20000000900 */
[----:B------:R-:W-:Y:S01]  /*41d0*/  PRMT R9, R109, 0x5410, R108 ;  /* 0x000054106d097816 */ /* 0x000fe2000000006c */
[----:B------:R-:W-:Y:S01]  /*41e0*/  @!P4 HADD2 R62, -R109.H0_H0, -RZ.H0_H0 ;  /* 0xa00000ff6d3ec230 */ /* 0x000fe20000000900 */
[----:B---3--:R-:W-:-:S02]  /*41f0*/  F2FP.PACK_AB R102, R124, R125 ;  /* 0x0000007d7c66723e */ /* 0x008fc400000000ff */
[----:B------:R-:W-:Y:S02]  /*4200*/  @!P3 PRMT R108, R63, 0x5410, RZ ;  /* 0x000054103f6cb816 */ /* 0x000fe400000000ff */
[----:B------:R-:W-:Y:S01]  /*4210*/  ISETP.GE.U32.AND P3, PT, R163, R64, PT ;  /* 0x00000040a300720c */ /* 0x000fe20003f66070 */
[----:B------:R-:W-:Y:S01]  /*4220*/  @!P1 HADD2 R61, -R102.H0_H0, -RZ.H0_H0 ;  /* 0xa00000ff663d9230 */ /* 0x000fe20000000900 */
[----:B------:R-:W-:Y:S02]  /*4230*/  LOP3.LUT R64, R11, 0xffff, RZ, 0xc0, !PT ;  /* 0x0000ffff0b407812 */ /* 0x000fe400078ec0ff */
[----:B------:R-:W-:Y:S01]  /*4240*/  @!P4 PRMT R109, R62, 0x5410, RZ ;  /* 0x000054103e6dc816 */ /* 0x000fe200000000ff */
[----:B------:R-:W-:Y:S01]  /*4250*/  IMAD.WIDE.U32 R62, R10, -0x2daee0ad, RZ ;  /* 0xd2511f530a3e7825 */ /* 0x000fe200078e00ff */
[----:B------:R-:W-:Y:S02]  /*4260*/  ISETP.GE.U32.AND P4, PT, R163, R64, PT ;  /* 0x00000040a300720c */ /* 0x000fe40003f86070 */
[----:B------:R-:W-:-:S02]  /*4270*/  PRMT R103, R102, 0x7632, R103 ;  /* 0x0000763266677816 */ /* 0x000fc40000000067 */
[----:B------:R-:W-:Y:S02]  /*4280*/  LOP3.LUT R64, R63, UR18, R104, 0x96, !PT ;  /* 0x000000123f407c12 */ /* 0x000fe4000f8e9668 */
[----:B------:R-:W-:Y:S02]  /*4290*/  PRMT R10, R102, 0x5410, R103 ;  /* 0x00005410660a7816 */ /* 0x000fe40000000067 */
[----:B-1----:R-:W-:Y:S02]  /*42a0*/  F2FP.PACK_AB R105, R112, R113 ;  /* 0x000000717069723e */ /* 0x002fe400000000ff */
[----:B------:R-:W-:Y:S02]  /*42b0*/  SHF.R.U32.HI R100, RZ, 0x10, R64 ;  /* 0x00000010ff647819 */ /* 0x000fe40000011640 */
[C---:B------:R-:W-:Y:S01]  /*42c0*/  PRMT R104, R105.reuse, 0x7632, R104 ;  /* 0x0000763269687816 */ /* 0x040fe20000000068 */
[----:B------:R-:W-:Y:S01]  /*42d0*/  @!P4 HADD2 R60, -R103.H0_H0, -RZ.H0_H0 ;  /* 0xa00000ff673cc230 */ /* 0x000fe20000000900 */
[----:B-----5:R-:W-:Y:S01]  /*42e0*/  F2FP.PACK_AB R99, R120, R121 ;  /* 0x000000797863723e */ /* 0x020fe200000000ff */
[----:B------:R-:W-:Y:S01]  /*42f0*/  @!P3 HADD2 R58, -R105.H0_H0, -RZ.H0_H0 ;  /* 0xa00000ff693ab230 */ /* 0x000fe20000000900 */
[----:B------:R-:W-:Y:S01]  /*4300*/  PRMT R11, R105, 0x5410, R104 ;  /* 0x00005410690b7816 */ /* 0x000fe20000000068 */
[----:B------:R-:W-:Y:S01]  /*4310*/  @!P0 HADD2 R59, -R104.H0_H0, -RZ.H0_H0 ;  /* 0xa00000ff683b8230 */ /* 0x000fe20000000900 */
[----:B------:R-:W-:-:S02]  /*4320*/  @!P4 PRMT R103, R60, 0x5410, RZ ;  /* 0x000054103c67c816 */ /* 0x000fc400000000ff */
[----:B------:R-:W-:Y:S02]  /*4330*/  LOP3.LUT R60, R64, 0xff, RZ, 0xc0, !PT ;  /* 0x000000ff403c7812 */ /* 0x000fe400078ec0ff */
[----:B------:R-:W-:Y:S02]  /*4340*/  @!P3 PRMT R105, R58, 0x5410, RZ ;  /* 0x000054103a69b816 */ /* 0x000fe400000000ff */
[----:B------:R-:W-:Y:S02]  /*4350*/  ISETP.GE.U32.AND P4, PT, R163, R60, PT ;  /* 0x0000003ca300720c */ /* 0x000fe40003f86070 */
[----:B------:R-:W-:Y:S02]  /*4360*/  SHF.R.U32.HI R60, RZ, 0x18, R64 ;  /* 0x00000018ff3c7819 */ /* 0x000fe40000011640 */
[----:B------:R-:W-:Y:S02]  /*4370*/  LOP3.LUT R64, R64, 0xffff, RZ, 0xc0, !PT ;  /* 0x0000ffff40407812 */ /* 0x000fe400078ec0ff */
[----:B------:R-:W-:-:S02]  /*4380*/  @!P0 PRMT R104, R59, 0x5410, RZ ;  /* 0x000054103b688816 */ /* 0x000fc400000000ff */
[----:B------:R-:W-:Y:S01]  /*4390*/  SHF.R.U32.HI R58, RZ, 0x8, R64 ;  /* 0x00000008ff3a7819 */ /* 0x000fe20000011640 */
[----:B------:R-:W-:Y:S01]  /*43a0*/  FADD.FTZ R64, R144, R145 ;  /* 0x0000009190407221 */ /* 0x000fe20000010000 */
[----:B------:R-:W-:Y:S01]  /*43b0*/  LOP3.LUT R100, R100, 0xff, RZ, 0xc0, !PT ;  /* 0x000000ff64647812 */ /* 0x000fe200078ec0ff */
[----:B------:R-:W-:Y:S01]  /*43c0*/  FFMA.FTZ R145, R18, c[0x0][0x23c], -R143 ;  /* 0x00008f0012917a23 */ /* 0x000fe2000001088f */
[----:B------:R-:W-:Y:S01]  /*43d0*/  LOP3.LUT R58, R58, 0xffff, RZ, 0xc0, !PT ;  /* 0x0000ffff3a3a7812 */ /* 0x000fe200078ec0ff */
[----:B------:R-:W-:Y:S01]  /*43e0*/  @!P4 HADD2 R57, -R99.H0_H0, -RZ.H0_H0 ;  /* 0xa00000ff6339c230 */ /* 0x000fe20000000900 */
[----:B------:R-:W-:Y:S01]  /*43f0*/  ISETP.GE.U32.AND P0, PT, R163, R60, PT ;  /* 0x0000003ca300720c */ /* 0x000fe20003f06070 */
[----:B------:R-:W-:Y:S01]  /*4400*/  FADD.FTZ R64, R67, R64 ;  /* 0x0000004043407221 */ /* 0x000fe20000010000 */
[----:B------:R-:W-:Y:S02]  /*4410*/  ISETP.GE.U32.AND P3, PT, R163, R58, PT ;  /* 0x0000003aa300720c */ /* 0x000fe40003f66070 */
[----:B------:R-:W-:Y:S01]  /*4420*/  PRMT R97, R99, 0x7632, R97 ;  /* 0x0000763263617816 */ /* 0x000fe20000000061 */
[----:B------:R-:W-:Y:S01]  /*4430*/  FADD.FTZ R147, R147, R64 ;  /* 0x0000004093937221 */ /* 0x000fe20000010000 */
[----:B------:R-:W-:-:S02]  /*4440*/  @!P1 PRMT R102, R61, 0x5410, RZ ;  /* 0x000054103d669816 */ /* 0x000fc400000000ff */
[----:B------:R-:W-:Y:S01]  /*4450*/  ISETP.GE.U32.AND P1, PT, R163, R100, PT ;  /* 0x00000064a300720c */ /* 0x000fe20003f26070 */
[----:B------:R-:W-:Y:S01]  /*4460*/  FADD.FTZ R32, R32, R147 ;  /* 0x0000009320207221 */ /* 0x000fe20000010000 */
[----:B------:R-:W-:Y:S02]  /*4470*/  F2FP.PACK_AB R101, R110, R111 ;  /* 0x0000006f6e65723e */ /* 0x000fe400000000ff */
[----:B------:R-:W-:Y:S01]  /*4480*/  LOP3.LUT R58, R152, 0xff, RZ, 0xc0, !PT ;  /* 0x000000ff983a7812 */ /* 0x000fe200078ec0ff */
[----:B------:R-:W-:Y:S01]  /*4490*/  FADD.FTZ R31, R31, R32 ;  /* 0x000000201f1f7221 */ /* 0x000fe20000010000 */
[----:B------:R-:W-:Y:S01]  /*44a0*/  PRMT R151, R99, 0x5410, R97 ;  /* 0x0000541063977816 */ /* 0x000fe20000000061 */
[----:B------:R-:W-:Y:S01]  /*44b0*/  @!P3 HADD2 R55, -R97.H0_H0, -RZ.H0_H0 ;  /* 0xa00000ff6137b230 */ /* 0x000fe20000000900 */
[----:B------:R-:W-:Y:S01]  /*44c0*/  PRMT R100, R101, 0x7632, R100 ;  /* 0x0000763265647816 */ /* 0x000fe20000000064 */
[----:B------:R-:W-:Y:S01]  /*44d0*/  FADD.FTZ R98, R98, R31 ;  /* 0x0000001f62627221 */ /* 0x000fe20000010000 */
[----:B------:R-:W-:-:S02]  /*44e0*/  @!P4 PRMT R99, R57, 0x5410, RZ ;  /* 0x000054103963c816 */ /* 0x000fc400000000ff */
[----:B------:R-:W-:Y:S01]  /*44f0*/  ISETP.GE.U32.AND P4, PT, R163, R58, PT ;  /* 0x0000003aa300720c */ /* 0x000fe20003f86070 */
[----:B------:R-:W-:Y:S01]  /*4500*/  @!P0 HADD2 R54, -R100.H0_H0, -RZ.H0_H0 ;  /* 0xa00000ff64368230 */ /* 0x000fe20000000900 */
[----:B------:R-:W-:Y:S01]  /*4510*/  @!P3 PRMT R97, R55, 0x5410, RZ ;  /* 0x000054103761b816 */ /* 0x000fe200000000ff */
[----:B------:R-:W-:Y:S01]  /*4520*/  @!P1 HADD2 R45, -R101.H0_H0, -RZ.H0_H0 ;  /* 0xa00000ff652d9230 */ /* 0x000fe20000000900 */
[----:B------:R-:W-:Y:S01]  /*4530*/  SHF.R.U32.HI R58, RZ, 0x18, R152 ;  /* 0x00000018ff3a7819 */ /* 0x000fe20000011698 */
[----:B------:R-:W-:Y:S01]  /*4540*/  FADD.FTZ R115, R115, R98 ;  /* 0x0000006273737221 */ /* 0x000fe20000010000 */
[----:B------:R-:W-:Y:S02]  /*4550*/  LOP3.LUT R55, R152, 0xffff, RZ, 0xc0, !PT ;  /* 0x0000ffff98377812 */ /* 0x000fe400078ec0ff */
[----:B------:R-:W-:Y:S01]  /*4560*/  ISETP.GE.U32.AND P3, PT, R163, R58, PT ;  /* 0x0000003aa300720c */ /* 0x000fe20003f66070 */
[----:B------:R-:W-:Y:S01]  /*4570*/  FADD.FTZ R114, R114, R115 ;  /* 0x0000007372727221 */ /* 0x000fe20000010000 */
[----:B------:R-:W-:-:S02]  /*4580*/  SHF.R.U32.HI R55, RZ, 0x8, R55 ;  /* 0x00000008ff377819 */ /* 0x000fc40000011637 */
[----:B------:R-:W-:Y:S01]  /*4590*/  SHF.R.U32.HI R58, RZ, 0x10, R152 ;  /* 0x00000010ff3a7819 */ /* 0x000fe20000011698 */
[----:B------:R-:W-:Y:S01]  /*45a0*/  @!P4 HADD2 R47, -R22.H0_H0, -RZ.H0_H0 ;  /* 0xa00000ff162fc230 */ /* 0x000fe20000000900 */
[----:B------:R-:W-:Y:S01]  /*45b0*/  PRMT R152, R101, 0x5410, R100 ;  /* 0x0000541065987816 */ /* 0x000fe20000000064 */
[----:B------:R-:W-:Y:S01]  /*45c0*/  FADD.FTZ R113, R113, R114 ;  /* 0x0000007271717221 */ /* 0x000fe20000010000 */
[----:B------:R-:W-:Y:S02]  /*45d0*/  @!P0 PRMT R100, R54, 0x5410, RZ ;  /* 0x0000541036648816 */ /* 0x000fe400000000ff */
[----:B------:R-:W-:Y:S01]  /*45e0*/  LOP3.LUT R54, R55, 0xffff, RZ, 0xc0, !PT ;  /* 0x0000ffff37367812 */ /* 0x000fe200078ec0ff */
[----:B------:R-:W-:Y:S01]  /*45f0*/  FADD.FTZ R112, R112, R113 ;  /* 0x0000007170707221 */ /* 0x000fe20000010000 */
[----:B------:R-:W-:Y:S01]  /*4600*/  @!P1 PRMT R101, R45, 0x5410, RZ ;  /* 0x000054102d659816 */ /* 0x000fe200000000ff */
[----:B------:R-:W-:Y:S01]  /*4610*/  @!P3 HADD2 R46, -R23.H0_H0, -RZ.H0_H0 ;  /* 0xa00000ff172eb230 */ /* 0x000fe20000000900 */
[----:B------:R-:W-:Y:S01]  /*4620*/  LOP3.LUT R58, R58, 0xff, RZ, 0xc0, !PT ;  /* 0x000000ff3a3a7812 */ /* 0x000fe200078ec0ff */
[----:B------:R-:W-:Y:S01]  /*4630*/  FADD.FTZ R111, R111, R112 ;  /* 0x000000706f6f7221 */ /* 0x000fe20000010000 */
[----:B------:R-:W-:-:S02]  /*4640*/  ISETP.GE.U32.AND P1, PT, R163, R54, PT ;  /* 0x00000036a300720c */ /* 0x000fc40003f26070 */
[----:B------:R-:W-:Y:S01]  /*4650*/  SHF.R.U32.HI R54, RZ, 0x10, R5 ;  /* 0x00000010ff367819 */ /* 0x000fe20000011605 */
[----:B------:R-:W-:Y:S01]  /*4660*/  FADD.FTZ R111, R110, R111 ;  /* 0x0000006f6e6f7221 */ /* 0x000fe20000010000 */
[----:B------:R-:W-:Y:S02]  /*4670*/  ISETP.GE.U32.AND P0, PT, R163, R58, PT ;  /* 0x0000003aa300720c */ /* 0x000fe40003f06070 */
[----:B------:R-:W-:Y:S02]  /*4680*/  LOP3.LUT R54, R54, 0xff, RZ, 0xc0, !PT ;  /* 0x000000ff36367812 */ /* 0x000fe400078ec0ff */
[----:B------:R-:W-:Y:S02]  /*4690*/  @!P4 PRMT R22, R47, 0x5410, RZ ;  /* 0x000054102f16c816 */ /* 0x000fe400000000ff */
[----:B------:R-:W-:Y:S02]  /*46a0*/  ISETP.GE.U32.AND P4, PT, R163, R54, PT ;  /* 0x00000036a300720c */ /* 0x000fe40003f86070 */
[----:B------:R-:W-:Y:S01]  /*46b0*/  LOP3.LUT R54, R5, 0xffff, RZ, 0xc0, !PT ;  /* 0x0000ffff05367812 */ /* 0x000fe200078ec0ff */
[----:B------:R-:W-:Y:S01]  /*46c0*/  @!P1 HADD2 R44, -R21.H0_H0, -RZ.H0_H0 ;  /* 0xa00000ff152c9230 */ /* 0x000fe20000000900 */
[----:B------:R-:W-:-:S02]  /*46d0*/  @!P3 PRMT R23, R46, 0x5410, RZ ;  /* 0x000054102e17b816 */ /* 0x000fc400000000ff */
[----:B------:R-:W-:Y:S01]  /*46e0*/  SHF.R.U32.HI R54, RZ, 0x8, R54 ;  /* 0x00000008ff367819 */ /* 0x000fe20000011636 */
[----:B------:R-:W-:Y:S01]  /*46f0*/  @!P0 HADD2 R43, -R24.H0_H0, -RZ.H0_H0 ;  /* 0xa00000ff182b8230 */ /* 0x000fe20000000900 */
[----:B------:R-:W-:Y:S02]  /*4700*/  @!P1 PRMT R21, R44, 0x5410, RZ ;  /* 0x000054102c159816 */ /* 0x000fe400000000ff */
[----:B------:R-:W-:Y:S02]  /*4710*/  LOP3.LUT R54, R54, 0xffff, RZ, 0xc0, !PT ;  /* 0x0000ffff36367812 */ /* 0x000fe400078ec0ff */
[----:B------:R-:W-:Y:S01]  /*4720*/  LOP3.LUT R44, R5, 0xff, RZ, 0xc0, !PT ;  /* 0x000000ff052c7812 */ /* 0x000fe200078ec0ff */
[----:B------:R-:W-:Y:S01]  /*4730*/  @!P4 HADD2 R40, -R35.H0_H0, -RZ.H0_H0 ;  /* 0xa00000ff2328c230 */ /* 0x000fe20000000900 */
[----:B------:R-:W-:Y:S02]  /*4740*/  @!P0 PRMT R24, R43, 0x5410, RZ ;  /* 0x000054102b188816 */ /* 0x000fe400000000ff */
[----:B------:R-:W-:-:S02]  /*4750*/  ISETP.GE.U32.AND P1, PT, R163, R54, PT ;  /* 0x00000036a300720c */ /* 0x000fc40003f26070 */
[----:B------:R-:W-:Y:S02]  /*4760*/  ISETP.GE.U32.AND P0, PT, R163, R44, PT ;  /* 0x0000002ca300720c */ /* 0x000fe40003f06070 */
[----:B------:R-:W-:Y:S02]  /*4770*/  LOP3.LUT R44, R156, 0xff, RZ, 0xc0, !PT ;  /* 0x000000ff9c2c7812 */ /* 0x000fe400078ec0ff */
[----:B------:R-:W-:Y:S02]  /*4780*/  LOP3.LUT R46, R159, 0xff, RZ, 0xc0, !PT ;  /* 0x000000ff9f2e7812 */ /* 0x000fe400078ec0ff */
[----:B------:R-:W-:Y:S01]  /*4790*/  SHF.R.U32.HI R58, RZ, 0x18, R5 ;  /* 0x00000018ff3a7819 */ /* 0x000fe20000011605 */
[----:B------:R-:W-:Y:S01]  /*47a0*/  IMAD.WIDE.U32 R4, R4, -0x2daee0ad, RZ ;  /* 0xd2511f5304047825 */ /* 0x000fe200078e00ff */
[----:B------:R-:W-:Y:S02]  /*47b0*/  SHF.R.U32.HI R7, RZ, 0x8, R7 ;  /* 0x00000008ff077819 */ /* 0x000fe40000011607 */
[----:B------:R-:W-:Y:S01]  /*47c0*/  LOP3.LUT R6, R6, 0xff, RZ, 0xc0, !PT ;  /* 0x000000ff06067812 */ /* 0x000fe200078ec0ff */
[----:B------:R-:W-:Y:S01]  /*47d0*/  @!P1 HADD2 R41, -R89.H0_H0, -RZ.H0_H0 ;  /* 0xa00000ff59299230 */ /* 0x000fe20000000900 */
[----:B------:R-:W-:Y:S01]  /*47e0*/  ISETP.GE.U32.AND P3, PT, R163, R58, PT ;  /* 0x0000003aa300720c */ /* 0x000fe20003f66070 */
[----:B------:R-:W-:Y:S01]  /*47f0*/  @!P0 HADD2 R42, -R88.H0_H0, -RZ.H0_H0 ;  /* 0xa00000ff582a8230 */ /* 0x000fe20000000900 */
[----:B------:R-:W-:-:S02]  /*4800*/  LOP3.LUT R54, R156, 0xffff, RZ, 0xc0, !PT ;  /* 0x0000ffff9c367812 */ /* 0x000fc400078ec0ff */
[----:B------:R-:W-:Y:S02]  /*4810*/  @!P1 PRMT R89, R41, 0x5410, RZ ;  /* 0x0000541029599816 */ /* 0x000fe400000000ff */
[----:B------:R-:W-:Y:S02]  /*4820*/  @!P0 PRMT R88, R42, 0x5410, RZ ;  /* 0x000054102a588816 */ /* 0x000fe400000000ff */
[C---:B------:R-:W-:Y:S02]  /*4830*/  ISETP.GE.U32.AND P0, PT, R163.reuse, R46, PT ;  /* 0x0000002ea300720c */ /* 0x040fe40003f06070 */
[----:B------:R-:W-:Y:S02]  /*4840*/  ISETP.GE.U32.AND P1, PT, R163, R44, PT ;  /* 0x0000002ca300720c */ /* 0x000fe40003f26070 */
[----:B------:R-:W1:Y:S01]  /*4850*/  LDSM.16.MT88.4 R44, [R116+0x7000] ;  /* 0x00700000742c783b */ /* 0x000e620000004200 */
[----:B------:R-:W-:Y:S01]  /*4860*/  @!P4 PRMT R35, R40, 0x5410, RZ ;  /* 0x000054102823c816 */ /* 0x000fe200000000ff */
[----:B------:R-:W-:Y:S01]  /*4870*/  @!P3 HADD2 R53, -R34.H0_H0, -RZ.H0_H0 ;  /* 0xa00000ff2235b230 */ /* 0x000fe20000000900 */
[----:B------:R-:W-:-:S02]  /*4880*/  LOP3.LUT R40, R7, 0xffff, RZ, 0xc0, !PT ;  /* 0x0000ffff07287812 */ /* 0x000fc400078ec0ff */
[----:B------:R-:W-:Y:S02]  /*4890*/  PRMT R155, R6, 0x5410, R155 ;  /* 0x00005410069b7816 */ /* 0x000fe4000000009b */
[----:B------:R-:W-:Y:S02]  /*48a0*/  LOP3.LUT R160, R5, UR18, R160, 0x96, !PT ;  /* 0x0000001205a07c12 */ /* 0x000fe4000f8e96a0 */
[C---:B------:R-:W-:Y:S01]  /*48b0*/  LOP3.LUT R59, R4.reuse, 0xffff, RZ, 0xc0, !PT ;  /* 0x0000ffff043b7812 */ /* 0x040fe200078ec0ff */
[----:B------:R-:W-:Y:S01]  /*48c0*/  @!P0 HADD2 R50, -R30.H0_H0, -RZ.H0_H0 ;  /* 0xa00000ff1e328230 */ /* 0x000fe20000000900 */
[----:B------:R-:W-:Y:S01]  /*48d0*/  LOP3.LUT R159, R4, 0xff, RZ, 0xc0, !PT ;  /* 0x000000ff049f7812 */ /* 0x000fe200078ec0ff */
[----:B------:R-:W-:Y:S01]  /*48e0*/  @!P1 HADD2 R48, -R26.H0_H0, -RZ.H0_H0 ;  /* 0xa00000ff1a309230 */ /* 0x000fe20000000900 */
[--C-:B------:R-:W-:Y:S02]  /*48f0*/  SHF.R.U32.HI R61, RZ, 0x10, R4.reuse ;  /* 0x00000010ff3d7819 */ /* 0x100fe40000011604 */
[----:B------:R-:W-:-:S02]  /*4900*/  SHF.R.U32.HI R157, RZ, 0x18, R4 ;  /* 0x00000018ff9d7819 */ /* 0x000fc40000011604 */
[----:B------:R-:W2:Y:S01]  /*4910*/  LDSM.16.MT88.4 R4, [R116+0x7400] ;  /* 0x007400007404783b */ /* 0x000ea20000004200 */
[----:B------:R-:W-:Y:S02]  /*4920*/  @!P3 PRMT R34, R53, 0x5410, RZ ;  /* 0x000054103522b816 */ /* 0x000fe400000000ff */
[----:B------:R-:W-:Y:S02]  /*4930*/  ISETP.GE.U32.AND P3, PT, R163, R40, PT ;  /* 0x00000028a300720c */ /* 0x000fe40003f66070 */
[----:B------:R-:W-:Y:S02]  /*4940*/  SHF.R.U32.HI R55, RZ, 0x10, R156 ;  /* 0x00000010ff377819 */ /* 0x000fe4000001169c */
[----:B------:R-:W-:Y:S02]  /*4950*/  @!P6 PRMT R96, R52, 0x5410, RZ ;  /* 0x000054103460e816 */ /* 0x000fe400000000ff */
[----:B------:R-:W-:Y:S02]  /*4960*/  SHF.R.U32.HI R65, RZ, 0x18, R154 ;  /* 0x00000018ff417819 */ /* 0x000fe4000001169a */
[----:B------:R-:W-:-:S02]  /*4970*/  LOP3.LUT R161, R154, 0xff, RZ, 0xc0, !PT ;  /* 0x000000ff9aa17812 */ /* 0x000fc400078ec0ff */
[----:B------:R-:W-:Y:S02]  /*4980*/  @!P2 PRMT R29, R49, 0x5410, RZ ;  /* 0x00005410311da816 */ /* 0x000fe400000000ff */
[----:B------:R-:W-:Y:S01]  /*4990*/  @!P0 PRMT R30, R50, 0x5410, RZ ;  /* 0x00005410321e8816 */ /* 0x000fe200000000ff */
[----:B------:R-:W-:Y:S01]  /*49a0*/  @!P3 HADD2 R51, -R95.H0_H0, -RZ.H0_H0 ;  /* 0xa00000ff5f33b230 */ /* 0x000fe20000000900 */
[----:B------:R-:W-:Y:S02]  /*49b0*/  @!P1 PRMT R26, R48, 0x5410, RZ ;  /* 0x00005410301a9816 */ /* 0x000fe400000000ff */
[C---:B------:R-:W-:Y:S02]  /*49c0*/  LOP3.LUT R60, R62.reuse, 0xff, RZ, 0xc0, !PT ;  /* 0x000000ff3e3c7812 */ /* 0x040fe400078ec0ff */
[----:B------:R-:W-:Y:S01]  /*49d0*/  @!P3 PRMT R95, R51, 0x5410, RZ ;  /* 0x00005410335fb816 */ /* 0x000fe200000000ff */
[----:B-1----:R-:W-:Y:S01]  /*49e0*/  HMMA.16816.F32 R40, R68, R44, RZ ;  /* 0x0000002c4428723c */ /* 0x002fe200000018ff */
[----:B------:R-:W-:-:S02]  /*49f0*/  LOP3.LUT R57, R62, 0xffff, RZ, 0xc0, !PT ;  /* 0x0000ffff3e397812 */ /* 0x000fc400078ec0ff */
[--C-:B------:R-:W-:Y:S02]  /*4a00*/  SHF.R.U32.HI R58, RZ, 0x10, R62.reuse ;  /* 0x00000010ff3a7819 */ /* 0x100fe4000001163e */
[----:B------:R-:W-:Y:S02]  /*4a10*/  SHF.R.U32.HI R62, RZ, 0x18, R62 ;  /* 0x00000018ff3e7819 */ /* 0x000fe4000001163e */
[C---:B------:R-:W-:Y:S01]  /*4a20*/  ISETP.GE.U32.AND P3, PT, R163.reuse, R60, PT ;  /* 0x0000003ca300720c */ /* 0x040fe20003f66070 */
[----:B------:R-:W-:Y:S01]  /*4a30*/  HMMA.16816.F32 R44, R68, R46, RZ ;  /* 0x0000002e442c723c */ /* 0x000fe200000018ff */
[----:B------:R-:W-:Y:S02]  /*4a40*/  ISETP.GE.U32.AND P0, PT, R163, R62, PT ;  /* 0x0000003ea300720c */ /* 0x000fe40003f06070 */
[----:B------:R-:W-:Y:S02]  /*4a50*/  SHF.R.U32.HI R57, RZ, 0x8, R57 ;  /* 0x00000008ff397819 */ /* 0x000fe40000011639 */
[----:B------:R-:W-:-:S02]  /*4a60*/  SHF.R.U32.HI R179, RZ, 0x18, R160 ;  /* 0x00000018ffb37819 */ /* 0x000fc400000116a0 */
[----:B------:R-:W-:Y:S02]  /*4a70*/  LOP3.LUT R181, R160, 0xff, RZ, 0xc0, !PT ;  /* 0x000000ffa0b57812 */ /* 0x000fe400078ec0ff */
[----:B------:R-:W-:Y:S02]  /*4a80*/  LOP3.LUT R58, R58, 0xff, RZ, 0xc0, !PT ;  /* 0x000000ff3a3a7812 */ /* 0x000fe400078ec0ff */
[----:B------:R-:W-:Y:S02]  /*4a90*/  SHF.R.U32.HI R156, RZ, 0x18, R156 ;  /* 0x00000018ff9c7819 */ /* 0x000fe4000001169c */
[C---:B------:R-:W-:Y:S02]  /*4aa0*/  ISETP.GE.U32.AND P1, PT, R163.reuse, R58, PT ;  /* 0x0000003aa300720c */ /* 0x040fe40003f26070 */
[----:B------:R-:W-:Y:S01]  /*4ab0*/  ISETP.GE.U32.AND P4, PT, R163, R156, PT ;  /* 0x0000009ca300720c */ /* 0x000fe20003f86070 */
[----:B--2---:R-:W-:Y:S01]  /*4ac0*/  HMMA.16816.F32 R40, R12, R4, R40 ;  /* 0x000000040c28723c */ /* 0x004fe20000001828 */
[----:B------:R-:W-:-:S04]  /*4ad0*/  SHF.R.U32.HI R158, RZ, 0x8, R158 ;  /* 0x00000008ff9e7819 */ /* 0x000fc8000001169e */
[----:B------:R-:W-:Y:S02]  /*4ae0*/  PRMT R153, R153, 0x5410, R158 ;  /* 0x0000541099997816 */ /* 0x000fe4000000009e */
[----:B------:R-:W-:Y:S01]  /*4af0*/  LOP3.LUT R4, R55, 0xff, RZ, 0xc0, !PT ;  /* 0x000000ff37047812 */ /* 0x000fe200078ec0ff */
[----:B------:R-:W-:Y:S01]  /*4b00*/  HMMA.16816.F32 R44, R12, R6, R44 ;  /* 0x000000060c2c723c */ /* 0x000fe2000000182c */
[----:B------:R-:W-:Y:S01]  /*4b10*/  SHF.R.U32.HI R5, RZ, 0x10, R154 ;  /* 0x00000010ff057819 */ /* 0x000fe2000001169a */
[----:B------:R-:W-:Y:S01]  /*4b20*/  HSET2.LE.AND R153, R153, R136, PT ;  /* 0x0000008899997233 */ /* 0x000fe20003803000 */
[----:B------:R-:W-:Y:S01]  /*4b30*/  ISETP.GE.U32.AND P6, PT, R163, R4, PT ;  /* 0x00000004a300720c */ /* 0x000fe20003fc6070 */
[----:B------:R-:W-:Y:S01]  /*4b40*/  @!P4 HADD2 R18, -R27.H0_H0, -RZ.H0_H0 ;  /* 0xa00000ff1b12c230 */ /* 0x000fe20000000900 */
[----:B------:R-:W-:Y:S02]  /*4b50*/  LOP3.LUT R4, R154, 0xffff, RZ, 0xc0, !PT ;  /* 0x0000ffff9a047812 */ /* 0x000fe400078ec0ff */
[----:B------:R-:W-:-:S02]  /*4b60*/  LOP3.LUT R10, R153, R10, RZ, 0xc0, !PT ;  /* 0x0000000a990a7212 */ /* 0x000fc400078ec0ff */
[----:B------:R-:W-:Y:S02]  /*4b70*/  SHF.R.U32.HI R6, RZ, 0x8, R4 ;  /* 0x00000008ff067819 */ /* 0x000fe40000011604 */
[----:B------:R-:W-:Y:S02]  /*4b80*/  LOP3.LUT R4, R5, 0xff, RZ, 0xc0, !PT ;  /* 0x000000ff05047812 */ /* 0x000fe400078ec0ff */
[----:B------:R-:W-:Y:S02]  /*4b90*/  PRMT R161, R161, 0x5410, R6 ;  /* 0x00005410a1a17816 */ /* 0x000fe40000000006 */
[----:B------:R-:W-:Y:S01]  /*4ba0*/  PRMT R65, R4, 0x5410, R65 ;  /* 0x0000541004417816 */ /* 0x000fe20000000041 */
[----:B------:R-:W-:Y:S01]  /*4bb0*/  @!P6 HADD2 R19, -R28.H0_H0, -RZ.H0_H0 ;  /* 0xa00000ff1c13e230 */ /* 0x000fe20000000900 */
[----:B------:R-:W-:Y:S01]  /*4bc0*/  SHF.R.U32.HI R4, RZ, 0x8, R54 ;  /* 0x00000008ff047819 */ /* 0x000fe20000011636 */
[----:B------:R-:W-:Y:S01]  /*4bd0*/  HSET2.LE.AND R161, R161, R136, PT ;  /* 0x00000088a1a17233 */ /* 0x000fe20003803000 */
[----:B------:R-:W1:Y:S01]  /*4be0*/  LDSM.16.MT88.4 R52, [R86+0x7000] ;  /* 0x007000005634783b */ /* 0x000e620000004200 */
[----:B------:R-:W-:-:S02]  /*4bf0*/  SHF.R.U32.HI R6, RZ, 0x8, R59 ;  /* 0x00000008ff067819 */ /* 0x000fc4000001163b */
[----:B------:R-:W-:Y:S02]  /*4c00*/  LOP3.LUT R4, R4, 0xffff, RZ, 0xc0, !PT ;  /* 0x0000ffff04047812 */ /* 0x000fe400078ec0ff */
[----:B------:R-:W-:Y:S02]  /*4c10*/  PRMT R159, R159, 0x5410, R6 ;  /* 0x000054109f9f7816 */ /* 0x000fe40000000006 */
[----:B------:R-:W-:Y:S02]  /*4c20*/  ISETP.GE.U32.AND P2, PT, R163, R4, PT ;  /* 0x00000004a300720c */ /* 0x000fe40003f46070 */
[----:B------:R-:W-:Y:S01]  /*4c30*/  LOP3.LUT R4, R61, 0xff, RZ, 0xc0, !PT ;  /* 0x000000ff3d047812 */ /* 0x000fe200078ec0ff */
[----:B------:R-:W-:Y:S01]  /*4c40*/  HSET2.LE.AND R159, R159, R136, PT ;  /* 0x000000889f9f7233 */ /* 0x000fe20003803000 */
[----:B------:R-:W-:Y:S01]  /*4c50*/  LDSM.16.MT88.4 R60, [R116+0x8000] ;  /* 0x00800000743c783b */ /* 0x000fe20000004200 */
[----:B------:R-:W-:Y:S02]  /*4c60*/  @!P4 PRMT R27, R18, 0x5410, RZ ;  /* 0x00005410121bc816 */ /* 0x000fe400000000ff */
[----:B------:R-:W-:-:S02]  /*4c70*/  PRMT R157, R4, 0x5410, R157 ;  /* 0x00005410049d7816 */ /* 0x000fc4000000009d */
[----:B------:R-:W2:Y:S01]  /*4c80*/  LDSM.16.MT88.4 R4, [R86+0x7400] ;  /* 0x007400005604783b */ /* 0x000ea20000004200 */
[----:B------:R-:W-:Y:S02]  /*4c90*/  @!P6 PRMT R28, R19, 0x5410, RZ ;  /* 0x00005410131ce816 */ /* 0x000fe400000000ff */
[----:B------:R-:W-:Y:S01]  /*4ca0*/  LOP3.LUT R8, R161, R8, RZ, 0xc0, !PT ;  /* 0x00000008a1087212 */ /* 0x000fe200078ec0ff */
[----:B------:R-:W-:-:S05]  /*4cb0*/  @!P2 HADD2 R56, -R25.H0_H0, -RZ.H0_H0 ;  /* 0xa00000ff1938a230 */ /* 0x000fca0000000900 */
[----:B------:R-:W-:Y:S01]  /*4cc0*/  @!P2 PRMT R25, R56, 0x5410, RZ ;  /* 0x000054103819a816 */ /* 0x000fe200000000ff */
[C---:B-1----:R-:W-:Y:S08]  /*4cd0*/  HMMA.16816.F32 R48, R68.reuse, R52, RZ ;  /* 0x000000344430723c */ /* 0x042ff000000018ff */
[----:B------:R-:W-:Y:S11]  /*4ce0*/  HMMA.16816.F32 R52, R68, R54, RZ ;  /* 0x000000364434723c */ /* 0x000ff600000018ff */
[----:B------:R-:W-:Y:S05]  /*4cf0*/  @!UPT UIADD3 URZ, URZ, URZ, URZ ;  /* 0x0000003f3f3ff290 */ /* 0x000fea000fffe03f */
[C---:B--2---:R-:W-:Y:S07]  /*4d00*/  HMMA.16816.F32 R48, R12.reuse, R4, R48 ;  /* 0x000000040c30723c */ /* 0x044fee0000001830 */
[----:B------:R-:W-:Y:S01]  /*4d10*/  LOP3.LUT R4, R57, 0xffff, RZ, 0xc0, !PT ;  /* 0x0000ffff39047812 */ /* 0x000fe200078ec0ff */
[----:B------:R-:W-:Y:S01]  /*4d20*/  HMMA.16816.F32 R52, R12, R6, R52 ;  /* 0x000000060c34723c */ /* 0x000fe20000001834 */
[----:B------:R-:W-:Y:S02]  /*4d30*/  SHF.R.U32.HI R5, RZ, 0x10, R160 ;  /* 0x00000010ff057819 */ /* 0x000fe400000116a0 */
[----:B------:R-:W-:-:S02]  /*4d40*/  ISETP.GE.U32.AND P2, PT, R163, R4, PT ;  /* 0x00000004a300720c */ /* 0x000fc40003f46070 */
[----:B------:R-:W-:-:S03]  /*4d50*/  LOP3.LUT R4, R160, 0xffff, RZ, 0xc0, !PT ;  /* 0x0000ffffa0047812 */ /* 0x000fc600078ec0ff */
[C---:B------:R-:W-:Y:S01]  /*4d60*/  HMMA.16816.F32 R56, R68.reuse, R60, RZ ;  /* 0x0000003c4438723c */ /* 0x040fe200000018ff */
[----:B------:R-:W-:Y:S02]  /*4d70*/  SHF.R.U32.HI R6, RZ, 0x8, R4 ;  /* 0x00000008ff067819 */ /* 0x000fe40000011604 */
[----:B------:R-:W-:Y:S02]  /*4d80*/  LOP3.LUT R4, R5, 0xff, RZ, 0xc0, !PT ;  /* 0x000000ff05047812 */ /* 0x000fe400078ec0ff */
[----:B------:R-:W-:Y:S02]  /*4d90*/  PRMT R181, R181, 0x5410, R6 ;  /* 0x00005410b5b57816 */ /* 0x000fe40000000006 */
[----:B------:R-:W-:Y:S01]  /*4da0*/  PRMT R179, R4, 0x5410, R179 ;  /* 0x0000541004b37816 */ /* 0x000fe200000000b3 */
[----:B------:R-:W-:Y:S01]  /*4db0*/  FADD.FTZ R4, R142, R149 ;  /* 0x000000958e047221 */ /* 0x000fe20000010000 */
[----:B------:R-:W-:Y:S01]  /*4dc0*/  HMMA.16816.F32 R60, R68, R62, RZ ;  /* 0x0000003e443c723c */ /* 0x000fe200000018ff */
[----:B------:R-:W-:-:S02]  /*4dd0*/  FFMA.FTZ R142, R16, c[0x0][0x23c], -R143 ;  /* 0x00008f00108e7a23 */ /* 0x000fc4000001088f */
[----:B------:R-:W-:Y:S01]  /*4de0*/  FADD.FTZ R137, R137, R4 ;  /* 0x0000000489897221 */ /* 0x000fe20000010000 */
[----:B------:R-:W-:Y:S01]  /*4df0*/  MUFU.EX2 R143, R145 ;  /* 0x00000091008f7308 */ /* 0x000fe20000000800 */
[----:B------:R-:W1:Y:S01]  /*4e00*/  LDSM.16.MT88.4 R4, [R116+0x8400] ;  /* 0x008400007404783b */ /* 0x000e620000004200 */
[----:B------:R-:W-:Y:S02]  /*4e10*/  FFMA.FTZ R149, R17, c[0x0][0x23c], -R66 ;  /* 0x00008f0011957a23 */ /* 0x000fe40000010842 */
[----:B------:R-:W-:-:S04]  /*4e20*/  FADD.FTZ R146, R146, R137 ;  /* 0x0000008992927221 */ /* 0x000fc80000010000 */
[----:B------:R-:W2:Y:S01]  /*4e30*/  MUFU.EX2 R142, R142 ;  /* 0x0000008e008e7308 */ /* 0x000ea20000000800 */
[----:B------:R-:W-:-:S04]  /*4e40*/  FADD.FTZ R146, R33, R146 ;  /* 0x0000009221927221 */ /* 0x000fc80000010000 */
[----:B------:R-:W-:-:S03]  /*4e50*/  FADD.FTZ R91, R91, R146 ;  /* 0x000000925b5b7221 */ /* 0x000fc60000010000 */
[----:B------:R-:W3:Y:S01]  /*4e60*/  MUFU.EX2 R149, R149 ;  /* 0x0000009500957308 */ /* 0x000ee20000000800 */
[----:B------:R-:W-:-:S04]  /*4e70*/  FADD.FTZ R90, R90, R91 ;  /* 0x0000005b5a5a7221 */ /* 0x000fc80000010000 */
[----:B------:R-:W-:Y:S01]  /*4e80*/  FADD.FTZ R127, R127, R90 ;  /* 0x0000005a7f7f7221 */ /* 0x000fe20000010000 */
[----:B--2---:R-:W-:-:S03]  /*4e90*/  F2FP.PACK_AB R144, R142, R143 ;  /* 0x0000008f8e90723e */ /* 0x004fc600000000ff */
[----:B------:R-:W-:Y:S01]  /*4ea0*/  FADD.FTZ R126, R126, R127 ;  /* 0x0000007f7e7e7221 */ /* 0x000fe20000010000 */
[C---:B------:R-:W-:Y:S01]  /*4eb0*/  PRMT R145, R144.reuse, 0x7632, R145 ;  /* 0x0000763290917816 */ /* 0x040fe20000000091 */
[----:B------:R-:W-:Y:S02]  /*4ec0*/  @!P3 HADD2 R17, -R144.H0_H0, -RZ.H0_H0 ;  /* 0xa00000ff9011b230 */ /* 0x000fe40000000900 */
[----:B------:R-:W-:Y:S01]  /*4ed0*/  FADD.FTZ R125, R125, R126 ;  /* 0x0000007e7d7d7221 */ /* 0x000fe20000010000 */
[----:B------:R-:W-:Y:S01]  /*4ee0*/  PRMT R18, R144, 0x5410, R145 ;  /* 0x0000541090127816 */ /* 0x000fe20000000091 */
[----:B------:R-:W-:Y:S01]  /*4ef0*/  @!P2 HADD2 R16, -R145.H0_H0, -RZ.H0_H0 ;  /* 0xa00000ff9110a230 */ /* 0x000fe20000000900 */
[----:B------:R-:W-:Y:S01]  /*4f00*/  @!P3 PRMT R144, R17, 0x5410, RZ ;  /* 0x000054101190b816 */ /* 0x000fe200000000ff */
[----:B------:R-:W-:-:S03]  /*4f10*/  FADD.FTZ R124, R124, R125 ;  /* 0x0000007d7c7c7221 */ /* 0x000fc60000010000 */
[----:B------:R-:W-:Y:S01]  /*4f20*/  @!P2 PRMT R145, R16, 0x5410, RZ ;  /* 0x000054101091a816 */ /* 0x000fe200000000ff */
[----:B------:R-:W-:Y:S01]  /*4f30*/  FADD.FTZ R121, R121, R124 ;  /* 0x0000007c79797221 */ /* 0x000fe20000010000 */
[----:B-1----:R-:W-:Y:S03]  /*4f40*/  HMMA.16816.F32 R56, R12, R4, R56 ;  /* 0x000000040c38723c */ /* 0x002fe60000001838 */
[----:B------:R-:W-:-:S04]  /*4f50*/  FADD.FTZ R120, R120, R121 ;  /* 0x0000007978787221 */ /* 0x000fc80000010000 */
[----:B------:R-:W-:Y:S01]  /*4f60*/  FADD.FTZ R143, R143, R120 ;  /* 0x000000788f8f7221 */ /* 0x000fe20000010000 */
[--C-:B------:R-:W-:Y:S01]  /*4f70*/  HSET2.LE.AND R4, R65, R136.reuse, PT ;  /* 0x0000008841047233 */ /* 0x100fe20003803000 */
[----:B------:R-:W-:Y:S02]  /*4f80*/  HMMA.16816.F32 R60, R12, R6, R60 ;  /* 0x000000060c3c723c */ /* 0x000fe4000000183c */
[----:B------:R-:W-:Y:S02]  /*4f90*/  FADD.FTZ R120, R142, R143 ;  /* 0x0000008f8e787221 */ /* 0x000fe40000010000 */
[----:B------:R-:W-:Y:S02]  /*4fa0*/  LOP3.LUT R9, R4, R9, RZ, 0xc0, !PT ;  /* 0x0000000904097212 */ /* 0x000fe400078ec0ff */
[----:B------:R-:W1:Y:S02]  /*4fb0*/  LDSM.16.MT88.4 R4, [R86+0x8000] ;  /* 0x008000005604783b */ /* 0x000e640000004200 */
[C---:B-1----:R-:W-:Y:S07]  /*4fc0*/  HMMA.16816.F32 R64, R68.reuse, R4, RZ ;  /* 0x000000044440723c */ /* 0x042fee00000018ff */
[--C-:B------:R-:W-:Y:S01]  /*4fd0*/  HSET2.LE.AND R4, R181, R136.reuse, PT ;  /* 0x00000088b5047233 */ /* 0x100fe20003803000 */
[----:B------:R-:W-:Y:S01]  /*4fe0*/  HMMA.16816.F32 R68, R68, R6, RZ ;  /* 0x000000064444723c */ /* 0x000fe200000018ff */
[----:B------:R-:W-:-:S03]  /*4ff0*/  HSET2.LE.AND R5, R179, R136, PT ;  /* 0x00000088b3057233 */ /* 0x000fc60003803000 */
[----:B------:R-:W-:Y:S02]  /*5000*/  LOP3.LUT R4, R4, R151, RZ, 0xc0, !PT ;  /* 0x0000009704047212 */ /* 0x000fe400078ec0ff */
[----:B---3--:R-:W-:Y:S01]  /*5010*/  F2FP.PACK_AB R151, R149, R148 ;  /* 0x000000949597723e */ /* 0x008fe200000000ff */
[--C-:B------:R-:W-:Y:S01]  /*5020*/  HSET2.LE.AND R6, R155, R136.reuse, PT ;  /* 0x000000889b067233 */ /* 0x100fe20003803000 */
[----:B------:R-:W-:Y:S01]  /*5030*/  LOP3.LUT R5, R5, R152, RZ, 0xc0, !PT ;  /* 0x0000009805057212 */ /* 0x000fe200078ec0ff */
[----:B------:R-:W-:Y:S01]  /*5040*/  HSET2.LE.AND R7, R157, R136, PT ;  /* 0x000000889d077233 */ /* 0x000fe20003803000 */
[C---:B------:R-:W-:Y:S01]  /*5050*/  PRMT R150, R151.reuse, 0x7632, R150 ;  /* 0x0000763297967816 */ /* 0x040fe20000000096 */
[----:B------:R-:W-:Y:S01]  /*5060*/  @!P1 HADD2 R20, -R151.H0_H0, -RZ.H0_H0 ;  /* 0xa00000ff97149230 */ /* 0x000fe20000000900 */
[----:B------:R-:W-:Y:S01]  /*5070*/  LOP3.LUT R11, R6, R11, RZ, 0xc0, !PT ;  /* 0x0000000b060b7212 */ /* 0x000fe200078ec0ff */
[----:B------:R-:W-:Y:S01]  /*5080*/  FADD.FTZ R148, R148, R111 ;  /* 0x0000006f94947221 */ /* 0x000fe20000010000 */
[----:B------:R-:W-:Y:S01]  /*5090*/  PRMT R16, R151, 0x5410, R150 ;  /* 0x0000541097107816 */ /* 0x000fe20000000096 */
[----:B------:R-:W-:Y:S01]  /*50a0*/  @!P0 HADD2 R3, -R150.H0_H0, -RZ.H0_H0 ;  /* 0xa00000ff96038230 */ /* 0x000fe20000000900 */
[----:B------:R-:W-:Y:S01]  /*50b0*/  LOP3.LUT R6, R159, R18, RZ, 0xc0, !PT ;  /* 0x000000129f067212 */ /* 0x000fe200078ec0ff */
[----:B------:R-:W-:Y:S01]  /*50c0*/  FADD.FTZ R121, R149, R148 ;  /* 0x0000009495797221 */ /* 0x000fe20000010000 */
[----:B------:R-:W-:-:S02]  /*50d0*/  LOP3.LUT R7, R7, R16, RZ, 0xc0, !PT ;  /* 0x0000001007077212 */ /* 0x000fc400078ec0ff */
[----:B------:R-:W1:Y:S01]  /*50e0*/  LDSM.16.MT88.4 R16, [R86+0x8400] ;  /* 0x008400005610783b */ /* 0x000e620000004200 */
[----:B------:R-:W-:Y:S01]  /*50f0*/  @!P0 PRMT R150, R3, 0x5410, RZ ;  /* 0x0000541003968816 */ /* 0x000fe200000000ff */
[----:B------:R-:W-:Y:S01]  /*5100*/  IMAD.MOV.U32 R3, RZ, RZ, c[0x0][0x228] ;  /* 0x00008a00ff037624 */ /* 0x000fe200078e00ff */
[----:B------:R-:W-:Y:S02]  /*5110*/  LEA R136, P0, R94, c[0x0][0x1f8], 0x1 ;  /* 0x00007e005e887a11 */ /* 0x000fe400078008ff */
[----:B------:R-:W-:Y:S01]  /*5120*/  @!P1 PRMT R151, R20, 0x5410, RZ ;  /* 0x0000541014979816 */ /* 0x000fe200000000ff */
[----:B------:R-:W-:Y:S01]  /*5130*/  IMAD.SHL.U32 R3, R3, 0x8, RZ ;  /* 0x0000000803037824 */ /* 0x000fe200078e00ff */
[----:B------:R-:W-:Y:S02]  /*5140*/  LEA.HI.X R137, R94, c[0x0][0x1fc], R93, 0x1, P0 ;  /* 0x00007f005e897a11 */ /* 0x000fe400000f0c5d */
[----:B------:R-:W-:-:S03]  /*5150*/  IADD3 R188, P0, R136, -0x80, RZ ;  /* 0xffffff8088bc7810 */ /* 0x000fc60007f1e0ff */
[----:B------:R-:W-:Y:S01]  /*5160*/  STG.E.U16 [R136.64], R88 ;  /* 0x0000005888007986 */ /* 0x000fe2000c10151a */
[----:B------:R-:W-:-:S03]  /*5170*/  IADD3.X R189, R137, -0x1, RZ, P0, !PT ;  /* 0xffffffff89bd7810 */ /* 0x000fc600007fe4ff */
[----:B------:R-:W-:Y:S01]  /*5180*/  STG.E.U16 [R136.64+0x2], R89 ;  /* 0x0000025988007986 */ /* 0x000fe2000c10151a */
        /* <DEDUP_REMOVED lines=34> */
[C---:B--2---:R-:W-:Y:S07]  /*53b0*/  HMMA.16816.F32 R64, R4.reuse, R8, R64 ;  /* 0x000000080440723c */ /* 0x044fee0000001840 */
[----:B------:R-:W-:Y:S01]  /*53c0*/  IMAD.WIDE R8, R3, 0x2, R136 ;  /* 0x0000000203087825 */ /* 0x000fe200078e0288 */
[C---:B------:R-:W-:Y:S04]  /*53d0*/  HMMA.16816.F32 R68, R4.reuse, R10, R68 ;  /* 0x0000000a0444723c */ /* 0x040fe80000001844 */
[----:B------:R1:W-:Y:S04]  /*53e0*/  STG.E.U16 [R8.64], R35 ;  /* 0x0000002308007986 */ /* 0x0003e8000c10151a */
[----:B------:R1:W-:Y:S01]  /*53f0*/  STG.E.U16 [R8.64+0x2], R34 ;  /* 0x0000022208007986 */ /* 0x0003e2000c10151a */
[C---:B---3--:R-:W-:Y:S03]  /*5400*/  HMMA.16816.F32 R56, R4.reuse, R12, R56 ;  /* 0x0000000c0438723c */ /* 0x048fe60000001838 */
[----:B------:R1:W-:Y:S04]  /*5410*/  STG.E.U16 [R136.64+0x10], R96 ;  /* 0x0000106088007986 */ /* 0x0003e8000c10151a */
[----:B------:R1:W-:Y:S01]  /*5420*/  STG.E.U16 [R136.64+0x12], R95 ;  /* 0x0000125f88007986 */ /* 0x0003e2000c10151a */
[----:B------:R-:W-:Y:S03]  /*5430*/  HMMA.16816.F32 R60, R4, R14, R60 ;  /* 0x0000000e043c723c */ /* 0x000fe6000000183c */
[----:B------:R1:W-:Y:S04]  /*5440*/  STG.E.U16 [R8.64+0x10], R30 ;  /* 0x0000101e08007986 */ /* 0x0003e8000c10151a */
        /* <DEDUP_REMOVED lines=24> */
[----:B------:R1:W-:Y:S01]  /*55d0*/  STG.E.U16 [R8.64+0x72], R150 ;  /* 0x0000729608007986 */ /* 0x0003e2000c10151a */
[----:B------:R-:W-:Y:S05]  /*55e0*/  @!P5 BRA `(.L_x_844) ;  /* 0x00003dd00000d947 */ /* 0x000fea0003800000 */
        /* <DEDUP_REMOVED lines=13> */
[C---:B-1----:R-:W-:Y:S01]  /*56c0*/  @!P4 LEA R8, P6, R6.reuse, c[0x0][0x170], 0x1 ;  /* 0x00005c000608ca11 */ /* 0x042fe200078c08ff */
        /* <DEDUP_REMOVED lines=46> */
[----:B------:R-:W1:Y:S04]  /*59b0*/  LDSM.16.M88.4 R4, [R118+0x3000] ;  /* 0x003000007604783b */ /* 0x000e680000000200 */
[----:B------:R-:W5:Y:S04]  /*59c0*/  LDSM.16.M88.4 R92, [R118+0x3400] ;  /* 0x00340000765c783b */ /* 0x000f680000000200 */
[----:B------:R-:W4:Y:S04]  /*59d0*/  LDSM.16.M88.4 R32, [R118+0x3800] ;  /* 0x003800007620783b */ /* 0x000f280000000200 */
[----:B------:R-:W4:Y:S04]  /*59e0*/  LDSM.16.M88.4 R16, [R118+0x3c00] ;  /* 0x003c00007610783b */ /* 0x000f280000000200 */
[----:B--2---:R-:W-:Y:S04]  /*59f0*/  LDSM.16.M88.4 R12, [R117] ;  /* 0x00000000750c783b */ /* 0x004fe80000000200 */
[----:B---3--:R-:W2:Y:S04]  /*5a00*/  LDSM.16.M88.4 R20, [R87+0x3000] ;  /* 0x003000005714783b */ /* 0x008ea80000000200 */
[----:B------:R-:W3:Y:S04]  /*5a10*/  LDSM.16.M88.4 R112, [R87+0x3400] ;  /* 0x003400005770783b */ /* 0x000ee80000000200 */
[----:B------:R-:W2:Y:S04]  /*5a20*/  LDSM.16.M88.4 R104, [R87+0x3800] ;  /* 0x003800005768783b */ /* 0x000ea80000000200 */
[----:B------:R-:W-:Y:S04]  /*5a30*/  LDSM.16.M88.4 R108, [R119+0x1000] ;  /* 0x00100000776c783b */ /* 0x000fe80000000200 */
[----:B------:R-:W-:Y:S01]  /*5a40*/  LDSM.16.M88.4 R100, [R118+0x4000] ;  /* 0x004000007664783b */ /* 0x000fe20000000200 */
[C---:B-1----:R-:W-:Y:S03]  /*5a50*/  HMMA.16816.F32 R8, R24.reuse, R4, RZ ;  /* 0x000000041808723c */ /* 0x042fe600000018ff */
[----:B------:R-:W-:Y:S04]  /*5a60*/  LDSM.16.M88.4 R124, [R118+0x4800] ;  /* 0x00480000767c783b */ /* 0x000fe80000000200 */
[----:B------:R-:W0:Y:S01]  /*5a70*/  LDGDEPBAR ;  /* 0x00000000000079af */ /* 0x000e220000000000 */
[C---:B-----5:R-:W-:Y:S08]  /*5a80*/  HMMA.16816.F32 R96, R24.reuse, R92, RZ ;  /* 0x0000005c1860723c */ /* 0x060ff000000018ff */
[C---:B----4-:R-:W-:Y:S08]  /*5a90*/  HMMA.16816.F32 R88, R24.reuse, R32, RZ ;  /* 0x000000201858723c */ /* 0x050ff000000018ff */
[C---:B------:R-:W-:Y:S08]  /*5aa0*/  HMMA.16816.F32 R4, R24.reuse, R6, RZ ;  /* 0x000000061804723c */ /* 0x040ff000000018ff */
[C---:B------:R-:W-:Y:S08]  /*5ab0*/  HMMA.16816.F32 R92, R24.reuse, R94, RZ ;  /* 0x0000005e185c723c */ /* 0x040ff000000018ff */
[C---:B------:R-:W-:Y:S08]  /*5ac0*/  HMMA.16816.F32 R32, R24.reuse, R34, RZ ;  /* 0x000000221820723c */ /* 0x040ff000000018ff */
[C---:B------:R-:W-:Y:S08]  /*5ad0*/  HMMA.16816.F32 R28, R24.reuse, R16, RZ ;  /* 0x00000010181c723c */ /* 0x040ff000000018ff */
[----:B------:R-:W-:Y:S01]  /*5ae0*/  HMMA.16816.F32 R24, R24, R18, RZ ;  /* 0x000000121818723c */ /* 0x000fe200000018ff */
[----:B------:R-:W1:Y:S07]  /*5af0*/  LDSM.16.M88.4 R16, [R87+0x3c00] ;  /* 0x003c00005710783b */ /* 0x000e6e0000000200 */
[C---:B--2---:R-:W-:Y:S08]  /*5b00*/  HMMA.16816.F32 R8, R12.reuse, R20, R8 ;  /* 0x000000140c08723c */ /* 0x044ff00000001808 */
[C---:B------:R-:W-:Y:S01]  /*5b10*/  HMMA.16816.F32 R4, R12.reuse, R22, R4 ;  /* 0x000000160c04723c */ /* 0x040fe20000001804 */
[----:B------:R-:W2:Y:S07]  /*5b20*/  LDSM.16.M88.4 R20, [R118+0x4400] ;  /* 0x004400007614783b */ /* 0x000eae0000000200 */
[C---:B---3--:R-:W-:Y:S08]  /*5b30*/  HMMA.16816.F32 R96, R12.reuse, R112, R96 ;  /* 0x000000700c60723c */ /* 0x048ff00000001860 */
[C---:B------:R-:W-:Y:S01]  /*5b40*/  HMMA.16816.F32 R92, R12.reuse, R114, R92 ;  /* 0x000000720c5c723c */ /* 0x040fe2000000185c */
[----:B------:R-:W3:Y:S07]  /*5b50*/  LDSM.16.M88.4 R112, [R118+0x4c00] ;  /* 0x004c00007670783b */ /* 0x000eee0000000200 */
[C---:B------:R-:W-:Y:S08]  /*5b60*/  HMMA.16816.F32 R88, R12.reuse, R104, R88 ;  /* 0x000000680c58723c */ /* 0x040ff00000001858 */
[C---:B------:R-:W-:Y:S01]  /*5b70*/  HMMA.16816.F32 R32, R12.reuse, R106, R32 ;  /* 0x0000006a0c20723c */ /* 0x040fe20000001820 */
[----:B------:R-:W-:Y:S07]  /*5b80*/  LDSM.16.M88.4 R104, [R87+0x4400] ;  /* 0x004400005768783b */ /* 0x000fee0000000200 */
[C---:B-1----:R-:W-:Y:S08]  /*5b90*/  HMMA.16816.F32 R28, R12.reuse, R16, R28 ;  /* 0x000000100c1c723c */ /* 0x042ff0000000181c */
[----:B------:R-:W-:Y:S01]  /*5ba0*/  HMMA.16816.F32 R24, R12, R18, R24 ;  /* 0x000000120c18723c */ /* 0x000fe20000001818 */
[----:B------:R-:W-:Y:S04]  /*5bb0*/  LDSM.16.M88.4 R16, [R117+0x1000] ;  /* 0x001000007510783b */ /* 0x000fe80000000200 */
[----:B------:R-:W1:Y:S03]  /*5bc0*/  LDSM.16.M88.4 R12, [R87+0x4000] ;  /* 0x00400000570c783b */ /* 0x000e660000000200 */
[C---:B------:R-:W-:Y:S08]  /*5bd0*/  HMMA.16816.F32 R8, R108.reuse, R100, R8 ;  /* 0x000000646c08723c */ /* 0x040ff00000001808 */
[C---:B------:R-:W-:Y:S01]  /*5be0*/  HMMA.16816.F32 R4, R108.reuse, R102, R4 ;  /* 0x000000666c04723c */ /* 0x040fe20000001804 */
[----:B------:R-:W4:Y:S07]  /*5bf0*/  LDSM.16.M88.4 R100, [R87+0x4800] ;  /* 0x004800005764783b */ /* 0x000f2e0000000200 */
[C---:B--2---:R-:W-:Y:S08]  /*5c00*/  HMMA.16816.F32 R96, R108.reuse, R20, R96 ;  /* 0x000000146c60723c */ /* 0x044ff00000001860 */
[C---:B------:R-:W-:Y:S01]  /*5c10*/  HMMA.16816.F32 R92, R108.reuse, R22, R92 ;  /* 0x000000166c5c723c */ /* 0x040fe2000000185c */
[----:B------:R-:W2:Y:S07]  /*5c20*/  LDSM.16.M88.4 R20, [R87+0x4c00] ;  /* 0x004c00005714783b */ /* 0x000eae0000000200 */
[C---:B---3--:R-:W-:Y:S08]  /*5c30*/  HMMA.16816.F32 R28, R108.reuse, R112, R28 ;  /* 0x000000706c1c723c */ /* 0x048ff0000000181c */
[----:B------:R-:W-:Y:S01]  /*5c40*/  HMMA.16816.F32 R24, R108, R114, R24 ;  /* 0x000000726c18723c */ /* 0x000fe20000001818 */
[----:B------:R-:W-:Y:S07]  /*5c50*/  LDSM.16.M88.4 R112, [R119+0x2000] ;  /* 0x002000007770783b */ /* 0x000fee0000000200 */
[C---:B-1----:R-:W-:Y:S08]  /*5c60*/  HMMA.16816.F32 R8, R16.reuse, R12, R8 ;  /* 0x0000000c1008723c */ /* 0x042ff00000001808 */
[----:B------:R-:W-:Y:S01]  /*5c70*/  HMMA.16816.F32 R4, R16, R14, R4 ;  /* 0x0000000e1004723c */ /* 0x000fe20000001804 */
[----:B------:R-:W1:Y:S07]  /*5c80*/  LDSM.16.M88.4 R12, [R118+0x5000] ;  /* 0x00500000760c783b */ /* 0x000e6e0000000200 */
[C---:B------:R-:W-:Y:S08]  /*5c90*/  HMMA.16816.F32 R88, R108.reuse, R124, R88 ;  /* 0x0000007c6c58723c */ /* 0x040ff00000001858 */
[----:B------:R-:W-:Y:S01]  /*5ca0*/  HMMA.16816.F32 R32, R108, R126, R32 ;  /* 0x0000007e6c20723c */ /* 0x000fe20000001820 */
[----:B------:R-:W3:Y:S07]  /*5cb0*/  LDSM.16.M88.4 R108, [R118+0x5400] ;  /* 0x00540000766c783b */ /* 0x000eee0000000200 */
[C---:B------:R-:W-:Y:S08]  /*5cc0*/  HMMA.16816.F32 R96, R16.reuse, R104, R96 ;  /* 0x000000681060723c */ /* 0x040ff00000001860 */
[C---:B------:R-:W-:Y:S01]  /*5cd0*/  HMMA.16816.F32 R92, R16.reuse, R106, R92 ;  /* 0x0000006a105c723c */ /* 0x040fe2000000185c */
[----:B------:R-:W5:Y:S07]  /*5ce0*/  LDSM.16.M88.4 R104, [R118+0x5800] ;  /* 0x005800007668783b */ /* 0x000f6e0000000200 */
[C---:B----4-:R-:W-:Y:S08]  /*5cf0*/  HMMA.16816.F32 R88, R16.reuse, R100, R88 ;  /* 0x000000641058723c */ /* 0x050ff00000001858 */
[C---:B------:R-:W-:Y:S01]  /*5d00*/  HMMA.16816.F32 R32, R16.reuse, R102, R32 ;  /* 0x000000661020723c */ /* 0x040fe20000001820 */
[----:B------:R-:W-:Y:S07]  /*5d10*/  LDSM.16.M88.4 R100, [R118+0x5c00] ;  /* 0x005c00007664783b */ /* 0x000fee0000000200 */
[C---:B--2---:R-:W-:Y:S08]  /*5d20*/  HMMA.16816.F32 R28, R16.reuse, R20, R28 ;  /* 0x00000014101c723c */ /* 0x044ff0000000181c */
[----:B------:R-:W-:Y:S01]  /*5d30*/  HMMA.16816.F32 R24, R16, R22, R24 ;  /* 0x000000161018723c */ /* 0x000fe20000001818 */
[----:B------:R-:W-:Y:S04]  /*5d40*/  LDSM.16.M88.4 R20, [R117+0x2000] ;  /* 0x002000007514783b */ /* 0x000fe80000000200 */
[----:B------:R-:W2:Y:S03]  /*5d50*/  LDSM.16.M88.4 R16, [R87+0x5000] ;  /* 0x005000005710783b */ /* 0x000ea60000000200 */
[C---:B-1----:R-:W-:Y:S08]  /*5d60*/  HMMA.16816.F32 R8, R112.reuse, R12, R8 ;  /* 0x0000000c7008723c */ /* 0x042ff00000001808 */
[C---:B------:R-:W-:Y:S01]  /*5d70*/  HMMA.16816.F32 R4, R112.reuse, R14, R4 ;  /* 0x0000000e7004723c */ /* 0x040fe20000001804 */
[----:B------:R-:W1:Y:S07]  /*5d80*/  LDSM.16.M88.4 R12, [R87+0x5400] ;  /* 0x00540000570c783b */ /* 0x000e6e0000000200 */
[C---:B---3--:R-:W-:Y:S01]  /*5d90*/  HMMA.16816.F32 R96, R112.reuse, R108, R96 ;  /* 0x0000006c7060723c */ /* 0x048fe20000001860 */
[----:B------:R-:W3:Y:S07]  /*5da0*/  S2R R108, SR_TID.X ;  /* 0x00000000006c7919 */ /* 0x000eee0000002100 */
[C---:B-----5:R-:W-:Y:S08]  /*5db0*/  HMMA.16816.F32 R88, R112.reuse, R104, R88 ;  /* 0x000000687058723c */ /* 0x060ff00000001858 */
[C---:B------:R-:W-:Y:S01]  /*5dc0*/  HMMA.16816.F32 R32, R112.reuse, R106, R32 ;  /* 0x0000006a7020723c */ /* 0x040fe20000001820 */
[----:B------:R-:W4:Y:S07]  /*5dd0*/  LDSM.16.M88.4 R104, [R87+0x5800] ;  /* 0x005800005768783b */ /* 0x000f2e0000000200 */
[----:B------:R-:W-:Y:S01]  /*5de0*/  HMMA.16816.F32 R92, R112, R110, R92 ;  /* 0x0000006e705c723c */ /* 0x000fe2000000185c */
[----:B---3--:R-:W-:-:S07]  /*5df0*/  IMAD.SHL.U32 R108, R108, 0x2, RZ ;  /* 0x000000026c6c7824 */ /* 0x008fce00078e00ff */
[C---:B--2---:R-:W-:Y:S08]  /*5e00*/  HMMA.16816.F32 R8, R20.reuse, R16, R8 ;  /* 0x000000101408723c */ /* 0x044ff00000001808 */
[----:B------:R-:W-:Y:S01]  /*5e10*/  HMMA.16816.F32 R4, R20, R18, R4 ;  /* 0x000000121404723c */ /* 0x000fe20000001804 */
[----:B------:R-:W2:Y:S01]  /*5e20*/  LDSM.16.M88.4 R16, [R87+0x5c00] ;  /* 0x005c00005710783b */ /* 0x000ea20000000200 */
[----:B------:R-:W-:-:S06]  /*5e30*/  DEPBAR.LE SB0, 0x0 ;  /* 0x000080000000791a */ /* 0x000fcc0000000000 */
[----:B------:R-:W-:Y:S07]  /*5e40*/  HMMA.16816.F32 R28, R112, R100, R28 ;  /* 0x00000064701c723c */ /* 0x000fee000000181c */
[----:B------:R-:W-:Y:S01]  /*5e50*/  LOP3.LUT R100, R108, 0x6, RZ, 0xc0, !PT ;  /* 0x000000066c647812 */ /* 0x000fe200078ec0ff */
[----:B-1----:R-:W-:Y:S04]  /*5e60*/  HMMA.16816.F32 R96, R20, R12, R96 ;  /* 0x0000000c1460723c */ /* 0x002fe80000001860 */
[----:B------:R-:W-:-:S04]  /*5e70*/  IMAD R100, R3, 0x40, R100 ;  /* 0x0000004003647824 */ /* 0x000fc800078e0264 */
[C---:B------:R-:W-:Y:S01]  /*5e80*/  HMMA.16816.F32 R92, R20.reuse, R14, R92 ;  /* 0x0000000e145c723c */ /* 0x040fe2000000185c */
[C---:B------:R-:W-:Y:S02]  /*5e90*/  IADD3 R13, R100.reuse, 0x1, RZ ;  /* 0x00000001640d7810 */ /* 0x040fe40007ffe0ff */
[----:B------:R-:W-:Y:S02]  /*5ea0*/  IADD3 R12, R100, 0x8, RZ ;  /* 0x00000008640c7810 */ /* 0x000fe40007ffe0ff */
[-C--:B------:R-:W-:Y:S02]  /*5eb0*/  ISETP.GE.AND P1, PT, R13, R139.reuse, PT ;  /* 0x0000008b0d00720c */ /* 0x080fe40003f26270 */
[C---:B------:R-:W-:Y:S01]  /*5ec0*/  ISETP.GE.AND P5, PT, R12.reuse, R139, PT ;  /* 0x0000008b0c00720c */ /* 0x040fe20003fa6270 */
[----:B----4-:R-:W-:Y:S01]  /*5ed0*/  HMMA.16816.F32 R88, R20, R104, R88 ;  /* 0x000000681458723c */ /* 0x010fe20000001858 */
[----:B------:R-:W-:Y:S01]  /*5ee0*/  BAR.SYNC.DEFER_BLOCKING 0x0 ;  /* 0x0000000000007b1d */ /* 0x000fe20000010000 */
[----:B------:R-:W-:-:S02]  /*5ef0*/  ISETP.GE.AND P0, PT, R12, R138, PT ;  /* 0x0000008a0c00720c */ /* 0x000fc40003f06270 */
[C---:B------:R-:W-:Y:S02]  /*5f00*/  IADD3 R12, R100.reuse, 0x9, RZ ;  /* 0x00000009640c7810 */ /* 0x040fe40007ffe0ff */
[----:B------:R-:W-:Y:S02]  /*5f10*/  ISETP.GE.AND P6, PT, R13, R138, PT ;  /* 0x0000008a0d00720c */ /* 0x000fe40003fc6270 */
[----:B------:R-:W-:Y:S01]  /*5f20*/  IADD3 R14, R100, 0x10, RZ ;  /* 0x00000010640e7810 */ /* 0x000fe20007ffe0ff */
[----:B------:R-:W-:Y:S01]  /*5f30*/  HMMA.16816.F32 R24, R112, R102, R24 ;  /* 0x000000667018723c */ /* 0x000fe20000001818 */
[----:B------:R-:W-:Y:S02]  /*5f40*/  FSEL R15, R9, -INF , !P1 ;  /* 0xff800000090f7808 */ /* 0x000fe40004800000 */
[----:B------:R-:W-:Y:S02]  /*5f50*/  FSEL R13, R4, -INF , !P5 ;  /* 0xff800000040d7808 */ /* 0x000fe40006800000 */
[----:B------:R-:W-:-:S02]  /*5f60*/  ISETP.GE.AND P1, PT, R12, R139, PT ;  /* 0x0000008b0c00720c */ /* 0x000fc40003f26270 */
[-C--:B------:R-:W-:Y:S01]  /*5f70*/  ISETP.GE.AND P5, PT, R12, R138.reuse, PT ;  /* 0x0000008a0c00720c */ /* 0x080fe20003fa6270 */
[C---:B------:R-:W-:Y:S01]  /*5f80*/  HMMA.16816.F32 R32, R20.reuse, R106, R32 ;  /* 0x0000006a1420723c */ /* 0x040fe20000001820 */
[----:B------:R-:W-:Y:S02]  /*5f90*/  FSEL R12, R6, -INF , !P0 ;  /* 0xff800000060c7808 */ /* 0x000fe40004000000 */
[----:B------:R-:W-:Y:S02]  /*5fa0*/  ISETP.GE.AND P0, PT, R14, R139, PT ;  /* 0x0000008b0e00720c */ /* 0x000fe40003f06270 */
[----:B------:R-:W-:Y:S02]  /*5fb0*/  IADD3 R4, R100, 0x11, RZ ;  /* 0x0000001164047810 */ /* 0x000fe40007ffe0ff */
[----:B------:R-:W-:Y:S01]  /*5fc0*/  FSEL R9, R5, -INF , !P1 ;  /* 0xff80000005097808 */ /* 0x000fe20004800000 */
[----:B--2---:R-:W-:Y:S01]  /*5fd0*/  HMMA.16816.F32 R28, R20, R16, R28 ;  /* 0x00000010141c723c */ /* 0x004fe2000000181c */
[----:B------:R-:W-:-:S02]  /*5fe0*/  ISETP.GE.AND P1, PT, R14, R138, PT ;  /* 0x0000008a0e00720c */ /* 0x000fc40003f26270 */
[----:B------:R-:W-:Y:S02]  /*5ff0*/  FSEL R14, R7, -INF , !P5 ;  /* 0xff800000070e7808 */ /* 0x000fe40006800000 */
[----:B------:R-:W-:Y:S02]  /*6000*/  FSEL R96, R96, -INF , !P0 ;  /* 0xff80000060607808 */ /* 0x000fe40004000000 */
[C---:B------:R-:W-:Y:S01]  /*6010*/  ISETP.GE.AND P5, PT, R4.reuse, R139, PT ;  /* 0x0000008b0400720c */ /* 0x040fe20003fa6270 */
[----:B------:R-:W-:Y:S01]  /*6020*/  HMMA.16816.F32 R24, R20, R18, R24 ;  /* 0x000000121418723c */ /* 0x000fe20000001818 */
        /* <DEDUP_REMOVED lines=16> */
[C---:B------:R-:W-:Y:S02]  /*6130*/  IADD3 R5, R100.reuse, 0x21, RZ ;  /* 0x0000002164057810 */ /* 0x040fe40007ffe0ff */
[----:B------:R-:W-:Y:S02]  /*6140*/  FSEL R4, R95, -INF , !P1 ;  /* 0xff8000005f047808 */ /* 0x000fe40004800000 */
[----:B------:R-:W-:Y:S02]  /*6150*/  IADD3 R7, R100, 0x28, RZ ;  /* 0x0000002864077810 */ /* 0x000fe40007ffe0ff */
[----:B------:R-:W-:Y:S02]  /*6160*/  ISETP.GE.AND P1, PT, R5, R139, PT ;  /* 0x0000008b0500720c */ /* 0x000fe40003f26270 */
[----:B------:R-:W-:-:S02]  /*6170*/  FSEL R127, R88, -INF , !P5 ;  /* 0xff800000587f7808 */ /* 0x000fc40006800000 */
[----:B------:R-:W-:Y:S02]  /*6180*/  FSEL R6, R90, -INF , !P0 ;  /* 0xff8000005a067808 */ /* 0x000fe40004000000 */
[-C--:B------:R-:W-:Y:S02]  /*6190*/  ISETP.GE.AND P5, PT, R5, R138.reuse, PT ;  /* 0x0000008a0500720c */ /* 0x080fe40003fa6270 */
[----:B------:R-:W-:Y:S02]  /*61a0*/  ISETP.GE.AND P0, PT, R7, R139, PT ;  /* 0x0000008b0700720c */ /* 0x000fe40003f06270 */
[----:B------:R-:W-:Y:S02]  /*61b0*/  IADD3 R16, R100, 0x29, RZ ;  /* 0x0000002964107810 */ /* 0x000fe40007ffe0ff */
[----:B------:R-:W-:Y:S02]  /*61c0*/  FSEL R89, R89, -INF , !P1 ;  /* 0xff80000059597808 */ /* 0x000fe40004800000 */
[----:B------:R-:W-:-:S02]  /*61d0*/  ISETP.GE.AND P1, PT, R7, R138, PT ;  /* 0x0000008a0700720c */ /* 0x000fc40003f26270 */
[----:B------:R-:W-:Y:S02]  /*61e0*/  IADD3 R17, R100, 0x30, RZ ;  /* 0x0000003064117810 */ /* 0x000fe40007ffe0ff */
[----:B------:R-:W-:Y:S02]  /*61f0*/  FSEL R5, R91, -INF , !P5 ;  /* 0xff8000005b057808 */ /* 0x000fe40006800000 */
[----:B------:R-:W-:Y:S02]  /*6200*/  FSEL R7, R32, -INF , !P0 ;  /* 0xff80000020077808 */ /* 0x000fe40004000000 */
[C---:B------:R-:W-:Y:S02]  /*6210*/  ISETP.GE.AND P5, PT, R16.reuse, R139, PT ;  /* 0x0000008b1000720c */ /* 0x040fe40003fa6270 */
[----:B------:R-:W-:Y:S02]  /*6220*/  ISETP.GE.AND P0, PT, R16, R138, PT ;  /* 0x0000008a1000720c */ /* 0x000fe40003f06270 */
[----:B------:R-:W-:-:S02]  /*6230*/  FSEL R16, R34, -INF , !P1 ;  /* 0xff80000022107808 */ /* 0x000fc40004800000 */
[-C--:B------:R-:W-:Y:S02]  /*6240*/  ISETP.GE.AND P1, PT, R17, R139.reuse, PT ;  /* 0x0000008b1100720c */ /* 0x080fe40003f26270 */
[----:B------:R-:W-:Y:S02]  /*6250*/  FSEL R143, R33, -INF , !P5 ;  /* 0xff800000218f7808 */ /* 0x000fe40006800000 */
[----:B------:R-:W-:Y:S02]  /*6260*/  ISETP.GE.AND P5, PT, R17, R138, PT ;  /* 0x0000008a1100720c */ /* 0x000fe40003fa6270 */
[----:B------:R-:W-:Y:S02]  /*6270*/  FSEL R17, R28, -INF , !P1 ;  /* 0xff8000001c117808 */ /* 0x000fe40004800000 */
[----:B------:R-:W-:Y:S02]  /*6280*/  FSEL R28, R11, -INF , !P6 ;  /* 0xff8000000b1c7808 */ /* 0x000fe40007000000 */
[----:B------:R-:W-:-:S02]  /*6290*/  ISETP.GE.AND P6, PT, R100, R139, PT ;  /* 0x0000008b6400720c */ /* 0x000fc40003fc6270 */
[----:B------:R-:W-:Y:S02]  /*62a0*/  IADD3 R19, R100, 0x31, RZ ;  /* 0x0000003164137810 */ /* 0x000fe40007ffe0ff */
[----:B------:R-:W-:Y:S02]  /*62b0*/  FSEL R125, R8, -INF , !P6 ;  /* 0xff800000087d7808 */ /* 0x000fe40007000000 */
[----:B------:R-:W-:Y:S02]  /*62c0*/  FSEL R18, R35, -INF , !P0 ;  /* 0xff80000023127808 */ /* 0x000fe40004000000 */
[----:B------:R-:W-:Y:S02]  /*62d0*/  ISETP.GE.AND P6, PT, R85, 0x3, PT ;  /* 0x000000035500780c */ /* 0x000fe40003fc6270 */
[----:B------:R-:W-:Y:S02]  /*62e0*/  ISETP.GE.AND P0, PT, R19, R139, PT ;  /* 0x0000008b1300720c */ /* 0x000fe40003f06270 */
[----:B------:R-:W-:-:S02]  /*62f0*/  IADD3 R21, R100, 0x38, RZ ;  /* 0x0000003864157810 */ /* 0x000fc40007ffe0ff */
[-C--:B------:R-:W-:Y:S02]  /*6300*/  ISETP.GE.AND P1, PT, R19, R138.reuse, PT ;  /* 0x0000008a1300720c */ /* 0x080fe40003f26270 */
[----:B------:R-:W-:Y:S02]  /*6310*/  FSEL R20, R30, -INF , !P5 ;  /* 0xff8000001e147808 */ /* 0x000fe40006800000 */
[----:B------:R-:W-:Y:S02]  /*6320*/  FSEL R19, R29, -INF , !P0 ;  /* 0xff8000001d137808 */ /* 0x000fe40004000000 */
[C---:B------:R-:W-:Y:S02]  /*6330*/  ISETP.GE.AND P5, PT, R21.reuse, R139, PT ;  /* 0x0000008b1500720c */ /* 0x040fe40003fa6270 */
[----:B------:R-:W-:Y:S02]  /*6340*/  ISETP.GE.AND P0, PT, R21, R138, PT ;  /* 0x0000008a1500720c */ /* 0x000fe40003f06270 */
[----:B------:R-:W-:-:S02]  /*6350*/  IADD3 R21, R100, 0x39, RZ ;  /* 0x0000003964157810 */ /* 0x000fc40007ffe0ff */
        /* <DEDUP_REMOVED lines=10> */
[----:B------:R-:W-:Y:S01]  /*6400*/  UMOV UR6, 0x6 ;  /* 0x0000000600067882 */ /* 0x000fe20000000000 */
[----:B------:R-:W-:Y:S01]  /*6410*/  IADD3 R23, R85, -0x3, RZ ;  /* 0xfffffffd55177810 */ /* 0x000fe20007ffe0ff */
[----:B------:R-:W-:Y:S01]  /*6420*/  ULDC.64 UR4, c[0x0][0x198] ;  /* 0x0000660000047ab9 */ /* 0x000fe20000000a00 */
[----:B------:R-:W-:Y:S01]  /*6430*/  IMAD.MOV.U32 R30, RZ, RZ, R170 ;  /* 0x000000ffff1e7224 */ /* 0x000fe200078e00aa */
[----:B------:R-:W-:Y:S01]  /*6440*/  USHF.L.U64.HI UR5, UR4, UR6, UR5 ;  /* 0x0000000604057299 */ /* 0x000fe20008010205 */
[----:B------:R-:W-:Y:S01]  /*6450*/  SHF.R.S32.HI R24, RZ, 0x1f, R23 ;  /* 0x0000001fff187819 */ /* 0x000fe20000011417 */
[----:B------:R-:W-:Y:S01]  /*6460*/  USHF.L.U32 UR4, UR4, 0x6, URZ ;  /* 0x0000000604047899 */ /* 0x000fe2000800063f */
[----:B------:R-:W-:Y:S01]  /*6470*/  IMAD.MOV.U32 R31, RZ, RZ, R173 ;  /* 0x000000ffff1f7224 */ /* 0x000fe200078e00ad */
[----:B------:R1:W-:Y:S01]  /*6480*/  @P4 STS [R165+0x3000], RZ ;  /* 0x003000ffa5004388 */ /* 0x0003e20000000800 */
[----:B------:R-:W-:Y:S01]  /*6490*/  BSSY B0, `(.L_x_846) ;  /* 0x0000033000007945 */ /* 0x000fe20003800000 */
[----:B------:R-:W-:-:S02]  /*64a0*/  IMAD R21, R23, UR5, RZ ;  /* 0x0000000517157c24 */ /* 0x000fc4000f8e02ff */
[----:B------:R-:W-:Y:S01]  /*64b0*/  IMAD.WIDE.U32 R30, R23, UR4, R30 ;  /* 0x00000004171e7c25 */ /* 0x000fe2000f8e001e */
[----:B------:R1:W-:Y:S03]  /*64c0*/  @P4 STS [R165+0x3004], RZ ;  /* 0x003004ffa5004388 */ /* 0x0003e60000000800 */
[----:B------:R-:W-:Y:S01]  /*64d0*/  IMAD R21, R24, UR4, R21 ;  /* 0x0000000418157c24 */ /* 0x000fe2000f8e0215 */
[C---:B------:R-:W-:Y:S01]  /*64e0*/  @!P4 LEA R32, P5, R30.reuse, c[0x0][0x168], 0x1 ;  /* 0x00005a001e20ca11 */ /* 0x040fe200078a08ff */
[----:B------:R1:W-:Y:S01]  /*64f0*/  @P4 STS.64 [R165+0x3008], RZ ;  /* 0x003008ffa5004388 */ /* 0x0003e20000000a00 */
[C---:B------:R-:W-:Y:S01]  /*6500*/  @!P3 LEA R90, P1, R30.reuse, c[0x0][0x168], 0x1 ;  /* 0x00005a001e5aba11 */ /* 0x040fe200078208ff */
[----:B------:R-:W-:Y:S01]  /*6510*/  IMAD.IADD R21, R31, 0x1, R21 ;  /* 0x000000011f157824 */ /* 0x000fe200078e0215 */
[----:B------:R-:W-:-:S04]  /*6520*/  @!P2 LEA R34, P0, R30, c[0x0][0x168], 0x1 ;  /* 0x00005a001e22aa11 */ /* 0x000fc800078008ff */
[C-C-:B------:R-:W-:Y:S02]  /*6530*/  @!P4 LEA.HI.X R33, R30.reuse, c[0x0][0x16c], R21.reuse, 0x1, P5 ;  /* 0x00005b001e21ca11 */ /* 0x140fe400028f0c15 */
[C---:B------:R-:W-:Y:S02]  /*6540*/  IADD3 R24, P5, R30.reuse, UR20, RZ ;  /* 0x000000141e187c10 */ /* 0x040fe4000ffbe0ff */
        /* <DEDUP_REMOVED lines=8> */
[----:B------:R-:W-:-:S02]  /*65d0*/  IADD3.X R21, R21, UR19, RZ, P5, !PT ;  /* 0x0000001315157c10 */ /* 0x000fc4000affe4ff */
        /* <DEDUP_REMOVED lines=30> */
.L_x_847:
[----:B------:R-:W-:Y:S05]  /*67c0*/  BSYNC B0 ;  /* 0x0000000000007941 */ /* 0x000fea0003800000 */
.L_x_846:
[----:B------:R-:W0:Y:S02]  /*67d0*/  LDGDEPBAR ;  /* 0x00000000000079af */ /* 0x000e240000000000 */
.L_x_845:
[----:B-1----:R-:W-:Y:S02]  /*67e0*/  FMNMX.FTZ R32, R2, R125, !PT ;  /* 0x0000007d02207209 */ /* 0x002fe40007810000 */
[----:B------:R-:W-:Y:S02]  /*67f0*/  @P6 IADD3 R179, R85, -0x3, RZ ;  /* 0xfffffffd55b36810 */ /* 0x000fe40007ffe0ff */
[----:B------:R-:W-:-:S04]  /*6800*/  FMNMX.FTZ R32, R15, R32, !PT ;  /* 0x000000200f207209 */ /* 0x000fc80007810000 */
        /* <DEDUP_REMOVED lines=15> */
[----:B------:R-:W-:Y:S01]  /*6900*/  IMAD.SHL.U32 R27, R3, 0x2, RZ ;  /* 0x00000002031b7824 */ /* 0x000fe200078e00ff */
[----:B------:R-:W-:Y:S02]  /*6910*/  FMNMX.FTZ R32, R17, R32, !PT ;  /* 0x0000002011207209 */ /* 0x000fe40007810000 */
[----:B------:R-:W-:Y:S01]  /*6920*/  FMNMX.FTZ R31, R99, R92, !PT ;  /* 0x0000005c631f7209 */ /* 0x000fe20007810000 */
[----:B------:R-:W-:Y:S01]  /*6930*/  IMAD.WIDE.U32 R92, R122, -0x326172a9, RZ ;  /* 0xcd9e8d577a5c7825 */ /* 0x000fe200078e00ff */
[----:B------:R-:W-:-:S02]  /*6940*/  FMNMX.FTZ R32, R19, R32, !PT ;  /* 0x0000002013207209 */ /* 0x000fc40007810000 */
[----:B------:R-:W-:Y:S02]  /*6950*/  FMNMX.FTZ R31, R94, R31, !PT ;  /* 0x0000001f5e1f7209 */ /* 0x000fe40007810000 */
[----:B------:R-:W-:Y:S02]  /*6960*/  FMNMX.FTZ R32, R11, R32, !PT ;  /* 0x000000200b207209 */ /* 0x000fe40007810000 */
[----:B------:R-:W-:Y:S02]  /*6970*/  FMNMX.FTZ R31, R4, R31, !PT ;  /* 0x0000001f041f7209 */ /* 0x000fe40007810000 */
[----:B------:R-:W-:Y:S02]  /*6980*/  FMNMX.FTZ R32, R25, R32, !PT ;  /* 0x0000002019207209 */ /* 0x000fe40007810000 */
[----:B------:R-:W-:Y:S02]  /*6990*/  FMNMX.FTZ R92, R6, R31, !PT ;  /* 0x0000001f065c7209 */ /* 0x000fe40007810000 */
[----:B------:R-:W-:Y:S01]  /*69a0*/  LOP3.LUT R27, R141, UR29, R27, 0x96, !PT ;  /* 0x0000001d8d1b7c12 */ /* 0x000fe2000f8e961b */
[----:B------:R-:W1:Y:S01]  /*69b0*/  SHFL.BFLY PT, R33, R32, 0x2, 0x1f ;  /* 0x0c401f0020217f89 */ /* 0x000e6200000e0000 */
[----:B------:R-:W-:-:S03]  /*69c0*/  FMNMX.FTZ R95, R5, R92, !PT ;  /* 0x0000005c055f7209 */ /* 0x000fc60007810000 */
[----:B------:R-:W-:Y:S01]  /*69d0*/  IMAD.WIDE.U32 R152, R27, -0x326172a9, RZ ;  /* 0xcd9e8d571b987825 */ /* 0x000fe200078e00ff */
[----:B------:R-:W-:Y:S02]  /*69e0*/  FMNMX.FTZ R95, R16, R95, !PT ;  /* 0x0000005f105f7209 */ /* 0x000fe40007810000 */
[----:B------:R-:W-:Y:S02]  /*69f0*/  LOP3.LUT R27, R93, R123, RZ, 0x3c, !PT ;  /* 0x0000007b5d1b7212 */ /* 0x000fe400078e3cff */
[----:B------:R-:W-:Y:S02]  /*6a00*/  FMNMX.FTZ R95, R18, R95, !PT ;  /* 0x0000005f125f7209 */ /* 0x000fe40007810000 */
[----:B------:R-:W-:Y:S01]  /*6a10*/  LOP3.LUT R154, R153, UR16, R134, 0x96, !PT ;  /* 0x00000010999a7c12 */ /* 0x000fe2000f8e9686 */
[C---:B------:R-:W-:Y:S01]  /*6a20*/  IMAD R111, R27.reuse, -0x2daee0ad, RZ ;  /* 0xd2511f531b6f7824 */ /* 0x040fe200078e02ff */
[----:B------:R-:W-:Y:S01]  /*6a30*/  FMNMX.FTZ R95, R20, R95, !PT ;  /* 0x0000005f145f7209 */ /* 0x000fe20007810000 */
[----:B------:R-:W-:Y:S01]  /*6a40*/  IMAD R27, R27, -0x2daee0ad, RZ ;  /* 0xd2511f531b1b7824 */ /* 0x000fe200078e02ff */
[----:B------:R-:W-:Y:S01]  /*6a50*/  LOP3.LUT R152, R133, UR14, R152, 0x96, !PT ;  /* 0x0000000e85987c12 */ /* 0x000fe2000f8e9698 */
[----:B------:R-:W-:Y:S01]  /*6a60*/  IMAD.WIDE.U32 R154, R154, -0x2daee0ad, RZ ;  /* 0xd2511f539a9a7825 */ /* 0x000fe200078e00ff */
[----:B------:R-:W-:-:S02]  /*6a70*/  FMNMX.FTZ R95, R22, R95, !PT ;  /* 0x0000005f165f7209 */ /* 0x000fc40007810000 */
[----:B------:R-:W-:Y:S01]  /*6a80*/  LEA R93, R3, 0x1, 0x1 ;  /* 0x00000001035d7811 */ /* 0x000fe200078e08ff */
[----:B------:R-:W-:Y:S01]  /*6a90*/  IMAD.WIDE.U32 R152, R152, -0x2daee0ad, RZ ;  /* 0xd2511f5398987825 */ /* 0x000fe200078e00ff */
[----:B------:R-:W-:Y:S02]  /*6aa0*/  FMNMX.FTZ R95, R26, R95, !PT ;  /* 0x0000005f1a5f7209 */ /* 0x000fe40007810000 */
[----:B------:R-:W-:Y:S02]  /*6ab0*/  LOP3.LUT R31, R155, UR13, R111, 0x96, !PT ;  /* 0x0000000d9b1f7c12 */ /* 0x000fe4000f8e966f */
[----:B------:R-:W-:Y:S02]  /*6ac0*/  FMNMX.FTZ R95, R8, R95, !PT ;  /* 0x0000005f085f7209 */ /* 0x000fe40007810000 */
[----:B-1----:R-:W-:Y:S01]  /*6ad0*/  FMNMX.FTZ R33, R32, R33, !PT ;  /* 0x0000002120217209 */ /* 0x002fe20007810000 */
[----:B------:R-:W-:Y:S01]  /*6ae0*/  IMAD.WIDE.U32 R108, R31, -0x326172a9, RZ ;  /* 0xcd9e8d571f6c7825 */ /* 0x000fe200078e00ff */
[----:B------:R-:W-:Y:S01]  /*6af0*/  LOP3.LUT R100, R153, UR11, R154, 0x96, !PT ;  /* 0x0000000b99647c12 */ /* 0x000fe2000f8e969a */
[----:B------:R-:W1:Y:S01]  /*6b00*/  SHFL.BFLY PT, R104, R95, 0x2, 0x1f ;  /* 0x0c401f005f687f89 */ /* 0x000e6200000e0000 */
[----:B------:R-:W-:-:S02]  /*6b10*/  LOP3.LUT R93, R93, UR29, RZ, 0x3c, !PT ;  /* 0x0000001d5d5d7c12 */ /* 0x000fc4000f8e3cff */
[----:B------:R-:W-:Y:S01]  /*6b20*/  LOP3.LUT R31, R109, UR12, R132, 0x96, !PT ;  /* 0x0000000c6d1f7c12 */ /* 0x000fe2000f8e9684 */
[----:B------:R-:W2:Y:S01]  /*6b30*/  SHFL.BFLY PT, R32, R33, 0x1, 0x1f ;  /* 0x0c201f0021207f89 */ /* 0x000ea200000e0000 */
[----:B------:R-:W-:Y:S01]  /*6b40*/  IMAD.WIDE.U32 R100, R100, -0x326172a9, RZ ;  /* 0xcd9e8d5764647825 */ /* 0x000fe200078e00ff */
[----:B------:R-:W-:Y:S02]  /*6b50*/  LOP3.LUT R110, R141, R93, RZ, 0x3c, !PT ;  /* 0x0000005d8d6e7212 */ /* 0x000fe400078e3cff */
[----:B------:R-:W-:Y:S01]  /*6b60*/  LOP3.LUT R154, R153, UR11, R154, 0x96, !PT ;  /* 0x0000000b999a7c12 */ /* 0x000fe2000f8e969a */
[----:B------:R-:W-:Y:S01]  /*6b70*/  IMAD.WIDE.U32 R102, R31, -0x2daee0ad, RZ ;  /* 0xd2511f531f667825 */ /* 0x000fe200078e00ff */
[----:B------:R-:W-:-:S04]  /*6b80*/  LOP3.LUT R108, R101, UR10, R108, 0x96, !PT ;  /* 0x0000000a656c7c12 */ /* 0x000fc8000f8e966c */
[----:B------:R-:W-:Y:S01]  /*6b90*/  LOP3.LUT R92, R103, UR9, R152, 0x96, !PT ;  /* 0x00000009675c7c12 */ /* 0x000fe2000f8e9698 */
[----:B------:R-:W-:-:S05]  /*6ba0*/  IMAD.WIDE.U32 R108, R108, -0x2daee0ad, RZ ;  /* 0xd2511f536c6c7825 */ /* 0x000fca00078e00ff */
[----:B------:R-:W-:Y:S01]  /*6bb0*/  LOP3.LUT R31, R109, UR7, R102, 0x96, !PT ;  /* 0x000000076d1f7c12 */ /* 0x000fe2000f8e9666 */
[----:B------:R-:W-:Y:S01]  /*6bc0*/  IMAD.WIDE.U32 R102, R92, -0x326172a9, RZ ;  /* 0xcd9e8d575c667825 */ /* 0x000fe200078e00ff */
[----:B-1----:R-:W-:-:S03]  /*6bd0*/  FMNMX.FTZ R104, R95, R104, !PT ;  /* 0x000000685f687209 */ /* 0x002fc60007810000 */
[----:B------:R-:W-:Y:S01]  /*6be0*/  IMAD.WIDE.U32 R106, R31, -0x326172a9, RZ ;  /* 0xcd9e8d571f6a7825 */ /* 0x000fe200078e00ff */
[----:B------:R-:W-:Y:S02]  /*6bf0*/  LOP3.LUT R92, R103, UR8, R100, 0x96, !PT ;  /* 0x00000008675c7c12 */ /* 0x000fe4000f8e9664 */
[----:B--2---:R-:W-:Y:S02]  /*6c00*/  FMNMX.FTZ R32, R33, R32, !PT ;  /* 0x0000002021207209 */ /* 0x004fe40007810000 */
[----:B------:R-:W1:Y:S01]  /*6c10*/  SHFL.BFLY PT, R33, R104, 0x1, 0x1f ;  /* 0x0c201f0068217f89 */ /* 0x000e6200000e0000 */
[--C-:B------:R-:W-:Y:S02]  /*6c20*/  SHF.R.U32.HI R100, RZ, 0x18, R106.reuse ;  /* 0x00000018ff647819 */ /* 0x100fe4000001166a */
[----:B------:R-:W-:Y:S02]  /*6c30*/  SHF.R.U32.HI R93, RZ, 0x10, R106 ;  /* 0x00000010ff5d7819 */ /* 0x000fe4000001166a */
[----:B------:R-:W-:-:S02]  /*6c40*/  ISETP.GE.U32.AND P0, PT, R163, R100, PT ;  /* 0x00000064a300720c */ /* 0x000fc40003f06070 */
[----:B------:R-:W-:Y:S01]  /*6c50*/  LOP3.LUT R100, R93, 0xff, RZ, 0xc0, !PT ;  /* 0x000000ff5d647812 */ /* 0x000fe200078ec0ff */
[----:B------:R-:W-:Y:S01]  /*6c60*/  IMAD.WIDE.U32 R92, R92, -0x2daee0ad, RZ ;  /* 0xd2511f535c5c7825 */ /* 0x000fe200078e00ff */
[C---:B------:R-:W-:Y:S02]  /*6c70*/  FSETP.NEU.FTZ.AND P4, PT, R32.reuse, -INF , PT ;  /* 0xff8000002000780b */ /* 0x040fe40003f9d000 */
[----:B------:R-:W-:Y:S01]  /*6c80*/  ISETP.GE.U32.AND P2, PT, R163, R100, PT ;  /* 0x00000064a300720c */ /* 0x000fe20003f46070 */
[----:B------:R-:W-:Y:S01]  /*6c90*/  FMUL.FTZ R100, R32, c[0x0][0x23c] ;  /* 0x00008f0020647a20 */ /* 0x000fe20000410000 */
[----:B------:R-:W-:Y:S02]  /*6ca0*/  LOP3.LUT R31, R107, UR17, R102, 0x96, !PT ;  /* 0x000000116b1f7c12 */ /* 0x000fe4000f8e9666 */
[----:B------:R-:W-:Y:S02]  /*6cb0*/  LOP3.LUT R103, R106, 0xffff, RZ, 0xc0, !PT ;  /* 0x0000ffff6a677812 */ /* 0x000fe400078ec0ff */
[----:B------:R-:W-:-:S02]  /*6cc0*/  FSEL R100, R100, RZ, P4 ;  /* 0x000000ff64647208 */ /* 0x000fc40002000000 */
[----:B------:R-:W-:Y:S02]  /*6cd0*/  LOP3.LUT R112, R31, 0xff, RZ, 0xc0, !PT ;  /* 0x000000ff1f707812 */ /* 0x000fe400078ec0ff */
[----:B------:R-:W-:Y:S01]  /*6ce0*/  FSEL R95, R32, RZ, P4 ;  /* 0x000000ff205f7208 */ /* 0x000fe20002000000 */
[--C-:B------:R-:W-:Y:S01]  /*6cf0*/  FFMA.FTZ R125, R125, c[0x0][0x23c], -R100.reuse ;  /* 0x00008f007d7d7a23 */ /* 0x100fe20000010864 */
[----:B------:R-:W-:Y:S01]  /*6d00*/  ISETP.GE.U32.AND P5, PT, R163, R112, PT ;  /* 0x00000070a300720c */ /* 0x000fe20003fa6070 */
[--C-:B------:R-:W-:Y:S01]  /*6d10*/  FFMA.FTZ R114, R15, c[0x0][0x23c], -R100.reuse ;  /* 0x00008f000f727a23 */ /* 0x100fe20000010864 */
[----:B-1----:R-:W-:Y:S01]  /*6d20*/  FMNMX.FTZ R33, R104, R33, !PT ;  /* 0x0000002168217209 */ /* 0x002fe20007810000 */
[----:B------:R-:W-:Y:S01]  /*6d30*/  FFMA.FTZ R115, R13, c[0x0][0x23c], -R100 ;  /* 0x00008f000d737a23 */ /* 0x000fe20000010864 */
[----:B------:R-:W-:Y:S01]  /*6d40*/  LOP3.LUT R104, R31, 0xffff, RZ, 0xc0, !PT ;  /* 0x0000ffff1f687812 */ /* 0x000fe200078ec0ff */
[----:B------:R-:W-:Y:S01]  /*6d50*/  MUFU.EX2 R125, R125 ;  /* 0x0000007d007d7308 */ /* 0x000fe20000000800 */
[C---:B------:R-:W-:Y:S01]  /*6d60*/  FSETP.NEU.FTZ.AND P3, PT, R33.reuse, -INF , PT ;  /* 0xff8000002100780b */ /* 0x040fe20003f7d000 */
[----:B------:R-:W-:Y:S01]  /*6d70*/  FMUL.FTZ R107, R33, c[0x0][0x23c] ;  /* 0x00008f00216b7a20 */ /* 0x000fe20000410000 */
[----:B------:R-:W-:Y:S01]  /*6d80*/  SHF.R.U32.HI R104, RZ, 0x8, R104 ;  /* 0x00000008ff687819 */ /* 0x000fe20000011668 */
[----:B------:R-:W-:Y:S01]  /*6d90*/  FADD.FTZ R95, R2, -R95 ;  /* 0x8000005f025f7221 */ /* 0x000fe20000010000 */
[----:B------:R-:W-:Y:S01]  /*6da0*/  LOP3.LUT R108, R93, UR18, R108, 0x96, !PT ;  /* 0x000000125d6c7c12 */ /* 0x000fe2000f8e966c */
[--C-:B------:R-:W-:Y:S01]  /*6db0*/  FFMA.FTZ R135, R97, c[0x0][0x23c], -R100.reuse ;  /* 0x00008f0061877a23 */ /* 0x100fe20000010864 */
[----:B------:R-:W-:Y:S01]  /*6dc0*/  FSEL R107, R107, RZ, P3 ;  /* 0x000000ff6b6b7208 */ /* 0x000fe20001800000 */
[----:B------:R-:W1:Y:S01]  /*6dd0*/  MUFU.EX2 R114, R114 ;  /* 0x0000007200727308 */ /* 0x000e620000000800 */
[----:B------:R-:W-:Y:S01]  /*6de0*/  LOP3.LUT R104, R104, 0xffff, RZ, 0xc0, !PT ;  /* 0x0000ffff68687812 */ /* 0x000fe200078ec0ff */
[----:B------:R-:W-:Y:S01]  /*6df0*/  FMUL.FTZ R109, R95, c[0x0][0x23c] ;  /* 0x00008f005f6d7a20 */ /* 0x000fe20000410000 */
[----:B------:R-:W-:Y:S01]  /*6e00*/  LOP3.LUT R101, R92, 0xffff, RZ, 0xc0, !PT ;  /* 0x0000ffff5c657812 */ /* 0x000fe200078ec0ff */
[--C-:B------:R-:W-:Y:S01]  /*6e10*/  FFMA.FTZ R112, R10, c[0x0][0x23c], -R107.reuse ;  /* 0x00008f000a707a23 */ /* 0x100fe2000001086b */
[----:B------:R-:W-:Y:S01]  /*6e20*/  ISETP.GE.U32.AND P4, PT, R163, R104, PT ;  /* 0x00000068a300720c */ /* 0x000fe20003f86070 */
[----:B------:R-:W-:Y:S01]  /*6e30*/  FFMA.FTZ R105, R28, c[0x0][0x23c], -R107 ;  /* 0x00008f001c697a23 */ /* 0x000fe2000001086b */
[----:B------:R-:W-:Y:S01]  /*6e40*/  SHF.R.U32.HI R104, RZ, 0x18, R31 ;  /* 0x00000018ff687819 */ /* 0x000fe2000001161f */
[----:B------:R-:W-:Y:S01]  /*6e50*/  MUFU.EX2 R115, R115 ;  /* 0x0000007300737308 */ /* 0x000fe20000000800 */
[----:B------:R-:W-:Y:S01]  /*6e60*/  FSEL R93, R33, RZ, P3 ;  /* 0x000000ff215d7208 */ /* 0x000fe20001800000 */
[----:B------:R-:W-:Y:S01]  /*6e70*/  FFMA.FTZ R113, R12, c[0x0][0x23c], -R107 ;  /* 0x00008f000c717a23 */ /* 0x000fe2000001086b */
[----:B------:R-:W-:Y:S01]  /*6e80*/  ISETP.GE.U32.AND P3, PT, R163, R104, PT ;  /* 0x00000068a300720c */ /* 0x000fe20003f66070 */
[--C-:B------:R-:W-:Y:S01]  /*6e90*/  FFMA.FTZ R126, R126, c[0x0][0x23c], -R100.reuse ;  /* 0x00008f007e7e7a23 */ /* 0x100fe20000010864 */
[----:B------:R-:W-:Y:S01]  /*6ea0*/  SHF.R.U32.HI R104, RZ, 0x10, R31 ;  /* 0x00000010ff687819 */ /* 0x000fe2000001161f */
[--C-:B------:R-:W-:Y:S01]  /*6eb0*/  FFMA.FTZ R124, R124, c[0x0][0x23c], -R100.reuse ;  /* 0x00008f007c7c7a23 */ /* 0x100fe20000010864 */
[----:B------:R-:W-:Y:S01]  /*6ec0*/  LOP3.LUT R102, R106, 0xff, RZ, 0xc0, !PT ;  /* 0x000000ff6a667812 */ /* 0x000fe200078ec0ff */
[----:B------:R-:W-:Y:S01]  /*6ed0*/  MUFU.EX2 R112, R112 ;  /* 0x0000007000707308 */ /* 0x000fe20000000800 */
[----:B-1----:R-:W-:Y:S01]  /*6ee0*/  F2FP.PACK_AB R148, R114, R125 ;  /* 0x0000007d7294723e */ /* 0x002fe200000000ff */
[--C-:B------:R-:W-:Y:S01]  /*6ef0*/  FFMA.FTZ R127, R127, c[0x0][0x23c], -R100.reuse ;  /* 0x00008f007f7f7a23 */ /* 0x100fe20000010864 */
[----:B------:R-:W-:Y:S01]  /*6f00*/  ISETP.GE.U32.AND P1, PT, R163, R102, PT ;  /* 0x00000066a300720c */ /* 0x000fe20003f26070 */
[--C-:B------:R-:W-:Y:S01]  /*6f10*/  FFMA.FTZ R146, R89, c[0x0][0x23c], -R100.reuse ;  /* 0x00008f0059927a23 */ /* 0x100fe20000010864 */
[----:B------:R-:W-:Y:S01]  /*6f20*/  PRMT R151, R148, 0x7632, R151 ;  /* 0x0000763294977816 */ /* 0x000fe20000000097 */
[----:B------:R-:W-:Y:S01]  /*6f30*/  @!P5 HADD2 R34, -R148.H0_H0, -RZ.H0_H0 ;  /* 0xa00000ff9422d230 */ /* 0x000fe20000000900 */
[----:B------:R-:W-:Y:S01]  /*6f40*/  LOP3.LUT R102, R92, 0xff, RZ, 0xc0, !PT ;  /* 0x000000ff5c667812 */ /* 0x000fe200078ec0ff */
[----:B------:R-:W1:Y:S01]  /*6f50*/  MUFU.EX2 R105, R105 ;  /* 0x0000006900697308 */ /* 0x000e620000000800 */
[----:B------:R-:W-:Y:S01]  /*6f60*/  PRMT R31, R148, 0x5410, R151 ;  /* 0x00005410941f7816 */ /* 0x000fe20000000097 */
[----:B------:R-:W-:Y:S01]  /*6f70*/  @!P4 HADD2 R29, -R151.H0_H0, -RZ.H0_H0 ;  /* 0xa00000ff971dc230 */ /* 0x000fe20000000900 */
[----:B------:R-:W-:Y:S01]  /*6f80*/  @!P5 PRMT R148, R34, 0x5410, RZ ;  /* 0x000054102294d816 */ /* 0x000fe200000000ff */
[--C-:B------:R-:W-:Y:S01]  /*6f90*/  FFMA.FTZ R144, R7, c[0x0][0x23c], -R100.reuse ;  /* 0x00008f0007907a23 */ /* 0x100fe20000010864 */
[----:B------:R-:W-:Y:S01]  /*6fa0*/  LOP3.LUT R104, R104, 0xff, RZ, 0xc0, !PT ;  /* 0x000000ff68687812 */ /* 0x000fe200078ec0ff */
[--C-:B------:R-:W-:Y:S01]  /*6fb0*/  FFMA.FTZ R143, R143, c[0x0][0x23c], -R100.reuse ;  /* 0x00008f008f8f7a23 */ /* 0x100fe20000010864 */
[----:B------:R-:W-:Y:S01]  /*6fc0*/  @!P4 PRMT R151, R29, 0x5410, RZ ;  /* 0x000054101d97c816 */ /* 0x000fe200000000ff */
[----:B------:R-:W-:Y:S01]  /*6fd0*/  MUFU.EX2 R113, R113 ;  /* 0x0000007100717308 */ /* 0x000fe20000000800 */
[----:B------:R-:W-:Y:S01]  /*6fe0*/  ISETP.GE.U32.AND P5, PT, R163, R104, PT ;  /* 0x00000068a300720c */ /* 0x000fe20003fa6070 */
[--C-:B------:R-:W-:Y:S01]  /*6ff0*/  FFMA.FTZ R142, R17, c[0x0][0x23c], -R100.reuse ;  /* 0x00008f00118e7a23 */ /* 0x100fe20000010864 */
[----:B------:R-:W-:Y:S01]  /*7000*/  SHF.R.U32.HI R103, RZ, 0x8, R103 ;  /* 0x00000008ff677819 */ /* 0x000fe20000011667 */
[----:B------:R-:W-:Y:S01]  /*7010*/  FFMA.FTZ R95, R19, c[0x0][0x23c], -R100 ;  /* 0x00008f00135f7a23 */ /* 0x000fe20000010864 */
[----:B------:R-:W-:Y:S01]  /*7020*/  SHF.R.U32.HI R2, RZ, 0x10, R108 ;  /* 0x00000010ff027819 */ /* 0x000fe2000001166c */
[--C-:B------:R-:W-:Y:S01]  /*7030*/  FFMA.FTZ R97, R11, c[0x0][0x23c], -R100.reuse ;  /* 0x00008f000b617a23 */ /* 0x100fe20000010864 */
[----:B------:R-:W-:Y:S01]  /*7040*/  LOP3.LUT R104, R103, 0xffff, RZ, 0xc0, !PT ;  /* 0x0000ffff67687812 */ /* 0x000fe200078ec0ff */
[--C-:B------:R-:W-:Y:S01]  /*7050*/  FFMA.FTZ R103, R96, c[0x0][0x23c], -R100.reuse ;  /* 0x00008f0060677a23 */ /* 0x100fe20000010864 */
[----:B-1----:R-:W-:Y:S01]  /*7060*/  F2FP.PACK_AB R149, R105, R112 ;  /* 0x000000706995723e */ /* 0x002fe200000000ff */
[----:B------:R-:W-:Y:S01]  /*7070*/  FFMA.FTZ R96, R25, c[0x0][0x23c], -R100 ;  /* 0x00008f0019607a23 */ /* 0x000fe20000010864 */
[----:B------:R-:W-:Y:S01]  /*7080*/  ISETP.GE.U32.AND P4, PT, R163, R104, PT ;  /* 0x00000068a300720c */ /* 0x000fe20003f86070 */
[--C-:B------:R-:W-:Y:S01]  /*7090*/  FFMA.FTZ R104, R14, c[0x0][0x23c], -R107.reuse ;  /* 0x00008f000e687a23 */ /* 0x100fe2000001086b */
[C---:B------:R-:W-:Y:S01]  /*70a0*/  PRMT R34, R149.reuse, 0x7632, R34 ;  /* 0x0000763295227816 */ /* 0x040fe20000000022 */
[----:B------:R-:W-:Y:S01]  /*70b0*/  @!P5 HADD2 R35, -R149.H0_H0, -RZ.H0_H0 ;  /* 0xa00000ff9523d230 */ /* 0x000fe20000000900 */
[----:B------:R-:W-:Y:S01]  /*70c0*/  LOP3.LUT R2, R2, 0xff, RZ, 0xc0, !PT ;  /* 0x000000ff02027812 */ /* 0x000fe200078ec0ff */
[----:B------:R-:W-:Y:S01]  /*70d0*/  MUFU.EX2 R103, R103 ;  /* 0x0000006700677308 */ /* 0x000fe20000000800 */
[----:B------:R-:W-:Y:S01]  /*70e0*/  PRMT R29, R149, 0x5410, R34 ;  /* 0x00005410951d7816 */ /* 0x000fe20000000022 */
[----:B------:R-:W-:Y:S01]  /*70f0*/  @!P3 HADD2 R30, -R34.H0_H0, -RZ.H0_H0 ;  /* 0xa00000ff221eb230 */ /* 0x000fe20000000900 */
[----:B------:R-:W-:Y:S01]  /*7100*/  @!P5 PRMT R149, R35, 0x5410, RZ ;  /* 0x000054102395d816 */ /* 0x000fe200000000ff */
[--C-:B------:R-:W-:Y:S01]  /*7110*/  FFMA.FTZ R141, R6, c[0x0][0x23c], -R107.reuse ;  /* 0x00008f00068d7a23 */ /* 0x100fe2000001086b */
[----:B------:R-:W-:Y:S01]  /*7120*/  ISETP.GE.U32.AND P5, PT, R163, R2, PT ;  /* 0x00000002a300720c */ /* 0x000fe20003fa6070 */
[--C-:B------:R-:W-:Y:S01]  /*7130*/  FFMA.FTZ R140, R5, c[0x0][0x23c], -R107.reuse ;  /* 0x00008f00058c7a23 */ /* 0x100fe2000001086b */
[----:B------:R-:W-:Y:S01]  /*7140*/  @!P3 PRMT R34, R30, 0x5410, RZ ;  /* 0x000054101e22b816 */ /* 0x000fe200000000ff */
[----:B------:R-:W1:Y:S01]  /*7150*/  MUFU.EX2 R104, R104 ;  /* 0x0000006800687308 */ /* 0x000e620000000800 */
[----:B------:R-:W-:Y:S01]  /*7160*/  ISETP.GE.U32.AND P3, PT, R163, R102, PT ;  /* 0x00000066a300720c */ /* 0x000fe20003f66070 */
[----:B------:R-:W-:Y:S01]  /*7170*/  FFMA.FTZ R102, R9, c[0x0][0x23c], -R100 ;  /* 0x00008f0009667a23 */ /* 0x000fe20000010864 */
[----:B------:R-:W-:Y:S01]  /*7180*/  LOP3.LUT R100, R108, 0xff, RZ, 0xc0, !PT ;  /* 0x000000ff6c647812 */ /* 0x000fe200078ec0ff */
[--C-:B------:R-:W-:Y:S01]  /*7190*/  FFMA.FTZ R139, R16, c[0x0][0x23c], -R107.reuse ;  /* 0x00008f00108b7a23 */ /* 0x100fe2000001086b */
[--C-:B------:R-:W-:Y:S01]  /*71a0*/  SHF.R.U32.HI R106, RZ, 0x10, R92.reuse ;  /* 0x00000010ff6a7819 */ /* 0x100fe2000001165c */
[----:B------:R-:W-:Y:S01]  /*71b0*/  FFMA.FTZ R138, R18, c[0x0][0x23c], -R107 ;  /* 0x00008f00128a7a23 */ /* 0x000fe2000001086b */
[----:B------:R-:W-:Y:S01]  /*71c0*/  SHF.R.U32.HI R92, RZ, 0x18, R92 ;  /* 0x00000018ff5c7819 */ /* 0x000fe2000001165c */
[----:B------:R-:W2:Y:S01]  /*71d0*/  MUFU.EX2 R102, R102 ;  /* 0x0000006600667308 */ /* 0x000ea20000000800 */
[----:B------:R-:W-:Y:S01]  /*71e0*/  SHF.R.U32.HI R101, RZ, 0x8, R101 ;  /* 0x00000008ff657819 */ /* 0x000fe20000011665 */
[----:B------:R-:W-:Y:S01]  /*71f0*/  STG.E.U16 [R136.64+-0x80], R148 ;  /* 0xffff809488007986 */ /* 0x000fe2000c10151a */
[----:B------:R-:W-:-:S03]  /*7200*/  LOP3.LUT R106, R106, 0xff, RZ, 0xc0, !PT ;  /* 0x000000ff6a6a7812 */ /* 0x000fc600078ec0ff */
[----:B------:R-:W-:Y:S01]  /*7210*/  STG.E.U16 [R136.64+-0x7e], R151 ;  /* 0xffff829788007986 */ /* 0x000fe2000c10151a */
[----:B-1----:R-:W-:Y:S01]  /*7220*/  F2FP.PACK_AB R89, R104, R113 ;  /* 0x000000716859723e */ /* 0x002fe200000000ff */
[----:B------:R-:W1:Y:S04]  /*7230*/  MUFU.EX2 R109, R109 ;  /* 0x0000006d006d7308 */ /* 0x000e680000000800 */
[----:B------:R-:W-:Y:S01]  /*7240*/  @!P2 HADD2 R15, -R89.H0_H0, -RZ.H0_H0 ;  /* 0xa00000ff590fa230 */ /* 0x000fe20000000900 */
[----:B--2---:R-:W-:-:S03]  /*7250*/  F2FP.PACK_AB R2, R102, R115 ;  /* 0x000000736602723e */ /* 0x004fc600000000ff */
[----:B------:R-:W-:Y:S01]  /*7260*/  MUFU.EX2 R141, R141 ;  /* 0x0000008d008d7308 */ /* 0x000fe20000000800 */
[----:B------:R-:W-:Y:S01]  /*7270*/  PRMT R35, R2, 0x7632, R35 ;  /* 0x0000763202237816 */ /* 0x000fe20000000023 */
[----:B------:R-:W-:-:S03]  /*7280*/  @!P1 HADD2 R88, -R2.H0_H0, -RZ.H0_H0 ;  /* 0xa00000ff02589230 */ /* 0x000fc60000000900 */
[----:B------:R-:W-:Y:S01]  /*7290*/  PRMT R30, R2, 0x5410, R35 ;  /* 0x00005410021e7816 */ /* 0x000fe20000000023 */
[----:B------:R-:W-:Y:S01]  /*72a0*/  @!P4 HADD2 R28, -R35.H0_H0, -RZ.H0_H0 ;  /* 0xa00000ff231cc230 */ /* 0x000fe20000000900 */
[----:B------:R-:W-:Y:S01]  /*72b0*/  @!P1 PRMT R2, R88, 0x5410, RZ ;  /* 0x0000541058029816 */ /* 0x000fe200000000ff */
[-C--:B-1----:R-:W-:Y:S01]  /*72c0*/  FFMA.FTZ R125, R120, R109.reuse, R125 ;  /* 0x0000006d787d7223 */ /* 0x082fe2000001007d */
[C---:B------:R-:W-:Y:S01]  /*72d0*/  ISETP.GE.U32.AND P1, PT, R163.reuse, R100, PT ;  /* 0x00000064a300720c */ /* 0x040fe20003f26070 */
[----:B------:R-:W-:Y:S01]  /*72e0*/  MUFU.EX2 R140, R140 ;  /* 0x0000008c008c7308 */ /* 0x000fe20000000800 */
[----:B------:R-:W-:Y:S01]  /*72f0*/  SHF.R.U32.HI R100, RZ, 0x18, R108 ;  /* 0x00000018ff647819 */ /* 0x000fe2000001166c */
[----:B------:R-:W-:Y:S01]  /*7300*/  FADD.FTZ R114, R114, R125 ;  /* 0x0000007d72727221 */ /* 0x000fe20000010000 */
[----:B------:R-:W-:Y:S01]  /*7310*/  @!P4 PRMT R35, R28, 0x5410, RZ ;  /* 0x000054101c23c816 */ /* 0x000fe200000000ff */
[-C--:B------:R-:W-:Y:S01]  /*7320*/  FMUL.FTZ R72, R72, R109.reuse ;  /* 0x0000006d48487220 */ /* 0x080fe20000410000 */
[----:B------:R-:W-:Y:S01]  /*7330*/  ISETP.GE.U32.AND P4, PT, R163, R100, PT ;  /* 0x00000064a300720c */ /* 0x000fe20003f86070 */
[-C--:B------:R-:W-:Y:S01]  /*7340*/  FMUL.FTZ R73, R73, R109.reuse ;  /* 0x0000006d49497220 */ /* 0x080fe20000410000 */
[----:B------:R-:W-:Y:S01]  /*7350*/  LOP3.LUT R108, R108, 0xffff, RZ, 0xc0, !PT ;  /* 0x0000ffff6c6c7812 */ /* 0x000fe200078ec0ff */
[----:B------:R-:W1:Y:S01]  /*7360*/  MUFU.EX2 R100, R135 ;  /* 0x0000008700647308 */ /* 0x000e620000000800 */
[----:B------:R-:W-:Y:S01]  /*7370*/  PRMT R88, R89, 0x7632, R88 ;  /* 0x0000763259587816 */ /* 0x000fe20000000058 */
[-C--:B------:R-:W-:Y:S01]  /*7380*/  FMUL.FTZ R76, R76, R109.reuse ;  /* 0x0000006d4c4c7220 */ /* 0x080fe20000410000 */
[----:B------:R-:W-:Y:S01]  /*7390*/  SHF.R.U32.HI R108, RZ, 0x8, R108 ;  /* 0x00000008ff6c7819 */ /* 0x000fe2000001166c */
[-C--:B------:R-:W-:Y:S01]  /*73a0*/  FMUL.FTZ R77, R77, R109.reuse ;  /* 0x0000006d4d4d7220 */ /* 0x080fe20000410000 */
[----:B------:R-:W-:Y:S01]  /*73b0*/  PRMT R28, R89, 0x5410, R88 ;  /* 0x00005410591c7816 */ /* 0x000fe20000000058 */
[----:B------:R-:W-:Y:S01]  /*73c0*/  @!P0 HADD2 R91, -R88.H0_H0, -RZ.H0_H0 ;  /* 0xa00000ff585b8230 */ /* 0x000fe20000000900 */
[----:B------:R-:W-:Y:S01]  /*73d0*/  LOP3.LUT R108, R108, 0xffff, RZ, 0xc0, !PT ;  /* 0x0000ffff6c6c7812 */ /* 0x000fe200078ec0ff */
[----:B------:R-:W-:Y:S01]  /*73e0*/  MUFU.EX2 R127, R127 ;  /* 0x0000007f007f7308 */ /* 0x000fe20000000800 */
[----:B------:R-:W-:Y:S01]  /*73f0*/  @!P2 PRMT R89, R15, 0x5410, RZ ;  /* 0x000054100f59a816 */ /* 0x000fe200000000ff */
[----:B------:R-:W-:Y:S01]  /*7400*/  FADD.FTZ R15, R0, -R93 ;  /* 0x8000005d000f7221 */ /* 0x000fe20000010000 */
[----:B------:R-:W-:Y:S01]  /*7410*/  ISETP.GE.U32.AND P2, PT, R163, R108, PT ;  /* 0x0000006ca300720c */ /* 0x000fe20003f46070 */
[----:B------:R-:W-:Y:S01]  /*7420*/  FMUL.FTZ R80, R80, R109 ;  /* 0x0000006d50507220 */ /* 0x000fe20000410000 */
[----:B------:R-:W-:Y:S01]  /*7430*/  @!P0 PRMT R88, R91, 0x5410, RZ ;  /* 0x000054105b588816 */ /* 0x000fe200000000ff */
[----:B------:R-:W-:Y:S01]  /*7440*/  FMUL.FTZ R15, R15, c[0x0][0x23c] ;  /* 0x00008f000f0f7a20 */ /* 0x000fe20000410000 */
[----:B------:R-:W-:Y:S01]  /*7450*/  ISETP.GE.U32.AND P0, PT, R163, R92, PT ;  /* 0x0000005ca300720c */ /* 0x000fe20003f06070 */
[----:B------:R2:W-:Y:S01]  /*7460*/  MUFU.EX2 R91, R126 ;  /* 0x0000007e005b7308 */ /* 0x0005e20000000800 */
[----:B-1----:R-:W-:Y:S01]  /*7470*/  F2FP.PACK_AB R92, R100, R103 ;  /* 0x00000067645c723e */ /* 0x002fe200000000ff */
[----:B------:R-:W-:-:S02]  /*7480*/  FFMA.FTZ R135, R20, c[0x0][0x23c], -R107 ;  /* 0x00008f0014877a23 */ /* 0x000fc4000001086b */
[-C--:B------:R-:W-:Y:S01]  /*7490*/  FMUL.FTZ R81, R81, R109.reuse ;  /* 0x0000006d51517220 */ /* 0x080fe20000410000 */
[----:B------:R-:W-:Y:S01]  /*74a0*/  PRMT R93, R92, 0x7632, R93 ;  /* 0x000076325c5d7816 */ /* 0x000fe2000000005d */
[----:B------:R-:W-:Y:S01]  /*74b0*/  @!P1 HADD2 R90, -R92.H0_H0, -RZ.H0_H0 ;  /* 0xa00000ff5c5a9230 */ /* 0x000fe20000000900 */
[-C--:B------:R-:W-:Y:S01]  /*74c0*/  FMUL.FTZ R36, R36, R109.reuse ;  /* 0x0000006d24247220 */ /* 0x080fe20000410000 */
[----:B------:R1:W3:Y:S01]  /*74d0*/  MUFU.EX2 R108, R15 ;  /* 0x0000000f006c7308 */ /* 0x0002e20000000800 */
[-C--:B------:R-:W-:Y:S01]  /*74e0*/  FMUL.FTZ R37, R37, R109.reuse ;  /* 0x0000006d25257220 */ /* 0x080fe20000410000 */
[----:B------:R-:W-:Y:S01]  /*74f0*/  @!P2 HADD2 R14, -R93.H0_H0, -RZ.H0_H0 ;  /* 0xa00000ff5d0ea230 */ /* 0x000fe20000000900 */
[-C--:B------:R-:W-:Y:S02]  /*7500*/  FMUL.FTZ R40, R40, R109.reuse ;  /* 0x0000006d28287220 */ /* 0x080fe40000410000 */
[-C--:B------:R-:W-:Y:S02]  /*7510*/  FMUL.FTZ R41, R41, R109.reuse ;  /* 0x0000006d29297220 */ /* 0x080fe40000410000 */
[----:B------:R-:W-:Y:S01]  /*7520*/  FMUL.FTZ R44, R44, R109 ;  /* 0x0000006d2c2c7220 */ /* 0x000fe20000410000 */
[----:B------:R-:W-:Y:S01]  /*7530*/  MUFU.EX2 R146, R146 ;  /* 0x0000009200927308 */ /* 0x000fe20000000800 */
[----:B--2---:R-:W-:-:S02]  /*7540*/  FFMA.FTZ R126, R4, c[0x0][0x23c], -R107 ;  /* 0x00008f00047e7a23 */ /* 0x004fc4000001086b */
[-C--:B------:R-:W-:Y:S02]  /*7550*/  FMUL.FTZ R45, R45, R109.reuse ;  /* 0x0000006d2d2d7220 */ /* 0x080fe40000410000 */
[-C--:B------:R-:W-:Y:S02]  /*7560*/  FMUL.FTZ R48, R48, R109.reuse ;  /* 0x0000006d30307220 */ /* 0x080fe40000410000 */
[----:B------:R-:W-:Y:S01]  /*7570*/  FMUL.FTZ R49, R49, R109 ;  /* 0x0000006d31317220 */ /* 0x000fe20000410000 */
[----:B-1----:R-:W-:Y:S01]  /*7580*/  PRMT R15, R92, 0x5410, R93 ;  /* 0x000054105c0f7816 */ /* 0x002fe2000000005d */
[----:B------:R-:W-:Y:S01]  /*7590*/  MUFU.EX2 R126, R126 ;  /* 0x0000007e007e7308 */ /* 0x000fe20000000800 */
[----:B------:R-:W-:Y:S01]  /*75a0*/  @!P2 PRMT R93, R14, 0x5410, RZ ;  /* 0x000054100e5da816 */ /* 0x000fe200000000ff */
[----:B---3--:R-:W-:Y:S01]  /*75b0*/  FFMA.FTZ R112, R121, R108, R112 ;  /* 0x0000006c79707223 */ /* 0x008fe20000010070 */
[----:B------:R-:W-:Y:S01]  /*75c0*/  @!P1 PRMT R92, R90, 0x5410, RZ ;  /* 0x000054105a5c9816 */ /* 0x000fe200000000ff */
[--C-:B------:R-:W-:Y:S01]  /*75d0*/  FFMA.FTZ R90, R26, c[0x0][0x23c], -R107.reuse ;  /* 0x00008f001a5a7a23 */ /* 0x100fe2000001086b */
[----:B------:R-:W-:Y:S01]  /*75e0*/  LOP3.LUT R14, R101, 0xffff, RZ, 0xc0, !PT ;  /* 0x0000ffff650e7812 */ /* 0x000fe200078ec0ff */
[--C-:B------:R-:W-:Y:S01]  /*75f0*/  FFMA.FTZ R101, R99, c[0x0][0x23c], -R107.reuse ;  /* 0x00008f0063657a23 */ /* 0x100fe2000001086b */
[C---:B------:R-:W-:Y:S01]  /*7600*/  ISETP.GE.U32.AND P1, PT, R163.reuse, R106, PT ;  /* 0x0000006aa300720c */ /* 0x040fe20003f26070 */
[--C-:B------:R-:W-:Y:S01]  /*7610*/  FFMA.FTZ R106, R98, c[0x0][0x23c], -R107.reuse ;  /* 0x00008f00626a7a23 */ /* 0x100fe2000001086b */
[----:B------:R-:W-:Y:S01]  /*7620*/  ISETP.GE.U32.AND P2, PT, R163, R14, PT ;  /* 0x0000000ea300720c */ /* 0x000fe20003f46070 */
[----:B------:R-:W-:Y:S01]  /*7630*/  FFMA.FTZ R99, R94, c[0x0][0x23c], -R107 ;  /* 0x00008f005e637a23 */ /* 0x000fe2000001086b */
[----:B------:R-:W1:Y:S01]  /*7640*/  MUFU.EX2 R98, R124 ;  /* 0x0000007c00627308 */ /* 0x000e620000000800 */
[----:B------:R-:W-:-:S02]  /*7650*/  FADD.FTZ R112, R105, R112 ;  /* 0x0000007069707221 */ /* 0x000fc40000010000 */
[--C-:B------:R-:W-:Y:S02]  /*7660*/  FFMA.FTZ R94, R22, c[0x0][0x23c], -R107.reuse ;  /* 0x00008f00165e7a23 */ /* 0x100fe4000001086b */
[----:B------:R-:W-:Y:S02]  /*7670*/  FFMA.FTZ R121, R8, c[0x0][0x23c], -R107 ;  /* 0x00008f0008797a23 */ /* 0x000fe4000001086b */
[----:B------:R-:W-:Y:S01]  /*7680*/  FADD.FTZ R107, R113, R112 ;  /* 0x00000070716b7221 */ /* 0x000fe20000010000 */
[----:B------:R-:W-:Y:S01]  /*7690*/  MUFU.EX2 R106, R106 ;  /* 0x0000006a006a7308 */ /* 0x000fe20000000800 */
[----:B------:R-:W-:Y:S02]  /*76a0*/  FADD.FTZ R105, R115, R114 ;  /* 0x0000007273697221 */ /* 0x000fe40000010000 */
[-C--:B------:R-:W-:Y:S02]  /*76b0*/  FMUL.FTZ R74, R74, R108.reuse ;  /* 0x0000006c4a4a7220 */ /* 0x080fe40000410000 */
[----:B------:R-:W-:-:S02]  /*76c0*/  FMUL.FTZ R75, R75, R108 ;  /* 0x0000006c4b4b7220 */ /* 0x000fc40000410000 */
[-C--:B------:R-:W-:Y:S01]  /*76d0*/  FMUL.FTZ R78, R78, R108.reuse ;  /* 0x0000006c4e4e7220 */ /* 0x080fe20000410000 */
[----:B------:R-:W2:Y:S01]  /*76e0*/  MUFU.EX2 R101, R101 ;  /* 0x0000006500657308 */ /* 0x000ea20000000800 */
[----:B-1----:R-:W-:Y:S01]  /*76f0*/  F2FP.PACK_AB R112, R98, R91 ;  /* 0x0000005b6270723e */ /* 0x002fe200000000ff */
[-C--:B------:R-:W-:Y:S02]  /*7700*/  FMUL.FTZ R79, R79, R108.reuse ;  /* 0x0000006c4f4f7220 */ /* 0x080fe40000410000 */
[-C--:B------:R-:W-:Y:S01]  /*7710*/  FMUL.FTZ R82, R82, R108.reuse ;  /* 0x0000006c52527220 */ /* 0x080fe20000410000 */
[----:B------:R-:W-:Y:S01]  /*7720*/  PRMT R113, R112, 0x7632, R113 ;  /* 0x0000763270717816 */ /* 0x000fe20000000071 */
[----:B------:R-:W-:Y:S01]  /*7730*/  @!P3 HADD2 R25, -R112.H0_H0, -RZ.H0_H0 ;  /* 0xa00000ff7019b230 */ /* 0x000fe20000000900 */
[-C--:B------:R-:W-:Y:S01]  /*7740*/  FMUL.FTZ R83, R83, R108.reuse ;  /* 0x0000006c53537220 */ /* 0x080fe20000410000 */
[----:B------:R-:W1:Y:S01]  /*7750*/  MUFU.EX2 R99, R99 ;  /* 0x0000006300637308 */ /* 0x000e620000000800 */
[-C--:B------:R-:W-:Y:S01]  /*7760*/  FMUL.FTZ R38, R38, R108.reuse ;  /* 0x0000006c26267220 */ /* 0x080fe20000410000 */
[----:B------:R-:W-:Y:S01]  /*7770*/  @!P2 HADD2 R12, -R113.H0_H0, -RZ.H0_H0 ;  /* 0xa00000ff710ca230 */ /* 0x000fe20000000900 */
[----:B------:R-:W-:-:S02]  /*7780*/  FMUL.FTZ R39, R39, R108 ;  /* 0x0000006c27277220 */ /* 0x000fc40000410000 */
[-C--:B------:R-:W-:Y:S02]  /*7790*/  FMUL.FTZ R42, R42, R108.reuse ;  /* 0x0000006c2a2a7220 */ /* 0x080fe40000410000 */
[----:B------:R-:W-:Y:S01]  /*77a0*/  FMUL.FTZ R43, R43, R108 ;  /* 0x0000006c2b2b7220 */ /* 0x000fe20000410000 */
[----:B--2---:R-:W-:Y:S01]  /*77b0*/  F2FP.PACK_AB R125, R101, R106 ;  /* 0x0000006a657d723e */ /* 0x004fe200000000ff */
[-C--:B------:R-:W-:Y:S01]  /*77c0*/  FMUL.FTZ R46, R46, R108.reuse ;  /* 0x0000006c2e2e7220 */ /* 0x080fe20000410000 */
[----:B------:R-:W-:Y:S01]  /*77d0*/  MUFU.EX2 R139, R139 ;  /* 0x0000008b008b7308 */ /* 0x000fe20000000800 */
[-C--:B------:R-:W-:Y:S01]  /*77e0*/  FMUL.FTZ R47, R47, R108.reuse ;  /* 0x0000006c2f2f7220 */ /* 0x080fe20000410000 */
[----:B------:R-:W-:Y:S01]  /*77f0*/  PRMT R124, R125, 0x7632, R124 ;  /* 0x000076327d7c7816 */ /* 0x000fe2000000007c */
[----:B------:R-:W-:Y:S01]  /*7800*/  @!P5 HADD2 R13, -R125.H0_H0, -RZ.H0_H0 ;  /* 0xa00000ff7d0dd230 */ /* 0x000fe20000000900 */
[----:B------:R-:W-:Y:S01]  /*7810*/  FMUL.FTZ R50, R50, R108 ;  /* 0x0000006c32327220 */ /* 0x000fe20000410000 */
[----:B-1----:R-:W-:-:S02]  /*7820*/  F2FP.PACK_AB R115, R126, R99 ;  /* 0x000000637e73723e */ /* 0x002fc400000000ff */
[----:B------:R-:W-:Y:S01]  /*7830*/  @!P4 HADD2 R26, -R124.H0_H0, -RZ.H0_H0 ;  /* 0xa00000ff7c1ac230 */ /* 0x000fe20000000900 */
[----:B------:R-:W-:Y:S01]  /*7840*/  PRMT R14, R125, 0x5410, R124 ;  /* 0x000054107d0e7816 */ /* 0x000fe2000000007c */
[-C--:B------:R-:W-:Y:S01]  /*7850*/  FMUL.FTZ R51, R51, R108.reuse ;  /* 0x0000006c33337220 */ /* 0x080fe20000410000 */
[----:B------:R-:W-:Y:S01]  /*7860*/  PRMT R114, R115, 0x7632, R114 ;  /* 0x0000763273727816 */ /* 0x000fe20000000072 */
[----:B------:R-:W-:Y:S01]  /*7870*/  @!P1 HADD2 R23, -R115.H0_H0, -RZ.H0_H0 ;  /* 0xa00000ff73179230 */ /* 0x000fe20000000900 */
[----:B------:R-:W-:Y:S01]  /*7880*/  @!P5 PRMT R125, R13, 0x5410, RZ ;  /* 0x000054100d7dd816 */ /* 0x000fe200000000ff */
[-C--:B------:R-:W-:Y:S01]  /*7890*/  FMUL.FTZ R54, R54, R108.reuse ;  /* 0x0000006c36367220 */ /* 0x080fe20000410000 */
[----:B------:R-:W-:Y:S01]  /*78a0*/  PRMT R13, R112, 0x5410, R113 ;  /* 0x00005410700d7816 */ /* 0x000fe20000000071 */
[----:B------:R-:W-:Y:S01]  /*78b0*/  @!P0 HADD2 R22, -R114.H0_H0, -RZ.H0_H0 ;  /* 0xa00000ff72168230 */ /* 0x000fe20000000900 */
[----:B------:R-:W-:Y:S01]  /*78c0*/  @!P2 PRMT R113, R12, 0x5410, RZ ;  /* 0x000054100c71a816 */ /* 0x000fe200000000ff */
[-C--:B------:R-:W-:Y:S01]  /*78d0*/  FMUL.FTZ R55, R55, R108.reuse ;  /* 0x0000006c37377220 */ /* 0x080fe20000410000 */
[----:B------:R-:W-:Y:S01]  /*78e0*/  PRMT R12, R115, 0x5410, R114 ;  /* 0x00005410730c7816 */ /* 0x000fe20000000072 */
[-C--:B------:R-:W-:Y:S01]  /*78f0*/  FMUL.FTZ R58, R58, R108.reuse ;  /* 0x0000006c3a3a7220 */ /* 0x080fe20000410000 */
[----:B------:R-:W-:Y:S01]  /*7900*/  @!P1 PRMT R115, R23, 0x5410, RZ ;  /* 0x0000541017739816 */ /* 0x000fe200000000ff */
[-C--:B------:R-:W-:Y:S01]  /*7910*/  FMUL.FTZ R59, R59, R108.reuse ;  /* 0x0000006c3b3b7220 */ /* 0x080fe20000410000 */
[----:B------:R-:W-:Y:S01]  /*7920*/  @!P0 PRMT R114, R22, 0x5410, RZ ;  /* 0x0000541016728816 */ /* 0x000fe200000000ff */
[----:B------:R-:W-:Y:S01]  /*7930*/  IMAD.WIDE.U32 R22, R110, -0x326172a9, RZ ;  /* 0xcd9e8d576e167825 */ /* 0x000fe200078e00ff */
[----:B------:R-:W-:Y:S01]  /*7940*/  @!P3 PRMT R112, R25, 0x5410, RZ ;  /* 0x000054101970b816 */ /* 0x000fe200000000ff */
[----:B------:R-:W-:Y:S01]  /*7950*/  MUFU.EX2 R138, R138 ;  /* 0x0000008a008a7308 */ /* 0x000fe20000000800 */
[----:B------:R-:W-:Y:S01]  /*7960*/  @!P4 PRMT R124, R26, 0x5410, RZ ;  /* 0x000054101a7cc816 */ /* 0x000fe200000000ff */
[-C--:B------:R-:W-:Y:S01]  /*7970*/  FMUL.FTZ R62, R62, R108.reuse ;  /* 0x0000006c3e3e7220 */ /* 0x080fe20000410000 */
[----:B------:R-:W-:Y:S01]  /*7980*/  LOP3.LUT R156, R23, UR16, R134, 0x96, !PT ;  /* 0x00000010179c7c12 */ /* 0x000fe2000f8e9686 */
[-C--:B------:R-:W-:Y:S01]  /*7990*/  FMUL.FTZ R63, R63, R108.reuse ;  /* 0x0000006c3f3f7220 */ /* 0x080fe20000410000 */
[----:B------:R-:W-:Y:S01]  /*79a0*/  LOP3.LUT R25, R133, UR14, R22, 0x96, !PT ;  /* 0x0000000e85197c12 */ /* 0x000fe2000f8e9616 */
[----:B------:R-:W-:Y:S01]  /*79b0*/  FMUL.FTZ R66, R66, R108 ;  /* 0x0000006c42427220 */ /* 0x000fe20000410000 */
[----:B------:R-:W-:Y:S01]  /*79c0*/  LOP3.LUT R134, R23, UR16, R134, 0x96, !PT ;  /* 0x0000001017867c12 */ /* 0x000fe2000f8e9686 */
[----:B------:R-:W-:Y:S01]  /*79d0*/  IMAD.WIDE.U32 R156, R156, -0x2daee0ad, RZ ;  /* 0xd2511f539c9c7825 */ /* 0x000fe200078e00ff */
[----:B------:R-:W-:Y:S01]  /*79e0*/  MUFU.EX2 R144, R144 ;  /* 0x0000009000907308 */ /* 0x000fe20000000800 */
[----:B------:R-:W-:-:S02]  /*79f0*/  LOP3.LUT R22, R133, UR14, R22, 0x96, !PT ;  /* 0x0000000e85167c12 */ /* 0x000fc4000f8e9616 */
[----:B------:R-:W-:Y:S01]  /*7a00*/  IMAD.WIDE.U32 R158, R25, -0x2daee0ad, RZ ;  /* 0xd2511f53199e7825 */ /* 0x000fe200078e00ff */
[----:B------:R-:W-:-:S03]  /*7a10*/  LOP3.LUT R111, R157, UR13, R111, 0x96, !PT ;  /* 0x0000000d9d6f7c12 */ /* 0x000fc6000f8e966f */
[-C--:B------:R-:W-:Y:S01]  /*7a20*/  FMUL.FTZ R67, R67, R108.reuse ;  /* 0x0000006c43437220 */ /* 0x080fe20000410000 */
[----:B------:R-:W-:Y:S01]  /*7a30*/  LOP3.LUT R156, R159, UR11, R156, 0x96, !PT ;  /* 0x0000000b9f9c7c12 */ /* 0x000fe2000f8e969c */
[----:B------:R-:W-:Y:S01]  /*7a40*/  IMAD.WIDE.U32 R110, R111, -0x326172a9, RZ ;  /* 0xcd9e8d576f6e7825 */ /* 0x000fe200078e00ff */
[----:B------:R-:W-:Y:S03]  /*7a50*/  MUFU.EX2 R143, R143 ;  /* 0x0000008f008f7308 */ /* 0x000fe60000000800 */
[-C--:B------:R-:W-:Y:S01]  /*7a60*/  FMUL.FTZ R70, R70, R108.reuse ;  /* 0x0000006c46467220 */ /* 0x080fe20000410000 */
[----:B------:R-:W-:Y:S01]  /*7a70*/  LOP3.LUT R25, R111, UR12, R132, 0x96, !PT ;  /* 0x0000000c6f197c12 */ /* 0x000fe2000f8e9684 */
[----:B------:R-:W-:Y:S01]  /*7a80*/  FMUL.FTZ R71, R71, R108 ;  /* 0x0000006c47477220 */ /* 0x000fe20000410000 */
[----:B------:R-:W-:Y:S01]  /*7a90*/  F2FP.PACK_AB R111, R140, R141 ;  /* 0x0000008d8c6f723e */ /* 0x000fe200000000ff */
[----:B------:R-:W-:Y:S01]  /*7aa0*/  FMUL.FTZ R52, R52, R109 ;  /* 0x0000006d34347220 */ /* 0x000fe20000410000 */
[----:B------:R-:W-:Y:S01]  /*7ab0*/  F2FP.PACK_AB R108, R146, R127 ;  /* 0x0000007f926c723e */ /* 0x000fe200000000ff */
[----:B------:R-:W-:Y:S01]  /*7ac0*/  IMAD.WIDE.U32 R160, R25, -0x2daee0ad, RZ ;  /* 0xd2511f5319a07825 */ /* 0x000fe200078e00ff */
[----:B------:R-:W-:Y:S03]  /*7ad0*/  MUFU.EX2 R135, R135 ;  /* 0x0000008700877308 */ /* 0x000fe60000000800 */
[----:B------:R-:W-:Y:S01]  /*7ae0*/  FMUL.FTZ R53, R53, R109 ;  /* 0x0000006d35357220 */ /* 0x000fe20000410000 */
[----:B------:R-:W-:Y:S01]  /*7af0*/  LOP3.LUT R26, R161, UR9, R158, 0x96, !PT ;  /* 0x00000009a11a7c12 */ /* 0x000fe2000f8e969e */
[----:B------:R-:W-:-:S03]  /*7b00*/  IMAD.WIDE.U32 R158, R156, -0x326172a9, RZ ;  /* 0xcd9e8d579c9e7825 */ /* 0x000fc600078e00ff */
[----:B------:R-:W1:Y:S01]  /*7b10*/  MUFU.EX2 R94, R94 ;  /* 0x0000005e005e7308 */ /* 0x000e620000000800 */
[-C--:B------:R-:W-:Y:S01]  /*7b20*/  FMUL.FTZ R56, R56, R109.reuse ;  /* 0x0000006d38387220 */ /* 0x080fe20000410000 */
[----:B------:R-:W-:Y:S01]  /*7b30*/  LOP3.LUT R156, R159, UR10, R110, 0x96, !PT ;  /* 0x0000000a9f9c7c12 */ /* 0x000fe2000f8e966e */
[-C--:B------:R-:W-:Y:S02]  /*7b40*/  FMUL.FTZ R57, R57, R109.reuse ;  /* 0x0000006d39397220 */ /* 0x080fe40000410000 */
[-C--:B------:R-:W-:Y:S02]  /*7b50*/  FMUL.FTZ R60, R60, R109.reuse ;  /* 0x0000006d3c3c7220 */ /* 0x080fe40000410000 */
[----:B------:R-:W-:Y:S01]  /*7b60*/  IMAD.WIDE.U32 R156, R156, -0x2daee0ad, RZ ;  /* 0xd2511f539c9c7825 */ /* 0x000fe200078e00ff */
[----:B------:R-:W-:Y:S03]  /*7b70*/  MUFU.EX2 R142, R142 ;  /* 0x0000008e008e7308 */ /* 0x000fe60000000800 */
[----:B------:R-:W-:Y:S01]  /*7b80*/  FMUL.FTZ R61, R61, R109 ;  /* 0x0000006d3d3d7220 */ /* 0x000fe20000410000 */
[----:B------:R-:W-:Y:S01]  /*7b90*/  LOP3.LUT R25, R157, UR7, R160, 0x96, !PT ;  /* 0x000000079d197c12 */ /* 0x000fe2000f8e96a0 */
[----:B------:R-:W-:-:S03]  /*7ba0*/  IMAD.WIDE.U32 R160, R26, -0x326172a9, RZ ;  /* 0xcd9e8d571aa07825 */ /* 0x000fc600078e00ff */
[----:B------:R-:W2:Y:S01]  /*7bb0*/  MUFU.EX2 R95, R95 ;  /* 0x0000005f005f7308 */ /* 0x000ea20000000800 */
[----:B------:R-:W-:Y:S01]  /*7bc0*/  FMUL.FTZ R64, R64, R109 ;  /* 0x0000006d40407220 */ /* 0x000fe20000410000 */
[----:B------:R-:W-:Y:S01]  /*7bd0*/  LOP3.LUT R110, R161, UR8, R158, 0x96, !PT ;  /* 0x00000008a16e7c12 */ /* 0x000fe2000f8e969e */
[----:B------:R-:W-:-:S04]  /*7be0*/  IMAD.WIDE.U32 R158, R25, -0x326172a9, RZ ;  /* 0xcd9e8d57199e7825 */ /* 0x000fc800078e00ff */
[-C--:B------:R-:W-:Y:S01]  /*7bf0*/  FMUL.FTZ R65, R65, R109.reuse ;  /* 0x0000006d41417220 */ /* 0x080fe20000410000 */
[----:B------:R-:W-:Y:S01]  /*7c00*/  LOP3.LUT R25, R159, UR17, R160, 0x96, !PT ;  /* 0x000000119f197c12 */ /* 0x000fe2000f8e96a0 */
[-C--:B------:R-:W-:Y:S01]  /*7c10*/  FMUL.FTZ R68, R68, R109.reuse ;  /* 0x0000006d44447220 */ /* 0x080fe20000410000 */
[----:B------:R-:W-:Y:S01]  /*7c20*/  MUFU.EX2 R90, R90 ;  /* 0x0000005a005a7308 */ /* 0x000fe20000000800 */
[----:B------:R-:W-:Y:S01]  /*7c30*/  FMUL.FTZ R69, R69, R109 ;  /* 0x0000006d45457220 */ /* 0x000fe20000410000 */
[----:B------:R-:W-:Y:S01]  /*7c40*/  LOP3.LUT R26, R25, 0xff, RZ, 0xc0, !PT ;  /* 0x000000ff191a7812 */ /* 0x000fe200078ec0ff */
[----:B------:R-:W-:Y:S01]  /*7c50*/  FADD.FTZ R107, R104, R107 ;  /* 0x0000006b686b7221 */ /* 0x000fe20000010000 */
[----:B------:R-:W-:Y:S01]  /*7c60*/  SHF.R.U32.HI R120, RZ, 0x18, R25 ;  /* 0x00000018ff787819 */ /* 0x000fe20000011619 */
[----:B------:R-:W-:Y:S01]  /*7c70*/  FADD.FTZ R102, R102, R105 ;  /* 0x0000006966667221 */ /* 0x000fe20000010000 */
[----:B------:R-:W-:Y:S02]  /*7c80*/  ISETP.GE.U32.AND P0, PT, R163, R26, PT ;  /* 0x0000001aa300720c */ /* 0x000fe40003f06070 */
[----:B------:R-:W-:Y:S01]  /*7c90*/  LOP3.LUT R26, R25, 0xffff, RZ, 0xc0, !PT ;  /* 0x0000ffff191a7812 */ /* 0x000fe200078ec0ff */
[----:B------:R-:W-:Y:S01]  /*7ca0*/  FADD.FTZ R103, R103, R102 ;  /* 0x0000006667677221 */ /* 0x000fe20000010000 */
[----:B------:R-:W-:Y:S01]  /*7cb0*/  ISETP.GE.U32.AND P3, PT, R163, R120, PT ;  /* 0x00000078a300720c */ /* 0x000fe20003f66070 */
[----:B------:R-:W-:Y:S01]  /*7cc0*/  MUFU.EX2 R121, R121 ;  /* 0x0000007900797308 */ /* 0x000fe20000000800 */
[----:B------:R-:W-:Y:S01]  /*7cd0*/  SHF.R.U32.HI R26, RZ, 0x8, R26 ;  /* 0x00000008ff1a7819 */ /* 0x000fe2000001161a */
[----:B------:R-:W-:Y:S01]  /*7ce0*/  FADD.FTZ R100, R100, R103 ;  /* 0x0000006764647221 */ /* 0x000fe20000010000 */
[----:B------:R-:W-:-:S02]  /*7cf0*/  SHF.R.U32.HI R120, RZ, 0x18, R158 ;  /* 0x00000018ff787819 */ /* 0x000fc4000001169e */
[----:B------:R-:W-:Y:S02]  /*7d00*/  LOP3.LUT R26, R26, 0xffff, RZ, 0xc0, !PT ;  /* 0x0000ffff1a1a7812 */ /* 0x000fe400078ec0ff */
[----:B------:R-:W-:Y:S01]  /*7d10*/  PRMT R109, R108, 0x7632, R109 ;  /* 0x000076326c6d7816 */ /* 0x000fe2000000006d */
[----:B------:R-:W-:Y:S01]  /*7d20*/  @!P0 HADD2 R24, -R108.H0_H0, -RZ.H0_H0 ;  /* 0xa00000ff6c188230 */ /* 0x000fe20000000900 */
[----:B------:R-:W-:Y:S02]  /*7d30*/  ISETP.GE.U32.AND P4, PT, R163, R26, PT ;  /* 0x0000001aa300720c */ /* 0x000fe40003f86070 */
[----:B------:R-:W-:Y:S02]  /*7d40*/  SHF.R.U32.HI R26, RZ, 0x10, R25 ;  /* 0x00000010ff1a7819 */ /* 0x000fe40000011619 */
[----:B------:R-:W-:Y:S02]  /*7d50*/  LOP3.LUT R25, R158, 0xffff, RZ, 0xc0, !PT ;  /* 0x0000ffff9e197812 */ /* 0x000fe400078ec0ff */
[----:B------:R-:W-:-:S02]  /*7d60*/  LOP3.LUT R26, R26, 0xff, RZ, 0xc0, !PT ;  /* 0x000000ff1a1a7812 */ /* 0x000fc400078ec0ff */
[C---:B------:R-:W-:Y:S02]  /*7d70*/  ISETP.GE.U32.AND P5, PT, R163.reuse, R120, PT ;  /* 0x00000078a300720c */ /* 0x040fe40003fa6070 */
[C---:B------:R-:W-:Y:S01]  /*7d80*/  ISETP.GE.U32.AND P1, PT, R163.reuse, R26, PT ;  /* 0x0000001aa300720c */ /* 0x040fe20003f26070 */
[----:B------:R-:W-:Y:S01]  /*7d90*/  MUFU.EX2 R120, R96 ;  /* 0x0000006000787308 */ /* 0x000fe20000000800 */
[----:B------:R-:W-:Y:S01]  /*7da0*/  LOP3.LUT R26, R158, 0xff, RZ, 0xc0, !PT ;  /* 0x000000ff9e1a7812 */ /* 0x000fe200078ec0ff */
[----:B------:R-:W-:Y:S01]  /*7db0*/  @!P4 HADD2 R21, -R109.H0_H0, -RZ.H0_H0 ;  /* 0xa00000ff6d15c230 */ /* 0x000fe20000000900 */
[----:B-1----:R-:W-:Y:S02]  /*7dc0*/  F2FP.PACK_AB R103, R94, R135 ;  /* 0x000000875e67723e */ /* 0x002fe400000000ff */
[----:B------:R-:W-:Y:S02]  /*7dd0*/  ISETP.GE.U32.AND P2, PT, R163, R26, PT ;  /* 0x0000001aa300720c */ /* 0x000fe40003f46070 */
[----:B------:R-:W-:Y:S01]  /*7de0*/  SHF.R.U32.HI R26, RZ, 0x10, R158 ;  /* 0x00000010ff1a7819 */ /* 0x000fe2000001169e */
[----:B------:R-:W-:Y:S01]  /*7df0*/  IMAD.WIDE.U32 R158, R110, -0x2daee0ad, RZ ;  /* 0xd2511f536e9e7825 */ /* 0x000fe200078e00ff */
[----:B------:R-:W-:-:S02]  /*7e00*/  PRMT R110, R111, 0x7632, R110 ;  /* 0x000076326f6e7816 */ /* 0x000fc4000000006e */
[----:B------:R-:W-:Y:S01]  /*7e10*/  LOP3.LUT R104, R26, 0xff, RZ, 0xc0, !PT ;  /* 0x000000ff1a687812 */ /* 0x000fe200078ec0ff */
[----:B------:R-:W-:Y:S01]  /*7e20*/  @!P1 HADD2 R19, -R111.H0_H0, -RZ.H0_H0 ;  /* 0xa00000ff6f139230 */ /* 0x000fe20000000900 */
[----:B------:R-:W-:Y:S01]  /*7e30*/  PRMT R26, R108, 0x5410, R109 ;  /* 0x000054106c1a7816 */ /* 0x000fe2000000006d */
[----:B------:R-:W-:Y:S01]  /*7e40*/  @!P3 HADD2 R20, -R110.H0_H0, -RZ.H0_H0 ;  /* 0xa00000ff6e14b230 */ /* 0x000fe20000000900 */
[----:B------:R-:W-:Y:S02]  /*7e50*/  @!P0 PRMT R108, R24, 0x5410, RZ ;  /* 0x00005410186c8816 */ /* 0x000fe400000000ff */
[----:B------:R-:W-:Y:S02]  /*7e60*/  LOP3.LUT R156, R159, UR18, R156, 0x96, !PT ;  /* 0x000000129f9c7c12 */ /* 0x000fe4000f8e969c */
[----:B------:R-:W-:Y:S02]  /*7e70*/  SHF.R.U32.HI R24, RZ, 0x8, R25 ;  /* 0x00000008ff187819 */ /* 0x000fe40000011619 */
[----:B------:R-:W-:-:S02]  /*7e80*/  PRMT R25, R111, 0x5410, R110 ;  /* 0x000054106f197816 */ /* 0x000fc4000000006e */
[----:B------:R-:W-:Y:S02]  /*7e90*/  @!P3 PRMT R110, R20, 0x5410, RZ ;  /* 0x00005410146eb816 */ /* 0x000fe400000000ff */
[----:B------:R-:W-:Y:S02]  /*7ea0*/  LOP3.LUT R20, R156, 0xffff, RZ, 0xc0, !PT ;  /* 0x0000ffff9c147812 */ /* 0x000fe400078ec0ff */
[----:B------:R-:W-:Y:S02]  /*7eb0*/  ISETP.GE.U32.AND P0, PT, R163, R104, PT ;  /* 0x00000068a300720c */ /* 0x000fe40003f06070 */
[----:B------:R-:W-:Y:S02]  /*7ec0*/  SHF.R.U32.HI R20, RZ, 0x8, R20 ;  /* 0x00000008ff147819 */ /* 0x000fe40000011614 */
[----:B------:R-:W-:Y:S02]  /*7ed0*/  @!P1 PRMT R111, R19, 0x5410, RZ ;  /* 0x00005410136f9816 */ /* 0x000fe400000000ff */
[----:B------:R-:W-:-:S02]  /*7ee0*/  LOP3.LUT R20, R20, 0xffff, RZ, 0xc0, !PT ;  /* 0x0000ffff14147812 */ /* 0x000fc400078ec0ff */
[----:B------:R-:W-:Y:S02]  /*7ef0*/  @!P4 PRMT R109, R21, 0x5410, RZ ;  /* 0x00005410156dc816 */ /* 0x000fe400000000ff */
[----:B------:R-:W-:Y:S01]  /*7f00*/  ISETP.GE.U32.AND P1, PT, R163, R20, PT ;  /* 0x00000014a300720c */ /* 0x000fe20003f26070 */
[----:B------:R-:W-:Y:S01]  /*7f10*/  FADD.FTZ R20, R106, R107 ;  /* 0x0000006b6a147221 */ /* 0x000fe20000010000 */
[----:B------:R-:W-:Y:S02]  /*7f20*/  F2FP.PACK_AB R107, R138, R139 ;  /* 0x0000008b8a6b723e */ /* 0x000fe400000000ff */
[----:B------:R-:W-:Y:S01]  /*7f30*/  LOP3.LUT R104, R158, 0xff, RZ, 0xc0, !PT ;  /* 0x000000ff9e687812 */ /* 0x000fe200078ec0ff */
[----:B------:R-:W-:Y:S01]  /*7f40*/  FADD.FTZ R20, R101, R20 ;  /* 0x0000001465147221 */ /* 0x000fe20000010000 */
[----:B------:R-:W-:Y:S01]  /*7f50*/  PRMT R106, R107, 0x7632, R106 ;  /* 0x000076326b6a7816 */ /* 0x000fe2000000006a */
[----:B------:R-:W-:Y:S01]  /*7f60*/  @!P0 HADD2 R16, -R107.H0_H0, -RZ.H0_H0 ;  /* 0xa00000ff6b108230 */ /* 0x000fe20000000900 */
[----:B------:R-:W-:Y:S01]  /*7f70*/  ISETP.GE.U32.AND P3, PT, R163, R104, PT ;  /* 0x00000068a300720c */ /* 0x000fe20003f66070 */
[----:B------:R-:W-:Y:S01]  /*7f80*/  FADD.FTZ R99, R99, R20 ;  /* 0x0000001463637221 */ /* 0x000fe20000010000 */
[----:B------:R-:W-:Y:S01]  /*7f90*/  PRMT R21, R107, 0x5410, R106 ;  /* 0x000054106b157816 */ /* 0x000fe2000000006a */
[----:B------:R-:W-:Y:S01]  /*7fa0*/  @!P5 HADD2 R11, -R106.H0_H0, -RZ.H0_H0 ;  /* 0xa00000ff6a0bd230 */ /* 0x000fe20000000900 */
[----:B------:R-:W-:Y:S01]  /*7fb0*/  @!P0 PRMT R107, R16, 0x5410, RZ ;  /* 0x00005410106b8816 */ /* 0x000fe200000000ff */
[----:B------:R-:W-:Y:S01]  /*7fc0*/  FADD.FTZ R126, R126, R99 ;  /* 0x000000637e7e7221 */ /* 0x000fe20000010000 */
[----:B------:R-:W-:-:S02]  /*7fd0*/  SHF.R.U32.HI R16, RZ, 0x10, R156 ;  /* 0x00000010ff107819 */ /* 0x000fc4000001169c */
[----:B------:R-:W-:Y:S01]  /*7fe0*/  F2FP.PACK_AB R104, R143, R144 ;  /* 0x000000908f68723e */ /* 0x000fe200000000ff */
[----:B------:R-:W-:Y:S01]  /*7ff0*/  FADD.FTZ R141, R141, R126 ;  /* 0x0000007e8d8d7221 */ /* 0x000fe20000010000 */
[----:B------:R-:W-:Y:S02]  /*8000*/  LOP3.LUT R16, R16, 0xff, RZ, 0xc0, !PT ;  /* 0x000000ff10107812 */ /* 0x000fe400078ec0ff */
[----:B------:R-:W-:Y:S01]  /*8010*/  LOP3.LUT R24, R24, 0xffff, RZ, 0xc0, !PT ;  /* 0x0000ffff18187812 */ /* 0x000fe200078ec0ff */
[----:B------:R-:W-:Y:S01]  /*8020*/  @!P2 HADD2 R18, -R104.H0_H0, -RZ.H0_H0 ;  /* 0xa00000ff6812a230 */ /* 0x000fe20000000900 */
[----:B------:R-:W-:Y:S01]  /*8030*/  PRMT R105, R104, 0x7632, R105 ;  /* 0x0000763268697816 */ /* 0x000fe20000000069 */
[----:B------:R-:W-:Y:S01]  /*8040*/  FADD.FTZ R140, R140, R141 ;  /* 0x0000008d8c8c7221 */ /* 0x000fe20000010000 */
[----:B------:R-:W-:Y:S01]  /*8050*/  @!P5 PRMT R106, R11, 0x5410, RZ ;  /* 0x000054100b6ad816 */ /* 0x000fe200000000ff */
[----:B------:R-:W-:Y:S01]  /*8060*/  FADD.FTZ R11, R91, R100 ;  /* 0x000000645b0b7221 */ /* 0x000fe20000010000 */
[C---:B------:R-:W-:Y:S01]  /*8070*/  ISETP.GE.U32.AND P5, PT, R163.reuse, R16, PT ;  /* 0x00000010a300720c */ /* 0x040fe20003fa6070 */
[----:B------:R-:W1:Y:S01]  /*8080*/  MUFU.EX2 R91, R97 ;  /* 0x00000061005b7308 */ /* 0x000e620000000800 */
[----:B------:R-:W-:Y:S01]  /*8090*/  ISETP.GE.U32.AND P4, PT, R163, R24, PT ;  /* 0x00000018a300720c */ /* 0x000fe20003f86070 */
[----:B------:R-:W-:Y:S01]  /*80a0*/  FADD.FTZ R139, R139, R140 ;  /* 0x0000008c8b8b7221 */ /* 0x000fe20000010000 */
[----:B------:R-:W-:-:S02]  /*80b0*/  PRMT R24, R104, 0x5410, R105 ;  /* 0x0000541068187816 */ /* 0x000fc40000000069 */
[----:B------:R-:W-:Y:S01]  /*80c0*/  @!P2 PRMT R104, R18, 0x5410, RZ ;  /* 0x000054101268a816 */ /* 0x000fe200000000ff */
[----:B------:R-:W-:Y:S01]  /*80d0*/  FADD.FTZ R138, R138, R139 ;  /* 0x0000008b8a8a7221 */ /* 0x000fe20000010000 */
[----:B------:R-:W-:Y:S02]  /*80e0*/  LOP3.LUT R18, R156, 0xff, RZ, 0xc0, !PT ;  /* 0x000000ff9c127812 */ /* 0x000fe400078ec0ff */
[----:B------:R-:W-:Y:S01]  /*80f0*/  LOP3.LUT R147, R158, 0xffff, RZ, 0xc0, !PT ;  /* 0x0000ffff9e937812 */ /* 0x000fe200078ec0ff */
[----:B------:R-:W-:Y:S01]  /*8100*/  FADD.FTZ R135, R135, R138 ;  /* 0x0000008a87877221 */ /* 0x000fe20000010000 */
[----:B------:R-:W-:Y:S01]  /*8110*/  SHF.R.U32.HI R102, RZ, 0x18, R158 ;  /* 0x00000018ff667819 */ /* 0x000fe2000001169e */
[----:B------:R-:W-:Y:S01]  /*8120*/  @!P5 HADD2 R8, -R103.H0_H0, -RZ.H0_H0 ;  /* 0xa00000ff6708d230 */ /* 0x000fe20000000900 */
[C---:B------:R-:W-:Y:S01]  /*8130*/  ISETP.GE.U32.AND P2, PT, R163.reuse, R18, PT ;  /* 0x00000012a300720c */ /* 0x040fe20003f46070 */
[----:B------:R-:W-:Y:S01]  /*8140*/  @!P4 HADD2 R17, -R105.H0_H0, -RZ.H0_H0 ;  /* 0xa00000ff6911c230 */ /* 0x000fe20000000900 */
[----:B------:R-:W-:Y:S01]  /*8150*/  ISETP.GE.U32.AND P0, PT, R163, R102, PT ;  /* 0x00000066a300720c */ /* 0x000fe20003f06070 */
[----:B------:R-:W-:Y:S01]  /*8160*/  FADD.FTZ R135, R94, R135 ;  /* 0x000000875e877221 */ /* 0x000fe20000010000 */
[----:B------:R-:W-:-:S02]  /*8170*/  SHF.R.U32.HI R147, RZ, 0x8, R147 ;  /* 0x00000008ff937819 */ /* 0x000fc40000011693 */
[----:B------:R-:W-:Y:S02]  /*8180*/  PRMT R102, R103, 0x7632, R102 ;  /* 0x0000763267667816 */ /* 0x000fe40000000066 */
[----:B------:R-:W-:Y:S02]  /*8190*/  LOP3.LUT R16, R147, 0xffff, RZ, 0xc0, !PT ;  /* 0x0000ffff93107812 */ /* 0x000fe400078ec0ff */
[----:B--2---:R-:W-:Y:S02]  /*81a0*/  F2FP.PACK_AB R100, R95, R142 ;  /* 0x0000008e5f64723e */ /* 0x004fe400000000ff */
[----:B------:R-:W-:Y:S02]  /*81b0*/  PRMT R147, R103, 0x5410, R102 ;  /* 0x0000541067937816 */ /* 0x000fe40000000066 */
[----:B------:R-:W-:Y:S01]  /*81c0*/  @!P5 PRMT R103, R8, 0x5410, RZ ;  /* 0x000054100867d816 */ /* 0x000fe200000000ff */
[----:B------:R-:W-:Y:S01]  /*81d0*/  FADD.FTZ R8, R98, R11 ;  /* 0x0000000b62087221 */ /* 0x000fe20000010000 */
[----:B------:R-:W-:Y:S01]  /*81e0*/  SHF.R.U32.HI R18, RZ, 0x18, R156 ;  /* 0x00000018ff127819 */ /* 0x000fe2000001169c */
[----:B------:R-:W-:Y:S01]  /*81f0*/  @!P2 HADD2 R10, -R100.H0_H0, -RZ.H0_H0 ;  /* 0xa00000ff640aa230 */ /* 0x000fe20000000900 */
[----:B-1----:R-:W-:Y:S01]  /*8200*/  F2FP.PACK_AB R98, R120, R91 ;  /* 0x0000005b7862723e */ /* 0x002fe200000000ff */
[----:B------:R-:W-:Y:S01]  /*8210*/  FADD.FTZ R127, R127, R8 ;  /* 0x000000087f7f7221 */ /* 0x000fe20000010000 */
[----:B------:R-:W-:-:S02]  /*8220*/  PRMT R101, R100, 0x7632, R101 ;  /* 0x0000763264657816 */ /* 0x000fc40000000065 */
[----:B------:R-:W-:Y:S01]  /*8230*/  @!P4 PRMT R105, R17, 0x5410, RZ ;  /* 0x000054101169c816 */ /* 0x000fe200000000ff */
[----:B------:R-:W-:Y:S01]  /*8240*/  @!P3 HADD2 R5, -R98.H0_H0, -RZ.H0_H0 ;  /* 0xa00000ff6205b230 */ /* 0x000fe20000000900 */
[----:B------:R-:W-:Y:S01]  /*8250*/  SHF.R.U32.HI R145, RZ, 0x10, R158 ;  /* 0x00000010ff917819 */ /* 0x000fe2000001169e */
[----:B------:R-:W-:Y:S01]  /*8260*/  @!P1 HADD2 R9, -R101.H0_H0, -RZ.H0_H0 ;  /* 0xa00000ff65099230 */ /* 0x000fe20000000900 */
[----:B------:R-:W-:Y:S01]  /*8270*/  ISETP.GE.U32.AND P4, PT, R163, R18, PT ;  /* 0x00000012a300720c */ /* 0x000fe20003f86070 */
[----:B------:R-:W-:Y:S01]  /*8280*/  FADD.FTZ R127, R146, R127 ;  /* 0x0000007f927f7221 */ /* 0x000fe20000010000 */
[----:B------:R-:W-:Y:S02]  /*8290*/  PRMT R99, R98, 0x7632, R99 ;  /* 0x0000763262637816 */ /* 0x000fe40000000063 */
[----:B------:R-:W-:Y:S01]  /*82a0*/  PRMT R150, R100, 0x5410, R101 ;  /* 0x0000541064967816 */ /* 0x000fe20000000065 */
[----:B------:R-:W-:Y:S01]  /*82b0*/  FADD.FTZ R144, R144, R127 ;  /* 0x0000007f90907221 */ /* 0x000fe20000010000 */
[----:B------:R-:W-:-:S02]  /*82c0*/  @!P2 PRMT R100, R10, 0x5410, RZ ;  /* 0x000054100a64a816 */ /* 0x000fc400000000ff */
[----:B------:R-:W-:Y:S01]  /*82d0*/  LOP3.LUT R10, R145, 0xff, RZ, 0xc0, !PT ;  /* 0x000000ff910a7812 */ /* 0x000fe200078ec0ff */
[----:B------:R-:W-:Y:S01]  /*82e0*/  FADD.FTZ R143, R143, R144 ;  /* 0x000000908f8f7221 */ /* 0x000fe20000010000 */
[----:B------:R-:W-:Y:S02]  /*82f0*/  PRMT R145, R98, 0x5410, R99 ;  /* 0x0000541062917816 */ /* 0x000fe40000000063 */
[----:B------:R-:W-:Y:S01]  /*8300*/  @!P3 PRMT R98, R5, 0x5410, RZ ;  /* 0x000054100562b816 */ /* 0x000fe200000000ff */
[----:B------:R-:W-:Y:S01]  /*8310*/  @!P4 HADD2 R0, -R102.H0_H0, -RZ.H0_H0 ;  /* 0xa00000ff6600c230 */ /* 0x000fe20000000900 */
[----:B------:R-:W-:Y:S01]  /*8320*/  ISETP.GE.U32.AND P2, PT, R163, R16, PT ;  /* 0x00000010a300720c */ /* 0x000fe20003f46070 */
[----:B------:R-:W-:Y:S01]  /*8330*/  FADD.FTZ R142, R142, R143 ;  /* 0x0000008f8e8e7221 */ /* 0x000fe20000010000 */
[----:B------:R-:W-:Y:S01]  /*8340*/  LOP3.LUT R5, R155, UR13, R27, 0x96, !PT ;  /* 0x0000000d9b057c12 */ /* 0x000fe2000f8e961b */
[----:B------:R-:W-:Y:S01]  /*8350*/  IMAD.WIDE.U32 R154, R154, -0x326172a9, RZ ;  /* 0xcd9e8d579a9a7825 */ /* 0x000fe200078e00ff */
[----:B------:R-:W-:-:S02]  /*8360*/  @!P1 PRMT R101, R9, 0x5410, RZ ;  /* 0x0000541009659816 */ /* 0x000fc400000000ff */
[----:B------:R-:W-:Y:S01]  /*8370*/  ISETP.GE.U32.AND P1, PT, R163, R10, PT ;  /* 0x0000000aa300720c */ /* 0x000fe20003f26070 */
[----:B------:R-:W-:Y:S01]  /*8380*/  IMAD.WIDE.U32 R18, R5, -0x326172a9, RZ ;  /* 0xcd9e8d5705127825 */ /* 0x000fe200078e00ff */
[----:B------:R-:W-:Y:S02]  /*8390*/  @!P4 PRMT R102, R0, 0x5410, RZ ;  /* 0x000054100066c816 */ /* 0x000fe400000000ff */
[----:B------:R-:W-:Y:S01]  /*83a0*/  F2FP.PACK_AB R0, R121, R90 ;  /* 0x0000005a7900723e */ /* 0x000fe200000000ff */
[----:B------:R-:W-:Y:S01]  /*83b0*/  FADD.FTZ R142, R95, R142 ;  /* 0x0000008e5f8e7221 */ /* 0x000fe20000010000 */
[----:B------:R-:W-:Y:S01]  /*83c0*/  LOP3.LUT R5, R19, UR12, R132, 0x96, !PT ;  /* 0x0000000c13057c12 */ /* 0x000fe2000f8e9684 */
[----:B------:R-:W-:Y:S01]  /*83d0*/  @!P2 HADD2 R4, -R99.H0_H0, -RZ.H0_H0 ;  /* 0xa00000ff6304a230 */ /* 0x000fe20000000900 */
[----:B------:R-:W-:Y:S01]  /*83e0*/  LOP3.LUT R18, R155, UR10, R18, 0x96, !PT ;  /* 0x0000000a9b127c12 */ /* 0x000fe2000f8e9612 */
[C---:B------:R-:W-:Y:S01]  /*83f0*/  @!P0 HADD2 R6, -R0.reuse.H1_H1, -RZ.H0_H0 ;  /* 0xa00000ff00068230 */ /* 0x040fe20000000d00 */
[----:B------:R-:W-:Y:S01]  /*8400*/  @P0 PRMT R96, R0, 0x7632, R96 ;  /* 0x0000763200600816 */ /* 0x000fe20000000060 */
[----:B------:R-:W-:Y:S01]  /*8410*/  IMAD.WIDE.U32 R10, R5, -0x2daee0ad, RZ ;  /* 0xd2511f53050a7825 */ /* 0x000fe200078e00ff */
[----:B------:R-:W-:Y:S01]  /*8420*/  @!P2 PRMT R99, R4, 0x5410, RZ ;  /* 0x000054100463a816 */ /* 0x000fe200000000ff */
[----:B------:R-:W-:Y:S01]  /*8430*/  @!P1 HADD2 R7, -R0.H0_H0, -RZ.H0_H0 ;  /* 0xa00000ff00079230 */ /* 0x000fe20000000900 */
[----:B------:R-:W-:Y:S01]  /*8440*/  @P1 PRMT R97, R0, 0x7610, R97 ;  /* 0x0000761000611816 */ /* 0x000fe20000000061 */
[----:B------:R-:W-:Y:S01]  /*8450*/  IMAD.WIDE.U32 R18, R18, -0x2daee0ad, RZ ;  /* 0xd2511f5312127825 */ /* 0x000fe200078e00ff */
[----:B------:R-:W-:-:S02]  /*8460*/  LOP3.LUT R152, R11, UR9, R152, 0x96, !PT ;  /* 0x000000090b987c12 */ /* 0x000fc4000f8e9698 */
[----:B------:R-:W-:Y:S01]  /*8470*/  @!P1 PRMT R97, R7, 0x5410, RZ ;  /* 0x0000541007619816 */ /* 0x000fe200000000ff */
[----:B------:R-:W-:Y:S01]  /*8480*/  IMAD.MOV.U32 R4, RZ, RZ, c[0x0][0x228] ;  /* 0x00008a00ff047624 */ /* 0x000fe200078e00ff */
[----:B------:R-:W-:Y:S01]  /*8490*/  LOP3.LUT R10, R19, UR7, R10, 0x96, !PT ;  /* 0x00000007130a7c12 */ /* 0x000fe2000f8e960a */
[----:B------:R-:W-:Y:S01]  /*84a0*/  IMAD.MOV.U32 R7, RZ, RZ, R137 ;  /* 0x000000ffff077224 */ /* 0x000fe200078e0089 */
[----:B------:R-:W-:Y:S01]  /*84b0*/  @!P0 PRMT R96, R6, 0x5410, RZ ;  /* 0x0000541006608816 */ /* 0x000fe200000000ff */
[----:B------:R-:W-:Y:S01]  /*84c0*/  IMAD.SHL.U32 R4, R4, 0x8, RZ ;  /* 0x0000000804047824 */ /* 0x000fe200078e00ff */
[----:B------:R-:W-:Y:S01]  /*84d0*/  PRMT R20, R163, 0x7054, R163 ;  /* 0x00007054a3147816 */ /* 0x000fe200000000a3 */
[----:B------:R-:W-:Y:S01]  /*84e0*/  IMAD.MOV.U32 R6, RZ, RZ, R136 ;  /* 0x000000ffff067224 */ /* 0x000fe200078e0088 */
[----:B------:R-:W-:Y:S01]  /*84f0*/  IADD3 R188, P0, R136, -0x100, RZ ;  /* 0xffffff0088bc7810 */ /* 0x000fe20007f1e0ff */
[----:B------:R-:W-:-:S03]  /*8500*/  IMAD.WIDE.U32 R152, R152, -0x326172a9, RZ ;  /* 0xcd9e8d5798987825 */ /* 0x000fc600078e00ff */
[----:B------:R-:W-:Y:S01]  /*8510*/  IADD3.X R189, R137, -0x1, RZ, P0, !PT ;  /* 0xffffffff89bd7810 */ /* 0x000fe200007fe4ff */
[----:B------:R-:W-:Y:S01]  /*8520*/  IMAD.WIDE.U32 R10, R10, -0x326172a9, RZ ;  /* 0xcd9e8d570a0a7825 */ /* 0x000fe200078e00ff */
[----:B------:R-:W-:-:S03]  /*8530*/  LOP3.LUT R16, R153, UR8, R154, 0x96, !PT ;  /* 0x0000000899107c12 */ /* 0x000fc6000f8e969a */
[----:B------:R-:W-:Y:S01]  /*8540*/  IMAD.WIDE R8, R4, 0x2, R6 ;  /* 0x0000000204087825 */ /* 0x000fe200078e0206 */
[----:B------:R-:W-:-:S03]  /*8550*/  LOP3.LUT R5, R11, UR17, R152, 0x96, !PT ;  /* 0x000000110b057c12 */ /* 0x000fc6000f8e9698 */
[----:B------:R-:W-:Y:S01]  /*8560*/  IMAD.WIDE.U32 R16, R16, -0x2daee0ad, RZ ;  /* 0xd2511f5310107825 */ /* 0x000fe200078e00ff */
[----:B------:R1:W-:Y:S03]  /*8570*/  STG.E.U16 [R8.64+-0x80], R149 ;  /* 0xffff809508007986 */ /* 0x0003e6000c10151a */
[----:B------:R-:W-:Y:S02]  /*8580*/  FADD.FTZ R91, R91, R142 ;  /* 0x0000008e5b5b7221 */ /* 0x000fe40000010000 */
[----:B------:R-:W-:Y:S02]  /*8590*/  FADD.FTZ R90, R90, R135 ;  /* 0x000000875a5a7221 */ /* 0x000fe40000010000 */
[----:B------:R-:W-:Y:S02]  /*85a0*/  FADD.FTZ R120, R120, R91 ;  /* 0x0000005b78787221 */ /* 0x000fe40000010000 */
[----:B------:R-:W-:-:S02]  /*85b0*/  FADD.FTZ R121, R121, R90 ;  /* 0x0000005a79797221 */ /* 0x000fc40000010000 */
[----:B-1----:R-:W-:Y:S01]  /*85c0*/  IMAD.WIDE R148, R4, 0x2, R6 ;  /* 0x0000000204947825 */ /* 0x002fe200078e0206 */
[--C-:B------:R-:W-:Y:S02]  /*85d0*/  SHF.R.U32.HI R6, RZ, 0x10, R5.reuse ;  /* 0x00000010ff067819 */ /* 0x100fe40000011605 */
[C---:B------:R-:W-:Y:S02]  /*85e0*/  LOP3.LUT R4, R5.reuse, 0xffff, RZ, 0xc0, !PT ;  /* 0x0000ffff05047812 */ /* 0x040fe400078ec0ff */
[----:B------:R-:W-:Y:S01]  /*85f0*/  LOP3.LUT R7, R5, 0xff, RZ, 0xc0, !PT ;  /* 0x000000ff05077812 */ /* 0x000fe200078ec0ff */
[----:B------:R-:W-:Y:S01]  /*8600*/  STG.E.U16 [R148.64+-0x7e], R34 ;  /* 0xffff822294007986 */ /* 0x000fe2000c10151a */
[----:B------:R-:W-:Y:S02]  /*8610*/  SHF.R.U32.HI R5, RZ, 0x18, R5 ;  /* 0x00000018ff057819 */ /* 0x000fe40000011605 */
[----:B------:R-:W-:Y:S01]  /*8620*/  LOP3.LUT R6, R6, 0xff, RZ, 0xc0, !PT ;  /* 0x000000ff06067812 */ /* 0x000fe200078ec0ff */
[----:B------:R1:W-:Y:S01]  /*8630*/  STG.E.U16 [R136.64+-0x70], R2 ;  /* 0xffff900288007986 */ /* 0x0003e2000c10151a */
[----:B------:R-:W-:-:S02]  /*8640*/  SHF.R.U32.HI R4, RZ, 0x8, R4 ;  /* 0x00000008ff047819 */ /* 0x000fc40000011604 */
[----:B------:R-:W-:Y:S01]  /*8650*/  PRMT R5, R6, 0x5410, R5 ;  /* 0x0000541006057816 */ /* 0x000fe20000000005 */
[----:B------:R-:W-:Y:S01]  /*8660*/  STG.E.U16 [R136.64+-0x6e], R35 ;  /* 0xffff922388007986 */ /* 0x000fe2000c10151a */
[----:B------:R-:W-:Y:S02]  /*8670*/  LOP3.LUT R9, R10, 0xff, RZ, 0xc0, !PT ;  /* 0x000000ff0a097812 */ /* 0x000fe400078ec0ff */
[----:B------:R-:W-:Y:S01]  /*8680*/  PRMT R7, R7, 0x5410, R4 ;  /* 0x0000541007077816 */ /* 0x000fe20000000004 */
[--C-:B------:R-:W-:Y:S01]  /*8690*/  HSET2.LE.AND R6, R5, R20.reuse, PT ;  /* 0x0000001405067233 */ /* 0x100fe20003803000 */
[----:B------:R-:W-:Y:S01]  /*86a0*/  SHF.R.U32.HI R8, RZ, 0x10, R10 ;  /* 0x00000010ff087819 */ /* 0x000fe2000001160a */
[----:B------:R-:W-:Y:S02]  /*86b0*/  STG.E.U16 [R148.64+-0x70], R89 ;  /* 0xffff905994007986 */ /* 0x000fe4000c10151a */
[----:B------:R-:W-:Y:S01]  /*86c0*/  HSET2.LE.AND R4, R7, R20, PT ;  /* 0x0000001407047233 */ /* 0x000fe20003803000 */
[----:B------:R-:W-:Y:S01]  /*86d0*/  LOP3.LUT R5, R6, R29, RZ, 0xc0, !PT ;  /* 0x0000001d06057212 */ /* 0x000fe200078ec0ff */
[----:B------:R-:W-:Y:S01]  /*86e0*/  STG.E.U16 [R148.64+-0x6e], R88 ;  /* 0xffff925894007986 */ /* 0x000fe2000c10151a */
[----:B------:R-:W-:-:S02]  /*86f0*/  LOP3.LUT R6, R10, 0xffff, RZ, 0xc0, !PT ;  /* 0x0000ffff0a067812 */ /* 0x000fc400078ec0ff */
[----:B------:R-:W-:Y:S01]  /*8700*/  LOP3.LUT R8, R8, 0xff, RZ, 0xc0, !PT ;  /* 0x000000ff08087812 */ /* 0x000fe200078ec0ff */
[----:B------:R2:W-:Y:S01]  /*8710*/  STG.E.U16 [R136.64+-0x60], R92 ;  /* 0xffffa05c88007986 */ /* 0x0005e2000c10151a */
[----:B------:R-:W-:Y:S02]  /*8720*/  SHF.R.U32.HI R6, RZ, 0x8, R6 ;  /* 0x00000008ff067819 */ /* 0x000fe40000011606 */
[----:B------:R-:W-:Y:S01]  /*8730*/  SHF.R.U32.HI R7, RZ, 0x18, R10 ;  /* 0x00000018ff077819 */ /* 0x000fe2000001160a */
[----:B------:R-:W-:Y:S01]  /*8740*/  STG.E.U16 [R136.64+-0x5e], R93 ;  /* 0xffffa25d88007986 */ /* 0x000fe2000c10151a */
[----:B------:R-:W-:Y:S02]  /*8750*/  PRMT R9, R9, 0x5410, R6 ;  /* 0x0000541009097816 */ /* 0x000fe40000000006 */
[----:B------:R-:W-:Y:S01]  /*8760*/  PRMT R7, R8, 0x5410, R7 ;  /* 0x0000541008077816 */ /* 0x000fe20000000007 */
[----:B------:R-:W-:Y:S01]  /*8770*/  STG.E.U16 [R148.64+-0x60], R125 ;  /* 0xffffa07d94007986 */ /* 0x000fe2000c10151a */
[----:B------:R-:W-:Y:S01]  /*8780*/  LOP3.LUT R4, R4, R31, RZ, 0xc0, !PT ;  /* 0x0000001f04047212 */ /* 0x000fe200078ec0ff */
[--C-:B------:R-:W-:Y:S01]  /*8790*/  HSET2.LE.AND R9, R9, R20.reuse, PT ;  /* 0x0000001409097233 */ /* 0x100fe20003803000 */
[----:B------:R-:W-:Y:S01]  /*87a0*/  LOP3.LUT R29, R16, 0xff, RZ, 0xc0, !PT ;  /* 0x000000ff101d7812 */ /* 0x000fe200078ec0ff */
[----:B------:R-:W-:Y:S01]  /*87b0*/  HSET2.LE.AND R7, R7, R20, PT ;  /* 0x0000001407077233 */ /* 0x000fe20003803000 */
[----:B------:R-:W-:Y:S01]  /*87c0*/  STG.E.U16 [R148.64+-0x5e], R124 ;  /* 0xffffa27c94007986 */ /* 0x000fe2000c10151a */
[--C-:B-1----:R-:W-:Y:S01]  /*87d0*/  IMAD.MOV.U32 R2, RZ, RZ, R32.reuse ;  /* 0x000000ffff027224 */ /* 0x102fe200078e0020 */
[----:B------:R-:W-:Y:S01]  /*87e0*/  LOP3.LUT R6, R9, R30, RZ, 0xc0, !PT ;  /* 0x0000001e09067212 */ /* 0x000fe200078ec0ff */
[----:B------:R-:W-:Y:S01]  /*87f0*/  @P6 IMAD.MOV.U32 R2, RZ, RZ, R32 ;  /* 0x000000ffff026224 */ /* 0x000fe200078e0020 */
[----:B------:R-:W1:Y:S01]  /*8800*/  LDSM.16.MT88.4 R8, [R116+0x6000] ;  /* 0x006000007408783b */ /* 0x000e620000004200 */
[----:B------:R-:W-:-:S03]  /*8810*/  LOP3.LUT R7, R7, R28, RZ, 0xc0, !PT ;  /* 0x0000001c07077212 */ /* 0x000fc600078ec0ff */
[----:B------:R-:W-:Y:S04]  /*8820*/  STG.E.U16 [R136.64+-0x50], R112 ;  /* 0xffffb07088007986 */ /* 0x000fe8000c10151a */
[----:B------:R-:W-:Y:S01]  /*8830*/  STG.E.U16 [R136.64+-0x4e], R113 ;  /* 0xffffb27188007986 */ /* 0x000fe2000c10151a */
[----:B--2---:R-:W-:-:S03]  /*8840*/  IMAD.MOV.U32 R92, RZ, RZ, R3 ;  /* 0x000000ffff5c7224 */ /* 0x004fc600078e0003 */
[----:B------:R-:W-:Y:S04]  /*8850*/  STG.E.U16 [R148.64+-0x50], R115 ;  /* 0xffffb07394007986 */ /* 0x000fe8000c10151a */
[----:B------:R-:W-:Y:S04]  /*8860*/  STG.E.U16 [R148.64+-0x4e], R114 ;  /* 0xffffb27294007986 */ /* 0x000fe8000c10151a */
[----:B------:R-:W-:Y:S04]  /*8870*/  STG.E.U16 [R136.64+-0x40], R108 ;  /* 0xffffc06c88007986 */ /* 0x000fe8000c10151a */
[----:B------:R-:W-:Y:S04]  /*8880*/  STG.E.U16 [R136.64+-0x3e], R109 ;  /* 0xffffc26d88007986 */ /* 0x000fe8000c10151a */
[----:B------:R-:W-:Y:S04]  /*8890*/  STG.E.U16 [R148.64+-0x40], R111 ;  /* 0xffffc06f94007986 */ /* 0x000fe8000c10151a */
[----:B------:R-:W-:Y:S04]  /*88a0*/  STG.E.U16 [R148.64+-0x3e], R110 ;  /* 0xffffc26e94007986 */ /* 0x000fe8000c10151a */
[----:B------:R-:W-:Y:S01]  /*88b0*/  STG.E.U16 [R136.64+-0x30], R104 ;  /* 0xffffd06888007986 */ /* 0x000fe2000c10151a */
[C---:B-1----:R-:W-:Y:S03]  /*88c0*/  HMMA.16816.F32 R72, R4.reuse, R8, R72 ;  /* 0x000000080448723c */ /* 0x042fe60000001848 */
[----:B------:R-:W-:Y:S04]  /*88d0*/  STG.E.U16 [R136.64+-0x2e], R105 ;  /* 0xffffd26988007986 */ /* 0x000fe8000c10151a */
[----:B------:R-:W-:Y:S01]  /*88e0*/  STG.E.U16 [R148.64+-0x30], R107 ;  /* 0xffffd06b94007986 */ /* 0x000fe2000c10151a */
[C---:B------:R-:W-:Y:S03]  /*88f0*/  HMMA.16816.F32 R76, R4.reuse, R10, R76 ;  /* 0x0000000a044c723c */ /* 0x040fe6000000184c */
[----:B------:R-:W1:Y:S04]  /*8900*/  LDSM.16.MT88.4 R8, [R86+0x6000] ;  /* 0x006000005608783b */ /* 0x000e680000004200 */
        /* <DEDUP_REMOVED lines=8> */
[----:B------:R-:W-:Y:S01]  /*8990*/  STG.E.U16 [R148.64+-0xe], R96 ;  /* 0xfffff26094007986 */ /* 0x000fe2000c10151a */
        /* <DEDUP_REMOVED lines=15> */
[----:B------:R-:W-:-:S02]  /*8a90*/  LOP3.LUT R4, R16, 0xffff, RZ, 0xc0, !PT ;  /* 0x0000ffff10047812 */ /* 0x000fc400078ec0ff */
[----:B------:R-:W-:Y:S02]  /*8aa0*/  LOP3.LUT R6, R17, UR18, R18, 0x96, !PT ;  /* 0x0000001211067c12 */ /* 0x000fe4000f8e9612 */
[----:B------:R-:W-:Y:S02]  /*8ab0*/  SHF.R.U32.HI R4, RZ, 0x8, R4 ;  /* 0x00000008ff047819 */ /* 0x000fe40000011604 */
[----:B------:R-:W-:Y:S02]  /*8ac0*/  SHF.R.U32.HI R7, RZ, 0x10, R16 ;  /* 0x00000010ff077819 */ /* 0x000fe40000011610 */
[----:B------:R-:W-:Y:S02]  /*8ad0*/  PRMT R29, R29, 0x5410, R4 ;  /* 0x000054101d1d7816 */ /* 0x000fe40000000004 */
[----:B------:R-:W-:Y:S02]  /*8ae0*/  LOP3.LUT R4, R6, 0xffff, RZ, 0xc0, !PT ;  /* 0x0000ffff06047812 */ /* 0x000fe400078ec0ff */
[----:B------:R-:W-:-:S02]  /*8af0*/  SHF.R.U32.HI R5, RZ, 0x10, R6 ;  /* 0x00000010ff057819 */ /* 0x000fc40000011606 */
[----:B------:R-:W-:Y:S02]  /*8b00*/  LOP3.LUT R17, R6, 0xff, RZ, 0xc0, !PT ;  /* 0x000000ff06117812 */ /* 0x000fe400078ec0ff */
[----:B------:R-:W-:Y:S02]  /*8b10*/  SHF.R.U32.HI R16, RZ, 0x18, R16 ;  /* 0x00000018ff107819 */ /* 0x000fe40000011610 */
[----:B------:R-:W-:Y:S02]  /*8b20*/  SHF.R.U32.HI R4, RZ, 0x8, R4 ;  /* 0x00000008ff047819 */ /* 0x000fe40000011604 */
[----:B------:R-:W-:Y:S02]  /*8b30*/  SHF.R.U32.HI R6, RZ, 0x18, R6 ;  /* 0x00000018ff067819 */ /* 0x000fe40000011606 */
[----:B------:R-:W-:Y:S02]  /*8b40*/  LOP3.LUT R7, R7, 0xff, RZ, 0xc0, !PT ;  /* 0x000000ff07077812 */ /* 0x000fe400078ec0ff */
[----:B------:R-:W-:-:S02]  /*8b50*/  LOP3.LUT R5, R5, 0xff, RZ, 0xc0, !PT ;  /* 0x000000ff05057812 */ /* 0x000fc400078ec0ff */
[----:B------:R-:W-:Y:S02]  /*8b60*/  PRMT R17, R17, 0x5410, R4 ;  /* 0x0000541011117816 */ /* 0x000fe40000000004 */
[----:B------:R-:W-:Y:S02]  /*8b70*/  PRMT R7, R7, 0x5410, R16 ;  /* 0x0000541007077816 */ /* 0x000fe40000000010 */
[----:B------:R-:W-:Y:S01]  /*8b80*/  PRMT R5, R5, 0x5410, R6 ;  /* 0x0000541005057816 */ /* 0x000fe20000000006 */
[--C-:B------:R-:W-:Y:S02]  /*8b90*/  HSET2.LE.AND R4, R17, R20.reuse, PT ;  /* 0x0000001411047233 */ /* 0x100fe40003803000 */
[--C-:B------:R-:W-:Y:S01]  /*8ba0*/  HSET2.LE.AND R6, R29, R20.reuse, PT ;  /* 0x000000141d067233 */ /* 0x100fe20003803000 */
[----:B------:R-:W2:Y:S01]  /*8bb0*/  LDSM.16.MT88.4 R16, [R86+0x6400] ;  /* 0x006400005610783b */ /* 0x000ea20000004200 */
[--C-:B------:R-:W-:Y:S01]  /*8bc0*/  HSET2.LE.AND R5, R5, R20.reuse, PT ;  /* 0x0000001405057233 */ /* 0x100fe20003803000 */
[----:B------:R-:W-:Y:S01]  /*8bd0*/  LOP3.LUT R4, R4, R15, RZ, 0xc0, !PT ;  /* 0x0000000f04047212 */ /* 0x000fe200078ec0ff */
[----:B------:R-:W-:Y:S01]  /*8be0*/  HSET2.LE.AND R7, R7, R20, PT ;  /* 0x0000001407077233 */ /* 0x000fe20003803000 */
[----:B------:R-:W-:Y:S01]  /*8bf0*/  LOP3.LUT R6, R6, R13, RZ, 0xc0, !PT ;  /* 0x0000000d06067212 */ /* 0x000fe200078ec0ff */
[----:B------:R-:W-:Y:S01]  /*8c00*/  IMAD.WIDE.U32 R28, R134, -0x2daee0ad, RZ ;  /* 0xd2511f53861c7825 */ /* 0x000fe200078e00ff */
[----:B------:R-:W-:-:S02]  /*8c10*/  LOP3.LUT R5, R5, R14, RZ, 0xc0, !PT ;  /* 0x0000000e05057212 */ /* 0x000fc400078ec0ff */
[----:B------:R-:W-:Y:S02]  /*8c20*/  LOP3.LUT R7, R7, R12, RZ, 0xc0, !PT ;  /* 0x0000000c07077212 */ /* 0x000fe400078ec0ff */
[----:B------:R-:W3:Y:S01]  /*8c30*/  LDSM.16.MT88.4 R12, [R86+0x7400] ;  /* 0x00740000560c783b */ /* 0x000ee20000004200 */
[----:B------:R-:W-:-:S04]  /*8c40*/  LOP3.LUT R27, R29, UR13, R27, 0x96, !PT ;  /* 0x0000000d1d1b7c12 */ /* 0x000fc8000f8e961b */
[C---:B-1----:R-:W-:Y:S08]  /*8c50*/  HMMA.16816.F32 R72, R4.reuse, R8, R72 ;  /* 0x000000080448723c */ /* 0x042ff00000001848 */
[C---:B------:R-:W-:Y:S01]  /*8c60*/  HMMA.16816.F32 R76, R4.reuse, R10, R76 ;  /* 0x0000000a044c723c */ /* 0x040fe2000000184c */
[----:B------:R-:W1:Y:S07]  /*8c70*/  LDSM.16.MT88.4 R8, [R116+0x7400] ;  /* 0x007400007408783b */ /* 0x000e6e0000004200 */
[C---:B--2---:R-:W-:Y:S08]  /*8c80*/  HMMA.16816.F32 R80, R4.reuse, R16, R80 ;  /* 0x000000100450723c */ /* 0x044ff00000001850 */
[C---:B------:R-:W-:Y:S01]  /*8c90*/  HMMA.16816.F32 R36, R4.reuse, R18, R36 ;  /* 0x000000120424723c */ /* 0x040fe20000001824 */
[----:B------:R-:W2:Y:S07]  /*8ca0*/  LDSM.16.MT88.4 R16, [R116+0x8400] ;  /* 0x008400007410783b */ /* 0x000eae0000004200 */
[C---:B---3--:R-:W-:Y:S07]  /*8cb0*/  HMMA.16816.F32 R48, R4.reuse, R12, R48 ;  /* 0x0000000c0430723c */ /* 0x048fee0000001830 */
[----:B------:R-:W-:Y:S01]  /*8cc0*/  IMAD.WIDE.U32 R12, R22, -0x2daee0ad, RZ ;  /* 0xd2511f53160c7825 */ /* 0x000fe200078e00ff */
[----:B-1----:R-:W-:Y:S03]  /*8cd0*/  HMMA.16816.F32 R40, R4, R8, R40 ;  /* 0x000000080428723c */ /* 0x002fe60000001828 */
[----:B------:R-:W-:Y:S01]  /*8ce0*/  IMAD.WIDE.U32 R22, R27, -0x326172a9, RZ ;  /* 0xcd9e8d571b167825 */ /* 0x000fe200078e00ff */
[----:B------:R-:W-:-:S04]  /*8cf0*/  LOP3.LUT R28, R13, UR11, R28, 0x96, !PT ;  /* 0x0000000b0d1c7c12 */ /* 0x000fc8000f8e961c */
[----:B------:R-:W-:Y:S01]  /*8d00*/  HMMA.16816.F32 R44, R4, R10, R44 ;  /* 0x0000000a042c723c */ /* 0x000fe2000000182c */
[----:B------:R-:W1:Y:S01]  /*8d10*/  LDSM.16.MT88.4 R8, [R86+0x8400] ;  /* 0x008400005608783b */ /* 0x000e620000004200 */
[----:B------:R-:W-:Y:S01]  /*8d20*/  IMAD.WIDE.U32 R28, R28, -0x326172a9, RZ ;  /* 0xcd9e8d571c1c7825 */ /* 0x000fe200078e00ff */
[----:B------:R-:W-:-:S04]  /*8d30*/  LOP3.LUT R132, R23, UR12, R132, 0x96, !PT ;  /* 0x0000000c17847c12 */ /* 0x000fc8000f8e9684 */
[----:B------:R-:W-:Y:S01]  /*8d40*/  LOP3.LUT R22, R29, UR10, R22, 0x96, !PT ;  /* 0x0000000a1d167c12 */ /* 0x000fe2000f8e9616 */
[----:B------:R-:W-:Y:S01]  /*8d50*/  IMAD.WIDE.U32 R132, R132, -0x2daee0ad, RZ ;  /* 0xd2511f5384847825 */ /* 0x000fe200078e00ff */
[----:B------:R-:W-:Y:S03]  /*8d60*/  HMMA.16816.F32 R52, R4, R14, R52 ;  /* 0x0000000e0434723c */ /* 0x000fe60000001834 */
[----:B------:R-:W-:Y:S01]  /*8d70*/  IMAD.WIDE.U32 R22, R22, -0x2daee0ad, RZ ;  /* 0xd2511f5316167825 */ /* 0x000fe200078e00ff */
[----:B------:R-:W-:-:S04]  /*8d80*/  LOP3.LUT R30, R133, UR9, R12, 0x96, !PT ;  /* 0x00000009851e7c12 */ /* 0x000fc8000f8e960c */
[----:B--2---:R-:W-:Y:S01]  /*8d90*/  HMMA.16816.F32 R56, R4, R16, R56 ;  /* 0x000000100438723c */ /* 0x004fe20000001838 */
[----:B------:R-:W-:-:S05]  /*8da0*/  IMAD.WIDE.U32 R30, R30, -0x326172a9, RZ ;  /* 0xcd9e8d571e1e7825 */ /* 0x000fca00078e00ff */
[----:B------:R-:W-:Y:S02]  /*8db0*/  LOP3.LUT R28, R31, UR8, R28, 0x96, !PT ;  /* 0x000000081f1c7c12 */ /* 0x000fe4000f8e961c */
[----:B------:R-:W-:Y:S01]  /*8dc0*/  HMMA.16816.F32 R60, R4, R18, R60 ;  /* 0x00000012043c723c */ /* 0x000fe2000000183c */
[----:B------:R-:W2:Y:S02]  /*8dd0*/  LDSM.16.MT88.4 R16, [R86+0x6800] ;  /* 0x006800005610783b */ /* 0x000ea40000004200 */
[----:B------:R-:W-:-:S05]  /*8de0*/  IMAD.WIDE.U32 R28, R28, -0x2daee0ad, RZ ;  /* 0xd2511f531c1c7825 */ /* 0x000fca00078e00ff */
[C---:B-1----:R-:W-:Y:S08]  /*8df0*/  HMMA.16816.F32 R64, R4.reuse, R8, R64 ;  /* 0x000000080440723c */ /* 0x042ff00000001840 */
[----:B------:R-:W-:Y:S07]  /*8e00*/  HMMA.16816.F32 R68, R4, R10, R68 ;  /* 0x0000000a0444723c */ /* 0x000fee0000001844 */
[----:B------:R-:W-:-:S05]  /*8e10*/  LOP3.LUT R4, R23, UR7, R132, 0x96, !PT ;  /* 0x0000000717047c12 */ /* 0x000fca000f8e9684 */
[----:B------:R-:W-:-:S05]  /*8e20*/  IMAD.WIDE.U32 R8, R4, -0x326172a9, RZ ;  /* 0xcd9e8d5704087825 */ /* 0x000fca00078e00ff */
[C---:B------:R-:W-:Y:S02]  /*8e30*/  LOP3.LUT R4, R8.reuse, 0xffff, RZ, 0xc0, !PT ;  /* 0x0000ffff08047812 */ /* 0x040fe400078ec0ff */
[----:B------:R-:W-:Y:S02]  /*8e40*/  LOP3.LUT R7, R8, 0xff, RZ, 0xc0, !PT ;  /* 0x000000ff08077812 */ /* 0x000fe400078ec0ff */
[----:B------:R-:W-:Y:S02]  /*8e50*/  SHF.R.U32.HI R4, RZ, 0x8, R4 ;  /* 0x00000008ff047819 */ /* 0x000fe40000011604 */
[----:B------:R-:W-:Y:S02]  /*8e60*/  LOP3.LUT R15, R9, UR17, R30, 0x96, !PT ;  /* 0x00000011090f7c12 */ /* 0x000fe4000f8e961e */
[----:B------:R-:W-:Y:S02]  /*8e70*/  PRMT R7, R7, 0x5410, R4 ;  /* 0x0000541007077816 */ /* 0x000fe40000000004 */
[----:B------:R-:W-:-:S02]  /*8e80*/  LOP3.LUT R4, R15, 0xffff, RZ, 0xc0, !PT ;  /* 0x0000ffff0f047812 */ /* 0x000fc400078ec0ff */
[----:B------:R-:W-:Y:S01]  /*8e90*/  LOP3.LUT R13, R15, 0xff, RZ, 0xc0, !PT ;  /* 0x000000ff0f0d7812 */ /* 0x000fe200078ec0ff */
[--C-:B------:R-:W-:Y:S01]  /*8ea0*/  HSET2.LE.AND R7, R7, R20.reuse, PT ;  /* 0x0000001407077233 */ /* 0x100fe20003803000 */
[----:B------:R-:W-:Y:S02]  /*8eb0*/  SHF.R.U32.HI R4, RZ, 0x8, R4 ;  /* 0x00000008ff047819 */ /* 0x000fe40000011604 */
[----:B------:R-:W-:Y:S02]  /*8ec0*/  SHF.R.U32.HI R5, RZ, 0x10, R8 ;  /* 0x00000010ff057819 */ /* 0x000fe40000011608 */
[----:B------:R-:W-:Y:S02]  /*8ed0*/  PRMT R13, R13, 0x5410, R4 ;  /* 0x000054100d0d7816 */ /* 0x000fe40000000004 */
[--C-:B------:R-:W-:Y:S02]  /*8ee0*/  SHF.R.U32.HI R4, RZ, 0x10, R15.reuse ;  /* 0x00000010ff047819 */ /* 0x100fe4000001160f */
[----:B------:R-:W-:Y:S01]  /*8ef0*/  SHF.R.U32.HI R6, RZ, 0x18, R8 ;  /* 0x00000018ff067819 */ /* 0x000fe20000011608 */
[----:B------:R-:W-:Y:S01]  /*8f00*/  HSET2.LE.AND R13, R13, R20, PT ;  /* 0x000000140d0d7233 */ /* 0x000fe20003803000 */
[----:B------:R-:W1:Y:S01]  /*8f10*/  LDSM.16.MT88.4 R8, [R116+0x6800] ;  /* 0x006800007408783b */ /* 0x000e620000004200 */
[----:B------:R-:W-:-:S02]  /*8f20*/  SHF.R.U32.HI R15, RZ, 0x18, R15 ;  /* 0x00000018ff0f7819 */ /* 0x000fc4000001160f */
[----:B------:R-:W-:Y:S02]  /*8f30*/  LOP3.LUT R4, R4, 0xff, RZ, 0xc0, !PT ;  /* 0x000000ff04047812 */ /* 0x000fe400078ec0ff */
[----:B------:R-:W-:Y:S02]  /*8f40*/  LOP3.LUT R5, R5, 0xff, RZ, 0xc0, !PT ;  /* 0x000000ff05057812 */ /* 0x000fe400078ec0ff */
[----:B------:R-:W-:Y:S02]  /*8f50*/  PRMT R15, R4, 0x5410, R15 ;  /* 0x00005410040f7816 */ /* 0x000fe4000000000f */
[----:B------:R-:W-:Y:S02]  /*8f60*/  PRMT R5, R5, 0x5410, R6 ;  /* 0x0000541005057816 */ /* 0x000fe40000000006 */
[----:B------:R-:W-:Y:S01]  /*8f70*/  LOP3.LUT R4, R13, R26, RZ, 0xc0, !PT ;  /* 0x0000001a0d047212 */ /* 0x000fe200078ec0ff */
[--C-:B------:R-:W-:Y:S02]  /*8f80*/  HSET2.LE.AND R6, R15, R20.reuse, PT ;  /* 0x000000140f067233 */ /* 0x100fe40003803000 */
[----:B------:R-:W-:-:S03]  /*8f90*/  HSET2.LE.AND R12, R5, R20, PT ;  /* 0x00000014050c7233 */ /* 0x000fc60003803000 */
[----:B------:R-:W-:Y:S02]  /*8fa0*/  LOP3.LUT R5, R6, R25, RZ, 0xc0, !PT ;  /* 0x0000001906057212 */ /* 0x000fe400078ec0ff */
[----:B------:R-:W-:Y:S02]  /*8fb0*/  LOP3.LUT R6, R7, R24, RZ, 0xc0, !PT ;  /* 0x0000001807067212 */ /* 0x000fe400078ec0ff */
[----:B------:R-:W-:Y:S01]  /*8fc0*/  LOP3.LUT R7, R12, R21, RZ, 0xc0, !PT ;  /* 0x000000150c077212 */ /* 0x000fe200078ec0ff */
[----:B------:R-:W-:Y:S04]  /*8fd0*/  LDSM.16.MT88.4 R24, [R86+0x6c00] ;  /* 0x006c00005618783b */ /* 0x000fe80000004200 */
[----:B------:R-:W3:Y:S02]  /*8fe0*/  LDSM.16.MT88.4 R12, [R116+0x7800] ;  /* 0x00780000740c783b */ /* 0x000ee40000004200 */
[C---:B--2---:R-:W-:Y:S08]  /*8ff0*/  HMMA.16816.F32 R80, R4.reuse, R16, R80 ;  /* 0x000000100450723c */ /* 0x044ff00000001850 */
[C---:B------:R-:W-:Y:S01]  /*9000*/  HMMA.16816.F32 R36, R4.reuse, R18, R36 ;  /* 0x000000120424723c */ /* 0x040fe20000001824 */
[----:B------:R-:W2:Y:S07]  /*9010*/  LDSM.16.MT88.4 R16, [R116+0x8800] ;  /* 0x008800007410783b */ /* 0x000eae0000004200 */
[C---:B-1----:R-:W-:Y:S08]  /*9020*/  HMMA.16816.F32 R72, R4.reuse, R8, R72 ;  /* 0x000000080448723c */ /* 0x042ff00000001848 */
[C---:B------:R-:W-:Y:S01]  /*9030*/  HMMA.16816.F32 R76, R4.reuse, R10, R76 ;  /* 0x0000000a044c723c */ /* 0x040fe2000000184c */
[----:B------:R-:W1:Y:S07]  /*9040*/  LDSM.16.MT88.4 R8, [R86+0x7800] ;  /* 0x007800005608783b */ /* 0x000e6e0000004200 */
[C---:B---3--:R-:W-:Y:S08]  /*9050*/  HMMA.16816.F32 R40, R4.reuse, R12, R40 ;  /* 0x0000000c0428723c */ /* 0x048ff00000001828 */
[C---:B------:R-:W-:Y:S01]  /*9060*/  HMMA.16816.F32 R44, R4.reuse, R14, R44 ;  /* 0x0000000e042c723c */ /* 0x040fe2000000182c */
[----:B------:R-:W3:Y:S07]  /*9070*/  LDSM.16.MT88.4 R12, [R86+0x8800] ;  /* 0x00880000560c783b */ /* 0x000eee0000004200 */
[C---:B--2---:R-:W-:Y:S07]  /*9080*/  HMMA.16816.F32 R56, R4.reuse, R16, R56 ;  /* 0x000000100438723c */ /* 0x044fee0000001838 */
[----:B------:R-:W-:Y:S01]  /*9090*/  LOP3.LUT R17, R29, UR18, R22, 0x96, !PT ;  /* 0x000000121d117c12 */ /* 0x000fe2000f8e9616 */
[C---:B------:R-:W-:Y:S07]  /*90a0*/  HMMA.16816.F32 R60, R4.reuse, R18, R60 ;  /* 0x00000012043c723c */ /* 0x040fee000000183c */
[----:B------:R-:W-:Y:S01]  /*90b0*/  LOP3.LUT R19, R17, 0xffff, RZ, 0xc0, !PT ;  /* 0x0000ffff11137812 */ /* 0x000fe200078ec0ff */
[----:B-1----:R-:W-:Y:S03]  /*90c0*/  HMMA.16816.F32 R48, R4, R8, R48 ;  /* 0x000000080430723c */ /* 0x002fe60000001830 */
[----:B------:R-:W-:-:S04]  /*90d0*/  SHF.R.U32.HI R19, RZ, 0x8, R19 ;  /* 0x00000008ff137819 */ /* 0x000fc80000011613 */
[C---:B------:R-:W-:Y:S01]  /*90e0*/  LOP3.LUT R8, R28.reuse, 0xffff, RZ, 0xc0, !PT ;  /* 0x0000ffff1c087812 */ /* 0x040fe200078ec0ff */
[C---:B------:R-:W-:Y:S01]  /*90f0*/  HMMA.16816.F32 R52, R4.reuse, R10, R52 ;  /* 0x0000000a0434723c */ /* 0x040fe20000001834 */
[----:B------:R-:W-:Y:S02]  /*9100*/  LOP3.LUT R9, R28, 0xff, RZ, 0xc0, !PT ;  /* 0x000000ff1c097812 */ /* 0x000fe400078ec0ff */
[----:B------:R-:W-:Y:S02]  /*9110*/  SHF.R.U32.HI R16, RZ, 0x8, R8 ;  /* 0x00000008ff107819 */ /* 0x000fe40000011608 */
[--C-:B------:R-:W-:Y:S02]  /*9120*/  SHF.R.U32.HI R8, RZ, 0x18, R28.reuse ;  /* 0x00000018ff087819 */ /* 0x100fe4000001161c */
[----:B------:R-:W-:Y:S02]  /*9130*/  SHF.R.U32.HI R10, RZ, 0x10, R28 ;  /* 0x00000010ff0a7819 */ /* 0x000fe4000001161c */
[----:B------:R-:W-:Y:S01]  /*9140*/  PRMT R9, R9, 0x5410, R16 ;  /* 0x0000541009097816 */ /* 0x000fe20000000010 */
[----:B---3--:R-:W-:Y:S01]  /*9150*/  HMMA.16816.F32 R64, R4, R12, R64 ;  /* 0x0000000c0440723c */ /* 0x008fe20000001840 */
[----:B------:R-:W-:Y:S01]  /*9160*/  LOP3.LUT R11, R10, 0xff, RZ, 0xc0, !PT ;  /* 0x000000ff0a0b7812 */ /* 0x000fe200078ec0ff */
[----:B------:R-:W1:Y:S01]  /*9170*/  LDSM.16.MT88.4 R28, [R116+0x6c00] ;  /* 0x006c0000741c783b */ /* 0x000e620000004200 */
[----:B------:R-:W-:Y:S01]  /*9180*/  SHF.R.U32.HI R10, RZ, 0x10, R17 ;  /* 0x00000010ff0a7819 */ /* 0x000fe20000011611 */
[----:B------:R-:W-:Y:S01]  /*9190*/  HSET2.LE.AND R132, R9, R20, PT ;  /* 0x0000001409847233 */ /* 0x000fe20003803000 */
[----:B------:R-:W-:-:S02]  /*91a0*/  LOP3.LUT R16, R17, 0xff, RZ, 0xc0, !PT ;  /* 0x000000ff11107812 */ /* 0x000fc400078ec0ff */
[----:B------:R-:W-:Y:S01]  /*91b0*/  PRMT R11, R11, 0x5410, R8 ;  /* 0x000054100b0b7816 */ /* 0x000fe20000000008 */
[----:B------:R-:W-:Y:S01]  /*91c0*/  HMMA.16816.F32 R68, R4, R14, R68 ;  /* 0x0000000e0444723c */ /* 0x000fe20000001844 */
[----:B------:R-:W-:Y:S01]  /*91d0*/  SHF.R.U32.HI R17, RZ, 0x18, R17 ;  /* 0x00000018ff117819 */ /* 0x000fe20000011611 */
[----:B------:R-:W-:Y:S01]  /*91e0*/  LDSM.16.MT88.4 R12, [R116+0x8c00] ;  /* 0x008c0000740c783b */ /* 0x000fe20000004200 */
[----:B------:R-:W-:Y:S01]  /*91f0*/  LOP3.LUT R10, R10, 0xff, RZ, 0xc0, !PT ;  /* 0x000000ff0a0a7812 */ /* 0x000fe200078ec0ff */
[--C-:B------:R-:W-:Y:S01]  /*9200*/  HSET2.LE.AND R8, R11, R20.reuse, PT ;  /* 0x000000140b087233 */ /* 0x100fe20003803000 */
[----:B------:R-:W-:Y:S02]  /*9210*/  PRMT R19, R16, 0x5410, R19 ;  /* 0x0000541010137816 */ /* 0x000fe40000000013 */
[----:B------:R-:W-:Y:S02]  /*9220*/  PRMT R17, R10, 0x5410, R17 ;  /* 0x000054100a117816 */ /* 0x000fe40000000011 */
[----:B------:R-:W-:Y:S01]  /*9230*/  LOP3.LUT R7, R8, R0, RZ, 0xc0, !PT ;  /* 0x0000000008077212 */ /* 0x000fe200078ec0ff */
[--C-:B------:R-:W-:Y:S01]  /*9240*/  HSET2.LE.AND R133, R19, R20.reuse, PT ;  /* 0x0000001413857233 */ /* 0x100fe20003803000 */
[----:B------:R-:W-:Y:S01]  /*9250*/  LDSM.16.MT88.4 R8, [R86+0x8c00] ;  /* 0x008c00005608783b */ /* 0x000fe20000004200 */
[----:B------:R-:W-:Y:S01]  /*9260*/  HSET2.LE.AND R134, R17, R20, PT ;  /* 0x0000001411867233 */ /* 0x000fe20003803000 */
[----:B------:R-:W-:Y:S01]  /*9270*/  LOP3.LUT R6, R132, R145, RZ, 0xc0, !PT ;  /* 0x0000009184067212 */ /* 0x000fe200078ec0ff */
[--C-:B------:R-:W-:Y:S01]  /*9280*/  IMAD.MOV.U32 R0, RZ, RZ, R33.reuse ;  /* 0x000000ffff007224 */ /* 0x100fe200078e0021 */
[----:B------:R-:W2:Y:S01]  /*9290*/  LDSM.16.MT88.4 R20, [R116+0x7c00] ;  /* 0x007c00007414783b */ /* 0x000ea20000004200 */
[----:B------:R-:W-:Y:S01]  /*92a0*/  LOP3.LUT R4, R133, R150, RZ, 0xc0, !PT ;  /* 0x0000009685047212 */ /* 0x000fe200078ec0ff */
[----:B------:R-:W-:Y:S01]  /*92b0*/  @P6 IMAD.MOV.U32 R0, RZ, RZ, R33 ;  /* 0x000000ffff006224 */ /* 0x000fe200078e0021 */
[----:B------:R-:W-:Y:S01]  /*92c0*/  LOP3.LUT R5, R134, R147, RZ, 0xc0, !PT ;  /* 0x0000009386057212 */ /* 0x000fe200078ec0ff */
[----:B------:R-:W3:Y:S06]  /*92d0*/  LDSM.16.MT88.4 R16, [R86+0x7c00] ;  /* 0x007c00005610783b */ /* 0x000eec0000004200 */
[C---:B------:R-:W-:Y:S08]  /*92e0*/  HMMA.16816.F32 R80, R4.reuse, R24, R80 ;  /* 0x000000180450723c */ /* 0x040ff00000001850 */
[C---:B------:R-:W-:Y:S08]  /*92f0*/  HMMA.16816.F32 R36, R4.reuse, R26, R36 ;  /* 0x0000001a0424723c */ /* 0x040ff00000001824 */
[C---:B-1----:R-:W-:Y:S08]  /*9300*/  HMMA.16816.F32 R72, R4.reuse, R28, R72 ;  /* 0x0000001c0448723c */ /* 0x042ff00000001848 */
[C---:B------:R-:W-:Y:S08]  /*9310*/  HMMA.16816.F32 R76, R4.reuse, R30, R76 ;  /* 0x0000001e044c723c */ /* 0x040ff0000000184c */
[C---:B--2---:R-:W-:Y:S08]  /*9320*/  HMMA.16816.F32 R40, R4.reuse, R20, R40 ;  /* 0x000000140428723c */ /* 0x044ff00000001828 */
[C---:B------:R-:W-:Y:S08]  /*9330*/  HMMA.16816.F32 R44, R4.reuse, R22, R44 ;  /* 0x00000016042c723c */ /* 0x040ff0000000182c */
[C---:B---3--:R-:W-:Y:S08]  /*9340*/  HMMA.16816.F32 R48, R4.reuse, R16, R48 ;  /* 0x000000100430723c */ /* 0x048ff00000001830 */
[C---:B------:R-:W-:Y:S08]  /*9350*/  HMMA.16816.F32 R52, R4.reuse, R18, R52 ;  /* 0x000000120434723c */ /* 0x040ff00000001834 */
[C---:B------:R-:W-:Y:S08]  /*9360*/  HMMA.16816.F32 R56, R4.reuse, R12, R56 ;  /* 0x0000000c0438723c */ /* 0x040ff00000001838 */
[C---:B------:R-:W-:Y:S08]  /*9370*/  HMMA.16816.F32 R60, R4.reuse, R14, R60 ;  /* 0x0000000e043c723c */ /* 0x040ff0000000183c */
[C---:B------:R-:W-:Y:S08]  /*9380*/  HMMA.16816.F32 R64, R4.reuse, R8, R64 ;  /* 0x000000080440723c */ /* 0x040ff00000001840 */
[----:B------:R-:W-:Y:S01]  /*9390*/  HMMA.16816.F32 R68, R4, R10, R68 ;  /* 0x0000000a0444723c */ /* 0x000fe20000001844 */
[----:B------:R-:W-:Y:S05]  /*93a0*/  @!UPT UIADD3 URZ, URZ, URZ, URZ ;  /* 0x0000003f3f3ff290 */ /* 0x000fea000fffe03f */
[----:B------:R-:W-:Y:S11]  /*93b0*/  @P6 BRA `(.L_x_848) ;  /* 0x0000001000006947 */ /* 0x000ff60003800000 */
.L_x_844:
[----:B------:R-:W-:-:S07]  /*93c0*/  IADD3 R179, R92, -0x1, RZ ;  /* 0xffffffff5cb37810 */ /* 0x000fce0007ffe0ff */
.L_x_848:
[----:B------:R-:W-:-:S13]  /*93d0*/  ISETP.GE.AND P0, PT, R179, RZ, PT ;  /* 0x000000ffb300720c */ /* 0x000fda0003f06270 */
[----:B------:R-:W-:Y:S05]  /*93e0*/  @!P0 BRA `(.L_x_849) ;  /* 0x0000365000008947 */ /* 0x000fea0003800000 */
[----:B------:R-:W-:Y:S01]  /*93f0*/  IMAD.WIDE.U32 R182, R122, -0x326172a9, RZ ;  /* 0xcd9e8d577ab67825 */ /* 0x000fe200078e00ff */
[----:B------:R-:W-:Y:S01]  /*9400*/  ULDC UR4, c[0x0][0x228] ;  /* 0x00008a0000047ab9 */ /* 0x000fe20000000800 */
[----:B------:R-:W-:Y:S01]  /*9410*/  PRMT R178, R163, 0x7054, R163 ;  /* 0x00007054a3b27816 */ /* 0x000fe200000000a3 */
[----:B------:R-:W-:Y:S01]  /*9420*/  USHF.L.U32 UR4, UR4, 0x3, URZ ;  /* 0x0000000304047899 */ /* 0x000fe2000800063f */
[----:B------:R-:W-:Y:S01]  /*9430*/  IMAD.MOV.U32 R85, RZ, RZ, R0 ;  /* 0x000000ffff557224 */ /* 0x000fe200078e0000 */
[----:B------:R-:W-:Y:S01]  /*9440*/  LOP3.LUT R180, R183, R123, RZ, 0x3c, !PT ;  /* 0x0000007bb7b47212 */ /* 0x000fe200078e3cff */
[----:B------:R-:W-:Y:S01]  /*9450*/  IMAD.MOV.U32 R3, RZ, RZ, R2 ;  /* 0x000000ffff037224 */ /* 0x000fe200078e0002 */
[----:B------:R-:W-:Y:S01]  /*9460*/  USHF.R.S32.HI UR6, URZ, 0x1f, UR4 ;  /* 0x0000001f3f067899 */ /* 0x000fe20008011404 */
[----:B------:R-:W-:Y:S01]  /*9470*/  ISETP.GE.AND P5, PT, R174, c[0x0][0x220], PT ;  /* 0x00008800ae007a0c */ /* 0x000fe20003fa6270 */
[----:B------:R-:W-:Y:S01]  /*9480*/  IMAD.WIDE.U32 R184, R84, -0x2daee0ad, RZ ;  /* 0xd2511f5354b87825 */ /* 0x000fe200078e00ff */
[----:B------:R-:W-:Y:S01]  /*9490*/  ISETP.GE.AND P4, PT, R167, c[0x0][0x220], PT ;  /* 0x00008800a7007a0c */ /* 0x000fe20003f86270 */
[----:B------:R-:W-:Y:S01]  /*94a0*/  USHF.L.U32 UR5, UR4, 0x1, URZ ;  /* 0x0000000104057899 */ /* 0x000fe2000800063f */
[----:B------:R-:W-:Y:S01]  /*94b0*/  ISETP.GE.AND P3, PT, R166, c[0x0][0x220], PT ;  /* 0x00008800a6007a0c */ /* 0x000fe20003f66270 */
[----:B------:R-:W-:Y:S01]  /*94c0*/  IMAD.WIDE.U32 R180, R180, -0x2daee0ad, RZ ;  /* 0xd2511f53b4b47825 */ /* 0x000fe200078e00ff */
[----:B------:R-:W-:Y:S01]  /*94d0*/  MOV R186, R128 ;  /* 0x0000008000ba7202 */ /* 0x000fe20000000f00 */
[----:B------:R-:W-:-:S02]  /*94e0*/  USHF.L.U64.HI UR6, UR4, 0x1, UR6 ;  /* 0x0000000104067899 */ /* 0x000fc40008010206 */
[----:B------:R-:W-:Y:S01]  /*94f0*/  IMAD.MOV.U32 R187, RZ, RZ, R131 ;  /* 0x000000ffffbb7224 */ /* 0x000fe200078e0083 */
[----:B------:R-:W-:Y:S05]  /*9500*/  BRA `(.L_x_850) ;  /* 0x0000038000007947 */ /* 0x000fea0003800000 */
.L_x_852:
        /* <DEDUP_REMOVED lines=11> */
[----:B------:R-:W-:Y:S01]  /*95c0*/  IMAD.IADD R93, R89, 0x1, R93 ;  /* 0x00000001595d7824 */ /* 0x000fe200078e025d */
[C---:B------:R-:W-:Y:S04]  /*95d0*/  IADD3 R89, P6, R91.reuse, UR20, RZ ;  /* 0x000000145b597c10 */ /* 0x040fe8000ffde0ff */
[----:B------:R-:W-:Y:S02]  /*95e0*/  LEA.HI.X R2, R88, R173, R93, 0x6, P0 ;  /* 0x000000ad58027211 */ /* 0x000fe400000f345d */
[C---:B------:R-:W-:Y:S02]  /*95f0*/  @!P4 LEA R94, P0, R91.reuse, c[0x0][0x168], 0x1 ;  /* 0x00005a005b5eca11 */ /* 0x040fe400078008ff */
        /* <DEDUP_REMOVED lines=17> */
[C-C-:B------:R-:W-:Y:S01]  /*9710*/  @!P5 LEA.HI.X R97, R89.reuse, c[0x0][0x16c], R0.reuse, 0x1, P6 ;  /* 0x00005b005961da11 */ /* 0x140fe200030f0c00 */
        /* <DEDUP_REMOVED lines=23> */
.L_x_850:
        /* <DEDUP_REMOVED lines=22> */
[C---:B------:R-:W-:Y:S03]  /*99f0*/  @!P3 LEA R122, P0, R123.reuse, c[0x0][0x170], 0x1 ;  /* 0x00005c007b7aba11 */ /* 0x040fe600078008ff */
[----:B------:R-:W-:Y:S01]  /*9a00*/  @!PT LDS RZ, [RZ] ;  /* 0x00000000fffff984 */ /* 0x000fe20000000800 */
[----:B------:R-:W-:Y:S01]  /*9a10*/  @!PT LDS RZ, [RZ] ;  /* 0x00000000fffff984 */ /* 0x000fe20000000800 */
[----:B------:R-:W-:Y:S01]  /*9a20*/  @!PT LDS RZ, [RZ] ;  /* 0x00000000fffff984 */ /* 0x000fe20000000800 */
[----:B------:R2:W-:Y:S01]  /*9a30*/  @!P5 LDGSTS.E.BYPASS.LTC128B.128 [R165+0x6000], [R194.64] ;  /* 0x06000000c2a5dfae */ /* 0x0005e2000b901d5a */
[----:B------:R-:W-:Y:S02]  /*9a40*/  @!P3 LEA.HI.X R123, R123, c[0x0][0x174], R0, 0x1, P0 ;  /* 0x00005d007b7bba11 */ /* 0x000fe400000f0c00 */
[----:B------:R-:W-:Y:S01]  /*9a50*/  ISETP.GE.AND P0, PT, R179, 0x1, PT ;  /* 0x00000001b300780c */ /* 0x000fe20003f06270 */
        /* <DEDUP_REMOVED lines=26> */
[----:B-1----:R-:W1:Y:S04]  /*9c00*/  LDSM.16.M88.4 R92, [R118+0x3000] ;  /* 0x00300000765c783b */ /* 0x002e680000000200 */
[----:B------:R-:W3:Y:S04]  /*9c10*/  LDSM.16.M88.4 R96, [R118+0x3400] ;  /* 0x003400007660783b */ /* 0x000ee80000000200 */
[----:B------:R-:W4:Y:S04]  /*9c20*/  LDSM.16.M88.4 R100, [R118+0x3800] ;  /* 0x003800007664783b */ /* 0x000f280000000200 */
[----:B------:R-:W0:Y:S04]  /*9c30*/  LDGDEPBAR ;  /* 0x00000000000079af */ /* 0x000e280000000000 */
[----:B------:R-:W5:Y:S04]  /*9c40*/  LDSM.16.M88.4 R104, [R118+0x3c00] ;  /* 0x003c00007668783b */ /* 0x000f680000000200 */
[----:B------:R-:W-:Y:S04]  /*9c50*/  LDSM.16.M88.4 R108, [R117] ;  /* 0x00000000756c783b */ /* 0x000fe80000000200 */
[----:B------:R-:W2:Y:S01]  /*9c60*/  LDSM.16.M88.4 R112, [R87+0x3000] ;  /* 0x003000005770783b */ /* 0x000ea20000000200 */
[C---:B-1----:R-:W-:Y:S08]  /*9c70*/  HMMA.16816.F32 R4, R88.reuse, R92, RZ ;  /* 0x0000005c5804723c */ /* 0x042ff000000018ff */
[C---:B------:R-:W-:Y:S01]  /*9c80*/  HMMA.16816.F32 R8, R88.reuse, R94, RZ ;  /* 0x0000005e5808723c */ /* 0x040fe200000018ff */
[----:B------:R-:W1:Y:S07]  /*9c90*/  LDSM.16.M88.4 R92, [R87+0x3400] ;  /* 0x00340000575c783b */ /* 0x000e6e0000000200 */
[C---:B---3--:R-:W-:Y:S08]  /*9ca0*/  HMMA.16816.F32 R12, R88.reuse, R96, RZ ;  /* 0x00000060580c723c */ /* 0x048ff000000018ff */
[C---:B------:R-:W-:Y:S01]  /*9cb0*/  HMMA.16816.F32 R16, R88.reuse, R98, RZ ;  /* 0x000000625810723c */ /* 0x040fe200000018ff */
[----:B------:R-:W3:Y:S07]  /*9cc0*/  LDSM.16.M88.4 R96, [R87+0x3800] ;  /* 0x003800005760783b */ /* 0x000eee0000000200 */
[C---:B----4-:R-:W-:Y:S08]  /*9cd0*/  HMMA.16816.F32 R20, R88.reuse, R100, RZ ;  /* 0x000000645814723c */ /* 0x050ff000000018ff */
[C---:B------:R-:W-:Y:S01]  /*9ce0*/  HMMA.16816.F32 R24, R88.reuse, R102, RZ ;  /* 0x000000665818723c */ /* 0x040fe200000018ff */
[----:B------:R-:W-:Y:S07]  /*9cf0*/  LDSM.16.M88.4 R100, [R119+0x1000] ;  /* 0x001000007764783b */ /* 0x000fee0000000200 */
[C---:B-----5:R-:W-:Y:S08]  /*9d00*/  HMMA.16816.F32 R28, R88.reuse, R104, RZ ;  /* 0x00000068581c723c */ /* 0x060ff000000018ff */
[----:B------:R-:W-:Y:S01]  /*9d10*/  HMMA.16816.F32 R32, R88, R106, RZ ;  /* 0x0000006a5820723c */ /* 0x000fe200000018ff */
[----:B------:R-:W4:Y:S04]  /*9d20*/  LDSM.16.M88.4 R88, [R87+0x3c00] ;  /* 0x003c00005758783b */ /* 0x000f280000000200 */
[----:B------:R-:W5:Y:S03]  /*9d30*/  LDSM.16.M88.4 R104, [R118+0x4000] ;  /* 0x004000007668783b */ /* 0x000f660000000200 */
        /* <DEDUP_REMOVED lines=8> */
[----:B------:R-:W-:Y:S07]  /*9dc0*/  LDSM.16.M88.4 R96, [R117+0x1000] ;  /* 0x001000007560783b */ /* 0x000fee0000000200 */
[C---:B----4-:R-:W-:Y:S08]  /*9dd0*/  HMMA.16816.F32 R28, R108.reuse, R88, R28 ;  /* 0x000000586c1c723c */ /* 0x050ff0000000181c */
[----:B------:R-:W-:Y:S01]  /*9de0*/  HMMA.16816.F32 R32, R108, R90, R32 ;  /* 0x0000005a6c20723c */ /* 0x000fe20000001820 */
[----:B------:R-:W1:Y:S04]  /*9df0*/  LDSM.16.M88.4 R88, [R118+0x4800] ;  /* 0x004800007658783b */ /* 0x000e680000000200 */
[----:B------:R-:W3:Y:S03]  /*9e00*/  LDSM.16.M88.4 R108, [R87+0x4000] ;  /* 0x00400000576c783b */ /* 0x000ee60000000200 */
[C---:B-----5:R-:W-:Y:S08]  /*9e10*/  HMMA.16816.F32 R4, R100.reuse, R104, R4 ;  /* 0x000000686404723c */ /* 0x060ff00000001804 */
[C---:B------:R-:W-:Y:S01]  /*9e20*/  HMMA.16816.F32 R8, R100.reuse, R106, R8 ;  /* 0x0000006a6408723c */ /* 0x040fe20000001808 */
[----:B------:R-:W4:Y:S07]  /*9e30*/  LDSM.16.M88.4 R104, [R87+0x4400] ;  /* 0x004400005768783b */ /* 0x000f2e0000000200 */
[C---:B--2---:R-:W-:Y:S08]  /*9e40*/  HMMA.16816.F32 R12, R100.reuse, R112, R12 ;  /* 0x00000070640c723c */ /* 0x044ff0000000180c */
[C---:B------:R-:W-:Y:S01]  /*9e50*/  HMMA.16816.F32 R16, R100.reuse, R114, R16 ;  /* 0x000000726410723c */ /* 0x040fe20000001810 */
[----:B------:R-:W2:Y:S07]  /*9e60*/  LDSM.16.M88.4 R112, [R87+0x4800] ;  /* 0x004800005770783b */ /* 0x000eae0000000200 */
[C---:B-1----:R-:W-:Y:S08]  /*9e70*/  HMMA.16816.F32 R20, R100.reuse, R88, R20 ;  /* 0x000000586414723c */ /* 0x042ff00000001814 */
[C---:B------:R-:W-:Y:S01]  /*9e80*/  HMMA.16816.F32 R24, R100.reuse, R90, R24 ;  /* 0x0000005a6418723c */ /* 0x040fe20000001818 */
[----:B------:R-:W1:Y:S07]  /*9e90*/  LDSM.16.M88.4 R88, [R87+0x4c00] ;  /* 0x004c00005758783b */ /* 0x000e6e0000000200 */
[C---:B------:R-:W-:Y:S08]  /*9ea0*/  HMMA.16816.F32 R28, R100.reuse, R92, R28 ;  /* 0x0000005c641c723c */ /* 0x040ff0000000181c */
[----:B------:R-:W-:Y:S01]  /*9eb0*/  HMMA.16816.F32 R32, R100, R94, R32 ;  /* 0x0000005e6420723c */ /* 0x000fe20000001820 */
[----:B------:R-:W-:Y:S04]  /*9ec0*/  LDSM.16.M88.4 R92, [R119+0x2000] ;  /* 0x00200000775c783b */ /* 0x000fe80000000200 */
[----:B------:R-:W5:Y:S03]  /*9ed0*/  LDSM.16.M88.4 R100, [R118+0x5000] ;  /* 0x005000007664783b */ /* 0x000f660000000200 */
[C---:B---3--:R-:W-:Y:S08]  /*9ee0*/  HMMA.16816.F32 R4, R96.reuse, R108, R4 ;  /* 0x0000006c6004723c */ /* 0x048ff00000001804 */
[C---:B------:R-:W-:Y:S01]  /*9ef0*/  HMMA.16816.F32 R8, R96.reuse, R110, R8 ;  /* 0x0000006e6008723c */ /* 0x040fe20000001808 */
[----:B------:R-:W3:Y:S07]  /*9f00*/  LDSM.16.M88.4 R108, [R118+0x5400] ;  /* 0x00540000766c783b */ /* 0x000eee0000000200 */
[C---:B----4-:R-:W-:Y:S08]  /*9f10*/  HMMA.16816.F32 R12, R96.reuse, R104, R12 ;  /* 0x00000068600c723c */ /* 0x050ff0000000180c */
[C---:B------:R-:W-:Y:S01]  /*9f20*/  HMMA.16816.F32 R16, R96.reuse, R106, R16 ;  /* 0x0000006a6010723c */ /* 0x040fe20000001810 */
[----:B------:R-:W4:Y:S07]  /*9f30*/  LDSM.16.M88.4 R104, [R118+0x5800] ;  /* 0x005800007668783b */ /* 0x000f2e0000000200 */
[C---:B--2---:R-:W-:Y:S08]  /*9f40*/  HMMA.16816.F32 R20, R96.reuse, R112, R20 ;  /* 0x000000706014723c */ /* 0x044ff00000001814 */
[C---:B------:R-:W-:Y:S01]  /*9f50*/  HMMA.16816.F32 R24, R96.reuse, R114, R24 ;  /* 0x000000726018723c */ /* 0x040fe20000001818 */
[----:B------:R-:W2:Y:S07]  /*9f60*/  LDSM.16.M88.4 R112, [R118+0x5c00] ;  /* 0x005c00007670783b */ /* 0x000eae0000000200 */
[C---:B-1----:R-:W-:Y:S08]  /*9f70*/  HMMA.16816.F32 R28, R96.reuse, R88, R28 ;  /* 0x00000058601c723c */ /* 0x042ff0000000181c */
[----:B------:R-:W-:Y:S01]  /*9f80*/  HMMA.16816.F32 R32, R96, R90, R32 ;  /* 0x0000005a6020723c */ /* 0x000fe20000001820 */
[----:B------:R-:W-:Y:S04]  /*9f90*/  LDSM.16.M88.4 R88, [R117+0x2000] ;  /* 0x002000007558783b */ /* 0x000fe80000000200 */
[----:B------:R-:W1:Y:S03]  /*9fa0*/  LDSM.16.M88.4 R96, [R87+0x5000] ;  /* 0x005000005760783b */ /* 0x000e660000000200 */
[C---:B-----5:R-:W-:Y:S08]  /*9fb0*/  HMMA.16816.F32 R4, R92.reuse, R100, R4 ;  /* 0x000000645c04723c */ /* 0x060ff00000001804 */
[C---:B------:R-:W-:Y:S01]  /*9fc0*/  HMMA.16816.F32 R8, R92.reuse, R102, R8 ;  /* 0x000000665c08723c */ /* 0x040fe20000001808 */
[----:B------:R-:W5:Y:S07]  /*9fd0*/  LDSM.16.M88.4 R100, [R87+0x5400] ;  /* 0x005400005764783b */ /* 0x000f6e0000000200 */
[C---:B---3--:R-:W-:Y:S08]  /*9fe0*/  HMMA.16816.F32 R12, R92.reuse, R108, R12 ;  /* 0x0000006c5c0c723c */ /* 0x048ff0000000180c */
[C---:B------:R-:W-:Y:S01]  /*9ff0*/  HMMA.16816.F32 R16, R92.reuse, R110, R16 ;  /* 0x0000006e5c10723c */ /* 0x040fe20000001810 */
[----:B------:R-:W3:Y:S07]  /*a000*/  LDSM.16.M88.4 R108, [R87+0x5800] ;  /* 0x00580000576c783b */ /* 0x000eee0000000200 */
[C---:B----4-:R-:W-:Y:S08]  /*a010*/  HMMA.16816.F32 R20, R92.reuse, R104, R20 ;  /* 0x000000685c14723c */ /* 0x050ff00000001814 */
[C---:B------:R-:W-:Y:S01]  /*a020*/  HMMA.16816.F32 R24, R92.reuse, R106, R24 ;  /* 0x0000006a5c18723c */ /* 0x040fe20000001818 */
[----:B------:R-:W4:Y:S01]  /*a030*/  LDSM.16.M88.4 R104, [R87+0x5c00] ;  /* 0x005c00005768783b */ /* 0x000f220000000200 */
[----:B------:R-:W-:Y:S04]  /*a040*/  DEPBAR.LE SB0, 0x0 ;  /* 0x000080000000791a */ /* 0x000fe80000000000 */
[----:B------:R-:W-:Y:S02]  /*a050*/  BAR.SYNC.DEFER_BLOCKING 0x0 ;  /* 0x0000000000007b1d */ /* 0x000fe40000010000 */
[C---:B--2---:R-:W-:Y:S08]  /*a060*/  HMMA.16816.F32 R28, R92.reuse, R112, R28 ;  /* 0x000000705c1c723c */ /* 0x044ff0000000181c */
[----:B------:R-:W-:Y:S08]  /*a070*/  HMMA.16816.F32 R32, R92, R114, R32 ;  /* 0x000000725c20723c */ /* 0x000ff00000001820 */
[C---:B-1----:R-:W-:Y:S08]  /*a080*/  HMMA.16816.F32 R4, R88.reuse, R96, R4 ;  /* 0x000000605804723c */ /* 0x042ff00000001804 */
[C---:B------:R-:W-:Y:S08]  /*a090*/  HMMA.16816.F32 R8, R88.reuse, R98, R8 ;  /* 0x000000625808723c */ /* 0x040ff00000001808 */
[C---:B-----5:R-:W-:Y:S08]  /*a0a0*/  HMMA.16816.F32 R12, R88.reuse, R100, R12 ;  /* 0x00000064580c723c */ /* 0x060ff0000000180c */
[C---:B------:R-:W-:Y:S08]  /*a0b0*/  HMMA.16816.F32 R16, R88.reuse, R102, R16 ;  /* 0x000000665810723c */ /* 0x040ff00000001810 */
[C---:B---3--:R-:W-:Y:S08]  /*a0c0*/  HMMA.16816.F32 R20, R88.reuse, R108, R20 ;  /* 0x0000006c5814723c */ /* 0x048ff00000001814 */
[C---:B------:R-:W-:Y:S08]  /*a0d0*/  HMMA.16816.F32 R24, R88.reuse, R110, R24 ;  /* 0x0000006e5818723c */ /* 0x040ff00000001818 */
[C---:B----4-:R-:W-:Y:S08]  /*a0e0*/  HMMA.16816.F32 R28, R88.reuse, R104, R28 ;  /* 0x00000068581c723c */ /* 0x050ff0000000181c */
[----:B------:R-:W-:Y:S01]  /*a0f0*/  HMMA.16816.F32 R32, R88, R106, R32 ;  /* 0x0000006a5820723c */ /* 0x000fe20000001820 */
[----:B------:R-:W-:-:S07]  /*a100*/  @P0 BRA `(.L_x_852) ;  /* 0xfffff40000000947 */ /* 0x000fce000383ffff */
.L_x_851:
        /* <DEDUP_REMOVED lines=24> */
[----:B------:R-:W-:Y:S02]  /*a290*/  LOP3.LUT R95, R126, UR29, RZ, 0x3c, !PT ;  /* 0x0000001d7e5f7c12 */ /* 0x000fe4000f8e3cff */
[----:B------:R-:W-:Y:S02]  /*a2a0*/  FMNMX.FTZ R0, R28, R89, !PT ;  /* 0x000000591c007209 */ /* 0x000fe40007810000 */
[----:B------:R-:W-:Y:S02]  /*a2b0*/  LOP3.LUT R204, R181, UR15, R184, 0x96, !PT ;  /* 0x0000000fb5cc7c12 */ /* 0x000fe4000f8e96b8 */
[----:B------:R-:W-:Y:S02]  /*a2c0*/  FMNMX.FTZ R89, R29, R0, !PT ;  /* 0x000000001d597209 */ /* 0x000fe40007810000 */
[----:B------:R-:W-:Y:S01]  /*a2d0*/  IADD3 R126, R126, 0x1, RZ ;  /* 0x000000017e7e7810 */ /* 0x000fe20007ffe0ff */
[----:B------:R-:W-:Y:S01]  /*a2e0*/  IMAD.WIDE.U32 R204, R204, -0x326172a9, RZ ;  /* 0xcd9e8d57cccc7825 */ /* 0x000fe200078e00ff */
[----:B------:R-:W-:Y:S02]  /*a2f0*/  FMNMX.FTZ R0, R32, R89, !PT ;  /* 0x0000005920007209 */ /* 0x000fe40007810000 */
[----:B------:R-:W-:Y:S02]  /*a300*/  FMNMX.FTZ R89, R27, R2, !PT ;  /* 0x000000021b597209 */ /* 0x000fe40007810000 */
[----:B------:R-:W-:Y:S02]  /*a310*/  FMNMX.FTZ R97, R33, R0, !PT ;  /* 0x0000000021617209 */ /* 0x000fe40007810000 */
[----:B------:R-:W-:Y:S03]  /*a320*/  FMNMX.FTZ R2, R30, R89, !PT ;  /* 0x000000591e027209 */ /* 0x000fe60007810000 */
[----:B------:R-:W1:Y:S01]  /*a330*/  SHFL.BFLY PT, R0, R97, 0x2, 0x1f ;  /* 0x0c401f0061007f89 */ /* 0x000e6200000e0000 */
[----:B------:R-:W-:Y:S04]  /*a340*/  FMNMX.FTZ R89, R31, R2, !PT ;  /* 0x000000021f597209 */ /* 0x000fe80007810000 */
[----:B------:R-:W-:Y:S04]  /*a350*/  FMNMX.FTZ R2, R34, R89, !PT ;  /* 0x0000005922027209 */ /* 0x000fe80007810000 */
[----:B------:R-:W-:Y:S05]  /*a360*/  FMNMX.FTZ R93, R35, R2, !PT ;  /* 0x00000002235d7209 */ /* 0x000fea0007810000 */
[----:B------:R-:W2:Y:S01]  /*a370*/  SHFL.BFLY PT, R84, R93, 0x2, 0x1f ;  /* 0x0c401f005d547f89 */ /* 0x000ea200000e0000 */
[----:B-1----:R-:W-:Y:S02]  /*a380*/  FMNMX.FTZ R91, R97, R0, !PT ;  /* 0x00000000615b7209 */ /* 0x002fe40007810000 */
[----:B------:R-:W-:Y:S05]  /*a390*/  LOP3.LUT R0, R185, R95, RZ, 0x3c, !PT ;  /* 0x0000005fb9007212 */ /* 0x000fea00078e3cff */
[----:B------:R-:W1:Y:S01]  /*a3a0*/  SHFL.BFLY PT, R2, R91, 0x1, 0x1f ;  /* 0x0c201f005b027f89 */ /* 0x000e6200000e0000 */
[----:B------:R-:W-:Y:S05]  /*a3b0*/  IMAD.WIDE.U32 R208, R0, -0x326172a9, RZ ;  /* 0xcd9e8d5700d07825 */ /* 0x000fea00078e00ff */
[----:B------:R-:W-:Y:S02]  /*a3c0*/  LOP3.LUT R208, R205, UR14, R208, 0x96, !PT ;  /* 0x0000000ecdd07c12 */ /* 0x000fe4000f8e96d0 */
[----:B--2---:R-:W-:Y:S02]  /*a3d0*/  FMNMX.FTZ R89, R93, R84, !PT ;  /* 0x000000545d597209 */ /* 0x004fe40007810000 */
[----:B------:R-:W-:Y:S01]  /*a3e0*/  LOP3.LUT R84, R209, UR16, R182, 0x96, !PT ;  /* 0x00000010d1547c12 */ /* 0x000fe2000f8e96b6 */
[----:B------:R-:W-:Y:S02]  /*a3f0*/  IMAD.WIDE.U32 R208, R208, -0x2daee0ad, RZ ;  /* 0xd2511f53d0d07825 */ /* 0x000fe400078e00ff */
[----:B------:R-:W2:Y:S02]  /*a400*/  SHFL.BFLY PT, R0, R89, 0x1, 0x1f ;  /* 0x0c201f0059007f89 */ /* 0x000ea400000e0000 */
[----:B------:R-:W-:Y:S05]  /*a410*/  IMAD.WIDE.U32 R200, R84, -0x2daee0ad, RZ ;  /* 0xd2511f5354c87825 */ /* 0x000fea00078e00ff */
[----:B------:R-:W-:Y:S02]  /*a420*/  LOP3.LUT R84, R201, UR13, R180, 0x96, !PT ;  /* 0x0000000dc9547c12 */ /* 0x000fe4000f8e96b4 */
[----:B------:R-:W-:Y:S02]  /*a430*/  LOP3.LUT R200, R209, UR11, R200, 0x96, !PT ;  /* 0x0000000bd1c87c12 */ /* 0x000fe4000f8e96c8 */
[----:B-1----:R-:W-:Y:S01]  /*a440*/  FMNMX.FTZ R2, R91, R2, !PT ;  /* 0x000000025b027209 */ /* 0x002fe20007810000 */
[----:B------:R-:W-:Y:S03]  /*a450*/  IMAD.WIDE.U32 R114, R84, -0x326172a9, RZ ;  /* 0xcd9e8d5754727825 */ /* 0x000fe600078e00ff */
[----:B------:R-:W-:Y:S01]  /*a460*/  FSETP.NEU.FTZ.AND P0, PT, R2, -INF , PT ;  /* 0xff8000000200780b */ /* 0x000fe20003f1d000 */
[----:B------:R-:W-:Y:S01]  /*a470*/  IMAD.WIDE.U32 R200, R200, -0x326172a9, RZ ;  /* 0xcd9e8d57c8c87825 */ /* 0x000fe200078e00ff */
[----:B------:R-:W-:Y:S03]  /*a480*/  LOP3.LUT R84, R115, UR12, R204, 0x96, !PT ;  /* 0x0000000c73547c12 */ /* 0x000fe6000f8e96cc */
[----:B------:R-:W-:Y:S01]  /*a490*/  FMUL.FTZ R104, R2, c[0x0][0x23c] ;  /* 0x00008f0002687a20 */ /* 0x000fe20000410000 */
[----:B------:R-:W-:Y:S01]  /*a4a0*/  LOP3.LUT R114, R201, UR10, R114, 0x96, !PT ;  /* 0x0000000ac9727c12 */ /* 0x000fe2000f8e9672 */
[----:B------:R-:W-:Y:S01]  /*a4b0*/  IMAD.WIDE.U32 R206, R84, -0x2daee0ad, RZ ;  /* 0xd2511f5354ce7825 */ /* 0x000fe200078e00ff */
[----:B--2---:R-:W-:Y:S02]  /*a4c0*/  FMNMX.FTZ R0, R89, R0, !PT ;  /* 0x0000000059007209 */ /* 0x004fe40007810000 */
[----:B------:R-:W-:Y:S01]  /*a4d0*/  FSEL R104, R104, RZ, P0 ;  /* 0x000000ff68687208 */ /* 0x000fe20000000000 */
[----:B------:R-:W-:Y:S01]  /*a4e0*/  IMAD.WIDE.U32 R114, R114, -0x2daee0ad, RZ ;  /* 0xd2511f5372727825 */ /* 0x000fe200078e00ff */
[----:B------:R-:W-:Y:S02]  /*a4f0*/  LOP3.LUT R208, R207, UR9, R208, 0x96, !PT ;  /* 0x00000009cfd07c12 */ /* 0x000fe4000f8e96d0 */
[----:B------:R-:W-:Y:S01]  /*a500*/  FSETP.NEU.FTZ.AND P0, PT, R0, -INF , PT ;  /* 0xff8000000000780b */ /* 0x000fe20003f1d000 */
[----:B------:R-:W-:Y:S01]  /*a510*/  FFMA.FTZ R96, R4, c[0x0][0x23c], -R104 ;  /* 0x00008f0004607a23 */ /* 0x000fe20000010868 */
[----:B------:R-:W-:Y:S01]  /*a520*/  LOP3.LUT R206, R115, UR7, R206, 0x96, !PT ;  /* 0x0000000773ce7c12 */ /* 0x000fe2000f8e96ce */
[----:B------:R-:W-:Y:S02]  /*a530*/  FFMA.FTZ R127, R5, c[0x0][0x23c], -R104 ;  /* 0x00008f00057f7a23 */ /* 0x000fe40000010868 */
[----:B------:R-:W-:Y:S02]  /*a540*/  FMUL.FTZ R106, R0, c[0x0][0x23c] ;  /* 0x00008f00006a7a20 */ /* 0x000fe40000410000 */
[----:B------:R-:W-:Y:S01]  /*a550*/  MUFU.EX2 R96, R96 ;  /* 0x0000006000607308 */ /* 0x000fe20000000800 */
[----:B------:R-:W-:Y:S02]  /*a560*/  IMAD.WIDE.U32 R206, R206, -0x326172a9, RZ ;  /* 0xcd9e8d57cece7825 */ /* 0x000fe400078e00ff */
[----:B------:R-:W-:Y:S02]  /*a570*/  FSEL R106, R106, RZ, P0 ;  /* 0x000000ff6a6a7208 */ /* 0x000fe40000000000 */
[----:B------:R-:W-:Y:S01]  /*a580*/  IADD3 R190, P0, R188, UR5, RZ ;  /* 0x00000005bcbe7c10 */ /* 0x000fe2000ff1e0ff */
[----:B------:R-:W-:Y:S01]  /*a590*/  IMAD.WIDE.U32 R208, R208, -0x326172a9, RZ ;  /* 0xcd9e8d57d0d07825 */ /* 0x000fe200078e00ff */
[----:B------:R-:W-:Y:S02]  /*a5a0*/  SHF.R.U32.HI R98, RZ, 0x18, R206 ;  /* 0x00000018ff627819 */ /* 0x000fe400000116ce */
[----:B------:R-:W-:Y:S01]  /*a5b0*/  IADD3.X R191, R189, UR6, RZ, P0, !PT ;  /* 0x00000006bdbf7c10 */ /* 0x000fe200087fe4ff */
[----:B------:R-:W1:Y:S01]  /*a5c0*/  MUFU.EX2 R127, R127 ;  /* 0x0000007f007f7308 */ /* 0x000e620000000800 */
[----:B------:R-:W-:Y:S01]  /*a5d0*/  LOP3.LUT R84, R207, UR17, R208, 0x96, !PT ;  /* 0x00000011cf547c12 */ /* 0x000fe2000f8e96d0 */
[----:B------:R-:W-:Y:S01]  /*a5e0*/  FFMA.FTZ R210, R6, c[0x0][0x23c], -R106 ;  /* 0x00008f0006d27a23 */ /* 0x000fe2000001086a */
[----:B------:R-:W-:Y:S01]  /*a5f0*/  LOP3.LUT R200, R209, UR8, R200, 0x96, !PT ;  /* 0x00000008d1c87c12 */ /* 0x000fe2000f8e96c8 */
[----:B------:R-:W-:Y:S01]  /*a600*/  FFMA.FTZ R197, R7, c[0x0][0x23c], -R106 ;  /* 0x00008f0007c57a23 */ /* 0x000fe2000001086a */
[C---:B------:R-:W-:Y:S01]  /*a610*/  LOP3.LUT R92, R84.reuse, 0xff, RZ, 0xc0, !PT ;  /* 0x000000ff545c7812 */ /* 0x040fe200078ec0ff */
[----:B------:R-:W-:Y:S01]  /*a620*/  FFMA.FTZ R110, R29, c[0x0][0x23c], -R104 ;  /* 0x00008f001d6e7a23 */ /* 0x000fe20000010868 */
[----:B------:R-:W-:Y:S01]  /*a630*/  LOP3.LUT R88, R84, 0xffff, RZ, 0xc0, !PT ;  /* 0x0000ffff54587812 */ /* 0x000fe200078ec0ff */
[----:B------:R-:W-:Y:S01]  /*a640*/  FFMA.FTZ R199, R10, c[0x0][0x23c], -R106 ;  /* 0x00008f000ac77a23 */ /* 0x000fe2000001086a */
[----:B------:R-:W-:Y:S01]  /*a650*/  ISETP.GE.U32.AND P6, PT, R163, R92, PT ;  /* 0x0000005ca300720c */ /* 0x000fe20003fc6070 */
[----:B------:R-:W-:Y:S01]  /*a660*/  MUFU.EX2 R210, R210 ;  /* 0x000000d200d27308 */ /* 0x000fe20000000800 */
[----:B------:R-:W-:Y:S01]  /*a670*/  SHF.R.U32.HI R90, RZ, 0x10, R84 ;  /* 0x00000010ff5a7819 */ /* 0x000fe20000011654 */
[----:B------:R-:W-:Y:S01]  /*a680*/  FFMA.FTZ R194, R11, c[0x0][0x23c], -R106 ;  /* 0x00008f000bc27a23 */ /* 0x000fe2000001086a */
[----:B------:R-:W-:Y:S01]  /*a690*/  SHF.R.U32.HI R88, RZ, 0x8, R88 ;  /* 0x00000008ff587819 */ /* 0x000fe20000011658 */
[----:B------:R-:W-:Y:S01]  /*a6a0*/  IMAD.WIDE.U32 R200, R200, -0x2daee0ad, RZ ;  /* 0xd2511f53c8c87825 */ /* 0x000fe200078e00ff */
[----:B------:R-:W-:Y:S02]  /*a6b0*/  LOP3.LUT R90, R90, 0xff, RZ, 0xc0, !PT ;  /* 0x000000ff5a5a7812 */ /* 0x000fe400078ec0ff */
[----:B------:R-:W-:Y:S01]  /*a6c0*/  LOP3.LUT R88, R88, 0xffff, RZ, 0xc0, !PT ;  /* 0x0000ffff58587812 */ /* 0x000fe200078ec0ff */
[--C-:B------:R-:W-:Y:S01]  /*a6d0*/  FFMA.FTZ R202, R14, c[0x0][0x23c], -R106.reuse ;  /* 0x00008f000eca7a23 */ /* 0x100fe2000001086a */
[C---:B------:R-:W-:Y:S01]  /*a6e0*/  ISETP.GE.U32.AND P1, PT, R163.reuse, R90, PT ;  /* 0x0000005aa300720c */ /* 0x040fe20003f26070 */
[----:B------:R-:W2:Y:S01]  /*a6f0*/  MUFU.EX2 R197, R197 ;  /* 0x000000c500c57308 */ /* 0x000ea20000000800 */
[----:B------:R-:W-:Y:S01]  /*a700*/  ISETP.GE.U32.AND P2, PT, R163, R88, PT ;  /* 0x00000058a300720c */ /* 0x000fe20003f46070 */
[--C-:B------:R-:W-:Y:S01]  /*a710*/  FFMA.FTZ R192, R19, c[0x0][0x23c], -R106.reuse ;  /* 0x00008f0013c07a23 */ /* 0x100fe2000001086a */
[----:B------:R-:W-:Y:S01]  /*a720*/  LOP3.LUT R90, R206, 0xff, RZ, 0xc0, !PT ;  /* 0x000000ffce5a7812 */ /* 0x000fe200078ec0ff */
[----:B------:R-:W-:Y:S01]  /*a730*/  FFMA.FTZ R113, R22, c[0x0][0x23c], -R106 ;  /* 0x00008f0016717a23 */ /* 0x000fe2000001086a */
[----:B-1----:R-:W-:Y:S01]  /*a740*/  F2FP.PACK_AB R89, R127, R96 ;  /* 0x000000607f59723e */ /* 0x002fe200000000ff */
[----:B------:R-:W-:Y:S01]  /*a750*/  FFMA.FTZ R196, R8, c[0x0][0x23c], -R104 ;  /* 0x00008f0008c47a23 */ /* 0x000fe20000010868 */
[----:B------:R-:W-:Y:S01]  /*a760*/  SHF.R.U32.HI R84, RZ, 0x18, R84 ;  /* 0x00000018ff547819 */ /* 0x000fe20000011654 */
[----:B------:R-:W-:Y:S01]  /*a770*/  FFMA.FTZ R105, R9, c[0x0][0x23c], -R104 ;  /* 0x00008f0009697a23 */ /* 0x000fe20000010868 */
[----:B------:R-:W-:Y:S01]  /*a780*/  PRMT R88, R89, 0x7632, R88 ;  /* 0x0000763259587816 */ /* 0x000fe20000000058 */
[----:B------:R-:W-:Y:S01]  /*a790*/  @!P6 HADD2 R146, -R89.H0_H0, -RZ.H0_H0 ;  /* 0xa00000ff5992e230 */ /* 0x000fe20000000900 */
[----:B------:R-:W-:Y:S01]  /*a7a0*/  ISETP.GE.U32.AND P0, PT, R163, R90, PT ;  /* 0x0000005aa300720c */ /* 0x000fe20003f06070 */
[----:B------:R-:W-:Y:S01]  /*a7b0*/  MUFU.EX2 R196, R196 ;  /* 0x000000c400c47308 */ /* 0x000fe20000000800 */
[----:B------:R-:W-:Y:S01]  /*a7c0*/  PRMT R90, R89, 0x5410, R88 ;  /* 0x00005410595a7816 */ /* 0x000fe20000000058 */
[----:B------:R-:W-:Y:S01]  /*a7d0*/  FADD.FTZ R85, -R0, R85 ;  /* 0x0000005500557221 */ /* 0x000fe20000010100 */
[----:B------:R-:W-:Y:S01]  /*a7e0*/  @!P6 PRMT R89, R146, 0x5410, RZ ;  /* 0x000054109259e816 */ /* 0x000fe200000000ff */
[----:B------:R-:W-:Y:S01]  /*a7f0*/  @!P2 HADD2 R136, -R88.H0_H0, -RZ.H0_H0 ;  /* 0xa00000ff5888a230 */ /* 0x000fe20000000900 */
[----:B------:R-:W-:Y:S01]  /*a800*/  ISETP.GE.U32.AND P6, PT, R163, R84, PT ;  /* 0x00000054a300720c */ /* 0x000fe20003fc6070 */
[----:B------:R-:W-:Y:S01]  /*a810*/  FMUL.FTZ R84, R85, c[0x0][0x23c] ;  /* 0x00008f0055547a20 */ /* 0x000fe20000410000 */
[----:B------:R-:W-:Y:S01]  /*a820*/  LOP3.LUT R92, R206, 0xffff, RZ, 0xc0, !PT ;  /* 0x0000ffffce5c7812 */ /* 0x000fe200078ec0ff */
[----:B------:R-:W-:Y:S01]  /*a830*/  STG.E.U16 [R188.64], R89 ;  /* 0x00000059bc007986 */ /* 0x000fe2000c10151a */
[----:B------:R-:W-:Y:S01]  /*a840*/  @!P2 PRMT R88, R136, 0x5410, RZ ;  /* 0x000054108858a816 */ /* 0x000fe200000000ff */
[----:B------:R-:W1:Y:S01]  /*a850*/  MUFU.EX2 R105, R105 ;  /* 0x0000006900697308 */ /* 0x000e620000000800 */
[----:B------:R-:W-:Y:S01]  /*a860*/  SHF.R.U32.HI R92, RZ, 0x8, R92 ;  /* 0x00000008ff5c7819 */ /* 0x000fe2000001165c */
[----:B------:R-:W-:Y:S01]  /*a870*/  FFMA.FTZ R112, R23, c[0x0][0x23c], -R106 ;  /* 0x00008f0017707a23 */ /* 0x000fe2000001086a */
[----:B--2---:R-:W-:Y:S01]  /*a880*/  F2FP.PACK_AB R95, R197, R210 ;  /* 0x000000d2c55f723e */ /* 0x004fe200000000ff */
[----:B------:R-:W-:Y:S01]  /*a890*/  STG.E.U16 [R188.64+0x2], R88 ;  /* 0x00000258bc007986 */ /* 0x000fe2000c10151a */
[----:B------:R-:W-:Y:S01]  /*a8a0*/  LOP3.LUT R92, R92, 0xffff, RZ, 0xc0, !PT ;  /* 0x0000ffff5c5c7812 */ /* 0x000fe200078ec0ff */
[----:B------:R-:W-:Y:S01]  /*a8b0*/  FFMA.FTZ R103, R25, c[0x0][0x23c], -R104 ;  /* 0x00008f0019677a23 */ /* 0x000fe20000010868 */
[----:B------:R-:W-:Y:S01]  /*a8c0*/  PRMT R94, R95, 0x7632, R94 ;  /* 0x000076325f5e7816 */ /* 0x000fe2000000005e */
[----:B------:R-:W-:Y:S01]  /*a8d0*/  @!P1 HADD2 R135, -R95.H0_H0, -RZ.H0_H0 ;  /* 0xa00000ff5f879230 */ /* 0x000fe20000000900 */
[----:B------:R-:W-:Y:S01]  /*a8e0*/  ISETP.GE.U32.AND P2, PT, R163, R98, PT ;  /* 0x00000062a300720c */ /* 0x000fe20003f46070 */
[----:B------:R-:W2:Y:S01]  /*a8f0*/  MUFU.EX2 R84, R84 ;  /* 0x0000005400547308 */ /* 0x000ea20000000800 */
[----:B------:R-:W-:Y:S01]  /*a900*/  PRMT R91, R95, 0x5410, R94 ;  /* 0x000054105f5b7816 */ /* 0x000fe2000000005e */
[----:B------:R-:W-:Y:S01]  /*a910*/  @!P6 HADD2 R134, -R94.H0_H0, -RZ.H0_H0 ;  /* 0xa00000ff5e86e230 */ /* 0x000fe20000000900 */
[----:B------:R-:W-:Y:S01]  /*a920*/  @!P1 PRMT R95, R135, 0x5410, RZ ;  /* 0x00005410875f9816 */ /* 0x000fe200000000ff */
[----:B------:R-:W-:Y:S01]  /*a930*/  FFMA.FTZ R124, R26, c[0x0][0x23c], -R106 ;  /* 0x00008f001a7c7a23 */ /* 0x000fe2000001086a */
[----:B------:R-:W-:Y:S01]  /*a940*/  ISETP.GE.U32.AND P1, PT, R163, R92, PT ;  /* 0x0000005ca300720c */ /* 0x000fe20003f26070 */
[----:B------:R-:W-:Y:S01]  /*a950*/  FADD.FTZ R85, -R2, R3 ;  /* 0x0000000302557221 */ /* 0x000fe20000010100 */
[----:B------:R-:W-:Y:S01]  /*a960*/  LOP3.LUT R98, R201, UR18, R114, 0x96, !PT ;  /* 0x00000012c9627c12 */ /* 0x000fe2000f8e9672 */
[----:B------:R-:W-:Y:S01]  /*a970*/  FFMA.FTZ R198, R12, c[0x0][0x23c], -R104 ;  /* 0x00008f000cc67a23 */ /* 0x000fe20000010868 */
[----:B------:R-:W-:Y:S01]  /*a980*/  SHF.R.U32.HI R97, RZ, 0x10, R206 ;  /* 0x00000010ff617819 */ /* 0x000fe200000116ce */
[----:B------:R-:W-:Y:S01]  /*a990*/  MUFU.EX2 R199, R199 ;  /* 0x000000c700c77308 */ /* 0x000fe20000000800 */
[----:B------:R-:W-:Y:S01]  /*a9a0*/  LOP3.LUT R100, R98, 0xffff, RZ, 0xc0, !PT ;  /* 0x0000ffff62647812 */ /* 0x000fe200078ec0ff */
[----:B------:R-:W-:Y:S01]  /*a9b0*/  FFMA.FTZ R129, R13, c[0x0][0x23c], -R104 ;  /* 0x00008f000d817a23 */ /* 0x000fe20000010868 */
[----:B------:R-:W-:Y:S01]  /*a9c0*/  LOP3.LUT R102, R97, 0xff, RZ, 0xc0, !PT ;  /* 0x000000ff61667812 */ /* 0x000fe200078ec0ff */
[----:B------:R-:W-:Y:S01]  /*a9d0*/  STG.E.U16 [R190.64], R95 ;  /* 0x0000005fbe007986 */ /* 0x000fe2000c10151a */
[----:B-1----:R-:W-:Y:S01]  /*a9e0*/  F2FP.PACK_AB R93, R105, R196 ;  /* 0x000000c4695d723e */ /* 0x002fe200000000ff */
[----:B------:R-:W-:Y:S01]  /*a9f0*/  FMUL.FTZ R3, R85, c[0x0][0x23c] ;  /* 0x00008f0055037a20 */ /* 0x000fe20000410000 */
[----:B------:R-:W-:Y:S01]  /*aa00*/  SHF.R.U32.HI R100, RZ, 0x8, R100 ;  /* 0x00000008ff647819 */ /* 0x000fe20000011664 */
[----:B------:R-:W-:Y:S01]  /*aa10*/  FFMA.FTZ R97, R15, c[0x0][0x23c], -R106 ;  /* 0x00008f000f617a23 */ /* 0x000fe2000001086a */
[----:B------:R-:W-:Y:S01]  /*aa20*/  PRMT R92, R93, 0x7632, R92 ;  /* 0x000076325d5c7816 */ /* 0x000fe2000000005c */
[----:B------:R-:W1:Y:S01]  /*aa30*/  MUFU.EX2 R194, R194 ;  /* 0x000000c200c27308 */ /* 0x000e620000000800 */
[----:B------:R-:W-:Y:S01]  /*aa40*/  LOP3.LUT R100, R100, 0xffff, RZ, 0xc0, !PT ;  /* 0x0000ffff64647812 */ /* 0x000fe200078ec0ff */
[----:B------:R-:W-:Y:S01]  /*aa50*/  @!P0 HADD2 R133, -R93.H0_H0, -RZ.H0_H0 ;  /* 0xa00000ff5d858230 */ /* 0x000fe20000000900 */
[----:B------:R-:W-:Y:S01]  /*aa60*/  @!P6 PRMT R94, R134, 0x5410, RZ ;  /* 0x00005410865ee816 */ /* 0x000fe200000000ff */
[----:B------:R-:W-:Y:S01]  /*aa70*/  @!P1 HADD2 R132, -R92.H0_H0, -RZ.H0_H0 ;  /* 0xa00000ff5c849230 */ /* 0x000fe20000000900 */
[----:B------:R-:W-:Y:S01]  /*aa80*/  ISETP.GE.U32.AND P6, PT, R163, R102, PT ;  /* 0x00000066a300720c */ /* 0x000fe20003fc6070 */
[----:B--2---:R-:W-:Y:S01]  /*aa90*/  FFMA.FTZ R210, R84, R121, R210 ;  /* 0x0000007954d27223 */ /* 0x004fe200000100d2 */
[----:B------:R-:W-:Y:S01]  /*aaa0*/  PRMT R102, R93, 0x5410, R92 ;  /* 0x000054105d667816 */ /* 0x000fe2000000005c */
[----:B------:R-:W-:Y:S01]  /*aab0*/  STG.E.U16 [R190.64+0x2], R94 ;  /* 0x0000025ebe007986 */ /* 0x000fe2000c10151a */
[----:B------:R-:W-:Y:S01]  /*aac0*/  @!P1 PRMT R92, R132, 0x5410, RZ ;  /* 0x00005410845c9816 */ /* 0x000fe200000000ff */
[----:B------:R-:W-:Y:S01]  /*aad0*/  MUFU.EX2 R198, R198 ;  /* 0x000000c600c67308 */ /* 0x000fe20000000800 */
[----:B------:R-:W-:Y:S01]  /*aae0*/  ISETP.GE.U32.AND P1, PT, R163, R100, PT ;  /* 0x00000064a300720c */ /* 0x000fe20003f26070 */
[----:B------:R-:W-:Y:S01]  /*aaf0*/  FMUL.FTZ R26, R84, R74 ;  /* 0x0000004a541a7220 */ /* 0x000fe20000410000 */
[----:B------:R-:W-:Y:S01]  /*ab00*/  SHF.R.U32.HI R19, RZ, 0x10, R98 ;  /* 0x00000010ff137819 */ /* 0x000fe20000011662 */
[----:B------:R-:W-:Y:S01]  /*ab10*/  STG.E.U16 [R188.64+0x12], R92 ;  /* 0x0000125cbc007986 */ /* 0x000fe2000c10151a */
[----:B------:R-:W-:Y:S01]  /*ab20*/  LOP3.LUT R108, R98, 0xff, RZ, 0xc0, !PT ;  /* 0x000000ff626c7812 */ /* 0x000fe200078ec0ff */
[----:B------:R-:W-:Y:S01]  /*ab30*/  FFMA.FTZ R122, R27, c[0x0][0x23c], -R106 ;  /* 0x00008f001b7a7a23 */ /* 0x000fe2000001086a */
[----:B------:R-:W-:Y:S01]  /*ab40*/  LOP3.LUT R22, R19, 0xff, RZ, 0xc0, !PT ;  /* 0x000000ff13167812 */ /* 0x000fe200078ec0ff */
[----:B------:R-:W-:Y:S01]  /*ab50*/  FMUL.FTZ R27, R84, R75 ;  /* 0x0000004b541b7220 */ /* 0x000fe20000410000 */
[----:B------:R-:W-:Y:S01]  /*ab60*/  SHF.R.U32.HI R98, RZ, 0x18, R98 ;  /* 0x00000018ff627819 */ /* 0x000fe20000011662 */
[----:B------:R-:W2:Y:S01]  /*ab70*/  MUFU.EX2 R129, R129 ;  /* 0x0000008100817308 */ /* 0x000ea20000000800 */
[----:B------:R-:W-:Y:S01]  /*ab80*/  SHF.R.U32.HI R19, RZ, 0x10, R200 ;  /* 0x00000010ff137819 */ /* 0x000fe200000116c8 */
[--C-:B------:R-:W-:Y:S01]  /*ab90*/  FFMA.FTZ R107, R34, c[0x0][0x23c], -R106.reuse ;  /* 0x00008f00226b7a23 */ /* 0x100fe2000001086a */
[----:B------:R-:W-:Y:S01]  /*aba0*/  @!P0 PRMT R93, R133, 0x5410, RZ ;  /* 0x00005410855d8816 */ /* 0x000fe200000000ff */
[----:B------:R-:W-:Y:S01]  /*abb0*/  FMUL.FTZ R34, R84, R82 ;  /* 0x0000005254227220 */ /* 0x000fe20000410000 */
[----:B-1----:R-:W-:Y:S01]  /*abc0*/  F2FP.PACK_AB R100, R194, R199 ;  /* 0x000000c7c264723e */ /* 0x002fe200000000ff */
[----:B------:R-:W-:Y:S01]  /*abd0*/  FFMA.FTZ R111, R30, c[0x0][0x23c], -R106 ;  /* 0x00008f001e6f7a23 */ /* 0x000fe2000001086a */
[----:B------:R-:W-:Y:S01]  /*abe0*/  ISETP.GE.U32.AND P0, PT, R163, R108, PT ;  /* 0x0000006ca300720c */ /* 0x000fe20003f06070 */
[----:B------:R-:W-:Y:S01]  /*abf0*/  STG.E.U16 [R188.64+0x10], R93 ;  /* 0x0000105dbc007986 */ /* 0x000fe2000c10151a */
[----:B------:R-:W-:Y:S01]  /*ac00*/  PRMT R99, R100, 0x7632, R99 ;  /* 0x0000763264637816 */ /* 0x000fe20000000063 */
[----:B------:R-:W1:Y:S01]  /*ac10*/  MUFU.EX2 R3, R3 ;  /* 0x0000000300037308 */ /* 0x000e620000000800 */
[----:B------:R-:W-:Y:S01]  /*ac20*/  LOP3.LUT R74, R200, 0xff, RZ, 0xc0, !PT ;  /* 0x000000ffc84a7812 */ /* 0x000fe200078ec0ff */
[----:B------:R-:W-:Y:S01]  /*ac30*/  @!P6 HADD2 R162, -R100.H0_H0, -RZ.H0_H0 ;  /* 0xa00000ff64a2e230 */ /* 0x000fe20000000900 */
[----:B------:R-:W-:Y:S01]  /*ac40*/  PRMT R23, R100, 0x5410, R99 ;  /* 0x0000541064177816 */ /* 0x000fe20000000063 */
[----:B------:R-:W-:Y:S01]  /*ac50*/  @!P2 HADD2 R161, -R99.H0_H0, -RZ.H0_H0 ;  /* 0xa00000ff63a1a230 */ /* 0x000fe20000000900 */
[----:B------:R-:W-:Y:S02]  /*ac60*/  FFMA.FTZ R108, R32, c[0x0][0x23c], -R104 ;  /* 0x00008f00206c7a23 */ /* 0x000fe40000010868 */
[----:B------:R-:W-:Y:S01]  /*ac70*/  @!P6 PRMT R100, R162, 0x5410, RZ ;  /* 0x00005410a264e816 */ /* 0x000fe200000000ff */
[----:B------:R-:W-:Y:S01]  /*ac80*/  FMUL.FTZ R30, R84, R78 ;  /* 0x0000004e541e7220 */ /* 0x000fe20000410000 */
[----:B------:R-:W-:Y:S01]  /*ac90*/  @!P2 PRMT R99, R161, 0x5410, RZ ;  /* 0x00005410a163a816 */ /* 0x000fe200000000ff */
[----:B------:R-:W-:Y:S01]  /*aca0*/  MUFU.EX2 R202, R202 ;  /* 0x000000ca00ca7308 */ /* 0x000fe20000000800 */
[C---:B------:R-:W-:Y:S01]  /*acb0*/  ISETP.GE.U32.AND P2, PT, R163.reuse, R22, PT ;  /* 0x00000016a300720c */ /* 0x040fe20003f46070 */
[----:B------:R-:W-:Y:S01]  /*acc0*/  STG.E.U16 [R190.64+0x10], R100 ;  /* 0x00001064be007986 */ /* 0x000fe2000c10151a */
[----:B------:R-:W-:Y:S01]  /*acd0*/  ISETP.GE.U32.AND P6, PT, R163, R98, PT ;  /* 0x00000062a300720c */ /* 0x000fe20003fc6070 */
[----:B------:R-:W-:Y:S01]  /*ace0*/  FFMA.FTZ R109, R31, c[0x0][0x23c], -R106 ;  /* 0x00008f001f6d7a23 */ /* 0x000fe2000001086a */
[----:B--2---:R-:W-:Y:S01]  /*acf0*/  F2FP.PACK_AB R101, R129, R198 ;  /* 0x000000c68165723e */ /* 0x004fe200000000ff */
[----:B------:R-:W-:Y:S01]  /*ad00*/  FFMA.FTZ R115, R24, c[0x0][0x23c], -R104 ;  /* 0x00008f0018737a23 */ /* 0x000fe20000010868 */
[----:B------:R-:W-:Y:S01]  /*ad10*/  STG.E.U16 [R190.64+0x12], R99 ;  /* 0x00001263be007986 */ /* 0x000fe2000c10151a */
[----:B------:R-:W-:Y:S01]  /*ad20*/  FMUL.FTZ R31, R84, R79 ;  /* 0x0000004f541f7220 */ /* 0x000fe20000410000 */
[C---:B------:R-:W-:Y:S01]  /*ad30*/  PRMT R98, R101.reuse, 0x7632, R98 ;  /* 0x0000763265627816 */ /* 0x040fe20000000062 */
[----:B------:R-:W2:Y:S01]  /*ad40*/  MUFU.EX2 R121, R97 ;  /* 0x0000006100797308 */ /* 0x000ea20000000800 */
[----:B------:R-:W-:Y:S01]  /*ad50*/  @!P0 HADD2 R160, -R101.H0_H0, -RZ.H0_H0 ;  /* 0xa00000ff65a08230 */ /* 0x000fe20000000900 */
[----:B------:R-:W-:Y:S01]  /*ad60*/  FFMA.FTZ R130, R18, c[0x0][0x23c], -R106 ;  /* 0x00008f0012827a23 */ /* 0x000fe2000001086a */
[----:B------:R-:W-:Y:S01]  /*ad70*/  PRMT R22, R101, 0x5410, R98 ;  /* 0x0000541065167816 */ /* 0x000fe20000000062 */
[----:B-1----:R-:W-:Y:S01]  /*ad80*/  FMUL.FTZ R24, R3, R72 ;  /* 0x0000004803187220 */ /* 0x002fe20000410000 */
[----:B------:R-:W-:Y:S01]  /*ad90*/  LOP3.LUT R72, R200, 0xffff, RZ, 0xc0, !PT ;  /* 0x0000ffffc8487812 */ /* 0x000fe200078ec0ff */
[----:B------:R-:W-:Y:S01]  /*ada0*/  FFMA.FTZ R106, R35, c[0x0][0x23c], -R106 ;  /* 0x00008f00236a7a23 */ /* 0x000fe2000001086a */
[----:B------:R-:W-:Y:S01]  /*adb0*/  @!P0 PRMT R101, R160, 0x5410, RZ ;  /* 0x00005410a0658816 */ /* 0x000fe200000000ff */
[----:B------:R-:W-:Y:S01]  /*adc0*/  FMUL.FTZ R35, R84, R83 ;  /* 0x0000005354237220 */ /* 0x000fe20000410000 */
[----:B------:R-:W-:Y:S01]  /*add0*/  SHF.R.U32.HI R72, RZ, 0x8, R72 ;  /* 0x00000008ff487819 */ /* 0x000fe20000011648 */
[----:B------:R-:W-:Y:S01]  /*ade0*/  @!P1 HADD2 R159, -R98.H0_H0, -RZ.H0_H0 ;  /* 0xa00000ff629f9230 */ /* 0x000fe20000000900 */
[----:B------:R-:W-:Y:S01]  /*adf0*/  ISETP.GE.U32.AND P0, PT, R163, R74, PT ;  /* 0x0000004aa300720c */ /* 0x000fe20003f06070 */
[----:B------:R-:W-:Y:S01]  /*ae00*/  STG.E.U16 [R188.64+0x20], R101 ;  /* 0x00002065bc007986 */ /* 0x000fe2000c10151a */
[----:B------:R-:W-:Y:S01]  /*ae10*/  LOP3.LUT R72, R72, 0xffff, RZ, 0xc0, !PT ;  /* 0x0000ffff48487812 */ /* 0x000fe200078ec0ff */
[C---:B------:R-:W-:Y:S01]  /*ae20*/  FMUL.FTZ R25, R3.reuse, R73 ;  /* 0x0000004903197220 */ /* 0x040fe20000410000 */
[----:B------:R-:W-:Y:S01]  /*ae30*/  LOP3.LUT R73, R126, UR29, RZ, 0x3c, !PT ;  /* 0x0000001d7e497c12 */ /* 0x000fe2000f8e3cff */
[----:B------:R-:W-:Y:S01]  /*ae40*/  FMUL.FTZ R29, R3, R77 ;  /* 0x0000004d031d7220 */ /* 0x000fe20000410000 */
[----:B------:R-:W-:Y:S01]  /*ae50*/  @!P1 PRMT R98, R159, 0x5410, RZ ;  /* 0x000054109f629816 */ /* 0x000fe200000000ff */
[----:B------:R-:W-:Y:S01]  /*ae60*/  FMUL.FTZ R32, R3, R80 ;  /* 0x0000005003207220 */ /* 0x000fe20000410000 */
[----:B------:R-:W-:Y:S01]  /*ae70*/  ISETP.GE.U32.AND P1, PT, R163, R72, PT ;  /* 0x00000048a300720c */ /* 0x000fe20003f26070 */
[C---:B------:R-:W-:Y:S01]  /*ae80*/  FMUL.FTZ R38, R84.reuse, R38 ;  /* 0x0000002654267220 */ /* 0x040fe20000410000 */
[----:B------:R-:W-:Y:S01]  /*ae90*/  LOP3.LUT R72, R19, 0xff, RZ, 0xc0, !PT ;  /* 0x000000ff13487812 */ /* 0x000fe200078ec0ff */
[----:B------:R-:W-:Y:S01]  /*aea0*/  STG.E.U16 [R188.64+0x22], R98 ;  /* 0x00002262bc007986 */ /* 0x000fe2000c10151a */
[----:B------:R-:W-:Y:S01]  /*aeb0*/  LOP3.LUT R73, R185, R73, RZ, 0x3c, !PT ;  /* 0x00000049b9497212 */ /* 0x000fe200078e3cff */
[----:B------:R-:W-:Y:S01]  /*aec0*/  FMUL.FTZ R39, R84, R39 ;  /* 0x0000002754277220 */ /* 0x000fe20000410000 */
[----:B--2---:R-:W-:Y:S01]  /*aed0*/  F2FP.PACK_AB R97, R121, R202 ;  /* 0x000000ca7961723e */ /* 0x004fe200000000ff */
[C-C-:B------:R-:W-:Y:S02]  /*aee0*/  FFMA.FTZ R120, R3.reuse, R120, R96.reuse ;  /* 0x0000007803787223 */ /* 0x140fe40000010060 */
[----:B------:R-:W-:Y:S01]  /*aef0*/  FMUL.FTZ R36, R3, R36 ;  /* 0x0000002403247220 */ /* 0x000fe20000410000 */
[----:B------:R-:W-:Y:S01]  /*af00*/  PRMT R96, R97, 0x7632, R96 ;  /* 0x0000763261607816 */ /* 0x000fe20000000060 */
[----:B------:R-:W-:Y:S01]  /*af10*/  @!P2 HADD2 R158, -R97.H0_H0, -RZ.H0_H0 ;  /* 0xa00000ff619ea230 */ /* 0x000fe20000000900 */
[----:B------:R-:W-:Y:S02]  /*af20*/  FADD.FTZ R127, R127, R120 ;  /* 0x000000787f7f7221 */ /* 0x000fe40000010000 */
[----:B------:R-:W-:Y:S01]  /*af30*/  PRMT R19, R97, 0x5410, R96 ;  /* 0x0000541061137816 */ /* 0x000fe20000000060 */
[----:B------:R-:W-:Y:S01]  /*af40*/  @!P6 HADD2 R157, -R96.H0_H0, -RZ.H0_H0 ;  /* 0xa00000ff609de230 */ /* 0x000fe20000000900 */
[----:B------:R-:W-:Y:S01]  /*af50*/  @!P2 PRMT R97, R158, 0x5410, RZ ;  /* 0x000054109e61a816 */ /* 0x000fe200000000ff */
[----:B------:R-:W-:Y:S01]  /*af60*/  FADD.FTZ R82, R196, R127 ;  /* 0x0000007fc4527221 */ /* 0x000fe20000010000 */
[----:B------:R-:W-:Y:S01]  /*af70*/  ISETP.GE.U32.AND P2, PT, R163, R72, PT ;  /* 0x00000048a300720c */ /* 0x000fe20003f46070 */
[----:B------:R-:W-:Y:S01]  /*af80*/  FMUL.FTZ R37, R3, R37 ;  /* 0x0000002503257220 */ /* 0x000fe20000410000 */
[----:B------:R-:W-:Y:S01]  /*af90*/  SHF.R.U32.HI R72, RZ, 0x18, R200 ;  /* 0x00000018ff487819 */ /* 0x000fe200000116c8 */
[----:B------:R-:W-:Y:S01]  /*afa0*/  STG.E.U16 [R190.64+0x20], R97 ;  /* 0x00002061be007986 */ /* 0x000fe2000c10151a */
[----:B------:R-:W-:Y:S01]  /*afb0*/  @!P6 PRMT R96, R157, 0x5410, RZ ;  /* 0x000054109d60e816 */ /* 0x000fe200000000ff */
[C---:B------:R-:W-:Y:S01]  /*afc0*/  FMUL.FTZ R42, R84.reuse, R42 ;  /* 0x0000002a542a7220 */ /* 0x040fe20000410000 */
[----:B------:R-:W-:Y:S01]  /*afd0*/  ISETP.GE.U32.AND P6, PT, R163, R72, PT ;  /* 0x00000048a300720c */ /* 0x000fe20003fc6070 */
[----:B------:R-:W-:Y:S01]  /*afe0*/  IMAD.WIDE.U32 R72, R73, -0x326172a9, RZ ;  /* 0xcd9e8d5749487825 */ /* 0x000fe200078e00ff */
[----:B------:R-:W-:Y:S01]  /*aff0*/  MUFU.EX2 R120, R192 ;  /* 0x000000c000787308 */ /* 0x000fe20000000800 */
[----:B------:R-:W-:Y:S02]  /*b000*/  STG.E.U16 [R190.64+0x22], R96 ;  /* 0x00002260be007986 */ /* 0x000fe4000c10151a */
[----:B------:R-:W-:Y:S01]  /*b010*/  FMUL.FTZ R43, R84, R43 ;  /* 0x0000002b542b7220 */ /* 0x000fe20000410000 */
[----:B------:R-:W-:Y:S01]  /*b020*/  LOP3.LUT R73, R73, UR16, R182, 0x96, !PT ;  /* 0x0000001049497c12 */ /* 0x000fe2000f8e96b6 */
[----:B------:R-:W-:Y:S01]  /*b030*/  FFMA.FTZ R123, R28, c[0x0][0x23c], -R104 ;  /* 0x00008f001c7b7a23 */ /* 0x000fe20000010868 */
[----:B------:R-:W-:Y:S01]  /*b040*/  LOP3.LUT R72, R205, UR14, R72, 0x96, !PT ;  /* 0x0000000ecd487c12 */ /* 0x000fe2000f8e9648 */
[----:B------:R-:W-:Y:S01]  /*b050*/  FMUL.FTZ R28, R3, R76 ;  /* 0x0000004c031c7220 */ /* 0x000fe20000410000 */
[----:B------:R-:W-:Y:S01]  /*b060*/  LDSM.16.MT88.4 R96, [R86+0x6c00] ;  /* 0x006c00005660783b */ /* 0x000fe20000004200 */
[----:B------:R-:W-:Y:S04]  /*b070*/  IMAD.WIDE.U32 R74, R73, -0x2daee0ad, RZ ;  /* 0xd2511f53494a7825 */ /* 0x000fe800078e00ff */
[----:B------:R-:W-:Y:S01]  /*b080*/  IMAD.WIDE.U32 R76, R72, -0x2daee0ad, RZ ;  /* 0xd2511f53484c7825 */ /* 0x000fe200078e00ff */
[----:B------:R-:W-:Y:S03]  /*b090*/  LOP3.LUT R73, R75, UR13, R180, 0x96, !PT ;  /* 0x0000000d4b497c12 */ /* 0x000fe6000f8e96b4 */
[----:B------:R-:W-:Y:S01]  /*b0a0*/  FADD.FTZ R210, R197, R210 ;  /* 0x000000d2c5d27221 */ /* 0x000fe20000010000 */
[----:B------:R-:W-:Y:S01]  /*b0b0*/  LOP3.LUT R72, R77, UR11, R74, 0x96, !PT ;  /* 0x0000000b4d487c12 */ /* 0x000fe2000f8e964a */
[----:B------:R-:W-:Y:S04]  /*b0c0*/  IMAD.WIDE.U32 R126, R73, -0x326172a9, RZ ;  /* 0xcd9e8d57497e7825 */ /* 0x000fe800078e00ff */
[----:B------:R-:W-:Y:S01]  /*b0d0*/  IMAD.WIDE.U32 R196, R72, -0x326172a9, RZ ;  /* 0xcd9e8d5748c47825 */ /* 0x000fe200078e00ff */
[----:B------:R-:W-:Y:S02]  /*b0e0*/  LOP3.LUT R204, R127, UR12, R204, 0x96, !PT ;  /* 0x0000000c7fcc7c12 */ /* 0x000fe4000f8e96cc */
[----:B------:R-:W-:Y:S01]  /*b0f0*/  LOP3.LUT R72, R207, UR17, R208, 0x96, !PT ;  /* 0x00000011cf487c12 */ /* 0x000fe2000f8e96d0 */
[----:B------:R-:W-:Y:S01]  /*b100*/  FFMA.FTZ R195, R16, c[0x0][0x23c], -R104 ;  /* 0x00008f0010c37a23 */ /* 0x000fe20000010868 */
[----:B------:R-:W-:Y:S01]  /*b110*/  LOP3.LUT R126, R197, UR10, R126, 0x96, !PT ;  /* 0x0000000ac57e7c12 */ /* 0x000fe2000f8e967e */
[----:B------:R-:W-:Y:S01]  /*b120*/  IMAD.WIDE.U32 R74, R204, -0x2daee0ad, RZ ;  /* 0xd2511f53cc4a7825 */ /* 0x000fe200078e00ff */
[----:B------:R-:W-:Y:S02]  /*b130*/  LOP3.LUT R73, R72, 0xffff, RZ, 0xc0, !PT ;  /* 0x0000ffff48497812 */ /* 0x000fe400078ec0ff */
[----:B------:R-:W-:Y:S01]  /*b140*/  SHF.R.U32.HI R77, RZ, 0x10, R72 ;  /* 0x00000010ff4d7819 */ /* 0x000fe20000011648 */
[----:B------:R-:W-:Y:S01]  /*b150*/  IMAD.WIDE.U32 R126, R126, -0x2daee0ad, RZ ;  /* 0xd2511f537e7e7825 */ /* 0x000fe200078e00ff */
[----:B------:R-:W-:Y:S02]  /*b160*/  SHF.R.U32.HI R73, RZ, 0x8, R73 ;  /* 0x00000008ff497819 */ /* 0x000fe40000011649 */
[----:B------:R-:W-:Y:S01]  /*b170*/  LOP3.LUT R77, R77, 0xff, RZ, 0xc0, !PT ;  /* 0x000000ff4d4d7812 */ /* 0x000fe200078ec0ff */
[----:B------:R-:W-:Y:S01]  /*b180*/  FFMA.FTZ R193, R17, c[0x0][0x23c], -R104 ;  /* 0x00008f0011c17a23 */ /* 0x000fe20000010868 */
[----:B------:R-:W-:Y:S01]  /*b190*/  LOP3.LUT R203, R127, UR7, R74, 0x96, !PT ;  /* 0x000000077fcb7c12 */ /* 0x000fe2000f8e964a */
[--C-:B------:R-:W-:Y:S01]  /*b1a0*/  FFMA.FTZ R128, R20, c[0x0][0x23c], -R104.reuse ;  /* 0x00008f0014807a23 */ /* 0x100fe20000010868 */
[----:B------:R-:W-:Y:S01]  /*b1b0*/  LOP3.LUT R74, R72, 0xff, RZ, 0xc0, !PT ;  /* 0x000000ff484a7812 */ /* 0x000fe200078ec0ff */
[----:B------:R-:W-:Y:S01]  /*b1c0*/  FFMA.FTZ R125, R21, c[0x0][0x23c], -R104 ;  /* 0x00008f00157d7a23 */ /* 0x000fe20000010868 */
[----:B------:R-:W-:Y:S01]  /*b1d0*/  SHF.R.U32.HI R72, RZ, 0x18, R72 ;  /* 0x00000018ff487819 */ /* 0x000fe20000011648 */
[----:B------:R-:W-:Y:S01]  /*b1e0*/  FFMA.FTZ R104, R33, c[0x0][0x23c], -R104 ;  /* 0x00008f0021687a23 */ /* 0x000fe20000010868 */
[----:B------:R-:W-:Y:S01]  /*b1f0*/  PRMT R73, R74, 0x5410, R73 ;  /* 0x000054104a497816 */ /* 0x000fe20000000049 */
[C---:B------:R-:W-:Y:S01]  /*b200*/  FMUL.FTZ R33, R3.reuse, R81 ;  /* 0x0000005103217220 */ /* 0x040fe20000410000 */
[----:B------:R-:W-:Y:S01]  /*b210*/  SHF.R.U32.HI R74, RZ, 0x10, R206 ;  /* 0x00000010ff4a7819 */ /* 0x000fe200000116ce */
[----:B------:R-:W-:Y:S01]  /*b220*/  FMUL.FTZ R40, R3, R40 ;  /* 0x0000002803287220 */ /* 0x000fe20000410000 */
[----:B------:R-:W-:Y:S01]  /*b230*/  PRMT R77, R77, 0x5410, R72 ;  /* 0x000054104d4d7816 */ /* 0x000fe20000000048 */
[--C-:B------:R-:W-:Y:S01]  /*b240*/  HSET2.LE.AND R73, R73, R178.reuse, PT ;  /* 0x000000b249497233 */ /* 0x100fe20003803000 */
[----:B------:R-:W-:Y:S01]  /*b250*/  LOP3.LUT R204, R75, UR9, R76, 0x96, !PT ;  /* 0x000000094bcc7c12 */ /* 0x000fe2000f8e964c */
[C---:B------:R-:W-:Y:S01]  /*b260*/  FMUL.FTZ R41, R3.reuse, R41 ;  /* 0x0000002903297220 */ /* 0x040fe20000410000 */
[----:B------:R-:W-:Y:S01]  /*b270*/  LOP3.LUT R76, R74, 0xff, RZ, 0xc0, !PT ;  /* 0x000000ff4a4c7812 */ /* 0x000fe200078ec0ff */
[--C-:B------:R-:W-:Y:S01]  /*b280*/  HSET2.LE.AND R74, R77, R178.reuse, PT ;  /* 0x000000b24d4a7233 */ /* 0x100fe20003803000 */
[----:B------:R-:W-:Y:S01]  /*b290*/  SHF.R.U32.HI R81, RZ, 0x18, R206 ;  /* 0x00000018ff517819 */ /* 0x000fe200000116ce */
[----:B------:R-:W-:Y:S01]  /*b2a0*/  FMUL.FTZ R46, R84, R46 ;  /* 0x0000002e542e7220 */ /* 0x000fe20000410000 */
[----:B------:R-:W-:Y:S01]  /*b2b0*/  LOP3.LUT R72, R206, 0xffff, RZ, 0xc0, !PT ;  /* 0x0000ffffce487812 */ /* 0x000fe200078ec0ff */
[----:B------:R-:W-:Y:S01]  /*b2c0*/  FMUL.FTZ R47, R84, R47 ;  /* 0x0000002f542f7220 */ /* 0x000fe20000410000 */
[----:B------:R-:W-:Y:S01]  /*b2d0*/  PRMT R81, R76, 0x5410, R81 ;  /* 0x000054104c517816 */ /* 0x000fe20000000051 */
[C---:B------:R-:W-:Y:S01]  /*b2e0*/  FMUL.FTZ R44, R3.reuse, R44 ;  /* 0x0000002c032c7220 */ /* 0x040fe20000410000 */
[----:B------:R-:W1:Y:S01]  /*b2f0*/  LDSM.16.MT88.4 R76, [R116+0x6000] ;  /* 0x00600000744c783b */ /* 0x000e620000004200 */
[----:B------:R-:W-:Y:S01]  /*b300*/  SHF.R.U32.HI R72, RZ, 0x8, R72 ;  /* 0x00000008ff487819 */ /* 0x000fe20000011648 */
[----:B------:R-:W-:Y:S01]  /*b310*/  FMUL.FTZ R45, R3, R45 ;  /* 0x0000002d032d7220 */ /* 0x000fe20000410000 */
[----:B------:R-:W-:Y:S01]  /*b320*/  LOP3.LUT R75, R206, 0xff, RZ, 0xc0, !PT ;  /* 0x000000ffce4b7812 */ /* 0x000fe200078ec0ff */
[--C-:B------:R-:W-:Y:S01]  /*b330*/  HSET2.LE.AND R80, R81, R178.reuse, PT ;  /* 0x000000b251507233 */ /* 0x100fe20003803000 */
[C---:B------:R-:W-:Y:S01]  /*b340*/  FMUL.FTZ R50, R84.reuse, R50 ;  /* 0x0000003254327220 */ /* 0x040fe20000410000 */
[----:B------:R-:W-:Y:S01]  /*b350*/  MUFU.EX2 R193, R193 ;  /* 0x000000c100c17308 */ /* 0x000fe20000000800 */
[----:B------:R-:W-:Y:S01]  /*b360*/  PRMT R75, R75, 0x5410, R72 ;  /* 0x000054104b4b7816 */ /* 0x000fe20000000048 */
[C---:B------:R-:W-:Y:S01]  /*b370*/  FMUL.FTZ R51, R84.reuse, R51 ;  /* 0x0000003354337220 */ /* 0x040fe20000410000 */
[----:B------:R-:W-:Y:S01]  /*b380*/  LOP3.LUT R72, R73, R90, RZ, 0xc0, !PT ;  /* 0x0000005a49487212 */ /* 0x000fe200078ec0ff */
[----:B------:R-:W-:Y:S01]  /*b390*/  FMUL.FTZ R54, R84, R54 ;  /* 0x0000003654367220 */ /* 0x000fe20000410000 */
[----:B------:R-:W-:Y:S01]  /*b3a0*/  LOP3.LUT R73, R74, R91, RZ, 0xc0, !PT ;  /* 0x0000005b4a497212 */ /* 0x000fe200078ec0ff */
[--C-:B------:R-:W-:Y:S01]  /*b3b0*/  HSET2.LE.AND R75, R75, R178.reuse, PT ;  /* 0x000000b24b4b7233 */ /* 0x100fe20003803000 */
[----:B------:R-:W-:Y:S01]  /*b3c0*/  LOP3.LUT R90, R200, 0xffff, RZ, 0xc0, !PT ;  /* 0x0000ffffc85a7812 */ /* 0x000fe200078ec0ff */
[C---:B------:R-:W-:Y:S01]  /*b3d0*/  FMUL.FTZ R55, R84.reuse, R55 ;  /* 0x0000003754377220 */ /* 0x040fe20000410000 */
[----:B------:R-:W-:Y:S01]  /*b3e0*/  SHF.R.U32.HI R91, RZ, 0x10, R200 ;  /* 0x00000010ff5b7819 */ /* 0x000fe200000116c8 */
[C---:B------:R-:W-:Y:S01]  /*b3f0*/  FMUL.FTZ R62, R84.reuse, R62 ;  /* 0x0000003e543e7220 */ /* 0x040fe20000410000 */
[----:B------:R-:W-:Y:S01]  /*b400*/  LOP3.LUT R74, R75, R102, RZ, 0xc0, !PT ;  /* 0x000000664b4a7212 */ /* 0x000fe200078ec0ff */
[----:B------:R-:W-:Y:S01]  /*b410*/  FMUL.FTZ R63, R84, R63 ;  /* 0x0000003f543f7220 */ /* 0x000fe20000410000 */
[----:B------:R-:W-:Y:S01]  /*b420*/  LOP3.LUT R75, R80, R23, RZ, 0xc0, !PT ;  /* 0x00000017504b7212 */ /* 0x000fe200078ec0ff */
[----:B------:R-:W-:Y:S01]  /*b430*/  FADD.FTZ R127, R105, R82 ;  /* 0x00000052697f7221 */ /* 0x000fe20000010000 */
[----:B------:R-:W-:Y:S01]  /*b440*/  LOP3.LUT R23, R201, UR18, R114, 0x96, !PT ;  /* 0x00000012c9177c12 */ /* 0x000fe2000f8e9672 */
[----:B------:R-:W-:Y:S01]  /*b450*/  LDSM.16.MT88.4 R80, [R116+0x8000] ;  /* 0x008000007450783b */ /* 0x000fe20000004200 */
[C---:B------:R-:W-:Y:S01]  /*b460*/  FMUL.FTZ R66, R84.reuse, R66 ;  /* 0x0000004254427220 */ /* 0x040fe20000410000 */
[----:B------:R-:W-:Y:S01]  /*b470*/  SHF.R.U32.HI R201, RZ, 0x18, R200 ;  /* 0x00000018ffc97819 */ /* 0x000fe200000116c8 */
[C---:B------:R-:W-:Y:S01]  /*b480*/  FMUL.FTZ R67, R84.reuse, R67 ;  /* 0x0000004354437220 */ /* 0x040fe20000410000 */
[----:B------:R-:W-:Y:S01]  /*b490*/  MUFU.EX2 R125, R125 ;  /* 0x0000007d007d7308 */ /* 0x000fe20000000800 */
[C---:B------:R-:W-:Y:S02]  /*b4a0*/  FMUL.FTZ R70, R84.reuse, R70 ;  /* 0x0000004654467220 */ /* 0x040fe40000410000 */
[C---:B------:R-:W-:Y:S02]  /*b4b0*/  FMUL.FTZ R71, R84.reuse, R71 ;  /* 0x0000004754477220 */ /* 0x040fe40000410000 */
[C---:B------:R-:W-:Y:S02]  /*b4c0*/  FMUL.FTZ R48, R3.reuse, R48 ;  /* 0x0000003003307220 */ /* 0x040fe40000410000 */
[C---:B------:R-:W-:Y:S02]  /*b4d0*/  FMUL.FTZ R49, R3.reuse, R49 ;  /* 0x0000003103317220 */ /* 0x040fe40000410000 */
[C---:B------:R-:W-:Y:S02]  /*b4e0*/  FMUL.FTZ R52, R3.reuse, R52 ;  /* 0x0000003403347220 */ /* 0x040fe40000410000 */
[C---:B------:R-:W-:Y:S02]  /*b4f0*/  FMUL.FTZ R53, R3.reuse, R53 ;  /* 0x0000003503357220 */ /* 0x040fe40000410000 */
[C---:B------:R-:W-:Y:S01]  /*b500*/  FMUL.FTZ R60, R3.reuse, R60 ;  /* 0x0000003c033c7220 */ /* 0x040fe20000410000 */
[C---:B-1----:R-:W-:Y:S01]  /*b510*/  HMMA.16816.F32 R24, R72.reuse, R76, R24 ;  /* 0x0000004c4818723c */ /* 0x042fe20000001818 */
[C---:B------:R-:W-:Y:S02]  /*b520*/  FMUL.FTZ R61, R3.reuse, R61 ;  /* 0x0000003d033d7220 */ /* 0x040fe40000410000 */
[C---:B------:R-:W-:Y:S02]  /*b530*/  FMUL.FTZ R64, R3.reuse, R64 ;  /* 0x0000004003407220 */ /* 0x040fe40000410000 */
[C---:B------:R-:W-:Y:S02]  /*b540*/  FMUL.FTZ R65, R3.reuse, R65 ;  /* 0x0000004103417220 */ /* 0x040fe40000410000 */
[C---:B------:R-:W-:Y:S01]  /*b550*/  FMUL.FTZ R68, R3.reuse, R68 ;  /* 0x0000004403447220 */ /* 0x040fe20000410000 */
[C---:B------:R-:W-:Y:S01]  /*b560*/  HMMA.16816.F32 R28, R72.reuse, R78, R28 ;  /* 0x0000004e481c723c */ /* 0x040fe2000000181c */
[----:B------:R-:W1:Y:S03]  /*b570*/  LDSM.16.MT88.4 R76, [R86+0x6000] ;  /* 0x00600000564c783b */ /* 0x000e660000004200 */
[C---:B------:R-:W-:Y:S02]  /*b580*/  FMUL.FTZ R69, R3.reuse, R69 ;  /* 0x0000004503457220 */ /* 0x040fe40000410000 */
[C---:B------:R-:W-:Y:S02]  /*b590*/  FMUL.FTZ R58, R84.reuse, R58 ;  /* 0x0000003a543a7220 */ /* 0x040fe40000410000 */
[----:B------:R-:W-:Y:S01]  /*b5a0*/  FMUL.FTZ R59, R84, R59 ;  /* 0x0000003b543b7220 */ /* 0x000fe20000410000 */
[----:B------:R-:W-:Y:S02]  /*b5b0*/  LOP3.LUT R84, R200, 0xff, RZ, 0xc0, !PT ;  /* 0x000000ffc8547812 */ /* 0x000fe400078ec0ff */
[----:B------:R-:W2:Y:S01]  /*b5c0*/  MUFU.EX2 R200, R195 ;  /* 0x000000c300c87308 */ /* 0x000ea20000000800 */
[----:B------:R-:W-:Y:S04]  /*b5d0*/  IMAD.WIDE.U32 R204, R204, -0x326172a9, RZ ;  /* 0xcd9e8d57cccc7825 */ /* 0x000fe800078e00ff */
[----:B------:R-:W-:Y:S01]  /*b5e0*/  FMUL.FTZ R56, R3, R56 ;  /* 0x0000003803387220 */ /* 0x000fe20000410000 */
[----:B------:R-:W-:Y:S01]  /*b5f0*/  LOP3.LUT R196, R205, UR8, R196, 0x96, !PT ;  /* 0x00000008cdc47c12 */ /* 0x000fe2000f8e96c4 */
[----:B------:R-:W-:Y:S02]  /*b600*/  FMUL.FTZ R57, R3, R57 ;  /* 0x0000003903397220 */ /* 0x000fe40000410000 */
[----:B------:R-:W-:Y:S02]  /*b610*/  FADD.FTZ R198, R198, R127 ;  /* 0x0000007fc6c67221 */ /* 0x000fe40000010000 */
[----:B------:R-:W3:Y:S01]  /*b620*/  MUFU.EX2 R127, R130 ;  /* 0x00000082007f7308 */ /* 0x000ee20000000800 */
[----:B------:R-:W-:Y:S04]  /*b630*/  IMAD.WIDE.U32 R196, R196, -0x2daee0ad, RZ ;  /* 0xd2511f53c4c47825 */ /* 0x000fe800078e00ff */
[----:B------:R-:W-:Y:S01]  /*b640*/  FADD.FTZ R199, R199, R210 ;  /* 0x000000d2c7c77221 */ /* 0x000fe20000010000 */
[----:B------:R-:W-:Y:S01]  /*b650*/  SHF.R.U32.HI R205, RZ, 0x10, R196 ;  /* 0x00000010ffcd7819 */ /* 0x000fe200000116c4 */
[----:B------:R-:W-:Y:S02]  /*b660*/  IMAD.MOV.U32 R85, RZ, RZ, R0 ;  /* 0x000000ffff557224 */ /* 0x000fe400078e0000 */
[----:B------:R-:W-:Y:S01]  /*b670*/  FADD.FTZ R199, R194, R199 ;  /* 0x000000c7c2c77221 */ /* 0x000fe20000010000 */
[----:B------:R-:W-:Y:S01]  /*b680*/  LOP3.LUT R205, R205, 0xff, RZ, 0xc0, !PT ;  /* 0x000000ffcdcd7812 */ /* 0x000fe200078ec0ff */
[----:B------:R4:W-:Y:S01]  /*b690*/  MUFU.EX2 R130, R128 ;  /* 0x0000008000827308 */ /* 0x0009e20000000800 */
[----:B------:R-:W-:Y:S01]  /*b6a0*/  IMAD.MOV.U32 R3, RZ, RZ, R2 ;  /* 0x000000ffff037224 */ /* 0x000fe200078e0002 */
[----:B--2---:R-:W-:Y:S01]  /*b6b0*/  F2FP.PACK_AB R105, R193, R200 ;  /* 0x000000c8c169723e */ /* 0x004fe200000000ff */
[----:B------:R-:W-:Y:S02]  /*b6c0*/  FADD.FTZ R194, R202, R199 ;  /* 0x000000c7cac27221 */ /* 0x000fe40000010000 */
[----:B------:R-:W-:Y:S01]  /*b6d0*/  IMAD.WIDE.U32 R202, R203, -0x326172a9, RZ ;  /* 0xcd9e8d57cbca7825 */ /* 0x000fe200078e00ff */
[C---:B------:R-:W-:Y:S01]  /*b6e0*/  PRMT R114, R105.reuse, 0x7632, R114 ;  /* 0x0000763269727816 */ /* 0x040fe20000000072 */
[----:B------:R-:W-:Y:S01]  /*b6f0*/  @!P0 HADD2 R154, -R105.H0_H0, -RZ.H0_H0 ;  /* 0xa00000ff699a8230 */ /* 0x000fe20000000900 */
[C---:B-1----:R-:W-:Y:S02]  /*b700*/  HMMA.16816.F32 R32, R72.reuse, R76, R32 ;  /* 0x0000004c4820723c */ /* 0x042fe40000001820 */
[----:B------:R-:W-:Y:S01]  /*b710*/  PRMT R89, R105, 0x5410, R114 ;  /* 0x0000541069597816 */ /* 0x000fe20000000072 */
[----:B------:R-:W-:Y:S01]  /*b720*/  @!P1 HADD2 R155, -R114.H0_H0, -RZ.H0_H0 ;  /* 0xa00000ff729b9230 */ /* 0x000fe20000000900 */
[----:B------:R-:W-:Y:S02]  /*b730*/  @!P0 PRMT R105, R154, 0x5410, RZ ;  /* 0x000054109a698816 */ /* 0x000fe400000000ff */
[--C-:B------:R-:W-:Y:S02]  /*b740*/  LOP3.LUT R102, R203, UR17, R204.reuse, 0x96, !PT ;  /* 0x00000011cb667c12 */ /* 0x100fe4000f8e96cc */
[C---:B------:R-:W-:Y:S01]  /*b750*/  HMMA.16816.F32 R36, R72.reuse, R78, R36 ;  /* 0x0000004e4824723c */ /* 0x040fe20000001824 */
[----:B------:R-:W1:Y:S03]  /*b760*/  LDSM.16.MT88.4 R76, [R116+0x7000] ;  /* 0x00700000744c783b */ /* 0x000e660000004200 */
[----:B------:R-:W-:Y:S02]  /*b770*/  @!P1 PRMT R114, R155, 0x5410, RZ ;  /* 0x000054109b729816 */ /* 0x000fe400000000ff */
[----:B------:R-:W-:Y:S01]  /*b780*/  LOP3.LUT R204, R203, UR17, R204, 0x96, !PT ;  /* 0x00000011cbcc7c12 */ /* 0x000fe2000f8e96cc */
[----:B----4-:R-:W-:Y:S02]  /*b790*/  FADD.FTZ R128, R121, R194 ;  /* 0x000000c279807221 */ /* 0x010fe40000010000 */
[----:B------:R-:W-:Y:S01]  /*b7a0*/  STG.E.U16 [R188.64+0x32], R114 ;  /* 0x00003272bc007986 */ /* 0x000fe2000c10151a */
[----:B------:R-:W-:Y:S02]  /*b7b0*/  MUFU.EX2 R194, R113 ;  /* 0x0000007100c27308 */ /* 0x000fe40000000800 */
[----:B---3--:R-:W-:Y:S01]  /*b7c0*/  FADD.FTZ R95, R127, R128 ;  /* 0x000000807f5f7221 */ /* 0x008fe20000010000 */
[----:B------:R-:W-:Y:S01]  /*b7d0*/  STG.E.U16 [R188.64+0x30], R105 ;  /* 0x00003069bc007986 */ /* 0x000fe2000c10151a */
[----:B------:R-:W-:Y:S01]  /*b7e0*/  SHF.R.U32.HI R93, RZ, 0x18, R204 ;  /* 0x00000018ff5d7819 */ /* 0x000fe200000116cc */
[----:B------:R-:W-:Y:S01]  /*b7f0*/  FADD.FTZ R121, R129, R198 ;  /* 0x000000c681797221 */ /* 0x000fe20000010000 */
[C---:B------:R-:W-:Y:S02]  /*b800*/  LOP3.LUT R94, R202.reuse, 0xffff, RZ, 0xc0, !PT ;  /* 0x0000ffffca5e7812 */ /* 0x040fe400078ec0ff */
[----:B------:R-:W-:Y:S01]  /*b810*/  LOP3.LUT R195, R202, 0xffff, RZ, 0xc0, !PT ;  /* 0x0000ffffcac37812 */ /* 0x000fe200078ec0ff */
[----:B------:R-:W-:Y:S01]  /*b820*/  FADD.FTZ R200, R200, R121 ;  /* 0x00000079c8c87221 */ /* 0x000fe20000010000 */
[----:B------:R-:W-:Y:S01]  /*b830*/  MUFU.EX2 R203, R106 ;  /* 0x0000006a00cb7308 */ /* 0x000fe20000000800 */
[----:B------:R-:W-:Y:S02]  /*b840*/  SHF.R.U32.HI R121, RZ, 0x10, R202 ;  /* 0x00000010ff797819 */ /* 0x000fe400000116ca */
[----:B------:R-:W-:Y:S01]  /*b850*/  SHF.R.U32.HI R94, RZ, 0x8, R94 ;  /* 0x00000008ff5e7819 */ /* 0x000fe2000001165e */
[----:B------:R-:W-:Y:S01]  /*b860*/  FADD.FTZ R193, R193, R200 ;  /* 0x000000c8c1c17221 */ /* 0x000fe20000010000 */
[----:B------:R-:W-:Y:S02]  /*b870*/  LOP3.LUT R92, R121, 0xff, RZ, 0xc0, !PT ;  /* 0x000000ff795c7812 */ /* 0x000fe400078ec0ff */
[----:B------:R-:W-:Y:S02]  /*b880*/  LOP3.LUT R94, R94, 0xffff, RZ, 0xc0, !PT ;  /* 0x0000ffff5e5e7812 */ /* 0x000fe400078ec0ff */
[----:B------:R-:W-:Y:S01]  /*b890*/  LOP3.LUT R121, R204, 0xff, RZ, 0xc0, !PT ;  /* 0x000000ffcc797812 */ /* 0x000fe200078ec0ff */
[----:B------:R-:W-:Y:S01]  /*b8a0*/  MUFU.EX2 R200, R108 ;  /* 0x0000006c00c87308 */ /* 0x000fe20000000800 */
[C---:B------:R-:W-:Y:S02]  /*b8b0*/  LOP3.LUT R192, R202.reuse, 0xff, RZ, 0xc0, !PT ;  /* 0x000000ffcac07812 */ /* 0x040fe400078ec0ff */
[----:B------:R-:W-:Y:S02]  /*b8c0*/  SHF.R.U32.HI R128, RZ, 0x18, R202 ;  /* 0x00000018ff807819 */ /* 0x000fe400000116ca */
[----:B------:R-:W-:Y:S02]  /*b8d0*/  SHF.R.U32.HI R198, RZ, 0x8, R195 ;  /* 0x00000008ffc67819 */ /* 0x000fe400000116c3 */
[----:B------:R-:W-:Y:S03]  /*b8e0*/  LOP3.LUT R199, R202, 0xff, RZ, 0xc0, !PT ;  /* 0x000000ffcac77812 */ /* 0x000fe600078ec0ff */
[----:B------:R-:W2:Y:S01]  /*b8f0*/  MUFU.EX2 R129, R112 ;  /* 0x0000007000817308 */ /* 0x000ea20000000800 */
[C---:B-1----:R-:W-:Y:S01]  /*b900*/  HMMA.16816.F32 R40, R72.reuse, R76, R40 ;  /* 0x0000004c4828723c */ /* 0x042fe20000001828 */
[----:B------:R-:W-:Y:S07]  /*b910*/  PRMT R199, R199, 0x5410, R198 ;  /* 0x00005410c7c77816 */ /* 0x000fee00000000c6 */
[C---:B------:R-:W-:Y:S01]  /*b920*/  HMMA.16816.F32 R44, R72.reuse, R78, R44 ;  /* 0x0000004e482c723c */ /* 0x040fe2000000182c */
[----:B------:R-:W1:Y:S01]  /*b930*/  LDSM.16.MT88.4 R76, [R86+0x7000] ;  /* 0x00700000564c783b */ /* 0x000e620000004200 */
[----:B------:R-:W-:Y:S10]  /*b940*/  MUFU.EX2 R198, R109 ;  /* 0x0000006d00c67308 */ /* 0x000ff40000000800 */
[----:B------:R-:W-:Y:S01]  /*b950*/  MUFU.EX2 R195, R122 ;  /* 0x0000007a00c37308 */ /* 0x000fe20000000800 */
[----:B--2---:R-:W-:Y:S04]  /*b960*/  F2FP.PACK_AB R112, R129, R194 ;  /* 0x000000c28170723e */ /* 0x004fe800000000ff */
[----:B------:R-:W-:Y:S01]  /*b970*/  PRMT R113, R112, 0x7632, R113 ;  /* 0x0000763270717816 */ /* 0x000fe20000000071 */
[C---:B-1----:R-:W-:Y:S07]  /*b980*/  HMMA.16816.F32 R48, R72.reuse, R76, R48 ;  /* 0x0000004c4830723c */ /* 0x042fee0000001830 */
[----:B------:R-:W-:Y:S01]  /*b990*/  LOP3.LUT R76, R102, 0xff, RZ, 0xc0, !PT ;  /* 0x000000ff664c7812 */ /* 0x000fe200078ec0ff */
[C---:B------:R-:W-:Y:S03]  /*b9a0*/  HMMA.16816.F32 R52, R72.reuse, R78, R52 ;  /* 0x0000004e4834723c */ /* 0x040fe60000001834 */
[----:B------:R-:W-:Y:S02]  /*b9b0*/  ISETP.GE.U32.AND P0, PT, R163, R76, PT ;  /* 0x0000004ca300720c */ /* 0x000fe40003f06070 */
[----:B------:R-:W1:Y:S03]  /*b9c0*/  LDSM.16.MT88.4 R76, [R86+0x8000] ;  /* 0x00800000564c783b */ /* 0x000e660000004200 */
[C---:B------:R-:W-:Y:S07]  /*b9d0*/  HMMA.16816.F32 R56, R72.reuse, R80, R56 ;  /* 0x000000504838723c */ /* 0x040fee0000001838 */
[----:B------:R-:W-:Y:S01]  /*b9e0*/  SHF.R.U32.HI R81, RZ, 0x8, R90 ;  /* 0x00000008ff517819 */ /* 0x000fe2000001165a */
[C---:B------:R-:W-:Y:S01]  /*b9f0*/  HMMA.16816.F32 R60, R72.reuse, R82, R60 ;  /* 0x00000052483c723c */ /* 0x040fe2000000183c */
[----:B------:R-:W-:Y:S04]  /*ba00*/  SHF.R.U32.HI R80, RZ, 0x10, R102 ;  /* 0x00000010ff507819 */ /* 0x000fe80000011666 */
[----:B------:R-:W-:Y:S02]  /*ba10*/  LOP3.LUT R80, R80, 0xff, RZ, 0xc0, !PT ;  /* 0x000000ff50507812 */ /* 0x000fe400078ec0ff */
[----:B------:R-:W-:Y:S02]  /*ba20*/  LOP3.LUT R82, R91, 0xff, RZ, 0xc0, !PT ;  /* 0x000000ff5b527812 */ /* 0x000fe400078ec0ff */
[----:B------:R-:W-:Y:S02]  /*ba30*/  PRMT R91, R84, 0x5410, R81 ;  /* 0x00005410545b7816 */ /* 0x000fe40000000051 */
[----:B------:R-:W-:Y:S02]  /*ba40*/  ISETP.GE.U32.AND P1, PT, R163, R80, PT ;  /* 0x00000050a300720c */ /* 0x000fe40003f26070 */
[----:B------:R-:W-:Y:S02]  /*ba50*/  PRMT R201, R82, 0x5410, R201 ;  /* 0x0000541052c97816 */ /* 0x000fe400000000c9 */
[C---:B------:R-:W-:Y:S02]  /*ba60*/  LOP3.LUT R80, R23.reuse, 0xffff, RZ, 0xc0, !PT ;  /* 0x0000ffff17507812 */ /* 0x040fe400078ec0ff */
[----:B------:R-:W-:Y:S01]  /*ba70*/  F2FP.PACK_AB R84, R120, R127 ;  /* 0x0000007f7854723e */ /* 0x000fe200000000ff */
[--C-:B------:R-:W-:Y:S01]  /*ba80*/  HSET2.LE.AND R88, R201, R178.reuse, PT ;  /* 0x000000b2c9587233 */ /* 0x100fe20003803000 */
[----:B------:R-:W-:Y:S01]  /*ba90*/  SHF.R.U32.HI R80, RZ, 0x8, R80 ;  /* 0x00000008ff507819 */ /* 0x000fe20000011650 */
[----:B------:R-:W-:Y:S01]  /*baa0*/  MUFU.EX2 R127, R115 ;  /* 0x00000073007f7308 */ /* 0x000fe20000000800 */
[----:B------:R-:W-:Y:S01]  /*bab0*/  SHF.R.U32.HI R201, RZ, 0x18, R202 ;  /* 0x00000018ffc97819 */ /* 0x000fe200000116ca */
[----:B------:R-:W-:Y:S02]  /*bac0*/  @!P2 HADD2 R156, -R84.H0_H0, -RZ.H0_H0 ;  /* 0xa00000ff549ca230 */ /* 0x000fe40000000900 */
[----:B------:R-:W-:Y:S01]  /*bad0*/  @!P1 HADD2 R150, -R112.H0_H0, -RZ.H0_H0 ;  /* 0xa00000ff70969230 */ /* 0x000fe20000000900 */
[----:B------:R-:W-:Y:S01]  /*bae0*/  PRMT R201, R92, 0x5410, R201 ;  /* 0x000054105cc97816 */ /* 0x000fe200000000c9 */
[C---:B-1----:R-:W-:Y:S08]  /*baf0*/  HMMA.16816.F32 R64, R72.reuse, R76, R64 ;  /* 0x0000004c4840723c */ /* 0x042ff00000001840 */
[----:B------:R-:W-:Y:S01]  /*bb00*/  HMMA.16816.F32 R68, R72, R78, R68 ;  /* 0x0000004e4844723c */ /* 0x000fe20000001844 */
[----:B------:R-:W1:Y:S06]  /*bb10*/  LDSM.16.MT88.4 R76, [R116+0x6400] ;  /* 0x00640000744c783b */ /* 0x000e6c0000004200 */
[--C-:B------:R-:W-:Y:S02]  /*bb20*/  SHF.R.U32.HI R75, RZ, 0x10, R23.reuse ;  /* 0x00000010ff4b7819 */ /* 0x100fe40000011617 */
[----:B------:R-:W-:Y:S03]  /*bb30*/  LOP3.LUT R73, R23, 0xff, RZ, 0xc0, !PT ;  /* 0x000000ff17497812 */ /* 0x000fe600078ec0ff */
[--C-:B------:R-:W-:Y:S02]  /*bb40*/  SHF.R.U32.HI R72, RZ, 0x18, R23.reuse ;  /* 0x00000018ff487819 */ /* 0x100fe40000011617 */
[----:B------:R-:W-:Y:S02]  /*bb50*/  LOP3.LUT R75, R75, 0xff, RZ, 0xc0, !PT ;  /* 0x000000ff4b4b7812 */ /* 0x000fe400078ec0ff */
[----:B------:R-:W-:Y:S02]  /*bb60*/  LOP3.LUT R74, R102, 0xffff, RZ, 0xc0, !PT ;  /* 0x0000ffff664a7812 */ /* 0x000fe400078ec0ff */
[----:B------:R-:W-:Y:S02]  /*bb70*/  PRMT R73, R73, 0x5410, R80 ;  /* 0x0000541049497816 */ /* 0x000fe40000000050 */
[----:B------:R-:W-:Y:S01]  /*bb80*/  PRMT R75, R75, 0x5410, R72 ;  /* 0x000054104b4b7816 */ /* 0x000fe20000000048 */
[----:B------:R-:W2:Y:S01]  /*bb90*/  LDSM.16.MT88.4 R80, [R86+0x6400] ;  /* 0x006400005650783b */ /* 0x000ea20000004200 */
[----:B------:R-:W-:Y:S01]  /*bba0*/  SHF.R.U32.HI R72, RZ, 0x8, R74 ;  /* 0x00000008ff487819 */ /* 0x000fe2000001164a */
[--C-:B------:R-:W-:Y:S01]  /*bbb0*/  HSET2.LE.AND R73, R73, R178.reuse, PT ;  /* 0x000000b249497233 */ /* 0x100fe20003803000 */
[----:B------:R-:W-:Y:S01]  /*bbc0*/  PRMT R23, R84, 0x7632, R23 ;  /* 0x0000763254177816 */ /* 0x000fe20000000017 */
[--C-:B------:R-:W-:Y:S01]  /*bbd0*/  HSET2.LE.AND R74, R75, R178.reuse, PT ;  /* 0x000000b24b4a7233 */ /* 0x100fe20003803000 */
[----:B------:R-:W-:Y:S02]  /*bbe0*/  LOP3.LUT R72, R72, 0xffff, RZ, 0xc0, !PT ;  /* 0x0000ffff48487812 */ /* 0x000fe400078ec0ff */
[----:B------:R-:W-:Y:S01]  /*bbf0*/  PRMT R75, R84, 0x5410, R23 ;  /* 0x00005410544b7816 */ /* 0x000fe20000000017 */
[----:B------:R-:W-:Y:S01]  /*bc00*/  @!P6 HADD2 R153, -R23.H0_H0, -RZ.H0_H0 ;  /* 0xa00000ff1799e230 */ /* 0x000fe20000000900 */
[----:B------:R-:W-:Y:S02]  /*bc10*/  @!P2 PRMT R84, R156, 0x5410, RZ ;  /* 0x000054109c54a816 */ /* 0x000fe400000000ff */
[----:B------:R-:W-:Y:S02]  /*bc20*/  ISETP.GE.U32.AND P2, PT, R163, R72, PT ;  /* 0x00000048a300720c */ /* 0x000fe40003f46070 */
[----:B------:R-:W-:Y:S01]  /*bc30*/  LOP3.LUT R72, R73, R22, RZ, 0xc0, !PT ;  /* 0x0000001649487212 */ /* 0x000fe200078ec0ff */
[----:B------:R-:W-:Y:S01]  /*bc40*/  STG.E.U16 [R190.64+0x30], R84 ;  /* 0x00003054be007986 */ /* 0x000fe2000c10151a */
[----:B------:R-:W-:Y:S01]  /*bc50*/  LOP3.LUT R73, R74, R19, RZ, 0xc0, !PT ;  /* 0x000000134a497212 */ /* 0x000fe200078ec0ff */
[--C-:B------:R-:W-:Y:S01]  /*bc60*/  HSET2.LE.AND R74, R91, R178.reuse, PT ;  /* 0x000000b25b4a7233 */ /* 0x100fe20003803000 */
[----:B------:R-:W-:Y:S02]  /*bc70*/  LOP3.LUT R75, R88, R75, RZ, 0xc0, !PT ;  /* 0x0000004b584b7212 */ /* 0x000fe400078ec0ff */
[----:B------:R-:W-:Y:S01]  /*bc80*/  F2FP.PACK_AB R22, R125, R130 ;  /* 0x000000827d16723e */ /* 0x000fe200000000ff */
[----:B------:R-:W-:Y:S01]  /*bc90*/  FADD.FTZ R130, R130, R193 ;  /* 0x000000c182827221 */ /* 0x000fe20000010000 */
[----:B------:R-:W-:Y:S01]  /*bca0*/  LOP3.LUT R74, R74, R89, RZ, 0xc0, !PT ;  /* 0x000000594a4a7212 */ /* 0x000fe200078ec0ff */
[----:B------:R-:W-:Y:S01]  /*bcb0*/  MUFU.EX2 R193, R123 ;  /* 0x0000007b00c17308 */ /* 0x000fe20000000800 */
[----:B------:R-:W3:Y:S01]  /*bcc0*/  LDSM.16.MT88.4 R88, [R116+0x7400] ;  /* 0x007400007458783b */ /* 0x000ee20000004200 */
[----:B------:R-:W-:Y:S01]  /*bcd0*/  @!P6 PRMT R23, R153, 0x5410, RZ ;  /* 0x000054109917e816 */ /* 0x000fe200000000ff */
[----:B------:R-:W-:Y:S01]  /*bce0*/  @!P0 HADD2 R152, -R22.H0_H0, -RZ.H0_H0 ;  /* 0xa00000ff16988230 */ /* 0x000fe20000000900 */
[----:B------:R-:W-:Y:S01]  /*bcf0*/  PRMT R19, R22, 0x7632, R19 ;  /* 0x0000763216137816 */ /* 0x000fe20000000013 */
[----:B------:R-:W-:Y:S01]  /*bd00*/  FADD.FTZ R130, R125, R130 ;  /* 0x000000827d827221 */ /* 0x000fe20000010000 */
[C---:B-1----:R-:W-:Y:S01]  /*bd10*/  HMMA.16816.F32 R24, R72.reuse, R76, R24 ;  /* 0x0000004c4818723c */ /* 0x042fe20000001818 */
[----:B------:R-:W-:Y:S02]  /*bd20*/  ISETP.GE.U32.AND P6, PT, R163, R192, PT ;  /* 0x000000c0a300720c */ /* 0x000fe40003fc6070 */
[----:B------:R-:W-:Y:S01]  /*bd30*/  STG.E.U16 [R190.64+0x32], R23 ;  /* 0x00003217be007986 */ /* 0x000fe2000c10151a */
[----:B------:R-:W-:Y:S01]  /*bd40*/  @!P2 HADD2 R151, -R19.H0_H0, -RZ.H0_H0 ;  /* 0xa00000ff1397a230 */ /* 0x000fe20000000900 */
[----:B------:R1:W4:Y:S02]  /*bd50*/  MUFU.EX2 R192, R103 ;  /* 0x0000006700c07308 */ /* 0x0003240000000800 */
[----:B------:R-:W-:Y:S01]  /*bd60*/  SHF.R.U32.HI R76, RZ, 0x10, R202 ;  /* 0x00000010ff4c7819 */ /* 0x000fe200000116ca */
[C---:B------:R-:W-:Y:S01]  /*bd70*/  HMMA.16816.F32 R28, R72.reuse, R78, R28 ;  /* 0x0000004e481c723c */ /* 0x040fe2000000181c */
[C-C-:B------:R-:W-:Y:S03]  /*bd80*/  LOP3.LUT R202, R197.reuse, UR18, R126.reuse, 0x96, !PT ;  /* 0x00000012c5ca7c12 */ /* 0x140fe6000f8e967e */
[----:B------:R-:W-:Y:S02]  /*bd90*/  LOP3.LUT R76, R76, 0xff, RZ, 0xc0, !PT ;  /* 0x000000ff4c4c7812 */ /* 0x000fe400078ec0ff */
[----:B------:R-:W-:Y:S02]  /*bda0*/  LOP3.LUT R126, R197, UR18, R126, 0x96, !PT ;  /* 0x00000012c57e7c12 */ /* 0x000fe4000f8e967e */
[C---:B--2---:R-:W-:Y:S01]  /*bdb0*/  HMMA.16816.F32 R32, R72.reuse, R80, R32 ;  /* 0x000000504820723c */ /* 0x044fe20000001820 */
[----:B------:R-:W-:Y:S03]  /*bdc0*/  SHF.R.U32.HI R78, RZ, 0x18, R102 ;  /* 0x00000018ff4e7819 */ /* 0x000fe60000011666 */
[----:B------:R-:W-:Y:S02]  /*bdd0*/  PRMT R102, R22, 0x5410, R19 ;  /* 0x0000541016667816 */ /* 0x000fe40000000013 */
[----:B------:R-:W-:Y:S02]  /*bde0*/  @!P0 PRMT R22, R152, 0x5410, RZ ;  /* 0x0000541098168816 */ /* 0x000fe400000000ff */
[C---:B------:R-:W-:Y:S01]  /*bdf0*/  HMMA.16816.F32 R36, R72.reuse, R82, R36 ;  /* 0x000000524824723c */ /* 0x040fe20000001824 */
[----:B------:R-:W-:Y:S01]  /*be00*/  ISETP.GE.U32.AND P0, PT, R163, R78, PT ;  /* 0x0000004ea300720c */ /* 0x000fe20003f06070 */
[----:B------:R-:W-:Y:S02]  /*be10*/  LDSM.16.MT88.4 R80, [R116+0x8400] ;  /* 0x008400007450783b */ /* 0x000fe40000004200 */
[----:B------:R-:W-:Y:S02]  /*be20*/  @!P2 PRMT R19, R151, 0x5410, RZ ;  /* 0x000054109713a816 */ /* 0x000fe400000000ff */
[C---:B------:R-:W-:Y:S02]  /*be30*/  ISETP.GE.U32.AND P2, PT, R163.reuse, R76, PT ;  /* 0x0000004ca300720c */ /* 0x040fe40003f46070 */
[----:B-1----:R-:W-:Y:S02]  /*be40*/  PRMT R103, R112, 0x5410, R113 ;  /* 0x0000541070677816 */ /* 0x002fe40000000071 */
[----:B------:R-:W1:Y:S01]  /*be50*/  LDSM.16.MT88.4 R76, [R86+0x7400] ;  /* 0x00740000564c783b */ /* 0x000e620000004200 */
[C---:B---3--:R-:W-:Y:S01]  /*be60*/  HMMA.16816.F32 R40, R72.reuse, R88, R40 ;  /* 0x000000584828723c */ /* 0x048fe20000001828 */
[----:B------:R-:W-:Y:S02]  /*be70*/  @!P1 PRMT R112, R150, 0x5410, RZ ;  /* 0x0000541096709816 */ /* 0x000fe400000000ff */
[----:B------:R-:W-:Y:S01]  /*be80*/  @!P0 HADD2 R145, -R113.H0_H0, -RZ.H0_H0 ;  /* 0xa00000ff71918230 */ /* 0x000fe20000000900 */
[----:B------:R-:W-:Y:S02]  /*be90*/  ISETP.GE.U32.AND P1, PT, R163, R128, PT ;  /* 0x00000080a300720c */ /* 0x000fe40003f26070 */
[----:B----4-:R-:W-:Y:S01]  /*bea0*/  F2FP.PACK_AB R115, R192, R127 ;  /* 0x0000007fc073723e */ /* 0x010fe200000000ff */
[----:B------:R-:W-:Y:S01]  /*beb0*/  STG.E.U16 [R188.64+0x40], R22 ;  /* 0x00004016bc007986 */ /* 0x000fe2000c10151a */
[C---:B------:R-:W-:Y:S01]  /*bec0*/  HMMA.16816.F32 R44, R72.reuse, R90, R44 ;  /* 0x0000005a482c723c */ /* 0x040fe2000000182c */
[----:B------:R-:W-:Y:S01]  /*bed0*/  LOP3.LUT R88, R204, 0xffff, RZ, 0xc0, !PT ;  /* 0x0000ffffcc587812 */ /* 0x000fe200078ec0ff */
[----:B------:R-:W2:Y:S01]  /*bee0*/  MUFU.EX2 R128, R124 ;  /* 0x0000007c00807308 */ /* 0x000ea20000000800 */
[----:B------:R-:W-:Y:S01]  /*bef0*/  STG.E.U16 [R188.64+0x42], R19 ;  /* 0x00004213bc007986 */ /* 0x000fe2000c10151a */
[----:B------:R-:W-:Y:S01]  /*bf00*/  @!P0 PRMT R113, R145, 0x5410, RZ ;  /* 0x0000541091718816 */ /* 0x000fe200000000ff */
[----:B------:R-:W-:Y:S01]  /*bf10*/  @!P6 HADD2 R144, -R115.H0_H0, -RZ.H0_H0 ;  /* 0xa00000ff7390e230 */ /* 0x000fe20000000900 */
[----:B------:R-:W-:Y:S01]  /*bf20*/  SHF.R.U32.HI R88, RZ, 0x8, R88 ;  /* 0x00000008ff587819 */ /* 0x000fe20000011658 */
[----:B------:R-:W-:Y:S01]  /*bf30*/  STG.E.U16 [R190.64+0x40], R112 ;  /* 0x00004070be007986 */ /* 0x000fe2000c10151a */
[----:B------:R-:W-:Y:S03]  /*bf40*/  ISETP.GE.U32.AND P0, PT, R163, R94, PT ;  /* 0x0000005ea300720c */ /* 0x000fe60003f06070 */
[----:B------:R-:W-:Y:S01]  /*bf50*/  STG.E.U16 [R190.64+0x42], R113 ;  /* 0x00004271be007986 */ /* 0x000fe2000c10151a */
[----:B------:R-:W-:Y:S03]  /*bf60*/  PRMT R121, R121, 0x5410, R88 ;  /* 0x0000541079797816 */ /* 0x000fe60000000058 */
[----:B------:R-:W3:Y:S01]  /*bf70*/  LDSM.16.MT88.4 R88, [R86+0x8400] ;  /* 0x008400005658783b */ /* 0x000ee20000004200 */
[----:B--2---:R-:W-:Y:S01]  /*bf80*/  F2FP.PACK_AB R122, R195, R128 ;  /* 0x00000080c37a723e */ /* 0x004fe200000000ff */
[C---:B-1----:R-:W-:Y:S04]  /*bf90*/  HMMA.16816.F32 R48, R72.reuse, R76, R48 ;  /* 0x0000004c4830723c */ /* 0x042fe80000001830 */
[----:B------:R-:W-:Y:S03]  /*bfa0*/  @!P2 HADD2 R138, -R122.H0_H0, -RZ.H0_H0 ;  /* 0xa00000ff7a8aa230 */ /* 0x000fe60000000900 */
[----:B------:R-:W-:Y:S01]  /*bfb0*/  SHF.R.U32.HI R76, RZ, 0x10, R204 ;  /* 0x00000010ff4c7819 */ /* 0x000fe200000116cc */
[C---:B------:R-:W-:Y:S01]  /*bfc0*/  HMMA.16816.F32 R52, R72.reuse, R78, R52 ;  /* 0x0000004e4834723c */ /* 0x040fe20000001834 */
[----:B------:R-:W-:Y:S03]  /*bfd0*/  FADD.FTZ R77, R120, R95 ;  /* 0x0000005f784d7221 */ /* 0x000fe60000010000 */
[----:B------:R-:W-:Y:S01]  /*bfe0*/  LOP3.LUT R76, R76, 0xff, RZ, 0xc0, !PT ;  /* 0x000000ff4c4c7812 */ /* 0x000fe200078ec0ff */
[----:B------:R-:W-:Y:S01]  /*bff0*/  FADD.FTZ R124, R194, R77 ;  /* 0x0000004dc27c7221 */ /* 0x000fe20000010000 */
[C---:B------:R-:W-:Y:S01]  /*c000*/  PRMT R120, R115.reuse, 0x7632, R120 ;  /* 0x0000763273787816 */ /* 0x040fe20000000078 */
[----:B------:R-:W1:Y:S01]  /*c010*/  MUFU.EX2 R194, R110 ;  /* 0x0000006e00c27308 */ /* 0x000e620000000800 */
[C---:B------:R-:W-:Y:S01]  /*c020*/  HMMA.16816.F32 R56, R72.reuse, R80, R56 ;  /* 0x000000504838723c */ /* 0x040fe20000001838 */
[----:B------:R-:W-:Y:S02]  /*c030*/  PRMT R79, R76, 0x5410, R93 ;  /* 0x000054104c4f7816 */ /* 0x000fe4000000005d */
[----:B------:R-:W2:Y:S01]  /*c040*/  LDSM.16.MT88.4 R92, [R116+0x6800] ;  /* 0x00680000745c783b */ /* 0x000ea20000004200 */
[----:B------:R-:W-:Y:S01]  /*c050*/  PRMT R78, R115, 0x5410, R120 ;  /* 0x00005410734e7816 */ /* 0x000fe20000000078 */
[--C-:B------:R-:W-:Y:S01]  /*c060*/  HSET2.LE.AND R77, R121, R178.reuse, PT ;  /* 0x000000b2794d7233 */ /* 0x100fe20003803000 */
[----:B------:R-:W-:Y:S01]  /*c070*/  @!P6 PRMT R115, R144, 0x5410, RZ ;  /* 0x000054109073e816 */ /* 0x000fe200000000ff */
[--C-:B------:R-:W-:Y:S01]  /*c080*/  HSET2.LE.AND R100, R79, R178.reuse, PT ;  /* 0x000000b24f647233 */ /* 0x100fe20003803000 */
[C---:B------:R-:W-:Y:S01]  /*c090*/  HMMA.16816.F32 R60, R72.reuse, R82, R60 ;  /* 0x00000052483c723c */ /* 0x040fe2000000183c */
[----:B------:R-:W-:Y:S02]  /*c0a0*/  PRMT R121, R122, 0x7632, R121 ;  /* 0x000076327a797816 */ /* 0x000fe40000000079 */
[----:B------:R-:W4:Y:S01]  /*c0b0*/  LDSM.16.MT88.4 R80, [R86+0x6800] ;  /* 0x006800005650783b */ /* 0x000f220000004200 */
[----:B------:R-:W-:Y:S01]  /*c0c0*/  @!P0 HADD2 R139, -R120.H0_H0, -RZ.H0_H0 ;  /* 0xa00000ff788b8230 */ /* 0x000fe20000000900 */
[----:B------:R-:W-:Y:S01]  /*c0d0*/  LOP3.LUT R76, R202, 0xff, RZ, 0xc0, !PT ;  /* 0x000000ffca4c7812 */ /* 0x000fe200078ec0ff */
[----:B------:R-:W-:Y:S01]  /*c0e0*/  @!P1 HADD2 R147, -R121.H0_H0, -RZ.H0_H0 ;  /* 0xa00000ff79939230 */ /* 0x000fe20000000900 */
[----:B------:R-:W-:Y:S01]  /*c0f0*/  FADD.FTZ R129, R129, R124 ;  /* 0x0000007c81817221 */ /* 0x000fe20000010000 */
[C---:B---3--:R-:W-:Y:S01]  /*c100*/  HMMA.16816.F32 R64, R72.reuse, R88, R64 ;  /* 0x000000584840723c */ /* 0x048fe20000001840 */
[--C-:B------:R-:W-:Y:S01]  /*c110*/  HSET2.LE.AND R79, R199, R178.reuse, PT ;  /* 0x000000b2c74f7233 */ /* 0x100fe20003803000 */
[----:B------:R-:W-:Y:S01]  /*c120*/  ISETP.GE.U32.AND P6, PT, R163, R76, PT ;  /* 0x0000004ca300720c */ /* 0x000fe20003fc6070 */
[----:B------:R-:W-:Y:S01]  /*c130*/  STG.E.U16 [R188.64+0x50], R115 ;  /* 0x00005073bc007986 */ /* 0x000fe2000c10151a */
[----:B------:R-:W-:Y:S01]  /*c140*/  SHF.R.U32.HI R76, RZ, 0x10, R202 ;  /* 0x00000010ff4c7819 */ /* 0x000fe200000116ca */
[----:B------:R-:W3:Y:S01]  /*c150*/  MUFU.EX2 R199, R111 ;  /* 0x0000006f00c77308 */ /* 0x000ee20000000800 */
[----:B------:R-:W-:Y:S01]  /*c160*/  LOP3.LUT R78, R79, R78, RZ, 0xc0, !PT ;  /* 0x0000004e4f4e7212 */ /* 0x000fe200078ec0ff */
[--C-:B------:R-:W-:Y:S01]  /*c170*/  HSET2.LE.AND R88, R201, R178.reuse, PT ;  /* 0x000000b2c9587233 */ /* 0x100fe20003803000 */
[----:B------:R-:W-:Y:S01]  /*c180*/  HMMA.16816.F32 R68, R72, R90, R68 ;  /* 0x0000005a4844723c */ /* 0x000fe20000001844 */
[----:B------:R-:W-:Y:S01]  /*c190*/  LOP3.LUT R76, R76, 0xff, RZ, 0xc0, !PT ;  /* 0x000000ff4c4c7812 */ /* 0x000fe200078ec0ff */
[----:B------:R-:W5:Y:S02]  /*c1a0*/  LDSM.16.MT88.4 R72, [R116+0x7800] ;  /* 0x007800007448783b */ /* 0x000f640000004200 */
[----:B------:R-:W-:Y:S01]  /*c1b0*/  PRMT R79, R122, 0x5410, R121 ;  /* 0x000054107a4f7816 */ /* 0x000fe20000000079 */
[----:B------:R-:W-:Y:S01]  /*c1c0*/  FADD.FTZ R204, R128, R129 ;  /* 0x0000008180cc7221 */ /* 0x000fe20000010000 */
[----:B------:R-:W-:Y:S01]  /*c1d0*/  @!P0 PRMT R120, R139, 0x5410, RZ ;  /* 0x000054108b788816 */ /* 0x000fe200000000ff */
[----:B------:R3:W3:Y:S01]  /*c1e0*/  MUFU.EX2 R201, R104 ;  /* 0x0000006800c97308 */ /* 0x0006e20000000800 */
[----:B------:R-:W-:Y:S01]  /*c1f0*/  ISETP.GE.U32.AND P0, PT, R163, R76, PT ;  /* 0x0000004ca300720c */ /* 0x000fe20003f06070 */
[----:B------:R-:W-:Y:S02]  /*c200*/  FADD.FTZ R204, R195, R204 ;  /* 0x000000ccc3cc7221 */ /* 0x000fe40000010000 */
[----:B------:R-:W-:Y:S01]  /*c210*/  STG.E.U16 [R188.64+0x52], R120 ;  /* 0x00005278bc007986 */ /* 0x000fe2000c10151a */
[----:B------:R-:W-:Y:S02]  /*c220*/  LOP3.LUT R76, R77, R102, RZ, 0xc0, !PT ;  /* 0x000000664d4c7212 */ /* 0x000fe400078ec0ff */
[----:B------:R-:W-:Y:S02]  /*c230*/  LOP3.LUT R77, R100, R103, RZ, 0xc0, !PT ;  /* 0x00000067644d7212 */ /* 0x000fe400078ec0ff */
[----:B------:R-:W-:Y:S01]  /*c240*/  LOP3.LUT R79, R88, R79, RZ, 0xc0, !PT ;  /* 0x0000004f584f7212 */ /* 0x000fe200078ec0ff */
[----:B------:R-:W-:Y:S01]  /*c250*/  LDSM.16.MT88.4 R100, [R116+0x7c00] ;  /* 0x007c00007464783b */ /* 0x000fe20000004200 */
[----:B------:R-:W-:Y:S02]  /*c260*/  LOP3.LUT R88, R202, 0xffff, RZ, 0xc0, !PT ;  /* 0x0000ffffca587812 */ /* 0x000fe400078ec0ff */
[----:B------:R-:W-:Y:S02]  /*c270*/  @!P2 PRMT R122, R138, 0x5410, RZ ;  /* 0x000054108a7aa816 */ /* 0x000fe400000000ff */
[----:B------:R-:W-:Y:S01]  /*c280*/  @!P1 PRMT R121, R147, 0x5410, RZ ;  /* 0x0000541093799816 */ /* 0x000fe200000000ff */
[C---:B--2---:R-:W-:Y:S01]  /*c290*/  HMMA.16816.F32 R24, R76.reuse, R92, R24 ;  /* 0x0000005c4c18723c */ /* 0x044fe20000001818 */
[----:B------:R-:W-:Y:S01]  /*c2a0*/  SHF.R.U32.HI R88, RZ, 0x8, R88 ;  /* 0x00000008ff587819 */ /* 0x000fe20000011658 */
[----:B------:R-:W-:Y:S01]  /*c2b0*/  STG.E.U16 [R190.64+0x50], R122 ;  /* 0x0000507abe007986 */ /* 0x000fe2000c10151a */
[----:B-1----:R-:W-:Y:S02]  /*c2c0*/  F2FP.PACK_AB R124, R194, R193 ;  /* 0x000000c1c27c723e */ /* 0x002fe400000000ff */
[----:B------:R-:W-:Y:S01]  /*c2d0*/  LOP3.LUT R88, R88, 0xffff, RZ, 0xc0, !PT ;  /* 0x0000ffff58587812 */ /* 0x000fe200078ec0ff */
[----:B------:R-:W-:Y:S01]  /*c2e0*/  STG.E.U16 [R190.64+0x52], R121 ;  /* 0x00005279be007986 */ /* 0x000fe2000c10151a */
[----:B------:R-:W-:Y:S01]  /*c2f0*/  PRMT R123, R124, 0x7632, R123 ;  /* 0x000076327c7b7816 */ /* 0x000fe2000000007b */
[C---:B------:R-:W-:Y:S01]  /*c300*/  HMMA.16816.F32 R28, R76.reuse, R94, R28 ;  /* 0x0000005e4c1c723c */ /* 0x040fe2000000181c */
[C---:B------:R-:W-:Y:S03]  /*c310*/  ISETP.GE.U32.AND P2, PT, R163.reuse, R88, PT ;  /* 0x00000058a300720c */ /* 0x040fe60003f46070 */
[----:B------:R-:W-:Y:S01]  /*c320*/  LOP3.LUT R88, R196, 0xff, RZ, 0xc0, !PT ;  /* 0x000000ffc4587812 */ /* 0x000fe200078ec0ff */
[----:B------:R-:W-:Y:S01]  /*c330*/  @!P6 HADD2 R149, -R124.H0_H0, -RZ.H0_H0 ;  /* 0xa00000ff7c95e230 */ /* 0x000fe20000000900 */
[----:B---3--:R-:W-:Y:S02]  /*c340*/  PRMT R104, R124, 0x5410, R123 ;  /* 0x000054107c687816 */ /* 0x008fe4000000007b */
[C---:B----4-:R-:W-:Y:S01]  /*c350*/  HMMA.16816.F32 R32, R76.reuse, R80, R32 ;  /* 0x000000504c20723c */ /* 0x050fe20000001820 */
[----:B------:R-:W-:Y:S02]  /*c360*/  ISETP.GE.U32.AND P1, PT, R163, R88, PT ;  /* 0x00000058a300720c */ /* 0x000fe40003f26070 */
[----:B------:R-:W1:Y:S01]  /*c370*/  LDSM.16.MT88.4 R88, [R86+0x7800] ;  /* 0x007800005658783b */ /* 0x000e620000004200 */
[----:B------:R-:W-:Y:S02]  /*c380*/  SHF.R.U32.HI R202, RZ, 0x18, R202 ;  /* 0x00000018ffca7819 */ /* 0x000fe400000116ca */
[----:B------:R-:W-:Y:S01]  /*c390*/  @!P6 PRMT R124, R149, 0x5410, RZ ;  /* 0x00005410957ce816 */ /* 0x000fe200000000ff */
[----:B------:R-:W-:Y:S01]  /*c3a0*/  @!P2 HADD2 R148, -R123.H0_H0, -RZ.H0_H0 ;  /* 0xa00000ff7b94a230 */ /* 0x000fe20000000900 */
[C---:B------:R-:W-:Y:S01]  /*c3b0*/  HMMA.16816.F32 R36, R76.reuse, R82, R36 ;  /* 0x000000524c24723c */ /* 0x040fe20000001824 */
[----:B------:R-:W-:Y:S02]  /*c3c0*/  ISETP.GE.U32.AND P6, PT, R163, R202, PT ;  /* 0x000000caa300720c */ /* 0x000fe40003fc6070 */
[----:B------:R2:W3:Y:S01]  /*c3d0*/  MUFU.EX2 R202, R107 ;  /* 0x0000006b00ca7308 */ /* 0x0004e20000000800 */
[C---:B------:R-:W-:Y:S01]  /*c3e0*/  LOP3.LUT R92, R196.reuse, 0xffff, RZ, 0xc0, !PT ;  /* 0x0000ffffc45c7812 */ /* 0x040fe200078ec0ff */
[----:B------:R-:W-:Y:S01]  /*c3f0*/  STG.E.U16 [R188.64+0x60], R124 ;  /* 0x0000607cbc007986 */ /* 0x000fe2000c10151a */
[----:B------:R-:W-:Y:S02]  /*c400*/  LOP3.LUT R81, R196, 0xff, RZ, 0xc0, !PT ;  /* 0x000000ffc4517812 */ /* 0x000fe400078ec0ff */
[C---:B-----5:R-:W-:Y:S01]  /*c410*/  HMMA.16816.F32 R40, R76.reuse, R72, R40 ;  /* 0x000000484c28723c */ /* 0x060fe20000001828 */
[----:B------:R-:W-:Y:S03]  /*c420*/  SHF.R.U32.HI R80, RZ, 0x18, R196 ;  /* 0x00000018ff507819 */ /* 0x000fe600000116c4 */
[----:B------:R-:W-:Y:S02]  /*c430*/  SHF.R.U32.HI R92, RZ, 0x8, R92 ;  /* 0x00000008ff5c7819 */ /* 0x000fe4000001165c */
[----:B------:R-:W-:Y:S02]  /*c440*/  PRMT R205, R205, 0x5410, R80 ;  /* 0x00005410cdcd7816 */ /* 0x000fe40000000050 */
[C---:B------:R-:W-:Y:S01]  /*c450*/  HMMA.16816.F32 R44, R76.reuse, R74, R44 ;  /* 0x0000004a4c2c723c */ /* 0x040fe2000000182c */
[----:B------:R-:W-:Y:S02]  /*c460*/  PRMT R109, R81, 0x5410, R92 ;  /* 0x00005410516d7816 */ /* 0x000fe4000000005c */
[----:B------:R-:W4:Y:S01]  /*c470*/  LDSM.16.MT88.4 R80, [R116+0x8800] ;  /* 0x008800007450783b */ /* 0x000f220000004200 */
[C---:B------:R-:W-:Y:S02]  /*c480*/  LOP3.LUT R72, R126.reuse, 0xffff, RZ, 0xc0, !PT ;  /* 0x0000ffff7e487812 */ /* 0x040fe400078ec0ff */
[----:B------:R-:W-:Y:S02]  /*c490*/  LOP3.LUT R73, R126, 0xff, RZ, 0xc0, !PT ;  /* 0x000000ff7e497812 */ /* 0x000fe400078ec0ff */
[----:B------:R-:W-:Y:S04]  /*c4a0*/  SHF.R.U32.HI R72, RZ, 0x8, R72 ;  /* 0x00000008ff487819 */ /* 0x000fe80000011648 */
[----:B--2---:R-:W-:Y:S02]  /*c4b0*/  PRMT R107, R73, 0x5410, R72 ;  /* 0x00005410496b7816 */ /* 0x004fe40000000048 */
[----:B------:R-:W2:Y:S01]  /*c4c0*/  LDSM.16.MT88.4 R72, [R86+0x8800] ;  /* 0x008800005648783b */ /* 0x000ea20000004200 */
[----:B------:R-:W-:Y:S02]  /*c4d0*/  @!P2 PRMT R123, R148, 0x5410, RZ ;  /* 0x00005410947ba816 */ /* 0x000fe400000000ff */
[----:B------:R-:W-:Y:S01]  /*c4e0*/  SHF.R.U32.HI R92, RZ, 0x10, R196 ;  /* 0x00000010ff5c7819 */ /* 0x000fe200000116c4 */
[C---:B-1----:R-:W-:Y:S01]  /*c4f0*/  HMMA.16816.F32 R48, R76.reuse, R88, R48 ;  /* 0x000000584c30723c */ /* 0x042fe20000001830 */
[----:B------:R-:W-:Y:S01]  /*c500*/  F2FP.PACK_AB R125, R198, R199 ;  /* 0x000000c7c67d723e */ /* 0x000fe200000000ff */
[----:B------:R-:W-:Y:S01]  /*c510*/  FADD.FTZ R199, R199, R204 ;  /* 0x000000ccc7c77221 */ /* 0x000fe20000010000 */
[----:B------:R-:W-:Y:S01]  /*c520*/  LOP3.LUT R92, R92, 0xff, RZ, 0xc0, !PT ;  /* 0x000000ff5c5c7812 */ /* 0x000fe200078ec0ff */
[----:B------:R-:W-:Y:S01]  /*c530*/  STG.E.U16 [R188.64+0x62], R123 ;  /* 0x0000627bbc007986 */ /* 0x000fe2000c10151a */
[----:B------:R-:W-:Y:S01]  /*c540*/  F2FP.PACK_AB R128, R201, R200 ;  /* 0x000000c8c980723e */ /* 0x000fe200000000ff */
[----:B------:R-:W-:Y:S01]  /*c550*/  @!P0 HADD2 R137, -R125.H0_H0, -RZ.H0_H0 ;  /* 0xa00000ff7d898230 */ /* 0x000fe20000000900 */
[----:B------:R-:W-:Y:S01]  /*c560*/  ISETP.GE.U32.AND P2, PT, R163, R92, PT ;  /* 0x0000005ca300720c */ /* 0x000fe20003f46070 */
[C---:B------:R-:W-:Y:S01]  /*c570*/  HMMA.16816.F32 R52, R76.reuse, R90, R52 ;  /* 0x0000005a4c34723c */ /* 0x040fe20000001834 */
[----:B------:R-:W1:Y:S03]  /*c580*/  LDSM.16.MT88.4 R92, [R116+0x6c00] ;  /* 0x006c0000745c783b */ /* 0x000e660000004200 */
[----:B------:R-:W-:Y:S01]  /*c590*/  @!P1 HADD2 R143, -R128.H0_H0, -RZ.H0_H0 ;  /* 0xa00000ff808f9230 */ /* 0x000fe20000000900 */
[--C-:B------:R-:W-:Y:S01]  /*c5a0*/  SHF.R.U32.HI R111, RZ, 0x10, R126.reuse ;  /* 0x00000010ff6f7819 */ /* 0x100fe2000001167e */
[----:B------:R-:W-:Y:S01]  /*c5b0*/  FADD.FTZ R199, R198, R199 ;  /* 0x000000c7c6c77221 */ /* 0x000fe20000010000 */
[--C-:B------:R-:W-:Y:S01]  /*c5c0*/  HSET2.LE.AND R90, R109, R178.reuse, PT ;  /* 0x000000b26d5a7233 */ /* 0x100fe20003803000 */
[----:B------:R-:W-:Y:S01]  /*c5d0*/  SHF.R.U32.HI R126, RZ, 0x18, R126 ;  /* 0x00000018ff7e7819 */ /* 0x000fe2000001167e */
[--C-:B------:R-:W-:Y:S03]  /*c5e0*/  HSET2.LE.AND R91, R205, R178.reuse, PT ;  /* 0x000000b2cd5b7233 */ /* 0x100fe60003803000 */
[----:B------:R-:W-:Y:S02]  /*c5f0*/  LOP3.LUT R111, R111, 0xff, RZ, 0xc0, !PT ;  /* 0x000000ff6f6f7812 */ /* 0x000fe400078ec0ff */
[----:B------:R-:W-:Y:S01]  /*c600*/  LOP3.LUT R88, R196, 0xffff, RZ, 0xc0, !PT ;  /* 0x0000ffffc4587812 */ /* 0x000fe200078ec0ff */
[----:B------:R-:W-:Y:S01]  /*c610*/  FADD.FTZ R197, R127, R130 ;  /* 0x000000827fc57221 */ /* 0x000fe20000010000 */
[C---:B----4-:R-:W-:Y:S01]  /*c620*/  HMMA.16816.F32 R56, R76.reuse, R80, R56 ;  /* 0x000000504c38723c */ /* 0x050fe20000001838 */
[--C-:B------:R-:W-:Y:S02]  /*c630*/  PRMT R111, R111, 0x5410, R126.reuse ;  /* 0x000054106f6f7816 */ /* 0x100fe4000000007e */
[----:B---3--:R-:W-:Y:S01]  /*c640*/  F2FP.PACK_AB R130, R203, R202 ;  /* 0x000000cacb82723e */ /* 0x008fe200000000ff */
[----:B------:R-:W-:Y:S01]  /*c650*/  FADD.FTZ R192, R192, R197 ;  /* 0x000000c5c0c07221 */ /* 0x000fe20000010000 */
[C---:B------:R-:W-:Y:S01]  /*c660*/  PRMT R126, R125.reuse, 0x7632, R126 ;  /* 0x000076327d7e7816 */ /* 0x040fe2000000007e */
[----:B------:R-:W-:Y:S01]  /*c670*/  FADD.FTZ R202, R202, R199 ;  /* 0x000000c7caca7221 */ /* 0x000fe20000010000 */
[--C-:B------:R-:W-:Y:S01]  /*c680*/  HSET2.LE.AND R81, R107, R178.reuse, PT ;  /* 0x000000b26b517233 */ /* 0x100fe20003803000 */
[C---:B------:R-:W-:Y:S01]  /*c690*/  HMMA.16816.F32 R60, R76.reuse, R82, R60 ;  /* 0x000000524c3c723c */ /* 0x040fe2000000183c */
[----:B------:R-:W-:Y:S02]  /*c6a0*/  HSET2.LE.AND R80, R111, R178, PT ;  /* 0x000000b26f507233 */ /* 0x000fe40003803000 */
[----:B------:R-:W-:Y:S01]  /*c6b0*/  LDSM.16.MT88.4 R108, [R116+0x8c00] ;  /* 0x008c0000746c783b */ /* 0x000fe20000004200 */
[----:B------:R-:W-:Y:S01]  /*c6c0*/  PRMT R127, R128, 0x7632, R127 ;  /* 0x00007632807f7816 */ /* 0x000fe2000000007f */
[----:B------:R-:W-:Y:S01]  /*c6d0*/  @!P6 HADD2 R131, -R126.H0_H0, -RZ.H0_H0 ;  /* 0xa00000ff7e83e230 */ /* 0x000fe20000000900 */
[----:B------:R-:W-:Y:S01]  /*c6e0*/  PRMT R129, R130, 0x7632, R129 ;  /* 0x0000763282817816 */ /* 0x000fe20000000081 */
[----:B------:R-:W-:Y:S01]  /*c6f0*/  @!P2 HADD2 R141, -R130.H0_H0, -RZ.H0_H0 ;  /* 0xa00000ff828da230 */ /* 0x000fe20000000900 */
[C---:B--2---:R-:W-:Y:S01]  /*c700*/  HMMA.16816.F32 R64, R76.reuse, R72, R64 ;  /* 0x000000484c40723c */ /* 0x044fe20000001840 */
[----:B------:R-:W-:Y:S03]  /*c710*/  SHF.R.U32.HI R88, RZ, 0x8, R88 ;  /* 0x00000008ff587819 */ /* 0x000fe60000011658 */
[----:B------:R-:W-:Y:S01]  /*c720*/  PRMT R89, R125, 0x5410, R126 ;  /* 0x000054107d597816 */ /* 0x000fe2000000007e */
[----:B------:R-:W-:Y:S01]  /*c730*/  FADD.FTZ R193, R193, R192 ;  /* 0x000000c0c1c17221 */ /* 0x000fe20000010000 */
[----:B------:R-:W-:Y:S01]  /*c740*/  LOP3.LUT R88, R88, 0xffff, RZ, 0xc0, !PT ;  /* 0x0000ffff58587812 */ /* 0x000fe200078ec0ff */
[----:B------:R-:W-:Y:S01]  /*c750*/  FADD.FTZ R121, R203, R202 ;  /* 0x000000cacb797221 */ /* 0x000fe20000010000 */
[----:B------:R-:W-:Y:S01]  /*c760*/  HMMA.16816.F32 R68, R76, R74, R68 ;  /* 0x0000004a4c44723c */ /* 0x000fe20000001844 */
[----:B------:R-:W-:Y:S03]  /*c770*/  PRMT R73, R128, 0x5410, R127 ;  /* 0x0000541080497816 */ /* 0x000fe6000000007f */
[----:B------:R-:W-:Y:S01]  /*c780*/  PRMT R72, R130, 0x5410, R129 ;  /* 0x0000541082487816 */ /* 0x000fe20000000081 */
[----:B------:R-:W-:Y:S01]  /*c790*/  FADD.FTZ R193, R194, R193 ;  /* 0x000000c1c2c17221 */ /* 0x000fe20000010000 */
[----:B------:R-:W-:Y:S02]  /*c7a0*/  @!P0 PRMT R125, R137, 0x5410, RZ ;  /* 0x00005410897d8816 */ /* 0x000fe400000000ff */
[----:B------:R-:W-:Y:S01]  /*c7b0*/  ISETP.GE.U32.AND P0, PT, R163, R88, PT ;  /* 0x00000058a300720c */ /* 0x000fe20003f06070 */
[----:B------:R-:W-:Y:S02]  /*c7c0*/  FADD.FTZ R120, R200, R193 ;  /* 0x000000c1c8787221 */ /* 0x000fe40000010000 */
[----:B------:R-:W-:Y:S01]  /*c7d0*/  STG.E.U16 [R190.64+0x60], R125 ;  /* 0x0000607dbe007986 */ /* 0x000fe2000c10151a */
[----:B------:R-:W-:Y:S01]  /*c7e0*/  LOP3.LUT R88, R81, R104, RZ, 0xc0, !PT ;  /* 0x0000006851587212 */ /* 0x000fe200078ec0ff */
[----:B------:R-:W-:Y:S01]  /*c7f0*/  FADD.FTZ R120, R201, R120 ;  /* 0x00000078c9787221 */ /* 0x000fe20000010000 */
[----:B------:R-:W-:Y:S01]  /*c800*/  LOP3.LUT R89, R80, R89, RZ, 0xc0, !PT ;  /* 0x0000005950597212 */ /* 0x000fe200078ec0ff */
[----:B------:R-:W2:Y:S01]  /*c810*/  LDSM.16.MT88.4 R104, [R86+0x7c00] ;  /* 0x007c00005668783b */ /* 0x000ea20000004200 */
[----:B------:R-:W-:Y:S02]  /*c820*/  LOP3.LUT R90, R90, R73, RZ, 0xc0, !PT ;  /* 0x000000495a5a7212 */ /* 0x000fe400078ec0ff */
[----:B------:R-:W-:Y:S02]  /*c830*/  LOP3.LUT R91, R91, R72, RZ, 0xc0, !PT ;  /* 0x000000485b5b7212 */ /* 0x000fe400078ec0ff */
[----:B------:R-:W-:Y:S01]  /*c840*/  @!P6 PRMT R126, R131, 0x5410, RZ ;  /* 0x00005410837ee816 */ /* 0x000fe200000000ff */
[----:B------:R-:W-:Y:S01]  /*c850*/  @!P0 HADD2 R142, -R127.H0_H0, -RZ.H0_H0 ;  /* 0xa00000ff7f8e8230 */ /* 0x000fe20000000900 */
[----:B------:R-:W-:Y:S02]  /*c860*/  @!P1 PRMT R128, R143, 0x5410, RZ ;  /* 0x000054108f809816 */ /* 0x000fe400000000ff */
[----:B------:R-:W-:Y:S01]  /*c870*/  @!P2 PRMT R130, R141, 0x5410, RZ ;  /* 0x000054108d82a816 */ /* 0x000fe200000000ff */
[C---:B-1----:R-:W-:Y:S01]  /*c880*/  HMMA.16816.F32 R72, R88.reuse, R92, R24 ;  /* 0x0000005c5848723c */ /* 0x042fe20000001818 */
[----:B------:R-:W1:Y:S01]  /*c890*/  LDSM.16.MT88.4 R24, [R86+0x8c00] ;  /* 0x008c00005618783b */ /* 0x000e620000004200 */
[----:B------:R-:W-:Y:S02]  /*c8a0*/  @!P0 PRMT R127, R142, 0x5410, RZ ;  /* 0x000054108e7f8816 */ /* 0x000fe400000000ff */
[----:B------:R-:W-:Y:S02]  /*c8b0*/  SHF.R.U32.HI R196, RZ, 0x18, R196 ;  /* 0x00000018ffc47819 */ /* 0x000fe400000116c4 */
[----:B------:R-:W-:Y:S02]  /*c8c0*/  ISETP.GT.AND P1, PT, R179, RZ, PT ;  /* 0x000000ffb300720c */ /* 0x000fe40003f24270 */
[C---:B------:R-:W-:Y:S01]  /*c8d0*/  HMMA.16816.F32 R76, R88.reuse, R94, R28 ;  /* 0x0000005e584c723c */ /* 0x040fe2000000181c */
[----:B------:R-:W-:Y:S01]  /*c8e0*/  STG.E.U16 [R190.64+0x62], R126 ;  /* 0x0000627ebe007986 */ /* 0x000fe2000c10151a */
[----:B------:R-:W-:Y:S02]  /*c8f0*/  ISETP.GE.U32.AND P6, PT, R163, R196, PT ;  /* 0x000000c4a300720c */ /* 0x000fe40003fc6070 */
[----:B------:R-:W-:Y:S01]  /*c900*/  IADD3 R179, R179, -0x1, RZ ;  /* 0xffffffffb3b37810 */ /* 0x000fe20007ffe0ff */
[----:B------:R-:W-:Y:S03]  /*c910*/  STG.E.U16 [R188.64+0x70], R128 ;  /* 0x00007080bc007986 */ /* 0x000fe6000c10151a */
[C---:B------:R-:W-:Y:S01]  /*c920*/  HMMA.16816.F32 R80, R88.reuse, R96, R32 ;  /* 0x000000605850723c */ /* 0x040fe20000001820 */
[----:B------:R3:W-:Y:S04]  /*c930*/  STG.E.U16 [R188.64+0x72], R127 ;  /* 0x0000727fbc007986 */ /* 0x0007e8000c10151a */
[----:B------:R4:W-:Y:S02]  /*c940*/  STG.E.U16 [R190.64+0x70], R130 ;  /* 0x00007082be007986 */ /* 0x0009e4000c10151a */
[----:B------:R-:W-:Y:S01]  /*c950*/  @!P6 HADD2 R140, -R129.H0_H0, -RZ.H0_H0 ;  /* 0xa00000ff818ce230 */ /* 0x000fe20000000900 */
[C---:B------:R-:W-:Y:S04]  /*c960*/  HMMA.16816.F32 R36, R88.reuse, R98, R36 ;  /* 0x000000625824723c */ /* 0x040fe80000001824 */
[----:B------:R-:W-:Y:S04]  /*c970*/  @!P6 PRMT R129, R140, 0x5410, RZ ;  /* 0x000054108c81e816 */ /* 0x000fe800000000ff */
[C---:B------:R-:W-:Y:S01]  /*c980*/  HMMA.16816.F32 R40, R88.reuse, R100, R40 ;  /* 0x000000645828723c */ /* 0x040fe20000001828 */
[----:B------:R4:W-:Y:S07]  /*c990*/  STG.E.U16 [R190.64+0x72], R129 ;  /* 0x00007281be007986 */ /* 0x0009ee000c10151a */
[C---:B------:R-:W-:Y:S01]  /*c9a0*/  HMMA.16816.F32 R44, R88.reuse, R102, R44 ;  /* 0x00000066582c723c */ /* 0x040fe2000000182c */
[----:B---3--:R-:W-:Y:S07]  /*c9b0*/  IADD3 R188, P0, R188, -0x80, RZ ;  /* 0xffffff80bcbc7810 */ /* 0x008fee0007f1e0ff */
[C---:B--2---:R-:W-:Y:S01]  /*c9c0*/  HMMA.16816.F32 R48, R88.reuse, R104, R48 ;  /* 0x000000685830723c */ /* 0x044fe20000001830 */
[----:B------:R-:W-:Y:S07]  /*c9d0*/  IADD3.X R189, R189, -0x1, RZ, P0, !PT ;  /* 0xffffffffbdbd7810 */ /* 0x000fee00007fe4ff */
[C---:B------:R-:W-:Y:S08]  /*c9e0*/  HMMA.16816.F32 R52, R88.reuse, R106, R52 ;  /* 0x0000006a5834723c */ /* 0x040ff00000001834 */
[C---:B------:R-:W-:Y:S08]  /*c9f0*/  HMMA.16816.F32 R56, R88.reuse, R108, R56 ;  /* 0x0000006c5838723c */ /* 0x040ff00000001838 */
[C---:B------:R-:W-:Y:S08]  /*ca00*/  HMMA.16816.F32 R60, R88.reuse, R110, R60 ;  /* 0x0000006e583c723c */ /* 0x040ff0000000183c */
[C---:B-1----:R-:W-:Y:S08]  /*ca10*/  HMMA.16816.F32 R64, R88.reuse, R24, R64 ;  /* 0x000000185840723c */ /* 0x042ff00000001840 */
[----:B------:R-:W-:Y:S01]  /*ca20*/  HMMA.16816.F32 R68, R88, R26, R68 ;  /* 0x0000001a5844723c */ /* 0x000fe20000001844 */
[----:B----4-:R-:W-:-:S07]  /*ca30*/  @P1 BRA `(.L_x_850) ;  /* 0xffffce5000001947 */ /* 0x010fce000383ffff */
.L_x_849:
[----:B------:R-:W2:Y:S01]  /*ca40*/  SHFL.BFLY PT, R5, R120, 0x2, 0x1f ;  /* 0x0c401f0078057f89 */ /* 0x000ea200000e0000 */
[----:B------:R-:W-:Y:S01]  /*ca50*/  MOV R10, 0x3f800000 ;  /* 0x3f800000000a7802 */ /* 0x000fe20000000f00 */
[----:B------:R-:W-:Y:S01]  /*ca60*/  IMAD.MOV.U32 R11, RZ, RZ, 0x3f800000 ;  /* 0x3f800000ff0b7424 */ /* 0x000fe200078e00ff */
[----:B------:R-:W-:Y:S01]  /*ca70*/  BSSY B0, `(.L_x_853) ;  /* 0x00000d9000007945 */ /* 0x000fe20003800000 */
[----:B------:R-:W3:Y:S04]  /*ca80*/  SHFL.BFLY PT, R4, R121, 0x2, 0x1f ;  /* 0x0c401f0079047f89 */ /* 0x000ee800000e0000 */
[----:B------:R-:W4:Y:S01]  /*ca90*/  S2R R7, SR_TID.X ;  /* 0x0000000000077919 */ /* 0x000f220000002100 */
[----:B--2---:R-:W-:-:S02]  /*caa0*/  FADD.FTZ R5, R5, R120 ;  /* 0x0000007805057221 */ /* 0x004fc40000010000 */
[----:B---3--:R-:W-:-:S03]  /*cab0*/  FADD.FTZ R3, R4, R121 ;  /* 0x0000007904037221 */ /* 0x008fc60000010000 */
[----:B------:R-:W2:Y:S04]  /*cac0*/  SHFL.BFLY PT, R4, R5, 0x1, 0x1f ;  /* 0x0c201f0005047f89 */ /* 0x000ea800000e0000 */
[----:B-1----:R-:W1:Y:S01]  /*cad0*/  SHFL.BFLY PT, R8, R3, 0x1, 0x1f ;  /* 0x0c201f0003087f89 */ /* 0x002e6200000e0000 */
[----:B--2---:R-:W-:Y:S01]  /*cae0*/  FADD.FTZ R9, R5, R4 ;  /* 0x0000000405097221 */ /* 0x004fe20000010000 */
[----:B----4-:R-:W-:Y:S01]  /*caf0*/  SHF.R.S32.HI R4, RZ, 0x1f, R7 ;  /* 0x0000001fff047819 */ /* 0x010fe20000011407 */
[----:B-1----:R-:W-:-:S03]  /*cb00*/  FADD.FTZ R8, R3, R8 ;  /* 0x0000000803087221 */ /* 0x002fc60000010000 */
[----:B------:R-:W-:Y:S02]  /*cb10*/  FSETP.NE.FTZ.AND P4, PT, R9, RZ, PT ;  /* 0x000000ff0900720b */ /* 0x000fe40003f95000 */
[CC--:B------:R-:W-:Y:S02]  /*cb20*/  LEA.HI R5, R4.reuse, R7.reuse, RZ, 0x2 ;  /* 0x0000000704057211 */ /* 0x0c0fe400078f10ff */
[-C--:B------:R-:W-:Y:S02]  /*cb30*/  LEA.HI R4, R4, R7.reuse, RZ, 0x5 ;  /* 0x0000000704047211 */ /* 0x080fe400078f28ff */
[----:B------:R-:W-:Y:S02]  /*cb40*/  LOP3.LUT R6, R5, 0xfffffffc, RZ, 0xc0, !PT ;  /* 0xfffffffc05067812 */ /* 0x000fe400078ec0ff */
[----:B------:R-:W-:Y:S02]  /*cb50*/  SHF.R.S32.HI R3, RZ, 0x5, R4 ;  /* 0x00000005ff037819 */ /* 0x000fe40000011404 */
[----:B------:R-:W-:-:S02]  /*cb60*/  IADD3 R6, -R6, R7, RZ ;  /* 0x0000000706067210 */ /* 0x000fc40007ffe1ff */
[----:B------:R-:W-:Y:S01]  /*cb70*/  FSETP.NE.FTZ.AND P3, PT, R8, RZ, PT ;  /* 0x000000ff0800720b */ /* 0x000fe20003f75000 */
[----:B------:R-:W1:Y:S01]  /*cb80*/  @P4 MUFU.RCP R10, R9 ;  /* 0x00000009000a4308 */ /* 0x000e620000001000 */
[----:B------:R-:W-:Y:S01]  /*cb90*/  LOP3.LUT R4, R4, 0xffffffe0, RZ, 0xc0, !PT ;  /* 0xffffffe004047812 */ /* 0x000fe200078ec0ff */
[----:B------:R-:W-:Y:S01]  /*cba0*/  IMAD R3, R3, 0x100, R6 ;  /* 0x0000010003037824 */ /* 0x000fe200078e0206 */
[----:B------:R-:W-:-:S03]  /*cbb0*/  SHF.R.S32.HI R6, RZ, 0x2, R5 ;  /* 0x00000002ff067819 */ /* 0x000fc60000011405 */
[----:B------:R-:W-:Y:S01]  /*cbc0*/  IMAD.IADD R4, R7, 0x1, -R4 ;  /* 0x0000000107047824 */ /* 0x000fe200078e0a04 */
[----:B------:R-:W-:Y:S01]  /*cbd0*/  SHF.R.S32.HI R13, RZ, 0x1f, R6 ;  /* 0x0000001fff0d7819 */ /* 0x000fe20000011406 */
[----:B------:R-:W-:Y:S03]  /*cbe0*/  @P4 MUFU.LG2 R9, R9 ;  /* 0x0000000900094308 */ /* 0x000fe60000000c00 */
[----:B------:R-:W-:-:S04]  /*cbf0*/  LEA.HI R13, R13, R6, RZ, 0x3 ;  /* 0x000000060d0d7211 */ /* 0x000fc800078f18ff */
[----:B------:R-:W-:Y:S01]  /*cc00*/  LOP3.LUT R13, R13, 0xfffffff8, RZ, 0xc0, !PT ;  /* 0xfffffff80d0d7812 */ /* 0x000fe200078ec0ff */
[----:B-1----:R-:W-:Y:S01]  /*cc10*/  FMUL.FTZ R10, R10, c[0x0][0x2dc] ;  /* 0x0000b7000a0a7a20 */ /* 0x002fe20000410000 */
[----:B------:R-:W1:Y:S02]  /*cc20*/  @P3 MUFU.RCP R11, R8 ;  /* 0x00000008000b3308 */ /* 0x000e640000001000 */
[----:B------:R-:W-:Y:S01]  /*cc30*/  IADD3 R13, R6, -R13, RZ ;  /* 0x8000000d060d7210 */ /* 0x000fe20007ffe0ff */
        /* <DEDUP_REMOVED lines=35> */
[----:B------:R-:W-:Y:S01]  /*ce70*/  LEA.HI R10, R13, R13, RZ, 0x1 ;  /* 0x0000000d0d0a7211 */ /* 0x000fe200078f08ff */
[----:B-1----:R-:W-:Y:S01]  /*ce80*/  FMUL.FTZ R11, R11, c[0x0][0x2dc] ;  /* 0x0000b7000b0b7a20 */ /* 0x002fe20000410000 */
[----:B------:R-:W-:Y:S01]  /*ce90*/  F2FP.PACK_AB R64, R65, R64 ;  /* 0x000000404140723e */ /* 0x000fe200000000ff */
[----:B------:R-:W-:Y:S01]  /*cea0*/  @P4 FMUL.FTZ R9, R9, 0.69314718246459960938 ;  /* 0x3f31721809094820 */ /* 0x000fe20000410000 */
[----:B------:R-:W-:Y:S01]  /*ceb0*/  SHF.R.S32.HI R12, RZ, 0x1, R10 ;  /* 0x00000001ff0c7819 */ /* 0x000fe2000001140a */
[C---:B------:R-:W-:Y:S01]  /*cec0*/  FMUL.FTZ R74, R11.reuse, R74 ;  /* 0x0000004a0b4a7220 */ /* 0x040fe20000410000 */
[----:B------:R-:W-:Y:S01]  /*ced0*/  LOP3.LUT R10, R10, 0x3fffffe, RZ, 0xc0, !PT ;  /* 0x03fffffe0a0a7812 */ /* 0x000fe200078ec0ff */
[----:B------:R-:W-:Y:S01]  /*cee0*/  FMUL.FTZ R75, R11, R75 ;  /* 0x0000004b0b4b7220 */ /* 0x000fe20000410000 */
[C---:B------:R-:W-:Y:S01]  /*cef0*/  LOP3.LUT P0, RZ, R12.reuse, 0x2, RZ, 0xc0, !PT ;  /* 0x000000020cff7812 */ /* 0x040fe2000780c0ff */
[----:B------:R-:W-:Y:S01]  /*cf00*/  IMAD.SHL.U32 R14, R12, 0x40, RZ ;  /* 0x000000400c0e7824 */ /* 0x000fe200078e00ff */
[----:B------:R-:W-:Y:S01]  /*cf10*/  IADD3 R10, R13, -R10, RZ ;  /* 0x8000000a0d0a7210 */ /* 0x000fe20007ffe0ff */
[----:B------:R-:W-:Y:S01]  /*cf20*/  FMUL.FTZ R78, R11, R78 ;  /* 0x0000004e0b4e7220 */ /* 0x000fe20000410000 */
[----:B------:R-:W-:Y:S01]  /*cf30*/  F2FP.PACK_AB R74, R75, R74 ;  /* 0x0000004a4b4a723e */ /* 0x000fe200000000ff */
[C---:B------:R-:W-:Y:S01]  /*cf40*/  FMUL.FTZ R79, R11.reuse, R79 ;  /* 0x0000004f0b4f7220 */ /* 0x040fe20000410000 */
[----:B------:R-:W-:Y:S01]  /*cf50*/  LOP3.LUT R14, R14, 0xc0, RZ, 0xc0, !PT ;  /* 0x000000c00e0e7812 */ /* 0x000fe200078ec0ff */
[C---:B------:R-:W-:Y:S01]  /*cf60*/  FMUL.FTZ R82, R11.reuse, R82 ;  /* 0x000000520b527220 */ /* 0x040fe20000410000 */
[----:B------:R-:W-:Y:S01]  /*cf70*/  LEA R3, R10, R3, 0x4 ;  /* 0x000000030a037211 */ /* 0x000fe200078e20ff */
[C---:B------:R-:W-:Y:S01]  /*cf80*/  FMUL.FTZ R83, R11.reuse, R83 ;  /* 0x000000530b537220 */ /* 0x040fe20000410000 */
[----:B------:R-:W-:Y:S01]  /*cf90*/  LOP3.LUT R10, R12, 0x1, RZ, 0xc0, !PT ;  /* 0x000000010c0a7812 */ /* 0x000fe200078ec0ff */
[C---:B------:R-:W-:Y:S01]  /*cfa0*/  FMUL.FTZ R38, R11.reuse, R38 ;  /* 0x000000260b267220 */ /* 0x040fe20000410000 */
[----:B------:R-:W-:Y:S01]  /*cfb0*/  LEA.HI R14, R14, R14, RZ, 0x1d ;  /* 0x0000000e0e0e7211 */ /* 0x000fe200078fe8ff */
[C---:B------:R-:W-:Y:S01]  /*cfc0*/  FMUL.FTZ R39, R11.reuse, R39 ;  /* 0x000000270b277220 */ /* 0x040fe20000410000 */
        /* <DEDUP_REMOVED lines=34> */
[----:B------:R-:W-:Y:S01]  /*d1f0*/  STS [R15], R76 ;  /* 0x0000004c0f007388 */ /* 0x000fe20000000800 */
[----:B------:R-:W-:Y:S01]  /*d200*/  IMAD.IADD R19, R13, 0x1, R12 ;  /* 0x000000010d137824 */ /* 0x000fe200078e020c */
[----:B------:R-:W-:-:S02]  /*d210*/  F2FP.PACK_AB R58, R59, R58 ;  /* 0x0000003a3b3a723e */ /* 0x000fc400000000ff */
[----:B------:R-:W-:Y:S01]  /*d220*/  F2FP.PACK_AB R70, R11, R70 ;  /* 0x000000460b46723e */ /* 0x000fe200000000ff */
[----:B------:R-:W-:Y:S01]  /*d230*/  STS [R15+0x200], R78 ;  /* 0x0002004e0f007388 */ /* 0x000fe20000000800 */
[----:B------:R-:W3:Y:S01]  /*d240*/  LDC.U8 R11, c[0x0][0x328] ;  /* 0x0000ca00ff0b7b82 */ /* 0x000ee20000000000 */
[----:B------:R-:W-:Y:S02]  /*d250*/  F2FP.PACK_AB R62, R63, R62 ;  /* 0x0000003e3f3e723e */ /* 0x000fe400000000ff */
[----:B------:R-:W-:Y:S01]  /*d260*/  STS [R19], R80 ;  /* 0x0000005013007388 */ /* 0x000fe20000000800 */
[----:B------:R-:W-:Y:S02]  /*d270*/  F2FP.PACK_AB R66, R67, R66 ;  /* 0x000000424342723e */ /* 0x000fe400000000ff */
[----:B------:R-:W-:Y:S01]  /*d280*/  F2FP.PACK_AB R68, R69, R68 ;  /* 0x000000444544723e */ /* 0x000fe200000000ff */
[----:B------:R-:W-:Y:S01]  /*d290*/  STS [R19+0x200], R82 ;  /* 0x0002005213007388 */ /* 0x000fe20000000800 */
[----:B-1----:R-:W-:-:S02]  /*d2a0*/  ISETP.NE.AND P2, PT, R10, RZ, PT ;  /* 0x000000ff0a00720c */ /* 0x002fc40003f45270 */
[----:B------:R-:W-:Y:S01]  /*d2b0*/  ISETP.NE.AND P0, PT, R164, -0x1, PT ;  /* 0xffffffffa400780c */ /* 0x000fe20003f05270 */
[----:B------:R-:W-:Y:S04]  /*d2c0*/  STS [R17], R36 ;  /* 0x0000002411007388 */ /* 0x000fe80000000800 */
[----:B------:R1:W-:Y:S04]  /*d2d0*/  STS [R17+0x200], R38 ;  /* 0x0002002611007388 */ /* 0x0003e80000000800 */
[----:B------:R4:W-:Y:S04]  /*d2e0*/  STS [R13+0x1000], R40 ;  /* 0x001000280d007388 */ /* 0x0009e80000000800 */
[----:B------:R5:W-:Y:S01]  /*d2f0*/  STS [R13+0x1200], R42 ;  /* 0x0012002a0d007388 */ /* 0x000be20000000800 */
[----:B---3--:R-:W-:-:S03]  /*d300*/  ISETP.NE.AND P5, PT, R11, RZ, PT ;  /* 0x000000ff0b00720c */ /* 0x008fc60003fa5270 */
[----:B------:R3:W-:Y:S01]  /*d310*/  STS [R15+0x1000], R44 ;  /* 0x0010002c0f007388 */ /* 0x0007e20000000800 */
[----:B------:R-:W-:Y:S01]  /*d320*/  ISETP.NE.OR P1, PT, R10, RZ, !P5 ;  /* 0x000000ff0a00720c */ /* 0x000fe20006f25670 */
[----:B------:R-:W-:Y:S02]  /*d330*/  @!P2 IMAD.MOV.U32 R10, RZ, RZ, c[0x0][0x214] ;  /* 0x00008500ff0aa624 */ /* 0x000fe400078e00ff */
[----:B------:R2:W-:Y:S04]  /*d340*/  STS [R15+0x1200], R46 ;  /* 0x0012002e0f007388 */ /* 0x0005e80000000800 */
[----:B------:R2:W-:Y:S04]  /*d350*/  STS [R19+0x1000], R48 ;  /* 0x0010003013007388 */ /* 0x0005e80000000800 */
[----:B------:R2:W-:Y:S01]  /*d360*/  STS [R19+0x1200], R50 ;  /* 0x0012003213007388 */ /* 0x0005e20000000800 */
[----:B-1----:R-:W-:-:S03]  /*d370*/  @P2 MOV R38, c[0x0][0x210] ;  /* 0x0000840000262a02 */ /* 0x002fc60000000f00 */
[----:B------:R1:W-:Y:S01]  /*d380*/  STS [R17+0x1000], R52 ;  /* 0x0010003411007388 */ /* 0x0003e20000000800 */
[----:B----4-:R-:W-:Y:S01]  /*d390*/  @P2 MOV R40, 0x1 ;  /* 0x0000000100282802 */ /* 0x010fe20000000f00 */
[----:B------:R-:W-:Y:S01]  /*d3a0*/  @P2 IMAD R38, R38, c[0x0][0x214], RZ ;  /* 0x0000850026262a24 */ /* 0x000fe200078e02ff */
[----:B------:R-:W-:Y:S01]  /*d3b0*/  @!P2 SEL R38, R10, c[0x0][0x234], !P5 ;  /* 0x00008d000a26aa07 */ /* 0x000fe20006800000 */
[----:B------:R1:W-:Y:S01]  /*d3c0*/  STS [R17+0x1200], R54 ;  /* 0x0012003611007388 */ /* 0x0003e20000000800 */
[----:B-----5:R-:W-:Y:S01]  /*d3d0*/  @P0 IMAD.WIDE.U32 R42, R164, c[0x0][0x1e8], RZ ;  /* 0x00007a00a42a0a25 */ /* 0x020fe200078e00ff */
[----:B------:R-:W-:Y:S02]  /*d3e0*/  LOP3.LUT P5, RZ, R4, 0x3, RZ, 0xc0, !PT ;  /* 0x0000000304ff7812 */ /* 0x000fe400078ac0ff */
[----:B------:R1:W-:Y:S01]  /*d3f0*/  STS [R13+0x2000], R56 ;  /* 0x002000380d007388 */ /* 0x0003e20000000800 */
[----:B------:R-:W-:Y:S01]  /*d400*/  @!P2 IMAD R40, R38, c[0x0][0x1c0], RZ ;  /* 0x000070002628aa24 */ /* 0x000fe200078e02ff */
[----:B---3--:R-:W-:Y:S01]  /*d410*/  CS2R R44, SRZ ;  /* 0x00000000002c7805 */ /* 0x008fe2000001ff00 */
[----:B------:R-:W-:Y:S01]  /*d420*/  @P0 IMAD R36, R164, c[0x0][0x1ec], R43 ;  /* 0x00007b00a4240a24 */ /* 0x000fe200078e022b */
[----:B------:R1:W-:Y:S01]  /*d430*/  STS [R13+0x2200], R58 ;  /* 0x0022003a0d007388 */ /* 0x0003e20000000800 */
[----:B------:R-:W-:Y:S01]  /*d440*/  @P0 MOV R39, R42 ;  /* 0x0000002a00270202 */ /* 0x000fe20000000f00 */
[----:B--2---:R-:W-:-:S02]  /*d450*/  @P3 FMUL.FTZ R43, R8, 0.69314718246459960938 ;  /* 0x3f317218082b3820 */ /* 0x004fc40000410000 */
[----:B------:R1:W-:Y:S04]  /*d460*/  STS [R15+0x2000], R60 ;  /* 0x0020003c0f007388 */ /* 0x0003e80000000800 */
[----:B------:R1:W-:Y:S04]  /*d470*/  STS [R15+0x2200], R62 ;  /* 0x0022003e0f007388 */ /* 0x0003e80000000800 */
[----:B------:R1:W-:Y:S04]  /*d480*/  STS [R19+0x2000], R64 ;  /* 0x0020004013007388 */ /* 0x0003e80000000800 */
[----:B------:R1:W-:Y:S04]  /*d490*/  STS [R19+0x2200], R66 ;  /* 0x0022004213007388 */ /* 0x0003e80000000800 */
[----:B------:R1:W-:Y:S04]  /*d4a0*/  STS [R17+0x2000], R68 ;  /* 0x0020004411007388 */ /* 0x0003e80000000800 */
[----:B------:R1:W-:Y:S04]  /*d4b0*/  STS [R17+0x2200], R70 ;  /* 0x0022004611007388 */ /* 0x0003e80000000800 */
[----:B------:R-:W-:Y:S06]  /*d4c0*/  BAR.SYNC.DEFER_BLOCKING 0x0 ;  /* 0x0000000000007b1d */ /* 0x000fec0000010000 */
[----:B------:R-:W2:Y:S04]  /*d4d0*/  S2R R3, SR_CTAID.Y ;  /* 0x0000000000037919 */ /* 0x000ea80000002600 */
[----:B------:R-:W3:Y:S04]  /*d4e0*/  S2R R10, SR_CTAID.X ;  /* 0x00000000000a7919 */ /* 0x000ee80000002500 */
[----:B------:R-:W4:Y:S04]  /*d4f0*/  S2R R11, SR_CTAID.Z ;  /* 0x00000000000b7919 */ /* 0x000f280000002700 */
[----:B------:R1:W1:Y:S04]  /*d500*/  LDS.128 R28, [R165] ;  /* 0x00000000a51c7984 */ /* 0x0002680000000c00 */
[----:B------:R1:W1:Y:S01]  /*d510*/  LDS.128 R24, [R165+0x800] ;  /* 0x00080000a5187984 */ /* 0x0002620000000c00 */
[----:B--2---:R-:W-:Y:S01]  /*d520*/  @!P1 IMAD R37, R3, c[0x0][0x214], RZ ;  /* 0x0000850003259a24 */ /* 0x004fe200078e02ff */
        /* <DEDUP_REMOVED lines=13> */
[----:B---3--:R-:W-:Y:S01]  /*d600*/  IMAD R4, R10, R37, RZ ;  /* 0x000000250a047224 */ /* 0x008fe200078e02ff */
        /* <DEDUP_REMOVED lines=15> */
[----:B--2---:R-:W-:Y:S01]  /*d700*/  IMAD R9, R10, -0x40, R169 ;  /* 0xffffffc00a097824 */ /* 0x004fe200078e02a9 */
        /* <DEDUP_REMOVED lines=15> */
.L_x_854:
[----:B--2---:R-:W-:Y:S05]  /*d800*/  BSYNC B0 ;  /* 0x0000000000007941 */ /* 0x004fea0003800000 */
.L_x_853:
[----:B------:R-:W-:Y:S01]  /*d810*/  IADD3 R2, P0, R174, R39, RZ ;  /* 0x00000027ae027210 */ /* 0x000fe20007f1e0ff */
        /* <DEDUP_REMOVED lines=24> */
.L_x_856:
[----:B------:R-:W-:Y:S05]  /*d9a0*/  BSYNC B0 ;  /* 0x0000000000007941 */ /* 0x000fea0003800000 */
.L_x_855:
[----:B------:R-:W-:-:S04]  /*d9b0*/  LEA.HI.SX32 R0, R5, 0x20, 0x1e ;  /* 0x0000002005007811 */ /* 0x000fc800078ff2ff */
[----:B------:R-:W-:-:S13]  /*d9c0*/  ISETP.GE.AND P0, PT, R0, R169, PT ;  /* 0x000000a90000720c */ /* 0x000fda0003f06270 */
        /* <DEDUP_REMOVED lines=8> */
[----:B-1----:R-:W-:Y:S01]  /*da50*/  IMAD R3, R176, c[0x0][0x1e8], RZ ;  /* 0x00007a00b0037a24 */ /* 0x002fe200078e02ff */
        /* <DEDUP_REMOVED lines=10> */
.L_x_826:
[----:B------:R-:W1:Y:S01]  /*db00*/  LDC.U8 R2, c[0x0][0x329] ;  /* 0x0000ca40ff027b82 */ /* 0x000e620000000000 */
[----:B------:R-:W-:Y:S01]  /*db10*/  ISETP.NE.AND P2, PT, R164, -0x1, PT ;  /* 0xffffffffa400780c */ /* 0x000fe20003f45270 */
[----:B------:R-:W-:Y:S01]  /*db20*/  BSSY B0, `(.L_x_857) ;  /* 0x0000043000007945 */ /* 0x000fe20003800000 */
[----:B------:R-:W-:-:S02]  /*db30*/  LEA.HI R17, R17, R6, RZ, 0x2 ;  /* 0x0000000611117211 */ /* 0x000fc400078f10ff */
[----:B------:R-:W-:Y:S02]  /*db40*/  IADD3 R169, -R20, R169, RZ ;  /* 0x000000a914a97210 */ /* 0x000fe40007ffe1ff */
[----:B------:R-:W-:Y:S01]  /*db50*/  LOP3.LUT R7, R17, 0xfffffffc, RZ, 0xc0, !PT ;  /* 0xfffffffc11077812 */ /* 0x000fe200078ec0ff */
[----:B------:R-:W2:Y:S04]  /*db60*/  LDC.U8 R0, c[0x0][0x328] ;  /* 0x0000ca00ff007b82 */ /* 0x000ea80000000000 */
[----:B------:R-:W-:Y:S02]  /*db70*/  IMAD.IADD R6, R6, 0x1, -R7 ;  /* 0x0000000106067824 */ /* 0x000fe400078e0a07 */
[----:B------:R-:W-:-:S04]  /*db80*/  @!P2 IMAD.WIDE.U32 R10, R5, c[0x0][0x1e0], RZ ;  /* 0x00007800050aaa25 */ /* 0x000fc800078e00ff */
[----:B------:R-:W-:Y:S01]  /*db90*/  @P2 IMAD.WIDE.U32 R8, R164, c[0x0][0x1e8], RZ ;  /* 0x00007a00a4082a25 */ /* 0x000fe200078e00ff */
[----:B------:R-:W-:Y:S02]  /*dba0*/  @!P2 MOV R8, R10 ;  /* 0x0000000a0008a202 */ /* 0x000fe40000000f00 */
[----:B------:R-:W-:Y:S02]  /*dbb0*/  SHF.R.S32.HI R10, RZ, 0x2, R17 ;  /* 0x00000002ff0a7819 */ /* 0x000fe40000011411 */
        /* <DEDUP_REMOVED lines=11> */
[C---:B------:R-:W-:Y:S01]  /*dc70*/  ISETP.NE.OR P0, PT, R164.reuse, -0x1, !P3 ;  /* 0xffffffffa400780c */ /* 0x040fe20005f05670 */
[----:B------:R-:W-:-:S02]  /*dc80*/  @P2 IMAD R0, R164, c[0x0][0x1ec], R9 ;  /* 0x00007b00a4002a24 */ /* 0x000fc400078e0209 */
[----:B------:R-:W-:Y:S01]  /*dc90*/  @!P1 IMAD R4, R3, c[0x0][0x1c0], RZ ;  /* 0x0000700003049a24 */ /* 0x000fe200078e02ff */
[----:B------:R-:W-:Y:S01]  /*dca0*/  @!P3 CS2R R16, SRZ ;  /* 0x000000000010b805 */ /* 0x000fe2000001ff00 */
[C---:B------:R-:W-:Y:S02]  /*dcb0*/  @!P2 IMAD R2, R5.reuse, c[0x0][0x1e4], R2 ;  /* 0x000079000502aa24 */ /* 0x040fe400078e0202 */
[----:B------:R-:W-:Y:S02]  /*dcc0*/  IMAD R4, R5, R4, RZ ;  /* 0x0000000405047224 */ /* 0x000fe400078e02ff */
[----:B------:R-:W-:Y:S01]  /*dcd0*/  @!P2 IMAD.IADD R0, R11, 0x1, R2 ;  /* 0x000000010b00a824 */ /* 0x000fe200078e0202 */
[----:B------:R-:W-:Y:S02]  /*dce0*/  SHF.R.S32.HI R2, RZ, 0x1f, R24 ;  /* 0x0000001fff027819 */ /* 0x000fe40000011418 */
[----:B------:R-:W-:Y:S01]  /*dcf0*/  SEL R4, R4, RZ, !P3 ;  /* 0x000000ff04047207 */ /* 0x000fe20005800000 */
[----:B------:R-:W-:Y:S01]  /*dd00*/  @!P0 IMAD R164, R5, c[0x0][0x214], RZ ;  /* 0x0000850005a48a24 */ /* 0x000fe200078e02ff */
[----:B------:R-:W-:Y:S01]  /*dd10*/  ISETP.GE.AND P2, PT, R10, R169, PT ;  /* 0x000000a90a00720c */ /* 0x000fe20003f46270 */
[----:B------:R-:W-:Y:S01]  /*dd20*/  @P1 IMAD.MOV.U32 R5, RZ, RZ, c[0x0][0x210] ;  /* 0x00008400ff051624 */ /* 0x000fe200078e00ff */
[----:B------:R-:W-:Y:S01]  /*dd30*/  SHF.R.S32.HI R11, RZ, 0x1f, R10 ;  /* 0x0000001fff0b7819 */ /* 0x000fe2000001140a */
[----:B------:R-:W-:Y:S01]  /*dd40*/  IMAD R4, R24, R3, R4 ;  /* 0x0000000318047224 */ /* 0x000fe200078e0204 */
[----:B------:R-:W-:Y:S01]  /*dd50*/  @P3 MOV R16, R164 ;  /* 0x000000a400103202 */ /* 0x000fe20000000f00 */
[----:B------:R-:W-:Y:S01]  /*dd60*/  IMAD.SHL.U32 R3, R6, 0x8, RZ ;  /* 0x0000000806037824 */ /* 0x000fe200078e00ff */
[----:B------:R-:W-:Y:S01]  /*dd70*/  @P3 SHF.R.S32.HI R17, RZ, 0x1f, R164 ;  /* 0x0000001fff113819 */ /* 0x000fe200000114a4 */
[----:B------:R-:W-:-:S02]  /*dd80*/  @!P1 IMAD.MOV.U32 R5, RZ, RZ, 0x1 ;  /* 0x00000001ff059424 */ /* 0x000fc400078e00ff */
[----:B------:R-:W-:Y:S01]  /*dd90*/  IMAD R7, R2, c[0x0][0x1f0], RZ ;  /* 0x00007c0002077a24 */ /* 0x000fe200078e02ff */
[C---:B------:R-:W-:Y:S01]  /*dda0*/  IADD3 R8, P0, R3.reuse, R8, RZ ;  /* 0x0000000803087210 */ /* 0x040fe20007f1e0ff */
[----:B------:R-:W-:Y:S01]  /*ddb0*/  IMAD R15, R20, R5, RZ ;  /* 0x00000005140f7224 */ /* 0x000fe200078e02ff */
[C---:B------:R-:W-:Y:S01]  /*ddc0*/  IADD3 R2, R3.reuse, 0x20, RZ ;  /* 0x0000002003027810 */ /* 0x040fe20007ffe0ff */
[----:B------:R-:W-:Y:S01]  /*ddd0*/  IMAD R7, R24, c[0x0][0x1f4], R7 ;  /* 0x00007d0018077a24 */ /* 0x000fe200078e0207 */
[----:B------:R-:W-:Y:S01]  /*dde0*/  LEA.HI.X.SX32 R9, R3, R0, 0x1, P0 ;  /* 0x0000000003097211 */ /* 0x000fe200000f0eff */
        /* <DEDUP_REMOVED lines=22> */
.L_x_858:
[----:B------:R-:W-:Y:S05]  /*df50*/  BSYNC B0 ;  /* 0x0000000000007941 */ /* 0x000fea0003800000 */
.L_x_857:
        /* <DEDUP_REMOVED lines=9> */
[----:B------:R-:W-:Y:S02]  /*dff0*/  MOV R13, R17 ;  /* 0x00000011000d7202 */ /* 0x000fe40000000f00 */
[----:B------:R-:W-:Y:S01]  /*e000*/  ISETP.GE.AND P0, PT, R0, c[0x0][0x220], PT ;  /* 0x0000880000007a0c */ /* 0x000fe20003f06270 */
[----:B------:R-:W-:Y:S02]  /*e010*/  IMAD R8, R8, c[0x0][0x1e8], RZ ;  /* 0x00007a0008087a24 */ /* 0x000fe400078e02ff */
[----:B------:R-:W-:-:S04]  /*e020*/  IMAD.WIDE.U32 R12, R7, c[0x0][0x1e8], R12 ;  /* 0x00007a00070c7a25 */ /* 0x000fc800078e000c */
[----:B------:R-:W-:Y:S01]  /*e030*/  IMAD R8, R7, c[0x0][0x1ec], R8 ;  /* 0x00007b0007087a24 */ /* 0x000fe200078e0208 */
[----:B------:R-:W-:-:S03]  /*e040*/  LEA R2, P3, R12, c[0x0][0x1d0], 0x1 ;  /* 0x000074000c027a11 */ /* 0x000fc600078608ff */
[----:B------:R-:W-:-:S05]  /*e050*/  IMAD.IADD R3, R13, 0x1, R8 ;  /* 0x000000010d037824 */ /* 0x000fca00078e0208 */
[----:B------:R-:W-:-:S05]  /*e060*/  LEA.HI.X R3, R12, c[0x0][0x1d4], R3, 0x1, P3 ;  /* 0x000075000c037a11 */ /* 0x000fca00018f0c03 */
[----:B------:R2:W-:Y:S04]  /*e070*/  @!P2 STG.E.128 [R2.64], RZ ;  /* 0x000000ff0200a986 */ /* 0x0005e8000c101d1a */
[----:B------:R2:W-:Y:S04]  /*e080*/  @!P1 STG.E.128 [R2.64+0x40], RZ ;  /* 0x000040ff02009986 */ /* 0x0005e8000c101d1a */
[----:B------:R2:W-:Y:S02]  /*e090*/  @!P0 STG.E.128 [R2.64+0x80], RZ ;  /* 0x000080ff02008986 */ /* 0x0005e4000c101d1a */
.L_x_860:
[----:B------:R-:W-:Y:S05]  /*e0a0*/  BSYNC B0 ;  /* 0x0000000000007941 */ /* 0x000fea0003800000 */
.L_x_859:
[----:B------:R-:W-:-:S04]  /*e0b0*/  ISETP.NE.AND P2, PT, R6, RZ, PT ;  /* 0x000000ff0600720c */ /* 0x000fc80003f45270 */
[-C--:B------:R-:W-:Y:S02]  /*e0c0*/  ISETP.GE.OR P1, PT, R10, R169.reuse, P2 ;  /* 0x000000a90a00720c */ /* 0x080fe40001726670 */
[----:B------:R-:W-:-:S11]  /*e0d0*/  ISETP.GE.OR P2, PT, R4, R169, P2 ;  /* 0x000000a90400720c */ /* 0x000fd60001746670 */
[----:B------:R-:W-:Y:S02]  /*e0e0*/  @!P1 IMAD R0, R10, R5, RZ ;  /* 0x000000050a009224 */ /* 0x000fe400078e02ff */
[----:B------:R-:W-:-:S03]  /*e0f0*/  @!P1 IMAD.MOV.U32 R7, RZ, RZ, 0x7f800000 ;  /* 0x7f800000ff079424 */ /* 0x000fc600078e00ff */
[----:B--2---:R-:W-:-:S04]  /*e100*/  @!P1 IADD3 R3, P0, R0, R15, RZ ;  /* 0x0000000f00039210 */ /* 0x004fc80007f1e0ff */
[----:B------:R-:W-:Y:S02]  /*e110*/  @!P1 LEA.HI.X.SX32 R0, R0, R9, 0x1, P0 ;  /* 0x0000000900009211 */ /* 0x000fe400000f0eff */
[----:B------:R-:W-:-:S04]  /*e120*/  @!P1 LEA R2, P0, R3, c[0x0][0x200], 0x2 ;  /* 0x0000800003029a11 */ /* 0x000fc800078010ff */
[----:B------:R-:W-:-:S05]  /*e130*/  @!P1 LEA.HI.X R3, R3, c[0x0][0x204], R0, 0x2, P0 ;  /* 0x0000810003039a11 */ /* 0x000fca00000f1400 */
[----:B------:R2:W-:Y:S01]  /*e140*/  @!P1 STG.E [R2.64], R7 ;  /* 0x0000000702009986 */ /* 0x0005e2000c10191a */
[----:B------:R-:W-:Y:S05]  /*e150*/  @P2 EXIT ;  /* 0x000000000000294d */ /* 0x000fea0003800000 */
[----:B------:R-:W-:Y:S02]  /*e160*/  IMAD R4, R4, R5, RZ ;  /* 0x0000000504047224 */ /* 0x000fe400078e02ff */
[----:B------:R-:W-:-:S03]  /*e170*/  IMAD.MOV.U32 R5, RZ, RZ, 0x7f800000 ;  /* 0x7f800000ff057424 */ /* 0x000fc600078e00ff */
[----:B------:R-:W-:-:S04]  /*e180*/  IADD3 R15, P0, R4, R15, RZ ;  /* 0x0000000f040f7210 */ /* 0x000fc80007f1e0ff */
[----:B------:R-:W-:Y:S02]  /*e190*/  LEA.HI.X.SX32 R4, R4, R9, 0x1, P0 ;  /* 0x0000000904047211 */ /* 0x000fe400000f0eff */
[----:B--2---:R-:W-:-:S04]  /*e1a0*/  LEA R2, P0, R15, c[0x0][0x200], 0x2 ;  /* 0x000080000f027a11 */ /* 0x004fc800078010ff */
[----:B------:R-:W-:-:S05]  /*e1b0*/  LEA.HI.X R3, R15, c[0x0][0x204], R4, 0x2, P0 ;  /* 0x000081000f037a11 */ /* 0x000fca00000f1404 */
[----:B------:R-:W-:Y:S01]  /*e1c0*/  STG.E [R2.64], R5 ;  /* 0x0000000502007986 */ /* 0x000fe2000c10191a */
[----:B------:R-:W-:Y:S05]  /*e1d0*/  EXIT ;  /* 0x000000000000794d */ /* 0x000fea0003800000 */
.L_x_861:
        /* <DEDUP_REMOVED lines=10> */
.L_x_1002:


//--------------------- .text._ZN5flash16flash_fwd_kernelI23Flash_fwd_kernel_traitsILi96ELi64ELi64ELi4ELb0ELb0EN7cutlass6half_tE19Flash_kernel_traitsILi96ELi64ELi64ELi4ES3_EELb0ELb1ELb0ELb0ELb0ELb0ELb1ELb0EEEvNS_16Flash_fwd_paramsE --------------------------
	.section	.text._ZN5flash16flash_fwd_kernelI23Flash_fwd_kernel_traitsILi96ELi64ELi64ELi4ELb0ELb0EN7cutlass6half_tE19Flash_kernel_traitsILi96ELi64ELi64ELi4ES3_EELb0ELb1ELb0ELb0ELb0ELb0ELb1ELb0EEEvNS_16Flash_fwd_paramsE,"ax",@progbits
	.sectioninfo	@"SHI_REGISTERS=168"
	.align	128
        .global         _ZN5flash16flash_fwd_kernelI23Flash_fwd_kernel_traitsILi96ELi64ELi64ELi4ELb0ELb0EN7cutlass6half_tE19Flash_kernel_traitsILi96ELi64ELi64ELi4ES3_EELb0ELb1ELb0ELb0ELb0ELb0ELb1ELb0EEEvNS_16Flash_fwd_paramsE
        .type           _ZN5flash16flash_fwd_kernelI23Flash_fwd_kernel_traitsILi96ELi64ELi64ELi4ELb0ELb0EN7cutlass6half_tE19Flash_kernel_traitsILi96ELi64ELi64ELi4ES3_EELb0ELb1ELb0ELb0ELb0ELb0ELb1ELb0EEEvNS_16Flash_fwd_paramsE,@function
        .size           _ZN5flash16flash_fwd_kernelI23Flash_fwd_kernel_traitsILi96ELi64ELi64ELi4ELb0ELb0EN7cutlass6half_tE19Flash_kernel_traitsILi96ELi64ELi64ELi4ES3_EELb0ELb1ELb0ELb0ELb0ELb0ELb1ELb0EEEvNS_16Flash_fwd_paramsE,(.L_x_1003 - _ZN5flash16flash_fwd_kernelI23Flash_fwd_kernel_traitsILi96ELi64ELi64ELi4ELb0ELb0EN7cutlass6half_tE19Flash_kernel_traitsILi96ELi64ELi64ELi4ES3_EELb0ELb1ELb0ELb0ELb0ELb0ELb1ELb0EEEvNS_16Flash_fwd_paramsE)
        .other          _ZN5flash16flash_fwd_kernelI23Flash_fwd_kernel_traitsILi96ELi64ELi64ELi4ELb0ELb0EN7cutlass6half_tE19Flash_kernel_traitsILi96ELi64ELi64ELi4ES3_EELb0ELb1ELb0ELb0ELb0ELb0ELb1ELb0EEEvNS_16Flash_fwd_paramsE,@"STO_CUDA_ENTRY STV_DEFAULT"
_ZN5flash16flash_fwd_kernelI23Flash_fwd_kernel_traitsILi96ELi64ELi64ELi4ELb0ELb0EN7cutlass6half_tE19Flash_kernel_traitsILi96ELi64ELi64ELi4ES3_EELb0ELb1ELb0ELb0ELb0ELb0ELb1ELb0EEEvNS_16Flash_fwd_paramsE:
.text._ZN5flash16flash_fwd_kernelI23Flash_fwd_kernel_traitsILi96ELi64ELi64ELi4ELb0ELb0EN7cutlass6half_tE19Flash_kernel_traitsILi96ELi64ELi64ELi4ES3_EELb0ELb1ELb0ELb0ELb0ELb0ELb1ELb0EEEvNS_16Flash_fwd_paramsE:
        /* <DEDUP_REMOVED lines=33> */
.L_x_862:
[----:B-1-34-:R-:W-:Y:S02]  /*0210*/  MOV R4, c[0x0][0x218] ;  /* 0x0000860000047a02 */ /* 0x01afe40000000f00 */
.L_x_863:
        /* <DEDUP_REMOVED lines=49> */
.L_x_865:
        /* <DEDUP_REMOVED lines=40> */
.L_x_866:
        /* <DEDUP_REMOVED lines=101> */
.L_x_868:
[----:B------:R-:W-:Y:S05]  /*0e00*/  BSYNC B0 ;  /* 0x0000000000007941 */ /* 0x000fea0003800000 */
.L_x_867:
        /* <DEDUP_REMOVED lines=40> */
.L_x_870:
[----:B------:R-:W-:Y:S05]  /*1090*/  BSYNC B0 ;  /* 0x0000000000007941 */ /* 0x000fea0003800000 */
.L_x_869:
        /* <DEDUP_REMOVED lines=38> */
.L_x_872:
[----:B------:R-:W-:Y:S05]  /*1300*/  BSYNC B0 ;  /* 0x0000000000007941 */ /* 0x000fea0003800000 */
.L_x_871:
        /* <DEDUP_REMOVED lines=37> */
.L_x_874:
[----:B------:R-:W-:Y:S05]  /*1560*/  BSYNC B0 ;  /* 0x0000000000007941 */ /* 0x000fea0003800000 */
.L_x_873:
        /* <DEDUP_REMOVED lines=90> */
.L_x_876:
[----:B------:R-:W-:Y:S05]  /*1b10*/  BSYNC B0 ;  /* 0x0000000000007941 */ /* 0x000fea0003800000 */
.L_x_875:
        /* <DEDUP_REMOVED lines=36> */
.L_x_878:
[----:B------:R-:W-:Y:S05]  /*1d60*/  BSYNC B0 ;  /* 0x0000000000007941 */ /* 0x000fea0003800000 */
.L_x_877:
[----:B------:R-:W-:Y:S01]  /*1d70*/  IMAD.SHL.U32 R120, R120, 0x2, RZ ;  /* 0x0000000278787824 */ /* 0x000fe200078e00ff */
[----:B------:R-:W-:Y:S01]  /*1d80*/  LDSM.16.M88.4 R60, [R121] ;  /* 0x00000000793c783b */ /* 0x000fe20000000200 */
[----:B------:R-:W-:Y:S01]  /*1d90*/  IMAD R119, R3, 0x2, R121 ;  /* 0x0000000203777824 */ /* 0x000fe200078e0279 */
[----:B------:R-:W-:Y:S01]  /*1da0*/  IADD3 R97, R7, 0x8, RZ ;  /* 0x0000000807617810 */ /* 0x000fe20007ffe0ff */
[----:B------:R-:W-:Y:S01]  /*1db0*/  IMAD R117, R5, 0x2, R120 ;  /* 0x0000000205757824 */ /* 0x000fe200078e0278 */
[----:B-1----:R-:W1:Y:S01]  /*1dc0*/  LDSM.16.M88.4 R20, [R120+0x3000] ;  /* 0x003000007814783b */ /* 0x002e620000000200 */
[----:B------:R-:W-:Y:S01]  /*1dd0*/  IMAD R2, R88, 0x40, R2 ;  /* 0x0000004058027824 */ /* 0x000fe200078e0202 */
[-C--:B------:R-:W-:Y:S02]  /*1de0*/  IMNMX R102, R7, R0.reuse, PT ;  /* 0x0000000007667217 */ /* 0x080fe40003800200 */
[----:B------:R-:W5:Y:S01]  /*1df0*/  LDSM.16.M88.4 R40, [R120+0x3400] ;  /* 0x003400007828783b */ /* 0x000f620000000200 */
[----:B------:R-:W-:-:S02]  /*1e00*/  IMNMX R97, R97, R0, PT ;  /* 0x0000000061617217 */ /* 0x000fc40003800200 */
[C---:B------:R-:W-:Y:S01]  /*1e10*/  IADD3 R7, R2.reuse, 0x1, RZ ;  /* 0x0000000102077810 */ /* 0x040fe20007ffe0ff */
[----:B------:R-:W-:Y:S01]  /*1e20*/  LDSM.16.M88.4 R72, [R119] ;  /* 0x000000007748783b */ /* 0x000fe20000000200 */
[C---:B------:R-:W-:Y:S02]  /*1e30*/  IADD3 R0, R2.reuse, 0x8, RZ ;  /* 0x0000000802007810 */ /* 0x040fe40007ffe0ff */
[CC--:B------:R-:W-:Y:S01]  /*1e40*/  ISETP.GE.AND P6, PT, R7.reuse, R102.reuse, PT ;  /* 0x000000660700720c */ /* 0x0c0fe20003fc6270 */
[----:B----4-:R-:W4:Y:S01]  /*1e50*/  LDSM.16.M88.4 R12, [R117+0x3000] ;  /* 0x00300000750c783b */ /* 0x010f220000000200 */
[----:B------:R-:W-:Y:S02]  /*1e60*/  ISETP.GE.AND P2, PT, R7, R97, PT ;  /* 0x000000610700720c */ /* 0x000fe40003f46270 */
[----:B------:R-:W-:Y:S01]  /*1e70*/  IADD3 R7, R2, 0x9, RZ ;  /* 0x0000000902077810 */ /* 0x000fe20007ffe0ff */
[----:B--2---:R-:W2:Y:S01]  /*1e80*/  LDSM.16.M88.4 R24, [R117+0x3400] ;  /* 0x003400007518783b */ /* 0x004ea20000000200 */
[----:B------:R-:W-:-:S02]  /*1e90*/  ISETP.GE.AND P3, PT, R0, R102, PT ;  /* 0x000000660000720c */ /* 0x000fc40003f66270 */
[-C--:B------:R-:W-:Y:S01]  /*1ea0*/  ISETP.GE.AND P0, PT, R0, R97.reuse, PT ;  /* 0x000000610000720c */ /* 0x080fe20003f06270 */
[----:B------:R-:W-:Y:S01]  /*1eb0*/  LDSM.16.M88.4 R56, [R121+0x1000] ;  /* 0x001000007938783b */ /* 0x000fe20000000200 */
[C---:B------:R-:W-:Y:S02]  /*1ec0*/  IADD3 R0, R2.reuse, 0x10, RZ ;  /* 0x0000001002007810 */ /* 0x040fe40007ffe0ff */
[CC--:B------:R-:W-:Y:S01]  /*1ed0*/  ISETP.GE.AND P5, PT, R7.reuse, R102.reuse, PT ;  /* 0x000000660700720c */ /* 0x0c0fe20003fa6270 */
[----:B------:R-:W3:Y:S01]  /*1ee0*/  LDSM.16.M88.4 R32, [R120+0x4000] ;  /* 0x004000007820783b */ /* 0x000ee20000000200 */
[----:B------:R-:W-:Y:S02]  /*1ef0*/  ISETP.GE.AND P4, PT, R7, R97, PT ;  /* 0x000000610700720c */ /* 0x000fe40003f86270 */
[----:B------:R-:W-:Y:S01]  /*1f00*/  IADD3 R7, R2, 0x11, RZ ;  /* 0x0000001102077810 */ /* 0x000fe20007ffe0ff */
[----:B------:R-:W2:Y:S01]  /*1f10*/  LDSM.16.M88.4 R52, [R120+0x3800] ;  /* 0x003800007834783b */ /* 0x000ea20000000200 */
[----:B------:R-:W-:-:S03]  /*1f20*/  ISETP.GE.AND P1, PT, R0, R102, PT ;  /* 0x000000660000720c */ /* 0x000fc60003f26270 */
[----:B------:R-:W-:Y:S04]  /*1f30*/  LDSM.16.M88.4 R48, [R119+0x1000] ;  /* 0x001000007730783b */ /* 0x000fe80000000200 */
[----:B------:R-:W2:Y:S01]  /*1f40*/  LDSM.16.M88.4 R8, [R117+0x4000] ;  /* 0x004000007508783b */ /* 0x000ea20000000200 */
[C---:B-1----:R-:W-:Y:S03]  /*1f50*/  HMMA.16816.F32 R16, R60.reuse, R20, RZ ;  /* 0x000000143c10723c */ /* 0x042fe600000018ff */
[----:B------:R-:W1:Y:S04]  /*1f60*/  LDSM.16.M88.4 R68, [R120+0x4400] ;  /* 0x004400007844783b */ /* 0x000e680000000200 */
[----:B------:R-:W-:Y:S01]  /*1f70*/  LDSM.16.M88.4 R44, [R120+0x5000] ;  /* 0x00500000782c783b */ /* 0x000fe20000000200 */
[C---:B------:R-:W-:Y:S03]  /*1f80*/  HMMA.16816.F32 R20, R60.reuse, R22, RZ ;  /* 0x000000163c14723c */ /* 0x040fe600000018ff */
[----:B------:R-:W-:Y:S04]  /*1f90*/  LDSM.16.M88.4 R84, [R117+0x4400] ;  /* 0x004400007554783b */ /* 0x000fe80000000200 */
[----:B------:R-:W-:Y:S01]  /*1fa0*/  LDSM.16.M88.4 R76, [R120+0x4800] ;  /* 0x00480000784c783b */ /* 0x000fe20000000200 */
[C---:B-----5:R-:W-:Y:S03]  /*1fb0*/  HMMA.16816.F32 R28, R60.reuse, R40, RZ ;  /* 0x000000283c1c723c */ /* 0x060fe600000018ff */
[----:B------:R-:W-:Y:S04]  /*1fc0*/  LDSM.16.M88.4 R80, [R117+0x5000] ;  /* 0x005000007550783b */ /* 0x000fe80000000200 */
[----:B------:R-:W0:Y:S01]  /*1fd0*/  LDGDEPBAR ;  /* 0x00000000000079af */ /* 0x000e220000000000 */
[----:B------:R-:W-:Y:S08]  /*1fe0*/  HMMA.16816.F32 R40, R60, R42, RZ ;  /* 0x0000002a3c28723c */ /* 0x000ff000000018ff */
[C---:B----4-:R-:W-:Y:S08]  /*1ff0*/  HMMA.16816.F32 R16, R72.reuse, R12, R16 ;  /* 0x0000000c4810723c */ /* 0x050ff00000001810 */
[C---:B------:R-:W-:Y:S01]  /*2000*/  HMMA.16816.F32 R20, R72.reuse, R14, R20 ;  /* 0x0000000e4814723c */ /* 0x040fe20000001814 */
[----:B------:R-:W-:Y:S07]  /*2010*/  LDSM.16.M88.4 R12, [R121+0x2000] ;  /* 0x00200000790c783b */ /* 0x000fee0000000200 */
[C---:B--2---:R-:W-:Y:S08]  /*2020*/  HMMA.16816.F32 R28, R72.reuse, R24, R28 ;  /* 0x00000018481c723c */ /* 0x044ff0000000181c */
[----:B------:R-:W-:Y:S01]  /*2030*/  HMMA.16816.F32 R40, R72, R26, R40 ;  /* 0x0000001a4828723c */ /* 0x000fe20000001828 */
[----:B------:R-:W2:Y:S07]  /*2040*/  LDSM.16.M88.4 R24, [R117+0x3800] ;  /* 0x003800007518783b */ /* 0x000eae0000000200 */
[C---:B---3--:R-:W-:Y:S08]  /*2050*/  HMMA.16816.F32 R16, R56.reuse, R32, R16 ;  /* 0x000000203810723c */ /* 0x048ff00000001810 */
[----:B------:R-:W-:Y:S01]  /*2060*/  HMMA.16816.F32 R20, R56, R34, R20 ;  /* 0x000000223814723c */ /* 0x000fe20000001814 */
[----:B------:R-:W3:Y:S07]  /*2070*/  LDSM.16.M88.4 R32, [R120+0x3c00] ;  /* 0x003c00007820783b */ /* 0x000eee0000000200 */
[C---:B------:R-:W-:Y:S08]  /*2080*/  HMMA.16816.F32 R36, R60.reuse, R52, RZ ;  /* 0x000000343c24723c */ /* 0x040ff000000018ff */
[----:B------:R-:W-:Y:S08]  /*2090*/  HMMA.16816.F32 R52, R60, R54, RZ ;  /* 0x000000363c34723c */ /* 0x000ff000000018ff */
[----:B------:R-:W-:Y:S08]  /*20a0*/  HMMA.16816.F32 R20, R48, R10, R20 ;  /* 0x0000000a3014723c */ /* 0x000ff00000001814 */
[----:B-1----:R-:W-:Y:S08]  /*20b0*/  HMMA.16816.F32 R28, R56, R68, R28 ;  /* 0x00000044381c723c */ /* 0x002ff0000000181c */
[----:B--2---:R-:W-:Y:S08]  /*20c0*/  HMMA.16816.F32 R36, R72, R24, R36 ;  /* 0x000000184824723c */ /* 0x004ff00000001824 */
[----:B------:R-:W-:Y:S01]  /*20d0*/  HMMA.16816.F32 R40, R56, R70, R40 ;  /* 0x000000463828723c */ /* 0x000fe20000001828 */
[----:B------:R-:W1:Y:S07]  /*20e0*/  LDSM.16.M88.4 R68, [R117+0x3c00] ;  /* 0x003c00007544783b */ /* 0x000e6e0000000200 */
[----:B------:R-:W-:Y:S01]  /*20f0*/  HMMA.16816.F32 R52, R72, R26, R52 ;  /* 0x0000001a4834723c */ /* 0x000fe20000001834 */
[----:B------:R-:W-:Y:S07]  /*2100*/  LDSM.16.M88.4 R24, [R117+0x5400] ;  /* 0x005400007518783b */ /* 0x000fee0000000200 */
[----:B------:R-:W-:Y:S01]  /*2110*/  HMMA.16816.F32 R16, R48, R8, R16 ;  /* 0x000000083010723c */ /* 0x000fe20000001810 */
[----:B------:R-:W2:Y:S07]  /*2120*/  LDSM.16.M88.4 R8, [R119+0x2000] ;  /* 0x002000007708783b */ /* 0x000eae0000000200 */
[C---:B---3--:R-:W-:Y:S08]  /*2130*/  HMMA.16816.F32 R64, R60.reuse, R32, RZ ;  /* 0x000000203c40723c */ /* 0x048ff000000018ff */
[----:B------:R-:W-:Y:S01]  /*2140*/  HMMA.16816.F32 R60, R60, R34, RZ ;  /* 0x000000223c3c723c */ /* 0x000fe200000018ff */
[----:B------:R-:W3:Y:S07]  /*2150*/  LDSM.16.M88.4 R32, [R120+0x5400] ;  /* 0x005400007820783b */ /* 0x000eee0000000200 */
[----:B------:R-:W-:Y:S08]  /*2160*/  HMMA.16816.F32 R20, R12, R46, R20 ;  /* 0x0000002e0c14723c */ /* 0x000ff00000001814 */
[----:B------:R-:W-:Y:S08]  /*2170*/  HMMA.16816.F32 R28, R48, R84, R28 ;  /* 0x00000054301c723c */ /* 0x000ff0000000181c */
[----:B------:R-:W-:Y:S08]  /*2180*/  HMMA.16816.F32 R36, R56, R76, R36 ;  /* 0x0000004c3824723c */ /* 0x000ff00000001824 */
[----:B------:R-:W-:Y:S08]  /*2190*/  HMMA.16816.F32 R40, R48, R86, R40 ;  /* 0x000000563028723c */ /* 0x000ff00000001828 */
[----:B------:R-:W-:Y:S01]  /*21a0*/  HMMA.16816.F32 R52, R56, R78, R52 ;  /* 0x0000004e3834723c */ /* 0x000fe20000001834 */
[----:B------:R-:W4:Y:S07]  /*21b0*/  LDSM.16.M88.4 R76, [R120+0x4c00] ;  /* 0x004c0000784c783b */ /* 0x000f2e0000000200 */
[----:B------:R-:W-:Y:S01]  /*21c0*/  HMMA.16816.F32 R16, R12, R44, R16 ;  /* 0x0000002c0c10723c */ /* 0x000fe20000001810 */
[----:B------:R-:W5:Y:S07]  /*21d0*/  LDSM.16.M88.4 R44, [R117+0x4800] ;  /* 0x00480000752c783b */ /* 0x000f6e0000000200 */
[----:B-1----:R-:W-:Y:S08]  /*21e0*/  HMMA.16816.F32 R64, R72, R68, R64 ;  /* 0x000000444840723c */ /* 0x002ff00000001840 */
[----:B--2---:R-:W-:Y:S08]  /*21f0*/  HMMA.16816.F32 R20, R8, R82, R20 ;  /* 0x000000520814723c */ /* 0x004ff00000001814 */
[C---:B---3--:R-:W-:Y:S08]  /*2200*/  HMMA.16816.F32 R28, R12.reuse, R32, R28 ;  /* 0x000000200c1c723c */ /* 0x048ff0000000181c */
[----:B------:R-:W-:Y:S01]  /*2210*/  HMMA.16816.F32 R40, R12, R34, R40 ;  /* 0x000000220c28723c */ /* 0x000fe20000001828 */
[----:B------:R-:W1:Y:S07]  /*2220*/  LDSM.16.M88.4 R32, [R117+0x4c00] ;  /* 0x004c00007520783b */ /* 0x000e6e0000000200 */
[----:B------:R-:W-:Y:S01]  /*2230*/  HMMA.16816.F32 R60, R72, R70, R60 ;  /* 0x00000046483c723c */ /* 0x000fe2000000183c */
[----:B------:R-:W-:-:S02]  /*2240*/  FMUL.FTZ R20, R20, c[0x0][0x2ec] ;  /* 0x0000bb0014147a20 */ /* 0x000fc40000410000 */
[----:B------:R-:W-:Y:S02]  /*2250*/  FMUL.FTZ R21, R21, c[0x0][0x2ec] ;  /* 0x0000bb0015157a20 */ /* 0x000fe40000410000 */
[----:B------:R-:W-:Y:S02]  /*2260*/  FMUL.FTZ R22, R22, c[0x0][0x2ec] ;  /* 0x0000bb0016167a20 */ /* 0x000fe40000410000 */
[----:B------:R-:W2:Y:S01]  /*2270*/  MUFU.TANH R68, R21 ;  /* 0x0000001500447308 */ /* 0x000ea20000002400 */
[----:B------:R-:W-:Y:S01]  /*2280*/  HMMA.16816.F32 R16, R8, R80, R16 ;  /* 0x000000500810723c */ /* 0x000fe20000001810 */
[----:B------:R-:W3:Y:S07]  /*2290*/  LDSM.16.M88.4 R80, [R120+0x5800] ;  /* 0x005800007850783b */ /* 0x000eee0000000200 */
[----:B----4-:R-:W-:Y:S01]  /*22a0*/  HMMA.16816.F32 R64, R56, R76, R64 ;  /* 0x0000004c3840723c */ /* 0x010fe20000001840 */
[----:B--2---:R-:W-:-:S07]  /*22b0*/  FSEL R68, R68, -INF , !P5 ;  /* 0xff80000044447808 */ /* 0x004fce0006800000 */
[C---:B-----5:R-:W-:Y:S01]  /*22c0*/  HMMA.16816.F32 R36, R48.reuse, R44, R36 ;  /* 0x0000002c3024723c */ /* 0x060fe20000001824 */
[----:B------:R-:W-:Y:S07]  /*22d0*/  MUFU.TANH R45, R20 ;  /* 0x00000014002d7308 */ /* 0x000fee0000002400 */
[----:B------:R-:W-:Y:S01]  /*22e0*/  HMMA.16816.F32 R52, R48, R46, R52 ;  /* 0x0000002e3034723c */ /* 0x000fe20000001834 */
[----:B------:R2:W-:Y:S01]  /*22f0*/  MUFU.TANH R46, R22 ;  /* 0x00000016002e7308 */ /* 0x0005e20000002400 */
[----:B------:R-:W-:-:S02]  /*2300*/  FMUL.FTZ R17, R17, c[0x0][0x2ec] ;  /* 0x0000bb0011117a20 */ /* 0x000fc40000410000 */
[----:B------:R-:W-:Y:S02]  /*2310*/  FMUL.FTZ R5, R16, c[0x0][0x2ec] ;  /* 0x0000bb0010057a20 */ /* 0x000fe40000410000 */
[----:B------:R-:W-:Y:S02]  /*2320*/  FMUL.FTZ R6, R18, c[0x0][0x2ec] ;  /* 0x0000bb0012067a20 */ /* 0x000fe40000410000 */
[----:B------:R-:W-:Y:S01]  /*2330*/  FMUL.FTZ R47, R23, c[0x0][0x2ec] ;  /* 0x0000bb00172f7a20 */ /* 0x000fe20000410000 */
[----:B------:R-:W-:Y:S01]  /*2340*/  HMMA.16816.F32 R60, R56, R78, R60 ;  /* 0x0000004e383c723c */ /* 0x000fe2000000183c */
[----:B------:R4:W5:Y:S01]  /*2350*/  MUFU.TANH R84, R17 ;  /* 0x0000001100547308 */ /* 0x0009620000002400 */
[----:B------:R-:W-:Y:S01]  /*2360*/  FMUL.FTZ R44, R19, c[0x0][0x2ec] ;  /* 0x0000bb00132c7a20 */ /* 0x000fe20000410000 */
[----:B--2---:R-:W2:Y:S05]  /*2370*/  LDSM.16.M88.4 R20, [R120+0x5c00] ;  /* 0x005c00007814783b */ /* 0x004eaa0000000200 */
[----:B-1----:R-:W-:Y:S01]  /*2380*/  HMMA.16816.F32 R64, R48, R32, R64 ;  /* 0x000000203040723c */ /* 0x002fe20000001840 */
[----:B------:R-:W-:Y:S01]  /*2390*/  MUFU.TANH R44, R44 ;  /* 0x0000002c002c7308 */ /* 0x000fe20000002400 */
[----:B----4-:R-:W1:Y:S06]  /*23a0*/  LDSM.16.M88.4 R16, [R117+0x5800] ;  /* 0x005800007510783b */ /* 0x010e6c0000000200 */
[----:B------:R-:W-:Y:S01]  /*23b0*/  HMMA.16816.F32 R28, R8, R24, R28 ;  /* 0x00000018081c723c */ /* 0x000fe2000000181c */
[----:B------:R-:W4:Y:S01]  /*23c0*/  MUFU.TANH R47, R47 ;  /* 0x0000002f002f7308 */ /* 0x000f220000002400 */
[----:B-----5:R-:W-:-:S02]  /*23d0*/  FSEL R84, R84, -INF , !P6 ;  /* 0xff80000054547808 */ /* 0x020fc40007000000 */
[-C--:B------:R-:W-:Y:S02]  /*23e0*/  ISETP.GE.AND P6, PT, R0, R97.reuse, PT ;  /* 0x000000610000720c */ /* 0x080fe40003fc6270 */
[----:B------:R-:W-:Y:S02]  /*23f0*/  FSEL R0, R45, -INF , !P3 ;  /* 0xff8000002d007808 */ /* 0x000fe40005800000 */
[----:B------:R-:W-:Y:S01]  /*2400*/  HMMA.16816.F32 R40, R8, R26, R40 ;  /* 0x0000001a0828723c */ /* 0x000fe20000001828 */
[----:B------:R-:W5:Y:S01]  /*2410*/  LDSM.16.M88.4 R24, [R117+0x5c00] ;  /* 0x005c00007518783b */ /* 0x000f620000000200 */
[----:B------:R-:W-:Y:S01]  /*2420*/  ISETP.GE.AND P3, PT, R7, R97, PT ;  /* 0x000000610700720c */ /* 0x000fe20003f66270 */
[----:B------:R-:W-:Y:S01]  /*2430*/  MUFU.TANH R5, R5 ;  /* 0x0000000500057308 */ /* 0x000fe20000002400 */
[----:B------:R-:W-:-:S04]  /*2440*/  DEPBAR.LE SB0, 0x0 ;  /* 0x000080000000791a */ /* 0x000fc80000000000 */
[----:B------:R-:W-:Y:S01]  /*2450*/  HMMA.16816.F32 R60, R48, R34, R60 ;  /* 0x00000022303c723c */ /* 0x000fe2000000183c */
[----:B----4-:R-:W-:Y:S02]  /*2460*/  FSEL R47, R47, -INF , !P4 ;  /* 0xff8000002f2f7808 */ /* 0x010fe40006000000 */
[----:B------:R-:W-:Y:S05]  /*2470*/  MUFU.TANH R6, R6 ;  /* 0x0000000600067308 */ /* 0x000fea0000002400 */
[----:B---3--:R-:W-:Y:S01]  /*2480*/  HMMA.16816.F32 R52, R12, R82, R52 ;  /* 0x000000520c34723c */ /* 0x008fe20000001834 */
[----:B------:R-:W-:Y:S02]  /*2490*/  FMUL.FTZ R31, R31, c[0x0][0x2ec] ;  /* 0x0000bb001f1f7a20 */ /* 0x000fe40000410000 */
[----:B------:R-:W-:-:S02]  /*24a0*/  FMUL.FTZ R28, R28, c[0x0][0x2ec] ;  /* 0x0000bb001c1c7a20 */ /* 0x000fc40000410000 */
[----:B------:R-:W-:Y:S02]  /*24b0*/  FMUL.FTZ R30, R30, c[0x0][0x2ec] ;  /* 0x0000bb001e1e7a20 */ /* 0x000fe40000410000 */
[----:B------:R-:W-:Y:S01]  /*24c0*/  MUFU.TANH R31, R31 ;  /* 0x0000001f001f7308 */ /* 0x000fe20000002400 */
[C---:B------:R-:W-:Y:S01]  /*24d0*/  HMMA.16816.F32 R36, R12.reuse, R80, R36 ;  /* 0x000000500c24723c */ /* 0x040fe20000001824 */
[----:B------:R-:W-:Y:S02]  /*24e0*/  FMUL.FTZ R32, R42, c[0x0][0x2ec] ;  /* 0x0000bb002a207a20 */ /* 0x000fe40000410000 */
[----:B------:R-:W-:Y:S02]  /*24f0*/  FMUL.FTZ R29, R29, c[0x0][0x2ec] ;  /* 0x0000bb001d1d7a20 */ /* 0x000fe40000410000 */
[----:B------:R-:W-:Y:S02]  /*2500*/  FMUL.FTZ R33, R43, c[0x0][0x2ec] ;  /* 0x0000bb002b217a20 */ /* 0x000fe40000410000 */
[----:B------:R-:W3:Y:S01]  /*2510*/  MUFU.TANH R28, R28 ;  /* 0x0000001c001c7308 */ /* 0x000ee20000002400 */
[C---:B--2---:R-:W-:Y:S07]  /*2520*/  HMMA.16816.F32 R64, R12.reuse, R20, R64 ;  /* 0x000000140c40723c */ /* 0x044fee0000001840 */
[----:B------:R-:W-:Y:S01]  /*2530*/  MUFU.TANH R32, R32 ;  /* 0x0000002000207308 */ /* 0x000fe20000002400 */
[----:B------:R-:W-:Y:S07]  /*2540*/  HMMA.16816.F32 R60, R12, R22, R60 ;  /* 0x000000160c3c723c */ /* 0x000fee000000183c */
[----:B------:R-:W2:Y:S01]  /*2550*/  MUFU.TANH R30, R30 ;  /* 0x0000001e001e7308 */ /* 0x000ea20000002400 */
[----:B-1----:R-:W-:Y:S01]  /*2560*/  HMMA.16816.F32 R52, R8, R18, R52 ;  /* 0x000000120834723c */ /* 0x002fe20000001834 */
[----:B------:R-:W-:-:S02]  /*2570*/  FSEL R13, R44, -INF , !P2 ;  /* 0xff8000002c0d7808 */ /* 0x000fc40005000000 */
[----:B------:R-:W-:Y:S02]  /*2580*/  ISETP.GE.AND P2, PT, R7, R102, PT ;  /* 0x000000660700720c */ /* 0x000fe40003f46270 */
[C---:B------:R-:W-:Y:S02]  /*2590*/  IADD3 R12, R2.reuse, 0x18, RZ ;  /* 0x00000018020c7810 */ /* 0x040fe40007ffe0ff */
[----:B------:R-:W-:Y:S01]  /*25a0*/  MUFU.TANH R29, R29 ;  /* 0x0000001d001d7308 */ /* 0x000fe20000002400 */
[----:B------:R-:W-:Y:S01]  /*25b0*/  HMMA.16816.F32 R36, R8, R16, R36 ;  /* 0x000000100824723c */ /* 0x000fe20000001824 */
[----:B------:R-:W-:Y:S02]  /*25c0*/  IADD3 R7, R2, 0x19, RZ ;  /* 0x0000001902077810 */ /* 0x000fe40007ffe0ff */
[----:B------:R-:W-:Y:S02]  /*25d0*/  FSEL R15, R46, -INF , !P0 ;  /* 0xff8000002e0f7808 */ /* 0x000fe40004000000 */
[----:B---3--:R-:W-:-:S02]  /*25e0*/  FSEL R28, R28, -INF , !P1 ;  /* 0xff8000001c1c7808 */ /* 0x008fc40004800000 */
[----:B------:R-:W-:Y:S01]  /*25f0*/  FMUL.FTZ R16, R40, c[0x0][0x2ec] ;  /* 0x0000bb0028107a20 */ /* 0x000fe20000410000 */
[C---:B-----5:R-:W-:Y:S01]  /*2600*/  HMMA.16816.F32 R64, R8.reuse, R24, R64 ;  /* 0x000000180840723c */ /* 0x060fe20000001840 */
[----:B------:R-:W-:Y:S01]  /*2610*/  FMUL.FTZ R17, R41, c[0x0][0x2ec] ;  /* 0x0000bb0029117a20 */ /* 0x000fe20000410000 */
[----:B------:R-:W-:Y:S01]  /*2620*/  MUFU.TANH R33, R33 ;  /* 0x0000002100217308 */ /* 0x000fe20000002400 */
[-C--:B------:R-:W-:Y:S02]  /*2630*/  ISETP.GE.AND P0, PT, R12, R102.reuse, PT ;  /* 0x000000660c00720c */ /* 0x080fe40003f06270 */
[CC--:B------:R-:W-:Y:S02]  /*2640*/  ISETP.GE.AND P4, PT, R7.reuse, R102.reuse, PT ;  /* 0x000000660700720c */ /* 0x0c0fe40003f86270 */
[-C--:B------:R-:W-:Y:S01]  /*2650*/  ISETP.GE.AND P1, PT, R7, R97.reuse, PT ;  /* 0x000000610700720c */ /* 0x080fe20003f26270 */
[----:B------:R-:W-:Y:S01]  /*2660*/  HMMA.16816.F32 R60, R8, R26, R60 ;  /* 0x0000001a083c723c */ /* 0x000fe2000000183c */
[----:B------:R-:W-:Y:S01]  /*2670*/  FMUL.FTZ R52, R52, c[0x0][0x2ec] ;  /* 0x0000bb0034347a20 */ /* 0x000fe20000410000 */
[----:B------:R-:W1:Y:S01]  /*2680*/  MUFU.TANH R16, R16 ;  /* 0x0000001000107308 */ /* 0x000e620000002400 */
[----:B------:R-:W-:Y:S01]  /*2690*/  IADD3 R7, R2, 0x21, RZ ;  /* 0x0000002102077810 */ /* 0x000fe20007ffe0ff */
[----:B------:R-:W-:Y:S01]  /*26a0*/  FMUL.FTZ R53, R53, c[0x0][0x2ec] ;  /* 0x0000bb0035357a20 */ /* 0x000fe20000410000 */
[-C--:B------:R-:W-:Y:S01]  /*26b0*/  ISETP.GE.AND P5, PT, R12, R97.reuse, PT ;  /* 0x000000610c00720c */ /* 0x080fe20003fa6270 */
[----:B------:R-:W-:Y:S01]  /*26c0*/  FMUL.FTZ R54, R54, c[0x0][0x2ec] ;  /* 0x0000bb0036367a20 */ /* 0x000fe20000410000 */
[----:B------:R-:W-:Y:S01]  /*26d0*/  FSEL R9, R31, -INF , !P3 ;  /* 0xff8000001f097808 */ /* 0x000fe20005800000 */
[----:B------:R-:W-:Y:S01]  /*26e0*/  FMUL.FTZ R36, R36, c[0x0][0x2ec] ;  /* 0x0000bb0024247a20 */ /* 0x000fe20000410000 */
[-C--:B------:R-:W-:Y:S01]  /*26f0*/  ISETP.GE.AND P3, PT, R7, R102.reuse, PT ;  /* 0x000000660700720c */ /* 0x080fe20003f66270 */
[----:B------:R-:W3:Y:S01]  /*2700*/  MUFU.TANH R17, R17 ;  /* 0x0000001100117308 */ /* 0x000ee20000002400 */
[----:B------:R-:W-:Y:S01]  /*2710*/  FMUL.FTZ R37, R37, c[0x0][0x2ec] ;  /* 0x0000bb0025257a20 */ /* 0x000fe20000410000 */
[----:B------:R-:W-:Y:S01]  /*2720*/  IADD3 R8, R2, 0x20, RZ ;  /* 0x0000002002087810 */ /* 0x000fe20007ffe0ff */
[----:B------:R-:W-:Y:S01]  /*2730*/  FMUL.FTZ R38, R38, c[0x0][0x2ec] ;  /* 0x0000bb0026267a20 */ /* 0x000fe20000410000 */
[----:B--2---:R-:W-:Y:S01]  /*2740*/  FSEL R11, R30, -INF , !P6 ;  /* 0xff8000001e0b7808 */ /* 0x004fe20007000000 */
[----:B------:R-:W-:Y:S01]  /*2750*/  FMUL.FTZ R39, R39, c[0x0][0x2ec] ;  /* 0x0000bb0027277a20 */ /* 0x000fe20000410000 */
[----:B------:R-:W-:Y:S01]  /*2760*/  ISETP.GE.AND P6, PT, R8, R102, PT ;  /* 0x000000660800720c */ /* 0x000fe20003fc6270 */
[----:B------:R-:W-:Y:S01]  /*2770*/  FMUL.FTZ R31, R67, c[0x0][0x2ec] ;  /* 0x0000bb00431f7a20 */ /* 0x000fe20000410000 */
[----:B------:R-:W-:Y:S01]  /*2780*/  MUFU.TANH R104, R52 ;  /* 0x0000003400687308 */ /* 0x000fe20000002400 */
[----:B-1----:R-:W-:Y:S01]  /*2790*/  FSEL R16, R16, -INF , !P0 ;  /* 0xff80000010107808 */ /* 0x002fe20004000000 */
[----:B------:R-:W-:Y:S01]  /*27a0*/  FMUL.FTZ R55, R55, c[0x0][0x2ec] ;  /* 0x0000bb0037377a20 */ /* 0x000fe20000410000 */
[-C--:B------:R-:W-:Y:S01]  /*27b0*/  ISETP.GE.AND P0, PT, R7, R97.reuse, PT ;  /* 0x000000610700720c */ /* 0x080fe20003f06270 */
[----:B------:R-:W-:Y:S01]  /*27c0*/  FMUL.FTZ R64, R64, c[0x0][0x2ec] ;  /* 0x0000bb0040407a20 */ /* 0x000fe20000410000 */
[----:B------:R-:W-:Y:S01]  /*27d0*/  IADD3 R7, R2, 0x28, RZ ;  /* 0x0000002802077810 */ /* 0x000fe20007ffe0ff */
[----:B------:R-:W-:Y:S01]  /*27e0*/  FMUL.FTZ R65, R65, c[0x0][0x2ec] ;  /* 0x0000bb0041417a20 */ /* 0x000fe20000410000 */
[----:B------:R-:W-:Y:S01]  /*27f0*/  FSEL R10, R29, -INF , !P2 ;  /* 0xff8000001d0a7808 */ /* 0x000fe20005000000 */
[----:B------:R-:W1:Y:S01]  /*2800*/  MUFU.TANH R108, R36 ;  /* 0x00000024006c7308 */ /* 0x000e620000002400 */
[----:B------:R-:W-:Y:S01]  /*2810*/  FMUL.FTZ R66, R66, c[0x0][0x2ec] ;  /* 0x0000bb0042427a20 */ /* 0x000fe20000410000 */
[----:B------:R-:W-:Y:S01]  /*2820*/  IADD3 R14, R2, 0x31, RZ ;  /* 0x00000031020e7810 */ /* 0x000fe20007ffe0ff */
[----:B------:R-:W-:Y:S01]  /*2830*/  FMUL.FTZ R30, R62, c[0x0][0x2ec] ;  /* 0x0000bb003e1e7a20 */ /* 0x000fe20000410000 */
[-C--:B------:R-:W-:Y:S01]  /*2840*/  ISETP.GE.AND P2, PT, R8, R97.reuse, PT ;  /* 0x000000610800720c */ /* 0x080fe20003f46270 */
[----:B------:R-:W-:Y:S01]  /*2850*/  FMUL.FTZ R29, R63, c[0x0][0x2ec] ;  /* 0x0000bb003f1d7a20 */ /* 0x000fe20000410000 */
[----:B------:R-:W-:Y:S01]  /*2860*/  IADD3 R12, R2, 0x29, RZ ;  /* 0x00000029020c7810 */ /* 0x000fe20007ffe0ff */
[----:B------:R-:W-:Y:S01]  /*2870*/  FMUL.FTZ R60, R60, c[0x0][0x2ec] ;  /* 0x0000bb003c3c7a20 */ /* 0x000fe20000410000 */
[----:B------:R-:W2:Y:S01]  /*2880*/  MUFU.TANH R31, R31 ;  /* 0x0000001f001f7308 */ /* 0x000ea20000002400 */
[----:B---3--:R-:W-:Y:S01]  /*2890*/  FSEL R8, R17, -INF , !P4 ;  /* 0xff80000011087808 */ /* 0x008fe20006000000 */
[----:B------:R-:W-:Y:S01]  /*28a0*/  FMUL.FTZ R61, R61, c[0x0][0x2ec] ;  /* 0x0000bb003d3d7a20 */ /* 0x000fe20000410000 */
[----:B------:R-:W-:-:S05]  /*28b0*/  ISETP.GE.AND P4, PT, R7, R97, PT ;  /* 0x000000610700720c */ /* 0x000fca0003f86270 */
[----:B------:R3:W-:Y:S01]  /*28c0*/  MUFU.TANH R106, R37 ;  /* 0x00000025006a7308 */ /* 0x0007e20000002400 */
[----:B-1----:R-:W-:Y:S02]  /*28d0*/  FSEL R108, R108, -INF , !P6 ;  /* 0xff8000006c6c7808 */ /* 0x002fe40007000000 */
[----:B------:R-:W-:-:S05]  /*28e0*/  ISETP.GE.AND P6, PT, R12, R97, PT ;  /* 0x000000610c00720c */ /* 0x000fca0003fc6270 */
[----:B------:R-:W1:Y:S08]  /*28f0*/  MUFU.TANH R107, R38 ;  /* 0x00000026006b7308 */ /* 0x000e700000002400 */
[----:B------:R-:W4:Y:S01]  /*2900*/  MUFU.TANH R111, R39 ;  /* 0x00000027006f7308 */ /* 0x000f220000002400 */
[----:B---3--:R-:W-:Y:S02]  /*2910*/  FSEL R37, R32, -INF , !P5 ;  /* 0xff80000020257808 */ /* 0x008fe40006800000 */
[----:B------:R-:W-:-:S02]  /*2920*/  ISETP.GE.AND P5, PT, R7, R102, PT ;  /* 0x000000660700720c */ /* 0x000fc40003fa6270 */
[----:B------:R-:W-:Y:S02]  /*2930*/  FSEL R7, R33, -INF , !P1 ;  /* 0xff80000021077808 */ /* 0x000fe40004800000 */
[----:B------:R-:W-:Y:S01]  /*2940*/  FSEL R104, R104, -INF , !P5 ;  /* 0xff80000068687808 */ /* 0x000fe20006800000 */
[----:B------:R-:W3:Y:S01]  /*2950*/  MUFU.TANH R94, R53 ;  /* 0x00000035005e7308 */ /* 0x000ee20000002400 */
[----:B------:R-:W-:Y:S02]  /*2960*/  ISETP.GE.AND P5, PT, R14, R97, PT ;  /* 0x000000610e00720c */ /* 0x000fe40003fa6270 */
[----:B------:R-:W-:Y:S02]  /*2970*/  ISETP.GE.AND P1, PT, R12, R102, PT ;  /* 0x000000660c00720c */ /* 0x000fe40003f26270 */
[----:B------:R-:W-:Y:S02]  /*2980*/  IADD3 R12, R2, 0x30, RZ ;  /* 0x00000030020c7810 */ /* 0x000fe40007ffe0ff */
[----:B--2---:R-:W-:Y:S01]  /*2990*/  FSEL R31, R31, -INF , !P5 ;  /* 0xff8000001f1f7808 */ /* 0x004fe20006800000 */
[----:B------:R-:W2:Y:S01]  /*29a0*/  MUFU.TANH R103, R54 ;  /* 0x0000003600677308 */ /* 0x000ea20000002400 */
[----:B-1----:R-:W-:-:S02]  /*29b0*/  FSEL R107, R107, -INF , !P2 ;  /* 0xff8000006b6b7808 */ /* 0x002fc40005000000 */
[----:B------:R-:W-:Y:S02]  /*29c0*/  FSEL R106, R106, -INF , !P3 ;  /* 0xff8000006a6a7808 */ /* 0x000fe40005800000 */
[----:B------:R-:W-:Y:S02]  /*29d0*/  ISETP.GE.AND P5, PT, R96, 0x2, PT ;  /* 0x000000026000780c */ /* 0x000fe40003fa6270 */
[C---:B------:R-:W-:Y:S01]  /*29e0*/  ISETP.GE.AND P2, PT, R12.reuse, R102, PT ;  /* 0x000000660c00720c */ /* 0x040fe20003f46270 */
[----:B------:R-:W1:Y:S01]  /*29f0*/  MUFU.TANH R109, R55 ;  /* 0x00000037006d7308 */ /* 0x000e620000002400 */
[----:B------:R-:W-:Y:S02]  /*2a00*/  ISETP.GE.AND P3, PT, R12, R97, PT ;  /* 0x000000610c00720c */ /* 0x000fe40003f66270 */
[----:B------:R-:W-:Y:S02]  /*2a10*/  IADD3 R12, R2, 0x38, RZ ;  /* 0x00000038020c7810 */ /* 0x000fe40007ffe0ff */
[----:B----4-:R-:W-:-:S02]  /*2a20*/  FSEL R111, R111, -INF , !P0 ;  /* 0xff8000006f6f7808 */ /* 0x010fc40004000000 */
[----:B---3--:R-:W-:Y:S01]  /*2a30*/  FSEL R94, R94, -INF , !P1 ;  /* 0xff8000005e5e7808 */ /* 0x008fe20004800000 */
[----:B------:R-:W3:Y:S01]  /*2a40*/  MUFU.TANH R92, R64 ;  /* 0x00000040005c7308 */ /* 0x000ee20000002400 */
[----:B--2---:R-:W-:Y:S02]  /*2a50*/  FSEL R103, R103, -INF , !P4 ;  /* 0xff80000067677808 */ /* 0x004fe40006000000 */
[-C--:B------:R-:W-:Y:S02]  /*2a60*/  ISETP.GE.AND P0, PT, R14, R102.reuse, PT ;  /* 0x000000660e00720c */ /* 0x080fe40003f06270 */
[C---:B------:R-:W-:Y:S02]  /*2a70*/  ISETP.GE.AND P4, PT, R12.reuse, R102, PT ;  /* 0x000000660c00720c */ /* 0x040fe40003f86270 */
[----:B------:R-:W-:Y:S01]  /*2a80*/  ISETP.GE.AND P1, PT, R12, R97, PT ;  /* 0x000000610c00720c */ /* 0x000fe20003f26270 */
[----:B------:R-:W2:Y:S01]  /*2a90*/  MUFU.TANH R91, R65 ;  /* 0x00000041005b7308 */ /* 0x000ea20000002400 */
[----:B------:R-:W-:-:S02]  /*2aa0*/  IADD3 R12, R2, 0x39, RZ ;  /* 0x00000039020c7810 */ /* 0x000fc40007ffe0ff */
[----:B-1----:R-:W-:Y:S02]  /*2ab0*/  FSEL R109, R109, -INF , !P6 ;  /* 0xff8000006d6d7808 */ /* 0x002fe40007000000 */
[----:B------:R-:W-:-:S03]  /*2ac0*/  ISETP.GE.AND P6, PT, R2, R102, PT ;  /* 0x000000660200720c */ /* 0x000fc60003fc6270 */
[----:B------:R-:W1:Y:S01]  /*2ad0*/  MUFU.TANH R87, R66 ;  /* 0x0000004200577308 */ /* 0x000e620000002400 */
[----:B---3--:R-:W-:Y:S02]  /*2ae0*/  FSEL R92, R92, -INF , !P2 ;  /* 0xff8000005c5c7808 */ /* 0x008fe40005000000 */
[-C--:B------:R-:W-:Y:S02]  /*2af0*/  ISETP.GE.AND P2, PT, R2, R97.reuse, PT ;  /* 0x000000610200720c */ /* 0x080fe40003f46270 */
[----:B------:R-:W-:Y:S02]  /*2b00*/  FSEL R5, R5, -INF , !P6 ;  /* 0xff80000005057808 */ /* 0x000fe40007000000 */
[----:B------:R-:W-:Y:S01]  /*2b10*/  FSEL R6, R6, -INF , !P2 ;  /* 0xff80000006067808 */ /* 0x000fe20005000000 */
[----:B------:R-:W3:Y:S01]  /*2b20*/  MUFU.TANH R90, R60 ;  /* 0x0000003c005a7308 */ /* 0x000ee20000002400 */
[----:B--2---:R-:W-:Y:S01]  /*2b30*/  FSEL R91, R91, -INF , !P0 ;  /* 0xff8000005b5b7808 */ /* 0x004fe20004000000 */
[----:B------:R-:W-:Y:S01]  /*2b40*/  BAR.SYNC.DEFER_BLOCKING 0x0 ;  /* 0x0000000000007b1d */ /* 0x000fe20000010000 */
[----:B------:R-:W-:-:S05]  /*2b50*/  ISETP.GE.AND P0, PT, R12, R97, PT ;  /* 0x000000610c00720c */ /* 0x000fca0003f06270 */
[----:B------:R-:W2:Y:S01]  /*2b60*/  MUFU.TANH R89, R61 ;  /* 0x0000003d00597308 */ /* 0x000ea20000002400 */
[----:B-1----:R-:W-:Y:S02]  /*2b70*/  FSEL R87, R87, -INF , !P3 ;  /* 0xff80000057577808 */ /* 0x002fe40005800000 */
[----:B------:R-:W-:-:S05]  /*2b80*/  ISETP.GE.AND P3, PT, R12, R102, PT ;  /* 0x000000660c00720c */ /* 0x000fca0003f66270 */
[----:B------:R-:W1:Y:S01]  /*2b90*/  MUFU.TANH R30, R30 ;  /* 0x0000001e001e7308 */ /* 0x000e620000002400 */
[----:B---3--:R-:W-:-:S07]  /*2ba0*/  FSEL R90, R90, -INF , !P4 ;  /* 0xff8000005a5a7808 */ /* 0x008fce0006000000 */
[----:B------:R-:W3:Y:S01]  /*2bb0*/  MUFU.TANH R29, R29 ;  /* 0x0000001d001d7308 */ /* 0x000ee20000002400 */
[----:B--2---:R-:W-:Y:S02]  /*2bc0*/  FSEL R89, R89, -INF , !P3 ;  /* 0xff80000059597808 */ /* 0x004fe40005800000 */
[----:B-1----:R-:W-:Y:S02]  /*2bd0*/  FSEL R30, R30, -INF , !P1 ;  /* 0xff8000001e1e7808 */ /* 0x002fe40004800000 */
[----:B---3--:R-:W-:Y:S01]  /*2be0*/  FSEL R29, R29, -INF , !P0 ;  /* 0xff8000001d1d7808 */ /* 0x008fe20004000000 */
        /* <DEDUP_REMOVED lines=58> */
.L_x_881:
[----:B------:R-:W-:Y:S05]  /*2f90*/  BSYNC B0 ;  /* 0x0000000000007941 */ /* 0x000fea0003800000 */
.L_x_880:
[----:B------:R-:W0:Y:S02]  /*2fa0*/  LDGDEPBAR ;  /* 0x00000000000079af */ /* 0x000e240000000000 */
.L_x_879:
        /* <DEDUP_REMOVED lines=32> */
[----:B------:R-:W-:-:S02]  /*31b0*/  LEA R116, R3, R118, 0x1 ;  /* 0x0000007603747211 */ /* 0x000fc400078e08ff */
[----:B------:R-:W-:Y:S01]  /*31c0*/  FMNMX.FTZ R14, R29, R14, !PT ;  /* 0x0000000e1d0e7209 */ /* 0x000fe20007810000 */
[----:B-1----:R-:W1:Y:S04]  /*31d0*/  SHFL.BFLY PT, R19, R12, 0x2, 0x1f ;  /* 0x0c401f000c137f89 */ /* 0x002e6800000e0000 */
[----:B------:R-:W2:Y:S04]  /*31e0*/  SHFL.BFLY PT, R17, R14, 0x2, 0x1f ;  /* 0x0c401f000e117f89 */ /* 0x000ea800000e0000 */
        /* <DEDUP_REMOVED lines=12> */
[--C-:B------:R-:W-:Y:S02]  /*32b0*/  FFMA.FTZ R26, R68, c[0x0][0x23c], -R93.reuse ;  /* 0x00008f00441a7a23 */ /* 0x100fe4000001085d */
[----:B------:R-:W1:Y:S01]  /*32c0*/  LDSM.16.MT88.4 R68, [R116+0x6000] ;  /* 0x006000007444783b */ /* 0x000e620000004200 */
        /* <DEDUP_REMOVED lines=8> */
[----:B------:R-:W-:Y:S01]  /*3350*/  MUFU.EX2 R34, R34 ;  /* 0x0000002200227308 */ /* 0x000fe20000000800 */
[--C-:B------:R-:W-:Y:S02]  /*3360*/  FFMA.FTZ R85, R6, c[0x0][0x23c], -R32.reuse ;  /* 0x00008f0006557a23 */ /* 0x100fe40000010820 */
[--C-:B------:R-:W-:Y:S02]  /*3370*/  FFMA.FTZ R84, R13, c[0x0][0x23c], -R32.reuse ;  /* 0x00008f000d547a23 */ /* 0x100fe40000010820 */
[--C-:B------:R-:W-:Y:S02]  /*3380*/  FFMA.FTZ R86, R15, c[0x0][0x23c], -R32.reuse ;  /* 0x00008f000f567a23 */ /* 0x100fe40000010820 */
[--C-:B------:R-:W-:Y:S01]  /*3390*/  FFMA.FTZ R27, R47, c[0x0][0x23c], -R32.reuse ;  /* 0x00008f002f1b7a23 */ /* 0x100fe20000010820 */
[----:B------:R-:W2:Y:S01]  /*33a0*/  MUFU.EX2 R35, R35 ;  /* 0x0000002300237308 */ /* 0x000ea20000000800 */
[----:B------:R-:W-:Y:S01]  /*33b0*/  FFMA.FTZ R20, R8, c[0x0][0x23c], -R93 ;  /* 0x00008f0008147a23 */ /* 0x000fe2000001085d */
[----:B------:R-:W-:Y:S01]  /*33c0*/  LDSM.16.MT88.4 R12, [R118+0x7400] ;  /* 0x00740000760c783b */ /* 0x000fe20000004200 */
[----:B------:R-:W-:-:S02]  /*33d0*/  FFMA.FTZ R28, R11, c[0x0][0x23c], -R32 ;  /* 0x00008f000b1c7a23 */ /* 0x000fc40000010820 */
[--C-:B------:R-:W-:Y:S02]  /*33e0*/  FFMA.FTZ R21, R9, c[0x0][0x23c], -R32.reuse ;  /* 0x00008f0009157a23 */ /* 0x100fe40000010820 */
[----:B------:R-:W3:Y:S01]  /*33f0*/  LDSM.16.MT88.4 R8, [R116+0x6400] ;  /* 0x006400007408783b */ /* 0x000ee20000004200 */
[----:B------:R-:W4:Y:S01]  /*3400*/  MUFU.EX2 R26, R26 ;  /* 0x0000001a001a7308 */ /* 0x000f220000000800 */
[--C-:B------:R-:W-:Y:S02]  /*3410*/  FFMA.FTZ R23, R16, c[0x0][0x23c], -R93.reuse ;  /* 0x00008f0010177a23 */ /* 0x100fe4000001085d */
[--C-:B------:R-:W-:Y:S01]  /*3420*/  FFMA.FTZ R22, R37, c[0x0][0x23c], -R32.reuse ;  /* 0x00008f0025167a23 */ /* 0x100fe20000010820 */
[----:B------:R-:W5:Y:S01]  /*3430*/  LDSM.16.MT88.4 R16, [R118+0x6400] ;  /* 0x006400007610783b */ /* 0x000f620000004200 */
[----:B------:R-:W-:Y:S02]  /*3440*/  FFMA.FTZ R3, R7, c[0x0][0x23c], -R32 ;  /* 0x00008f0007037a23 */ /* 0x000fe40000010820 */
[--C-:B------:R-:W-:Y:S01]  /*3450*/  FFMA.FTZ R105, R106, c[0x0][0x23c], -R93.reuse ;  /* 0x00008f006a697a23 */ /* 0x100fe2000001085d */
[----:B------:R-:W-:Y:S01]  /*3460*/  MUFU.EX2 R85, R85 ;  /* 0x0000005500557308 */ /* 0x000fe20000000800 */
[----:B--2---:R-:W-:Y:S01]  /*3470*/  F2FP.PACK_AB R48, R34, R35 ;  /* 0x000000232230723e */ /* 0x004fe200000000ff */
[----:B------:R-:W-:-:S02]  /*3480*/  FFMA.FTZ R106, R104, c[0x0][0x23c], -R93 ;  /* 0x00008f00686a7a23 */ /* 0x000fc4000001085d */
[--C-:B------:R-:W-:Y:S02]  /*3490*/  FFMA.FTZ R95, R94, c[0x0][0x23c], -R93.reuse ;  /* 0x00008f005e5f7a23 */ /* 0x100fe4000001085d */
[----:B------:R-:W-:Y:S02]  /*34a0*/  FFMA.FTZ R108, R108, c[0x0][0x23c], -R93 ;  /* 0x00008f006c6c7a23 */ /* 0x000fe4000001085d */
[----:B------:R-:W2:Y:S01]  /*34b0*/  MUFU.EX2 R84, R84 ;  /* 0x0000005400547308 */ /* 0x000ea20000000800 */
[----:B----4-:R-:W-:Y:S01]  /*34c0*/  F2FP.PACK_AB R50, R26, R33 ;  /* 0x000000211a32723e */ /* 0x010fe200000000ff */
[--C-:B------:R-:W-:Y:S02]  /*34d0*/  FFMA.FTZ R107, R107, c[0x0][0x23c], -R32.reuse ;  /* 0x00008f006b6b7a23 */ /* 0x100fe40000010820 */
[--C-:B------:R-:W-:Y:S02]  /*34e0*/  FFMA.FTZ R104, R111, c[0x0][0x23c], -R32.reuse ;  /* 0x00008f006f687a23 */ /* 0x100fe40000010820 */
[----:B------:R-:W-:-:S02]  /*34f0*/  FFMA.FTZ R103, R103, c[0x0][0x23c], -R32 ;  /* 0x00008f0067677a23 */ /* 0x000fc40000010820 */
[----:B------:R-:W-:Y:S01]  /*3500*/  MUFU.EX2 R86, R86 ;  /* 0x0000005600567308 */ /* 0x000fe20000000800 */
[----:B------:R-:W-:Y:S02]  /*3510*/  FFMA.FTZ R94, R109, c[0x0][0x23c], -R32 ;  /* 0x00008f006d5e7a23 */ /* 0x000fe40000010820 */
[--C-:B------:R-:W-:Y:S02]  /*3520*/  FFMA.FTZ R92, R92, c[0x0][0x23c], -R93.reuse ;  /* 0x00008f005c5c7a23 */ /* 0x100fe4000001085d */
[--C-:B------:R-:W-:Y:S02]  /*3530*/  FFMA.FTZ R91, R91, c[0x0][0x23c], -R93.reuse ;  /* 0x00008f005b5b7a23 */ /* 0x100fe4000001085d */
        /* <DEDUP_REMOVED lines=8> */
[----:B------:R-:W-:Y:S02]  /*35c0*/  FFMA.FTZ R29, R29, c[0x0][0x23c], -R32 ;  /* 0x00008f001d1d7a23 */ /* 0x000fe40000010820 */
[----:B------:R-:W-:Y:S02]  /*35d0*/  FADD.FTZ R34, R35, R34 ;  /* 0x0000002223227221 */ /* 0x000fe40000010000 */
[----:B------:R-:W-:Y:S01]  /*35e0*/  FADD.FTZ R85, R85, R84 ;  /* 0x0000005455557221 */ /* 0x000fe20000010000 */
[----:B----4-:R-:W-:Y:S01]  /*35f0*/  F2FP.PACK_AB R51, R27, R86 ;  /* 0x000000561b33723e */ /* 0x010fe200000000ff */
[----:B------:R-:W2:Y:S01]  /*3600*/  MUFU.EX2 R24, R24 ;  /* 0x0000001800187308 */ /* 0x000ea20000000800 */
[----:B------:R-:W-:-:S02]  /*3610*/  FADD.FTZ R33, R33, R34 ;  /* 0x0000002221217221 */ /* 0x000fc40000010000 */
[----:B------:R-:W-:Y:S02]  /*3620*/  FADD.FTZ R86, R86, R85 ;  /* 0x0000005556567221 */ /* 0x000fe40000010000 */
[----:B------:R-:W-:Y:S01]  /*3630*/  FADD.FTZ R26, R26, R33 ;  /* 0x000000211a1a7221 */ /* 0x000fe20000010000 */
[C---:B-1----:R-:W-:Y:S01]  /*3640*/  HMMA.16816.F32 R72, R48.reuse, R68, RZ ;  /* 0x000000443048723c */ /* 0x042fe200000018ff */
[----:B------:R-:W-:Y:S01]  /*3650*/  FADD.FTZ R27, R27, R86 ;  /* 0x000000561b1b7221 */ /* 0x000fe20000010000 */
[----:B------:R-:W-:Y:S06]  /*3660*/  MUFU.EX2 R23, R23 ;  /* 0x0000001700177308 */ /* 0x000fec0000000800 */
[----:B------:R-:W-:Y:S02]  /*3670*/  HMMA.16816.F32 R68, R48, R70, RZ ;  /* 0x000000463044723c */ /* 0x000fe400000018ff */
[----:B------:R-:W1:Y:S01]  /*3680*/  MUFU.EX2 R20, R20 ;  /* 0x0000001400147308 */ /* 0x000e620000000800 */
[----:B--2---:R-:W-:Y:S01]  /*3690*/  F2FP.PACK_AB R4, R24, R25 ;  /* 0x000000191804723e */ /* 0x004fe200000000ff */
[----:B------:R-:W-:-:S04]  /*36a0*/  FADD.FTZ R25, R25, R26 ;  /* 0x0000001a19197221 */ /* 0x000fc80000010000 */
[C---:B------:R-:W-:Y:S01]  /*36b0*/  HMMA.16816.F32 R64, R48.reuse, R60, RZ ;  /* 0x0000003c3040723c */ /* 0x040fe200000018ff */
[----:B------:R-:W-:Y:S01]  /*36c0*/  FADD.FTZ R24, R24, R25 ;  /* 0x0000001918187221 */ /* 0x000fe20000010000 */
[----:B------:R-:W-:Y:S06]  /*36d0*/  MUFU.EX2 R28, R28 ;  /* 0x0000001c001c7308 */ /* 0x000fec0000000800 */
[----:B------:R-:W-:Y:S02]  /*36e0*/  HMMA.16816.F32 R60, R48, R62, RZ ;  /* 0x0000003e303c723c */ /* 0x000fe400000018ff */
[----:B------:R-:W2:Y:S01]  /*36f0*/  MUFU.EX2 R21, R21 ;  /* 0x0000001500157308 */ /* 0x000ea20000000800 */
[----:B-1----:R-:W-:Y:S01]  /*3700*/  F2FP.PACK_AB R6, R20, R23 ;  /* 0x000000171406723e */ /* 0x002fe200000000ff */
[----:B------:R-:W-:-:S04]  /*3710*/  FADD.FTZ R23, R23, R24 ;  /* 0x0000001817177221 */ /* 0x000fc80000010000 */
[C---:B------:R-:W-:Y:S01]  /*3720*/  HMMA.16816.F32 R80, R48.reuse, R76, RZ ;  /* 0x0000004c3050723c */ /* 0x040fe200000018ff */
        /* <DEDUP_REMOVED lines=16> */
[C---:B---3--:R-:W-:Y:S02]  /*3830*/  HMMA.16816.F32 R72, R4.reuse, R8, R72 ;  /* 0x000000080448723c */ /* 0x048fe40000001848 */
        /* <DEDUP_REMOVED lines=10> */
[----:B------:R-:W1:Y:S06]  /*38e0*/  MUFU.EX2 R94, R94 ;  /* 0x0000005e005e7308 */ /* 0x000e6c0000000800 */
[C---:B-----5:R-:W-:Y:S02]  /*38f0*/  HMMA.16816.F32 R80, R4.reuse, R16, R80 ;  /* 0x000000100450723c */ /* 0x060fe40000001850 */
[----:B------:R-:W-:Y:S06]  /*3900*/  MUFU.EX2 R92, R92 ;  /* 0x0000005c005c7308 */ /* 0x000fec0000000800 */
[----:B------:R-:W-:Y:S01]  /*3910*/  HMMA.16816.F32 R76, R4, R18, R76 ;  /* 0x00000012044c723c */ /* 0x000fe2000000184c */
[----:B------:R-:W5:Y:S01]  /*3920*/  LDSM.16.MT88.4 R16, [R116+0x7400] ;  /* 0x007400007410783b */ /* 0x000f620000004200 */
        /* <DEDUP_REMOVED lines=10> */
[----:B------:R-:W1:Y:S06]  /*39d0*/  MUFU.EX2 R110, R110 ;  /* 0x0000006e006e7308 */ /* 0x000e6c0000000800 */
[C---:B-----5:R-:W-:Y:S02]  /*39e0*/  HMMA.16816.F32 R56, R4.reuse, R16, R56 ;  /* 0x000000100438723c */ /* 0x060fe40000001838 */
[----:B------:R-:W-:Y:S06]  /*39f0*/  MUFU.EX2 R30, R30 ;  /* 0x0000001e001e7308 */ /* 0x000fec0000000800 */
[C---:B------:R-:W-:Y:S01]  /*3a00*/  HMMA.16816.F32 R52, R4.reuse, R18, R52 ;  /* 0x000000120434723c */ /* 0x040fe20000001834 */
[----:B------:R-:W-:Y:S01]  /*3a10*/  LDSM.16.MT88.4 R16, [R118+0x6c00] ;  /* 0x006c00007610783b */ /* 0x000fe20000004200 */
[----:B------:R-:W5:Y:S06]  /*3a20*/  MUFU.EX2 R29, R29 ;  /* 0x0000001d001d7308 */ /* 0x000f6c0000000800 */
[C---:B--2---:R-:W-:Y:S08]  /*3a30*/  HMMA.16816.F32 R44, R4.reuse, R8, R44 ;  /* 0x00000008042c723c */ /* 0x044ff0000000182c */
[----:B------:R-:W-:Y:S01]  /*3a40*/  HMMA.16816.F32 R48, R4, R10, R48 ;  /* 0x0000000a0430723c */ /* 0x000fe20000001830 */
[----:B------:R-:W2:Y:S06]  /*3a50*/  LDSM.16.MT88.4 R8, [R116+0x6800] ;  /* 0x006800007408783b */ /* 0x000eac0000004200 */
        /* <DEDUP_REMOVED lines=32> */
[C---:B------:R-:W-:Y:S01]  /*3c60*/  F2FP.PACK_AB R5, R110.reuse, R87 ;  /* 0x000000576e05723e */ /* 0x040fe200000000ff */
        /* <DEDUP_REMOVED lines=86> */
[----:B--2---:R-:W3:Y:S04]  /*41d0*/  LDSM.16.M88.4 R12, [R120+0x3800] ;  /* 0x00380000780c783b */ /* 0x004ee80000000200 */
[----:B------:R-:W1:Y:S04]  /*41e0*/  LDSM.16.M88.4 R92, [R120+0x3c00] ;  /* 0x003c0000785c783b */ /* 0x000e680000000200 */
[----:B------:R-:W-:Y:S04]  /*41f0*/  LDSM.16.M88.4 R84, [R119] ;  /* 0x000000007754783b */ /* 0x000fe80000000200 */
[----:B------:R-:W2:Y:S04]  /*4200*/  LDSM.16.M88.4 R88, [R117+0x3400] ;  /* 0x003400007558783b */ /* 0x000ea80000000200 */
[----:B------:R-:W1:Y:S04]  /*4210*/  LDSM.16.M88.4 R104, [R117+0x3000] ;  /* 0x003000007568783b */ /* 0x000e680000000200 */
[----:B------:R-:W1:Y:S04]  /*4220*/  S2R R3, SR_TID.X ;  /* 0x0000000000037919 */ /* 0x000e680000002100 */
[----:B------:R-:W0:Y:S01]  /*4230*/  LDGDEPBAR ;  /* 0x00000000000079af */ /* 0x000e220000000000 */
[C---:B----4-:R-:W-:Y:S08]  /*4240*/  HMMA.16816.F32 R24, R4.reuse, R20, RZ ;  /* 0x000000140418723c */ /* 0x050ff000000018ff */
[C---:B------:R-:W-:Y:S08]  /*4250*/  HMMA.16816.F32 R20, R4.reuse, R22, RZ ;  /* 0x000000160414723c */ /* 0x040ff000000018ff */
[C---:B-----5:R-:W-:Y:S08]  /*4260*/  HMMA.16816.F32 R32, R4.reuse, R28, RZ ;  /* 0x0000001c0420723c */ /* 0x060ff000000018ff */
[C---:B---3--:R-:W-:Y:S08]  /*4270*/  HMMA.16816.F32 R16, R4.reuse, R12, RZ ;  /* 0x0000000c0410723c */ /* 0x048ff000000018ff */
[C---:B------:R-:W-:Y:S08]  /*4280*/  HMMA.16816.F32 R28, R4.reuse, R30, RZ ;  /* 0x0000001e041c723c */ /* 0x040ff000000018ff */
[C---:B------:R-:W-:Y:S08]  /*4290*/  HMMA.16816.F32 R12, R4.reuse, R14, RZ ;  /* 0x0000000e040c723c */ /* 0x040ff000000018ff */
[C---:B-1----:R-:W-:Y:S08]  /*42a0*/  HMMA.16816.F32 R8, R4.reuse, R92, RZ ;  /* 0x0000005c0408723c */ /* 0x042ff000000018ff */
[----:B------:R-:W-:Y:S01]  /*42b0*/  HMMA.16816.F32 R4, R4, R94, RZ ;  /* 0x0000005e0404723c */ /* 0x000fe200000018ff */
[----:B------:R-:W1:Y:S07]  /*42c0*/  LDSM.16.M88.4 R92, [R117+0x3800] ;  /* 0x00380000755c783b */ /* 0x000e6e0000000200 */
[C---:B--2---:R-:W-:Y:S08]  /*42d0*/  HMMA.16816.F32 R24, R84.reuse, R88, R24 ;  /* 0x000000585418723c */ /* 0x044ff00000001818 */
        /* <DEDUP_REMOVED lines=56> */
[----:B------:R-:W-:Y:S01]  /*4660*/  FMUL.FTZ R35, R35, c[0x0][0x2ec] ;  /* 0x0000bb0023237a20 */ /* 0x000fe20000410000 */
[----:B------:R-:W-:-:S04]  /*4670*/  DEPBAR.LE SB0, 0x0 ;  /* 0x000080000000791a */ /* 0x000fc80000000000 */
[----:B------:R-:W-:Y:S01]  /*4680*/  FMUL.FTZ R32, R32, c[0x0][0x2ec] ;  /* 0x0000bb0020207a20 */ /* 0x000fe20000410000 */
[----:B------:R-:W-:Y:S01]  /*4690*/  MUFU.TANH R35, R35 ;  /* 0x0000002300237308 */ /* 0x000fe20000002400 */
[----:B------:R-:W-:-:S07]  /*46a0*/  FMUL.FTZ R30, R30, c[0x0][0x2ec] ;  /* 0x0000bb001e1e7a20 */ /* 0x000fce0000410000 */
[----:B------:R-:W3:Y:S01]  /*46b0*/  MUFU.TANH R30, R30 ;  /* 0x0000001e001e7308 */ /* 0x000ee20000002400 */
[----:B------:R-:W-:Y:S02]  /*46c0*/  FMUL.FTZ R25, R25, c[0x0][0x2ec] ;  /* 0x0000bb0019197a20 */ /* 0x000fe40000410000 */
[----:B------:R-:W-:Y:S02]  /*46d0*/  FMUL.FTZ R27, R27, c[0x0][0x2ec] ;  /* 0x0000bb001b1b7a20 */ /* 0x000fe40000410000 */
[----:B------:R-:W-:Y:S02]  /*46e0*/  FMUL.FTZ R24, R24, c[0x0][0x2ec] ;  /* 0x0000bb0018187a20 */ /* 0x000fe40000410000 */
[----:B------:R-:W-:Y:S01]  /*46f0*/  FMUL.FTZ R26, R26, c[0x0][0x2ec] ;  /* 0x0000bb001a1a7a20 */ /* 0x000fe20000410000 */
[----:B------:R-:W-:Y:S01]  /*4700*/  MUFU.TANH R111, R25 ;  /* 0x00000019006f7308 */ /* 0x000fe20000002400 */
[----:B-1----:R-:W-:Y:S01]  /*4710*/  HMMA.16816.F32 R16, R92, R88, R16 ;  /* 0x000000585c10723c */ /* 0x002fe20000001810 */
[----:B------:R-:W-:-:S02]  /*4720*/  FMUL.FTZ R21, R21, c[0x0][0x2ec] ;  /* 0x0000bb0015157a20 */ /* 0x000fc40000410000 */
[----:B------:R-:W-:Y:S02]  /*4730*/  FMUL.FTZ R23, R23, c[0x0][0x2ec] ;  /* 0x0000bb0017177a20 */ /* 0x000fe40000410000 */
[----:B------:R-:W-:Y:S02]  /*4740*/  FMUL.FTZ R20, R20, c[0x0][0x2ec] ;  /* 0x0000bb0014147a20 */ /* 0x000fe40000410000 */
[----:B------:R-:W-:Y:S01]  /*4750*/  MUFU.TANH R148, R27 ;  /* 0x0000001b00947308 */ /* 0x000fe20000002400 */
[----:B------:R-:W-:Y:S01]  /*4760*/  HMMA.16816.F32 R12, R92, R90, R12 ;  /* 0x0000005a5c0c723c */ /* 0x000fe2000000180c */
[----:B------:R-:W-:-:S06]  /*4770*/  FMUL.FTZ R22, R22, c[0x0][0x2ec] ;  /* 0x0000bb0016167a20 */ /* 0x000fcc0000410000 */
[----:B------:R-:W-:Y:S01]  /*4780*/  MUFU.TANH R149, R24 ;  /* 0x0000001800957308 */ /* 0x000fe20000002400 */
[C---:B--2---:R-:W-:Y:S07]  /*4790*/  HMMA.16816.F32 R8, R92.reuse, R84, R8 ;  /* 0x000000545c08723c */ /* 0x044fee0000001808 */
[----:B------:R-:W-:Y:S01]  /*47a0*/  FMUL.FTZ R84, R33, c[0x0][0x2ec] ;  /* 0x0000bb0021547a20 */ /* 0x000fe20000410000 */
[----:B------:R-:W-:Y:S01]  /*47b0*/  HMMA.16816.F32 R4, R92, R86, R4 ;  /* 0x000000565c04723c */ /* 0x000fe20000001804 */
[----:B------:R-:W-:Y:S01]  /*47c0*/  FMUL.FTZ R138, R18, c[0x0][0x2ec] ;  /* 0x0000bb00128a7a20 */ /* 0x000fe20000410000 */
[----:B------:R-:W-:Y:S01]  /*47d0*/  MUFU.TANH R95, R21 ;  /* 0x00000015005f7308 */ /* 0x000fe20000002400 */
[----:B------:R-:W-:Y:S01]  /*47e0*/  IMAD.SHL.U32 R18, R3, 0x2, RZ ;  /* 0x0000000203127824 */ /* 0x000fe200078e00ff */
[----:B------:R-:W-:Y:S01]  /*47f0*/  IADD3 R3, R96, -0x2, RZ ;  /* 0xfffffffe60037810 */ /* 0x000fe20007ffe0ff */
[----:B------:R-:W-:-:S02]  /*4800*/  FMUL.FTZ R33, R34, c[0x0][0x2ec] ;  /* 0x0000bb0022217a20 */ /* 0x000fc40000410000 */
[----:B------:R-:W-:Y:S01]  /*4810*/  FMUL.FTZ R34, R28, c[0x0][0x2ec] ;  /* 0x0000bb001c227a20 */ /* 0x000fe20000410000 */
[----:B------:R-:W-:Y:S01]  /*4820*/  LOP3.LUT R18, R18, 0x6, RZ, 0xc0, !PT ;  /* 0x0000000612127812 */ /* 0x000fe200078ec0ff */
[----:B------:R-:W-:Y:S01]  /*4830*/  FMUL.FTZ R28, R29, c[0x0][0x2ec] ;  /* 0x0000bb001d1c7a20 */ /* 0x000fe20000410000 */
[----:B------:R-:W-:Y:S01]  /*4840*/  MUFU.TANH R84, R84 ;  /* 0x0000005400547308 */ /* 0x000fe20000002400 */
[----:B------:R-:W-:Y:S02]  /*4850*/  FMUL.FTZ R29, R31, c[0x0][0x2ec] ;  /* 0x0000bb001f1d7a20 */ /* 0x000fe40000410000 */
[----:B------:R-:W-:Y:S02]  /*4860*/  FMUL.FTZ R16, R16, c[0x0][0x2ec] ;  /* 0x0000bb0010107a20 */ /* 0x000fe40000410000 */
[----:B------:R-:W-:Y:S02]  /*4870*/  IMAD R18, R3, 0x40, R18 ;  /* 0x0000004003127824 */ /* 0x000fe400078e0212 */
[----:B------:R-:W-:Y:S01]  /*4880*/  FMUL.FTZ R145, R12, c[0x0][0x2ec] ;  /* 0x0000bb000c917a20 */ /* 0x000fe20000410000 */
[----:B------:R-:W1:Y:S01]  /*4890*/  MUFU.TANH R34, R34 ;  /* 0x0000002200227308 */ /* 0x000e620000002400 */
[----:B------:R-:W-:Y:S01]  /*48a0*/  FMUL.FTZ R17, R17, c[0x0][0x2ec] ;  /* 0x0000bb0011117a20 */ /* 0x000fe20000410000 */
[C---:B------:R-:W-:Y:S01]  /*48b0*/  IADD3 R12, R18.reuse, 0x8, RZ ;  /* 0x00000008120c7810 */ /* 0x040fe20007ffe0ff */
[----:B------:R-:W-:Y:S01]  /*48c0*/  FMUL.FTZ R142, R19, c[0x0][0x2ec] ;  /* 0x0000bb00138e7a20 */ /* 0x000fe20000410000 */
[----:B------:R-:W-:Y:S01]  /*48d0*/  IADD3 R19, R18, 0x9, RZ ;  /* 0x0000000912137810 */ /* 0x000fe20007ffe0ff */
[----:B------:R-:W-:Y:S01]  /*48e0*/  FMUL.FTZ R147, R13, c[0x0][0x2ec] ;  /* 0x0000bb000d937a20 */ /* 0x000fe20000410000 */
[-C--:B------:R-:W-:Y:S01]  /*48f0*/  ISETP.GE.AND P6, PT, R12, R102.reuse, PT ;  /* 0x000000660c00720c */ /* 0x080fe20003fc6270 */
[----:B------:R-:W-:Y:S01]  /*4900*/  FMUL.FTZ R144, R14, c[0x0][0x2ec] ;  /* 0x0000bb000e907a20 */ /* 0x000fe20000410000 */
[----:B------:R-:W-:Y:S01]  /*4910*/  MUFU.TANH R28, R28 ;  /* 0x0000001c001c7308 */ /* 0x000fe20000002400 */
[-C--:B------:R-:W-:Y:S01]  /*4920*/  ISETP.GE.AND P0, PT, R12, R97.reuse, PT ;  /* 0x000000610c00720c */ /* 0x080fe20003f06270 */
[----:B------:R-:W-:Y:S01]  /*4930*/  FMUL.FTZ R104, R15, c[0x0][0x2ec] ;  /* 0x0000bb000f687a20 */ /* 0x000fe20000410000 */
[----:B------:R-:W-:Y:S01]  /*4940*/  IADD3 R12, R18, 0x10, RZ ;  /* 0x00000010120c7810 */ /* 0x000fe20007ffe0ff */
[----:B------:R-:W-:Y:S01]  /*4950*/  FMUL.FTZ R108, R9, c[0x0][0x2ec] ;  /* 0x0000bb00096c7a20 */ /* 0x000fe20000410000 */
[----:B---3--:R-:W-:Y:S01]  /*4960*/  FSEL R14, R30, -INF , !P0 ;  /* 0xff8000001e0e7808 */ /* 0x008fe20004000000 */
[----:B------:R-:W-:Y:S01]  /*4970*/  FMUL.FTZ R105, R8, c[0x0][0x2ec] ;  /* 0x0000bb0008697a20 */ /* 0x000fe20000410000 */
[----:B------:R-:W-:Y:S01]  /*4980*/  ISETP.GE.AND P0, PT, R12, R97, PT ;  /* 0x000000610c00720c */ /* 0x000fe20003f06270 */
[----:B------:R-:W2:Y:S01]  /*4990*/  MUFU.TANH R29, R29 ;  /* 0x0000001d001d7308 */ /* 0x000ea20000002400 */
[----:B-1----:R-:W-:Y:S01]  /*49a0*/  FSEL R13, R34, -INF , !P6 ;  /* 0xff800000220d7808 */ /* 0x002fe20007000000 */
[----:B------:R-:W-:Y:S01]  /*49b0*/  FMUL.FTZ R10, R10, c[0x0][0x2ec] ;  /* 0x0000bb000a0a7a20 */ /* 0x000fe20000410000 */
[----:B------:R-:W-:Y:S01]  /*49c0*/  ISETP.GE.AND P6, PT, R12, R102, PT ;  /* 0x000000660c00720c */ /* 0x000fe20003fc6270 */
[----:B------:R-:W-:Y:S01]  /*49d0*/  FMUL.FTZ R115, R5, c[0x0][0x2ec] ;  /* 0x0000bb0005737a20 */ /* 0x000fe20000410000 */
[----:B------:R-:W-:Y:S01]  /*49e0*/  IADD3 R8, R18, 0x21, RZ ;  /* 0x0000002112087810 */ /* 0x000fe20007ffe0ff */
[----:B------:R-:W-:Y:S01]  /*49f0*/  FMUL.FTZ R107, R4, c[0x0][0x2ec] ;  /* 0x0000bb00046b7a20 */ /* 0x000fe20000410000 */
[----:B------:R-:W-:Y:S01]  /*4a00*/  FSEL R149, R149, -INF , !P6 ;  /* 0xff80000095957808 */ /* 0x000fe20007000000 */
[----:B------:R1:W-:Y:S01]  /*4a10*/  MUFU.TANH R143, R16 ;  /* 0x00000010008f7308 */ /* 0x0003e20000002400 */
[C---:B------:R-:W-:Y:S01]  /*4a20*/  IADD3 R5, R18.reuse, 0x31, RZ ;  /* 0x0000003112057810 */ /* 0x040fe20007ffe0ff */
[----:B------:R-:W-:Y:S01]  /*4a30*/  FMUL.FTZ R11, R11, c[0x0][0x2ec] ;  /* 0x0000bb000b0b7a20 */ /* 0x000fe20000410000 */
[----:B------:R-:W-:Y:S01]  /*4a40*/  IADD3 R9, R18, 0x28, RZ ;  /* 0x0000002812097810 */ /* 0x000fe20007ffe0ff */
[----:B------:R-:W-:Y:S01]  /*4a50*/  FMUL.FTZ R6, R6, c[0x0][0x2ec] ;  /* 0x0000bb0006067a20 */ /* 0x000fe20000410000 */
[----:B------:R-:W-:Y:S01]  /*4a60*/  IADD3 R4, R18, 0x30, RZ ;  /* 0x0000003012047810 */ /* 0x000fe20007ffe0ff */
[----:B------:R-:W-:-:S02]  /*4a70*/  FMUL.FTZ R7, R7, c[0x0][0x2ec] ;  /* 0x0000bb0007077a20 */ /* 0x000fc40000410000 */
[----:B------:R-:W3:Y:S01]  /*4a80*/  MUFU.TANH R94, R23 ;  /* 0x00000017005e7308 */ /* 0x000ee20000002400 */
[----:B-1----:R-:W-:-:S07]  /*4a90*/  IADD3 R16, R18, 0x1, RZ ;  /* 0x0000000112107810 */ /* 0x002fce0007ffe0ff */
[----:B------:R1:W4:Y:S01]  /*4aa0*/  MUFU.TANH R141, R17 ;  /* 0x00000011008d7308 */ /* 0x0003220000002400 */
[C---:B------:R-:W-:Y:S02]  /*4ab0*/  ISETP.GE.AND P4, PT, R16.reuse, R102, PT ;  /* 0x000000661000720c */ /* 0x040fe40003f86270 */
[----:B------:R-:W-:-:S05]  /*4ac0*/  ISETP.GE.AND P5, PT, R16, R97, PT ;  /* 0x000000611000720c */ /* 0x000fca0003fa6270 */
[----:B------:R-:W5:Y:S01]  /*4ad0*/  MUFU.TANH R110, R26 ;  /* 0x0000001a006e7308 */ /* 0x000f620000002400 */
[----:B------:R-:W-:Y:S02]  /*4ae0*/  FSEL R16, R35, -INF , !P5 ;  /* 0xff80000023107808 */ /* 0x000fe40006800000 */
[----:B------:R-:W-:-:S04]  /*4af0*/  ISETP.GE.AND P5, PT, R19, R97, PT ;  /* 0x000000611300720c */ /* 0x000fc80003fa6270 */
[----:B--2---:R-:W-:Y:S01]  /*4b00*/  FSEL R12, R29, -INF , !P5 ;  /* 0xff8000001d0c7808 */ /* 0x004fe20006800000 */
[----:B------:R-:W2:Y:S01]  /*4b10*/  MUFU.TANH R147, R147 ;  /* 0x0000009300937308 */ /* 0x000ea20000002400 */
[----:B-1----:R-:W-:Y:S02]  /*4b20*/  FSEL R17, R84, -INF , !P4 ;  /* 0xff80000054117808 */ /* 0x002fe40006000000 */
[-C--:B------:R-:W-:Y:S02]  /*4b30*/  ISETP.GE.AND P4, PT, R19, R102.reuse, PT ;  /* 0x000000661300720c */ /* 0x080fe40003f86270 */
[----:B------:R-:W-:Y:S02]  /*4b40*/  IADD3 R19, R18, 0x11, RZ ;  /* 0x0000001112137810 */ /* 0x000fe40007ffe0ff */
[----:B------:R-:W-:Y:S01]  /*4b50*/  FSEL R15, R28, -INF , !P4 ;  /* 0xff8000001c0f7808 */ /* 0x000fe20006000000 */
[----:B------:R1:W1:Y:S01]  /*4b60*/  MUFU.TANH R109, R20 ;  /* 0x00000014006d7308 */ /* 0x0002620000002400 */
[----:B------:R-:W-:-:S02]  /*4b70*/  ISETP.GE.AND P4, PT, R19, R102, PT ;  /* 0x000000661300720c */ /* 0x000fc40003f86270 */
[-C--:B------:R-:W-:Y:S02]  /*4b80*/  ISETP.GE.AND P5, PT, R19, R97.reuse, PT ;  /* 0x000000611300720c */ /* 0x080fe40003fa6270 */
[----:B------:R-:W-:Y:S02]  /*4b90*/  IADD3 R19, R18, 0x19, RZ ;  /* 0x0000001912137810 */ /* 0x000fe40007ffe0ff */
[----:B------:R-:W-:Y:S01]  /*4ba0*/  FSEL R111, R111, -INF , !P4 ;  /* 0xff8000006f6f7808 */ /* 0x000fe20006000000 */
[----:B------:R-:W1:Y:S01]  /*4bb0*/  MUFU.TANH R146, R22 ;  /* 0x0000001600927308 */ /* 0x000e620000002400 */
[----:B------:R-:W-:Y:S02]  /*4bc0*/  FSEL R148, R148, -INF , !P5 ;  /* 0xff80000094947808 */ /* 0x000fe40006800000 */
[C---:B------:R-:W-:Y:S02]  /*4bd0*/  ISETP.GE.AND P4, PT, R19.reuse, R102, PT ;  /* 0x000000661300720c */ /* 0x040fe40003f86270 */
[----:B------:R-:W-:-:S02]  /*4be0*/  ISETP.GE.AND P5, PT, R19, R97, PT ;  /* 0x000000611300720c */ /* 0x000fc40003fa6270 */
[----:B------:R-:W-:Y:S01]  /*4bf0*/  FSEL R95, R95, -INF , !P4 ;  /* 0xff8000005f5f7808 */ /* 0x000fe20006000000 */
[----:B------:R-:W2:Y:S01]  /*4c00*/  MUFU.TANH R142, R142 ;  /* 0x0000008e008e7308 */ /* 0x000ea20000002400 */
[----:B---3--:R-:W-:Y:S02]  /*4c10*/  FSEL R94, R94, -INF , !P5 ;  /* 0xff8000005e5e7808 */ /* 0x008fe40006800000 */
[C---:B------:R-:W-:Y:S02]  /*4c20*/  ISETP.GE.AND P4, PT, R8.reuse, R102, PT ;  /* 0x000000660800720c */ /* 0x040fe40003f86270 */
[----:B------:R-:W-:Y:S02]  /*4c30*/  ISETP.GE.AND P5, PT, R8, R97, PT ;  /* 0x000000610800720c */ /* 0x000fe40003fa6270 */
[C---:B------:R-:W-:Y:S01]  /*4c40*/  IADD3 R8, R18.reuse, 0x29, RZ ;  /* 0x0000002912087810 */ /* 0x040fe20007ffe0ff */
[----:B------:R-:W3:Y:S01]  /*4c50*/  MUFU.TANH R108, R108 ;  /* 0x0000006c006c7308 */ /* 0x000ee20000002400 */
[----:B-1----:R-:W-:-:S02]  /*4c60*/  IADD3 R20, R18, 0x18, RZ ;  /* 0x0000001812147810 */ /* 0x002fc40007ffe0ff */
[----:B----4-:R-:W-:Y:S02]  /*4c70*/  FSEL R141, R141, -INF , !P4 ;  /* 0xff8000008d8d7808 */ /* 0x010fe40006000000 */
[----:B-----5:R-:W-:Y:S02]  /*4c80*/  FSEL R110, R110, -INF , !P0 ;  /* 0xff8000006e6e7808 */ /* 0x020fe40004000000 */
[-C--:B------:R-:W-:Y:S01]  /*4c90*/  ISETP.GE.AND P4, PT, R8, R102.reuse, PT ;  /* 0x000000660800720c */ /* 0x080fe20003f86270 */
[----:B------:R-:W1:Y:S01]  /*4ca0*/  MUFU.TANH R138, R138 ;  /* 0x0000008a008a7308 */ /* 0x000e620000002400 */
[C---:B------:R-:W-:Y:S02]  /*4cb0*/  ISETP.GE.AND P6, PT, R20.reuse, R102, PT ;  /* 0x000000661400720c */ /* 0x040fe40003fc6270 */
[----:B------:R-:W-:Y:S02]  /*4cc0*/  ISETP.GE.AND P0, PT, R20, R97, PT ;  /* 0x000000611400720c */ /* 0x000fe40003f06270 */
[----:B------:R-:W-:-:S02]  /*4cd0*/  IADD3 R19, R18, 0x20, RZ ;  /* 0x0000002012137810 */ /* 0x000fc40007ffe0ff */
[----:B--2---:R-:W-:Y:S01]  /*4ce0*/  FSEL R147, R147, -INF , !P4 ;  /* 0xff80000093937808 */ /* 0x004fe20006000000 */
[----:B------:R-:W2:Y:S01]  /*4cf0*/  MUFU.TANH R104, R104 ;  /* 0x0000006800687308 */ /* 0x000ea20000002400 */
[----:B------:R-:W-:Y:S02]  /*4d00*/  FSEL R109, R109, -INF , !P6 ;  /* 0xff8000006d6d7808 */ /* 0x000fe40007000000 */
[----:B------:R-:W-:Y:S02]  /*4d10*/  FSEL R146, R146, -INF , !P0 ;  /* 0xff80000092927808 */ /* 0x000fe40004000000 */
[-C--:B------:R-:W-:Y:S02]  /*4d20*/  ISETP.GE.AND P4, PT, R5, R102.reuse, PT ;  /* 0x000000660500720c */ /* 0x080fe40003f86270 */
[C---:B------:R-:W-:Y:S01]  /*4d30*/  ISETP.GE.AND P6, PT, R19.reuse, R102, PT ;  /* 0x000000661300720c */ /* 0x040fe20003fc6270 */
[----:B------:R-:W4:Y:S01]  /*4d40*/  MUFU.TANH R32, R32 ;  /* 0x0000002000207308 */ /* 0x000f220000002400 */
[----:B------:R-:W-:-:S02]  /*4d50*/  ISETP.GE.AND P0, PT, R19, R97, PT ;  /* 0x000000611300720c */ /* 0x000fc40003f06270 */
[----:B------:R-:W-:Y:S02]  /*4d60*/  FSEL R142, R142, -INF , !P5 ;  /* 0xff8000008e8e7808 */ /* 0x000fe40006800000 */
[----:B------:R-:W-:Y:S02]  /*4d70*/  ISETP.GE.AND P5, PT, R8, R97, PT ;  /* 0x000000610800720c */ /* 0x000fe40003fa6270 */
[----:B---3--:R-:W-:Y:S01]  /*4d80*/  FSEL R108, R108, -INF , !P4 ;  /* 0xff8000006c6c7808 */ /* 0x008fe20006000000 */
[----:B------:R-:W3:Y:S01]  /*4d90*/  MUFU.TANH R145, R145 ;  /* 0x0000009100917308 */ /* 0x000ee20000002400 */
[----:B------:R-:W-:Y:S02]  /*4da0*/  FSEL R143, R143, -INF , !P6 ;  /* 0xff8000008f8f7808 */ /* 0x000fe40007000000 */
[----:B-1----:R-:W-:Y:S02]  /*4db0*/  FSEL R138, R138, -INF , !P0 ;  /* 0xff8000008a8a7808 */ /* 0x002fe40004000000 */
[----:B------:R-:W-:-:S02]  /*4dc0*/  ISETP.GE.AND P4, PT, R18, R102, PT ;  /* 0x000000661200720c */ /* 0x000fc40003f86270 */
[C---:B------:R-:W-:Y:S01]  /*4dd0*/  ISETP.GE.AND P6, PT, R9.reuse, R102, PT ;  /* 0x000000660900720c */ /* 0x040fe20003fc6270 */
[----:B------:R-:W1:Y:S01]  /*4de0*/  MUFU.TANH R144, R144 ;  /* 0x0000009000907308 */ /* 0x000e620000002400 */
[-C--:B------:R-:W-:Y:S02]  /*4df0*/  ISETP.GE.AND P0, PT, R9, R97.reuse, PT ;  /* 0x000000610900720c */ /* 0x080fe40003f06270 */
[----:B--2---:R-:W-:Y:S02]  /*4e00*/  FSEL R104, R104, -INF , !P5 ;  /* 0xff80000068687808 */ /* 0x004fe40006800000 */
[----:B------:R-:W-:Y:S02]  /*4e10*/  ISETP.GE.AND P5, PT, R5, R97, PT ;  /* 0x000000610500720c */ /* 0x000fe40003fa6270 */
[----:B----4-:R-:W-:Y:S01]  /*4e20*/  FSEL R5, R32, -INF , !P4 ;  /* 0xff80000020057808 */ /* 0x010fe20006000000 */
[----:B------:R-:W2:Y:S01]  /*4e30*/  MUFU.TANH R105, R105 ;  /* 0x0000006900697308 */ /* 0x000ea20000002400 */
[----:B---3--:R-:W-:-:S02]  /*4e40*/  FSEL R145, R145, -INF , !P6 ;  /* 0xff80000091917808 */ /* 0x008fc40007000000 */
[----:B------:R-:W-:Y:S02]  /*4e50*/  ISETP.GE.AND P4, PT, R96, 0x3, PT ;  /* 0x000000036000780c */ /* 0x000fe40003f86270 */
[----:B------:R-:W-:-:S03]  /*4e60*/  ISETP.GE.AND P6, PT, R4, R102, PT ;  /* 0x000000660400720c */ /* 0x000fc60003fc6270 */
[----:B------:R-:W3:Y:S01]  /*4e70*/  MUFU.TANH R103, R10 ;  /* 0x0000000a00677308 */ /* 0x000ee20000002400 */
[----:B-1----:R-:W-:Y:S02]  /*4e80*/  FSEL R144, R144, -INF , !P0 ;  /* 0xff80000090907808 */ /* 0x002fe40004000000 */
[----:B------:R-:W-:Y:S02]  /*4e90*/  ISETP.GE.AND P0, PT, R4, R97, PT ;  /* 0x000000610400720c */ /* 0x000fe40003f06270 */
[----:B------:R-:W-:-:S03]  /*4ea0*/  IADD3 R4, R18, 0x38, RZ ;  /* 0x0000003812047810 */ /* 0x000fc60007ffe0ff */
[----:B------:R-:W1:Y:S01]  /*4eb0*/  MUFU.TANH R106, R11 ;  /* 0x0000000b006a7308 */ /* 0x000e620000002400 */
[----:B--2---:R-:W-:Y:S02]  /*4ec0*/  FSEL R105, R105, -INF , !P6 ;  /* 0xff80000069697808 */ /* 0x004fe40007000000 */
[----:B------:R-:W-:-:S05]  /*4ed0*/  ISETP.GE.AND P6, PT, R4, R102, PT ;  /* 0x000000660400720c */ /* 0x000fca0003fc6270 */
[----:B------:R-:W2:Y:S01]  /*4ee0*/  MUFU.TANH R107, R107 ;  /* 0x0000006b006b7308 */ /* 0x000ea20000002400 */
[----:B---3--:R-:W-:Y:S01]  /*4ef0*/  FSEL R103, R103, -INF , !P0 ;  /* 0xff80000067677808 */ /* 0x008fe20004000000 */
[----:B------:R-:W-:Y:S01]  /*4f00*/  BAR.SYNC.DEFER_BLOCKING 0x0 ;  /* 0x0000000000007b1d */ /* 0x000fe20000010000 */
[----:B------:R-:W-:Y:S02]  /*4f10*/  ISETP.GE.AND P0, PT, R4, R97, PT ;  /* 0x000000610400720c */ /* 0x000fe40003f06270 */
[----:B------:R-:W-:-:S03]  /*4f20*/  IADD3 R4, R18, 0x39, RZ ;  /* 0x0000003912047810 */ /* 0x000fc60007ffe0ff */
[----:B------:R-:W3:Y:S01]  /*4f30*/  MUFU.TANH R113, R6 ;  /* 0x0000000600717308 */ /* 0x000ee20000002400 */
[----:B-1----:R-:W-:Y:S02]  /*4f40*/  FSEL R106, R106, -INF , !P5 ;  /* 0xff8000006a6a7808 */ /* 0x002fe40006800000 */
[----:B------:R-:W-:-:S05]  /*4f50*/  ISETP.GE.AND P5, PT, R18, R97, PT ;  /* 0x000000611200720c */ /* 0x000fca0003fa6270 */
[----:B------:R-:W1:Y:S01]  /*4f60*/  MUFU.TANH R33, R33 ;  /* 0x0000002100217308 */ /* 0x000e620000002400 */
[----:B--2---:R-:W-:Y:S02]  /*4f70*/  FSEL R107, R107, -INF , !P6 ;  /* 0xff8000006b6b7808 */ /* 0x004fe40007000000 */
[----:B------:R-:W-:-:S05]  /*4f80*/  ISETP.GE.AND P6, PT, R4, R102, PT ;  /* 0x000000660400720c */ /* 0x000fca0003fc6270 */
[----:B------:R-:W2:Y:S01]  /*4f90*/  MUFU.TANH R115, R115 ;  /* 0x0000007300737308 */ /* 0x000ea20000002400 */
[----:B---3--:R-:W-:Y:S02]  /*4fa0*/  FSEL R113, R113, -INF , !P0 ;  /* 0xff80000071717808 */ /* 0x008fe40004000000 */
[----:B------:R-:W-:-:S05]  /*4fb0*/  ISETP.GE.AND P0, PT, R4, R97, PT ;  /* 0x000000610400720c */ /* 0x000fca0003f06270 */
[----:B------:R-:W3:Y:S01]  /*4fc0*/  MUFU.TANH R114, R7 ;  /* 0x0000000700727308 */ /* 0x000ee20000002400 */
[----:B-1----:R-:W-:Y:S02]  /*4fd0*/  FSEL R33, R33, -INF , !P5 ;  /* 0xff80000021217808 */ /* 0x002fe40006800000 */
[----:B--2---:R-:W-:Y:S02]  /*4fe0*/  FSEL R115, R115, -INF , !P6 ;  /* 0xff80000073737808 */ /* 0x004fe40007000000 */
[----:B---3--:R-:W-:Y:S01]  /*4ff0*/  FSEL R114, R114, -INF , !P0 ;  /* 0xff80000072727808 */ /* 0x008fe20004000000 */
        /* <DEDUP_REMOVED lines=11> */
[----:B------:R-:W-:Y:S01]  /*50b0*/  IMAD.IADD R9, R9, 0x1, R4 ;  /* 0x0000000109097824 */ /* 0x000fe200078e0204 */
[C---:B------:R-:W-:Y:S02]  /*50c0*/  @!P3 LEA R10, P0, R7.reuse, c[0x0][0x168], 0x1 ;  /* 0x00005a00070aba11 */ /* 0x040fe400078008ff */
[C---:B------:R-:W-:Y:S02]  /*50d0*/  IADD3 R4, P6, R7.reuse, UR11, RZ ;  /* 0x0000000b07047c10 */ /* 0x040fe4000ffde0ff */
[----:B------:R-:W-:Y:S02]  /*50e0*/  LEA.HI.X R6, R8, R131, R9, 0x6, P5 ;  /* 0x0000008308067211 */ /* 0x000fe400028f3409 */
[C---:B------:R-:W-:Y:S02]  /*50f0*/  @!P2 LEA R18, P5, R7.reuse, c[0x0][0x168], 0x1 ;  /* 0x00005a000712aa11 */ /* 0x040fe400078a08ff */
[C---:B------:R-:W-:Y:S02]  /*5100*/  @!P3 LEA.HI.X R11, R7.reuse, c[0x0][0x16c], R6, 0x1, P0 ;  /* 0x00005b00070bba11 */ /* 0x040fe400000f0c06 */
[----:B------:R-:W-:-:S02]  /*5110*/  @!P1 LEA R8, P0, R7, c[0x0][0x168], 0x1 ;  /* 0x00005a0007089a11 */ /* 0x000fc400078008ff */
        /* <DEDUP_REMOVED lines=39> */
.L_x_885:
[----:B------:R-:W-:Y:S05]  /*5390*/  BSYNC B0 ;  /* 0x0000000000007941 */ /* 0x000fea0003800000 */
.L_x_884:
[----:B------:R-:W0:Y:S02]  /*53a0*/  LDGDEPBAR ;  /* 0x00000000000079af */ /* 0x000e240000000000 */
.L_x_883:
[----:B------:R-:W-:Y:S01]  /*53b0*/  FMNMX.FTZ R4, R2, R5, !PT ;  /* 0x0000000502047209 */ /* 0x000fe20007810000 */
[----:B------:R-:W-:Y:S01]  /*53c0*/  LDSM.16.MT88.4 R24, [R118+0x7000] ;  /* 0x007000007618783b */ /* 0x000fe20000004200 */
[----:B--2---:R-:W-:Y:S02]  /*53d0*/  FMNMX.FTZ R7, R0, R33, !PT ;  /* 0x0000002100077209 */ /* 0x004fe40007810000 */
        /* <DEDUP_REMOVED lines=32> */
[----:B-1----:R-:W-:-:S03]  /*55e0*/  FMNMX.FTZ R4, R9, R4, !PT ;  /* 0x0000000409047209 */ /* 0x002fc60007810000 */
[----:B------:R-:W-:Y:S01]  /*55f0*/  LDSM.16.MT88.4 R8, [R118+0x6000] ;  /* 0x006000007608783b */ /* 0x000fe20000004200 */
[----:B--2---:R-:W-:-:S03]  /*5600*/  FMNMX.FTZ R7, R6, R7, !PT ;  /* 0x0000000706077209 */ /* 0x004fc60007810000 */
[----:B------:R-:W1:Y:S04]  /*5610*/  SHFL.BFLY PT, R89, R4, 0x1, 0x1f ;  /* 0x0c201f0004597f89 */ /* 0x000e6800000e0000 */
[----:B------:R-:W2:Y:S01]  /*5620*/  SHFL.BFLY PT, R88, R7, 0x1, 0x1f ;  /* 0x0c201f0007587f89 */ /* 0x000ea200000e0000 */
[----:B-1----:R-:W-:-:S04]  /*5630*/  FMNMX.FTZ R89, R4, R89, !PT ;  /* 0x0000005904597209 */ /* 0x002fc80007810000 */
[C---:B------:R-:W-:Y:S01]  /*5640*/  FSETP.NEU.FTZ.AND P1, PT, R89.reuse, -INF , PT ;  /* 0xff8000005900780b */ /* 0x040fe20003f3d000 */
[----:B------:R-:W-:Y:S01]  /*5650*/  FMUL.FTZ R136, R89, c[0x0][0x23c] ;  /* 0x00008f0059887a20 */ /* 0x000fe20000410000 */
[----:B--2---:R-:W-:-:S04]  /*5660*/  FMNMX.FTZ R88, R7, R88, !PT ;  /* 0x0000005807587209 */ /* 0x004fc80007810000 */
[----:B------:R-:W-:Y:S01]  /*5670*/  FSEL R136, R136, RZ, P1 ;  /* 0x000000ff88887208 */ /* 0x000fe20000800000 */
[C---:B------:R-:W-:Y:S01]  /*5680*/  FMUL.FTZ R139, R88.reuse, c[0x0][0x23c] ;  /* 0x00008f00588b7a20 */ /* 0x040fe20000410000 */
[----:B------:R-:W-:-:S03]  /*5690*/  FSETP.NEU.FTZ.AND P0, PT, R88, -INF , PT ;  /* 0xff8000005800780b */ /* 0x000fc60003f1d000 */
[--C-:B------:R-:W-:Y:S01]  /*56a0*/  FFMA.FTZ R92, R5, c[0x0][0x23c], -R136.reuse ;  /* 0x00008f00055c7a23 */ /* 0x100fe20000010888 */
[----:B------:R-:W-:Y:S01]  /*56b0*/  FSEL R5, R89, RZ, P1 ;  /* 0x000000ff59057208 */ /* 0x000fe20000800000 */
[--C-:B------:R-:W-:Y:S01]  /*56c0*/  FFMA.FTZ R84, R17, c[0x0][0x23c], -R136.reuse ;  /* 0x00008f0011547a23 */ /* 0x100fe20000010888 */
[----:B------:R-:W-:Y:S01]  /*56d0*/  FSEL R7, R88, RZ, P0 ;  /* 0x000000ff58077208 */ /* 0x000fe20000000000 */
[----:B------:R-:W-:Y:S01]  /*56e0*/  FFMA.FTZ R87, R13, c[0x0][0x23c], -R136 ;  /* 0x00008f000d577a23 */ /* 0x000fe20000010888 */
[----:B------:R-:W-:Y:S01]  /*56f0*/  FSEL R139, R139, RZ, P0 ;  /* 0x000000ff8b8b7208 */ /* 0x000fe20000000000 */
[----:B------:R-:W-:Y:S01]  /*5700*/  FADD.FTZ R5, R2, -R5 ;  /* 0x8000000502057221 */ /* 0x000fe20000010000 */
[----:B------:R-:W-:Y:S01]  /*5710*/  MUFU.EX2 R92, R92 ;  /* 0x0000005c005c7308 */ /* 0x000fe20000000800 */
[----:B------:R-:W-:Y:S02]  /*5720*/  FADD.FTZ R7, R0, -R7 ;  /* 0x8000000700077221 */ /* 0x000fe40000010000 */
[----:B------:R-:W-:-:S02]  /*5730*/  FMUL.FTZ R93, R5, c[0x0][0x23c] ;  /* 0x00008f00055d7a20 */ /* 0x000fc40000410000 */
[----:B------:R-:W-:Y:S02]  /*5740*/  FMUL.FTZ R86, R7, c[0x0][0x23c] ;  /* 0x00008f0007567a20 */ /* 0x000fe40000410000 */
[--C-:B------:R-:W-:Y:S01]  /*5750*/  FFMA.FTZ R85, R33, c[0x0][0x23c], -R139.reuse ;  /* 0x00008f0021557a23 */ /* 0x100fe2000001088b */
[----:B------:R-:W-:Y:S01]  /*5760*/  MUFU.EX2 R84, R84 ;  /* 0x0000005400547308 */ /* 0x000fe20000000800 */
[----:B------:R-:W1:Y:S01]  /*5770*/  LDSM.16.MT88.4 R32, [R116+0x7000] ;  /* 0x007000007420783b */ /* 0x000e620000004200 */
[----:B------:R-:W-:Y:S02]  /*5780*/  FFMA.FTZ R90, R15, c[0x0][0x23c], -R136 ;  /* 0x00008f000f5a7a23 */ /* 0x000fe40000010888 */
[--C-:B------:R-:W-:Y:S02]  /*5790*/  FFMA.FTZ R2, R16, c[0x0][0x23c], -R139.reuse ;  /* 0x00008f0010027a23 */ /* 0x100fe4000001088b */
[--C-:B------:R-:W-:Y:S01]  /*57a0*/  FFMA.FTZ R91, R14, c[0x0][0x23c], -R139.reuse ;  /* 0x00008f000e5b7a23 */ /* 0x100fe2000001088b */
[----:B------:R-:W-:Y:S01]  /*57b0*/  LDSM.16.MT88.4 R16, [R116+0x6000] ;  /* 0x006000007410783b */ /* 0x000fe20000004200 */
[----:B------:R-:W2:Y:S01]  /*57c0*/  MUFU.EX2 R93, R93 ;  /* 0x0000005d005d7308 */ /* 0x000ea20000000800 */
[----:B------:R-:W-:-:S02]  /*57d0*/  FFMA.FTZ R0, R12, c[0x0][0x23c], -R139 ;  /* 0x00008f000c007a23 */ /* 0x000fc4000001088b */
[--C-:B------:R-:W-:Y:S02]  /*57e0*/  FFMA.FTZ R102, R109, c[0x0][0x23c], -R136.reuse ;  /* 0x00008f006d667a23 */ /* 0x100fe40000010888 */
[--C-:B------:R-:W-:Y:S02]  /*57f0*/  FFMA.FTZ R97, R95, c[0x0][0x23c], -R136.reuse ;  /* 0x00008f005f617a23 */ /* 0x100fe40000010888 */
[--C-:B------:R-:W-:Y:S01]  /*5800*/  FFMA.FTZ R112, R149, c[0x0][0x23c], -R136.reuse ;  /* 0x00008f0095707a23 */ /* 0x100fe20000010888 */
[----:B------:R-:W3:Y:S01]  /*5810*/  MUFU.EX2 R86, R86 ;  /* 0x0000005600567308 */ /* 0x000ee20000000800 */
[----:B------:R-:W-:Y:S02]  /*5820*/  FFMA.FTZ R111, R111, c[0x0][0x23c], -R136 ;  /* 0x00008f006f6f7a23 */ /* 0x000fe40000010888 */
[--C-:B------:R-:W-:Y:S02]  /*5830*/  FFMA.FTZ R110, R110, c[0x0][0x23c], -R139.reuse ;  /* 0x00008f006e6e7a23 */ /* 0x100fe4000001088b */
[----:B------:R-:W-:-:S02]  /*5840*/  FFMA.FTZ R109, R148, c[0x0][0x23c], -R139 ;  /* 0x00008f00946d7a23 */ /* 0x000fc4000001088b */
[----:B------:R-:W-:Y:S01]  /*5850*/  FFMA.FTZ R95, R146, c[0x0][0x23c], -R139 ;  /* 0x00008f00925f7a23 */ /* 0x000fe2000001088b */
[----:B------:R-:W-:Y:S01]  /*5860*/  MUFU.EX2 R87, R87 ;  /* 0x0000005700577308 */ /* 0x000fe20000000800 */
[-C--:B--2---:R-:W-:Y:S02]  /*5870*/  FMUL.FTZ R28, R56, R93.reuse ;  /* 0x0000005d381c7220 */ /* 0x084fe40000410000 */
[-C--:B------:R-:W-:Y:S02]  /*5880*/  FMUL.FTZ R29, R57, R93.reuse ;  /* 0x0000005d391d7220 */ /* 0x080fe40000410000 */
[-C--:B------:R-:W-:Y:S01]  /*5890*/  FMUL.FTZ R4, R80, R93.reuse ;  /* 0x0000005d50047220 */ /* 0x080fe20000410000 */
[----:B------:R-:W-:Y:S01]  /*58a0*/  F2FP.PACK_AB R80, R84, R92 ;  /* 0x0000005c5450723e */ /* 0x000fe200000000ff */
[----:B------:R-:W-:Y:S01]  /*58b0*/  FMUL.FTZ R5, R81, R93 ;  /* 0x0000005d51057220 */ /* 0x000fe20000410000 */
[----:B------:R-:W2:Y:S01]  /*58c0*/  MUFU.EX2 R90, R90 ;  /* 0x0000005a005a7308 */ /* 0x000ea20000000800 */
[----:B---3--:R-:W-:-:S02]  /*58d0*/  FMUL.FTZ R30, R58, R86 ;  /* 0x000000563a1e7220 */ /* 0x008fc40000410000 */
[-C--:B------:R-:W-:Y:S02]  /*58e0*/  FMUL.FTZ R31, R59, R86.reuse ;  /* 0x000000563b1f7220 */ /* 0x080fe40000410000 */
[----:B------:R-:W3:Y:S01]  /*58f0*/  LDSM.16.MT88.4 R56, [R118+0x8000] ;  /* 0x008000007638783b */ /* 0x000ee20000004200 */
[-C--:B------:R-:W-:Y:S02]  /*5900*/  FMUL.FTZ R6, R82, R86.reuse ;  /* 0x0000005652067220 */ /* 0x080fe40000410000 */
[----:B------:R-:W-:Y:S01]  /*5910*/  MUFU.EX2 R85, R85 ;  /* 0x0000005500557308 */ /* 0x000fe20000000800 */
[----:B------:R-:W-:Y:S02]  /*5920*/  FMUL.FTZ R7, R83, R86 ;  /* 0x0000005653077220 */ /* 0x000fe40000410000 */
[-C--:B------:R-:W-:Y:S02]  /*5930*/  FMUL.FTZ R52, R52, R93.reuse ;  /* 0x0000005d34347220 */ /* 0x080fe40000410000 */
[----:B------:R-:W-:-:S02]  /*5940*/  FMUL.FTZ R53, R53, R93 ;  /* 0x0000005d35357220 */ /* 0x000fc40000410000 */
[-C--:B------:R-:W-:Y:S01]  /*5950*/  FMUL.FTZ R54, R54, R86.reuse ;  /* 0x0000005636367220 */ /* 0x080fe20000410000 */
[----:B------:R-:W4:Y:S01]  /*5960*/  MUFU.EX2 R2, R2 ;  /* 0x0000000200027308 */ /* 0x000f220000000800 */
[----:B--2---:R-:W-:Y:S01]  /*5970*/  F2FP.PACK_AB R82, R90, R87 ;  /* 0x000000575a52723e */ /* 0x004fe200000000ff */
[-C--:B------:R-:W-:Y:S02]  /*5980*/  FMUL.FTZ R55, R55, R86.reuse ;  /* 0x0000005637377220 */ /* 0x080fe40000410000 */
[-C--:B------:R-:W-:Y:S02]  /*5990*/  FMUL.FTZ R20, R64, R93.reuse ;  /* 0x0000005d40147220 */ /* 0x080fe40000410000 */
[----:B------:R-:W-:Y:S02]  /*59a0*/  FMUL.FTZ R21, R65, R93 ;  /* 0x0000005d41157220 */ /* 0x000fe40000410000 */
[----:B------:R-:W-:Y:S01]  /*59b0*/  MUFU.EX2 R91, R91 ;  /* 0x0000005b005b7308 */ /* 0x000fe20000000800 */
[----:B------:R-:W-:-:S02]  /*59c0*/  FMUL.FTZ R22, R66, R86 ;  /* 0x0000005642167220 */ /* 0x000fc40000410000 */
[-C--:B------:R-:W-:Y:S02]  /*59d0*/  FMUL.FTZ R23, R67, R86.reuse ;  /* 0x0000005643177220 */ /* 0x080fe40000410000 */
[-C--:B------:R-:W-:Y:S02]  /*59e0*/  FMUL.FTZ R60, R60, R93.reuse ;  /* 0x0000005d3c3c7220 */ /* 0x080fe40000410000 */
[----:B------:R-:W-:Y:S01]  /*59f0*/  FMUL.FTZ R61, R61, R93 ;  /* 0x0000005d3d3d7220 */ /* 0x000fe20000410000 */
[----:B------:R-:W2:Y:S01]  /*5a00*/  MUFU.EX2 R0, R0 ;  /* 0x0000000000007308 */ /* 0x000ea20000000800 */
[----:B----4-:R-:W-:Y:S01]  /*5a10*/  F2FP.PACK_AB R81, R2, R85 ;  /* 0x000000550251723e */ /* 0x010fe200000000ff */
[-C--:B------:R-:W-:Y:S02]  /*5a20*/  FMUL.FTZ R62, R62, R86.reuse ;  /* 0x000000563e3e7220 */ /* 0x080fe40000410000 */
[----:B------:R-:W-:Y:S02]  /*5a30*/  FMUL.FTZ R63, R63, R86 ;  /* 0x000000563f3f7220 */ /* 0x000fe40000410000 */
[----:B------:R-:W-:-:S02]  /*5a40*/  FMUL.FTZ R36, R36, R93 ;  /* 0x0000005d24247220 */ /* 0x000fc40000410000 */
[-C--:B------:R-:W-:Y:S01]  /*5a50*/  FMUL.FTZ R37, R37, R93.reuse ;  /* 0x0000005d25257220 */ /* 0x080fe20000410000 */
[----:B------:R-:W-:Y:S01]  /*5a60*/  MUFU.EX2 R112, R112 ;  /* 0x0000007000707308 */ /* 0x000fe20000000800 */
[-C--:B------:R-:W-:Y:S02]  /*5a70*/  FMUL.FTZ R38, R38, R86.reuse ;  /* 0x0000005626267220 */ /* 0x080fe40000410000 */
[-C--:B------:R-:W-:Y:S02]  /*5a80*/  FMUL.FTZ R39, R39, R86.reuse ;  /* 0x0000005627277220 */ /* 0x080fe40000410000 */
[----:B------:R-:W-:Y:S01]  /*5a90*/  FMUL.FTZ R40, R40, R93 ;  /* 0x0000005d28287220 */ /* 0x000fe20000410000 */
[----:B--2---:R-:W-:Y:S01]  /*5aa0*/  F2FP.PACK_AB R83, R0, R91 ;  /* 0x0000005b0053723e */ /* 0x004fe200000000ff */
[----:B------:R-:W-:Y:S01]  /*5ab0*/  FMUL.FTZ R41, R41, R93 ;  /* 0x0000005d29297220 */ /* 0x000fe20000410000 */
[----:B------:R-:W2:Y:S01]  /*5ac0*/  MUFU.EX2 R111, R111 ;  /* 0x0000006f006f7308 */ /* 0x000ea20000000800 */
[----:B------:R-:W-:-:S02]  /*5ad0*/  FMUL.FTZ R42, R42, R86 ;  /* 0x000000562a2a7220 */ /* 0x000fc40000410000 */
[-C--:B------:R-:W-:Y:S02]  /*5ae0*/  FMUL.FTZ R43, R43, R86.reuse ;  /* 0x000000562b2b7220 */ /* 0x080fe40000410000 */
[C---:B-1----:R-:W-:Y:S01]  /*5af0*/  HMMA.16816.F32 R28, R80.reuse, R32, R28 ;  /* 0x00000020501c723c */ /* 0x042fe2000000181c */
[-C--:B------:R-:W-:Y:S02]  /*5b00*/  FMUL.FTZ R76, R76, R93.reuse ;  /* 0x0000005d4c4c7220 */ /* 0x080fe40000410000 */
[----:B------:R-:W-:Y:S01]  /*5b10*/  FMUL.FTZ R77, R77, R93 ;  /* 0x0000005d4d4d7220 */ /* 0x000fe20000410000 */
[----:B------:R-:W-:Y:S01]  /*5b20*/  MUFU.EX2 R102, R102 ;  /* 0x0000006600667308 */ /* 0x000fe20000000800 */
[-C--:B------:R-:W-:Y:S02]  /*5b30*/  FMUL.FTZ R78, R78, R86.reuse ;  /* 0x000000564e4e7220 */ /* 0x080fe40000410000 */
[----:B------:R-:W-:Y:S01]  /*5b40*/  FMUL.FTZ R79, R79, R86 ;  /* 0x000000564f4f7220 */ /* 0x000fe20000410000 */
[----:B------:R-:W-:Y:S01]  /*5b50*/  HMMA.16816.F32 R32, R80, R34, R52 ;  /* 0x000000225020723c */ /* 0x000fe20000001834 */
[----:B------:R-:W1:Y:S01]  /*5b60*/  LDSM.16.MT88.4 R52, [R116+0x8000] ;  /* 0x008000007434783b */ /* 0x000e620000004200 */
[----:B------:R-:W-:-:S02]  /*5b70*/  FFMA.FTZ R94, R94, c[0x0][0x23c], -R139 ;  /* 0x00008f005e5e7a23 */ /* 0x000fc4000001088b */
[-C--:B------:R-:W-:Y:S01]  /*5b80*/  FMUL.FTZ R12, R72, R93.reuse ;  /* 0x0000005d480c7220 */ /* 0x080fe20000410000 */
[----:B------:R-:W-:Y:S01]  /*5b90*/  MUFU.EX2 R97, R97 ;  /* 0x0000006100617308 */ /* 0x000fe20000000800 */
[-C--:B------:R-:W-:Y:S02]  /*5ba0*/  FMUL.FTZ R13, R73, R93.reuse ;  /* 0x0000005d490d7220 */ /* 0x080fe40000410000 */
[C---:B------:R-:W-:Y:S01]  /*5bb0*/  HMMA.16816.F32 R20, R80.reuse, R24, R20 ;  /* 0x000000185014723c */ /* 0x040fe20000001814 */
[-C--:B------:R-:W-:Y:S02]  /*5bc0*/  FMUL.FTZ R14, R74, R86.reuse ;  /* 0x000000564a0e7220 */ /* 0x080fe40000410000 */
[-C--:B------:R-:W-:Y:S02]  /*5bd0*/  FMUL.FTZ R15, R75, R86.reuse ;  /* 0x000000564b0f7220 */ /* 0x080fe40000410000 */
[-C--:B------:R-:W-:Y:S01]  /*5be0*/  FMUL.FTZ R68, R68, R93.reuse ;  /* 0x0000005d44447220 */ /* 0x080fe20000410000 */
[----:B------:R-:W-:Y:S01]  /*5bf0*/  MUFU.EX2 R110, R110 ;  /* 0x0000006e006e7308 */ /* 0x000fe20000000800 */
[----:B------:R-:W-:Y:S01]  /*5c00*/  FMUL.FTZ R69, R69, R93 ;  /* 0x0000005d45457220 */ /* 0x000fe20000410000 */
[----:B------:R-:W-:Y:S01]  /*5c10*/  HMMA.16816.F32 R24, R80, R26, R60 ;  /* 0x0000001a5018723c */ /* 0x000fe2000000183c */
[----:B------:R-:W4:Y:S01]  /*5c20*/  LDSM.16.MT88.4 R60, [R118+0x6400] ;  /* 0x00640000763c783b */ /* 0x000f220000004200 */
[----:B------:R-:W-:-:S02]  /*5c30*/  FMUL.FTZ R70, R70, R86 ;  /* 0x0000005646467220 */ /* 0x000fc40000410000 */
[-C--:B------:R-:W-:Y:S02]  /*5c40*/  FMUL.FTZ R71, R71, R86.reuse ;  /* 0x0000005647477220 */ /* 0x080fe40000410000 */
[----:B------:R-:W5:Y:S01]  /*5c50*/  MUFU.EX2 R109, R109 ;  /* 0x0000006d006d7308 */ /* 0x000f620000000800 */
[-C--:B------:R-:W-:Y:S01]  /*5c60*/  FMUL.FTZ R44, R44, R93.reuse ;  /* 0x0000005d2c2c7220 */ /* 0x080fe20000410000 */
[C---:B---3--:R-:W-:Y:S01]  /*5c70*/  HMMA.16816.F32 R36, R80.reuse, R56, R36 ;  /* 0x000000385024723c */ /* 0x048fe20000001824 */
[-C--:B------:R-:W-:Y:S02]  /*5c80*/  FMUL.FTZ R45, R45, R93.reuse ;  /* 0x0000005d2d2d7220 */ /* 0x080fe40000410000 */
[-C--:B------:R-:W-:Y:S02]  /*5c90*/  FMUL.FTZ R46, R46, R86.reuse ;  /* 0x000000562e2e7220 */ /* 0x080fe40000410000 */
[----:B------:R-:W-:Y:S01]  /*5ca0*/  FMUL.FTZ R47, R47, R86 ;  /* 0x000000562f2f7220 */ /* 0x000fe20000410000 */
[----:B------:R-:W-:Y:S01]  /*5cb0*/  MUFU.EX2 R95, R95 ;  /* 0x0000005f005f7308 */ /* 0x000fe20000000800 */
[-C--:B------:R-:W-:Y:S01]  /*5cc0*/  FMUL.FTZ R48, R48, R93.reuse ;  /* 0x0000005d30307220 */ /* 0x080fe20000410000 */
[----:B------:R-:W-:Y:S01]  /*5cd0*/  HMMA.16816.F32 R40, R80, R58, R40 ;  /* 0x0000003a5028723c */ /* 0x000fe20000001828 */
[----:B------:R-:W3:Y:S01]  /*5ce0*/  LDSM.16.MT88.4 R56, [R116+0x6400] ;  /* 0x006400007438783b */ /* 0x000ee20000004200 */
[----:B------:R-:W-:-:S02]  /*5cf0*/  FMUL.FTZ R49, R49, R93 ;  /* 0x0000005d31317220 */ /* 0x000fc40000410000 */
[-C--:B------:R-:W-:Y:S02]  /*5d00*/  FMUL.FTZ R50, R50, R86.reuse ;  /* 0x0000005632327220 */ /* 0x080fe40000410000 */
[----:B------:R-:W1:Y:S01]  /*5d10*/  MUFU.EX2 R94, R94 ;  /* 0x0000005e005e7308 */ /* 0x000e620000000800 */
[----:B------:R-:W-:Y:S01]  /*5d20*/  FMUL.FTZ R51, R51, R86 ;  /* 0x0000005633337220 */ /* 0x000fe20000410000 */
[C---:B------:R-:W-:Y:S01]  /*5d30*/  HMMA.16816.F32 R4, R80.reuse, R8, R4 ;  /* 0x000000085004723c */ /* 0x040fe20000001804 */
[--C-:B------:R-:W-:Y:S02]  /*5d40*/  FFMA.FTZ R148, R141, c[0x0][0x23c], -R136.reuse ;  /* 0x00008f008d947a23 */ /* 0x100fe40000010888 */
[--C-:B------:R-:W-:Y:S02]  /*5d50*/  FFMA.FTZ R146, R147, c[0x0][0x23c], -R136.reuse ;  /* 0x00008f0093927a23 */ /* 0x100fe40000010888 */
[--C-:B------:R-:W-:Y:S02]  /*5d60*/  FFMA.FTZ R141, R145, c[0x0][0x23c], -R136.reuse ;  /* 0x00008f00918d7a23 */ /* 0x100fe40000010888 */
[--C-:B------:R-:W-:Y:S01]  /*5d70*/  FFMA.FTZ R147, R138, c[0x0][0x23c], -R139.reuse ;  /* 0x00008f008a937a23 */ /* 0x100fe2000001088b */
[----:B------:R-:W-:Y:S01]  /*5d80*/  HMMA.16816.F32 R8, R80, R10, R76 ;  /* 0x0000000a5008723c */ /* 0x000fe2000000184c */
[----:B------:R-:W-:Y:S01]  /*5d90*/  FFMA.FTZ R143, R143, c[0x0][0x23c], -R136 ;  /* 0x00008f008f8f7a23 */ /* 0x000fe20000010888 */
[----:B------:R-:W-:Y:S01]  /*5da0*/  MUFU.EX2 R148, R148 ;  /* 0x0000009400947308 */ /* 0x000fe20000000800 */
[--C-:B------:R-:W-:Y:S01]  /*5db0*/  FFMA.FTZ R142, R142, c[0x0][0x23c], -R139.reuse ;  /* 0x00008f008e8e7a23 */ /* 0x100fe2000001088b */
[----:B------:R-:W-:Y:S01]  /*5dc0*/  LDSM.16.MT88.4 R76, [R118+0x6c00] ;  /* 0x006c0000764c783b */ /* 0x000fe20000004200 */
[----:B------:R-:W-:-:S02]  /*5dd0*/  FFMA.FTZ R138, R144, c[0x0][0x23c], -R139 ;  /* 0x00008f00908a7a23 */ /* 0x000fc4000001088b */
[--C-:B------:R-:W-:Y:S01]  /*5de0*/  FFMA.FTZ R145, R104, c[0x0][0x23c], -R139.reuse ;  /* 0x00008f0068917a23 */ /* 0x100fe2000001088b */
[C---:B------:R-:W-:Y:S01]  /*5df0*/  HMMA.16816.F32 R12, R80.reuse, R16, R12 ;  /* 0x00000010500c723c */ /* 0x040fe2000000180c */
[--C-:B------:R-:W-:Y:S01]  /*5e00*/  FFMA.FTZ R105, R105, c[0x0][0x23c], -R136.reuse ;  /* 0x00008f0069697a23 */ /* 0x100fe20000010888 */
[----:B------:R-:W-:Y:S01]  /*5e10*/  MUFU.EX2 R143, R143 ;  /* 0x0000008f008f7308 */ /* 0x000fe20000000800 */
[--C-:B------:R-:W-:Y:S02]  /*5e20*/  FFMA.FTZ R108, R108, c[0x0][0x23c], -R136.reuse ;  /* 0x00008f006c6c7a23 */ /* 0x100fe40000010888 */
[----:B------:R-:W-:Y:S02]  /*5e30*/  FFMA.FTZ R107, R107, c[0x0][0x23c], -R136 ;  /* 0x00008f006b6b7a23 */ /* 0x000fe40000010888 */
[--C-:B------:R-:W-:Y:S01]  /*5e40*/  FFMA.FTZ R103, R103, c[0x0][0x23c], -R139.reuse ;  /* 0x00008f0067677a23 */ /* 0x100fe2000001088b */
[----:B------:R-:W-:Y:S01]  /*5e50*/  HMMA.16816.F32 R16, R80, R18, R68 ;  /* 0x000000125010723c */ /* 0x000fe20000001844 */
[--C-:B------:R-:W-:Y:S01]  /*5e60*/  FFMA.FTZ R106, R106, c[0x0][0x23c], -R139.reuse ;  /* 0x00008f006a6a7a23 */ /* 0x100fe2000001088b */
[----:B------:R-:W-:Y:S01]  /*5e70*/  MUFU.EX2 R141, R141 ;  /* 0x0000008d008d7308 */ /* 0x000fe20000000800 */
[--C-:B------:R-:W-:Y:S01]  /*5e80*/  FFMA.FTZ R113, R113, c[0x0][0x23c], -R139.reuse ;  /* 0x00008f0071717a23 */ /* 0x100fe2000001088b */
[----:B------:R-:W-:Y:S01]  /*5e90*/  LDSM.16.MT88.4 R68, [R116+0x6c00] ;  /* 0x006c00007444783b */ /* 0x000fe20000004200 */
[----:B------:R-:W-:-:S02]  /*5ea0*/  FFMA.FTZ R114, R114, c[0x0][0x23c], -R139 ;  /* 0x00008f0072727a23 */ /* 0x000fc4000001088b */
[----:B------:R-:W-:Y:S01]  /*5eb0*/  FFMA.FTZ R115, R115, c[0x0][0x23c], -R136 ;  /* 0x00008f0073737a23 */ /* 0x000fe20000010888 */
[C---:B-1----:R-:W-:Y:S01]  /*5ec0*/  HMMA.16816.F32 R44, R80.reuse, R52, R44 ;  /* 0x00000034502c723c */ /* 0x042fe2000000182c */
[----:B------:R-:W-:Y:S01]  /*5ed0*/  FFMA.FTZ R93, R137, R93, R92 ;  /* 0x0000005d895d7223 */ /* 0x000fe2000001005c */
[----:B------:R-:W-:Y:S01]  /*5ee0*/  MUFU.EX2 R146, R146 ;  /* 0x0000009200927308 */ /* 0x000fe20000000800 */
[----:B------:R-:W-:Y:S01]  /*5ef0*/  FFMA.FTZ R85, R140, R86, R85 ;  /* 0x000000568c557223 */ /* 0x000fe20000010055 */
[----:B------:R-:W-:Y:S01]  /*5f00*/  @P4 IADD3 R136, R96, -0x3, RZ ;  /* 0xfffffffd60884810 */ /* 0x000fe20007ffe0ff */
[----:B------:R-:W-:Y:S02]  /*5f10*/  FADD.FTZ R84, R84, R93 ;  /* 0x0000005d54547221 */ /* 0x000fe40000010000 */
[----:B--2---:R-:W-:Y:S01]  /*5f20*/  F2FP.PACK_AB R52, R111, R112 ;  /* 0x000000706f34723e */ /* 0x004fe200000000ff */
[----:B------:R-:W-:Y:S01]  /*5f30*/  HMMA.16816.F32 R48, R80, R54, R48 ;  /* 0x000000365030723c */ /* 0x000fe20000001830 */
[----:B-----5:R-:W-:Y:S01]  /*5f40*/  F2FP.PACK_AB R53, R109, R110 ;  /* 0x0000006e6d35723e */ /* 0x020fe200000000ff */
[----:B------:R-:W-:Y:S01]  /*5f50*/  MUFU.EX2 R147, R147 ;  /* 0x0000009300937308 */ /* 0x000fe20000000800 */
[----:B------:R-:W-:-:S02]  /*5f60*/  FADD.FTZ R2, R2, R85 ;  /* 0x0000005502027221 */ /* 0x000fc40000010000 */
[----:B------:R-:W-:Y:S02]  /*5f70*/  FADD.FTZ R93, R87, R84 ;  /* 0x00000054575d7221 */ /* 0x000fe40000010000 */
[----:B------:R-:W-:Y:S01]  /*5f80*/  F2FP.PACK_AB R54, R97, R102 ;  /* 0x000000666136723e */ /* 0x000fe200000000ff */
[----:B------:R-:W-:Y:S01]  /*5f90*/  FADD.FTZ R91, R91, R2 ;  /* 0x000000025b5b7221 */ /* 0x000fe20000010000 */
[----:B------:R-:W-:Y:S01]  /*5fa0*/  F2FP.PACK_AB R55, R94, R95 ;  /* 0x0000005f5e37723e */ /* 0x000fe200000000ff */
[----:B------:R-:W-:Y:S01]  /*5fb0*/  MUFU.EX2 R142, R142 ;  /* 0x0000008e008e7308 */ /* 0x000fe20000000800 */
[----:B------:R-:W-:Y:S01]  /*5fc0*/  FADD.FTZ R93, R90, R93 ;  /* 0x0000005d5a5d7221 */ /* 0x000fe20000010000 */
[-C--:B------:R-:W-:Y:S01]  /*5fd0*/  MOV R2, R89.reuse ;  /* 0x0000005900027202 */ /* 0x080fe20000000f00 */
[----:B------:R-:W-:Y:S01]  /*5fe0*/  FADD.FTZ R91, R0, R91 ;  /* 0x0000005b005b7221 */ /* 0x000fe20000010000 */
[----:B------:R-:W-:Y:S01]  /*5ff0*/  @P4 MOV R2, R89 ;  /* 0x0000005900024202 */ /* 0x000fe20000000f00 */
[----:B------:R-:W-:Y:S01]  /*6000*/  FADD.FTZ R112, R112, R93 ;  /* 0x0000005d70707221 */ /* 0x000fe20000010000 */
[----:B----4-:R-:W-:Y:S01]  /*6010*/  HMMA.16816.F32 R4, R52, R60, R4 ;  /* 0x0000003c3404723c */ /* 0x010fe20000001804 */
[----:B------:R-:W-:Y:S01]  /*6020*/  FADD.FTZ R0, R110, R91 ;  /* 0x0000005b6e007221 */ /* 0x000fe20000010000 */
[----:B------:R-:W-:Y:S01]  /*6030*/  MUFU.EX2 R138, R138 ;  /* 0x0000008a008a7308 */ /* 0x000fe20000000800 */
[----:B------:R-:W-:-:S02]  /*6040*/  FADD.FTZ R111, R111, R112 ;  /* 0x000000706f6f7221 */ /* 0x000fc40000010000 */
[----:B------:R-:W-:Y:S02]  /*6050*/  FADD.FTZ R0, R109, R0 ;  /* 0x000000006d007221 */ /* 0x000fe40000010000 */
[----:B------:R-:W-:Y:S01]  /*6060*/  FADD.FTZ R102, R102, R111 ;  /* 0x0000006f66667221 */ /* 0x000fe20000010000 */
[C---:B------:R-:W-:Y:S01]  /*6070*/  HMMA.16816.F32 R8, R52.reuse, R62, R8 ;  /* 0x0000003e3408723c */ /* 0x040fe20000001808 */
[----:B------:R-:W1:Y:S01]  /*6080*/  LDSM.16.MT88.4 R60, [R118+0x7400] ;  /* 0x00740000763c783b */ /* 0x000e620000004200 */
[----:B------:R-:W-:Y:S01]  /*6090*/  MUFU.EX2 R145, R145 ;  /* 0x0000009100917308 */ /* 0x000fe20000000800 */
[----:B------:R-:W-:Y:S02]  /*60a0*/  FADD.FTZ R95, R95, R0 ;  /* 0x000000005f5f7221 */ /* 0x000fe40000010000 */
[----:B------:R-:W-:Y:S02]  /*60b0*/  FADD.FTZ R0, R97, R102 ;  /* 0x0000006661007221 */ /* 0x000fe40000010000 */
[----:B------:R-:W-:Y:S01]  /*60c0*/  FADD.FTZ R94, R94, R95 ;  /* 0x0000005f5e5e7221 */ /* 0x000fe20000010000 */
[C---:B---3--:R-:W-:Y:S02]  /*60d0*/  HMMA.16816.F32 R12, R52.reuse, R56, R12 ;  /* 0x00000038340c723c */ /* 0x048fe4000000180c */
[----:B------:R-:W-:Y:S06]  /*60e0*/  MUFU.EX2 R105, R105 ;  /* 0x0000006900697308 */ /* 0x000fec0000000800 */
[C---:B------:R-:W-:Y:S01]  /*60f0*/  HMMA.16816.F32 R16, R52.reuse, R58, R16 ;  /* 0x0000003a3410723c */ /* 0x040fe20000001810 */
[----:B------:R-:W2:Y:S01]  /*6100*/  LDSM.16.MT88.4 R56, [R116+0x7400] ;  /* 0x007400007438783b */ /* 0x000ea20000004200 */
[----:B------:R-:W3:Y:S08]  /*6110*/  MUFU.EX2 R108, R108 ;  /* 0x0000006c006c7308 */ /* 0x000ef00000000800 */
[----:B------:R-:W-:Y:S08]  /*6120*/  MUFU.EX2 R107, R107 ;  /* 0x0000006b006b7308 */ /* 0x000ff00000000800 */
[----:B------:R-:W4:Y:S01]  /*6130*/  MUFU.EX2 R104, R115 ;  /* 0x0000007300687308 */ /* 0x000f220000000800 */
[----:B---3--:R-:W-:Y:S01]  /*6140*/  F2FP.PACK_AB R84, R108, R105 ;  /* 0x000000696c54723e */ /* 0x008fe200000000ff */
[C---:B-1----:R-:W-:Y:S06]  /*6150*/  HMMA.16816.F32 R20, R52.reuse, R60, R20 ;  /* 0x0000003c3414723c */ /* 0x042fec0000001814 */
[----:B------:R-:W-:Y:S02]  /*6160*/  MUFU.EX2 R103, R103 ;  /* 0x0000006700677308 */ /* 0x000fe40000000800 */
[C---:B------:R-:W-:Y:S01]  /*6170*/  HMMA.16816.F32 R24, R52.reuse, R62, R24 ;  /* 0x0000003e3418723c */ /* 0x040fe20000001818 */
[----:B------:R-:W1:Y:S05]  /*6180*/  LDSM.16.MT88.4 R60, [R118+0x8400] ;  /* 0x00840000763c783b */ /* 0x000e6a0000004200 */
[----:B------:R-:W3:Y:S01]  /*6190*/  MUFU.EX2 R106, R106 ;  /* 0x0000006a006a7308 */ /* 0x000ee20000000800 */
[----:B----4-:R-:W-:Y:S01]  /*61a0*/  F2FP.PACK_AB R86, R104, R107 ;  /* 0x0000006b6856723e */ /* 0x010fe200000000ff */
[C---:B--2---:R-:W-:Y:S06]  /*61b0*/  HMMA.16816.F32 R28, R52.reuse, R56, R28 ;  /* 0x00000038341c723c */ /* 0x044fec000000181c */
[----:B------:R-:W-:Y:S02]  /*61c0*/  MUFU.EX2 R113, R113 ;  /* 0x0000007100717308 */ /* 0x000fe40000000800 */
[----:B------:R-:W-:Y:S01]  /*61d0*/  HMMA.16816.F32 R32, R52, R58, R32 ;  /* 0x0000003a3420723c */ /* 0x000fe20000001820 */
[----:B------:R-:W2:Y:S05]  /*61e0*/  LDSM.16.MT88.4 R56, [R116+0x8400] ;  /* 0x008400007438783b */ /* 0x000eaa0000004200 */
[----:B------:R-:W4:Y:S01]  /*61f0*/  MUFU.EX2 R114, R114 ;  /* 0x0000007200727308 */ /* 0x000f220000000800 */
[----:B---3--:R-:W-:-:S02]  /*6200*/  F2FP.PACK_AB R85, R106, R103 ;  /* 0x000000676a55723e */ /* 0x008fc400000000ff */
[----:B----4-:R-:W-:Y:S01]  /*6210*/  F2FP.PACK_AB R87, R114, R113 ;  /* 0x000000717257723e */ /* 0x010fe200000000ff */
        /* <DEDUP_REMOVED lines=11> */
[----:B------:R-:W-:-:S03]  /*62d0*/  F2FP.PACK_AB R55, R145, R138 ;  /* 0x0000008a9137723e */ /* 0x000fc600000000ff */
[----:B------:R-:W-:-:S04]  /*62e0*/  FADD.FTZ R141, R141, R148 ;  /* 0x000000948d8d7221 */ /* 0x000fc80000010000 */
[----:B------:R-:W-:-:S04]  /*62f0*/  FADD.FTZ R146, R146, R141 ;  /* 0x0000008d92927221 */ /* 0x000fc80000010000 */
[----:B------:R-:W-:Y:S01]  /*6300*/  FADD.FTZ R105, R105, R146 ;  /* 0x0000009269697221 */ /* 0x000fe20000010000 */
[----:B-1----:R-:W-:Y:S03]  /*6310*/  HMMA.16816.F32 R4, R52, R60, R4 ;  /* 0x0000003c3404723c */ /* 0x002fe60000001804 */
[----:B------:R-:W-:-:S04]  /*6320*/  FADD.FTZ R108, R108, R105 ;  /* 0x000000696c6c7221 */ /* 0x000fc80000010000 */
[----:B------:R-:W-:Y:S01]  /*6330*/  FADD.FTZ R107, R107, R108 ;  /* 0x0000006c6b6b7221 */ /* 0x000fe20000010000 */
[----:B------:R-:W-:Y:S01]  /*6340*/  HMMA.16816.F32 R8, R52, R62, R8 ;  /* 0x0000003e3408723c */ /* 0x000fe20000001808 */
[----:B------:R-:W1:Y:S02]  /*6350*/  LDSM.16.MT88.4 R60, [R118+0x7800] ;  /* 0x00780000763c783b */ /* 0x000e640000004200 */
[----:B------:R-:W-:-:S05]  /*6360*/  FADD.FTZ R137, R104, R107 ;  /* 0x0000006b68897221 */ /* 0x000fca0000010000 */
[C---:B--2---:R-:W-:Y:S08]  /*6370*/  HMMA.16816.F32 R12, R52.reuse, R56, R12 ;  /* 0x00000038340c723c */ /* 0x044ff0000000180c */
[----:B------:R-:W-:Y:S01]  /*6380*/  HMMA.16816.F32 R16, R52, R58, R16 ;  /* 0x0000003a3410723c */ /* 0x000fe20000001810 */
[----:B------:R-:W2:Y:S07]  /*6390*/  LDSM.16.MT88.4 R56, [R116+0x7800] ;  /* 0x007800007438783b */ /* 0x000eae0000004200 */
[C---:B------:R-:W-:Y:S01]  /*63a0*/  HMMA.16816.F32 R80, R84.reuse, R76, R4 ;  /* 0x0000004c5450723c */ /* 0x040fe20000001804 */
[----:B------:R-:W-:Y:S07]  /*63b0*/  LDSM.16.MT88.4 R4, [R116+0x8c00] ;  /* 0x008c00007404783b */ /* 0x000fee0000004200 */
[C---:B------:R-:W-:Y:S01]  /*63c0*/  HMMA.16816.F32 R76, R84.reuse, R78, R8 ;  /* 0x0000004e544c723c */ /* 0x040fe20000001808 */
[----:B------:R-:W-:Y:S07]  /*63d0*/  LDSM.16.MT88.4 R8, [R118+0x8c00] ;  /* 0x008c00007608783b */ /* 0x000fee0000004200 */
[----:B------:R-:W-:Y:S08]  /*63e0*/  HMMA.16816.F32 R72, R84, R68, R12 ;  /* 0x000000445448723c */ /* 0x000ff0000000180c */
[C---:B-1----:R-:W-:Y:S08]  /*63f0*/  HMMA.16816.F32 R20, R52.reuse, R60, R20 ;  /* 0x0000003c3414723c */ /* 0x042ff00000001814 */
[C---:B------:R-:W-:Y:S01]  /*6400*/  HMMA.16816.F32 R24, R52.reuse, R62, R24 ;  /* 0x0000003e3418723c */ /* 0x040fe20000001818 */
[----:B------:R-:W1:Y:S07]  /*6410*/  LDSM.16.MT88.4 R60, [R118+0x8800] ;  /* 0x00880000763c783b */ /* 0x000e6e0000004200 */
[C---:B--2---:R-:W-:Y:S08]  /*6420*/  HMMA.16816.F32 R28, R52.reuse, R56, R28 ;  /* 0x00000038341c723c */ /* 0x044ff0000000181c */
[----:B------:R-:W-:Y:S01]  /*6430*/  HMMA.16816.F32 R32, R52, R58, R32 ;  /* 0x0000003a3420723c */ /* 0x000fe20000001820 */
[----:B------:R-:W2:Y:S07]  /*6440*/  LDSM.16.MT88.4 R56, [R116+0x8800] ;  /* 0x008800007438783b */ /* 0x000eae0000004200 */
[----:B------:R-:W-:Y:S08]  /*6450*/  HMMA.16816.F32 R68, R84, R70, R16 ;  /* 0x000000465444723c */ /* 0x000ff00000001810 */
[C---:B-1----:R-:W-:Y:S08]  /*6460*/  HMMA.16816.F32 R36, R52.reuse, R60, R36 ;  /* 0x0000003c3424723c */ /* 0x042ff00000001824 */
[C---:B------:R-:W-:Y:S01]  /*6470*/  HMMA.16816.F32 R40, R52.reuse, R62, R40 ;  /* 0x0000003e3428723c */ /* 0x040fe20000001828 */
[----:B------:R-:W1:Y:S07]  /*6480*/  LDSM.16.MT88.4 R60, [R118+0x7c00] ;  /* 0x007c0000763c783b */ /* 0x000e6e0000004200 */
[C---:B--2---:R-:W-:Y:S08]  /*6490*/  HMMA.16816.F32 R44, R52.reuse, R56, R44 ;  /* 0x00000038342c723c */ /* 0x044ff0000000182c */
[----:B------:R-:W-:Y:S01]  /*64a0*/  HMMA.16816.F32 R48, R52, R58, R48 ;  /* 0x0000003a3430723c */ /* 0x000fe20000001830 */
[----:B------:R-:W2:Y:S07]  /*64b0*/  LDSM.16.MT88.4 R52, [R116+0x7c00] ;  /* 0x007c00007434783b */ /* 0x000eae0000004200 */
[C---:B------:R-:W-:Y:S07]  /*64c0*/  HMMA.16816.F32 R36, R84.reuse, R8, R36 ;  /* 0x000000085424723c */ /* 0x040fee0000001824 */
[----:B------:R-:W-:Y:S01]  /*64d0*/  FADD.FTZ R9, R147, R94 ;  /* 0x0000005e93097221 */ /* 0x000fe20000010000 */
[----:B------:R-:W-:Y:S03]  /*64e0*/  HMMA.16816.F32 R40, R84, R10, R40 ;  /* 0x0000000a5428723c */ /* 0x000fe60000001828 */
[----:B------:R-:W-:-:S04]  /*64f0*/  FADD.FTZ R9, R142, R9 ;  /* 0x000000098e097221 */ /* 0x000fc80000010000 */
[----:B------:R-:W-:Y:S01]  /*6500*/  FADD.FTZ R0, R138, R9 ;  /* 0x000000098a007221 */ /* 0x000fe20000010000 */
[----:B------:R-:W-:Y:S03]  /*6510*/  HMMA.16816.F32 R44, R84, R4, R44 ;  /* 0x00000004542c723c */ /* 0x000fe6000000182c */
[----:B------:R-:W-:-:S04]  /*6520*/  FADD.FTZ R0, R145, R0 ;  /* 0x0000000091007221 */ /* 0x000fc80000010000 */
[----:B------:R-:W-:Y:S01]  /*6530*/  FADD.FTZ R103, R103, R0 ;  /* 0x0000000067677221 */ /* 0x000fe20000010000 */
[C---:B-1----:R-:W-:Y:S01]  /*6540*/  HMMA.16816.F32 R64, R84.reuse, R60, R20 ;  /* 0x0000003c5440723c */ /* 0x042fe20000001814 */
[-C--:B------:R-:W-:Y:S02]  /*6550*/  MOV R0, R88.reuse ;  /* 0x0000005800007202 */ /* 0x080fe40000000f00 */
[----:B------:R-:W-:Y:S01]  /*6560*/  FADD.FTZ R106, R106, R103 ;  /* 0x000000676a6a7221 */ /* 0x000fe20000010000 */
[----:B------:R-:W-:Y:S02]  /*6570*/  @P4 MOV R0, R88 ;  /* 0x0000005800004202 */ /* 0x000fe40000000f00 */
[----:B------:R-:W-:Y:S01]  /*6580*/  MOV R88, R3 ;  /* 0x0000000300587202 */ /* 0x000fe20000000f00 */
[----:B------:R-:W-:Y:S01]  /*6590*/  FADD.FTZ R113, R113, R106 ;  /* 0x0000006a71717221 */ /* 0x000fe20000010000 */
[----:B------:R-:W-:Y:S03]  /*65a0*/  HMMA.16816.F32 R60, R84, R62, R24 ;  /* 0x0000003e543c723c */ /* 0x000fe60000001818 */
[----:B------:R-:W-:-:S05]  /*65b0*/  FADD.FTZ R140, R114, R113 ;  /* 0x00000071728c7221 */ /* 0x000fca0000010000 */
[C---:B--2---:R-:W-:Y:S08]  /*65c0*/  HMMA.16816.F32 R56, R84.reuse, R52, R28 ;  /* 0x000000345438723c */ /* 0x044ff0000000181c */
[C---:B------:R-:W-:Y:S08]  /*65d0*/  HMMA.16816.F32 R52, R84.reuse, R54, R32 ;  /* 0x000000365434723c */ /* 0x040ff00000001820 */
[----:B------:R-:W-:Y:S01]  /*65e0*/  HMMA.16816.F32 R48, R84, R6, R48 ;  /* 0x000000065430723c */ /* 0x000fe20000001830 */
[----:B------:R-:W-:Y:S05]  /*65f0*/  @!UPT UIADD3 URZ, URZ, URZ, URZ ;  /* 0x0000003f3f3ff290 */ /* 0x000fea000fffe03f */
[----:B------:R-:W-:Y:S11]  /*6600*/  @P4 BRA `(.L_x_886) ;  /* 0x0000001000004947 */ /* 0x000ff60003800000 */
.L_x_882:
[----:B------:R-:W-:-:S07]  /*6610*/  IADD3 R136, R88, -0x1, RZ ;  /* 0xffffffff58887810 */ /* 0x000fce0007ffe0ff */
.L_x_886:
        /* <DEDUP_REMOVED lines=10> */
.L_x_890:
        /* <DEDUP_REMOVED lines=56> */
.L_x_888:
[----:B------:R-:W-:Y:S04]  /*6a40*/  DEPBAR.LE SB0, 0x0 ;  /* 0x000080000000791a */ /* 0x000fe80000000000 */
[----:B------:R-:W-:Y:S01]  /*6a50*/  BAR.SYNC.DEFER_BLOCKING 0x0 ;  /* 0x0000000000007b1d */ /* 0x000fe20000010000 */
[----:B------:R-:W-:Y:S01]  /*6a60*/  SHF.R.S32.HI R0, RZ, 0x1f, R136 ;  /* 0x0000001fff007819 */ /* 0x000fe20000011488 */
[C---:B------:R-:W-:Y:S02]  /*6a70*/  IMAD R141, R136.reuse, UR8, RZ ;  /* 0x00000008888d7c24 */ /* 0x040fe4000f8e02ff */
[----:B------:R-:W-:Y:S04]  /*6a80*/  IMAD.WIDE.U32 R148, R136, UR14, R138 ;  /* 0x0000000e88947c25 */ /* 0x000fe8000f8e008a */
[----:B------:R-:W-:Y:S01]  /*6a90*/  IMAD R141, R0, UR14, R141 ;  /* 0x0000000e008d7c24 */ /* 0x000fe2000f8e028d */
[C---:B------:R-:W-:Y:S02]  /*6aa0*/  @!P4 LEA R152, P1, R148.reuse, c[0x0][0x170], 0x1 ;  /* 0x00005c009498ca11 */ /* 0x040fe400078208ff */
[C---:B------:R-:W-:Y:S02]  /*6ab0*/  @!P3 LEA R146, P0, R148.reuse, c[0x0][0x170], 0x1 ;  /* 0x00005c009492ba11 */ /* 0x040fe400078008ff */
[----:B------:R-:W-:Y:S02]  /*6ac0*/  IADD3 R2, R149, R141, RZ ;  /* 0x0000008d95027210 */ /* 0x000fe40007ffe0ff */
[C---:B------:R-:W-:Y:S02]  /*6ad0*/  @!P2 LEA R144, P5, R148.reuse, c[0x0][0x170], 0x1 ;  /* 0x00005c009490aa11 */ /* 0x040fe400078a08ff */
[C-C-:B------:R-:W-:Y:S02]  /*6ae0*/  @!P4 LEA.HI.X R153, R148.reuse, c[0x0][0x174], R2.reuse, 0x1, P1 ;  /* 0x00005d009499ca11 */ /* 0x140fe400008f0c02 */
[C-C-:B------:R-:W-:Y:S02]  /*6af0*/  @!P3 LEA.HI.X R147, R148.reuse, c[0x0][0x174], R2.reuse, 0x1, P0 ;  /* 0x00005d009493ba11 */ /* 0x140fe400000f0c02 */
[C---:B------:R-:W-:Y:S02]  /*6b00*/  @!P2 LEA.HI.X R145, R148.reuse, c[0x0][0x174], R2, 0x1, P5 ;  /* 0x00005d009491aa11 */ /* 0x040fe400028f0c02 */
[----:B------:R-:W-:Y:S01]  /*6b10*/  IADD3 R85, P6, R148, UR15, RZ ;  /* 0x0000000f94557c10 */ /* 0x000fe2000ffde0ff */
[----:B------:R-:W-:Y:S01]  /*6b20*/  @P4 STS [R124+0x6000], RZ ;  /* 0x006000ff7c004388 */ /* 0x000fe20000000800 */
[----:B------:R-:W-:Y:S02]  /*6b30*/  ISETP.GT.AND P5, PT, R136, RZ, PT ;  /* 0x000000ff8800720c */ /* 0x000fe40003fa4270 */
[----:B------:R-:W-:Y:S02]  /*6b40*/  IADD3.X R0, R2, UR5, RZ, P6, !PT ;  /* 0x0000000502007c10 */ /* 0x000fe4000b7fe4ff */
[C---:B------:R-:W-:Y:S01]  /*6b50*/  @!P4 LEA R150, P6, R85.reuse, c[0x0][0x170], 0x1 ;  /* 0x00005c005596ca11 */ /* 0x040fe200078c08ff */
[----:B------:R-:W-:Y:S01]  /*6b60*/  @P4 STS [R124+0x6004], RZ ;  /* 0x006004ff7c004388 */ /* 0x000fe20000000800 */
[C---:B------:R-:W-:Y:S02]  /*6b70*/  @!P3 LEA R142, P1, R85.reuse, c[0x0][0x170], 0x1 ;  /* 0x00005c00558eba11 */ /* 0x040fe400078208ff */
[C-C-:B------:R-:W-:Y:S02]  /*6b80*/  @!P4 LEA.HI.X R151, R85.reuse, c[0x0][0x174], R0.reuse, 0x1, P6 ;  /* 0x00005d005597ca11 */ /* 0x140fe400030f0c00 */
[C-C-:B------:R-:W-:Y:S01]  /*6b90*/  @!P3 LEA.HI.X R143, R85.reuse, c[0x0][0x174], R0.reuse, 0x1, P1 ;  /* 0x00005d00558fba11 */ /* 0x140fe200008f0c00 */
[----:B------:R-:W-:Y:S01]  /*6ba0*/  @P4 STS.64 [R124+0x6008], RZ ;  /* 0x006008ff7c004388 */ /* 0x000fe20000000a00 */
[C---:B------:R-:W-:Y:S04]  /*6bb0*/  @!P2 LEA R84, P0, R85.reuse, c[0x0][0x170], 0x1 ;  /* 0x00005c005554aa11 */ /* 0x040fe800078008ff */
[----:B------:R-:W-:Y:S01]  /*6bc0*/  @!P2 LEA.HI.X R85, R85, c[0x0][0x174], R0, 0x1, P0 ;  /* 0x00005d005555aa11 */ /* 0x000fe200000f0c00 */
        /* <DEDUP_REMOVED lines=31> */
[----:B------:R-:W2:Y:S06]  /*6dc0*/  LDSM.16.M88.4 R96, [R120+0x3400] ;  /* 0x003400007860783b */ /* 0x000eac0000000200 */
[----:B------:R-:W2:Y:S06]  /*6dd0*/  LDSM.16.M88.4 R100, [R120+0x3800] ;  /* 0x003800007864783b */ /* 0x000eac0000000200 */
[----:B------:R-:W0:Y:S06]  /*6de0*/  LDGDEPBAR ;  /* 0x00000000000079af */ /* 0x000e2c0000000000 */
[----:B------:R-:W3:Y:S06]  /*6df0*/  LDSM.16.M88.4 R104, [R120+0x3c00] ;  /* 0x003c00007868783b */ /* 0x000eec0000000200 */
[----:B------:R-:W-:Y:S06]  /*6e00*/  LDSM.16.M88.4 R108, [R119] ;  /* 0x00000000776c783b */ /* 0x000fec0000000200 */
[----:B------:R-:W3:Y:S01]  /*6e10*/  LDSM.16.M88.4 R112, [R117+0x3000] ;  /* 0x003000007570783b */ /* 0x000ee20000000200 */
[C---:B-1----:R-:W-:Y:S08]  /*6e20*/  HMMA.16816.F32 R4, R88.reuse, R92, RZ ;  /* 0x0000005c5804723c */ /* 0x042ff000000018ff */
[C---:B------:R-:W-:Y:S01]  /*6e30*/  HMMA.16816.F32 R8, R88.reuse, R94, RZ ;  /* 0x0000005e5808723c */ /* 0x040fe200000018ff */
[----:B------:R-:W-:Y:S07]  /*6e40*/  LDSM.16.M88.4 R92, [R117+0x3800] ;  /* 0x00380000755c783b */ /* 0x000fee0000000200 */
[C---:B--2---:R-:W-:Y:S08]  /*6e50*/  HMMA.16816.F32 R12, R88.reuse, R96, RZ ;  /* 0x00000060580c723c */ /* 0x044ff000000018ff */
[C---:B------:R-:W-:Y:S01]  /*6e60*/  HMMA.16816.F32 R16, R88.reuse, R98, RZ ;  /* 0x000000625810723c */ /* 0x040fe200000018ff */
[----:B------:R-:W-:Y:S07]  /*6e70*/  LDSM.16.M88.4 R96, [R117+0x3c00] ;  /* 0x003c00007560783b */ /* 0x000fee0000000200 */
[C---:B------:R-:W-:Y:S08]  /*6e80*/  HMMA.16816.F32 R20, R88.reuse, R100, RZ ;  /* 0x000000645814723c */ /* 0x040ff000000018ff */
[C---:B------:R-:W-:Y:S01]  /*6e90*/  HMMA.16816.F32 R24, R88.reuse, R102, RZ ;  /* 0x000000665818723c */ /* 0x040fe200000018ff */
[----:B------:R-:W-:Y:S07]  /*6ea0*/  LDSM.16.M88.4 R100, [R120+0x4800] ;  /* 0x004800007864783b */ /* 0x000fee0000000200 */
[C---:B---3--:R-:W-:Y:S08]  /*6eb0*/  HMMA.16816.F32 R28, R88.reuse, R104, RZ ;  /* 0x00000068581c723c */ /* 0x048ff000000018ff */
[----:B------:R-:W-:Y:S01]  /*6ec0*/  HMMA.16816.F32 R32, R88, R106, RZ ;  /* 0x0000006a5820723c */ /* 0x000fe200000018ff */
[----:B------:R-:W1:Y:S07]  /*6ed0*/  LDSM.16.M88.4 R88, [R117+0x3400] ;  /* 0x003400007558783b */ /* 0x000e6e0000000200 */
[C---:B------:R-:W-:Y:S08]  /*6ee0*/  HMMA.16816.F32 R4, R108.reuse, R112, R4 ;  /* 0x000000706c04723c */ /* 0x040ff00000001804 */
[C---:B------:R-:W-:Y:S08]  /*6ef0*/  HMMA.16816.F32 R8, R108.reuse, R114, R8 ;  /* 0x000000726c08723c */ /* 0x040ff00000001808 */
[C---:B-1----:R-:W-:Y:S08]  /*6f00*/  HMMA.16816.F32 R12, R108.reuse, R88, R12 ;  /* 0x000000586c0c723c */ /* 0x042ff0000000180c */
        /* <DEDUP_REMOVED lines=19> */
[----:B------:R-:W1:Y:S06]  /*7040*/  LDSM.16.M88.4 R88, [R117+0x4400] ;  /* 0x004400007558783b */ /* 0x000e6c0000000200 */
[----:B------:R-:W3:Y:S01]  /*7050*/  LDSM.16.M88.4 R92, [R117+0x4800] ;  /* 0x00480000755c783b */ /* 0x000ee20000000200 */
        /* <DEDUP_REMOVED lines=11> */
[----:B------:R-:W2:Y:S06]  /*7110*/  LDSM.16.M88.4 R96, [R120+0x5400] ;  /* 0x005400007860783b */ /* 0x000eac0000000200 */
[----:B------:R-:W3:Y:S01]  /*7120*/  LDSM.16.M88.4 R100, [R120+0x5800] ;  /* 0x005800007864783b */ /* 0x000ee20000000200 */
        /* <DEDUP_REMOVED lines=11> */
[----:B------:R-:W1:Y:S06]  /*71e0*/  LDSM.16.M88.4 R88, [R117+0x5400] ;  /* 0x005400007558783b */ /* 0x000e6c0000000200 */
[----:B------:R-:W3:Y:S01]  /*71f0*/  LDSM.16.M88.4 R92, [R117+0x5800] ;  /* 0x00580000755c783b */ /* 0x000ee20000000200 */
[C---:B--2---:R-:W-:Y:S08]  /*7200*/  HMMA.16816.F32 R4, R96.reuse, R100, R4 ;  /* 0x000000646004723c */ /* 0x044ff00000001804 */
[C---:B------:R-:W-:Y:S08]  /*7210*/  HMMA.16816.F32 R8, R96.reuse, R102, R8 ;  /* 0x000000666008723c */ /* 0x040ff00000001808 */
[C---:B-1----:R-:W-:Y:S08]  /*7220*/  HMMA.16816.F32 R12, R96.reuse, R88, R12 ;  /* 0x00000058600c723c */ /* 0x042ff0000000180c */
[----:B------:R-:W-:Y:S01]  /*7230*/  FMUL.FTZ R2, R4, c[0x0][0x2ec] ;  /* 0x0000bb0004027a20 */ /* 0x000fe20000410000 */
[C---:B------:R-:W-:Y:S01]  /*7240*/  HMMA.16816.F32 R16, R96.reuse, R90, R16 ;  /* 0x0000005a6010723c */ /* 0x040fe20000001810 */
[----:B------:R-:W1:Y:S01]  /*7250*/  LDSM.16.M88.4 R88, [R117+0x5c00] ;  /* 0x005c00007558783b */ /* 0x000e620000000200 */
[----:B------:R-:W-:Y:S04]  /*7260*/  DEPBAR.LE SB0, 0x0 ;  /* 0x000080000000791a */ /* 0x000fe80000000000 */
[----:B------:R2:W1:Y:S01]  /*7270*/  MUFU.TANH R114, R2 ;  /* 0x0000000200727308 */ /* 0x0004620000002400 */
[----:B------:R-:W-:Y:S01]  /*7280*/  BAR.SYNC.DEFER_BLOCKING 0x0 ;  /* 0x0000000000007b1d */ /* 0x000fe20000010000 */
[C---:B---3--:R-:W-:Y:S05]  /*7290*/  HMMA.16816.F32 R20, R96.reuse, R92, R20 ;  /* 0x0000005c6014723c */ /* 0x048fea0000001814 */
[----:B------:R-:W-:Y:S02]  /*72a0*/  FMUL.FTZ R0, R5, c[0x0][0x2ec] ;  /* 0x0000bb0005007a20 */ /* 0x000fe40000410000 */
[----:B------:R-:W-:Y:S01]  /*72b0*/  FMUL.FTZ R165, R6, c[0x0][0x2ec] ;  /* 0x0000bb0006a57a20 */ /* 0x000fe20000410000 */
[C---:B------:R-:W-:Y:S01]  /*72c0*/  HMMA.16816.F32 R24, R96.reuse, R94, R24 ;  /* 0x0000005e6018723c */ /* 0x040fe20000001818 */
[----:B------:R3:W1:Y:S03]  /*72d0*/  MUFU.TANH R106, R0 ;  /* 0x00000000006a7308 */ /* 0x0006660000002400 */
[----:B------:R-:W-:Y:S02]  /*72e0*/  FMUL.FTZ R163, R7, c[0x0][0x2ec] ;  /* 0x0000bb0007a37a20 */ /* 0x000fe40000410000 */
[----:B------:R-:W-:Y:S02]  /*72f0*/  FMUL.FTZ R164, R8, c[0x0][0x2ec] ;  /* 0x0000bb0008a47a20 */ /* 0x000fe40000410000 */
[----:B------:R-:W-:Y:S03]  /*7300*/  FMUL.FTZ R162, R12, c[0x0][0x2ec] ;  /* 0x0000bb000ca27a20 */ /* 0x000fe60000410000 */
[----:B------:R-:W2:Y:S01]  /*7310*/  MUFU.TANH R165, R165 ;  /* 0x000000a500a57308 */ /* 0x000ea20000002400 */
[----:B------:R-:W-:Y:S02]  /*7320*/  FMUL.FTZ R160, R13, c[0x0][0x2ec] ;  /* 0x0000bb000da07a20 */ /* 0x000fe40000410000 */
[----:B------:R-:W-:Y:S02]  /*7330*/  FMUL.FTZ R161, R14, c[0x0][0x2ec] ;  /* 0x0000bb000ea17a20 */ /* 0x000fe40000410000 */
[----:B------:R-:W-:Y:S02]  /*7340*/  FMUL.FTZ R159, R15, c[0x0][0x2ec] ;  /* 0x0000bb000f9f7a20 */ /* 0x000fe40000410000 */
[----:B------:R-:W-:Y:S02]  /*7350*/  FMUL.FTZ R158, R16, c[0x0][0x2ec] ;  /* 0x0000bb00109e7a20 */ /* 0x000fe40000410000 */
[----:B------:R-:W-:Y:S01]  /*7360*/  FMUL.FTZ R156, R17, c[0x0][0x2ec] ;  /* 0x0000bb00119c7a20 */ /* 0x000fe20000410000 */
[----:B------:R-:W2:Y:S01]  /*7370*/  MUFU.TANH R163, R163 ;  /* 0x000000a300a37308 */ /* 0x000ea20000002400 */
[----:B------:R-:W-:Y:S02]  /*7380*/  FMUL.FTZ R157, R18, c[0x0][0x2ec] ;  /* 0x0000bb00129d7a20 */ /* 0x000fe40000410000 */
[----:B------:R-:W-:Y:S01]  /*7390*/  FMUL.FTZ R155, R19, c[0x0][0x2ec] ;  /* 0x0000bb00139b7a20 */ /* 0x000fe20000410000 */
[C---:B-1----:R-:W-:Y:S03]  /*73a0*/  HMMA.16816.F32 R28, R96.reuse, R88, R28 ;  /* 0x00000058601c723c */ /* 0x042fe6000000181c */
[----:B----4-:R-:W-:Y:S02]  /*73b0*/  FMUL.FTZ R150, R20, c[0x0][0x2ec] ;  /* 0x0000bb0014967a20 */ /* 0x010fe40000410000 */
[----:B------:R-:W-:Y:S01]  /*73c0*/  FMUL.FTZ R148, R21, c[0x0][0x2ec] ;  /* 0x0000bb0015947a20 */ /* 0x000fe20000410000 */
[----:B------:R-:W1:Y:S01]  /*73d0*/  MUFU.TANH R164, R164 ;  /* 0x000000a400a47308 */ /* 0x000e620000002400 */
[----:B------:R-:W-:Y:S01]  /*73e0*/  FMUL.FTZ R149, R22, c[0x0][0x2ec] ;  /* 0x0000bb0016957a20 */ /* 0x000fe20000410000 */
[----:B------:R-:W-:Y:S04]  /*73f0*/  HMMA.16816.F32 R32, R96, R90, R32 ;  /* 0x0000005a6020723c */ /* 0x000fe80000001820 */
[----:B------:R-:W-:Y:S02]  /*7400*/  FMUL.FTZ R151, R23, c[0x0][0x2ec] ;  /* 0x0000bb0017977a20 */ /* 0x000fe40000410000 */
[----:B------:R-:W-:Y:S02]  /*7410*/  FMUL.FTZ R152, R24, c[0x0][0x2ec] ;  /* 0x0000bb0018987a20 */ /* 0x000fe40000410000 */
[----:B------:R-:W4:Y:S01]  /*7420*/  MUFU.TANH R162, R162 ;  /* 0x000000a200a27308 */ /* 0x000f220000002400 */
[----:B------:R-:W-:Y:S03]  /*7430*/  FMUL.FTZ R154, R25, c[0x0][0x2ec] ;  /* 0x0000bb00199a7a20 */ /* 0x000fe60000410000 */
[----:B------:R-:W-:Y:S02]  /*7440*/  FMUL.FTZ R153, R26, c[0x0][0x2ec] ;  /* 0x0000bb001a997a20 */ /* 0x000fe40000410000 */
[----:B------:R-:W-:Y:S02]  /*7450*/  FMUL.FTZ R147, R27, c[0x0][0x2ec] ;  /* 0x0000bb001b937a20 */ /* 0x000fe40000410000 */
[----:B------:R-:W-:Y:S02]  /*7460*/  FMUL.FTZ R141, R28, c[0x0][0x2ec] ;  /* 0x0000bb001c8d7a20 */ /* 0x000fe40000410000 */
[----:B------:R-:W1:Y:S01]  /*7470*/  MUFU.TANH R160, R160 ;  /* 0x000000a000a07308 */ /* 0x000e620000002400 */
[----:B------:R-:W-:Y:S02]  /*7480*/  FMUL.FTZ R146, R29, c[0x0][0x2ec] ;  /* 0x0000bb001d927a20 */ /* 0x000fe40000410000 */
[----:B------:R-:W-:Y:S02]  /*7490*/  FMUL.FTZ R145, R30, c[0x0][0x2ec] ;  /* 0x0000bb001e917a20 */ /* 0x000fe40000410000 */
[----:B-----5:R-:W-:Y:S02]  /*74a0*/  FMUL.FTZ R142, R31, c[0x0][0x2ec] ;  /* 0x0000bb001f8e7a20 */ /* 0x020fe40000410000 */
[----:B------:R-:W-:Y:S02]  /*74b0*/  FMUL.FTZ R143, R32, c[0x0][0x2ec] ;  /* 0x0000bb00208f7a20 */ /* 0x000fe40000410000 */
[----:B------:R-:W-:Y:S01]  /*74c0*/  FMUL.FTZ R144, R33, c[0x0][0x2ec] ;  /* 0x0000bb0021907a20 */ /* 0x000fe20000410000 */
[----:B------:R-:W1:Y:S01]  /*74d0*/  MUFU.TANH R161, R161 ;  /* 0x000000a100a17308 */ /* 0x000e620000002400 */
[----:B------:R-:W-:Y:S02]  /*74e0*/  FMUL.FTZ R86, R34, c[0x0][0x2ec] ;  /* 0x0000bb0022567a20 */ /* 0x000fe40000410000 */
[----:B------:R-:W-:Y:S02]  /*74f0*/  FMUL.FTZ R84, R9, c[0x0][0x2ec] ;  /* 0x0000bb0009547a20 */ /* 0x000fe40000410000 */
[----:B--2---:R-:W-:Y:S02]  /*7500*/  FMUL.FTZ R2, R10, c[0x0][0x2ec] ;  /* 0x0000bb000a027a20 */ /* 0x004fe40000410000 */
[----:B---3--:R-:W-:Y:S02]  /*7510*/  FMUL.FTZ R0, R11, c[0x0][0x2ec] ;  /* 0x0000bb000b007a20 */ /* 0x008fe40000410000 */
[----:B------:R-:W-:Y:S01]  /*7520*/  FMUL.FTZ R35, R35, c[0x0][0x2ec] ;  /* 0x0000bb0023237a20 */ /* 0x000fe20000410000 */
[----:B------:R2:W3:Y:S10]  /*7530*/  MUFU.TANH R113, R84 ;  /* 0x0000005400717308 */ /* 0x0004f40000002400 */
        /* <DEDUP_REMOVED lines=24> */
.L_x_889:
[----:B-1----:R-:W-:Y:S01]  /*76c0*/  FMNMX.FTZ R5, R114, R87, !PT ;  /* 0x0000005772057209 */ /* 0x002fe20007810000 */
        /* <DEDUP_REMOVED lines=33> */
[----:B------:R-:W-:Y:S01]  /*78e0*/  LDSM.16.MT88.4 R12, [R118+0x6000] ;  /* 0x00600000760c783b */ /* 0x000fe20000004200 */
[----:B------:R-:W-:Y:S07]  /*78f0*/  IADD3 R136, R136, -0x1, RZ ;  /* 0xffffffff88887810 */ /* 0x000fee0007ffe0ff */
        /* <DEDUP_REMOVED lines=10> */
[C---:B------:R-:W-:Y:S02]  /*79a0*/  FMUL.FTZ R97, R2.reuse, c[0x0][0x23c] ;  /* 0x00008f0002617a20 */ /* 0x040fe40000410000 */
[----:B------:R-:W-:Y:S01]  /*79b0*/  FADD.FTZ R4, -R2, R87 ;  /* 0x0000005702047221 */ /* 0x000fe20000010100 */
[----:B------:R-:W-:Y:S02]  /*79c0*/  MOV R87, R2 ;  /* 0x0000000200577202 */ /* 0x000fe40000000f00 */
[----:B------:R-:W-:Y:S01]  /*79d0*/  FSEL R97, R97, RZ, P0 ;  /* 0x000000ff61617208 */ /* 0x000fe20000000000 */
[----:B------:R-:W-:Y:S01]  /*79e0*/  FMUL.FTZ R84, R4, c[0x0][0x23c] ;  /* 0x00008f0004547a20 */ /* 0x000fe20000410000 */
[C---:B------:R-:W-:Y:S01]  /*79f0*/  FSETP.NEU.FTZ.AND P0, PT, R0.reuse, -INF , PT ;  /* 0xff8000000000780b */ /* 0x040fe20003f1d000 */
        /* <DEDUP_REMOVED lines=36> */
[C---:B------:R-:W-:Y:S01]  /*7c40*/  FMUL.FTZ R25, R84.reuse, R61 ;  /* 0x0000003d54197220 */ /* 0x040fe20000410000 */
[----:B------:R-:W3:Y:S01]  /*7c50*/  LDSM.16.MT88.4 R68, [R116+0x7000] ;  /* 0x007000007444783b */ /* 0x000ee20000004200 */
[----:B------:R-:W-:Y:S01]  /*7c60*/  FMUL.FTZ R26, R3, R62 ;  /* 0x0000003e031a7220 */ /* 0x000fe20000410000 */
[----:B-1----:R-:W-:Y:S01]  /*7c70*/  F2FP.PACK_AB R80, R89, R90 ;  /* 0x0000005a5950723e */ /* 0x002fe200000000ff */
[C---:B------:R-:W-:Y:S02]  /*7c80*/  FMUL.FTZ R27, R3.reuse, R63 ;  /* 0x0000003f031b7220 */ /* 0x040fe40000410000 */
[C---:B------:R-:W-:Y:S02]  /*7c90*/  FMUL.FTZ R32, R84.reuse, R52 ;  /* 0x0000003454207220 */ /* 0x040fe40000410000 */
[C---:B------:R-:W-:Y:S01]  /*7ca0*/  FMUL.FTZ R33, R84.reuse, R53 ;  /* 0x0000003554217220 */ /* 0x040fe20000410000 */
[----:B------:R-:W-:Y:S01]  /*7cb0*/  MUFU.EX2 R95, R95 ;  /* 0x0000005f005f7308 */ /* 0x000fe20000000800 */
[----:B------:R-:W1:Y:S01]  /*7cc0*/  LDSM.16.MT88.4 R60, [R118+0x8000] ;  /* 0x00800000763c783b */ /* 0x000e620000004200 */
[C---:B------:R-:W-:Y:S02]  /*7cd0*/  FMUL.FTZ R34, R3.reuse, R54 ;  /* 0x0000003603227220 */ /* 0x040fe40000410000 */
[C---:B------:R-:W-:Y:S02]  /*7ce0*/  FMUL.FTZ R35, R3.reuse, R55 ;  /* 0x0000003703237220 */ /* 0x040fe40000410000 */
[C---:B------:R-:W-:Y:S02]  /*7cf0*/  FMUL.FTZ R36, R84.reuse, R36 ;  /* 0x0000002454247220 */ /* 0x040fe40000410000 */
[----:B------:R-:W-:Y:S01]  /*7d00*/  FMUL.FTZ R37, R84, R37 ;  /* 0x0000002554257220 */ /* 0x000fe20000410000 */
[----:B------:R-:W4:Y:S01]  /*7d10*/  LDSM.16.MT88.4 R52, [R116+0x8000] ;  /* 0x008000007434783b */ /* 0x000f220000004200 */
[----:B------:R-:W5:Y:S01]  /*7d20*/  MUFU.EX2 R94, R94 ;  /* 0x0000005e005e7308 */ /* 0x000f620000000800 */
[C---:B------:R-:W-:Y:S02]  /*7d30*/  FMUL.FTZ R38, R3.reuse, R38 ;  /* 0x0000002603267220 */ /* 0x040fe40000410000 */
[C---:B------:R-:W-:Y:S01]  /*7d40*/  FMUL.FTZ R39, R3.reuse, R39 ;  /* 0x0000002703277220 */ /* 0x040fe20000410000 */
[----:B--2---:R-:W-:Y:S01]  /*7d50*/  F2FP.PACK_AB R81, R88, R91 ;  /* 0x0000005b5851723e */ /* 0x004fe200000000ff */
[C---:B------:R-:W-:Y:S02]  /*7d60*/  FMUL.FTZ R40, R84.reuse, R40 ;  /* 0x0000002854287220 */ /* 0x040fe40000410000 */
[----:B------:R-:W-:Y:S02]  /*7d70*/  FMUL.FTZ R41, R84, R41 ;  /* 0x0000002954297220 */ /* 0x000fe40000410000 */
[C---:B------:R-:W-:Y:S01]  /*7d80*/  FMUL.FTZ R42, R3.reuse, R42 ;  /* 0x0000002a032a7220 */ /* 0x040fe20000410000 */
[----:B------:R-:W-:Y:S01]  /*7d90*/  MUFU.EX2 R93, R93 ;  /* 0x0000005d005d7308 */ /* 0x000fe20000000800 */
[----:B------:R-:W-:Y:S02]  /*7da0*/  FMUL.FTZ R43, R3, R43 ;  /* 0x0000002b032b7220 */ /* 0x000fe40000410000 */
[--C-:B------:R-:W-:Y:S02]  /*7db0*/  FFMA.FTZ R102, R156, c[0x0][0x23c], -R97.reuse ;  /* 0x00008f009c667a23 */ /* 0x100fe40000010861 */
[--C-:B------:R-:W-:Y:S02]  /*7dc0*/  FFMA.FTZ R104, R157, c[0x0][0x23c], -R96.reuse ;  /* 0x00008f009d687a23 */ /* 0x100fe40000010860 */
[--C-:B------:R-:W-:Y:S02]  /*7dd0*/  FFMA.FTZ R105, R155, c[0x0][0x23c], -R96.reuse ;  /* 0x00008f009b697a23 */ /* 0x100fe40000010860 */
[C---:B------:R-:W-:Y:S01]  /*7de0*/  FMUL.FTZ R44, R84.reuse, R44 ;  /* 0x0000002c542c7220 */ /* 0x040fe20000410000 */
[----:B------:R-:W2:Y:S01]  /*7df0*/  MUFU.EX2 R92, R92 ;  /* 0x0000005c005c7308 */ /* 0x000ea20000000800 */
[----:B------:R-:W-:Y:S02]  /*7e00*/  FMUL.FTZ R45, R84, R45 ;  /* 0x0000002d542d7220 */ /* 0x000fe40000410000 */
[C---:B------:R-:W-:Y:S01]  /*7e10*/  FMUL.FTZ R46, R3.reuse, R46 ;  /* 0x0000002e032e7220 */ /* 0x040fe20000410000 */
[----:B-----5:R-:W-:Y:S01]  /*7e20*/  F2FP.PACK_AB R82, R94, R95 ;  /* 0x0000005f5e52723e */ /* 0x020fe200000000ff */
        /* <DEDUP_REMOVED lines=9> */
[----:B------:R-:W5:Y:S01]  /*7ec0*/  MUFU.EX2 R99, R99 ;  /* 0x0000006300637308 */ /* 0x000f620000000800 */
[--C-:B------:R-:W-:Y:S02]  /*7ed0*/  FFMA.FTZ R111, R151, c[0x0][0x23c], -R96.reuse ;  /* 0x00008f00976f7a23 */ /* 0x100fe40000010860 */
[--C-:B------:R-:W-:Y:S01]  /*7ee0*/  FFMA.FTZ R110, R152, c[0x0][0x23c], -R97.reuse ;  /* 0x00008f00986e7a23 */ /* 0x100fe20000010861 */
[----:B--2---:R-:W-:Y:S01]  /*7ef0*/  F2FP.PACK_AB R83, R92, R93 ;  /* 0x0000005d5c53723e */ /* 0x004fe200000000ff */
[----:B------:R-:W-:Y:S02]  /*7f00*/  FFMA.FTZ R107, R154, c[0x0][0x23c], -R97 ;  /* 0x00008f009a6b7a23 */ /* 0x000fe40000010861 */
[--C-:B------:R-:W-:Y:S02]  /*7f10*/  FFMA.FTZ R112, R153, c[0x0][0x23c], -R96.reuse ;  /* 0x00008f0099707a23 */ /* 0x100fe40000010860 */
[----:B------:R-:W-:Y:S01]  /*7f20*/  FFMA.FTZ R113, R147, c[0x0][0x23c], -R96 ;  /* 0x00008f0093717a23 */ /* 0x000fe20000010860 */
[----:B------:R-:W-:Y:S01]  /*7f30*/  MUFU.EX2 R106, R106 ;  /* 0x0000006a006a7308 */ /* 0x000fe20000000800 */
[C---:B------:R-:W-:Y:S05]  /*7f40*/  HMMA.16816.F32 R4, R80.reuse, R12, R4 ;  /* 0x0000000c5004723c */ /* 0x040fea0000001804 */
[C---:B------:R-:W-:Y:S02]  /*7f50*/  FFMA.FTZ R90, R84.reuse, R137, R90 ;  /* 0x00000089545a7223 */ /* 0x040fe4000001005a */
[C---:B------:R-:W-:Y:S01]  /*7f60*/  FMUL.FTZ R12, R84.reuse, R72 ;  /* 0x00000048540c7220 */ /* 0x040fe20000410000 */
[C---:B------:R-:W-:Y:S01]  /*7f70*/  HMMA.16816.F32 R8, R80.reuse, R14, R8 ;  /* 0x0000000e5008723c */ /* 0x040fe20000001808 */
[----:B------:R-:W-:Y:S03]  /*7f80*/  MUFU.EX2 R100, R100 ;  /* 0x0000006400647308 */ /* 0x000fe60000000800 */
[----:B------:R-:W-:Y:S02]  /*7f90*/  FMUL.FTZ R13, R84, R73 ;  /* 0x00000049540d7220 */ /* 0x000fe40000410000 */
[C---:B------:R-:W-:Y:S02]  /*7fa0*/  FFMA.FTZ R91, R3.reuse, R140, R91 ;  /* 0x0000008c035b7223 */ /* 0x040fe4000001005b */
        /* <DEDUP_REMOVED lines=8> */
[--C-:B------:R-:W-:Y:S02]  /*8030*/  FFMA.FTZ R142, R142, c[0x0][0x23c], -R96.reuse ;  /* 0x00008f008e8e7a23 */ /* 0x100fe40000010860 */
        /* <DEDUP_REMOVED lines=10> */
[----:B------:R-:W-:Y:S03]  /*80e0*/  FFMA.FTZ R97, R144, c[0x0][0x23c], -R97 ;  /* 0x00008f0090617a23 */ /* 0x000fe60000010861 */
[C---:B------:R-:W-:Y:S06]  /*80f0*/  HMMA.16816.F32 R20, R80.reuse, R28, R20 ;  /* 0x0000001c5014723c */ /* 0x040fec0000001814 */
[----:B------:R-:W-:Y:S01]  /*8100*/  MUFU.EX2 R111, R111 ;  /* 0x0000006f006f7308 */ /* 0x000fe20000000800 */
[C---:B------:R-:W-:Y:S01]  /*8110*/  FMUL.FTZ R28, R84.reuse, R56 ;  /* 0x00000038541c7220 */ /* 0x040fe20000410000 */
[C---:B------:R-:W-:Y:S04]  /*8120*/  HMMA.16816.F32 R24, R80.reuse, R30, R24 ;  /* 0x0000001e5018723c */ /* 0x040fe80000001818 */
[----:B------:R-:W-:Y:S02]  /*8130*/  FMUL.FTZ R29, R84, R57 ;  /* 0x00000039541d7220 */ /* 0x000fe40000410000 */
[----:B------:R-:W-:Y:S02]  /*8140*/  FADD.FTZ R84, R88, R91 ;  /* 0x0000005b58547221 */ /* 0x000fe40000010000 */
[C---:B------:R-:W-:Y:S01]  /*8150*/  FMUL.FTZ R30, R3.reuse, R58 ;  /* 0x0000003a031e7220 */ /* 0x040fe20000410000 */
[----:B------:R-:W1:Y:S03]  /*8160*/  MUFU.EX2 R102, R102 ;  /* 0x0000006600667308 */ /* 0x000e660000000800 */
[----:B------:R-:W-:Y:S02]  /*8170*/  FMUL.FTZ R31, R3, R59 ;  /* 0x0000003b031f7220 */ /* 0x000fe40000410000 */
[----:B------:R-:W2:Y:S01]  /*8180*/  LDSM.16.MT88.4 R56, [R118+0x6400] ;  /* 0x006400007638783b */ /* 0x000ea20000004200 */
[----:B------:R-:W-:Y:S04]  /*8190*/  FADD.FTZ R3, R93, R84 ;  /* 0x000000545d037221 */ /* 0x000fe80000010000 */
[C---:B---3--:R-:W-:Y:S01]  /*81a0*/  HMMA.16816.F32 R28, R80.reuse, R68, R28 ;  /* 0x00000044501c723c */ /* 0x048fe2000000181c */
[----:B------:R-:W-:Y:S02]  /*81b0*/  MUFU.EX2 R110, R110 ;  /* 0x0000006e006e7308 */ /* 0x000fe40000000800 */
[----:B------:R-:W-:Y:S05]  /*81c0*/  FADD.FTZ R3, R92, R3 ;  /* 0x000000035c037221 */ /* 0x000fea0000010000 */
[C---:B------:R-:W-:Y:S01]  /*81d0*/  HMMA.16816.F32 R32, R80.reuse, R70, R32 ;  /* 0x000000465020723c */ /* 0x040fe20000001820 */
[----:B------:R-:W-:Y:S02]  /*81e0*/  LDSM.16.MT88.4 R68, [R116+0x6c00] ;  /* 0x006c00007444783b */ /* 0x000fe40000004200 */
[----:B------:R-:W-:Y:S05]  /*81f0*/  MUFU.EX2 R107, R107 ;  /* 0x0000006b006b7308 */ /* 0x000fea0000000800 */
[C---:B-1----:R-:W-:Y:S05]  /*8200*/  HMMA.16816.F32 R36, R80.reuse, R60, R36 ;  /* 0x0000003c5024723c */ /* 0x042fea0000001824 */
[----:B------:R-:W-:Y:S03]  /*8210*/  MUFU.EX2 R104, R104 ;  /* 0x0000006800687308 */ /* 0x000fe60000000800 */
[C---:B------:R-:W-:Y:S01]  /*8220*/  HMMA.16816.F32 R40, R80.reuse, R62, R40 ;  /* 0x0000003e5028723c */ /* 0x040fe20000001828 */
[----:B------:R-:W1:Y:S06]  /*8230*/  LDSM.16.MT88.4 R60, [R116+0x6400] ;  /* 0x00640000743c783b */ /* 0x000e6c0000004200 */
[----:B------:R-:W3:Y:S01]  /*8240*/  MUFU.EX2 R105, R105 ;  /* 0x0000006900697308 */ /* 0x000ee20000000800 */
[C---:B----4-:R-:W-:Y:S07]  /*8250*/  HMMA.16816.F32 R44, R80.reuse, R52, R44 ;  /* 0x00000034502c723c */ /* 0x050fee000000182c */
[----:B-----5:R-:W-:Y:S01]  /*8260*/  F2FP.PACK_AB R52, R99, R98 ;  /* 0x000000626334723e */ /* 0x020fe200000000ff */
[----:B------:R-:W-:Y:S01]  /*8270*/  HMMA.16816.F32 R48, R80, R54, R48 ;  /* 0x000000365030723c */ /* 0x000fe20000001830 */
[----:B------:R-:W-:Y:S03]  /*8280*/  MUFU.EX2 R112, R112 ;  /* 0x0000007000707308 */ /* 0x000fe60000000800 */
[C---:B--2---:R-:W-:Y:S01]  /*8290*/  F2FP.PACK_AB R53, R101.reuse, R100 ;  /* 0x000000646535723e */ /* 0x044fe200000000ff */
[----:B------:R-:W-:Y:S01]  /*82a0*/  FADD.FTZ R100, R100, R3 ;  /* 0x0000000364647221 */ /* 0x000fe20000010000 */
[----:B------:R-:W-:Y:S02]  /*82b0*/  MOV R3, R0 ;  /* 0x0000000000037202 */ /* 0x000fe40000000f00 */
[----:B------:R-:W-:Y:S01]  /*82c0*/  F2FP.PACK_AB R54, R102, R103 ;  /* 0x000000676636723e */ /* 0x000fe200000000ff */
[----:B------:R-:W-:Y:S02]  /*82d0*/  FADD.FTZ R101, R101, R100 ;  /* 0x0000006465657221 */ /* 0x000fe40000010000 */
[----:B------:R-:W-:Y:S01]  /*82e0*/  MUFU.EX2 R113, R113 ;  /* 0x0000007100717308 */ /* 0x000fe20000000800 */
[C---:B---3--:R-:W-:Y:S01]  /*82f0*/  F2FP.PACK_AB R55, R105.reuse, R104 ;  /* 0x000000686937723e */ /* 0x048fe200000000ff */
[----:B------:R-:W-:Y:S04]  /*8300*/  FADD.FTZ R104, R104, R101 ;  /* 0x0000006568687221 */ /* 0x000fe80000010000 */
[----:B------:R-:W-:Y:S04]  /*8310*/  FADD.FTZ R105, R105, R104 ;  /* 0x0000006869697221 */ /* 0x000fe80000010000 */
[----:B------:R-:W-:Y:S01]  /*8320*/  MUFU.EX2 R115, R115 ;  /* 0x0000007300737308 */ /* 0x000fe20000000800 */
[C---:B------:R-:W-:Y:S08]  /*8330*/  HMMA.16816.F32 R4, R52.reuse, R56, R4 ;  /* 0x000000383404723c */ /* 0x040ff00000001804 */
[C---:B------:R-:W-:Y:S01]  /*8340*/  HMMA.16816.F32 R8, R52.reuse, R58, R8 ;  /* 0x0000003a3408723c */ /* 0x040fe20000001808 */
[----:B------:R-:W2:Y:S01]  /*8350*/  LDSM.16.MT88.4 R56, [R118+0x7400] ;  /* 0x007400007638783b */ /* 0x000ea20000004200 */
[----:B------:R-:W3:Y:S06]  /*8360*/  MUFU.EX2 R114, R114 ;  /* 0x0000007200727308 */ /* 0x000eec0000000800 */
[C---:B-1----:R-:W-:Y:S04]  /*8370*/  HMMA.16816.F32 R12, R52.reuse, R60, R12 ;  /* 0x0000003c340c723c */ /* 0x042fe8000000180c */
[----:B------:R-:W-:Y:S04]  /*8380*/  MUFU.EX2 R141, R141 ;  /* 0x0000008d008d7308 */ /* 0x000fe80000000800 */
[C---:B------:R-:W-:Y:S01]  /*8390*/  HMMA.16816.F32 R16, R52.reuse, R62, R16 ;  /* 0x0000003e3410723c */ /* 0x040fe20000001810 */
[----:B------:R-:W1:Y:S05]  /*83a0*/  LDSM.16.MT88.4 R60, [R116+0x7400] ;  /* 0x00740000743c783b */ /* 0x000e6a0000004200 */
[----:B------:R-:W4:Y:S01]  /*83b0*/  MUFU.EX2 R142, R142 ;  /* 0x0000008e008e7308 */ /* 0x000f220000000800 */
[----:B---3--:R-:W-:Y:S09]  /*83c0*/  F2FP.PACK_AB R88, R114, R115 ;  /* 0x000000737258723e */ /* 0x008ff200000000ff */
[----:B------:R-:W-:Y:S01]  /*83d0*/  MUFU.EX2 R143, R143 ;  /* 0x0000008f008f7308 */ /* 0x000fe20000000800 */
[C---:B--2---:R-:W-:Y:S09]  /*83e0*/  HMMA.16816.F32 R20, R52.reuse, R56, R20 ;  /* 0x000000383414723c */ /* 0x044ff20000001814 */
[----:B------:R-:W2:Y:S01]  /*83f0*/  MUFU.EX2 R144, R97 ;  /* 0x0000006100907308 */ /* 0x000ea20000000800 */
[C---:B------:R-:W-:Y:S01]  /*8400*/  HMMA.16816.F32 R24, R52.reuse, R58, R24 ;  /* 0x0000003a3418723c */ /* 0x040fe20000001818 */
[----:B------:R-:W3:Y:S08]  /*8410*/  LDSM.16.MT88.4 R56, [R118+0x8400] ;  /* 0x008400007638783b */ /* 0x000ef00000004200 */
[----:B------:R5:W-:Y:S01]  /*8420*/  MUFU.EX2 R85, R86 ;  /* 0x0000005600557308 */ /* 0x000be20000000800 */
[C---:B-1----:R-:W-:Y:S09]  /*8430*/  HMMA.16816.F32 R28, R52.reuse, R60, R28 ;  /* 0x0000003c341c723c */ /* 0x042ff2000000181c */
[----:B------:R-:W1:Y:S01]  /*8440*/  MUFU.EX2 R96, R96 ;  /* 0x0000006000607308 */ /* 0x000e620000000800 */
[C---:B------:R-:W-:Y:S01]  /*8450*/  HMMA.16816.F32 R32, R52.reuse, R62, R32 ;  /* 0x0000003e3420723c */ /* 0x040fe20000001820 */
[----:B------:R-:W3:Y:S02]  /*8460*/  LDSM.16.MT88.4 R60, [R116+0x8400] ;  /* 0x00840000743c783b */ /* 0x000ee40000004200 */
[----:B-----5:R-:W-:Y:S01]  /*8470*/  FADD.FTZ R86, R89, R90 ;  /* 0x0000005a59567221 */ /* 0x020fe20000010000 */
[----:B----4-:R-:W-:Y:S02]  /*8480*/  F2FP.PACK_AB R89, R142, R141 ;  /* 0x0000008d8e59723e */ /* 0x010fe400000000ff */
[----:B--2---:R-:W-:Y:S01]  /*8490*/  F2FP.PACK_AB R90, R144, R143 ;  /* 0x0000008f905a723e */ /* 0x004fe200000000ff */
[----:B------:R-:W-:Y:S05]  /*84a0*/  FADD.FTZ R95, R95, R86 ;  /* 0x000000565f5f7221 */ /* 0x000fea0000010000 */
[----:B------:R-:W-:Y:S01]  /*84b0*/  FADD.FTZ R95, R94, R95 ;  /* 0x0000005f5e5f7221 */ /* 0x000fe20000010000 */
[----:B-1----:R-:W-:Y:S03]  /*84c0*/  F2FP.PACK_AB R91, R96, R85 ;  /* 0x00000055605b723e */ /* 0x002fe600000000ff */
[----:B------:R-:W-:Y:S01]  /*84d0*/  FADD.FTZ R98, R98, R95 ;  /* 0x0000005f62627221 */ /* 0x000fe20000010000 */
[C---:B---3--:R-:W-:Y:S03]  /*84e0*/  HMMA.16816.F32 R36, R52.reuse, R56, R36 ;  /* 0x000000383424723c */ /* 0x048fe60000001824 */
[----:B------:R-:W-:Y:S04]  /*84f0*/  FADD.FTZ R98, R99, R98 ;  /* 0x0000006263627221 */ /* 0x000fe80000010000 */
[----:B------:R-:W-:Y:S01]  /*8500*/  FADD.FTZ R103, R103, R98 ;  /* 0x0000006267677221 */ /* 0x000fe20000010000 */
[C---:B------:R-:W-:Y:S01]  /*8510*/  HMMA.16816.F32 R40, R52.reuse, R58, R40 ;  /* 0x0000003a3428723c */ /* 0x040fe20000001828 */
[----:B------:R-:W1:Y:S03]  /*8520*/  LDSM.16.MT88.4 R56, [R118+0x6800] ;  /* 0x006800007638783b */ /* 0x000e660000004200 */
[----:B------:R-:W-:Y:S04]  /*8530*/  FADD.FTZ R103, R102, R103 ;  /* 0x0000006766677221 */ /* 0x000fe80000010000 */
[C---:B------:R-:W-:Y:S08]  /*8540*/  HMMA.16816.F32 R44, R52.reuse, R60, R44 ;  /* 0x0000003c342c723c */ /* 0x040ff0000000182c */
[----:B------:R-:W-:Y:S01]  /*8550*/  HMMA.16816.F32 R48, R52, R62, R48 ;  /* 0x0000003e3430723c */ /* 0x000fe20000001830 */
[----:B------:R-:W2:Y:S06]  /*8560*/  LDSM.16.MT88.4 R60, [R116+0x6800] ;  /* 0x00680000743c783b */ /* 0x000eac0000004200 */
        /* <DEDUP_REMOVED lines=10> */
[C---:B-1----:R-:W-:Y:S03]  /*8610*/  HMMA.16816.F32 R4, R52.reuse, R56, R4 ;  /* 0x000000383404723c */ /* 0x042fe60000001804 */
[----:B------:R-:W-:Y:S04]  /*8620*/  FADD.FTZ R115, R115, R110 ;  /* 0x0000006e73737221 */ /* 0x000fe80000010000 */
[----:B------:R-:W-:Y:S01]  /*8630*/  FADD.FTZ R114, R114, R115 ;  /* 0x0000007372727221 */ /* 0x000fe20000010000 */
[C---:B------:R-:W-:Y:S01]  /*8640*/  HMMA.16816.F32 R8, R52.reuse, R58, R8 ;  /* 0x0000003a3408723c */ /* 0x040fe20000001808 */
[----:B------:R-:W1:Y:S03]  /*8650*/  LDSM.16.MT88.4 R56, [R118+0x7800] ;  /* 0x007800007638783b */ /* 0x000e660000004200 */
[----:B------:R-:W-:Y:S04]  /*8660*/  FADD.FTZ R137, R143, R114 ;  /* 0x000000728f897221 */ /* 0x000fe80000010000 */
[C---:B--2---:R-:W-:Y:S04]  /*8670*/  HMMA.16816.F32 R12, R52.reuse, R60, R12 ;  /* 0x0000003c340c723c */ /* 0x044fe8000000180c */
[----:B------:R-:W-:Y:S04]  /*8680*/  FADD.FTZ R137, R144, R137 ;  /* 0x0000008990897221 */ /* 0x000fe80000010000 */
        /* <DEDUP_REMOVED lines=13> */
[----:B------:R-:W2:Y:S07]  /*8760*/  LDSM.16.MT88.4 R52, [R116+0x7c00] ;  /* 0x007c00007434783b */ /* 0x000eae0000004200 */
[C---:B------:R-:W-:Y:S01]  /*8770*/  HMMA.16816.F32 R80, R88.reuse, R76, R4 ;  /* 0x0000004c5850723c */ /* 0x040fe20000001804 */
[----:B------:R-:W3:Y:S07]  /*8780*/  LDSM.16.MT88.4 R4, [R118+0x8c00] ;  /* 0x008c00007604783b */ /* 0x000eee0000004200 */
[C---:B------:R-:W-:Y:S01]  /*8790*/  HMMA.16816.F32 R76, R88.reuse, R78, R8 ;  /* 0x0000004e584c723c */ /* 0x040fe20000001808 */
[----:B------:R-:W4:Y:S07]  /*87a0*/  LDSM.16.MT88.4 R8, [R116+0x8c00] ;  /* 0x008c00007408783b */ /* 0x000f2e0000004200 */
[C---:B------:R-:W-:Y:S08]  /*87b0*/  HMMA.16816.F32 R72, R88.reuse, R68, R12 ;  /* 0x000000445848723c */ /* 0x040ff0000000180c */
        /* <DEDUP_REMOVED lines=16> */
.L_x_887:
        /* <DEDUP_REMOVED lines=132> */
[----:B------:R-:W-:Y:S04]  /*9100*/  STS [R15], R76 ;  /* 0x0000004c0f007388 */ /* 0x000fe80000000800 */
[----:B------:R-:W-:Y:S01]  /*9110*/  STS [R15+0x200], R78 ;  /* 0x0002004e0f007388 */ /* 0x000fe20000000800 */
[----:B-1----:R-:W-:-:S03]  /*9120*/  ISETP.NE.AND P1, PT, R12, RZ, PT ;  /* 0x000000ff0c00720c */ /* 0x002fc60003f25270 */
[----:B------:R-:W1:Y:S04]  /*9130*/  S2R R9, SR_CTAID.Y ;  /* 0x0000000000097919 */ /* 0x000e680000002600 */
[----:B------:R-:W-:Y:S01]  /*9140*/  STS [R19], R72 ;  /* 0x0000004813007388 */ /* 0x000fe20000000800 */
        /* <DEDUP_REMOVED lines=11> */
[----:B------:R-:W-:Y:S04]  /*9200*/  STS [R17+0x1000], R64 ;  /* 0x0010004011007388 */ /* 0x000fe80000000800 */
[----:B------:R-:W-:Y:S01]  /*9210*/  STS [R17+0x1200], R66 ;  /* 0x0012004211007388 */ /* 0x000fe20000000800 */
[----:B-1----:R-:W-:Y:S01]  /*9220*/  @!P0 SHF.R.S32.HI R16, RZ, 0x1f, R9 ;  /* 0x0000001fff108819 */ /* 0x002fe20000011409 */
[----:B------:R-:W-:Y:S02]  /*9230*/  @!P5 IMAD R43, R9, c[0x0][0x214], RZ ;  /* 0x00008500092bda24 */ /* 0x000fe400078e02ff */
[----:B------:R-:W-:Y:S02]  /*9240*/  STS [R15+0x1000], R60 ;  /* 0x0010003c0f007388 */ /* 0x000fe40000000800 */
[----:B------:R-:W-:Y:S01]  /*9250*/  @!P0 IMAD R16, R16, c[0x0][0x1e0], RZ ;  /* 0x0000780010108a24 */ /* 0x000fe200078e02ff */
[----:B------:R-:W-:Y:S01]  /*9260*/  @!P5 SEL R43, R43, R122, !P0 ;  /* 0x0000007a2b2bd207 */ /* 0x000fe20004000000 */
[----:B------:R-:W-:Y:S02]  /*9270*/  STS [R15+0x1200], R62 ;  /* 0x0012003e0f007388 */ /* 0x000fe40000000800 */
[----:B------:R-:W-:-:S02]  /*9280*/  @!P0 IMAD R41, R9, c[0x0][0x1e4], R16 ;  /* 0x0000790009298a24 */ /* 0x000fc400078e0210 */
        /* <DEDUP_REMOVED lines=12> */
[----:B------:R-:W-:Y:S01]  /*9350*/  BAR.SYNC.DEFER_BLOCKING 0x0 ;  /* 0x0000000000007b1d */ /* 0x000fe20000010000 */
[----:B-1----:R-:W-:Y:S01]  /*9360*/  @P1 MOV R40, 0x1 ;  /* 0x0000000100281802 */ /* 0x002fe20000000f00 */
[----:B------:R-:W-:Y:S01]  /*9370*/  @!P1 IMAD R40, R14, c[0x0][0x1c0], RZ ;  /* 0x000070000e289a24 */ /* 0x000fe200078e02ff */
[----:B--2---:R-:W-:-:S03]  /*9380*/  SHF.R.S32.HI R42, RZ, 0x1f, R13 ;  /* 0x0000001fff2a7819 */ /* 0x004fc6000001140d */
[----:B------:R-:W1:Y:S01]  /*9390*/  S2R R12, SR_CTAID.X ;  /* 0x00000000000c7919 */ /* 0x000e620000002500 */
[C---:B------:R-:W-:Y:S02]  /*93a0*/  IMAD R40, R9.reuse, R40, RZ ;  /* 0x0000002809287224 */ /* 0x040fe400078e02ff */
[----:B---3--:R-:W-:Y:S01]  /*93b0*/  @!P0 IMAD.WIDE.U32 R44, R9, c[0x0][0x1e0], RZ ;  /* 0x00007800092c8a25 */ /* 0x008fe200078e00ff */
[----:B------:R-:W2:Y:S01]  /*93c0*/  S2R R15, SR_CTAID.Z ;  /* 0x00000000000f7919 */ /* 0x000ea20000002700 */
[----:B------:R-:W-:Y:S02]  /*93d0*/  LEA.HI R42, R42, R13, RZ, 0x2 ;  /* 0x0000000d2a2a7211 */ /* 0x000fe400078f10ff */
[----:B------:R-:W-:Y:S01]  /*93e0*/  @!P0 IMAD.MOV.U32 R7, RZ, RZ, R44 ;  /* 0x000000ffff078224 */ /* 0x000fe200078e002c */
[----:B------:R-:W-:Y:S01]  /*93f0*/  @!P0 IADD3 R6, R45, R41, RZ ;  /* 0x000000292d068210 */ /* 0x000fe20007ffe0ff */
[----:B------:R-:W-:Y:S01]  /*9400*/  @P3 FMUL.FTZ R41, R4, 0.69314718246459960938 ;  /* 0x3f31721804293820 */ /* 0x000fe20000410000 */
[----:B------:R-:W-:Y:S01]  /*9410*/  LOP3.LUT R42, R42, 0xffffffc, RZ, 0xc0, !PT ;  /* 0x0ffffffc2a2a7812 */ /* 0x000fe200078ec0ff */
[----:B------:R-:W-:Y:S01]  /*9420*/  CS2R R44, SRZ ;  /* 0x00000000002c7805 */ /* 0x000fe2000001ff00 */
[----:B------:R-:W-:-:S02]  /*9430*/  SEL R40, R40, RZ, P5 ;  /* 0x000000ff28287207 */ /* 0x000fc40002800000 */
[----:B------:R-:W-:Y:S01]  /*9440*/  LOP3.LUT P0, RZ, R8, 0x3, RZ, 0xc0, !PT ;  /* 0x0000000308ff7812 */ /* 0x000fe2000780c0ff */
[----:B------:R-:W-:Y:S01]  /*9450*/  IMAD.IADD R42, R13, 0x1, -R42 ;  /* 0x000000010d2a7824 */ /* 0x000fe200078e0a2a */
[----:B------:R-:W-:Y:S01]  /*9460*/  @!P5 MOV R44, R43 ;  /* 0x0000002b002cd202 */ /* 0x000fe20000000f00 */
[----:B------:R4:W3:Y:S01]  /*9470*/  LDS.128 R32, [R124] ;  /* 0x000000007c207984 */ /* 0x0008e20000000c00 */
[----:B------:R-:W-:Y:S02]  /*9480*/  @!P5 SHF.R.S32.HI R45, RZ, 0x1f, R43 ;  /* 0x0000001fff2dd819 */ /* 0x000fe4000001142b */
[----:B------:R-:W-:Y:S01]  /*9490*/  MOV R9, 0x7f800000 ;  /* 0x7f80000000097802 */ /* 0x000fe20000000f00 */
[----:B------:R4:W3:Y:S01]  /*94a0*/  LDS.128 R28, [R124+0x800] ;  /* 0x000800007c1c7984 */ /* 0x0008e20000000c00 */
[----:B------:R-:W-:Y:S01]  /*94b0*/  @P4 FFMA.FTZ R9, R2, c[0x0][0x238], R5 ;  /* 0x00008e0002094a23 */ /* 0x000fe20000010005 */
[----:B------:R-:W-:Y:S01]  /*94c0*/  LEA R42, R42, R123, 0x4 ;  /* 0x0000007b2a2a7211 */ /* 0x000fe200078e20ff */
[----:B-1----:R-:W-:Y:S01]  /*94d0*/  IMAD R8, R12, R3, RZ ;  /* 0x000000030c087224 */ /* 0x002fe200078e02ff */
[----:B------:R4:W1:Y:S01]  /*94e0*/  LDS.128 R24, [R124+0x1000] ;  /* 0x001000007c187984 */ /* 0x0008620000000c00 */
[----:B--2---:R-:W-:-:S03]  /*94f0*/  IMAD R40, R15, R14, R40 ;  /* 0x0000000e0f287224 */ /* 0x004fc600078e0228 */
[----:B------:R4:W2:Y:S01]  /*9500*/  LDS.128 R20, [R124+0x1800] ;  /* 0x001800007c147984 */ /* 0x0008a20000000c00 */
        /* <DEDUP_REMOVED lines=26> */
.L_x_892:
[----:B------:R-:W-:Y:S05]  /*96b0*/  BSYNC B0 ;  /* 0x0000000000007941 */ /* 0x000fea0003800000 */
.L_x_891:
[----:B----4-:R-:W-:Y:S01]  /*96c0*/  IADD3 R2, P0, R132, R7, RZ ;  /* 0x0000000784027210 */ /* 0x010fe20007f1e0ff */
        /* <DEDUP_REMOVED lines=21> */
[----:B---3--:R3:W-:Y:S04]  /*9820*/  @!P3 STG.E.128 [R2.64], R32 ;  /* 0x000000200200b986 */ /* 0x0087e8000c101d0c */
[----:B-1----:R3:W-:Y:S04]  /*9830*/  @!P2 STG.E.128 [R2.64+0x40], R24 ;  /* 0x000040180200a986 */ /* 0x0027e8000c101d0c */
[----:B------:R3:W-:Y:S02]  /*9840*/  @!P1 STG.E.128 [R2.64+0x80], R16 ;  /* 0x0000801002009986 */ /* 0x0007e4000c101d0c */
.L_x_894:
[----:B------:R-:W-:Y:S05]  /*9850*/  BSYNC B0 ;  /* 0x0000000000007941 */ /* 0x000fea0003800000 */
.L_x_893:
        /* <DEDUP_REMOVED lines=18> */
[----:B-1----:R-:W-:Y:S01]  /*9980*/  STG.E.128 [R2.64+0x80], R36 ;  /* 0x0000802402007986 */ /* 0x002fe2000c101d0c */
[----:B------:R-:W-:Y:S05]  /*9990*/  EXIT ;  /* 0x000000000000794d */ /* 0x000fea0003800000 */
.L_x_864:
        /* <DEDUP_REMOVED lines=69> */
.L_x_896:
[----:B------:R-:W-:Y:S05]  /*9df0*/  BSYNC B0 ;  /* 0x0000000000007941 */ /* 0x000fea0003800000 */
.L_x_895:
        /* <DEDUP_REMOVED lines=19> */
.L_x_898:
[----:B------:R-:W-:Y:S05]  /*9f30*/  BSYNC B0 ;  /* 0x0000000000007941 */ /* 0x000fea0003800000 */
.L_x_897:
        /* <DEDUP_REMOVED lines=19> */
.L_x_899:
        /* <DEDUP_REMOVED lines=9> */
.L_x_1003:


//--------------------- .text._ZN5flash16flash_fwd_kernelI23Flash_fwd_kernel_traitsILi96ELi64ELi64ELi4ELb0ELb0EN7cutlass6half_tE19Flash_kernel_traitsILi96ELi64ELi64ELi4ES3_EELb1ELb1ELb0ELb1ELb0ELb0ELb0ELb1EEEvNS_16Flash_fwd_paramsE --------------------------
	.section	.text._ZN5flash16flash_fwd_kernelI23Flash_fwd_kernel_traitsILi96ELi64ELi64ELi4ELb0ELb0EN7cutlass6half_tE19Flash_kernel_traitsILi96ELi64ELi64ELi4ES3_EELb1ELb1ELb0ELb1ELb0ELb0ELb0ELb1EEEvNS_16Flash_fwd_paramsE,"ax",@progbits
	.sectioninfo	@"SHI_REGISTERS=211"
	.align	128
        .global         _ZN5flash16flash_fwd_kernelI23Flash_fwd_kernel_traitsILi96ELi64ELi64ELi4ELb0ELb0EN7cutlass6half_tE19Flash_kernel_traitsILi96ELi64ELi64ELi4ES3_EELb1ELb1ELb0ELb1ELb0ELb0ELb0ELb1EEEvNS_16Flash_fwd_paramsE
        .type           _ZN5flash16flash_fwd_kernelI23Flash_fwd_kernel_traitsILi96ELi64ELi64ELi4ELb0ELb0EN7cutlass6half_tE19Flash_kernel_traitsILi96ELi64ELi64ELi4ES3_EELb1ELb1ELb0ELb1ELb0ELb0ELb0ELb1EEEvNS_16Flash_fwd_paramsE,@function
        .size           _ZN5flash16flash_fwd_kernelI23Flash_fwd_kernel_traitsILi96ELi64ELi64ELi4ELb0ELb0EN7cutlass6half_tE19Flash_kernel_traitsILi96ELi64ELi64ELi4ES3_EELb1ELb1ELb0ELb1ELb0ELb0ELb0ELb1EEEvNS_16Flash_fwd_paramsE,(.L_x_1004 - _ZN5flash16flash_fwd_kernelI23Flash_fwd_kernel_traitsILi96ELi64ELi64ELi4ELb0ELb0EN7cutlass6half_tE19Flash_kernel_traitsILi96ELi64ELi64ELi4ES3_EELb1ELb1ELb0ELb1ELb0ELb0ELb0ELb1EEEvNS_16Flash_fwd_paramsE)
        .other          _ZN5flash16flash_fwd_kernelI23Flash_fwd_kernel_traitsILi96ELi64ELi64ELi4ELb0ELb0EN7cutlass6half_tE19Flash_kernel_traitsILi96ELi64ELi64ELi4ES3_EELb1ELb1ELb0ELb1ELb0ELb0ELb0ELb1EEEvNS_16Flash_fwd_paramsE,@"STO_CUDA_ENTRY STV_DEFAULT"
_ZN5flash16flash_fwd_kernelI23Flash_fwd_kernel_traitsILi96ELi64ELi64ELi4ELb0ELb0EN7cutlass6half_tE19Flash_kernel_traitsILi96ELi64ELi64ELi4ES3_EELb1ELb1ELb0ELb1ELb0ELb0ELb0ELb1EEEvNS_16Flash_fwd_paramsE:
.text._ZN5flash16flash_fwd_kernelI23Flash_fwd_kernel_traitsILi96ELi64ELi64ELi4ELb0ELb0EN7cutlass6half_tE19Flash_kernel_traitsILi96ELi64ELi64ELi4ES3_EELb1ELb1ELb0ELb1ELb0ELb0ELb0ELb1EEEvNS_16Flash_fwd_paramsE:
        /* <DEDUP_REMOVED lines=11> */
[----:B------:R-:W1:Y:S01]  /*00b0*/  LDC.U8 R0, c[0x0][0x312] ;  /* 0x0000c480ff007b82 */ /* 0x000e620000000000 */
[----:B------:R-:W-:Y:S01]  /*00c0*/  ISETP.NE.U32.AND P2, PT, RZ, c[0x0][0x240], PT ;  /* 0x00009000ff007a0c */ /* 0x000fe20003f45070 */
[----:B------:R-:W-:Y:S01]  /*00d0*/  IMAD.MOV.U32 R162, RZ, RZ, -0x1 ;  /* 0xffffffffffa27424 */ /* 0x000fe200078e00ff */
[----:B------:R-:W4:Y:S02]  /*00e0*/  S2R R13, SR_CTAID.X ;  /* 0x00000000000d7919 */ /* 0x000f240000002500 */
[----:B------:R-:W-:Y:S02]  /*00f0*/  ISETP.NE.AND.EX P2, PT, RZ, c[0x0][0x244], PT, P2 ;  /* 0x00009100ff007a0c */ /* 0x000fe40003f45320 */
[----:B------:R-:W4:Y:S04]  /*0100*/  S2R R22, SR_CTAID.Y ;  /* 0x0000000000167919 */ /* 0x000f280000002600 */
[----:B------:R-:W4:Y:S04]  /*0110*/  S2R R26, SR_CTAID.Z ;  /* 0x00000000001a7919 */ /* 0x000f280000002700 */
[----:B------:R-:W4:Y:S01]  /*0120*/  S2R R7, SR_TID.X ;  /* 0x0000000000077919 */ /* 0x000f220000002100 */
[----:B-1----:R-:W-:-:S02]  /*0130*/  ISETP.NE.AND P3, PT, R0, RZ, PT ;  /* 0x000000ff0000720c */ /* 0x002fc40003f65270 */
[----:B----4-:R-:W-:-:S04]  /*0140*/  LOP3.LUT R2, R26, R13, R22, 0xfe, !PT ;  /* 0x0000000d1a027212 */ /* 0x010fc800078efe16 */
[----:B------:R-:W-:Y:S01]  /*0150*/  LOP3.LUT P4, RZ, R2, R7, RZ, 0xfc, !PT ;  /* 0x0000000702ff7212 */ /* 0x000fe2000788fcff */
[----:B------:R-:W-:-:S12]  /*0160*/  IMAD.MOV.U32 R10, RZ, RZ, -0x1 ;  /* 0xffffffffff0a7424 */ /* 0x000fd800078e00ff */
[----:B------:R-:W-:Y:S02]  /*0170*/  @!P4 IMAD.MOV.U32 R24, RZ, RZ, c[0x0][0x308] ;  /* 0x0000c200ff18c624 */ /* 0x000fe400078e00ff */
[----:B------:R-:W-:Y:S01]  /*0180*/  @!P4 IMAD.MOV.U32 R25, RZ, RZ, c[0x0][0x30c] ;  /* 0x0000c300ff19c624 */ /* 0x000fe200078e00ff */
[----:B--2---:R-:W1:Y:S08]  /*0190*/  @P1 R2UR UR28, R8 ;  /* 0x00000000081c13c2 */ /* 0x004e7000000e0000 */
[----:B------:R-:W2:Y:S01]  /*01a0*/  @P1 R2UR UR29, R9 ;  /* 0x00000000091d13c2 */ /* 0x000ea200000e0000 */
[----:B---3--:R-:W-:-:S05]  /*01b0*/  @P1 IADD3 R14, P0, R4, c[0x0][0x300], RZ ;  /* 0x0000c000040e1a10 */ /* 0x008fca0007f1e0ff */
[----:B------:R-:W-:Y:S01]  /*01c0*/  @P1 IMAD.X R15, RZ, RZ, R5, P0 ;  /* 0x000000ffff0f1224 */ /* 0x000fe200000e0605 */
[----:B------:R-:W-:Y:S02]  /*01d0*/  ISETP.EQ.U32.AND P1, PT, RZ, c[0x0][0x248], PT ;  /* 0x00009200ff007a0c */ /* 0x000fe40003f22070 */
[----:B------:R-:W-:Y:S02]  /*01e0*/  MOV R5, 0x4 ;  /* 0x0000000400057802 */ /* 0x000fe40000000f00 */
[----:B------:R-:W-:Y:S01]  /*01f0*/  ISETP.EQ.OR.EX P1, PT, RZ, c[0x0][0x24c], !P3, P1 ;  /* 0x00009300ff007a0c */ /* 0x000fe20005f22710 */
[----:B------:R-:W-:Y:S01]  /*0200*/  @!P4 STG.E.64 [R24.64+0x8], R14 ;  /* 0x0000080e1800c986 */ /* 0x000fe2000c101b1a */
[----:B------:R-:W-:Y:S01]  /*0210*/  ISETP.NE.U32.AND P0, PT, RZ, c[0x0][0x250], PT ;  /* 0x00009400ff007a0c */ /* 0x000fe20003f05070 */
[----:B------:R-:W-:-:S03]  /*0220*/  IMAD.WIDE R20, R22, R5, c[0x0][0x240] ;  /* 0x0000900016147625 */ /* 0x000fc600078e0205 */
[----:B------:R-:W-:Y:S01]  /*0230*/  ISETP.NE.AND.EX P0, PT, RZ, c[0x0][0x254], PT, P0 ;  /* 0x00009500ff007a0c */ /* 0x000fe20003f05300 */
[----:B-1----:R-:W-:Y:S01]  /*0240*/  IMAD.U32 R16, RZ, RZ, UR28 ;  /* 0x0000001cff107e24 */ /* 0x002fe2000f8e00ff */
[----:B--2---:R-:W-:Y:S01]  /*0250*/  MOV R17, UR29 ;  /* 0x0000001d00117c02 */ /* 0x004fe20008000f00 */
[----:B------:R-:W-:-:S04]  /*0260*/  IMAD.WIDE R18, R22, R5, c[0x0][0x248] ;  /* 0x0000920016127625 */ /* 0x000fc800078e0205 */
        /* <DEDUP_REMOVED lines=19> */
.L_x_900:
[----:B---34-:R-:W-:Y:S02]  /*03a0*/  MOV R4, c[0x0][0x218] ;  /* 0x0000860000047a02 */ /* 0x018fe40000000f00 */
.L_x_901:
        /* <DEDUP_REMOVED lines=27> */
[----:B------:R-:W-:Y:S01]  /*0560*/  LOP3.LUT R0, R17, 0xffffffe0, RZ, 0xc0, !PT ;  /* 0xffffffe011007812 */ /* 0x000fe200078ec0ff */
[----:B------:R-:W-:Y:S01]  /*0570*/  IMAD R28, R5, c[0x0][0x224], R20 ;  /* 0x00008900051c7a24 */ /* 0x000fe200078e0214 */
[----:B------:R-:W-:Y:S02]  /*0580*/  SHF.R.S32.HI R27, RZ, 0x1f, R26 ;  /* 0x0000001fff1b7819 */ /* 0x000fe4000001141a */
[----:B------:R-:W-:Y:S01]  /*0590*/  IADD3 R9, R7, -R0, RZ ;  /* 0x8000000007097210 */ /* 0x000fe20007ffe0ff */
[----:B------:R-:W-:Y:S01]  /*05a0*/  IMAD R28, R28, c[0x0][0x228], RZ ;  /* 0x00008a001c1c7a24 */ /* 0x000fe200078e02ff */
[----:B------:R-:W-:-:S02]  /*05b0*/  SHF.L.U32 R0, R5, 0x5, RZ ;  /* 0x0000000505007819 */ /* 0x000fc400000006ff */
[--C-:B------:R-:W-:Y:S01]  /*05c0*/  SHF.R.S32.HI R4, RZ, 0x1f, R9.reuse ;  /* 0x0000001fff047819 */ /* 0x100fe20000011409 */
[----:B------:R-:W-:Y:S01]  /*05d0*/  @P3 IMAD.WIDE.U32 R30, R162, c[0x0][0x190], RZ ;  /* 0x00006400a21e3a25 */ /* 0x000fe200078e00ff */
[----:B-1----:R-:W-:Y:S02]  /*05e0*/  @!P3 SHF.R.S32.HI R19, RZ, 0x1f, R22 ;  /* 0x0000001fff13b819 */ /* 0x002fe40000011416 */
[----:B------:R-:W-:Y:S01]  /*05f0*/  IADD3 R84, P2, P1, R0, R14, R9 ;  /* 0x0000000e00547210 */ /* 0x000fe2000795e009 */
[----:B------:R-:W-:Y:S01]  /*0600*/  @P0 IMAD.IADD R6, R3, 0x1, R10 ;  /* 0x0000000103060824 */ /* 0x000fe200078e020a */
[----:B------:R-:W-:Y:S01]  /*0610*/  SHF.R.S32.HI R0, RZ, 0x1f, R0 ;  /* 0x0000001fff007819 */ /* 0x000fe20000011400 */
[----:B------:R-:W-:Y:S02]  /*0620*/  @!P3 IMAD R19, R19, c[0x0][0x178], RZ ;  /* 0x00005e001313ba24 */ /* 0x000fe400078e02ff */
[----:B------:R-:W-:Y:S01]  /*0630*/  @P0 IMAD.WIDE.U32 R170, R6, c[0x0][0x198], RZ ;  /* 0x0000660006aa0a25 */ /* 0x000fe200078e00ff */
[----:B------:R-:W-:-:S03]  /*0640*/  IADD3.X R0, R0, R15, R4, P2, P1 ;  /* 0x0000000f00007210 */ /* 0x000fc600017e2404 */
[----:B------:R-:W-:-:S04]  /*0650*/  @!P3 IMAD.WIDE.U32 R14, R22, c[0x0][0x178], RZ ;  /* 0x00005e00160eba25 */ /* 0x000fc800078e00ff */
[----:B------:R-:W-:Y:S01]  /*0660*/  @!P3 IMAD R4, R22, c[0x0][0x17c], R19 ;  /* 0x00005f001604ba24 */ /* 0x000fe200078e0213 */
[----:B------:R-:W-:Y:S01]  /*0670*/  @!P3 MOV R30, R14 ;  /* 0x0000000e001eb202 */ /* 0x000fe20000000f00 */
[----:B------:R-:W-:Y:S02]  /*0680*/  @P3 IMAD R11, R162, c[0x0][0x194], R31 ;  /* 0x00006500a20b3a24 */ /* 0x000fe400078e021f */
[----:B------:R-:W-:Y:S02]  /*0690*/  @P0 IMAD R6, R6, c[0x0][0x19c], R171 ;  /* 0x0000670006060a24 */ /* 0x000fe400078e02ab */
[----:B------:R-:W-:Y:S01]  /*06a0*/  @!P3 IMAD.IADD R11, R15, 0x1, R4 ;  /* 0x000000010f0bb824 */ /* 0x000fe200078e0204 */
        /* <DEDUP_REMOVED lines=11> */
.L_x_903:
        /* <DEDUP_REMOVED lines=22> */
[----:B------:R-:W-:-:S04]  /*08c0*/  @P0 IMAD R8, R8, c[0x0][0x1a4], R33 ;  /* 0x0000690008080a24 */ /* 0x000fc800078e0221 */
        /* <DEDUP_REMOVED lines=14> */
.L_x_904:
[CC--:B------:R-:W-:Y:S01]  /*09b0*/  LEA.HI R165, R16.reuse, R7.reuse, RZ, 0x2 ;  /* 0x0000000710a57211 */ /* 0x0c0fe200078f10ff */
[----:B------:R-:W-:Y:S01]  /*09c0*/  BSSY B0, `(.L_x_905) ;  /* 0x0000068000007945 */ /* 0x000fe20003800000 */
[CC--:B------:R-:W-:Y:S02]  /*09d0*/  LEA.HI R18, R16.reuse, R7.reuse, RZ, 0x3 ;  /* 0x0000000710127211 */ /* 0x0c0fe400078f18ff */
[----:B------:R-:W-:Y:S02]  /*09e0*/  LOP3.LUT R174, R165, 0xfffffffc, RZ, 0xc0, !PT ;  /* 0xfffffffca5ae7812 */ /* 0x000fe400078ec0ff */
        /* <DEDUP_REMOVED lines=11> */
[----:B------:R-:W-:Y:S02]  /*0aa0*/  LOP3.LUT R165, R165, 0x7fffffe, RZ, 0xc0, !PT ;  /* 0x07fffffea5a57812 */ /* 0x000fe400078ec0ff */
[--C-:B------:R-:W-:Y:S01]  /*0ab0*/  LOP3.LUT R3, R5, 0x18, R174.reuse, 0xf8, !PT ;  /* 0x0000001805037812 */ /* 0x100fe200078ef8ae */
[----:B------:R-:W-:Y:S01]  /*0ac0*/  IMAD.WIDE.U32 R36, R24, c[0x0][0x198], R174 ;  /* 0x0000660018247a25 */ /* 0x000fe200078e00ae */
[----:B------:R-:W-:Y:S02]  /*0ad0*/  SHF.R.U32.HI R12, RZ, 0x3, R5 ;  /* 0x00000003ff0c7819 */ /* 0x000fe40000011605 */
[----:B------:R-:W-:Y:S01]  /*0ae0*/  LOP3.LUT R14, R16, 0xfffffff0, RZ, 0xc0, !PT ;  /* 0xfffffff0100e7812 */ /* 0x000fe200078ec0ff */
[----:B------:R-:W-:Y:S01]  /*0af0*/  IMAD R5, R25, c[0x0][0x198], RZ ;  /* 0x0000660019057a24 */ /* 0x000fe200078e02ff */
[----:B------:R-:W-:Y:S01]  /*0b00*/  IADD3 R30, P0, R174, R30, RZ ;  /* 0x0000001eae1e7210 */ /* 0x000fe20007f1e0ff */
[----:B------:R-:W-:Y:S01]  /*0b10*/  IMAD.IADD R165, R24, 0x1, -R165 ;  /* 0x0000000118a57824 */ /* 0x000fe200078e0aa5 */
[----:B------:R-:W-:Y:S01]  /*0b20*/  SHF.R.S32.HI R4, RZ, 0x5, R17 ;  /* 0x00000005ff047819 */ /* 0x000fe20000011411 */
[----:B------:R-:W-:Y:S01]  /*0b30*/  IMAD.IADD R15, R7, 0x1, -R14 ;  /* 0x00000001070f7824 */ /* 0x000fe200078e0a0e */
[----:B------:R-:W-:Y:S01]  /*0b40*/  IADD3 R170, P1, R170, R36, RZ ;  /* 0x00000024aaaa7210 */ /* 0x000fe20007f3e0ff */
[----:B------:R-:W-:Y:S01]  /*0b50*/  IMAD R5, R24, c[0x0][0x19c], R5 ;  /* 0x0000670018057a24 */ /* 0x000fe200078e0205 */
[----:B------:R-:W-:Y:S01]  /*0b60*/  LOP3.LUT R12, R3, R12, RZ, 0x3c, !PT ;  /* 0x0000000c030c7212 */ /* 0x000fe200078e3cff */
[----:B------:R-:W-:Y:S01]  /*0b70*/  IMAD.X R31, R175, 0x1, R11, P0 ;  /* 0x00000001af1f7824 */ /* 0x000fe200000e060b */
[----:B------:R-:W-:Y:S01]  /*0b80*/  SHF.R.S32.HI R11, RZ, 0x1f, R132 ;  /* 0x0000001fff0b7819 */ /* 0x000fe20000011484 */
[----:B------:R-:W-:Y:S01]  /*0b90*/  IMAD R165, R4, 0x8, R165 ;  /* 0x0000000804a57824 */ /* 0x000fe200078e02a5 */
[----:B------:R-:W-:Y:S01]  /*0ba0*/  LEA.HI R14, R15, R15, RZ, 0x1 ;  /* 0x0000000f0f0e7211 */ /* 0x000fe200078f08ff */
[----:B------:R-:W-:Y:S01]  /*0bb0*/  IMAD R3, R25, c[0x0][0x1a0], RZ ;  /* 0x0000680019037a24 */ /* 0x000fe200078e02ff */
[----:B------:R-:W-:Y:S01]  /*0bc0*/  IADD3.X R171, R6, R37, R5, P1, !PT ;  /* 0x0000002506ab7210 */ /* 0x000fe20000ffe405 */
[----:B------:R-:W-:Y:S01]  /*0bd0*/  IMAD.WIDE.U32 R34, R24, c[0x0][0x1a0], R174 ;  /* 0x0000680018227a25 */ /* 0x000fe200078e00ae */
[----:B------:R-:W-:-:S02]  /*0be0*/  SHF.R.S32.HI R6, RZ, 0x1f, R9 ;  /* 0x0000001fff067819 */ /* 0x000fc40000011409 */
[----:B------:R-:W-:Y:S01]  /*0bf0*/  SHF.R.S32.HI R19, RZ, 0x1, R14 ;  /* 0x00000001ff137819 */ /* 0x000fe2000001140e */
[----:B------:R-:W-:Y:S01]  /*0c00*/  IMAD.U32 R165, R165, 0x20, R12 ;  /* 0x00000020a5a57824 */ /* 0x000fe200078e000c */
[----:B------:R-:W-:Y:S01]  /*0c10*/  SHF.R.S32.HI R12, RZ, 0x1f, R14 ;  /* 0x0000001fff0c7819 */ /* 0x000fe2000001140e */
[----:B------:R-:W-:Y:S01]  /*0c20*/  IMAD R3, R24, c[0x0][0x1a4], R3 ;  /* 0x0000690018037a24 */ /* 0x000fe200078e0203 */
[----:B------:R-:W-:Y:S01]  /*0c30*/  IADD3 R32, P0, R32, R34, RZ ;  /* 0x0000002220207210 */ /* 0x000fe20007f1e0ff */
[C---:B------:R-:W-:Y:S01]  /*0c40*/  IMAD R173, R11.reuse, c[0x0][0x1b0], RZ ;  /* 0x00006c000bad7a24 */ /* 0x040fe200078e02ff */
[----:B------:R-:W-:Y:S01]  /*0c50*/  LEA.HI R12, R12, R19, RZ, 0x2 ;  /* 0x000000130c0c7211 */ /* 0x000fe200078f10ff */
[----:B------:R-:W-:Y:S01]  /*0c60*/  IMAD R135, R11, c[0x0][0x1b8], RZ ;  /* 0x00006e000b877a24 */ /* 0x000fe200078e02ff */
[----:B------:R-:W-:Y:S01]  /*0c70*/  LEA.HI R11, R6, R9, RZ, 0x2 ;  /* 0x00000009060b7211 */ /* 0x000fe200078f10ff */
[----:B------:R-:W-:Y:S01]  /*0c80*/  IMAD.IADD R6, R169, 0x1, -R20 ;  /* 0x00000001a9067824 */ /* 0x000fe200078e0a14 */
[----:B------:R-:W-:Y:S01]  /*0c90*/  IADD3.X R33, R8, R35, R3, P0, !PT ;  /* 0x0000002308217210 */ /* 0x000fe200007fe403 */
[C---:B------:R-:W-:Y:S01]  /*0ca0*/  IMAD R173, R132.reuse, c[0x0][0x1b4], R173 ;  /* 0x00006d0084ad7a24 */ /* 0x040fe200078e02ad */
[----:B------:R-:W-:Y:S01]  /*0cb0*/  SHF.R.S32.HI R3, RZ, 0x1f, R17 ;  /* 0x0000001fff037819 */ /* 0x000fe20000011411 */
[----:B------:R-:W-:Y:S01]  /*0cc0*/  IMAD R135, R132, c[0x0][0x1bc], R135 ;  /* 0x00006f0084877a24 */ /* 0x000fe200078e0287 */
[----:B------:R-:W-:Y:S01]  /*0cd0*/  ISETP.GE.AND P0, PT, R24, R6, PT ;  /* 0x000000061800720c */ /* 0x000fe20003f06270 */
[----:B------:R-:W-:Y:S01]  /*0ce0*/  IMAD.WIDE.U32 R170, R132, c[0x0][0x1b0], R170 ;  /* 0x00006c0084aa7a25 */ /* 0x000fe200078e00aa */
[----:B------:R-:W-:-:S02]  /*0cf0*/  LOP3.LUT R12, R12, 0xfffffffc, RZ, 0xc0, !PT ;  /* 0xfffffffc0c0c7812 */ /* 0x000fc400078ec0ff */
[----:B------:R-:W-:Y:S01]  /*0d00*/  LEA.HI R3, R3, R4, RZ, 0x2 ;  /* 0x0000000403037211 */ /* 0x000fe200078f10ff */
[----:B------:R-:W-:Y:S01]  /*0d10*/  IMAD.WIDE.U32 R132, R132, c[0x0][0x1b8], R32 ;  /* 0x00006e0084847a25 */ /* 0x000fe200078e0020 */
[----:B------:R-:W-:Y:S02]  /*0d20*/  SHF.R.S32.HI R17, RZ, 0x2, R11 ;  /* 0x00000002ff117819 */ /* 0x000fe4000001140b */
[----:B------:R-:W-:Y:S01]  /*0d30*/  LOP3.LUT R3, R3, 0xffffffc, RZ, 0xc0, !PT ;  /* 0x0ffffffc03037812 */ /* 0x000fe200078ec0ff */
[----:B------:R-:W-:Y:S01]  /*0d40*/  IMAD.IADD R12, R19, 0x1, -R12 ;  /* 0x00000001130c7824 */ /* 0x000fe200078e0a0c */
[C---:B------:R-:W-:Y:S01]  /*0d50*/  IADD3 R167, R174.reuse, 0x20, RZ ;  /* 0x00000020aea77810 */ /* 0x040fe20007ffe0ff */
[----:B------:R-:W-:Y:S01]  /*0d60*/  IMAD R33, R27, c[0x0][0x1a8], RZ ;  /* 0x00006a001b217a24 */ /* 0x000fe200078e02ff */
[----:B------:R-:W-:Y:S01]  /*0d70*/  IADD3 R166, R174, 0x40, RZ ;  /* 0x00000040aea67810 */ /* 0x000fe20007ffe0ff */
[----:B------:R-:W-:Y:S01]  /*0d80*/  IMAD.MOV.U32 R5, RZ, RZ, 0x10 ;  /* 0x00000010ff057424 */ /* 0x000fe200078e00ff */
[----:B------:R-:W-:Y:S01]  /*0d90*/  LOP3.LUT P1, RZ, R12, 0x2, RZ, 0xc0, !PT ;  /* 0x000000020cff7812 */ /* 0x000fe2000782c0ff */
[----:B------:R-:W-:-:S02]  /*0da0*/  IMAD.IADD R168, R4, 0x1, -R3 ;  /* 0x0000000104a87824 */ /* 0x000fc400078e0a03 */
[C---:B------:R-:W-:Y:S01]  /*0db0*/  IMAD R33, R26.reuse, c[0x0][0x1ac], R33 ;  /* 0x00006b001a217a24 */ /* 0x040fe200078e0221 */
[----:B------:R-:W-:Y:S01]  /*0dc0*/  SEL R3, R5, 0xfffffff0, !P1 ;  /* 0xfffffff005037807 */ /* 0x000fe20004800000 */
[----:B------:R-:W-:-:S04]  /*0dd0*/  IMAD.WIDE.U32 R30, R26, c[0x0][0x1a8], R30 ;  /* 0x00006a001a1e7a25 */ /* 0x000fc800078e001e */
[----:B------:R-:W-:Y:S02]  /*0de0*/  IMAD R168, R168, 0x10, R17 ;  /* 0x00000010a8a87824 */ /* 0x000fe400078e0211 */
        /* <DEDUP_REMOVED lines=37> */
.L_x_906:
[----:B------:R-:W-:Y:S05]  /*1040*/  BSYNC B0 ;  /* 0x0000000000007941 */ /* 0x000fea0003800000 */
.L_x_905:
[----:B------:R-:W-:Y:S01]  /*1050*/  LOP3.LUT R8, R11, 0x7ffffffc, RZ, 0xc0, !PT ;  /* 0x7ffffffc0b087812 */ /* 0x000fe200078ec0ff */
[----:B------:R-:W-:Y:S01]  /*1060*/  IMAD R28, R85, 0x40, R28 ;  /* 0x00000040551c7824 */ /* 0x000fe200078e021c */
[----:B------:R-:W-:Y:S01]  /*1070*/  UMOV UR21, 0x6 ;  /* 0x0000000600157882 */ /* 0x000fe20000000000 */
[----:B------:R-:W-:Y:S01]  /*1080*/  BSSY B0, `(.L_x_907) ;  /* 0x000002f000007945 */ /* 0x000fe20003800000 */
[----:B------:R-:W-:Y:S01]  /*1090*/  ULDC.64 UR4, c[0x0][0x198] ;  /* 0x0000660000047ab9 */ /* 0x000fe20000000a00 */
[----:B------:R-:W-:Y:S01]  /*10a0*/  IMAD.IADD R8, R9, 0x1, -R8 ;  /* 0x0000000109087824 */ /* 0x000fe200078e0a08 */
[----:B------:R-:W-:Y:S01]  /*10b0*/  IADD3 R9, R24, 0x20, RZ ;  /* 0x0000002018097810 */ /* 0x000fe20007ffe0ff */
[----:B------:R-:W-:Y:S01]  /*10c0*/  USHF.L.U64.HI UR6, UR4, UR21, UR5 ;  /* 0x0000001504067299 */ /* 0x000fe20008010205 */
[----:B------:R-:W-:Y:S01]  /*10d0*/  IADD3 R93, R28, -0x40, RZ ;  /* 0xffffffc01c5d7810 */ /* 0x000fe20007ffe0ff */
[----:B------:R-:W-:Y:S01]  /*10e0*/  IMAD.SHL.U32 R11, R8, 0x2, RZ ;  /* 0x00000002080b7824 */ /* 0x000fe200078e00ff */
[----:B------:R-:W-:Y:S01]  /*10f0*/  ISETP.GE.AND P1, PT, R9, R6, PT ;  /* 0x000000060900720c */ /* 0x000fe20003f26270 */
[----:B------:R-:W-:-:S02]  /*1100*/  USHF.L.U32 UR7, UR4, 0x6, URZ ;  /* 0x0000000604077899 */ /* 0x000fc4000800063f */
[----:B------:R-:W-:-:S05]  /*1110*/  IMAD R8, R168, c[0x0][0x228], R11 ;  /* 0x00008a00a8087a24 */ /* 0x000fca00078e020b */
[----:B------:R-:W-:Y:S02]  /*1120*/  IADD3 R94, P0, R93, R8, RZ ;  /* 0x000000085d5e7210 */ /* 0x000fe40007f1e0ff */
[----:B------:R-:W-:-:S04]  /*1130*/  SHF.R.S32.HI R8, RZ, 0x1f, R8 ;  /* 0x0000001fff087819 */ /* 0x000fc80000011408 */
[----:B------:R-:W-:Y:S01]  /*1140*/  LEA.HI.X.SX32 R93, R93, R8, 0x1, P0 ;  /* 0x000000085d5d7211 */ /* 0x000fe200000f0eff */
[----:B------:R-:W-:Y:S05]  /*1150*/  @P1 BRA `(.L_x_908) ;  /* 0x0000021000001947 */ /* 0x000fea0003800000 */
[----:B------:R-:W-:Y:S01]  /*1160*/  IADD3 R11, P0, R176, 0x20, RZ ;  /* 0x00000020b00b7810 */ /* 0x000fe20007f1e0ff */
        /* <DEDUP_REMOVED lines=32> */
.L_x_908:
[----:B------:R-:W-:Y:S05]  /*1370*/  BSYNC B0 ;  /* 0x0000000000007941 */ /* 0x000fea0003800000 */
.L_x_907:
        /* <DEDUP_REMOVED lines=38> */
.L_x_910:
[----:B------:R-:W-:Y:S05]  /*15e0*/  BSYNC B0 ;  /* 0x0000000000007941 */ /* 0x000fea0003800000 */
.L_x_909:
        /* <DEDUP_REMOVED lines=34> */
.L_x_912:
[----:B------:R-:W-:Y:S05]  /*1810*/  BSYNC B0 ;  /* 0x0000000000007941 */ /* 0x000fea0003800000 */
.L_x_911:
[----:B------:R-:W-:Y:S01]  /*1820*/  ISETP.NE.U32.AND P2, PT, RZ, c[0x0][0x318], PT ;  /* 0x0000c600ff007a0c */ /* 0x000fe20003f45070 */
[----:B------:R-:W0:Y:S01]  /*1830*/  LDGDEPBAR ;  /* 0x00000000000079af */ /* 0x000e220000000000 */
[----:B------:R-:W-:Y:S01]  /*1840*/  IMAD R20, R4, 0x10, R20 ;  /* 0x0000001004147824 */ /* 0x000fe200078e0214 */
[----:B------:R-:W-:Y:S01]  /*1850*/  LOP3.LUT R14, R14, 0x7fffffe, RZ, 0xc0, !PT ;  /* 0x07fffffe0e0e7812 */ /* 0x000fe200078ec0ff */
[----:B------:R-:W-:Y:S01]  /*1860*/  ULDC.64 UR4, c[0x0][0x1a0] ;  /* 0x0000680000047ab9 */ /* 0x000fe20000000a00 */
[----:B------:R-:W-:-:S13]  /*1870*/  ISETP.NE.AND.EX P2, PT, RZ, c[0x0][0x31c], PT, P2 ;  /* 0x0000c700ff007a0c */ /* 0x000fda0003f45320 */
[----:B------:R-:W-:Y:S01]  /*1880*/  @P2 SHF.R.S32.HI R8, RZ, 0x1f, R22 ;  /* 0x0000001fff082819 */ /* 0x000fe20000011416 */
[----:B------:R-:W-:-:S04]  /*1890*/  @P2 IMAD.WIDE.U32 R26, R22, c[0x0][0x320], R26 ;  /* 0x0000c800161a2a25 */ /* 0x000fc800078e001a */
[----:B------:R-:W-:Y:S01]  /*18a0*/  @P2 IMAD R19, R8, c[0x0][0x320], RZ ;  /* 0x0000c80008132a24 */ /* 0x000fe200078e02ff */
[----:B--2---:R-:W-:Y:S01]  /*18b0*/  @P2 LEA R28, P0, R26, c[0x0][0x318], 0x2 ;  /* 0x0000c6001a1c2a11 */ /* 0x004fe200078010ff */
[----:B------:R-:W-:-:S04]  /*18c0*/  DEPBAR.LE SB0, 0x0 ;  /* 0x000080000000791a */ /* 0x000fc80000000000 */
[----:B------:R-:W-:-:S04]  /*18d0*/  @P2 IMAD R19, R22, c[0x0][0x324], R19 ;  /* 0x0000c90016132a24 */ /* 0x000fc800078e0213 */
[----:B------:R-:W-:-:S05]  /*18e0*/  @P2 IMAD.IADD R19, R27, 0x1, R19 ;  /* 0x000000011b132824 */ /* 0x000fca00078e0213 */
[----:B------:R-:W-:-:S05]  /*18f0*/  @P2 LEA.HI.X R29, R26, c[0x0][0x31c], R19, 0x2, P0 ;  /* 0x0000c7001a1d2a11 */ /* 0x000fca00000f1413 */
[----:B------:R-:W2:Y:S01]  /*1900*/  @P2 LDG.E R8, [R28.64] ;  /* 0x0000001a1c082981 */ /* 0x000ea2000c1e1900 */
[----:B------:R-:W-:Y:S01]  /*1910*/  SHF.R.S32.HI R19, RZ, 0x4, R16 ;  /* 0x00000004ff137819 */ /* 0x000fe20000011410 */
[----:B------:R-:W-:Y:S01]  /*1920*/  IMAD.SHL.U32 R21, R12, 0x40, RZ ;  /* 0x000000400c157824 */ /* 0x000fe200078e00ff */
[----:B------:R-:W-:Y:S01]  /*1930*/  IADD3 R17, R20, 0x1, R17 ;  /* 0x0000000114117810 */ /* 0x000fe20007ffe011 */
[----:B------:R-:W-:Y:S01]  /*1940*/  IMAD.IADD R14, R15, 0x1, -R14 ;  /* 0x000000010f0e7824 */ /* 0x000fe200078e0a0e */
[----:B------:R-:W-:Y:S01]  /*1950*/  SHF.R.S32.HI R22, RZ, 0x1f, R15 ;  /* 0x0000001fff167819 */ /* 0x000fe2000001140f */
[----:B------:R-:W-:Y:S01]  /*1960*/  IMAD R126, R13, 0x4, R4 ;  /* 0x000000040d7e7824 */ /* 0x000fe200078e0204 */
[----:B------:R-:W-:Y:S01]  /*1970*/  LOP3.LUT R20, R18, 0xfffffff8, RZ, 0xc0, !PT ;  /* 0xfffffff812147812 */ /* 0x000fe200078ec0ff */
[----:B------:R-:W-:Y:S01]  /*1980*/  IMAD.SHL.U32 R10, R10, 0x8, RZ ;  /* 0x000000080a0a7824 */ /* 0x000fe200078e00ff */
[----:B------:R-:W-:Y:S01]  /*1990*/  LEA.HI R18, R16, R19, RZ, 0x1 ;  /* 0x0000001310127211 */ /* 0x000fe200078f08ff */
[----:B------:R-:W-:Y:S01]  /*19a0*/  USHF.L.U64.HI UR21, UR4, UR21, UR5 ;  /* 0x0000001504157299 */ /* 0x000fe20008010205 */
[----:B------:R-:W-:Y:S01]  /*19b0*/  LEA.HI R22, R22, R15, RZ, 0x3 ;  /* 0x0000000f16167211 */ /* 0x000fe200078f18ff */
[----:B------:R-:W-:Y:S01]  /*19c0*/  IMAD.IADD R16, R7, 0x1, -R20 ;  /* 0x0000000107107824 */ /* 0x000fe200078e0a14 */
[----:B------:R-:W-:Y:S01]  /*19d0*/  LOP3.LUT R18, R18, 0xfffffffe, RZ, 0xc0, !PT ;  /* 0xfffffffe12127812 */ /* 0x000fe200078ec0ff */
[----:B------:R-:W-:Y:S01]  /*19e0*/  USHF.L.U32 UR22, UR4, 0x6, URZ ;  /* 0x0000000604167899 */ /* 0x000fe2000800063f */
[----:B------:R-:W-:Y:S01]  /*19f0*/  ISETP.GE.AND P0, PT, R24, R6, PT ;  /* 0x000000061800720c */ /* 0x000fe20003f06270 */
[----:B------:R-:W-:Y:S01]  /*1a00*/  BAR.SYNC.DEFER_BLOCKING 0x0 ;  /* 0x0000000000007b1d */ /* 0x000fe20000010000 */
[----:B------:R-:W-:Y:S01]  /*1a10*/  IMAD.SHL.U32 R12, R22, 0x20, RZ ;  /* 0x00000020160c7824 */ /* 0x000fe200078e00ff */
[----:B------:R-:W-:Y:S01]  /*1a20*/  LEA.HI R15, R16, R16, RZ, 0x1 ;  /* 0x00000010100f7211 */ /* 0x000fe200078f08ff */
[----:B------:R-:W-:Y:S01]  /*1a30*/  IMAD.IADD R18, R19, 0x1, -R18 ;  /* 0x0000000113127824 */ /* 0x000fe200078e0a12 */
[----:B------:R-:W-:Y:S01]  /*1a40*/  LOP3.LUT R21, R21, 0xc0, RZ, 0xc0, !PT ;  /* 0x000000c015157812 */ /* 0x000fe200078ec0ff */
[----:B------:R-:W-:Y:S01]  /*1a50*/  IMAD R20, R92, UR21, RZ ;  /* 0x000000155c147c24 */ /* 0x000fe2000f8e02ff */
[----:B------:R-:W-:Y:S01]  /*1a60*/  LOP3.LUT R23, R12, 0xffffff00, RZ, 0xc0, !PT ;  /* 0xffffff000c177812 */ /* 0x000fe200078ec0ff */
[----:B------:R-:W-:Y:S01]  /*1a70*/  IMAD.SHL.U32 R12, R18, 0x8, RZ ;  /* 0x00000008120c7824 */ /* 0x000fe200078e00ff */
[----:B------:R-:W-:Y:S01]  /*1a80*/  LOP3.LUT R19, R15, 0x7fffffe, RZ, 0xc0, !PT ;  /* 0x07fffffe0f137812 */ /* 0x000fe200078ec0ff */
[----:B------:R-:W-:Y:S01]  /*1a90*/  IMAD.MOV.U32 R134, RZ, RZ, R132 ;  /* 0x000000ffff867224 */ /* 0x000fe200078e0084 */
[----:B------:R-:W-:Y:S01]  /*1aa0*/  SHF.R.S32.HI R15, RZ, 0x1, R15 ;  /* 0x00000001ff0f7819 */ /* 0x000fe2000001140f */
[--C-:B------:R-:W-:Y:S01]  /*1ab0*/  IMAD R13, R4, 0x200, R23.reuse ;  /* 0x00000200040d7824 */ /* 0x100fe200078e0217 */
[----:B------:R-:W-:Y:S01]  /*1ac0*/  LOP3.LUT R12, R21, 0x8, R12, 0xf8, !PT ;  /* 0x00000008150c7812 */ /* 0x000fe200078ef80c */
[C---:B------:R-:W-:Y:S01]  /*1ad0*/  IMAD R4, R14.reuse, 0x20, R23 ;  /* 0x000000200e047824 */ /* 0x040fe200078e0217 */
[----:B------:R-:W-:Y:S01]  /*1ae0*/  SHF.R.U32.HI R21, RZ, 0x3, R21 ;  /* 0x00000003ff157819 */ /* 0x000fe20000011615 */
[----:B------:R-:W-:Y:S01]  /*1af0*/  IMAD R13, R14, 0x20, R13 ;  /* 0x000000200e0d7824 */ /* 0x000fe200078e020d */
[C---:B------:R-:W-:Y:S01]  /*1b00*/  LOP3.LUT P1, RZ, R15.reuse, 0x2, RZ, 0xc0, !PT ;  /* 0x000000020fff7812 */ /* 0x040fe2000782c0ff */
[----:B------:R-:W-:Y:S01]  /*1b10*/  IMAD.SHL.U32 R14, R15, 0x40, RZ ;  /* 0x000000400f0e7824 */ /* 0x000fe200078e00ff */
[----:B------:R-:W-:Y:S01]  /*1b20*/  LOP3.LUT R12, R12, R21, RZ, 0x3c, !PT ;  /* 0x000000150c0c7212 */ /* 0x000fe200078e3cff */
[----:B------:R-:W-:Y:S01]  /*1b30*/  IMAD.IADD R19, R16, 0x1, -R19 ;  /* 0x0000000110137824 */ /* 0x000fe200078e0a13 */
[----:B------:R-:W2:Y:S01]  /*1b40*/  @P2 MUFU.RCP R21, c[0x0][0x238] ;  /* 0x00008e0000152b08 */ /* 0x000ea20000001000 */
[----:B------:R-:W-:Y:S01]  /*1b50*/  IMAD.SHL.U32 R163, R7, 0x2, RZ ;  /* 0x0000000207a37824 */ /* 0x000fe200078e00ff */
[----:B------:R-:W-:Y:S01]  /*1b60*/  LOP3.LUT R23, R14, 0xc0, RZ, 0xc0, !PT ;  /* 0x000000c00e177812 */ /* 0x000fe200078ec0ff */
[C---:B------:R-:W-:Y:S01]  /*1b70*/  IMAD.IADD R123, R12.reuse, 0x1, R13 ;  /* 0x000000010c7b7824 */ /* 0x040fe200078e020d */
[----:B------:R3:W-:Y:S01]  /*1b80*/  @P0 STS [R165+0x6000], RZ ;  /* 0x006000ffa5000388 */ /* 0x0007e20000000800 */
[----:B------:R-:W-:Y:S01]  /*1b90*/  IMAD.IADD R4, R12, 0x1, R4 ;  /* 0x000000010c047824 */ /* 0x000fe200078e0204 */
[----:B------:R-:W-:Y:S01]  /*1ba0*/  LOP3.LUT R10, R23, 0x8, R10, 0xf8, !PT ;  /* 0x00000008170a7812 */ /* 0x000fe200078ef80a */
[----:B------:R-:W-:Y:S01]  /*1bb0*/  IMAD R11, R11, UR22, R20 ;  /* 0x000000160b0b7c24 */ /* 0x000fe2000f8e0214 */
[----:B------:R3:W-:Y:S01]  /*1bc0*/  @P0 STS [R165+0x6004], RZ ;  /* 0x006004ffa5000388 */ /* 0x0007e20000000800 */
[----:B------:R-:W-:Y:S01]  /*1bd0*/  SHF.R.U32.HI R23, RZ, 0x3, R23 ;  /* 0x00000003ff177819 */ /* 0x000fe20000011617 */
[----:B------:R-:W-:Y:S01]  /*1be0*/  IMAD R19, R18, 0x8, R19 ;  /* 0x0000000812137824 */ /* 0x000fe200078e0213 */
[----:B------:R-:W-:Y:S01]  /*1bf0*/  IADD3 R7, R2, R17, -R169 ;  /* 0x0000001102077210 */ /* 0x000fe20007ffe8a9 */
[----:B------:R3:W-:Y:S01]  /*1c00*/  @P0 STS.64 [R165+0x6008], RZ ;  /* 0x006008ffa5000388 */ /* 0x0007e20000000a00 */
[----:B------:R-:W-:Y:S01]  /*1c10*/  LOP3.LUT R122, R10, R23, RZ, 0x3c, !PT ;  /* 0x000000170a7a7212 */ /* 0x000fe200078e3cff */
[----:B------:R-:W-:Y:S01]  /*1c20*/  IMAD.WIDE.U32 R12, R92, UR22, R134 ;  /* 0x000000165c0c7c25 */ /* 0x000fe2000f8e0086 */
[----:B------:R-:W-:Y:S01]  /*1c30*/  UIADD3 UR18, UR29, 0x646e171e, URZ ;  /* 0x646e171e1d127890 */ /* 0x000fe2000fffe03f */
[----:B------:R3:W-:Y:S01]  /*1c40*/  @P0 STS.128 [R165+0x7000], RZ ;  /* 0x007000ffa5000388 */ /* 0x0007e20000000c00 */
[----:B------:R-:W-:Y:S01]  /*1c50*/  BSSY B0, `(.L_x_913) ;  /* 0x0000026000007945 */ /* 0x000fe20003800000 */
[----:B------:R-:W-:Y:S01]  /*1c60*/  IMAD.MOV.U32 R164, RZ, RZ, RZ ;  /* 0x000000ffffa47224 */ /* 0x000fe200078e00ff */
[----:B------:R-:W-:Y:S01]  /*1c70*/  LOP3.LUT R163, R163, 0x6, RZ, 0xc0, !PT ;  /* 0x00000006a3a37812 */ /* 0x000fe200078ec0ff */
[----:B------:R3:W-:Y:S01]  /*1c80*/  @P0 STS.128 [R165+0x8000], RZ ;  /* 0x008000ffa5000388 */ /* 0x0007e20000000c00 */
[----:B------:R-:W-:Y:S01]  /*1c90*/  IMAD.U32 R122, R19, 0x20, R122 ;  /* 0x00000020137a7824 */ /* 0x000fe200078e007a */
[----:B------:R-:W-:Y:S01]  /*1ca0*/  IADD3 R7, R7, c[0x0][0x2e8], RZ ;  /* 0x0000ba0007077a10 */ /* 0x000fe20007ffe0ff */
[----:B------:R-:W-:Y:S01]  /*1cb0*/  IMAD.IADD R11, R13, 0x1, R11 ;  /* 0x000000010d0b7824 */ /* 0x000fe200078e020b */
[----:B------:R-:W-:Y:S01]  /*1cc0*/  SEL R5, R5, 0xfffffff0, !P1 ;  /* 0xfffffff005057807 */ /* 0x000fe20004800000 */
[----:B------:R-:W-:-:S02]  /*1cd0*/  IMAD.SHL.U32 R123, R123, 0x2, RZ ;  /* 0x000000027b7b7824 */ /* 0x000fc400078e00ff */
[----:B--2---:R-:W-:Y:S01]  /*1ce0*/  @P2 FMUL.FTZ R164, R8, R21 ;  /* 0x0000001508a42220 */ /* 0x004fe20000410000 */
        /* <DEDUP_REMOVED lines=28> */
.L_x_914:
[----:B---3--:R-:W-:Y:S05]  /*1eb0*/  BSYNC B0 ;  /* 0x0000000000007941 */ /* 0x008fea0003800000 */
.L_x_913:
        /* <DEDUP_REMOVED lines=36> */
.L_x_916:
[----:B------:R-:W-:Y:S05]  /*2100*/  BSYNC B0 ;  /* 0x0000000000007941 */ /* 0x000fea0003800000 */
.L_x_915:
[----:B------:R-:W-:Y:S01]  /*2110*/  IMAD.SHL.U32 R122, R122, 0x2, RZ ;  /* 0x000000027a7a7824 */ /* 0x000fe200078e00ff */
[----:B------:R-:W-:Y:S01]  /*2120*/  LDSM.16.M88.4 R72, [R123] ;  /* 0x000000007b48783b */ /* 0x000fe20000000200 */
[----:B------:R-:W-:Y:S01]  /*2130*/  IMAD R121, R3, 0x2, R123 ;  /* 0x0000000203797824 */ /* 0x000fe200078e027b */
[----:B------:R-:W-:Y:S01]  /*2140*/  IMNMX R141, R7, R2, PT ;  /* 0x00000002078d7217 */ /* 0x000fe20003800200 */
[----:B------:R-:W-:Y:S01]  /*2150*/  IMAD R87, R5, 0x2, R122 ;  /* 0x0000000205577824 */ /* 0x000fe200078e027a */
[----:B--2---:R-:W2:Y:S01]  /*2160*/  LDSM.16.M88.4 R16, [R122+0x3000] ;  /* 0x003000007a10783b */ /* 0x004ea20000000200 */
[----:B------:R-:W-:-:S03]  /*2170*/  IMAD R5, R92, 0x40, R163 ;  /* 0x000000405c057824 */ /* 0x000fc600078e02a3 */
[----:B------:R-:W-:Y:S04]  /*2180*/  LDSM.16.M88.4 R32, [R121] ;  /* 0x000000007920783b */ /* 0x000fe80000000200 */
[----:B------:R-:W-:Y:S04]  /*2190*/  LDSM.16.M88.4 R8, [R87+0x3000] ;  /* 0x003000005708783b */ /* 0x000fe80000000200 */
[----:B------:R-:W4:Y:S04]  /*21a0*/  LDSM.16.M88.4 R48, [R122+0x3400] ;  /* 0x003400007a30783b */ /* 0x000f280000000200 */
[----:B------:R-:W5:Y:S04]  /*21b0*/  LDSM.16.M88.4 R40, [R122+0x3800] ;  /* 0x003800007a28783b */ /* 0x000f680000000200 */
[----:B------:R-:W1:Y:S04]  /*21c0*/  LDSM.16.M88.4 R12, [R122+0x3c00] ;  /* 0x003c00007a0c783b */ /* 0x000e680000000200 */
[----:B------:R-:W-:Y:S04]  /*21d0*/  LDSM.16.M88.4 R88, [R123+0x1000] ;  /* 0x001000007b58783b */ /* 0x000fe80000000200 */
[----:B------:R-:W3:Y:S04]  /*21e0*/  LDSM.16.M88.4 R28, [R122+0x4000] ;  /* 0x004000007a1c783b */ /* 0x000ee80000000200 */
[----:B------:R-:W1:Y:S04]  /*21f0*/  LDSM.16.M88.4 R60, [R87+0x3400] ;  /* 0x00340000573c783b */ /* 0x000e680000000200 */
[----:B------:R-:W1:Y:S01]  /*2200*/  LDSM.16.M88.4 R56, [R87+0x3800] ;  /* 0x003800005738783b */ /* 0x000e620000000200 */
[C---:B--2---:R-:W-:Y:S03]  /*2210*/  HMMA.16816.F32 R20, R72.reuse, R16, RZ ;  /* 0x000000104814723c */ /* 0x044fe600000018ff */
[----:B-1----:R-:W1:Y:S04]  /*2220*/  LDSM.16.M88.4 R36, [R87+0x3c00] ;  /* 0x003c00005724783b */ /* 0x002e680000000200 */
[----:B------:R-:W-:Y:S01]  /*2230*/  LDSM.16.M88.4 R68, [R121+0x1000] ;  /* 0x001000007944783b */ /* 0x000fe20000000200 */
[C---:B------:R-:W-:Y:S03]  /*2240*/  HMMA.16816.F32 R16, R72.reuse, R18, RZ ;  /* 0x000000124810723c */ /* 0x040fe600000018ff */
[----:B------:R-:W-:Y:S04]  /*2250*/  LDSM.16.M88.4 R24, [R122+0x4400] ;  /* 0x004400007a18783b */ /* 0x000fe80000000200 */
[----:B------:R-:W-:Y:S01]  /*2260*/  LDSM.16.M88.4 R80, [R122+0x4c00] ;  /* 0x004c00007a50783b */ /* 0x000fe20000000200 */
[----:B----4-:R-:W-:Y:S03]  /*2270*/  HMMA.16816.F32 R52, R72, R48, RZ ;  /* 0x000000304834723c */ /* 0x010fe600000018ff */
[----:B------:R-:W-:Y:S04]  /*2280*/  LDSM.16.M88.4 R64, [R87+0x4400] ;  /* 0x004400005740783b */ /* 0x000fe80000000200 */
[----:B------:R-:W0:Y:S01]  /*2290*/  LDGDEPBAR ;  /* 0x00000000000079af */ /* 0x000e220000000000 */
[----:B------:R-:W-:Y:S08]  /*22a0*/  HMMA.16816.F32 R20, R32, R8, R20 ;  /* 0x000000082014723c */ /* 0x000ff00000001814 */
[C---:B-----5:R-:W-:Y:S08]  /*22b0*/  HMMA.16816.F32 R44, R72.reuse, R40, RZ ;  /* 0x00000028482c723c */ /* 0x060ff000000018ff */
[C---:B------:R-:W-:Y:S08]  /*22c0*/  HMMA.16816.F32 R48, R72.reuse, R50, RZ ;  /* 0x000000324830723c */ /* 0x040ff000000018ff */
[C---:B------:R-:W-:Y:S08]  /*22d0*/  HMMA.16816.F32 R40, R72.reuse, R42, RZ ;  /* 0x0000002a4828723c */ /* 0x040ff000000018ff */
[C---:B------:R-:W-:Y:S08]  /*22e0*/  HMMA.16816.F32 R76, R72.reuse, R12, RZ ;  /* 0x0000000c484c723c */ /* 0x040ff000000018ff */
[----:B------:R-:W-:Y:S01]  /*22f0*/  HMMA.16816.F32 R72, R72, R14, RZ ;  /* 0x0000000e4848723c */ /* 0x000fe200000018ff */
[----:B------:R-:W-:Y:S07]  /*2300*/  LDSM.16.M88.4 R12, [R122+0x4800] ;  /* 0x004800007a0c783b */ /* 0x000fee0000000200 */
[----:B------:R-:W-:Y:S01]  /*2310*/  HMMA.16816.F32 R16, R32, R10, R16 ;  /* 0x0000000a2010723c */ /* 0x000fe20000001810 */
[----:B------:R-:W2:Y:S07]  /*2320*/  LDSM.16.M88.4 R8, [R87+0x4000] ;  /* 0x004000005708783b */ /* 0x000eae0000000200 */
[----:B---3--:R-:W-:Y:S08]  /*2330*/  HMMA.16816.F32 R20, R88, R28, R20 ;  /* 0x0000001c5814723c */ /* 0x008ff00000001814 */
[C---:B------:R-:W-:Y:S08]  /*2340*/  HMMA.16816.F32 R52, R32.reuse, R60, R52 ;  /* 0x0000003c2034723c */ /* 0x040ff00000001834 */
[C---:B------:R-:W-:Y:S01]  /*2350*/  HMMA.16816.F32 R48, R32.reuse, R62, R48 ;  /* 0x0000003e2030723c */ /* 0x040fe20000001830 */
[----:B------:R-:W-:Y:S07]  /*2360*/  LDSM.16.M88.4 R60, [R87+0x4800] ;  /* 0x00480000573c783b */ /* 0x000fee0000000200 */
[C---:B------:R-:W-:Y:S08]  /*2370*/  HMMA.16816.F32 R44, R32.reuse, R56, R44 ;  /* 0x00000038202c723c */ /* 0x040ff0000000182c */
[C---:B------:R-:W-:Y:S01]  /*2380*/  HMMA.16816.F32 R40, R32.reuse, R58, R40 ;  /* 0x0000003a2028723c */ /* 0x040fe20000001828 */
[----:B------:R-:W-:Y:S07]  /*2390*/  LDSM.16.M88.4 R56, [R87+0x4c00] ;  /* 0x004c00005738783b */ /* 0x000fee0000000200 */
[C---:B-1----:R-:W-:Y:S08]  /*23a0*/  HMMA.16816.F32 R76, R32.reuse, R36, R76 ;  /* 0x00000024204c723c */ /* 0x042ff0000000184c */
[----:B------:R-:W-:Y:S01]  /*23b0*/  HMMA.16816.F32 R72, R32, R38, R72 ;  /* 0x000000262048723c */ /* 0x000fe20000001848 */
[----:B------:R-:W-:Y:S04]  /*23c0*/  LDSM.16.M88.4 R36, [R123+0x2000] ;  /* 0x002000007b24783b */ /* 0x000fe80000000200 */
[----:B------:R-:W1:Y:S03]  /*23d0*/  LDSM.16.M88.4 R32, [R122+0x5000] ;  /* 0x005000007a20783b */ /* 0x000e660000000200 */
[----:B------:R-:W-:Y:S01]  /*23e0*/  HMMA.16816.F32 R16, R88, R30, R16 ;  /* 0x0000001e5810723c */ /* 0x000fe20000001810 */
[----:B------:R-:W-:Y:S07]  /*23f0*/  LDSM.16.M88.4 R28, [R122+0x5400] ;  /* 0x005400007a1c783b */ /* 0x000fee0000000200 */
[----:B--2---:R-:W-:Y:S08]  /*2400*/  HMMA.16816.F32 R20, R68, R8, R20 ;  /* 0x000000084414723c */ /* 0x004ff00000001814 */
[C---:B------:R-:W-:Y:S08]  /*2410*/  HMMA.16816.F32 R52, R88.reuse, R24, R52 ;  /* 0x000000185834723c */ /* 0x040ff00000001834 */
[C---:B------:R-:W-:Y:S08]  /*2420*/  HMMA.16816.F32 R44, R88.reuse, R12, R44 ;  /* 0x0000000c582c723c */ /* 0x040ff0000000182c */
[----:B------:R-:W-:Y:S01]  /*2430*/  HMMA.16816.F32 R40, R88, R14, R40 ;  /* 0x0000000e5828723c */ /* 0x000fe20000001828 */
[----:B------:R-:W-:Y:S07]  /*2440*/  LDSM.16.M88.4 R12, [R121+0x2000] ;  /* 0x00200000790c783b */ /* 0x000fee0000000200 */
[----:B------:R-:W-:Y:S01]  /*2450*/  HMMA.16816.F32 R16, R68, R10, R16 ;  /* 0x0000000a4410723c */ /* 0x000fe20000001810 */
[----:B------:R-:W2:Y:S07]  /*2460*/  LDSM.16.M88.4 R8, [R87+0x5000] ;  /* 0x005000005708783b */ /* 0x000eae0000000200 */
[----:B------:R-:W-:Y:S01]  /*2470*/  HMMA.16816.F32 R48, R88, R26, R48 ;  /* 0x0000001a5830723c */ /* 0x000fe20000001830 */
[----:B------:R-:W3:Y:S07]  /*2480*/  LDSM.16.M88.4 R24, [R122+0x5800] ;  /* 0x005800007a18783b */ /* 0x000eee0000000200 */
[----:B-1----:R-:W-:Y:S08]  /*2490*/  HMMA.16816.F32 R20, R36, R32, R20 ;  /* 0x000000202414723c */ /* 0x002ff00000001814 */
[----:B------:R-:W-:Y:S08]  /*24a0*/  HMMA.16816.F32 R76, R88, R80, R76 ;  /* 0x00000050584c723c */ /* 0x000ff0000000184c */
[----:B------:R-:W-:Y:S08]  /*24b0*/  HMMA.16816.F32 R52, R68, R64, R52 ;  /* 0x000000404434723c */ /* 0x000ff00000001834 */
[----:B------:R-:W-:Y:S01]  /*24c0*/  HMMA.16816.F32 R32, R36, R34, R16 ;  /* 0x000000222420723c */ /* 0x000fe20000001810 */
[----:B------:R-:W1:Y:S07]  /*24d0*/  LDSM.16.M88.4 R16, [R122+0x5c00] ;  /* 0x005c00007a10783b */ /* 0x000e6e0000000200 */
[C---:B------:R-:W-:Y:S08]  /*24e0*/  HMMA.16816.F32 R44, R68.reuse, R60, R44 ;  /* 0x0000003c442c723c */ /* 0x040ff0000000182c */
[C---:B------:R-:W-:Y:S01]  /*24f0*/  HMMA.16816.F32 R40, R68.reuse, R62, R40 ;  /* 0x0000003e4428723c */ /* 0x040fe20000001828 */
[----:B------:R-:W4:Y:S07]  /*2500*/  LDSM.16.M88.4 R60, [R87+0x5400] ;  /* 0x00540000573c783b */ /* 0x000f2e0000000200 */
[----:B------:R-:W-:Y:S08]  /*2510*/  HMMA.16816.F32 R48, R68, R66, R48 ;  /* 0x000000424430723c */ /* 0x000ff00000001830 */
[----:B--2---:R-:W-:Y:S07]  /*2520*/  HMMA.16816.F32 R20, R12, R8, R20 ;  /* 0x000000080c14723c */ /* 0x004fee0000001814 */
[----:B------:R-:W-:Y:S01]  /*2530*/  IADD3 R9, R7, 0x8, RZ ;  /* 0x0000000807097810 */ /* 0x000fe20007ffe0ff */
[----:B------:R-:W-:Y:S01]  /*2540*/  HMMA.16816.F32 R72, R88, R82, R72 ;  /* 0x000000525848723c */ /* 0x000fe20000001848 */
[----:B------:R-:W-:-:S02]  /*2550*/  IADD3 R8, R5, 0x1, RZ ;  /* 0x0000000105087810 */ /* 0x000fc40007ffe0ff */
[----:B------:R-:W-:Y:S02]  /*2560*/  IMNMX R140, R9, R2, PT ;  /* 0x00000002098c7217 */ /* 0x000fe40003800200 */
[----:B------:R-:W2:Y:S01]  /*2570*/  I2F R6, R8 ;  /* 0x0000000800067306 */ /* 0x000ea20000201400 */
[C---:B------:R-:W-:Y:S02]  /*2580*/  ISETP.GE.AND P6, PT, R8.reuse, R141, PT ;  /* 0x0000008d0800720c */ /* 0x040fe40003fc6270 */
[----:B------:R-:W-:Y:S01]  /*2590*/  HMMA.16816.F32 R76, R68, R56, R76 ;  /* 0x00000038444c723c */ /* 0x000fe2000000184c */
[----:B------:R-:W-:Y:S02]  /*25a0*/  ISETP.GE.AND P2, PT, R8, R140, PT ;  /* 0x0000008c0800720c */ /* 0x000fe40003f46270 */
[----:B------:R-:W-:-:S04]  /*25b0*/  IADD3 R2, R5, 0x9, RZ ;  /* 0x0000000905027810 */ /* 0x000fc80007ffe0ff */
[----:B------:R-:W-:Y:S01]  /*25c0*/  IADD3 R56, R5, 0x11, RZ ;  /* 0x0000001105387810 */ /* 0x000fe20007ffe0ff */
[----:B------:R-:W-:Y:S01]  /*25d0*/  HMMA.16816.F32 R52, R36, R28, R52 ;  /* 0x0000001c2434723c */ /* 0x000fe20000001834 */
[C---:B------:R-:W-:Y:S02]  /*25e0*/  ISETP.GE.AND P5, PT, R2.reuse, R141, PT ;  /* 0x0000008d0200720c */ /* 0x040fe40003fa6270 */
[----:B------:R-:W-:Y:S01]  /*25f0*/  ISETP.GE.AND P4, PT, R2, R140, PT ;  /* 0x0000008c0200720c */ /* 0x000fe20003f86270 */
[CC--:B--2---:R-:W-:Y:S02]  /*2600*/  FFMA.FTZ R21, R6.reuse, R164.reuse, R21 ;  /* 0x000000a406157223 */ /* 0x0c4fe40000010015 */
[----:B------:R-:W-:Y:S02]  /*2610*/  FFMA.FTZ R7, R6, R164, R23 ;  /* 0x000000a406077223 */ /* 0x000fe40000010017 */
[----:B------:R-:W-:Y:S01]  /*2620*/  HMMA.16816.F32 R32, R12, R10, R32 ;  /* 0x0000000a0c20723c */ /* 0x000fe20000001820 */
[----:B------:R-:W2:Y:S01]  /*2630*/  LDSM.16.M88.4 R8, [R87+0x5800] ;  /* 0x005800005708783b */ /* 0x000ea20000000200 */
[----:B------:R-:W-:-:S02]  /*2640*/  FSEL R28, R21, -INF , !P6 ;  /* 0xff800000151c7808 */ /* 0x000fc40007000000 */
[----:B------:R-:W-:Y:S02]  /*2650*/  FSEL R7, R7, -INF , !P2 ;  /* 0xff80000007077808 */ /* 0x000fe40005000000 */
[----:B------:R-:W-:Y:S02]  /*2660*/  IADD3 R23, R5, 0x19, RZ ;  /* 0x0000001905177810 */ /* 0x000fe40007ffe0ff */
[----:B---3--:R-:W-:Y:S01]  /*2670*/  HMMA.16816.F32 R44, R36, R24, R44 ;  /* 0x00000018242c723c */ /* 0x008fe2000000182c */
[----:B------:R-:W-:-:S06]  /*2680*/  ISETP.GE.AND P2, PT, R56, R141, PT ;  /* 0x0000008d3800720c */ /* 0x000fcc0003f46270 */
[C---:B------:R-:W-:Y:S01]  /*2690*/  IADD3 R24, R5.reuse, 0x8, RZ ;  /* 0x0000000805187810 */ /* 0x040fe20007ffe0ff */
[----:B------:R-:W-:Y:S03]  /*26a0*/  HMMA.16816.F32 R48, R36, R30, R48 ;  /* 0x0000001e2430723c */ /* 0x000fe60000001830 */
[----:B------:R3:W5:Y:S01]  /*26b0*/  I2F R25, R24 ;  /* 0x0000001800197306 */ /* 0x0007620000201400 */
[C---:B------:R-:W-:Y:S02]  /*26c0*/  ISETP.GE.AND P3, PT, R24.reuse, R141, PT ;  /* 0x0000008d1800720c */ /* 0x040fe40003f66270 */
[----:B------:R-:W-:Y:S02]  /*26d0*/  ISETP.GE.AND P0, PT, R24, R140, PT ;  /* 0x0000008c1800720c */ /* 0x000fe40003f06270 */
[----:B------:R-:W-:Y:S08]  /*26e0*/  HMMA.16816.F32 R72, R68, R58, R72 ;  /* 0x0000003a4448723c */ /* 0x000ff00000001848 */
[----:B-1----:R-:W-:Y:S01]  /*26f0*/  HMMA.16816.F32 R76, R36, R16, R76 ;  /* 0x00000010244c723c */ /* 0x002fe2000000184c */
[----:B------:R-:W1:Y:S01]  /*2700*/  I2F R16, R2 ;  /* 0x0000000200107306 */ /* 0x000e620000201400 */
[----:B---3--:R-:W-:Y:S01]  /*2710*/  IADD3 R24, R5, 0x10, RZ ;  /* 0x0000001005187810 */ /* 0x008fe20007ffe0ff */
[----:B-----5:R-:W-:-:S02]  /*2720*/  FFMA.FTZ R6, R25, R164, R32 ;  /* 0x000000a419067223 */ /* 0x020fc40000010020 */
[----:B------:R-:W-:Y:S01]  /*2730*/  FFMA.FTZ R29, R25, R164, R34 ;  /* 0x000000a4191d7223 */ /* 0x000fe20000010022 */
[CC--:B------:R-:W-:Y:S02]  /*2740*/  ISETP.GE.AND P1, PT, R24.reuse, R141.reuse, PT ;  /* 0x0000008d1800720c */ /* 0x0c0fe40003f26270 */
[----:B----4-:R-:W-:Y:S01]  /*2750*/  HMMA.16816.F32 R52, R12, R60, R52 ;  /* 0x0000003c0c34723c */ /* 0x010fe20000001834 */
[----:B------:R3:W4:Y:S01]  /*2760*/  I2F R17, R24 ;  /* 0x0000001800117306 */ /* 0x0007220000201400 */
[----:B------:R-:W-:Y:S02]  /*2770*/  ISETP.GE.AND P6, PT, R24, R140, PT ;  /* 0x0000008c1800720c */ /* 0x000fe40003fc6270 */
[----:B------:R-:W-:Y:S02]  /*2780*/  IADD3 R34, R5, 0x18, RZ ;  /* 0x0000001805227810 */ /* 0x000fe40007ffe0ff */
[----:B------:R-:W-:Y:S02]  /*2790*/  FSEL R29, R29, -INF , !P0 ;  /* 0xff8000001d1d7808 */ /* 0x000fe40004000000 */
[----:B------:R-:W-:Y:S01]  /*27a0*/  HMMA.16816.F32 R40, R36, R26, R40 ;  /* 0x0000001a2428723c */ /* 0x000fe20000001828 */
[----:B------:R-:W5:Y:S01]  /*27b0*/  I2F R2, R56 ;  /* 0x0000003800027306 */ /* 0x000f620000201400 */
[-C--:B-1----:R-:W-:Y:S01]  /*27c0*/  FFMA.FTZ R30, R16, R164.reuse, R33 ;  /* 0x000000a4101e7223 */ /* 0x082fe20000010021 */
[----:B------:R-:W-:Y:S01]  /*27d0*/  ISETP.GE.AND P0, PT, R34, R141, PT ;  /* 0x0000008d2200720c */ /* 0x000fe20003f06270 */
[----:B------:R-:W-:Y:S01]  /*27e0*/  FFMA.FTZ R31, R16, R164, R35 ;  /* 0x000000a4101f7223 */ /* 0x000fe20000010023 */
[----:B------:R-:W-:-:S02]  /*27f0*/  FSEL R6, R6, -INF , !P3 ;  /* 0xff80000006067808 */ /* 0x000fc40005800000 */
[----:B------:R-:W-:Y:S01]  /*2800*/  FSEL R30, R30, -INF , !P5 ;  /* 0xff8000001e1e7808 */ /* 0x000fe20006800000 */
[----:B------:R-:W-:Y:S01]  /*2810*/  HMMA.16816.F32 R48, R12, R62, R48 ;  /* 0x0000003e0c30723c */ /* 0x000fe20000001830 */
[----:B---3--:R-:W1:Y:S01]  /*2820*/  LDSM.16.M88.4 R24, [R87+0x5c00] ;  /* 0x005c00005718783b */ /* 0x008e620000000200 */
[----:B------:R5:W3:Y:S01]  /*2830*/  I2F R21, R34 ;  /* 0x0000002200157306 */ /* 0x000ae20000201400 */
[----:B------:R-:W-:Y:S01]  /*2840*/  ISETP.GE.AND P5, PT, R34, R140, PT ;  /* 0x0000008c2200720c */ /* 0x000fe20003fa6270 */
[----:B------:R-:W-:-:S04]  /*2850*/  DEPBAR.LE SB0, 0x0 ;  /* 0x000080000000791a */ /* 0x000fc80000000000 */
[----:B--2---:R-:W-:Y:S01]  /*2860*/  HMMA.16816.F32 R44, R12, R8, R44 ;  /* 0x000000080c2c723c */ /* 0x004fe2000000182c */
[CC--:B----4-:R-:W-:Y:S01]  /*2870*/  FFMA.FTZ R54, R17.reuse, R164.reuse, R54 ;  /* 0x000000a411367223 */ /* 0x0d0fe20000010036 */
[----:B------:R-:W2:Y:S01]  /*2880*/  I2F R16, R23 ;  /* 0x0000001700107306 */ /* 0x000ea20000201400 */
[----:B------:R-:W-:Y:S01]  /*2890*/  FFMA.FTZ R32, R17, R164, R52 ;  /* 0x000000a411207223 */ /* 0x000fe20000010034 */
[----:B------:R-:W-:Y:S02]  /*28a0*/  ISETP.GE.AND P3, PT, R56, R140, PT ;  /* 0x0000008c3800720c */ /* 0x000fe40003f66270 */
[----:B------:R-:W-:Y:S02]  /*28b0*/  FSEL R31, R31, -INF , !P4 ;  /* 0xff8000001f1f7808 */ /* 0x000fe40006000000 */
[----:B------:R-:W-:Y:S01]  /*28c0*/  HMMA.16816.F32 R72, R36, R18, R72 ;  /* 0x000000122448723c */ /* 0x000fe20000001848 */
[----:B------:R-:W-:Y:S01]  /*28d0*/  FSEL R9, R54, -INF , !P6 ;  /* 0xff80000036097808 */ /* 0x000fe20007000000 */
[----:B-----5:R-:W-:Y:S01]  /*28e0*/  FFMA.FTZ R34, R2, R164, R53 ;  /* 0x000000a402227223 */ /* 0x020fe20000010035 */
[----:B------:R-:W-:-:S02]  /*28f0*/  IADD3 R8, R5, 0x21, RZ ;  /* 0x0000002105087810 */ /* 0x000fc40007ffe0ff */
[-C--:B------:R-:W-:Y:S02]  /*2900*/  ISETP.GE.AND P4, PT, R23, R141.reuse, PT ;  /* 0x0000008d1700720c */ /* 0x080fe40003f86270 */
[----:B------:R-:W-:Y:S01]  /*2910*/  IADD3 R18, R5, 0x20, RZ ;  /* 0x0000002005127810 */ /* 0x000fe20007ffe0ff */
[----:B------:R-:W-:Y:S01]  /*2920*/  HMMA.16816.F32 R40, R12, R10, R40 ;  /* 0x0000000a0c28723c */ /* 0x000fe20000001828 */
[----:B------:R-:W-:Y:S01]  /*2930*/  FSEL R34, R34, -INF , !P2 ;  /* 0xff80000022227808 */ /* 0x000fe20005000000 */
[CC--:B---3--:R-:W-:Y:S01]  /*2940*/  FFMA.FTZ R35, R21.reuse, R164.reuse, R50 ;  /* 0x000000a415237223 */ /* 0x0c8fe20000010032 */
[----:B------:R-:W3:Y:S01]  /*2950*/  I2F R17, R18 ;  /* 0x0000001200117306 */ /* 0x000ee20000201400 */
[----:B------:R-:W-:Y:S01]  /*2960*/  ISETP.GE.AND P6, PT, R18, R141, PT ;  /* 0x0000008d1200720c */ /* 0x000fe20003fc6270 */
[----:B--2---:R-:W-:Y:S01]  /*2970*/  FFMA.FTZ R49, R16, R164, R49 ;  /* 0x000000a410317223 */ /* 0x004fe20000010031 */
[----:B------:R-:W-:Y:S01]  /*2980*/  ISETP.GE.AND P2, PT, R18, R140, PT ;  /* 0x0000008c1200720c */ /* 0x000fe20003f46270 */
[-C--:B------:R-:W-:Y:S01]  /*2990*/  FFMA.FTZ R11, R2, R164.reuse, R55 ;  /* 0x000000a4020b7223 */ /* 0x080fe20000010037 */
[----:B------:R-:W-:Y:S01]  /*29a0*/  FSEL R32, R32, -INF , !P1 ;  /* 0xff80000020207808 */ /* 0x000fe20004800000 */
[----:B------:R-:W-:Y:S01]  /*29b0*/  FFMA.FTZ R10, R21, R164, R48 ;  /* 0x000000a4150a7223 */ /* 0x000fe20000010030 */
[----:B------:R-:W-:Y:S01]  /*29c0*/  ISETP.GE.AND P1, PT, R23, R140, PT ;  /* 0x0000008c1700720c */ /* 0x000fe20003f26270 */
[----:B------:R2:W-:Y:S01]  /*29d0*/  I2F R2, R8 ;  /* 0x0000000800027306 */ /* 0x0005e20000201400 */
[----:B------:R-:W-:Y:S01]  /*29e0*/  FFMA.FTZ R37, R16, R164, R51 ;  /* 0x000000a410257223 */ /* 0x000fe20000010033 */
[----:B------:R-:W-:-:S02]  /*29f0*/  IADD3 R16, R5, 0x29, RZ ;  /* 0x0000002905107810 */ /* 0x000fc40007ffe0ff */
[----:B------:R-:W-:Y:S01]  /*2a00*/  FSEL R11, R11, -INF , !P3 ;  /* 0xff8000000b0b7808 */ /* 0x000fe20005800000 */
[C---:B-1----:R-:W-:Y:S01]  /*2a10*/  HMMA.16816.F32 R76, R12.reuse, R24, R76 ;  /* 0x000000180c4c723c */ /* 0x042fe2000000184c */
[----:B------:R-:W-:Y:S01]  /*2a20*/  FSEL R10, R10, -INF , !P0 ;  /* 0xff8000000a0a7808 */ /* 0x000fe20004000000 */
[-C--:B---3--:R-:W-:Y:S01]  /*2a30*/  FFMA.FTZ R44, R17, R164.reuse, R44 ;  /* 0x000000a4112c7223 */ /* 0x088fe2000001002c */
[----:B------:R-:W-:Y:S01]  /*2a40*/  IADD3 R18, R5, 0x28, RZ ;  /* 0x0000002805127810 */ /* 0x000fe20007ffe0ff */
[----:B------:R-:W-:Y:S01]  /*2a50*/  FFMA.FTZ R46, R17, R164, R46 ;  /* 0x000000a4112e7223 */ /* 0x000fe2000001002e */
[C---:B------:R-:W-:Y:S01]  /*2a60*/  ISETP.GE.AND P3, PT, R8.reuse, R141, PT ;  /* 0x0000008d0800720c */ /* 0x040fe20003f66270 */
[----:B------:R-:W1:Y:S01]  /*2a70*/  I2F R23, R5 ;  /* 0x0000000500177306 */ /* 0x000e620000201400 */
[----:B------:R-:W-:Y:S01]  /*2a80*/  ISETP.GE.AND P0, PT, R8, R140, PT ;  /* 0x0000008c0800720c */ /* 0x000fe20003f06270 */
[----:B------:R-:W-:Y:S01]  /*2a90*/  HMMA.16816.F32 R72, R12, R26, R72 ;  /* 0x0000001a0c48723c */ /* 0x000fe20000001848 */
[----:B------:R-:W-:-:S02]  /*2aa0*/  IADD3 R21, R5, 0x30, RZ ;  /* 0x0000003005157810 */ /* 0x000fc40007ffe0ff */
[----:B------:R-:W-:Y:S02]  /*2ab0*/  FSEL R35, R35, -INF , !P5 ;  /* 0xff80000023237808 */ /* 0x000fe40006800000 */
[----:B--2---:R-:W-:Y:S01]  /*2ac0*/  FSEL R8, R49, -INF , !P4 ;  /* 0xff80000031087808 */ /* 0x004fe20006000000 */
[----:B------:R2:W3:Y:S01]  /*2ad0*/  I2F R19, R18 ;  /* 0x0000001200137306 */ /* 0x0004e20000201400 */
[CC--:B------:R-:W-:Y:S02]  /*2ae0*/  ISETP.GE.AND P5, PT, R18.reuse, R141.reuse, PT ;  /* 0x0000008d1200720c */ /* 0x0c0fe40003fa6270 */
[----:B------:R-:W-:Y:S02]  /*2af0*/  ISETP.GE.AND P4, PT, R18, R140, PT ;  /* 0x0000008c1200720c */ /* 0x000fe40003f86270 */
[----:B------:R-:W-:Y:S02]  /*2b00*/  FSEL R37, R37, -INF , !P1 ;  /* 0xff80000025257808 */ /* 0x000fe40004800000 */
[----:B------:R-:W-:Y:S01]  /*2b10*/  FSEL R44, R44, -INF , !P6 ;  /* 0xff8000002c2c7808 */ /* 0x000fe20007000000 */
[CC--:B-1----:R-:W-:Y:S01]  /*2b20*/  FFMA.FTZ R20, R23.reuse, R164.reuse, R20 ;  /* 0x000000a417147223 */ /* 0x0c2fe20000010014 */
[C---:B------:R-:W-:Y:S01]  /*2b30*/  ISETP.GE.AND P1, PT, R16.reuse, R141, PT ;  /* 0x0000008d1000720c */ /* 0x040fe20003f26270 */
[----:B------:R-:W-:Y:S01]  /*2b40*/  FFMA.FTZ R130, R23, R164, R22 ;  /* 0x000000a417827223 */ /* 0x000fe20000010016 */
[----:B------:R-:W-:Y:S01]  /*2b50*/  BAR.SYNC.DEFER_BLOCKING 0x0 ;  /* 0x0000000000007b1d */ /* 0x000fe20000010000 */
[----:B------:R-:W-:-:S02]  /*2b60*/  ISETP.GE.AND P6, PT, R16, R140, PT ;  /* 0x0000008c1000720c */ /* 0x000fc40003fc6270 */
[----:B------:R-:W-:Y:S01]  /*2b70*/  IADD3 R25, R5, 0x38, RZ ;  /* 0x0000003805197810 */ /* 0x000fe20007ffe0ff */
[-C--:B--2---:R-:W-:Y:S02]  /*2b80*/  FFMA.FTZ R18, R2, R164.reuse, R45 ;  /* 0x000000a402127223 */ /* 0x084fe4000001002d */
[----:B------:R-:W1:Y:S01]  /*2b90*/  I2F R16, R16 ;  /* 0x0000001000107306 */ /* 0x000e620000201400 */
[-C--:B---3--:R-:W-:Y:S01]  /*2ba0*/  FFMA.FTZ R24, R19, R164.reuse, R40 ;  /* 0x000000a413187223 */ /* 0x088fe20000010028 */
[----:B------:R-:W-:Y:S01]  /*2bb0*/  IADD3 R12, R5, 0x39, RZ ;  /* 0x00000039050c7810 */ /* 0x000fe20007ffe0ff */
[-C--:B------:R-:W-:Y:S01]  /*2bc0*/  FFMA.FTZ R17, R19, R164.reuse, R42 ;  /* 0x000000a413117223 */ /* 0x080fe2000001002a */
[----:B------:R-:W-:Y:S01]  /*2bd0*/  FSEL R42, R18, -INF , !P3 ;  /* 0xff800000122a7808 */ /* 0x000fe20005800000 */
[----:B------:R-:W-:Y:S01]  /*2be0*/  FFMA.FTZ R45, R2, R164, R47 ;  /* 0x000000a4022d7223 */ /* 0x000fe2000001002f */
[----:B------:R-:W-:Y:S02]  /*2bf0*/  IADD3 R2, R5, 0x31, RZ ;  /* 0x0000003105027810 */ /* 0x000fe40007ffe0ff */
[----:B------:R-:W2:Y:S01]  /*2c00*/  I2F R19, R21 ;  /* 0x0000001500137306 */ /* 0x000ea20000201400 */
[----:B------:R-:W-:-:S02]  /*2c10*/  FSEL R24, R24, -INF , !P5 ;  /* 0xff80000018187808 */ /* 0x000fc40006800000 */
[----:B------:R-:W-:Y:S02]  /*2c20*/  FSEL R45, R45, -INF , !P0 ;  /* 0xff8000002d2d7808 */ /* 0x000fe40004000000 */
[CC--:B------:R-:W-:Y:S02]  /*2c30*/  ISETP.GE.AND P0, PT, R2.reuse, R141.reuse, PT ;  /* 0x0000008d0200720c */ /* 0x0c0fe40003f06270 */
[----:B------:R-:W-:Y:S01]  /*2c40*/  ISETP.GE.AND P5, PT, R2, R140, PT ;  /* 0x0000008c0200720c */ /* 0x000fe20003fa6270 */
[-C--:B-1----:R-:W-:Y:S01]  /*2c50*/  FFMA.FTZ R40, R16, R164.reuse, R41 ;  /* 0x000000a410287223 */ /* 0x082fe20000010029 */
[----:B------:R-:W1:Y:S01]  /*2c60*/  I2F R2, R2 ;  /* 0x0000000200027306 */ /* 0x000e620000201400 */
[----:B------:R-:W-:Y:S01]  /*2c70*/  FSEL R47, R46, -INF , !P2 ;  /* 0xff8000002e2f7808 */ /* 0x000fe20005000000 */
[----:B------:R-:W-:Y:S01]  /*2c80*/  FFMA.FTZ R43, R16, R164, R43 ;  /* 0x000000a4102b7223 */ /* 0x000fe2000001002b */
[C---:B------:R-:W-:Y:S02]  /*2c90*/  ISETP.GE.AND P2, PT, R21.reuse, R141, PT ;  /* 0x0000008d1500720c */ /* 0x040fe40003f46270 */
[----:B------:R-:W-:Y:S01]  /*2ca0*/  ISETP.GE.AND P3, PT, R21, R140, PT ;  /* 0x0000008c1500720c */ /* 0x000fe20003f66270 */
[-C--:B--2---:R-:W-:Y:S01]  /*2cb0*/  FFMA.FTZ R18, R19, R164.reuse, R76 ;  /* 0x000000a413127223 */ /* 0x084fe2000001004c */
[----:B------:R-:W-:Y:S01]  /*2cc0*/  FSEL R17, R17, -INF , !P4 ;  /* 0xff80000011117808 */ /* 0x000fe20006000000 */
[----:B------:R-:W-:Y:S01]  /*2cd0*/  FFMA.FTZ R21, R19, R164, R78 ;  /* 0x000000a413157223 */ /* 0x000fe2000001004e */
[----:B------:R-:W-:-:S02]  /*2ce0*/  FSEL R40, R40, -INF , !P1 ;  /* 0xff80000028287808 */ /* 0x000fc40004800000 */
[----:B------:R-:W-:Y:S02]  /*2cf0*/  FSEL R19, R43, -INF , !P6 ;  /* 0xff8000002b137808 */ /* 0x000fe40007000000 */
[----:B------:R-:W-:Y:S02]  /*2d00*/  FSEL R18, R18, -INF , !P2 ;  /* 0xff80000012127808 */ /* 0x000fe40005000000 */
[CC--:B------:R-:W-:Y:S01]  /*2d10*/  ISETP.GE.AND P4, PT, R25.reuse, R141.reuse, PT ;  /* 0x0000008d1900720c */ /* 0x0c0fe20003f86270 */
[C---:B-1----:R-:W-:Y:S01]  /*2d20*/  FFMA.FTZ R79, R2.reuse, R164, R79 ;  /* 0x000000a4024f7223 */ /* 0x042fe2000001004f */
[----:B------:R-:W-:Y:S01]  /*2d30*/  ISETP.GE.AND P1, PT, R25, R140, PT ;  /* 0x0000008c1900720c */ /* 0x000fe20003f26270 */
[----:B------:R-:W-:Y:S01]  /*2d40*/  FFMA.FTZ R16, R2, R164, R77 ;  /* 0x000000a402107223 */ /* 0x000fe2000001004d */
[C---:B------:R-:W-:Y:S01]  /*2d50*/  ISETP.GE.AND P6, PT, R5.reuse, R141, PT ;  /* 0x0000008d0500720c */ /* 0x040fe20003fc6270 */
[----:B------:R-:W1:Y:S01]  /*2d60*/  I2F R25, R25 ;  /* 0x0000001900197306 */ /* 0x000e620000201400 */
[----:B------:R-:W-:-:S02]  /*2d70*/  ISETP.GE.AND P2, PT, R5, R140, PT ;  /* 0x0000008c0500720c */ /* 0x000fc40003f46270 */
[----:B------:R-:W-:Y:S02]  /*2d80*/  FSEL R145, R79, -INF , !P5 ;  /* 0xff8000004f917808 */ /* 0x000fe40006800000 */
[----:B------:R-:W-:Y:S02]  /*2d90*/  ISETP.GE.AND P5, PT, R85, 0x2, PT ;  /* 0x000000025500780c */ /* 0x000fe40003fa6270 */
[----:B------:R-:W-:Y:S01]  /*2da0*/  FSEL R21, R21, -INF , !P3 ;  /* 0xff80000015157808 */ /* 0x000fe20005800000 */
[----:B------:R-:W2:Y:S01]  /*2db0*/  I2F R5, R12 ;  /* 0x0000000c00057306 */ /* 0x000ea20000201400 */
[----:B------:R-:W-:Y:S02]  /*2dc0*/  FSEL R16, R16, -INF , !P0 ;  /* 0xff80000010107808 */ /* 0x000fe40004000000 */
[C---:B------:R-:W-:Y:S02]  /*2dd0*/  ISETP.GE.AND P3, PT, R12.reuse, R141, PT ;  /* 0x0000008d0c00720c */ /* 0x040fe40003f66270 */
[----:B------:R-:W-:-:S02]  /*2de0*/  ISETP.GE.AND P0, PT, R12, R140, PT ;  /* 0x0000008c0c00720c */ /* 0x000fc40003f06270 */
[----:B------:R-:W-:Y:S01]  /*2df0*/  FSEL R128, R20, -INF , !P6 ;  /* 0xff80000014807808 */ /* 0x000fe20007000000 */
[CC--:B-1----:R-:W-:Y:S01]  /*2e00*/  FFMA.FTZ R72, R25.reuse, R164.reuse, R72 ;  /* 0x000000a419487223 */ /* 0x0c2fe20000010048 */
[----:B------:R-:W-:Y:S01]  /*2e10*/  FSEL R130, R130, -INF , !P2 ;  /* 0xff80000082827808 */ /* 0x000fe20005000000 */
[----:B------:R-:W-:-:S03]  /*2e20*/  FFMA.FTZ R74, R25, R164, R74 ;  /* 0x000000a4194a7223 */ /* 0x000fc6000001004a */
[----:B------:R-:W-:Y:S02]  /*2e30*/  FSEL R22, R72, -INF , !P4 ;  /* 0xff80000048167808 */ /* 0x000fe40006000000 */
[----:B------:R-:W-:Y:S01]  /*2e40*/  FSEL R143, R74, -INF , !P1 ;  /* 0xff8000004a8f7808 */ /* 0x000fe20004800000 */
[CC--:B--2---:R-:W-:Y:S02]  /*2e50*/  FFMA.FTZ R73, R5.reuse, R164.reuse, R73 ;  /* 0x000000a405497223 */ /* 0x0c4fe40000010049 */
[----:B------:R-:W-:-:S03]  /*2e60*/  FFMA.FTZ R23, R5, R164, R75 ;  /* 0x000000a405177223 */ /* 0x000fc6000001004b */
[----:B------:R-:W-:Y:S02]  /*2e70*/  FSEL R20, R73, -INF , !P3 ;  /* 0xff80000049147808 */ /* 0x000fe40005800000 */
[----:B------:R-:W-:Y:S01]  /*2e80*/  FSEL R23, R23, -INF , !P0 ;  /* 0xff80000017177808 */ /* 0x000fe20004000000 */
[----:B------:R-:W-:Y:S05]  /*2e90*/  @!P5 BRA `(.L_x_917) ;  /* 0x000003b00000d947 */ /* 0x000fea0003800000 */
[----:B------:R-:W-:Y:S01]  /*2ea0*/  IADD3 R13, R85, -0x2, RZ ;  /* 0xfffffffe550d7810 */ /* 0x000fe20007ffe0ff */
[----:B------:R-:W-:Y:S01]  /*2eb0*/  BSSY B0, `(.L_x_918) ;  /* 0x0000038000007945 */ /* 0x000fe20003800000 */
[----:B------:R-:W-:Y:S02]  /*2ec0*/  ISETP.GE.AND P4, PT, R174, c[0x0][0x220], PT ;  /* 0x00008800ae007a0c */ /* 0x000fe40003f86270 */
        /* <DEDUP_REMOVED lines=54> */
.L_x_919:
[----:B------:R-:W-:Y:S05]  /*3230*/  BSYNC B0 ;  /* 0x0000000000007941 */ /* 0x000fea0003800000 */
.L_x_918:
[----:B------:R-:W0:Y:S02]  /*3240*/  LDGDEPBAR ;  /* 0x00000000000079af */ /* 0x000e240000000000 */
.L_x_917:
[----:B------:R-:W-:Y:S01]  /*3250*/  FMNMX.FTZ R2, R130, R7, !PT ;  /* 0x0000000782027209 */ /* 0x000fe20007810000 */
[----:B------:R-:W-:Y:S01]  /*3260*/  IMAD.WIDE.U32 R80, R126, -0x326172a9, RZ ;  /* 0xcd9e8d577e507825 */ /* 0x000fe200078e00ff */
[----:B------:R-:W-:Y:S01]  /*3270*/  FMNMX.FTZ R5, R128, R28, !PT ;  /* 0x0000001c80057209 */ /* 0x000fe20007810000 */
[----:B------:R-:W-:Y:S01]  /*3280*/  UIADD3 UR15, UR29, -0x4498517b, URZ ;  /* 0xbb67ae851d0f7890 */ /* 0x000fe2000fffe03f */
        /* <DEDUP_REMOVED lines=17> */
[----:B------:R-:W-:Y:S01]  /*33a0*/  UIADD3 UR17, UR28, -0x4ab325aa, URZ ;  /* 0xb54cda561c117890 */ /* 0x000fe2000fffe03f */
[----:B------:R-:W-:Y:S01]  /*33b0*/  FMNMX.FTZ R5, R10, R5, !PT ;  /* 0x000000050a057209 */ /* 0x000fe20007810000 */
[----:B------:R-:W-:Y:S01]  /*33c0*/  IMAD.SHL.U32 R120, R4, 0x2, RZ ;  /* 0x0000000204787824 */ /* 0x000fe200078e00ff */
[----:B------:R-:W-:Y:S01]  /*33d0*/  FMNMX.FTZ R2, R37, R2, !PT ;  /* 0x0000000225027209 */ /* 0x000fe20007810000 */
[----:B------:R-:W-:Y:S01]  /*33e0*/  UIADD3 UR8, UR28, 0x1715609d, URZ ;  /* 0x1715609d1c087890 */ /* 0x000fe2000fffe03f */
[----:B------:R-:W-:Y:S01]  /*33f0*/  FMNMX.FTZ R5, R8, R5, !PT ;  /* 0x0000000508057209 */ /* 0x000fe20007810000 */
[----:B------:R-:W-:Y:S01]  /*3400*/  IMAD R136, R161, 0x10000, R161 ;  /* 0x00010000a1887824 */ /* 0x000fe200078e02a1 */
[----:B------:R-:W-:Y:S01]  /*3410*/  FMNMX.FTZ R2, R47, R2, !PT ;  /* 0x000000022f027209 */ /* 0x000fe20007810000 */
[----:B------:R-:W-:Y:S01]  /*3420*/  LDSM.16.MT88.4 R76, [R120+0x6000] ;  /* 0x00600000784c783b */ /* 0x000fe20000004200 */
[----:B------:R-:W-:Y:S01]  /*3430*/  FMNMX.FTZ R5, R44, R5, !PT ;  /* 0x000000052c057209 */ /* 0x000fe20007810000 */
[----:B------:R-:W-:Y:S01]  /*3440*/  IMAD R86, R3, 0x2, R120 ;  /* 0x0000000203567824 */ /* 0x000fe200078e0278 */
        /* <DEDUP_REMOVED lines=10> */
[----:B------:R-:W-:Y:S01]  /*34f0*/  IMAD.SHL.U32 R5, R92, 0x2, RZ ;  /* 0x000000025c057824 */ /* 0x000fe200078e00ff */
[----:B------:R-:W-:Y:S02]  /*3500*/  FMNMX.FTZ R2, R143, R2, !PT ;  /* 0x000000028f027209 */ /* 0x000fe40007810000 */
[----:B------:R-:W-:Y:S02]  /*3510*/  FMNMX.FTZ R13, R22, R13, !PT ;  /* 0x0000000d160d7209 */ /* 0x000fe40007810000 */
[----:B------:R-:W-:-:S02]  /*3520*/  FMNMX.FTZ R15, R23, R2, !PT ;  /* 0x00000002170f7209 */ /* 0x000fc40007810000 */
[----:B------:R-:W-:Y:S01]  /*3530*/  FMNMX.FTZ R2, R20, R13, !PT ;  /* 0x0000000d14027209 */ /* 0x000fe20007810000 */
[----:B------:R-:W-:Y:S01]  /*3540*/  IMAD.WIDE.U32 R12, R84, -0x2daee0ad, RZ ;  /* 0xd2511f53540c7825 */ /* 0x000fe200078e00ff */
[----:B------:R-:W-:Y:S01]  /*3550*/  LOP3.LUT R127, R0, UR28, RZ, 0x3c, !PT ;  /* 0x0000001c007f7c12 */ /* 0x000fe2000f8e3cff */
[----:B------:R-:W1:Y:S01]  /*3560*/  SHFL.BFLY PT, R26, R15, 0x2, 0x1f ;  /* 0x0c401f000f1a7f89 */ /* 0x000e6200000e0000 */
[----:B------:R-:W-:Y:S02]  /*3570*/  LOP3.LUT R27, R5, UR29, RZ, 0x3c, !PT ;  /* 0x0000001d051b7c12 */ /* 0x000fe4000f8e3cff */
[----:B------:R-:W-:Y:S02]  /*3580*/  LOP3.LUT R106, R81, R127, RZ, 0x3c, !PT ;  /* 0x0000007f516a7212 */ /* 0x000fe400078e3cff */
[----:B------:R-:W-:-:S03]  /*3590*/  LOP3.LUT R14, R13, R27, RZ, 0x3c, !PT ;  /* 0x0000001b0d0e7212 */ /* 0x000fc600078e3cff */
        /* <DEDUP_REMOVED lines=14> */
[----:B------:R-:W-:-:S05]  /*3680*/  IMAD.WIDE.U32 R156, R156, -0x326172a9, RZ ;  /* 0xcd9e8d579c9c7825 */ /* 0x000fca00078e00ff */
[----:B------:R-:W-:Y:S02]  /*3690*/  LOP3.LUT R62, R157, UR10, R62, 0x96, !PT ;  /* 0x0000000a9d3e7c12 */ /* 0x000fe4000f8e963e */
[----:B-1----:R-:W-:Y:S02]  /*36a0*/  FMNMX.FTZ R15, R2, R15, !PT ;  /* 0x0000000f020f7209 */ /* 0x002fe40007810000 */
[----:B--2---:R-:W-:-:S03]  /*36b0*/  FMNMX.FTZ R0, R26, R25, !PT ;  /* 0x000000191a007209 */ /* 0x004fc60007810000 */
[----:B------:R-:W1:Y:S01]  /*36c0*/  SHFL.BFLY PT, R2, R15, 0x1, 0x1f ;  /* 0x0c201f000f027f89 */ /* 0x000e6200000e0000 */
[C---:B------:R-:W-:Y:S01]  /*36d0*/  FSETP.NEU.FTZ.AND P0, PT, R0.reuse, -INF , PT ;  /* 0xff8000000000780b */ /* 0x040fe20003f1d000 */
[----:B------:R-:W-:-:S05]  /*36e0*/  FMUL.FTZ R142, R0, c[0x0][0x23c] ;  /* 0x00008f00008e7a20 */ /* 0x000fca0000410000 */
[----:B------:R-:W-:-:S05]  /*36f0*/  FSEL R142, R142, RZ, P0 ;  /* 0x000000ff8e8e7208 */ /* 0x000fca0000000000 */
[----:B------:R-:W-:Y:S01]  /*3700*/  FFMA.FTZ R129, R7, c[0x0][0x23c], -R142 ;  /* 0x00008f0007817a23 */ /* 0x000fe2000001088e */
[----:B------:R-:W-:Y:S01]  /*3710*/  LOP3.LUT R7, R63, UR12, R138, 0x96, !PT ;  /* 0x0000000c3f077c12 */ /* 0x000fe2000f8e968a */
[----:B------:R-:W-:-:S04]  /*3720*/  IMAD.WIDE.U32 R62, R62, -0x2daee0ad, RZ ;  /* 0xd2511f533e3e7825 */ /* 0x000fc800078e00ff */
[----:B------:R-:W-:Y:S01]  /*3730*/  IMAD.WIDE.U32 R26, R7, -0x2daee0ad, RZ ;  /* 0xd2511f53071a7825 */ /* 0x000fe200078e00ff */
[----:B------:R-:W-:Y:S01]  /*3740*/  MUFU.EX2 R129, R129 ;  /* 0x0000008100817308 */ /* 0x000fe20000000800 */
[----:B-1----:R-:W-:Y:S02]  /*3750*/  FMNMX.FTZ R2, R15, R2, !PT ;  /* 0x000000020f027209 */ /* 0x002fe40007810000 */
[----:B------:R-:W-:Y:S01]  /*3760*/  FFMA.FTZ R130, R130, c[0x0][0x23c], -R142 ;  /* 0x00008f0082827a23 */ /* 0x000fe2000001088e */
[----:B------:R-:W-:Y:S01]  /*3770*/  LOP3.LUT R104, R63, UR7, R26, 0x96, !PT ;  /* 0x000000073f687c12 */ /* 0x000fe2000f8e961a */
[----:B------:R-:W-:Y:S01]  /*3780*/  FFMA.FTZ R64, R29, c[0x0][0x23c], -R142 ;  /* 0x00008f001d407a23 */ /* 0x000fe2000001088e */
[C---:B------:R-:W-:Y:S01]  /*3790*/  FSETP.NEU.FTZ.AND P0, PT, R2.reuse, -INF , PT ;  /* 0xff8000000200780b */ /* 0x040fe20003f1d000 */
[----:B------:R-:W-:Y:S01]  /*37a0*/  FMUL.FTZ R67, R2, c[0x0][0x23c] ;  /* 0x00008f0002437a20 */ /* 0x000fe20000410000 */
[----:B------:R-:W-:Y:S01]  /*37b0*/  LOP3.LUT R118, R27, UR9, R118, 0x96, !PT ;  /* 0x000000091b767c12 */ /* 0x000fe2000f8e9676 */
[----:B------:R-:W-:Y:S01]  /*37c0*/  IMAD.WIDE.U32 R104, R104, -0x326172a9, RZ ;  /* 0xcd9e8d5768687825 */ /* 0x000fe200078e00ff */
[----:B------:R-:W1:Y:S01]  /*37d0*/  MUFU.EX2 R130, R130 ;  /* 0x0000008200827308 */ /* 0x000e620000000800 */
[----:B------:R-:W-:-:S02]  /*37e0*/  IADD3 R15, R5, 0x1, RZ ;  /* 0x00000001050f7810 */ /* 0x000fc40007ffe0ff */
[----:B------:R-:W-:Y:S01]  /*37f0*/  FSEL R67, R67, RZ, P0 ;  /* 0x000000ff43437208 */ /* 0x000fe20000000000 */
[----:B------:R-:W-:Y:S01]  /*3800*/  IMAD.WIDE.U32 R118, R118, -0x326172a9, RZ ;  /* 0xcd9e8d5776767825 */ /* 0x000fe200078e00ff */
[----:B------:R-:W-:Y:S02]  /*3810*/  LOP3.LUT R12, R104, 0xffff, RZ, 0xc0, !PT ;  /* 0x0000ffff680c7812 */ /* 0x000fe400078ec0ff */
[--C-:B------:R-:W-:Y:S01]  /*3820*/  SHF.R.U32.HI R29, RZ, 0x18, R104.reuse ;  /* 0x00000018ff1d7819 */ /* 0x100fe20000011668 */
[--C-:B------:R-:W-:Y:S01]  /*3830*/  FFMA.FTZ R128, R128, c[0x0][0x23c], -R67.reuse ;  /* 0x00008f0080807a23 */ /* 0x100fe20000010843 */
[----:B------:R-:W-:Y:S01]  /*3840*/  MUFU.EX2 R64, R64 ;  /* 0x0000004000407308 */ /* 0x000fe20000000800 */
[--C-:B------:R-:W-:Y:S01]  /*3850*/  FFMA.FTZ R65, R28, c[0x0][0x23c], -R67.reuse ;  /* 0x00008f001c417a23 */ /* 0x100fe20000010843 */
[----:B------:R-:W-:Y:S01]  /*3860*/  SHF.R.U32.HI R28, RZ, 0x10, R104 ;  /* 0x00000010ff1c7819 */ /* 0x000fe20000011668 */
[--C-:B------:R-:W-:Y:S01]  /*3870*/  FFMA.FTZ R131, R31, c[0x0][0x23c], -R142.reuse ;  /* 0x00008f001f837a23 */ /* 0x100fe2000001088e */
[----:B------:R-:W-:Y:S01]  /*3880*/  LOP3.LUT R33, R104, 0xff, RZ, 0xc0, !PT ;  /* 0x000000ff68217812 */ /* 0x000fe200078ec0ff */
[--C-:B------:R-:W-:Y:S01]  /*3890*/  FFMA.FTZ R66, R6, c[0x0][0x23c], -R67.reuse ;  /* 0x00008f0006427a23 */ /* 0x100fe20000010843 */
[----:B------:R-:W-:Y:S01]  /*38a0*/  LOP3.LUT R28, R28, 0xff, RZ, 0xc0, !PT ;  /* 0x000000ff1c1c7812 */ /* 0x000fe200078ec0ff */
[--C-:B------:R-:W-:Y:S01]  /*38b0*/  FFMA.FTZ R137, R30, c[0x0][0x23c], -R67.reuse ;  /* 0x00008f001e897a23 */ /* 0x100fe20000010843 */
[----:B------:R-:W-:Y:S01]  /*38c0*/  MUFU.EX2 R128, R128 ;  /* 0x0000008000807308 */ /* 0x000fe20000000800 */
[----:B------:R-:W-:Y:S01]  /*38d0*/  FFMA.FTZ R150, R9, c[0x0][0x23c], -R142 ;  /* 0x00008f0009967a23 */ /* 0x000fe2000001088e */
[----:B------:R-:W-:Y:S01]  /*38e0*/  LOP3.LUT R9, R105, UR17, R118, 0x96, !PT ;  /* 0x0000001169097c12 */ /* 0x000fe2000f8e9676 */
[--C-:B------:R-:W-:Y:S01]  /*38f0*/  FFMA.FTZ R97, R11, c[0x0][0x23c], -R142.reuse ;  /* 0x00008f000b617a23 */ /* 0x100fe2000001088e */
[----:B-1----:R-:W-:Y:S01]  /*3900*/  F2FP.PACK_AB R90, R129, R130 ;  /* 0x00000082815a723e */ /* 0x002fe200000000ff */
[--C-:B------:R-:W-:Y:S01]  /*3910*/  FFMA.FTZ R151, R32, c[0x0][0x23c], -R67.reuse ;  /* 0x00008f0020977a23 */ /* 0x100fe20000010843 */
[C---:B------:R-:W-:Y:S01]  /*3920*/  LOP3.LUT R26, R9.reuse, 0xffff, RZ, 0xc0, !PT ;  /* 0x0000ffff091a7812 */ /* 0x040fe200078ec0ff */
[----:B------:R-:W-:Y:S01]  /*3930*/  FFMA.FTZ R98, R34, c[0x0][0x23c], -R67 ;  /* 0x00008f0022627a23 */ /* 0x000fe20000010843 */
[----:B------:R-:W1:Y:S01]  /*3940*/  MUFU.EX2 R65, R65 ;  /* 0x0000004100417308 */ /* 0x000e620000000800 */
[----:B------:R-:W-:Y:S01]  /*3950*/  LOP3.LUT R11, R9, 0xff, RZ, 0xc0, !PT ;  /* 0x000000ff090b7812 */ /* 0x000fe200078ec0ff */
[----:B------:R-:W-:Y:S01]  /*3960*/  FFMA.FTZ R102, R35, c[0x0][0x23c], -R142 ;  /* 0x00008f0023667a23 */ /* 0x000fe2000001088e */
[----:B------:R-:W-:Y:S01]  /*3970*/  SHF.R.U32.HI R14, RZ, 0x10, R9 ;  /* 0x00000010ff0e7819 */ /* 0x000fe20000011609 */
[--C-:B------:R-:W-:Y:S01]  /*3980*/  FFMA.FTZ R96, R10, c[0x0][0x23c], -R67.reuse ;  /* 0x00008f000a607a23 */ /* 0x100fe20000010843 */
[----:B------:R-:W-:Y:S01]  /*3990*/  SHF.R.U32.HI R26, RZ, 0x8, R26 ;  /* 0x00000008ff1a7819 */ /* 0x000fe2000001161a */
[----:B------:R-:W-:Y:S01]  /*39a0*/  FFMA.FTZ R95, R8, c[0x0][0x23c], -R67 ;  /* 0x00008f00085f7a23 */ /* 0x000fe20000010843 */
[----:B------:R-:W-:Y:S01]  /*39b0*/  SHF.R.U32.HI R9, RZ, 0x18, R9 ;  /* 0x00000018ff097819 */ /* 0x000fe20000011609 */
[----:B------:R-:W2:Y:S01]  /*39c0*/  MUFU.EX2 R131, R131 ;  /* 0x0000008300837308 */ /* 0x000ea20000000800 */
[----:B------:R-:W-:Y:S01]  /*39d0*/  LOP3.LUT R14, R14, 0xff, RZ, 0xc0, !PT ;  /* 0x000000ff0e0e7812 */ /* 0x000fe200078ec0ff */
[----:B------:R-:W-:Y:S01]  /*39e0*/  FFMA.FTZ R91, R37, c[0x0][0x23c], -R142 ;  /* 0x00008f00255b7a23 */ /* 0x000fe2000001088e */
[----:B------:R-:W-:Y:S01]  /*39f0*/  PRMT R11, R11, 0x5410, R26 ;  /* 0x000054100b0b7816 */ /* 0x000fe2000000001a */
[----:B------:R-:W-:Y:S01]  /*3a00*/  LDSM.16.MT88.4 R36, [R86+0x6000] ;  /* 0x006000005624783b */ /* 0x000fe20000004200 */
[----:B------:R-:W-:Y:S01]  /*3a10*/  PRMT R9, R14, 0x5410, R9 ;  /* 0x000054100e097816 */ /* 0x000fe20000000009 */
[----:B------:R-:W-:Y:S01]  /*3a20*/  FFMA.FTZ R117, R44, c[0x0][0x23c], -R67 ;  /* 0x00008f002c757a23 */ /* 0x000fe20000010843 */
[----:B------:R-:W-:Y:S01]  /*3a30*/  SHF.R.U32.HI R12, RZ, 0x8, R12 ;  /* 0x00000008ff0c7819 */ /* 0x000fe2000001160c */
[----:B------:R-:W-:Y:S01]  /*3a40*/  MUFU.EX2 R66, R66 ;  /* 0x0000004200427308 */ /* 0x000fe20000000800 */
[----:B-1----:R-:W-:Y:S01]  /*3a50*/  F2FP.PACK_AB R100, R65, R128 ;  /* 0x000000804164723e */ /* 0x002fe200000000ff */
[--C-:B------:R-:W-:Y:S01]  /*3a60*/  HSET2.LE.AND R11, R11, R136.reuse, PT ;  /* 0x000000880b0b7233 */ /* 0x100fe20003803000 */
[----:B------:R-:W-:Y:S01]  /*3a70*/  LOP3.LUT R156, R119, UR8, R156, 0x96, !PT ;  /* 0x00000008779c7c12 */ /* 0x000fe2000f8e969c */
[----:B------:R-:W-:Y:S01]  /*3a80*/  HSET2.LE.AND R69, R9, R136, PT ;  /* 0x0000008809457233 */ /* 0x000fe20003803000 */
[----:B------:R-:W-:Y:S01]  /*3a90*/  PRMT R99, R100, 0x7632, R99 ;  /* 0x0000763264637816 */ /* 0x000fe20000000063 */
[----:B------:R-:W-:Y:S01]  /*3aa0*/  FFMA.FTZ R116, R42, c[0x0][0x23c], -R67 ;  /* 0x00008f002a747a23 */ /* 0x000fe20000010843 */
[----:B------:R-:W-:Y:S01]  /*3ab0*/  PRMT R89, R90, 0x7632, R89 ;  /* 0x000076325a597816 */ /* 0x000fe20000000059 */
[----:B------:R-:W1:Y:S01]  /*3ac0*/  MUFU.EX2 R137, R137 ;  /* 0x0000008900897308 */ /* 0x000e620000000800 */
[----:B------:R-:W-:Y:S01]  /*3ad0*/  PRMT R68, R100, 0x5410, R99 ;  /* 0x0000541064447816 */ /* 0x000fe20000000063 */
[----:B------:R-:W-:Y:S01]  /*3ae0*/  IMAD.WIDE.U32 R156, R156, -0x2daee0ad, RZ ;  /* 0xd2511f539c9c7825 */ /* 0x000fe200078e00ff */
[----:B------:R-:W-:-:S02]  /*3af0*/  PRMT R29, R28, 0x5410, R29 ;  /* 0x000054101c1d7816 */ /* 0x000fc4000000001d */
[----:B--2---:R-:W-:Y:S01]  /*3b00*/  F2FP.PACK_AB R28, R131, R64 ;  /* 0x00000040831c723e */ /* 0x004fe200000000ff */
[----:B------:R-:W-:Y:S01]  /*3b10*/  FFMA.FTZ R113, R47, c[0x0][0x23c], -R142 ;  /* 0x00008f002f717a23 */ /* 0x000fe2000001088e */
[----:B------:R-:W-:Y:S01]  /*3b20*/  PRMT R33, R33, 0x5410, R12 ;  /* 0x0000541021217816 */ /* 0x000fe2000000000c */
[----:B------:R-:W-:Y:S01]  /*3b30*/  MUFU.EX2 R151, R151 ;  /* 0x0000009700977308 */ /* 0x000fe20000000800 */
[----:B------:R-:W-:Y:S01]  /*3b40*/  LOP3.LUT R68, R11, R68, RZ, 0xc0, !PT ;  /* 0x000000440b447212 */ /* 0x000fe200078ec0ff */
[----:B------:R-:W-:Y:S01]  /*3b50*/  FFMA.FTZ R112, R45, c[0x0][0x23c], -R142 ;  /* 0x00008f002d707a23 */ /* 0x000fe2000001088e */
[----:B------:R-:W-:Y:S01]  /*3b60*/  PRMT R4, R90, 0x5410, R89 ;  /* 0x000054105a047816 */ /* 0x000fe20000000059 */
[----:B------:R-:W2:Y:S01]  /*3b70*/  LDSM.16.MT88.4 R8, [R120+0x6400] ;  /* 0x006400007808783b */ /* 0x000ea20000004200 */
[----:B------:R-:W-:Y:S01]  /*3b80*/  PRMT R27, R28, 0x7632, R27 ;  /* 0x000076321c1b7816 */ /* 0x000fe2000000001b */
[--C-:B------:R-:W-:Y:S01]  /*3b90*/  HSET2.LE.AND R33, R33, R136.reuse, PT ;  /* 0x0000008821217233 */ /* 0x100fe20003803000 */
[----:B------:R-:W-:Y:S01]  /*3ba0*/  LOP3.LUT R69, R69, R4, RZ, 0xc0, !PT ;  /* 0x0000000445457212 */ /* 0x000fe200078ec0ff */
[----:B------:R-:W3:Y:S01]  /*3bb0*/  MUFU.EX2 R98, R98 ;  /* 0x0000006200627308 */ /* 0x000ee20000000800 */
[----:B-1----:R-:W-:Y:S01]  /*3bc0*/  F2FP.PACK_AB R88, R137, R66 ;  /* 0x000000428958723e */ /* 0x002fe200000000ff */
[----:B------:R-:W-:Y:S01]  /*3bd0*/  HSET2.LE.AND R4, R29, R136, PT ;  /* 0x000000881d047233 */ /* 0x000fe20003803000 */
[----:B------:R-:W-:Y:S01]  /*3be0*/  LOP3.LUT R6, R157, UR18, R62, 0x96, !PT ;  /* 0x000000129d067c12 */ /* 0x000fe2000f8e963e */
[----:B------:R-:W-:Y:S01]  /*3bf0*/  FFMA.FTZ R115, R24, c[0x0][0x23c], -R67 ;  /* 0x00008f0018737a23 */ /* 0x000fe20000010843 */
[----:B------:R-:W-:Y:S01]  /*3c00*/  PRMT R35, R88, 0x7632, R35 ;  /* 0x0000763258237816 */ /* 0x000fe20000000023 */
[----:B------:R-:W-:Y:S01]  /*3c10*/  FFMA.FTZ R114, R40, c[0x0][0x23c], -R67 ;  /* 0x00008f0028727a23 */ /* 0x000fe20000010843 */
[----:B------:R-:W-:Y:S01]  /*3c20*/  PRMT R71, R28, 0x5410, R27 ;  /* 0x000054101c477816 */ /* 0x000fe2000000001b */
[----:B------:R-:W-:Y:S01]  /*3c30*/  MUFU.EX2 R150, R150 ;  /* 0x0000009600967308 */ /* 0x000fe20000000800 */
[----:B------:R-:W-:Y:S01]  /*3c40*/  PRMT R70, R88, 0x5410, R35 ;  /* 0x0000541058467816 */ /* 0x000fe20000000023 */
[----:B------:R-:W-:Y:S01]  /*3c50*/  FADD.FTZ R129, R130, R129 ;  /* 0x0000008182817221 */ /* 0x000fe20000010000 */
[----:B------:R-:W-:Y:S01]  /*3c60*/  LOP3.LUT R12, R156, 0xffff, RZ, 0xc0, !PT ;  /* 0x0000ffff9c0c7812 */ /* 0x000fe200078ec0ff */
[----:B------:R-:W-:Y:S01]  /*3c70*/  FFMA.FTZ R145, R145, c[0x0][0x23c], -R142 ;  /* 0x00008f0091917a23 */ /* 0x000fe2000001088e */
[----:B------:R-:W-:Y:S01]  /*3c80*/  LOP3.LUT R14, R6, 0xffff, RZ, 0xc0, !PT ;  /* 0x0000ffff060e7812 */ /* 0x000fe200078ec0ff */
[----:B------:R-:W-:Y:S01]  /*3c90*/  FADD.FTZ R65, R128, R65 ;  /* 0x0000004180417221 */ /* 0x000fe20000010000 */
[----:B------:R-:W-:Y:S01]  /*3ca0*/  LOP3.LUT R70, R33, R70, RZ, 0xc0, !PT ;  /* 0x0000004621467212 */ /* 0x000fe200078ec0ff */
[----:B------:R-:W1:Y:S01]  /*3cb0*/  MUFU.EX2 R97, R97 ;  /* 0x0000006100617308 */ /* 0x000e620000000800 */
[----:B------:R-:W-:-:S02]  /*3cc0*/  LOP3.LUT R71, R4, R71, RZ, 0xc0, !PT ;  /* 0x0000004704477212 */ /* 0x000fc400078ec0ff */
[----:B------:R-:W-:Y:S02]  /*3cd0*/  LOP3.LUT R15, R15, UR29, RZ, 0x3c, !PT ;  /* 0x0000001d0f0f7c12 */ /* 0x000fe4000f8e3cff */
[----:B------:R-:W-:Y:S02]  /*3ce0*/  LOP3.LUT R7, R156, 0xff, RZ, 0xc0, !PT ;  /* 0x000000ff9c077812 */ /* 0x000fe400078ec0ff */
[----:B------:R-:W-:Y:S01]  /*3cf0*/  SHF.R.U32.HI R12, RZ, 0x8, R12 ;  /* 0x00000008ff0c7819 */ /* 0x000fe2000001160c */
[----:B------:R-:W-:Y:S01]  /*3d00*/  MUFU.EX2 R102, R102 ;  /* 0x0000006600667308 */ /* 0x000fe20000000800 */
[----:B------:R-:W-:Y:S01]  /*3d10*/  SHF.R.U32.HI R5, RZ, 0x10, R156 ;  /* 0x00000010ff057819 */ /* 0x000fe2000001169c */
[----:B------:R-:W-:Y:S01]  /*3d20*/  HMMA.16816.F32 R72, R68, R76, RZ ;  /* 0x0000004c4448723c */ /* 0x000fe200000018ff */
[----:B------:R-:W-:Y:S02]  /*3d30*/  LOP3.LUT R31, R6, 0xff, RZ, 0xc0, !PT ;  /* 0x000000ff061f7812 */ /* 0x000fe400078ec0ff */
[----:B------:R-:W-:-:S02]  /*3d40*/  SHF.R.U32.HI R14, RZ, 0x8, R14 ;  /* 0x00000008ff0e7819 */ /* 0x000fc4000001160e */
[----:B------:R-:W-:Y:S01]  /*3d50*/  LOP3.LUT R15, R13, R15, RZ, 0x3c, !PT ;  /* 0x0000000f0d0f7212 */ /* 0x000fe200078e3cff */
[----:B------:R-:W-:Y:S01]  /*3d60*/  MUFU.EX2 R96, R96 ;  /* 0x0000006000607308 */ /* 0x000fe20000000800 */
[----:B------:R-:W-:Y:S01]  /*3d70*/  SHF.R.U32.HI R13, RZ, 0x10, R6 ;  /* 0x00000010ff0d7819 */ /* 0x000fe20000011606 */
[----:B------:R-:W-:Y:S01]  /*3d80*/  HMMA.16816.F32 R76, R68, R78, RZ ;  /* 0x0000004e444c723c */ /* 0x000fe200000018ff */
[----:B---3--:R-:W-:Y:S01]  /*3d90*/  F2FP.PACK_AB R26, R98, R151 ;  /* 0x00000097621a723e */ /* 0x008fe200000000ff */
[----:B------:R-:W-:Y:S01]  /*3da0*/  IMAD.WIDE.U32 R108, R15, -0x326172a9, RZ ;  /* 0xcd9e8d570f6c7825 */ /* 0x000fe200078e00ff */
[----:B------:R-:W-:Y:S02]  /*3db0*/  PRMT R7, R7, 0x5410, R12 ;  /* 0x0000541007077816 */ /* 0x000fe4000000000c */
[----:B------:R-:W-:Y:S01]  /*3dc0*/  SHF.R.U32.HI R12, RZ, 0x18, R156 ;  /* 0x00000018ff0c7819 */ /* 0x000fe2000001169c */
[----:B------:R-:W3:Y:S01]  /*3dd0*/  MUFU.EX2 R95, R95 ;  /* 0x0000005f005f7308 */ /* 0x000ee20000000800 */
[----:B------:R-:W-:Y:S01]  /*3de0*/  LOP3.LUT R5, R5, 0xff, RZ, 0xc0, !PT ;  /* 0x000000ff05057812 */ /* 0x000fe200078ec0ff */
[----:B------:R-:W-:Y:S01]  /*3df0*/  HSET2.LE.AND R7, R7, R136, PT ;  /* 0x0000008807077233 */ /* 0x000fe20003803000 */
[----:B------:R-:W-:-:S02]  /*3e00*/  PRMT R31, R31, 0x5410, R14 ;  /* 0x000054101f1f7816 */ /* 0x000fc4000000000e */
[----:B------:R-:W-:Y:S02]  /*3e10*/  SHF.R.U32.HI R6, RZ, 0x18, R6 ;  /* 0x00000018ff067819 */ /* 0x000fe40000011606 */
[----:B------:R-:W-:Y:S01]  /*3e20*/  LOP3.LUT R13, R13, 0xff, RZ, 0xc0, !PT ;  /* 0x000000ff0d0d7812 */ /* 0x000fe200078ec0ff */
[----:B------:R-:W4:Y:S01]  /*3e30*/  MUFU.EX2 R91, R91 ;  /* 0x0000005b005b7308 */ /* 0x000f220000000800 */
[----:B------:R-:W-:Y:S02]  /*3e40*/  PRMT R25, R26, 0x7632, R25 ;  /* 0x000076321a197816 */ /* 0x000fe40000000019 */
[----:B-1----:R-:W-:Y:S02]  /*3e50*/  F2FP.PACK_AB R34, R97, R150 ;  /* 0x000000966122723e */ /* 0x002fe400000000ff */
[----:B------:R-:W-:Y:S01]  /*3e60*/  PRMT R5, R5, 0x5410, R12 ;  /* 0x0000541005057816 */ /* 0x000fe2000000000c */
[----:B------:R-:W-:Y:S01]  /*3e70*/  HSET2.LE.AND R12, R31, R136, PT ;  /* 0x000000881f0c7233 */ /* 0x000fe20003803000 */
[----:B------:R-:W-:Y:S01]  /*3e80*/  PRMT R13, R13, 0x5410, R6 ;  /* 0x000054100d0d7816 */ /* 0x000fe20000000006 */
[----:B------:R-:W-:Y:S01]  /*3e90*/  MUFU.EX2 R117, R117 ;  /* 0x0000007500757308 */ /* 0x000fe20000000800 */
[----:B---3--:R-:W-:-:S02]  /*3ea0*/  F2FP.PACK_AB R30, R95, R96 ;  /* 0x000000605f1e723e */ /* 0x008fc400000000ff */
[----:B------:R-:W-:Y:S01]  /*3eb0*/  PRMT R63, R26, 0x5410, R25 ;  /* 0x000054101a3f7816 */ /* 0x000fe20000000019 */
[--C-:B------:R-:W-:Y:S01]  /*3ec0*/  HSET2.LE.AND R13, R13, R136.reuse, PT ;  /* 0x000000880d0d7233 */ /* 0x100fe20003803000 */
[----:B------:R-:W-:Y:S02]  /*3ed0*/  PRMT R33, R34, 0x7632, R33 ;  /* 0x0000763222217816 */ /* 0x000fe40000000021 */
[----:B------:R-:W-:Y:S01]  /*3ee0*/  PRMT R29, R30, 0x7632, R29 ;  /* 0x000076321e1d7816 */ /* 0x000fe2000000001d */
[----:B------:R-:W-:Y:S01]  /*3ef0*/  MUFU.EX2 R116, R116 ;  /* 0x0000007400747308 */ /* 0x000fe20000000800 */
[----:B----4-:R-:W-:Y:S02]  /*3f00*/  F2FP.PACK_AB R32, R91, R102 ;  /* 0x000000665b20723e */ /* 0x010fe400000000ff */
[----:B------:R-:W-:Y:S01]  /*3f10*/  LOP3.LUT R12, R12, R63, RZ, 0xc0, !PT ;  /* 0x0000003f0c0c7212 */ /* 0x000fe200078ec0ff */
[----:B------:R-:W-:Y:S01]  /*3f20*/  HSET2.LE.AND R63, R5, R136, PT ;  /* 0x00000088053f7233 */ /* 0x000fe20003803000 */
[----:B------:R-:W-:-:S02]  /*3f30*/  PRMT R31, R32, 0x7632, R31 ;  /* 0x00007632201f7816 */ /* 0x000fc4000000001f */
[----:B------:R-:W-:Y:S01]  /*3f40*/  PRMT R4, R34, 0x5410, R33 ;  /* 0x0000541022047816 */ /* 0x000fe20000000021 */
[----:B------:R-:W-:Y:S01]  /*3f50*/  MUFU.EX2 R113, R113 ;  /* 0x0000007100717308 */ /* 0x000fe20000000800 */
[----:B------:R-:W-:Y:S02]  /*3f60*/  PRMT R14, R30, 0x5410, R29 ;  /* 0x000054101e0e7816 */ /* 0x000fe4000000001d */
[----:B------:R-:W-:Y:S02]  /*3f70*/  PRMT R82, R32, 0x5410, R31 ;  /* 0x0000541020527816 */ /* 0x000fe4000000001f */
[----:B------:R-:W-:Y:S02]  /*3f80*/  LOP3.LUT R13, R13, R4, RZ, 0xc0, !PT ;  /* 0x000000040d0d7212 */ /* 0x000fe400078ec0ff */
[----:B------:R-:W-:Y:S01]  /*3f90*/  LOP3.LUT R14, R7, R14, RZ, 0xc0, !PT ;  /* 0x0000000e070e7212 */ /* 0x000fe200078ec0ff */
[----:B------:R-:W-:Y:S01]  /*3fa0*/  MUFU.EX2 R112, R112 ;  /* 0x0000007000707308 */ /* 0x000fe20000000800 */
[----:B------:R-:W-:Y:S01]  /*3fb0*/  LOP3.LUT R15, R63, R82, RZ, 0xc0, !PT ;  /* 0x000000523f0f7212 */ /* 0x000fe200078ec0ff */
[----:B------:R-:W1:Y:S01]  /*3fc0*/  LDSM.16.MT88.4 R4, [R86+0x6400] ;  /* 0x006400005604783b */ /* 0x000e620000004200 */
[----:B------:R-:W-:-:S02]  /*3fd0*/  LOP3.LUT R80, R109, UR16, R80, 0x96, !PT ;  /* 0x000000106d507c12 */ /* 0x000fc4000f8e9650 */
[----:B------:R-:W-:Y:S02]  /*3fe0*/  LOP3.LUT R108, R139, UR14, R108, 0x96, !PT ;  /* 0x0000000e8b6c7c12 */ /* 0x000fe4000f8e966c */
[----:B------:R-:W-:Y:S01]  /*3ff0*/  LOP3.LUT R118, R105, UR17, R118, 0x96, !PT ;  /* 0x0000001169767c12 */ /* 0x000fe2000f8e9676 */
[C---:B--2---:R-:W-:Y:S01]  /*4000*/  HMMA.16816.F32 R72, R12.reuse, R8, R72 ;  /* 0x000000080c48723c */ /* 0x044fe20000001848 */
[----:B------:R-:W-:Y:S01]  /*4010*/  MUFU.EX2 R115, R115 ;  /* 0x0000007300737308 */ /* 0x000fe20000000800 */
[----:B------:R-:W-:Y:S01]  /*4020*/  IMAD.WIDE.U32 R108, R108, -0x2daee0ad, RZ ;  /* 0xd2511f536c6c7825 */ /* 0x000fe200078e00ff */
[----:B------:R-:W-:Y:S02]  /*4030*/  LOP3.LUT R119, R104, 0xffff, RZ, 0xc0, !PT ;  /* 0x0000ffff68777812 */ /* 0x000fe400078ec0ff */
[----:B------:R-:W-:Y:S02]  /*4040*/  SHF.R.U32.HI R124, RZ, 0x10, R104 ;  /* 0x00000010ff7c7819 */ /* 0x000fe40000011668 */
[----:B------:R-:W-:Y:S01]  /*4050*/  IMAD.WIDE.U32 R8, R80, -0x2daee0ad, RZ ;  /* 0xd2511f5350087825 */ /* 0x000fe200078e00ff */
[----:B------:R-:W-:Y:S01]  /*4060*/  HMMA.16816.F32 R76, R12, R10, R76 ;  /* 0x0000000a0c4c723c */ /* 0x000fe2000000184c */
[----:B------:R-:W2:Y:S01]  /*4070*/  MUFU.EX2 R114, R114 ;  /* 0x0000007200727308 */ /* 0x000ea20000000800 */
[----:B------:R-:W-:-:S02]  /*4080*/  SHF.R.U32.HI R119, RZ, 0x8, R119 ;  /* 0x00000008ff777819 */ /* 0x000fc40000011677 */
[----:B------:R-:W-:Y:S02]  /*4090*/  LOP3.LUT R107, R9, UR13, R106, 0x96, !PT ;  /* 0x0000000d096b7c12 */ /* 0x000fe4000f8e966a */
[----:B------:R-:W-:Y:S02]  /*40a0*/  LOP3.LUT R106, R109, UR11, R8, 0x96, !PT ;  /* 0x0000000b6d6a7c12 */ /* 0x000fe4000f8e9608 */
[----:B------:R-:W-:Y:S01]  /*40b0*/  HMMA.16816.F32 R80, R68, R36, RZ ;  /* 0x000000244450723c */ /* 0x000fe200000018ff */
[----:B------:R-:W-:Y:S01]  /*40c0*/  IMAD.WIDE.U32 R152, R107, -0x326172a9, RZ ;  /* 0xcd9e8d576b987825 */ /* 0x000fe200078e00ff */
[----:B------:R-:W-:Y:S02]  /*40d0*/  LOP3.LUT R124, R124, 0xff, RZ, 0xc0, !PT ;  /* 0x000000ff7c7c7812 */ /* 0x000fe400078ec0ff */
[----:B------:R-:W-:Y:S01]  /*40e0*/  SHF.R.U32.HI R125, RZ, 0x10, R156 ;  /* 0x00000010ff7d7819 */ /* 0x000fe2000001169c */
[----:B------:R-:W-:Y:S01]  /*40f0*/  IMAD.WIDE.U32 R106, R106, -0x326172a9, RZ ;  /* 0xcd9e8d576a6a7825 */ /* 0x000fe200078e00ff */
[----:B------:R-:W-:-:S02]  /*4100*/  LOP3.LUT R9, R153, UR12, R138, 0x96, !PT ;  /* 0x0000000c99097c12 */ /* 0x000fc4000f8e968a */
[----:B------:R-:W-:Y:S01]  /*4110*/  HMMA.16816.F32 R36, R68, R38, RZ ;  /* 0x000000264424723c */ /* 0x000fe200000018ff */
[----:B------:R-:W-:Y:S02]  /*4120*/  LOP3.LUT R8, R153, UR12, R138, 0x96, !PT ;  /* 0x0000000c99087c12 */ /* 0x000fe4000f8e968a */
[--C-:B------:R-:W-:Y:S01]  /*4130*/  LOP3.LUT R146, R107, UR10, R152.reuse, 0x96, !PT ;  /* 0x0000000a6b927c12 */ /* 0x100fe2000f8e9698 */
[----:B------:R-:W-:Y:S01]  /*4140*/  IMAD.WIDE.U32 R10, R9, -0x2daee0ad, RZ ;  /* 0xd2511f53090a7825 */ /* 0x000fe200078e00ff */
[----:B------:R-:W-:Y:S02]  /*4150*/  LOP3.LUT R152, R107, UR10, R152, 0x96, !PT ;  /* 0x0000000a6b987c12 */ /* 0x000fe4000f8e9698 */
[----:B--2---:R-:W-:Y:S01]  /*4160*/  F2FP.PACK_AB R103, R114, R115 ;  /* 0x000000737267723e */ /* 0x004fe200000000ff */
[----:B------:R-:W-:Y:S01]  /*4170*/  IMAD.WIDE.U32 R146, R146, -0x2daee0ad, RZ ;  /* 0xd2511f5392927825 */ /* 0x000fe200078e00ff */
[----:B------:R-:W-:Y:S02]  /*4180*/  LOP3.LUT R9, R11, UR9, R108, 0x96, !PT ;  /* 0x000000090b097c12 */ /* 0x000fe4000f8e966c */
[----:B------:R-:W-:Y:S01]  /*4190*/  PRMT R101, R103, 0x7632, R101 ;  /* 0x0000763267657816 */ /* 0x000fe20000000065 */
[----:B------:R-:W-:Y:S01]  /*41a0*/  IMAD.WIDE.U32 R152, R152, -0x2daee0ad, RZ ;  /* 0xd2511f5398987825 */ /* 0x000fe200078e00ff */
[----:B------:R-:W-:-:S02]  /*41b0*/  LOP3.LUT R10, R147, UR7, R10, 0x96, !PT ;  /* 0x00000007930a7c12 */ /* 0x000fc4000f8e960a */
[----:B------:R-:W-:Y:S01]  /*41c0*/  LOP3.LUT R158, R156, 0xff, RZ, 0xc0, !PT ;  /* 0x000000ff9c9e7812 */ /* 0x000fe200078ec0ff */
[----:B------:R-:W-:Y:S01]  /*41d0*/  IMAD.WIDE.U32 R110, R9, -0x326172a9, RZ ;  /* 0xcd9e8d57096e7825 */ /* 0x000fe200078e00ff */
[C---:B-1----:R-:W-:Y:S03]  /*41e0*/  HMMA.16816.F32 R80, R12.reuse, R4, R80 ;  /* 0x000000040c50723c */ /* 0x042fe60000001850 */
[----:B------:R-:W-:Y:S01]  /*41f0*/  IMAD.WIDE.U32 R108, R10, -0x326172a9, RZ ;  /* 0xcd9e8d570a6c7825 */ /* 0x000fe200078e00ff */
[C-C-:B------:R-:W-:Y:S02]  /*4200*/  LOP3.LUT R154, R111.reuse, UR8, R106.reuse, 0x96, !PT ;  /* 0x000000086f9a7c12 */ /* 0x140fe4000f8e966a */
[----:B------:R-:W-:Y:S01]  /*4210*/  LOP3.LUT R144, R111, UR8, R106, 0x96, !PT ;  /* 0x000000086f907c12 */ /* 0x000fe2000f8e966a */
[----:B------:R-:W-:Y:S01]  /*4220*/  IMAD R5, R8, -0x2daee0ad, RZ ;  /* 0xd2511f5308057824 */ /* 0x000fe200078e02ff */
[----:B------:R-:W-:Y:S01]  /*4230*/  LOP3.LUT R8, R104, 0xff, RZ, 0xc0, !PT ;  /* 0x000000ff68087812 */ /* 0x000fe200078ec0ff */
[----:B------:R-:W-:Y:S01]  /*4240*/  HMMA.16816.F32 R36, R12, R6, R36 ;  /* 0x000000060c24723c */ /* 0x000fe20000001824 */
[----:B------:R-:W-:Y:S01]  /*4250*/  LOP3.LUT R10, R108, 0xff, RZ, 0xc0, !PT ;  /* 0x000000ff6c0a7812 */ /* 0x000fe200078ec0ff */
[----:B------:R-:W-:Y:S01]  /*4260*/  FFMA.FTZ R111, R17, c[0x0][0x23c], -R142 ;  /* 0x00008f00116f7a23 */ /* 0x000fe2000001088e */
[C---:B------:R-:W-:Y:S01]  /*4270*/  ISETP.GE.U32.AND P2, PT, R161.reuse, R8, PT ;  /* 0x00000008a100720c */ /* 0x040fe20003f46070 */
[----:B------:R-:W-:Y:S01]  /*4280*/  IMAD.WIDE.U32 R154, R154, -0x2daee0ad, RZ ;  /* 0xd2511f539a9a7825 */ /* 0x000fe200078e00ff */
[----:B------:R-:W-:-:S02]  /*4290*/  ISETP.GE.U32.AND P4, PT, R161, R10, PT ;  /* 0x0000000aa100720c */ /* 0x000fc40003f86070 */
[----:B------:R-:W-:Y:S01]  /*42a0*/  LOP3.LUT R7, R109, UR17, R110, 0x96, !PT ;  /* 0x000000116d077c12 */ /* 0x000fe2000f8e966e */
[----:B------:R-:W-:Y:S01]  /*42b0*/  MUFU.EX2 R111, R111 ;  /* 0x0000006f006f7308 */ /* 0x000fe20000000800 */
[----:B------:R-:W-:Y:S02]  /*42c0*/  LOP3.LUT R11, R153, UR7, R5, 0x96, !PT ;  /* 0x00000007990b7c12 */ /* 0x000fe4000f8e9605 */
[C---:B------:R-:W-:Y:S02]  /*42d0*/  LOP3.LUT R8, R7.reuse, 0xffff, RZ, 0xc0, !PT ;  /* 0x0000ffff07087812 */ /* 0x040fe400078ec0ff */
[----:B------:R-:W-:Y:S01]  /*42e0*/  LOP3.LUT R10, R7, 0xff, RZ, 0xc0, !PT ;  /* 0x000000ff070a7812 */ /* 0x000fe200078ec0ff */
[----:B------:R-:W-:Y:S01]  /*42f0*/  IMAD.WIDE.U32 R106, R11, -0x326172a9, RZ ;  /* 0xcd9e8d570b6a7825 */ /* 0x000fe200078e00ff */
[----:B------:R-:W-:Y:S01]  /*4300*/  SHF.R.U32.HI R8, RZ, 0x8, R8 ;  /* 0x00000008ff087819 */ /* 0x000fe20000011608 */
[----:B------:R-:W-:Y:S01]  /*4310*/  @!P2 HADD2 R53, -R88.H0_H0, -RZ.H0_H0 ;  /* 0xa00000ff5835a230 */ /* 0x000fe20000000900 */
[----:B------:R-:W-:Y:S01]  /*4320*/  ISETP.GE.U32.AND P1, PT, R161, R10, PT ;  /* 0x0000000aa100720c */ /* 0x000fe20003f26070 */
[----:B------:R-:W-:Y:S01]  /*4330*/  @!P4 HADD2 R47, -R103.H0_H0, -RZ.H0_H0 ;  /* 0xa00000ff672fc230 */ /* 0x000fe20000000900 */
[----:B------:R-:W-:-:S02]  /*4340*/  LOP3.LUT R8, R8, 0xffff, RZ, 0xc0, !PT ;  /* 0x0000ffff08087812 */ /* 0x000fc400078ec0ff */
[C---:B------:R-:W-:Y:S02]  /*4350*/  LOP3.LUT R147, R106.reuse, 0xffff, RZ, 0xc0, !PT ;  /* 0x0000ffff6a937812 */ /* 0x040fe400078ec0ff */
[----:B------:R-:W-:Y:S02]  /*4360*/  ISETP.GE.U32.AND P0, PT, R161, R8, PT ;  /* 0x00000008a100720c */ /* 0x000fe40003f06070 */
[----:B------:R-:W-:Y:S02]  /*4370*/  LOP3.LUT R153, R106, 0xff, RZ, 0xc0, !PT ;  /* 0x000000ff6a997812 */ /* 0x000fe400078ec0ff */
[--C-:B------:R-:W-:Y:S02]  /*4380*/  SHF.R.U32.HI R148, RZ, 0x10, R106.reuse ;  /* 0x00000010ff947819 */ /* 0x100fe4000001166a */
[----:B------:R-:W-:Y:S02]  /*4390*/  SHF.R.U32.HI R149, RZ, 0x18, R106 ;  /* 0x00000018ff957819 */ /* 0x000fe4000001166a */
[----:B------:R-:W-:-:S02]  /*43a0*/  F2FP.PACK_AB R106, R116, R117 ;  /* 0x00000075746a723e */ /* 0x000fc400000000ff */
[----:B------:R-:W-:Y:S01]  /*43b0*/  LOP3.LUT R63, R107, UR17, R110, 0x96, !PT ;  /* 0x000000116b3f7c12 */ /* 0x000fe2000f8e966e */
[----:B------:R-:W-:Y:S01]  /*43c0*/  FFMA.FTZ R110, R19, c[0x0][0x23c], -R142 ;  /* 0x00008f00136e7a23 */ /* 0x000fe2000001088e */
[C---:B------:R-:W-:Y:S01]  /*43d0*/  PRMT R107, R106.reuse, 0x7632, R107 ;  /* 0x000076326a6b7816 */ /* 0x040fe2000000006b */
[----:B------:R-:W-:Y:S01]  /*43e0*/  @!P1 HADD2 R61, -R106.H0_H0, -RZ.H0_H0 ;  /* 0xa00000ff6a3d9230 */ /* 0x000fe20000000900 */
[--C-:B------:R-:W-:Y:S02]  /*43f0*/  SHF.R.U32.HI R10, RZ, 0x18, R7.reuse ;  /* 0x00000018ff0a7819 */ /* 0x100fe40000011607 */
[----:B------:R-:W-:Y:S01]  /*4400*/  SHF.R.U32.HI R7, RZ, 0x10, R7 ;  /* 0x00000010ff077819 */ /* 0x000fe20000011607 */
[----:B------:R-:W-:Y:S01]  /*4410*/  @!P0 HADD2 R60, -R107.H0_H0, -RZ.H0_H0 ;  /* 0xa00000ff6b3c8230 */ /* 0x000fe20000000900 */
[----:B------:R-:W-:Y:S01]  /*4420*/  PRMT R8, R106, 0x5410, R107 ;  /* 0x000054106a087816 */ /* 0x000fe2000000006b */
[----:B------:R-:W1:Y:S01]  /*4430*/  MUFU.EX2 R110, R110 ;  /* 0x0000006e006e7308 */ /* 0x000e620000000800 */
[----:B------:R-:W-:-:S02]  /*4440*/  @!P1 PRMT R106, R61, 0x5410, RZ ;  /* 0x000054103d6a9816 */ /* 0x000fc400000000ff */
[----:B------:R-:W-:Y:S02]  /*4450*/  ISETP.GE.U32.AND P1, PT, R161, R10, PT ;  /* 0x0000000aa100720c */ /* 0x000fe40003f26070 */
[----:B------:R-:W-:Y:S02]  /*4460*/  LOP3.LUT R10, R7, 0xff, RZ, 0xc0, !PT ;  /* 0x000000ff070a7812 */ /* 0x000fe400078ec0ff */
[----:B------:R-:W-:Y:S02]  /*4470*/  LOP3.LUT R5, R108, 0xffff, RZ, 0xc0, !PT ;  /* 0x0000ffff6c057812 */ /* 0x000fe400078ec0ff */
[----:B------:R-:W-:Y:S02]  /*4480*/  @!P0 PRMT R107, R60, 0x5410, RZ ;  /* 0x000054103c6b8816 */ /* 0x000fe400000000ff */
[----:B------:R-:W-:Y:S02]  /*4490*/  F2FP.PACK_AB R109, R112, R113 ;  /* 0x00000071706d723e */ /* 0x000fe400000000ff */
[----:B------:R-:W-:-:S02]  /*44a0*/  ISETP.GE.U32.AND P0, PT, R161, R10, PT ;  /* 0x0000000aa100720c */ /* 0x000fc40003f06070 */
[--C-:B------:R-:W-:Y:S02]  /*44b0*/  SHF.R.U32.HI R6, RZ, 0x10, R108.reuse ;  /* 0x00000010ff067819 */ /* 0x100fe4000001166c */
[--C-:B------:R-:W-:Y:S02]  /*44c0*/  SHF.R.U32.HI R4, RZ, 0x18, R108.reuse ;  /* 0x00000018ff047819 */ /* 0x100fe4000001166c */
[C---:B------:R-:W-:Y:S02]  /*44d0*/  PRMT R108, R109.reuse, 0x7632, R108 ;  /* 0x000076326d6c7816 */ /* 0x040fe4000000006c */
[----:B------:R-:W-:Y:S02]  /*44e0*/  LOP3.LUT R6, R6, 0xff, RZ, 0xc0, !PT ;  /* 0x000000ff06067812 */ /* 0x000fe400078ec0ff */
[----:B------:R-:W-:Y:S01]  /*44f0*/  SHF.R.U32.HI R5, RZ, 0x8, R5 ;  /* 0x00000008ff057819 */ /* 0x000fe20000011605 */
[----:B------:R-:W-:Y:S01]  /*4500*/  @!P1 HADD2 R55, -R108.H0_H0, -RZ.H0_H0 ;  /* 0xa00000ff6c379230 */ /* 0x000fe20000000900 */
[----:B------:R-:W-:Y:S01]  /*4510*/  PRMT R9, R109, 0x5410, R108 ;  /* 0x000054106d097816 */ /* 0x000fe2000000006c */
[----:B------:R-:W-:Y:S01]  /*4520*/  @!P0 HADD2 R59, -R109.H0_H0, -RZ.H0_H0 ;  /* 0xa00000ff6d3b8230 */ /* 0x000fe20000000900 */
[----:B------:R-:W-:-:S02]  /*4530*/  ISETP.GE.U32.AND P3, PT, R161, R4, PT ;  /* 0x00000004a100720c */ /* 0x000fc40003f66070 */
[----:B------:R-:W-:Y:S02]  /*4540*/  @!P1 PRMT R108, R55, 0x5410, RZ ;  /* 0x00005410376c9816 */ /* 0x000fe400000000ff */
[----:B------:R-:W-:Y:S02]  /*4550*/  ISETP.GE.U32.AND P1, PT, R161, R6, PT ;  /* 0x00000006a100720c */ /* 0x000fe40003f26070 */
[----:B------:R-:W-:Y:S02]  /*4560*/  LOP3.LUT R6, R5, 0xffff, RZ, 0xc0, !PT ;  /* 0x0000ffff05067812 */ /* 0x000fe400078ec0ff */
[----:B------:R-:W-:Y:S02]  /*4570*/  @!P0 PRMT R109, R59, 0x5410, RZ ;  /* 0x000054103b6d8816 */ /* 0x000fe400000000ff */
[----:B------:R-:W-:Y:S02]  /*4580*/  ISETP.GE.U32.AND P0, PT, R161, R6, PT ;  /* 0x00000006a100720c */ /* 0x000fe40003f06070 */
[----:B------:R-:W-:-:S02]  /*4590*/  LOP3.LUT R4, R157, UR18, R62, 0x96, !PT ;  /* 0x000000129d047c12 */ /* 0x000fc4000f8e963e */
[----:B------:R-:W-:Y:S02]  /*45a0*/  PRMT R10, R103, 0x5410, R101 ;  /* 0x00005410670a7816 */ /* 0x000fe40000000065 */
[----:B------:R-:W-:Y:S02]  /*45b0*/  LOP3.LUT R6, R4, 0xff, RZ, 0xc0, !PT ;  /* 0x000000ff04067812 */ /* 0x000fe400078ec0ff */
[----:B------:R-:W-:Y:S02]  /*45c0*/  @!P4 PRMT R103, R47, 0x5410, RZ ;  /* 0x000054102f67c816 */ /* 0x000fe400000000ff */
[----:B------:R-:W-:Y:S02]  /*45d0*/  ISETP.GE.U32.AND P4, PT, R161, R6, PT ;  /* 0x00000006a100720c */ /* 0x000fe40003f86070 */
[----:B------:R-:W-:Y:S01]  /*45e0*/  SHF.R.U32.HI R6, RZ, 0x18, R4 ;  /* 0x00000018ff067819 */ /* 0x000fe20000011604 */
[----:B------:R-:W-:Y:S01]  /*45f0*/  @!P0 HADD2 R46, -R101.H0_H0, -RZ.H0_H0 ;  /* 0xa00000ff652e8230 */ /* 0x000fe20000000900 */
[----:B------:R-:W-:-:S02]  /*4600*/  SHF.R.U32.HI R104, RZ, 0x18, R104 ;  /* 0x00000018ff687819 */ /* 0x000fc40000011668 */
[----:B-1----:R-:W-:Y:S02]  /*4610*/  F2FP.PACK_AB R105, R110, R111 ;  /* 0x0000006f6e69723e */ /* 0x002fe400000000ff */
[----:B------:R-:W-:Y:S02]  /*4620*/  @!P0 PRMT R101, R46, 0x5410, RZ ;  /* 0x000054102e658816 */ /* 0x000fe400000000ff */
[C---:B------:R-:W-:Y:S01]  /*4630*/  ISETP.GE.U32.AND P0, PT, R161.reuse, R6, PT ;  /* 0x00000006a100720c */ /* 0x040fe20003f06070 */
[----:B------:R-:W-:Y:S01]  /*4640*/  @!P1 HADD2 R43, -R105.H0_H0, -RZ.H0_H0 ;  /* 0xa00000ff692b9230 */ /* 0x000fe20000000900 */
[----:B------:R-:W-:Y:S01]  /*4650*/  SHF.R.U32.HI R6, RZ, 0x10, R4 ;  /* 0x00000010ff067819 */ /* 0x000fe20000011604 */
[----:B------:R-:W-:Y:S01]  /*4660*/  @!P4 HADD2 R44, -R26.H0_H0, -RZ.H0_H0 ;  /* 0xa00000ff1a2cc230 */ /* 0x000fe20000000900 */
[----:B------:R-:W-:Y:S02]  /*4670*/  LOP3.LUT R4, R4, 0xffff, RZ, 0xc0, !PT ;  /* 0x0000ffff04047812 */ /* 0x000fe400078ec0ff */
[----:B------:R-:W-:-:S02]  /*4680*/  ISETP.GE.U32.AND P6, PT, R161, R104, PT ;  /* 0x00000068a100720c */ /* 0x000fc40003fc6070 */
[----:B------:R-:W-:Y:S02]  /*4690*/  SHF.R.U32.HI R4, RZ, 0x8, R4 ;  /* 0x00000008ff047819 */ /* 0x000fe40000011604 */
[C---:B------:R-:W-:Y:S02]  /*46a0*/  PRMT R104, R105.reuse, 0x7632, R104 ;  /* 0x0000763269687816 */ /* 0x040fe40000000068 */
[----:B------:R-:W-:Y:S01]  /*46b0*/  LOP3.LUT R4, R4, 0xffff, RZ, 0xc0, !PT ;  /* 0x0000ffff04047812 */ /* 0x000fe200078ec0ff */
[----:B------:R-:W-:Y:S01]  /*46c0*/  @!P0 HADD2 R40, -R33.H0_H0, -RZ.H0_H0 ;  /* 0xa00000ff21288230 */ /* 0x000fe20000000900 */
[----:B------:R-:W-:Y:S01]  /*46d0*/  PRMT R11, R105, 0x5410, R104 ;  /* 0x00005410690b7816 */ /* 0x000fe20000000068 */
[----:B------:R-:W-:Y:S01]  /*46e0*/  @!P3 HADD2 R45, -R104.H0_H0, -RZ.H0_H0 ;  /* 0xa00000ff682db230 */ /* 0x000fe20000000900 */
[----:B------:R-:W-:Y:S02]  /*46f0*/  @!P1 PRMT R105, R43, 0x5410, RZ ;  /* 0x000054102b699816 */ /* 0x000fe400000000ff */
[----:B------:R-:W-:Y:S01]  /*4700*/  ISETP.GE.U32.AND P1, PT, R161, R4, PT ;  /* 0x00000004a100720c */ /* 0x000fe20003f26070 */
[----:B------:R-:W-:Y:S01]  /*4710*/  @!P6 HADD2 R58, -R27.H0_H0, -RZ.H0_H0 ;  /* 0xa00000ff1b3ae230 */ /* 0x000fe20000000900 */
[----:B------:R-:W-:-:S02]  /*4720*/  SHF.R.U32.HI R4, RZ, 0x10, R118 ;  /* 0x00000010ff047819 */ /* 0x000fc40000011676 */
[----:B------:R-:W-:Y:S02]  /*4730*/  LOP3.LUT R6, R6, 0xff, RZ, 0xc0, !PT ;  /* 0x000000ff06067812 */ /* 0x000fe400078ec0ff */
[----:B------:R-:W-:Y:S02]  /*4740*/  LOP3.LUT R4, R4, 0xff, RZ, 0xc0, !PT ;  /* 0x000000ff04047812 */ /* 0x000fe400078ec0ff */
[----:B------:R-:W-:Y:S02]  /*4750*/  @!P4 PRMT R26, R44, 0x5410, RZ ;  /* 0x000054102c1ac816 */ /* 0x000fe400000000ff */
[----:B------:R-:W-:Y:S02]  /*4760*/  ISETP.GE.U32.AND P4, PT, R161, R4, PT ;  /* 0x00000004a100720c */ /* 0x000fe40003f86070 */
[----:B------:R-:W-:Y:S01]  /*4770*/  LOP3.LUT R4, R118, 0xffff, RZ, 0xc0, !PT ;  /* 0x0000ffff76047812 */ /* 0x000fe200078ec0ff */
[----:B------:R-:W-:Y:S01]  /*4780*/  @!P1 HADD2 R42, -R25.H0_H0, -RZ.H0_H0 ;  /* 0xa00000ff192a9230 */ /* 0x000fe20000000900 */
[----:B------:R-:W-:-:S02]  /*4790*/  @!P3 PRMT R104, R45, 0x5410, RZ ;  /* 0x000054102d68b816 */ /* 0x000fc400000000ff */
[C---:B------:R-:W-:Y:S01]  /*47a0*/  ISETP.GE.U32.AND P3, PT, R161.reuse, R6, PT ;  /* 0x00000006a100720c */ /* 0x040fe20003f66070 */
[----:B------:R-:W1:Y:S01]  /*47b0*/  LDSM.16.MT88.4 R44, [R120+0x7000] ;  /* 0x00700000782c783b */ /* 0x000e620000004200 */
[----:B------:R-:W-:Y:S02]  /*47c0*/  SHF.R.U32.HI R4, RZ, 0x8, R4 ;  /* 0x00000008ff047819 */ /* 0x000fe40000011604 */
[----:B------:R-:W-:Y:S02]  /*47d0*/  @!P1 PRMT R25, R42, 0x5410, RZ ;  /* 0x000054102a199816 */ /* 0x000fe400000000ff */
[----:B------:R-:W-:Y:S01]  /*47e0*/  LOP3.LUT R4, R4, 0xffff, RZ, 0xc0, !PT ;  /* 0x0000ffff04047812 */ /* 0x000fe200078ec0ff */
[----:B------:R-:W-:Y:S01]  /*47f0*/  @!P4 HADD2 R49, -R90.H0_H0, -RZ.H0_H0 ;  /* 0xa00000ff5a31c230 */ /* 0x000fe20000000900 */
[----:B------:R-:W-:Y:S02]  /*4800*/  @!P0 PRMT R33, R40, 0x5410, RZ ;  /* 0x0000541028218816 */ /* 0x000fe400000000ff */
[----:B------:R-:W-:-:S02]  /*4810*/  ISETP.GE.U32.AND P1, PT, R161, R4, PT ;  /* 0x00000004a100720c */ /* 0x000fc40003f26070 */
[----:B------:R-:W-:Y:S01]  /*4820*/  LOP3.LUT R4, R118, 0xff, RZ, 0xc0, !PT ;  /* 0x000000ff76047812 */ /* 0x000fe200078ec0ff */
[----:B------:R-:W-:Y:S01]  /*4830*/  @!P3 HADD2 R41, -R34.H0_H0, -RZ.H0_H0 ;  /* 0xa00000ff2229b230 */ /* 0x000fe20000000900 */
[----:B------:R-:W-:Y:S02]  /*4840*/  SHF.R.U32.HI R118, RZ, 0x18, R118 ;  /* 0x00000018ff767819 */ /* 0x000fe40000011676 */
[----:B------:R-:W-:Y:S02]  /*4850*/  ISETP.GE.U32.AND P0, PT, R161, R4, PT ;  /* 0x00000004a100720c */ /* 0x000fe40003f06070 */
[----:B------:R-:W-:Y:S01]  /*4860*/  @!P3 PRMT R34, R41, 0x5410, RZ ;  /* 0x000054102922b816 */ /* 0x000fe200000000ff */
[----:B------:R-:W2:Y:S01]  /*4870*/  LDSM.16.MT88.4 R4, [R120+0x7400] ;  /* 0x007400007804783b */ /* 0x000ea20000004200 */
[----:B------:R-:W-:Y:S02]  /*4880*/  ISETP.GE.U32.AND P3, PT, R161, R118, PT ;  /* 0x00000076a100720c */ /* 0x000fe40003f66070 */
[----:B------:R-:W-:Y:S01]  /*4890*/  @!P2 PRMT R88, R53, 0x5410, RZ ;  /* 0x000054103558a816 */ /* 0x000fe200000000ff */
[----:B------:R-:W-:Y:S01]  /*48a0*/  @!P1 HADD2 R50, -R99.H0_H0, -RZ.H0_H0 ;  /* 0xa00000ff63329230 */ /* 0x000fe20000000900 */
[----:B------:R-:W-:-:S02]  /*48b0*/  LOP3.LUT R62, R156, 0xffff, RZ, 0xc0, !PT ;  /* 0x0000ffff9c3e7812 */ /* 0x000fc400078ec0ff */
[----:B------:R-:W-:Y:S02]  /*48c0*/  LOP3.LUT R146, R155, UR18, R146, 0x96, !PT ;  /* 0x000000129b927c12 */ /* 0x000fe4000f8e9692 */
[----:B------:R-:W-:Y:S01]  /*48d0*/  @!P1 PRMT R99, R50, 0x5410, RZ ;  /* 0x0000541032639816 */ /* 0x000fe200000000ff */
[----:B------:R-:W-:Y:S01]  /*48e0*/  @!P0 HADD2 R51, -R100.H0_H0, -RZ.H0_H0 ;  /* 0xa00000ff64338230 */ /* 0x000fe20000000900 */
[----:B------:R-:W-:Y:S02]  /*48f0*/  SHF.R.U32.HI R50, RZ, 0x8, R147 ;  /* 0x00000008ff327819 */ /* 0x000fe40000011693 */
[----:B------:R-:W-:Y:S01]  /*4900*/  LOP3.LUT R59, R154, 0xffff, RZ, 0xc0, !PT ;  /* 0x0000ffff9a3b7812 */ /* 0x000fe200078ec0ff */
[----:B------:R-:W-:Y:S01]  /*4910*/  @!P3 HADD2 R54, -R89.H0_H0, -RZ.H0_H0 ;  /* 0xa00000ff5936b230 */ /* 0x000fe20000000900 */
[----:B------:R-:W-:Y:S02]  /*4920*/  PRMT R147, R153, 0x5410, R50 ;  /* 0x0000541099937816 */ /* 0x000fe40000000032 */
[----:B------:R-:W-:-:S02]  /*4930*/  LOP3.LUT R50, R119, 0xffff, RZ, 0xc0, !PT ;  /* 0x0000ffff77327812 */ /* 0x000fc400078ec0ff */
[----:B------:R-:W-:Y:S01]  /*4940*/  @!P3 PRMT R89, R54, 0x5410, RZ ;  /* 0x000054103659b816 */ /* 0x000fe200000000ff */
[----:B------:R-:W-:Y:S01]  /*4950*/  HSET2.LE.AND R147, R147, R136, PT ;  /* 0x0000008893937233 */ /* 0x000fe20003803000 */
[----:B------:R-:W-:Y:S01]  /*4960*/  ISETP.GE.U32.AND P3, PT, R161, R50, PT ;  /* 0x00000032a100720c */ /* 0x000fe20003f66070 */
[C---:B-1----:R-:W-:Y:S01]  /*4970*/  HMMA.16816.F32 R40, R68.reuse, R44, RZ ;  /* 0x0000002c4428723c */ /* 0x042fe200000018ff */
[----:B------:R-:W-:Y:S01]  /*4980*/  @!P0 PRMT R100, R51, 0x5410, RZ ;  /* 0x0000541033648816 */ /* 0x000fe200000000ff */
[----:B------:R-:W-:Y:S01]  /*4990*/  IMAD.WIDE.U32 R50, R144, -0x2daee0ad, RZ ;  /* 0xd2511f5390327825 */ /* 0x000fe200078e00ff */
[----:B------:R-:W-:Y:S02]  /*49a0*/  ISETP.GE.U32.AND P0, PT, R161, R124, PT ;  /* 0x0000007ca100720c */ /* 0x000fe40003f06070 */
[----:B------:R-:W-:Y:S01]  /*49b0*/  SHF.R.U32.HI R153, RZ, 0x18, R63 ;  /* 0x00000018ff997819 */ /* 0x000fe2000001163f */
[--C-:B------:R-:W-:Y:S01]  /*49c0*/  FFMA.FTZ R124, R16, c[0x0][0x23c], -R67.reuse ;  /* 0x00008f00107c7a23 */ /* 0x100fe20000010843 */
[C---:B------:R-:W-:Y:S01]  /*49d0*/  LOP3.LUT R118, R50.reuse, 0xffff, RZ, 0xc0, !PT ;  /* 0x0000ffff32767812 */ /* 0x040fe200078ec0ff */
[----:B------:R-:W-:Y:S01]  /*49e0*/  HMMA.16816.F32 R44, R68, R46, RZ ;  /* 0x0000002e442c723c */ /* 0x000fe200000018ff */
[----:B------:R-:W-:Y:S01]  /*49f0*/  LOP3.LUT R157, R50, 0xff, RZ, 0xc0, !PT ;  /* 0x000000ff329d7812 */ /* 0x000fe200078ec0ff */
[----:B------:R-:W-:Y:S01]  /*4a00*/  FFMA.FTZ R144, R21, c[0x0][0x23c], -R142 ;  /* 0x00008f0015907a23 */ /* 0x000fe2000001088e */
[--C-:B------:R-:W-:Y:S01]  /*4a10*/  SHF.R.U32.HI R61, RZ, 0x10, R50.reuse ;  /* 0x00000010ff3d7819 */ /* 0x100fe20000011632 */
[----:B------:R-:W-:Y:S01]  /*4a20*/  @!P3 HADD2 R52, -R35.H0_H0, -RZ.H0_H0 ;  /* 0xa00000ff2334b230 */ /* 0x000fe20000000900 */
[----:B------:R-:W-:Y:S01]  /*4a30*/  SHF.R.U32.HI R159, RZ, 0x18, R50 ;  /* 0x00000018ff9f7819 */ /* 0x000fe20000011632 */
[----:B------:R-:W-:Y:S01]  /*4a40*/  MUFU.EX2 R124, R124 ;  /* 0x0000007c007c7308 */ /* 0x000fe20000000800 */
[----:B------:R-:W-:Y:S01]  /*4a50*/  LOP3.LUT R50, R125, 0xff, RZ, 0xc0, !PT ;  /* 0x000000ff7d327812 */ /* 0x000fe200078ec0ff */
[----:B------:R-:W-:Y:S01]  /*4a60*/  @!P0 HADD2 R48, -R28.H0_H0, -RZ.H0_H0 ;  /* 0xa00000ff1c308230 */ /* 0x000fe20000000900 */
[----:B------:R-:W-:Y:S01]  /*4a70*/  @!P3 PRMT R35, R52, 0x5410, RZ ;  /* 0x000054103423b816 */ /* 0x000fe200000000ff */
[----:B------:R-:W-:Y:S01]  /*4a80*/  FFMA.FTZ R125, R18, c[0x0][0x23c], -R67 ;  /* 0x00008f00127d7a23 */ /* 0x000fe20000010843 */
[----:B------:R-:W1:Y:S01]  /*4a90*/  LDSM.16.MT88.4 R52, [R86+0x7000] ;  /* 0x007000005634783b */ /* 0x000e620000004200 */
[----:B------:R-:W-:-:S02]  /*4aa0*/  ISETP.GE.U32.AND P2, PT, R161, R50, PT ;  /* 0x00000032a100720c */ /* 0x000fc40003f46070 */
[----:B------:R-:W-:Y:S01]  /*4ab0*/  @!P0 PRMT R28, R48, 0x5410, RZ ;  /* 0x00005410301c8816 */ /* 0x000fe200000000ff */
[----:B------:R3:W-:Y:S01]  /*4ac0*/  MUFU.EX2 R130, R144 ;  /* 0x0000009000827308 */ /* 0x0007e20000000800 */
[C---:B--2---:R-:W-:Y:S01]  /*4ad0*/  HMMA.16816.F32 R40, R12.reuse, R4, R40 ;  /* 0x000000040c28723c */ /* 0x044fe20000001828 */
[----:B------:R-:W-:Y:S02]  /*4ae0*/  LOP3.LUT R155, R63, 0xff, RZ, 0xc0, !PT ;  /* 0x000000ff3f9b7812 */ /* 0x000fe400078ec0ff */
[----:B------:R-:W-:Y:S02]  /*4af0*/  @!P4 PRMT R90, R49, 0x5410, RZ ;  /* 0x00005410315ac816 */ /* 0x000fe400000000ff */
[----:B------:R-:W-:Y:S02]  /*4b00*/  LOP3.LUT R152, R51, UR18, R152, 0x96, !PT ;  /* 0x0000001233987c12 */ /* 0x000fe4000f8e9698 */
[----:B------:R-:W-:Y:S01]  /*4b10*/  SHF.R.U32.HI R4, RZ, 0x18, R154 ;  /* 0x00000018ff047819 */ /* 0x000fe2000001169a */
[----:B------:R-:W-:Y:S01]  /*4b20*/  HMMA.16816.F32 R44, R12, R6, R44 ;  /* 0x000000060c2c723c */ /* 0x000fe2000000182c */
[----:B------:R-:W-:Y:S01]  /*4b30*/  LOP3.LUT R5, R63, 0xffff, RZ, 0xc0, !PT ;  /* 0x0000ffff3f057812 */ /* 0x000fe200078ec0ff */
[----:B------:R-:W2:Y:S01]  /*4b40*/  MUFU.EX2 R125, R125 ;  /* 0x0000007d007d7308 */ /* 0x000ea20000000800 */
[----:B------:R-:W-:Y:S01]  /*4b50*/  ISETP.GE.U32.AND P0, PT, R161, R4, PT ;  /* 0x00000004a100720c */ /* 0x000fe20003f06070 */
[----:B------:R-:W-:Y:S01]  /*4b60*/  @!P2 HADD2 R19, -R32.H0_H0, -RZ.H0_H0 ;  /* 0xa00000ff2013a230 */ /* 0x000fe20000000900 */
[----:B------:R-:W-:-:S02]  /*4b70*/  SHF.R.U32.HI R50, RZ, 0x8, R5 ;  /* 0x00000008ff327819 */ /* 0x000fc40000011605 */
[----:B------:R-:W-:Y:S02]  /*4b80*/  LOP3.LUT R6, R154, 0xff, RZ, 0xc0, !PT ;  /* 0x000000ff9a067812 */ /* 0x000fe400078ec0ff */
[----:B------:R-:W-:Y:S02]  /*4b90*/  PRMT R155, R155, 0x5410, R50 ;  /* 0x000054109b9b7816 */ /* 0x000fe40000000032 */
[----:B------:R-:W-:Y:S02]  /*4ba0*/  ISETP.GE.U32.AND P3, PT, R161, R6, PT ;  /* 0x00000006a100720c */ /* 0x000fe40003f66070 */
[----:B------:R-:W-:Y:S01]  /*4bb0*/  SHF.R.U32.HI R6, RZ, 0x10, R63 ;  /* 0x00000010ff067819 */ /* 0x000fe2000001163f */
[----:B------:R-:W-:Y:S01]  /*4bc0*/  HSET2.LE.AND R155, R155, R136, PT ;  /* 0x000000889b9b7233 */ /* 0x000fe20003803000 */
[----:B------:R-:W-:Y:S02]  /*4bd0*/  @!P6 PRMT R27, R58, 0x5410, RZ ;  /* 0x000054103a1be816 */ /* 0x000fe400000000ff */
[----:B------:R-:W-:-:S02]  /*4be0*/  LOP3.LUT R6, R6, 0xff, RZ, 0xc0, !PT ;  /* 0x000000ff06067812 */ /* 0x000fc400078ec0ff */
[----:B------:R-:W-:Y:S02]  /*4bf0*/  SHF.R.U32.HI R156, RZ, 0x18, R156 ;  /* 0x00000018ff9c7819 */ /* 0x000fe4000001169c */
[----:B------:R-:W-:Y:S02]  /*4c00*/  PRMT R153, R6, 0x5410, R153 ;  /* 0x0000541006997816 */ /* 0x000fe40000000099 */
[----:B------:R-:W4:Y:S01]  /*4c10*/  LDSM.16.MT88.4 R4, [R86+0x7400] ;  /* 0x007400005604783b */ /* 0x000f220000004200 */
[C---:B------:R-:W-:Y:S02]  /*4c20*/  ISETP.GE.U32.AND P1, PT, R161.reuse, R158, PT ;  /* 0x0000009ea100720c */ /* 0x040fe40003f26070 */
[----:B------:R-:W-:Y:S01]  /*4c30*/  ISETP.GE.U32.AND P4, PT, R161, R156, PT ;  /* 0x0000009ca100720c */ /* 0x000fe20003f86070 */
[----:B-1----:R-:W-:Y:S01]  /*4c40*/  HMMA.16816.F32 R48, R68, R52, RZ ;  /* 0x000000344430723c */ /* 0x002fe200000018ff */
[----:B------:R-:W-:Y:S01]  /*4c50*/  SHF.R.U32.HI R60, RZ, 0x10, R154 ;  /* 0x00000010ff3c7819 */ /* 0x000fe2000001169a */
[----:B---3--:R-:W-:Y:S01]  /*4c60*/  HSET2.LE.AND R144, R153, R136, PT ;  /* 0x0000008899907233 */ /* 0x008fe20003803000 */
[----:B------:R-:W-:-:S02]  /*4c70*/  SHF.R.U32.HI R118, RZ, 0x8, R118 ;  /* 0x00000008ff767819 */ /* 0x000fc40000011676 */
[----:B------:R-:W-:Y:S02]  /*4c80*/  @!P2 PRMT R32, R19, 0x5410, RZ ;  /* 0x000054101320a816 */ /* 0x000fe400000000ff */
[----:B------:R-:W-:Y:S01]  /*4c90*/  LOP3.LUT R60, R60, 0xff, RZ, 0xc0, !PT ;  /* 0x000000ff3c3c7812 */ /* 0x000fe200078ec0ff */
[----:B------:R-:W-:Y:S01]  /*4ca0*/  HMMA.16816.F32 R52, R68, R54, RZ ;  /* 0x000000364434723c */ /* 0x000fe200000018ff */
[----:B------:R-:W-:Y:S01]  /*4cb0*/  PRMT R157, R157, 0x5410, R118 ;  /* 0x000054109d9d7816 */ /* 0x000fe20000000076 */
[----:B------:R-:W-:Y:S01]  /*4cc0*/  @!P1 HADD2 R57, -R30.H0_H0, -RZ.H0_H0 ;  /* 0xa00000ff1e399230 */ /* 0x000fe20000000900 */
[----:B--2---:R-:W-:Y:S01]  /*4cd0*/  F2FP.PACK_AB R118, R124, R125 ;  /* 0x0000007d7c76723e */ /* 0x004fe200000000ff */
[----:B------:R-:W-:Y:S01]  /*4ce0*/  @!P4 HADD2 R18, -R31.H0_H0, -RZ.H0_H0 ;  /* 0xa00000ff1f12c230 */ /* 0x000fe20000000900 */
[----:B------:R-:W-:Y:S02]  /*4cf0*/  SHF.R.U32.HI R59, RZ, 0x8, R59 ;  /* 0x00000008ff3b7819 */ /* 0x000fe4000001163b */
[----:B------:R-:W-:-:S02]  /*4d00*/  @!P1 PRMT R30, R57, 0x5410, RZ ;  /* 0x00005410391e9816 */ /* 0x000fc400000000ff */
[----:B------:R-:W-:Y:S02]  /*4d10*/  @!P4 PRMT R31, R18, 0x5410, RZ ;  /* 0x00005410121fc816 */ /* 0x000fe400000000ff */
[----:B------:R-:W-:Y:S02]  /*4d20*/  ISETP.GE.U32.AND P1, PT, R161, R60, PT ;  /* 0x0000003ca100720c */ /* 0x000fe40003f26070 */
[----:B------:R-:W-:Y:S02]  /*4d30*/  PRMT R119, R118, 0x7632, R119 ;  /* 0x0000763276777816 */ /* 0x000fe40000000077 */
[----:B------:R-:W-:Y:S02]  /*4d40*/  LOP3.LUT R19, R152, 0xff, RZ, 0xc0, !PT ;  /* 0x000000ff98137812 */ /* 0x000fe400078ec0ff */
[----:B------:R-:W-:Y:S02]  /*4d50*/  PRMT R18, R118, 0x5410, R119 ;  /* 0x0000541076127816 */ /* 0x000fe40000000077 */
[----:B------:R-:W-:-:S02]  /*4d60*/  LOP3.LUT R148, R148, 0xff, RZ, 0xc0, !PT ;  /* 0x000000ff94947812 */ /* 0x000fc400078ec0ff */
[----:B------:R-:W-:Y:S02]  /*4d70*/  LOP3.LUT R9, R144, R9, RZ, 0xc0, !PT ;  /* 0x0000000990097212 */ /* 0x000fe400078ec0ff */
[----:B------:R-:W-:Y:S01]  /*4d80*/  PRMT R149, R148, 0x5410, R149 ;  /* 0x0000541094957816 */ /* 0x000fe20000000095 */
[----:B------:R-:W-:Y:S01]  /*4d90*/  FADD.FTZ R148, R64, R129 ;  /* 0x0000008140947221 */ /* 0x000fe20000010000 */
[----:B------:R-:W-:Y:S01]  /*4da0*/  LOP3.LUT R10, R147, R10, RZ, 0xc0, !PT ;  /* 0x0000000a930a7212 */ /* 0x000fe200078ec0ff */
[----:B------:R-:W-:Y:S01]  /*4db0*/  MUFU.EX2 R129, R145 ;  /* 0x0000009100817308 */ /* 0x000fe20000000800 */
[----:B------:R-:W-:Y:S01]  /*4dc0*/  LOP3.LUT R8, R155, R8, RZ, 0xc0, !PT ;  /* 0x000000089b087212 */ /* 0x000fe200078ec0ff */
[----:B----4-:R-:W-:Y:S01]  /*4dd0*/  HMMA.16816.F32 R48, R12, R4, R48 ;  /* 0x000000040c30723c */ /* 0x010fe20000001830 */
[----:B------:R-:W-:-:S04]  /*4de0*/  FADD.FTZ R179, R131, R148 ;  /* 0x0000009483b37221 */ /* 0x000fc80000010000 */
[----:B------:R-:W-:Y:S02]  /*4df0*/  FADD.FTZ R150, R150, R179 ;  /* 0x000000b396967221 */ /* 0x000fe40000010000 */
[----:B------:R-:W-:Y:S01]  /*4e00*/  SHF.R.U32.HI R4, RZ, 0x8, R62 ;  /* 0x00000008ff047819 */ /* 0x000fe2000001163e */
[----:B------:R-:W-:Y:S01]  /*4e10*/  HMMA.16816.F32 R52, R12, R6, R52 ;  /* 0x000000060c34723c */ /* 0x000fe20000001834 */
[----:B------:R-:W-:Y:S01]  /*4e20*/  SHF.R.U32.HI R5, RZ, 0x10, R152 ;  /* 0x00000010ff057819 */ /* 0x000fe20000011698 */
[----:B------:R-:W-:Y:S01]  /*4e30*/  FADD.FTZ R97, R97, R150 ;  /* 0x0000009661617221 */ /* 0x000fe20000010000 */
[----:B------:R-:W-:-:S03]  /*4e40*/  LOP3.LUT R4, R4, 0xffff, RZ, 0xc0, !PT ;  /* 0x0000ffff04047812 */ /* 0x000fc600078ec0ff */
[----:B------:R-:W-:Y:S01]  /*4e50*/  FADD.FTZ R102, R102, R97 ;  /* 0x0000006166667221 */ /* 0x000fe20000010000 */
[----:B------:R-:W-:Y:S02]  /*4e60*/  ISETP.GE.U32.AND P6, PT, R161, R4, PT ;  /* 0x00000004a100720c */ /* 0x000fe40003fc6070 */
[----:B------:R-:W-:Y:S01]  /*4e70*/  LOP3.LUT R4, R61, 0xff, RZ, 0xc0, !PT ;  /* 0x000000ff3d047812 */ /* 0x000fe200078ec0ff */
[----:B------:R-:W-:Y:S01]  /*4e80*/  FADD.FTZ R102, R91, R102 ;  /* 0x000000665b667221 */ /* 0x000fe20000010000 */
[----:B------:R-:W-:Y:S01]  /*4e90*/  LOP3.LUT R6, R146, 0xff, RZ, 0xc0, !PT ;  /* 0x000000ff92067812 */ /* 0x000fe200078ec0ff */
[----:B------:R-:W1:Y:S01]  /*4ea0*/  LDSM.16.MT88.4 R60, [R120+0x8000] ;  /* 0x00800000783c783b */ /* 0x000e620000004200 */
[----:B------:R-:W-:Y:S01]  /*4eb0*/  PRMT R159, R4, 0x5410, R159 ;  /* 0x00005410049f7816 */ /* 0x000fe2000000009f */
[----:B------:R-:W-:Y:S01]  /*4ec0*/  FADD.FTZ R113, R113, R102 ;  /* 0x0000006671717221 */ /* 0x000fe20000010000 */
[----:B------:R-:W-:-:S03]  /*4ed0*/  LOP3.LUT R4, R146, 0xffff, RZ, 0xc0, !PT ;  /* 0x0000ffff92047812 */ /* 0x000fc600078ec0ff */
[----:B------:R-:W-:Y:S01]  /*4ee0*/  FADD.FTZ R112, R112, R113 ;  /* 0x0000007170707221 */ /* 0x000fe20000010000 */
[----:B------:R-:W-:Y:S01]  /*4ef0*/  SHF.R.U32.HI R4, RZ, 0x8, R4 ;  /* 0x00000008ff047819 */ /* 0x000fe20000011604 */
[----:B------:R-:W-:Y:S02]  /*4f00*/  @!P6 HADD2 R56, -R29.H0_H0, -RZ.H0_H0 ;  /* 0xa00000ff1d38e230 */ /* 0x000fe40000000900 */
[----:B------:R-:W-:Y:S01]  /*4f10*/  FADD.FTZ R111, R111, R112 ;  /* 0x000000706f6f7221 */ /* 0x000fe20000010000 */
[----:B------:R-:W-:Y:S02]  /*4f20*/  LOP3.LUT R4, R4, 0xffff, RZ, 0xc0, !PT ;  /* 0x0000ffff04047812 */ /* 0x000fe400078ec0ff */
[----:B------:R-:W-:Y:S01]  /*4f30*/  @!P6 PRMT R29, R56, 0x5410, RZ ;  /* 0x00005410381de816 */ /* 0x000fe200000000ff */
[----:B------:R-:W-:Y:S01]  /*4f40*/  FADD.FTZ R111, R110, R111 ;  /* 0x0000006f6e6f7221 */ /* 0x000fe20000010000 */
[C---:B------:R-:W-:Y:S02]  /*4f50*/  ISETP.GE.U32.AND P6, PT, R161.reuse, R6, PT ;  /* 0x00000006a100720c */ /* 0x040fe40003fc6070 */
[----:B------:R-:W-:-:S02]  /*4f60*/  ISETP.GE.U32.AND P2, PT, R161, R4, PT ;  /* 0x00000004a100720c */ /* 0x000fc40003f46070 */
[----:B------:R-:W-:-:S04]  /*4f70*/  SHF.R.U32.HI R4, RZ, 0x18, R146 ;  /* 0x00000018ff047819 */ /* 0x000fc80000011692 */
[----:B------:R-:W-:Y:S02]  /*4f80*/  ISETP.GE.U32.AND P4, PT, R161, R4, PT ;  /* 0x00000004a100720c */ /* 0x000fe40003f86070 */
[----:B------:R-:W-:Y:S01]  /*4f90*/  SHF.R.U32.HI R4, RZ, 0x10, R146 ;  /* 0x00000010ff047819 */ /* 0x000fe20000011692 */
[----:B------:R-:W-:Y:S02]  /*4fa0*/  FFMA.FTZ R146, R20, c[0x0][0x23c], -R67 ;  /* 0x00008f0014927a23 */ /* 0x000fe40000010843 */
[----:B------:R-:W-:Y:S01]  /*4fb0*/  @!P6 HADD2 R17, -R118.H0_H0, -RZ.H0_H0 ;  /* 0xa00000ff7611e230 */ /* 0x000fe20000000900 */
[----:B------:R-:W-:Y:S01]  /*4fc0*/  LOP3.LUT R4, R4, 0xff, RZ, 0xc0, !PT ;  /* 0x000000ff04047812 */ /* 0x000fe200078ec0ff */
[----:B------:R-:W-:Y:S01]  /*4fd0*/  @!P2 HADD2 R16, -R119.H0_H0, -RZ.H0_H0 ;  /* 0xa00000ff7710a230 */ /* 0x000fe20000000900 */
[----:B------:R-:W-:Y:S02]  /*4fe0*/  MUFU.EX2 R131, R146 ;  /* 0x0000009200837308 */ /* 0x000fe40000000800 */
[----:B------:R-:W-:-:S02]  /*4ff0*/  @!P6 PRMT R118, R17, 0x5410, RZ ;  /* 0x000054101176e816 */ /* 0x000fc400000000ff */
[----:B------:R-:W-:Y:S02]  /*5000*/  ISETP.GE.U32.AND P6, PT, R161, R4, PT ;  /* 0x00000004a100720c */ /* 0x000fe40003fc6070 */
[----:B------:R-:W-:Y:S02]  /*5010*/  LOP3.LUT R4, R59, 0xffff, RZ, 0xc0, !PT ;  /* 0x0000ffff3b047812 */ /* 0x000fe400078ec0ff */
[----:B------:R-:W-:Y:S01]  /*5020*/  @!P2 PRMT R119, R16, 0x5410, RZ ;  /* 0x000054101077a816 */ /* 0x000fe200000000ff */
[C---:B-1----:R-:W-:Y:S01]  /*5030*/  HMMA.16816.F32 R56, R68.reuse, R60, RZ ;  /* 0x0000003c4438723c */ /* 0x042fe200000018ff */
[----:B------:R-:W-:Y:S01]  /*5040*/  ISETP.GE.U32.AND P2, PT, R161, R4, PT ;  /* 0x00000004a100720c */ /* 0x000fe20003f46070 */
[--C-:B------:R-:W-:Y:S01]  /*5050*/  FFMA.FTZ R16, R143, c[0x0][0x23c], -R142.reuse ;  /* 0x00008f008f107a23 */ /* 0x100fe2000001088e */
[----:B------:R-:W-:Y:S01]  /*5060*/  LOP3.LUT R4, R152, 0xffff, RZ, 0xc0, !PT ;  /* 0x0000ffff98047812 */ /* 0x000fe200078ec0ff */
[----:B------:R-:W-:Y:S01]  /*5070*/  FFMA.FTZ R143, R23, c[0x0][0x23c], -R142 ;  /* 0x00008f00178f7a23 */ /* 0x000fe2000001088e */
[----:B------:R-:W-:Y:S01]  /*5080*/  SHF.R.U32.HI R17, RZ, 0x18, R152 ;  /* 0x00000018ff117819 */ /* 0x000fe20000011698 */
[----:B------:R-:W-:Y:S01]  /*5090*/  FFMA.FTZ R142, R22, c[0x0][0x23c], -R67 ;  /* 0x00008f00168e7a23 */ /* 0x000fe20000010843 */
[----:B------:R-:W-:Y:S01]  /*50a0*/  SHF.R.U32.HI R6, RZ, 0x8, R4 ;  /* 0x00000008ff067819 */ /* 0x000fe20000011604 */
[----:B------:R-:W-:Y:S01]  /*50b0*/  HMMA.16816.F32 R60, R68, R62, RZ ;  /* 0x0000003e443c723c */ /* 0x000fe200000018ff */
[----:B------:R-:W-:Y:S01]  /*50c0*/  LOP3.LUT R4, R5, 0xff, RZ, 0xc0, !PT ;  /* 0x000000ff05047812 */ /* 0x000fe200078ec0ff */
[----:B------:R-:W-:Y:S01]  /*50d0*/  MUFU.EX2 R128, R16 ;  /* 0x0000001000807308 */ /* 0x000fe20000000800 */
[----:B------:R-:W-:Y:S01]  /*50e0*/  PRMT R19, R19, 0x5410, R6 ;  /* 0x0000541013137816 */ /* 0x000fe20000000006 */
[----:B------:R-:W-:Y:S01]  /*50f0*/  FADD.FTZ R152, R66, R65 ;  /* 0x0000004142987221 */ /* 0x000fe20000010000 */
[----:B------:R-:W-:-:S02]  /*5100*/  PRMT R17, R4, 0x5410, R17 ;  /* 0x0000541004117816 */ /* 0x000fc40000000011 */
[----:B------:R-:W1:Y:S01]  /*5110*/  LDSM.16.MT88.4 R4, [R120+0x8400] ;  /* 0x008400007804783b */ /* 0x000e620000004200 */
[----:B------:R-:W-:Y:S01]  /*5120*/  HSET2.LE.AND R19, R19, R136, PT ;  /* 0x0000008813137233 */ /* 0x000fe20003803000 */
[----:B------:R-:W-:Y:S01]  /*5130*/  FADD.FTZ R152, R137, R152 ;  /* 0x0000009889987221 */ /* 0x000fe20000010000 */
[----:B------:R-:W2:Y:S03]  /*5140*/  MUFU.EX2 R142, R142 ;  /* 0x0000008e008e7308 */ /* 0x000ea60000000800 */
[----:B------:R-:W-:-:S04]  /*5150*/  FADD.FTZ R151, R151, R152 ;  /* 0x0000009897977221 */ /* 0x000fc80000010000 */
[----:B------:R-:W-:Y:S01]  /*5160*/  FADD.FTZ R151, R98, R151 ;  /* 0x0000009762977221 */ /* 0x000fe20000010000 */
[----:B------:R-:W3:Y:S03]  /*5170*/  MUFU.EX2 R143, R143 ;  /* 0x0000008f008f7308 */ /* 0x000ee60000000800 */
[----:B------:R-:W-:-:S04]  /*5180*/  FADD.FTZ R96, R96, R151 ;  /* 0x0000009760607221 */ /* 0x000fc80000010000 */
[----:B------:R-:W-:Y:S01]  /*5190*/  FADD.FTZ R96, R95, R96 ;  /* 0x000000605f607221 */ /* 0x000fe20000010000 */
[----:B--2---:R-:W-:-:S03]  /*51a0*/  F2FP.PACK_AB R144, R131, R142 ;  /* 0x0000008e8390723e */ /* 0x004fc600000000ff */
[----:B------:R-:W-:Y:S01]  /*51b0*/  FADD.FTZ R117, R117, R96 ;  /* 0x0000006075757221 */ /* 0x000fe20000010000 */
[----:B------:R-:W-:Y:S01]  /*51c0*/  PRMT R145, R144, 0x7632, R145 ;  /* 0x0000763290917816 */ /* 0x000fe20000000091 */
[----:B------:R-:W-:Y:S02]  /*51d0*/  @!P3 HADD2 R22, -R144.H0_H0, -RZ.H0_H0 ;  /* 0xa00000ff9016b230 */ /* 0x000fe40000000900 */
[----:B------:R-:W-:Y:S01]  /*51e0*/  FADD.FTZ R116, R116, R117 ;  /* 0x0000007574747221 */ /* 0x000fe20000010000 */
[----:B---3--:R-:W-:Y:S01]  /*51f0*/  F2FP.PACK_AB R147, R143, R128 ;  /* 0x000000808f93723e */ /* 0x008fe200000000ff */
[----:B------:R-:W-:Y:S02]  /*5200*/  @!P2 HADD2 R21, -R145.H0_H0, -RZ.H0_H0 ;  /* 0xa00000ff9115a230 */ /* 0x000fe40000000900 */
[----:B------:R-:W-:Y:S01]  /*5210*/  FADD.FTZ R115, R115, R116 ;  /* 0x0000007473737221 */ /* 0x000fe20000010000 */
[----:B------:R-:W-:Y:S01]  /*5220*/  PRMT R146, R147, 0x7632, R146 ;  /* 0x0000763293927816 */ /* 0x000fe20000000092 */
[----:B------:R-:W-:-:S02]  /*5230*/  @!P1 HADD2 R20, -R147.H0_H0, -RZ.H0_H0 ;  /* 0xa00000ff93149230 */ /* 0x000fc40000000900 */
[----:B------:R-:W-:Y:S02]  /*5240*/  FADD.FTZ R114, R114, R115 ;  /* 0x0000007372727221 */ /* 0x000fe40000010000 */
[----:B------:R-:W-:Y:S02]  /*5250*/  @!P0 HADD2 R3, -R146.H0_H0, -RZ.H0_H0 ;  /* 0xa00000ff92038230 */ /* 0x000fe40000000900 */
[----:B------:R-:W-:Y:S01]  /*5260*/  FADD.FTZ R125, R125, R114 ;  /* 0x000000727d7d7221 */ /* 0x000fe20000010000 */
[----:B-1----:R-:W-:Y:S03]  /*5270*/  HMMA.16816.F32 R56, R12, R4, R56 ;  /* 0x000000040c38723c */ /* 0x002fe60000001838 */
[----:B------:R-:W-:-:S04]  /*5280*/  FADD.FTZ R125, R124, R125 ;  /* 0x0000007d7c7d7221 */ /* 0x000fc80000010000 */
[----:B------:R-:W-:Y:S01]  /*5290*/  FADD.FTZ R142, R142, R125 ;  /* 0x0000007d8e8e7221 */ /* 0x000fe20000010000 */
[----:B------:R-:W-:Y:S01]  /*52a0*/  HMMA.16816.F32 R60, R12, R6, R60 ;  /* 0x000000060c3c723c */ /* 0x000fe2000000183c */
[----:B------:R-:W1:Y:S02]  /*52b0*/  LDSM.16.MT88.4 R4, [R86+0x8000] ;  /* 0x008000005604783b */ /* 0x000e640000004200 */
[----:B------:R-:W-:-:S05]  /*52c0*/  FADD.FTZ R125, R131, R142 ;  /* 0x0000008e837d7221 */ /* 0x000fca0000010000 */
[C---:B-1----:R-:W-:Y:S07]  /*52d0*/  HMMA.16816.F32 R64, R68.reuse, R4, RZ ;  /* 0x000000044440723c */ /* 0x042fee00000018ff */
[--C-:B------:R-:W-:Y:S01]  /*52e0*/  HSET2.LE.AND R4, R149, R136.reuse, PT ;  /* 0x0000008895047233 */ /* 0x100fe20003803000 */
[----:B------:R-:W-:Y:S01]  /*52f0*/  F2FP.PACK_AB R149, R129, R130 ;  /* 0x000000828195723e */ /* 0x000fe200000000ff */
[--C-:B------:R-:W-:Y:S01]  /*5300*/  HSET2.LE.AND R5, R17, R136.reuse, PT ;  /* 0x0000008811057233 */ /* 0x100fe20003803000 */
[----:B------:R-:W-:Y:S01]  /*5310*/  HMMA.16816.F32 R68, R68, R6, RZ ;  /* 0x000000064444723c */ /* 0x000fe200000018ff */
[----:B------:R-:W-:Y:S01]  /*5320*/  PRMT R17, R144, 0x5410, R145 ;  /* 0x0000541090117816 */ /* 0x000fe20000000091 */
[----:B------:R-:W-:Y:S01]  /*5330*/  FADD.FTZ R130, R130, R111 ;  /* 0x0000006f82827221 */ /* 0x000fe20000010000 */
[----:B------:R-:W-:Y:S01]  /*5340*/  PRMT R148, R149, 0x7632, R148 ;  /* 0x0000763295947816 */ /* 0x000fe20000000094 */
[----:B------:R-:W-:Y:S01]  /*5350*/  @!P6 HADD2 R24, -R149.H0_H0, -RZ.H0_H0 ;  /* 0xa00000ff9518e230 */ /* 0x000fe20000000900 */
[----:B------:R-:W-:Y:S01]  /*5360*/  LOP3.LUT R11, R4, R11, RZ, 0xc0, !PT ;  /* 0x0000000b040b7212 */ /* 0x000fe200078ec0ff */
[----:B------:R-:W-:Y:S01]  /*5370*/  FADD.FTZ R129, R129, R130 ;  /* 0x0000008281817221 */ /* 0x000fe20000010000 */
[----:B------:R-:W-:Y:S01]  /*5380*/  PRMT R16, R149, 0x5410, R148 ;  /* 0x0000541095107816 */ /* 0x000fe20000000094 */
[--C-:B------:R-:W-:Y:S01]  /*5390*/  HSET2.LE.AND R6, R157, R136.reuse, PT ;  /* 0x000000889d067233 */ /* 0x100fe20003803000 */
[----:B------:R-:W-:Y:S01]  /*53a0*/  LOP3.LUT R4, R19, R18, RZ, 0xc0, !PT ;  /* 0x0000001213047212 */ /* 0x000fe200078ec0ff */
[----:B------:R-:W-:Y:S01]  /*53b0*/  HSET2.LE.AND R7, R159, R136, PT ;  /* 0x000000889f077233 */ /* 0x000fe20003803000 */
[----:B------:R-:W-:Y:S01]  /*53c0*/  LOP3.LUT R5, R5, R16, RZ, 0xc0, !PT ;  /* 0x0000001005057212 */ /* 0x000fe200078ec0ff */
[----:B------:R-:W-:Y:S01]  /*53d0*/  @!P4 HADD2 R23, -R148.H0_H0, -RZ.H0_H0 ;  /* 0xa00000ff9417c230 */ /* 0x000fe20000000900 */
[----:B------:R-:W-:Y:S01]  /*53e0*/  PRMT R16, R147, 0x5410, R146 ;  /* 0x0000541093107816 */ /* 0x000fe20000000092 */
[----:B------:R-:W-:Y:S01]  /*53f0*/  FADD.FTZ R124, R128, R129 ;  /* 0x00000081807c7221 */ /* 0x000fe20000010000 */
[----:B------:R-:W-:-:S02]  /*5400*/  LOP3.LUT R6, R6, R17, RZ, 0xc0, !PT ;  /* 0x0000001106067212 */ /* 0x000fc400078ec0ff */
[----:B------:R-:W-:Y:S01]  /*5410*/  LOP3.LUT R7, R7, R16, RZ, 0xc0, !PT ;  /* 0x0000001007077212 */ /* 0x000fe200078ec0ff */
[----:B------:R-:W-:Y:S01]  /*5420*/  FADD.FTZ R124, R143, R124 ;  /* 0x0000007c8f7c7221 */ /* 0x000fe20000010000 */
[----:B------:R-:W1:Y:S01]  /*5430*/  LDSM.16.MT88.4 R16, [R86+0x8400] ;  /* 0x008400005610783b */ /* 0x000e620000004200 */
[----:B------:R-:W-:Y:S01]  /*5440*/  @!P0 PRMT R146, R3, 0x5410, RZ ;  /* 0x0000541003928816 */ /* 0x000fe200000000ff */
[----:B------:R-:W-:Y:S01]  /*5450*/  IMAD.MOV.U32 R3, RZ, RZ, c[0x0][0x228] ;  /* 0x00008a00ff037624 */ /* 0x000fe200078e00ff */
[----:B------:R-:W-:Y:S02]  /*5460*/  LEA R136, P0, R94, c[0x0][0x1f8], 0x1 ;  /* 0x00007e005e887a11 */ /* 0x000fe400078008ff */
[----:B------:R-:W-:Y:S01]  /*5470*/  @!P6 PRMT R149, R24, 0x5410, RZ ;  /* 0x000054101895e816 */ /* 0x000fe200000000ff */
[----:B------:R-:W-:Y:S01]  /*5480*/  IMAD.SHL.U32 R3, R3, 0x8, RZ ;  /* 0x0000000803037824 */ /* 0x000fe200078e00ff */
[----:B------:R-:W-:Y:S02]  /*5490*/  LEA.HI.X R137, R94, c[0x0][0x1fc], R93, 0x1, P0 ;  /* 0x00007f005e897a11 */ /* 0x000fe400000f0c5d */
[----:B------:R-:W-:-:S02]  /*54a0*/  @!P4 PRMT R148, R23, 0x5410, RZ ;  /* 0x000054101794c816 */ /* 0x000fc400000000ff */
[----:B------:R-:W-:Y:S01]  /*54b0*/  @!P3 PRMT R144, R22, 0x5410, RZ ;  /* 0x000054101690b816 */ /* 0x000fe200000000ff */
[----:B------:R-:W-:Y:S01]  /*54c0*/  STG.E.U16 [R136.64], R100 ;  /* 0x0000006488007986 */ /* 0x000fe2000c10151a */
[----:B------:R-:W-:Y:S02]  /*54d0*/  @!P2 PRMT R145, R21, 0x5410, RZ ;  /* 0x000054101591a816 */ /* 0x000fe400000000ff */
[----:B------:R-:W-:Y:S01]  /*54e0*/  @!P1 PRMT R147, R20, 0x5410, RZ ;  /* 0x0000541014939816 */ /* 0x000fe200000000ff */
[----:B------:R-:W-:Y:S01]  /*54f0*/  STG.E.U16 [R136.64+0x2], R99 ;  /* 0x0000026388007986 */ /* 0x000fe2000c10151a */
[----:B------:R-:W-:-:S04]  /*5500*/  IADD3 R190, P0, R136, -0x80, RZ ;  /* 0xffffff8088be7810 */ /* 0x000fc80007f1e0ff */
[----:B------:R-:W-:Y:S01]  /*5510*/  IADD3.X R191, R137, -0x1, RZ, P0, !PT ;  /* 0xffffffff89bf7810 */ /* 0x000fe200007fe4ff */
        /* <DEDUP_REMOVED lines=24> */
[C---:B------:R-:W-:Y:S08]  /*56a0*/  HMMA.16816.F32 R44, R4.reuse, R18, R44 ;  /* 0x00000012042c723c */ /* 0x040ff0000000182c */
[C---:B--2---:R-:W-:Y:S08]  /*56b0*/  HMMA.16816.F32 R80, R4.reuse, R8, R80 ;  /* 0x000000080450723c */ /* 0x044ff00000001850 */
[C---:B------:R-:W-:Y:S01]  /*56c0*/  HMMA.16816.F32 R36, R4.reuse, R10, R36 ;  /* 0x0000000a0424723c */ /* 0x040fe20000001824 */
[----:B------:R-:W1:Y:S07]  /*56d0*/  LDSM.16.MT88.4 R8, [R86+0x7c00] ;  /* 0x007c00005608783b */ /* 0x000e6e0000004200 */
[C---:B---3--:R-:W-:Y:S08]  /*56e0*/  HMMA.16816.F32 R72, R4.reuse, R12, R72 ;  /* 0x0000000c0448723c */ /* 0x048ff00000001848 */
[C---:B------:R-:W-:Y:S01]  /*56f0*/  HMMA.16816.F32 R76, R4.reuse, R14, R76 ;  /* 0x0000000e044c723c */ /* 0x040fe2000000184c */
[----:B------:R-:W2:Y:S07]  /*5700*/  LDSM.16.MT88.4 R12, [R120+0x8c00] ;  /* 0x008c0000780c783b */ /* 0x000eae0000004200 */
[C---:B-1----:R-:W-:Y:S08]  /*5710*/  HMMA.16816.F32 R48, R4.reuse, R8, R48 ;  /* 0x000000080430723c */ /* 0x042ff00000001830 */
[C---:B------:R-:W-:Y:S01]  /*5720*/  HMMA.16816.F32 R52, R4.reuse, R10, R52 ;  /* 0x0000000a0434723c */ /* 0x040fe20000001834 */
[----:B------:R-:W1:Y:S07]  /*5730*/  LDSM.16.MT88.4 R8, [R86+0x8c00] ;  /* 0x008c00005608783b */ /* 0x000e6e0000004200 */
[C---:B--2---:R-:W-:Y:S07]  /*5740*/  HMMA.16816.F32 R56, R4.reuse, R12, R56 ;  /* 0x0000000c0438723c */ /* 0x044fee0000001838 */
[----:B------:R-:W-:Y:S01]  /*5750*/  IMAD.WIDE R12, R3, 0x2, R136 ;  /* 0x00000002030c7825 */ /* 0x000fe200078e0288 */
[C---:B------:R-:W-:Y:S04]  /*5760*/  HMMA.16816.F32 R60, R4.reuse, R14, R60 ;  /* 0x0000000e043c723c */ /* 0x040fe8000000183c */
[----:B------:R2:W-:Y:S04]  /*5770*/  STG.E.U16 [R12.64], R90 ;  /* 0x0000005a0c007986 */ /* 0x0005e8000c10151a */
[----:B------:R2:W-:Y:S04]  /*5780*/  STG.E.U16 [R12.64+0x2], R89 ;  /* 0x000002590c007986 */ /* 0x0005e8000c10151a */
[----:B------:R2:W-:Y:S04]  /*5790*/  STG.E.U16 [R136.64+0x10], R88 ;  /* 0x0000105888007986 */ /* 0x0005e8000c10151a */
[----:B------:R2:W-:Y:S04]  /*57a0*/  STG.E.U16 [R136.64+0x12], R35 ;  /* 0x0000122388007986 */ /* 0x0005e8000c10151a */
[----:B------:R2:W-:Y:S04]  /*57b0*/  STG.E.U16 [R12.64+0x10], R28 ;  /* 0x0000101c0c007986 */ /* 0x0005e8000c10151a */
[----:B------:R2:W-:Y:S01]  /*57c0*/  STG.E.U16 [R12.64+0x12], R27 ;  /* 0x0000121b0c007986 */ /* 0x0005e2000c10151a */
[C---:B-1----:R-:W-:Y:S03]  /*57d0*/  HMMA.16816.F32 R64, R4.reuse, R8, R64 ;  /* 0x000000080440723c */ /* 0x042fe60000001840 */
        /* <DEDUP_REMOVED lines=41> */
[C---:B--2---:R-:W-:Y:S02]  /*5a70*/  @!P3 LEA R12, P1, R6.reuse, c[0x0][0x170], 0x1 ;  /* 0x00005c00060cba11 */ /* 0x044fe400078208ff */
        /* <DEDUP_REMOVED lines=44> */
[----:B------:R-:W5:Y:S04]  /*5d40*/  LDSM.16.M88.4 R28, [R122+0x3000] ;  /* 0x003000007a1c783b */ /* 0x000f680000000200 */
[----:B------:R-:W4:Y:S04]  /*5d50*/  LDSM.16.M88.4 R20, [R122+0x3400] ;  /* 0x003400007a14783b */ /* 0x000f280000000200 */
[----:B--2---:R-:W3:Y:S04]  /*5d60*/  LDSM.16.M88.4 R12, [R122+0x3800] ;  /* 0x003800007a0c783b */ /* 0x004ee80000000200 */
[----:B------:R-:W2:Y:S04]  /*5d70*/  LDSM.16.M88.4 R100, [R122+0x3c00] ;  /* 0x003c00007a64783b */ /* 0x000ea80000000200 */
[----:B------:R-:W-:Y:S04]  /*5d80*/  LDSM.16.M88.4 R4, [R121] ;  /* 0x000000007904783b */ /* 0x000fe80000000200 */
[----:B------:R-:W2:Y:S04]  /*5d90*/  LDSM.16.M88.4 R96, [R87+0x3000] ;  /* 0x003000005760783b */ /* 0x000ea80000000200 */
[----:B------:R-:W2:Y:S04]  /*5da0*/  LDSM.16.M88.4 R92, [R87+0x3400] ;  /* 0x00340000575c783b */ /* 0x000ea80000000200 */
[----:B------:R-:W2:Y:S04]  /*5db0*/  LDSM.16.M88.4 R116, [R87+0x3800] ;  /* 0x003800005774783b */ /* 0x000ea80000000200 */
[----:B-1----:R-:W1:Y:S04]  /*5dc0*/  LDSM.16.M88.4 R8, [R87+0x3c00] ;  /* 0x003c00005708783b */ /* 0x002e680000000200 */
[----:B------:R-:W-:Y:S01]  /*5dd0*/  LDSM.16.M88.4 R88, [R123+0x1000] ;  /* 0x001000007b58783b */ /* 0x000fe20000000200 */
[C---:B-----5:R-:W-:Y:S03]  /*5de0*/  HMMA.16816.F32 R32, R104.reuse, R28, RZ ;  /* 0x0000001c6820723c */ /* 0x060fe600000018ff */
[----:B------:R-:W5:Y:S04]  /*5df0*/  LDSM.16.M88.4 R112, [R122+0x4000] ;  /* 0x004000007a70783b */ /* 0x000f680000000200 */
[----:B------:R-:W-:Y:S01]  /*5e00*/  LDSM.16.M88.4 R128, [R87+0x4800] ;  /* 0x004800005780783b */ /* 0x000fe20000000200 */
[C---:B------:R-:W-:Y:S03]  /*5e10*/  HMMA.16816.F32 R28, R104.reuse, R30, RZ ;  /* 0x0000001e681c723c */ /* 0x040fe600000018ff */
[----:B------:R-:W0:Y:S05]  /*5e20*/  LDGDEPBAR ;  /* 0x00000000000079af */ /* 0x000e2a0000000000 */
[C---:B----4-:R-:W-:Y:S08]  /*5e30*/  HMMA.16816.F32 R24, R104.reuse, R20, RZ ;  /* 0x000000146818723c */ /* 0x050ff000000018ff */
[C---:B------:R-:W-:Y:S08]  /*5e40*/  HMMA.16816.F32 R20, R104.reuse, R22, RZ ;  /* 0x000000166814723c */ /* 0x040ff000000018ff */
[C---:B---3--:R-:W-:Y:S08]  /*5e50*/  HMMA.16816.F32 R16, R104.reuse, R12, RZ ;  /* 0x0000000c6810723c */ /* 0x048ff000000018ff */
[C---:B------:R-:W-:Y:S08]  /*5e60*/  HMMA.16816.F32 R12, R104.reuse, R14, RZ ;  /* 0x0000000e680c723c */ /* 0x040ff000000018ff */
[C---:B--2---:R-:W-:Y:S08]  /*5e70*/  HMMA.16816.F32 R108, R104.reuse, R100, RZ ;  /* 0x00000064686c723c */ /* 0x044ff000000018ff */
[----:B------:R-:W-:Y:S01]  /*5e80*/  HMMA.16816.F32 R104, R104, R102, RZ ;  /* 0x000000666868723c */ /* 0x000fe200000018ff */
[----:B------:R-:W2:Y:S07]  /*5e90*/  LDSM.16.M88.4 R100, [R122+0x4400] ;  /* 0x004400007a64783b */ /* 0x000eae0000000200 */
[C---:B------:R-:W-:Y:S08]  /*5ea0*/  HMMA.16816.F32 R32, R4.reuse, R96, R32 ;  /* 0x000000600420723c */ /* 0x040ff00000001820 */
[C---:B------:R-:W-:Y:S01]  /*5eb0*/  HMMA.16816.F32 R28, R4.reuse, R98, R28 ;  /* 0x00000062041c723c */ /* 0x040fe2000000181c */
[----:B------:R-:W3:Y:S07]  /*5ec0*/  LDSM.16.M88.4 R96, [R122+0x4800] ;  /* 0x004800007a60783b */ /* 0x000eee0000000200 */
[C---:B------:R-:W-:Y:S08]  /*5ed0*/  HMMA.16816.F32 R24, R4.reuse, R92, R24 ;  /* 0x0000005c0418723c */ /* 0x040ff00000001818 */
[C---:B------:R-:W-:Y:S01]  /*5ee0*/  HMMA.16816.F32 R20, R4.reuse, R94, R20 ;  /* 0x0000005e0414723c */ /* 0x040fe20000001814 */
[----:B------:R-:W4:Y:S07]  /*5ef0*/  LDSM.16.M88.4 R92, [R122+0x4c00] ;  /* 0x004c00007a5c783b */ /* 0x000f2e0000000200 */
[C---:B------:R-:W-:Y:S08]  /*5f00*/  HMMA.16816.F32 R16, R4.reuse, R116, R16 ;  /* 0x000000740410723c */ /* 0x040ff00000001810 */
[C---:B------:R-:W-:Y:S01]  /*5f10*/  HMMA.16816.F32 R12, R4.reuse, R118, R12 ;  /* 0x00000076040c723c */ /* 0x040fe2000000180c */
[----:B------:R-:W-:Y:S07]  /*5f20*/  LDSM.16.M88.4 R116, [R121+0x1000] ;  /* 0x001000007974783b */ /* 0x000fee0000000200 */
[C---:B-1----:R-:W-:Y:S08]  /*5f30*/  HMMA.16816.F32 R108, R4.reuse, R8, R108 ;  /* 0x00000008046c723c */ /* 0x042ff0000000186c */
[----:B------:R-:W-:Y:S01]  /*5f40*/  HMMA.16816.F32 R104, R4, R10, R104 ;  /* 0x0000000a0468723c */ /* 0x000fe20000001868 */
[----:B------:R-:W1:Y:S04]  /*5f50*/  LDSM.16.M88.4 R8, [R87+0x4000] ;  /* 0x004000005708783b */ /* 0x000e680000000200 */
[----:B------:R-:W1:Y:S03]  /*5f60*/  LDSM.16.M88.4 R4, [R87+0x4400] ;  /* 0x004400005704783b */ /* 0x000e660000000200 */
[C---:B-----5:R-:W-:Y:S08]  /*5f70*/  HMMA.16816.F32 R32, R88.reuse, R112, R32 ;  /* 0x000000705820723c */ /* 0x060ff00000001820 */
[C---:B------:R-:W-:Y:S01]  /*5f80*/  HMMA.16816.F32 R28, R88.reuse, R114, R28 ;  /* 0x00000072581c723c */ /* 0x040fe2000000181c */
[----:B------:R-:W-:Y:S07]  /*5f90*/  LDSM.16.M88.4 R112, [R87+0x4c00] ;  /* 0x004c00005770783b */ /* 0x000fee0000000200 */
[C---:B--2---:R-:W-:Y:S08]  /*5fa0*/  HMMA.16816.F32 R24, R88.reuse, R100, R24 ;  /* 0x000000645818723c */ /* 0x044ff00000001818 */
[C---:B------:R-:W-:Y:S01]  /*5fb0*/  HMMA.16816.F32 R20, R88.reuse, R102, R20 ;  /* 0x000000665814723c */ /* 0x040fe20000001814 */
[----:B------:R-:W-:Y:S07]  /*5fc0*/  LDSM.16.M88.4 R100, [R123+0x2000] ;  /* 0x002000007b64783b */ /* 0x000fee0000000200 */
[C---:B---3--:R-:W-:Y:S08]  /*5fd0*/  HMMA.16816.F32 R16, R88.reuse, R96, R16 ;  /* 0x000000605810723c */ /* 0x048ff00000001810 */
[C---:B------:R-:W-:Y:S01]  /*5fe0*/  HMMA.16816.F32 R12, R88.reuse, R98, R12 ;  /* 0x00000062580c723c */ /* 0x040fe2000000180c */
[----:B------:R-:W2:Y:S07]  /*5ff0*/  LDSM.16.M88.4 R96, [R122+0x5000] ;  /* 0x005000007a60783b */ /* 0x000eae0000000200 */
[C---:B----4-:R-:W-:Y:S08]  /*6000*/  HMMA.16816.F32 R108, R88.reuse, R92, R108 ;  /* 0x0000005c586c723c */ /* 0x050ff0000000186c */
        /* <DEDUP_REMOVED lines=9> */
[C---:B------:R-:W-:Y:S08]  /*60a0*/  HMMA.16816.F32 R16, R116.reuse, R128, R16 ;  /* 0x000000807410723c */ /* 0x040ff00000001810 */
[----:B------:R-:W-:Y:S08]  /*60b0*/  HMMA.16816.F32 R12, R116, R130, R12 ;  /* 0x00000082740c723c */ /* 0x000ff0000000180c */
[C---:B--2---:R-:W-:Y:S08]  /*60c0*/  HMMA.16816.F32 R32, R100.reuse, R96, R32 ;  /* 0x000000606420723c */ /* 0x044ff00000001820 */
[C---:B------:R-:W-:Y:S08]  /*60d0*/  HMMA.16816.F32 R28, R100.reuse, R98, R28 ;  /* 0x00000062641c723c */ /* 0x040ff0000000181c */
[C---:B---3--:R-:W-:Y:S08]  /*60e0*/  HMMA.16816.F32 R16, R100.reuse, R88, R16 ;  /* 0x000000586410723c */ /* 0x048ff00000001810 */
[C---:B------:R-:W-:Y:S01]  /*60f0*/  HMMA.16816.F32 R12, R100.reuse, R90, R12 ;  /* 0x0000005a640c723c */ /* 0x040fe2000000180c */
[----:B------:R-:W2:Y:S07]  /*6100*/  LDSM.16.M88.4 R88, [R87+0x5400] ;  /* 0x005400005758783b */ /* 0x000eae0000000200 */
[----:B----4-:R-:W-:Y:S07]  /*6110*/  HMMA.16816.F32 R24, R100, R92, R24 ;  /* 0x0000005c6418723c */ /* 0x010fee0000001818 */
[----:B------:R-:W-:Y:S01]  /*6120*/  IADD3 R92, R85, -0x2, RZ ;  /* 0xfffffffe555c7810 */ /* 0x000fe20007ffe0ff */
[----:B-1----:R-:W-:Y:S04]  /*6130*/  HMMA.16816.F32 R32, R8, R4, R32 ;  /* 0x000000040820723c */ /* 0x002fe80000001820 */
[----:B------:R-:W-:-:S04]  /*6140*/  IMAD R3, R92, 0x40, R163 ;  /* 0x000000405c037824 */ /* 0x000fc800078e02a3 */
[----:B------:R-:W-:Y:S01]  /*6150*/  HMMA.16816.F32 R28, R8, R6, R28 ;  /* 0x00000006081c723c */ /* 0x000fe2000000181c */
[C---:B------:R-:W-:Y:S01]  /*6160*/  IADD3 R96, R3.reuse, 0x1, RZ ;  /* 0x0000000103607810 */ /* 0x040fe20007ffe0ff */
[----:B------:R-:W1:Y:S01]  /*6170*/  LDSM.16.M88.4 R4, [R87+0x5800] ;  /* 0x005800005704783b */ /* 0x000e620000000200 */
[----:B------:R-:W-:Y:S02]  /*6180*/  IADD3 R99, R3, 0x10, RZ ;  /* 0x0000001003637810 */ /* 0x000fe40007ffe0ff */
[----:B------:R-:W3:Y:S01]  /*6190*/  I2F R93, R96 ;  /* 0x00000060005d7306 */ /* 0x000ee20000201400 */
[C---:B------:R-:W-:Y:S02]  /*61a0*/  ISETP.GE.AND P0, PT, R96.reuse, R140, PT ;  /* 0x0000008c6000720c */ /* 0x040fe40003f06270 */
[----:B------:R-:W-:Y:S01]  /*61b0*/  HMMA.16816.F32 R20, R100, R94, R20 ;  /* 0x0000005e6414723c */ /* 0x000fe20000001814 */
[----:B------:R-:W-:-:S06]  /*61c0*/  ISETP.GE.AND P5, PT, R96, R141, PT ;  /* 0x0000008d6000720c */ /* 0x000fcc0003fa6270 */
[C---:B------:R-:W-:Y:S01]  /*61d0*/  IADD3 R94, R3.reuse, 0x8, RZ ;  /* 0x00000008035e7810 */ /* 0x040fe20007ffe0ff */
[C---:B------:R-:W-:Y:S01]  /*61e0*/  HMMA.16816.F32 R108, R116.reuse, R112, R108 ;  /* 0x00000070746c723c */ /* 0x040fe2000000186c */
[----:B------:R-:W-:Y:S02]  /*61f0*/  IADD3 R95, R3, 0x9, RZ ;  /* 0x00000009035f7810 */ /* 0x000fe40007ffe0ff */
[----:B------:R-:W4:Y:S01]  /*6200*/  I2F R97, R94 ;  /* 0x0000005e00617306 */ /* 0x000f220000201400 */
[C---:B------:R-:W-:Y:S01]  /*6210*/  ISETP.GE.AND P6, PT, R94.reuse, R141, PT ;  /* 0x0000008d5e00720c */ /* 0x040fe20003fc6270 */
[C---:B---3--:R-:W-:Y:S01]  /*6220*/  FFMA.FTZ R35, R93.reuse, R164, R35 ;  /* 0x000000a45d237223 */ /* 0x048fe20000010023 */
[----:B------:R-:W-:Y:S01]  /*6230*/  ISETP.GE.AND P1, PT, R94, R140, PT ;  /* 0x0000008c5e00720c */ /* 0x000fe20003f26270 */
[----:B------:R-:W-:Y:S01]  /*6240*/  FFMA.FTZ R33, R93, R164, R33 ;  /* 0x000000a45d217223 */ /* 0x000fe20000010021 */
[----:B------:R-:W-:Y:S01]  /*6250*/  HMMA.16816.F32 R104, R116, R114, R104 ;  /* 0x000000727468723c */ /* 0x000fe20000001868 */
[----:B------:R-:W3:Y:S01]  /*6260*/  LDSM.16.M88.4 R112, [R122+0x5c00] ;  /* 0x005c00007a70783b */ /* 0x000ee20000000200 */
[----:B------:R-:W-:Y:S01]  /*6270*/  IADD3 R96, R3, 0x11, RZ ;  /* 0x0000001103607810 */ /* 0x000fe20007ffe0ff */
[----:B------:R-:W5:Y:S01]  /*6280*/  I2F R98, R95 ;  /* 0x0000005f00627306 */ /* 0x000f620000201400 */
[----:B------:R-:W-:-:S02]  /*6290*/  FSEL R33, R33, -INF , !P5 ;  /* 0xff80000021217808 */ /* 0x000fc40006800000 */
[----:B------:R-:W-:Y:S02]  /*62a0*/  ISETP.GE.AND P5, PT, R95, R141, PT ;  /* 0x0000008d5f00720c */ /* 0x000fe40003fa6270 */
[C---:B--2---:R-:W-:Y:S01]  /*62b0*/  HMMA.16816.F32 R24, R8.reuse, R88, R24 ;  /* 0x000000580818723c */ /* 0x044fe20000001818 */
[----:B------:R-:W-:Y:S01]  /*62c0*/  IADD3 R93, R3, 0x18, RZ ;  /* 0x00000018035d7810 */ /* 0x000fe20007ffe0ff */
[-C--:B----4-:R-:W-:Y:S01]  /*62d0*/  FFMA.FTZ R28, R97, R164.reuse, R28 ;  /* 0x000000a4611c7223 */ /* 0x090fe2000001001c */
[----:B------:R-:W-:Y:S01]  /*62e0*/  FSEL R94, R35, -INF , !P0 ;  /* 0xff800000235e7808 */ /* 0x000fe20004000000 */
[----:B------:R-:W-:Y:S01]  /*62f0*/  FFMA.FTZ R30, R97, R164, R30 ;  /* 0x000000a4611e7223 */ /* 0x000fe2000001001e */
[----:B------:R-:W2:Y:S01]  /*6300*/  I2F R89, R99 ;  /* 0x0000006300597306 */ /* 0x000ea20000201400 */
[----:B------:R-:W-:Y:S02]  /*6310*/  ISETP.GE.AND P0, PT, R95, R140, PT ;  /* 0x0000008c5f00720c */ /* 0x000fe40003f06270 */
[----:B------:R-:W-:Y:S01]  /*6320*/  HMMA.16816.F32 R20, R8, R90, R20 ;  /* 0x0000005a0814723c */ /* 0x000fe20000001814 */
[----:B------:R-:W-:-:S02]  /*6330*/  FSEL R35, R28, -INF , !P6 ;  /* 0xff8000001c237808 */ /* 0x000fc40007000000 */
[----:B------:R-:W-:Y:S02]  /*6340*/  FSEL R88, R30, -INF , !P1 ;  /* 0xff8000001e587808 */ /* 0x000fe40004800000 */
[----:B------:R-:W-:Y:S01]  /*6350*/  ISETP.GE.AND P6, PT, R99, R141, PT ;  /* 0x0000008d6300720c */ /* 0x000fe20003fc6270 */
[----:B------:R-:W4:Y:S01]  /*6360*/  I2F R95, R96 ;  /* 0x00000060005f7306 */ /* 0x000f220000201400 */
[CC--:B-----5:R-:W-:Y:S01]  /*6370*/  FFMA.FTZ R91, R98.reuse, R164.reuse, R29 ;  /* 0x000000a4625b7223 */ /* 0x0e0fe2000001001d */
[----:B-1----:R-:W-:Y:S01]  /*6380*/  HMMA.16816.F32 R16, R8, R4, R16 ;  /* 0x000000040810723c */ /* 0x002fe20000001810 */
[----:B------:R-:W-:Y:S01]  /*6390*/  FFMA.FTZ R90, R98, R164, R31 ;  /* 0x000000a4625a7223 */ /* 0x000fe2000001001f */
[----:B------:R-:W-:Y:S01]  /*63a0*/  IADD3 R98, R3, 0x19, RZ ;  /* 0x0000001903627810 */ /* 0x000fe20007ffe0ff */
[----:B------:R-:W1:Y:S01]  /*63b0*/  LDSM.16.M88.4 R28, [R87+0x5c00] ;  /* 0x005c0000571c783b */ /* 0x000e620000000200 */
[----:B------:R-:W-:Y:S01]  /*63c0*/  FSEL R91, R91, -INF , !P5 ;  /* 0xff8000005b5b7808 */ /* 0x000fe20006800000 */
[----:B------:R-:W-:-:S04]  /*63d0*/  DEPBAR.LE SB0, 0x0 ;  /* 0x000080000000791a */ /* 0x000fc80000000000 */
[----:B------:R-:W5:Y:S01]  /*63e0*/  I2F R97, R93 ;  /* 0x0000005d00617306 */ /* 0x000f620000201400 */
[----:B------:R-:W-:Y:S01]  /*63f0*/  FSEL R90, R90, -INF , !P0 ;  /* 0xff8000005a5a7808 */ /* 0x000fe20004000000 */
[----:B--2---:R-:W-:Y:S01]  /*6400*/  FFMA.FTZ R5, R89, R164, R26 ;  /* 0x000000a459057223 */ /* 0x004fe2000001001a */
[C---:B------:R-:W-:Y:S01]  /*6410*/  ISETP.GE.AND P5, PT, R96.reuse, R141, PT ;  /* 0x0000008d6000720c */ /* 0x040fe20003fa6270 */
[----:B------:R-:W-:Y:S01]  /*6420*/  HMMA.16816.F32 R12, R8, R6, R12 ;  /* 0x00000006080c723c */ /* 0x000fe2000000180c */
[----:B------:R-:W-:Y:S01]  /*6430*/  BAR.SYNC.DEFER_BLOCKING 0x0 ;  /* 0x0000000000007b1d */ /* 0x000fe20000010000 */
[----:B------:R-:W-:Y:S01]  /*6440*/  ISETP.GE.AND P0, PT, R96, R140, PT ;  /* 0x0000008c6000720c */ /* 0x000fe20003f06270 */
[----:B----4-:R-:W-:Y:S01]  /*6450*/  FFMA.FTZ R4, R95, R164, R27 ;  /* 0x000000a45f047223 */ /* 0x010fe2000001001b */
[----:B------:R-:W-:Y:S01]  /*6460*/  ISETP.GE.AND P1, PT, R99, R140, PT ;  /* 0x0000008c6300720c */ /* 0x000fe20003f26270 */
[-C--:B------:R-:W-:Y:S01]  /*6470*/  FFMA.FTZ R99, R89, R164.reuse, R24 ;  /* 0x000000a459637223 */ /* 0x080fe20000010018 */
[----:B------:R-:W-:Y:S01]  /*6480*/  IADD3 R26, R3, 0x20, RZ ;  /* 0x00000020031a7810 */ /* 0x000fe20007ffe0ff */
[----:B------:R-:W2:Y:S01]  /*6490*/  I2F R96, R98 ;  /* 0x0000006200607306 */ /* 0x000ea20000201400 */
[----:B---3--:R-:W-:Y:S01]  /*64a0*/  HMMA.16816.F32 R108, R100, R112, R108 ;  /* 0x00000070646c723c */ /* 0x008fe2000000186c */
[----:B------:R-:W-:Y:S01]  /*64b0*/  FFMA.FTZ R24, R95, R164, R25 ;  /* 0x000000a45f187223 */ /* 0x000fe20000010019 */
[----:B------:R-:W-:-:S02]  /*64c0*/  FSEL R25, R99, -INF , !P6 ;  /* 0xff80000063197808 */ /* 0x000fc40007000000 */
[----:B------:R-:W-:Y:S01]  /*64d0*/  FSEL R5, R5, -INF , !P1 ;  /* 0xff80000005057808 */ /* 0x000fe20004800000 */
[----:B-----5:R-:W-:Y:S01]  /*64e0*/  FFMA.FTZ R27, R97, R164, R20 ;  /* 0x000000a4611b7223 */ /* 0x020fe20000010014 */
[CC--:B------:R-:W-:Y:S01]  /*64f0*/  ISETP.GE.AND P6, PT, R93.reuse, R141.reuse, PT ;  /* 0x0000008d5d00720c */ /* 0x0c0fe20003fc6270 */
[----:B------:R-:W3:Y:S01]  /*6500*/  I2F R89, R26 ;  /* 0x0000001a00597306 */ /* 0x000ee20000201400 */
[----:B------:R-:W-:Y:S01]  /*6510*/  ISETP.GE.AND P1, PT, R93, R140, PT ;  /* 0x0000008c5d00720c */ /* 0x000fe20003f26270 */
[----:B------:R-:W-:Y:S01]  /*6520*/  HMMA.16816.F32 R104, R100, R114, R104 ;  /* 0x000000726468723c */ /* 0x000fe20000001868 */
[----:B------:R-:W-:Y:S01]  /*6530*/  IADD3 R93, R3, 0x21, RZ ;  /* 0x00000021035d7810 */ /* 0x000fe20007ffe0ff */
[-C--:B------:R-:W-:Y:S01]  /*6540*/  FFMA.FTZ R7, R97, R164.reuse, R22 ;  /* 0x000000a461077223 */ /* 0x080fe20000010016 */
[----:B------:R-:W-:Y:S02]  /*6550*/  IADD3 R20, R3, 0x28, RZ ;  /* 0x0000002803147810 */ /* 0x000fe40007ffe0ff */
[----:B------:R-:W-:Y:S01]  /*6560*/  FSEL R24, R24, -INF , !P5 ;  /* 0xff80000018187808 */ /* 0x000fe20006800000 */
[----:B------:R-:W4:Y:S01]  /*6570*/  I2F R95, R93 ;  /* 0x0000005d005f7306 */ /* 0x000f220000201400 */
[-C--:B--2---:R-:W-:Y:S01]  /*6580*/  FFMA.FTZ R6, R96, R164.reuse, R21 ;  /* 0x000000a460067223 */ /* 0x084fe20000010015 */
[----:B------:R-:W-:Y:S01]  /*6590*/  ISETP.GE.AND P5, PT, R98, R141, PT ;  /* 0x0000008d6200720c */ /* 0x000fe20003fa6270 */
[----:B------:R-:W-:Y:S01]  /*65a0*/  FFMA.FTZ R23, R96, R164, R23 ;  /* 0x000000a460177223 */ /* 0x000fe20000010017 */
[----:B------:R-:W-:-:S02]  /*65b0*/  FSEL R4, R4, -INF , !P0 ;  /* 0xff80000004047808 */ /* 0x000fc40004000000 */
[----:B------:R-:W-:Y:S02]  /*65c0*/  ISETP.GE.AND P0, PT, R98, R140, PT ;  /* 0x0000008c6200720c */ /* 0x000fe40003f06270 */
[----:B------:R-:W2:Y:S01]  /*65d0*/  I2F R21, R20 ;  /* 0x0000001400157306 */ /* 0x000ea20000201400 */
[----:B------:R-:W-:Y:S01]  /*65e0*/  FSEL R27, R27, -INF , !P6 ;  /* 0xff8000001b1b7808 */ /* 0x000fe20007000000 */
[C---:B-1----:R-:W-:Y:S01]  /*65f0*/  HMMA.16816.F32 R108, R8.reuse, R28, R108 ;  /* 0x0000001c086c723c */ /* 0x042fe2000000186c */
[----:B------:R-:W-:Y:S01]  /*6600*/  FSEL R7, R7, -INF , !P1 ;  /* 0xff80000007077808 */ /* 0x000fe20004800000 */
[-C--:B---3--:R-:W-:Y:S01]  /*6610*/  FFMA.FTZ R117, R89, R164.reuse, R16 ;  /* 0x000000a459757223 */ /* 0x088fe20000010010 */
[----:B------:R-:W-:Y:S01]  /*6620*/  IADD3 R22, R3, 0x29, RZ ;  /* 0x0000002903167810 */ /* 0x000fe20007ffe0ff */
[-C--:B------:R-:W-:Y:S01]  /*6630*/  FFMA.FTZ R16, R89, R164.reuse, R18 ;  /* 0x000000a459107223 */ /* 0x080fe20000010012 */
[C---:B------:R-:W-:Y:S01]  /*6640*/  ISETP.GE.AND P6, PT, R26.reuse, R141, PT ;  /* 0x0000008d1a00720c */ /* 0x040fe20003fc6270 */
[C---:B----4-:R-:W-:Y:S01]  /*6650*/  FFMA.FTZ R128, R95.reuse, R164, R19 ;  /* 0x000000a45f807223 */ /* 0x050fe20000010013 */
[----:B------:R-:W-:Y:S01]  /*6660*/  ISETP.GE.AND P1, PT, R26, R140, PT ;  /* 0x0000008c1a00720c */ /* 0x000fe20003f26270 */
[----:B------:R-:W-:Y:S01]  /*6670*/  HMMA.16816.F32 R104, R8, R30, R104 ;  /* 0x0000001e0868723c */ /* 0x000fe20000001868 */
[----:B------:R-:W-:Y:S01]  /*6680*/  FSEL R26, R6, -INF , !P5 ;  /* 0xff800000061a7808 */ /* 0x000fe20006800000 */
[----:B------:R-:W-:Y:S01]  /*6690*/  FFMA.FTZ R17, R95, R164, R17 ;  /* 0x000000a45f117223 */ /* 0x000fe20000010011 */
[----:B------:R-:W-:-:S02]  /*66a0*/  FSEL R6, R23, -INF , !P0 ;  /* 0xff80000017067808 */ /* 0x000fc40004000000 */
[----:B------:R-:W1:Y:S01]  /*66b0*/  I2F R23, R22 ;  /* 0x0000001600177306 */ /* 0x000e620000201400 */
[----:B------:R-:W-:Y:S01]  /*66c0*/  IADD3 R18, R3, 0x30, RZ ;  /* 0x0000003003127810 */ /* 0x000fe20007ffe0ff */
[-C--:B--2---:R-:W-:Y:S01]  /*66d0*/  FFMA.FTZ R11, R21, R164.reuse, R12 ;  /* 0x000000a4150b7223 */ /* 0x084fe2000001000c */
[----:B------:R-:W-:Y:S01]  /*66e0*/  FSEL R117, R117, -INF , !P6 ;  /* 0xff80000075757808 */ /* 0x000fe20007000000 */
[----:B------:R-:W-:Y:S01]  /*66f0*/  FFMA.FTZ R8, R21, R164, R14 ;  /* 0x000000a415087223 */ /* 0x000fe2000001000e */
[----:B------:R-:W-:Y:S02]  /*6700*/  FSEL R16, R16, -INF , !P1 ;  /* 0xff80000010107808 */ /* 0x000fe40004800000 */
[C---:B------:R-:W-:Y:S01]  /*6710*/  ISETP.GE.AND P6, PT, R20.reuse, R141, PT ;  /* 0x0000008d1400720c */ /* 0x040fe20003fc6270 */
[----:B------:R-:W2:Y:S01]  /*6720*/  I2F R19, R18 ;  /* 0x0000001200137306 */ /* 0x000ea20000201400 */
[----:B------:R-:W-:Y:S02]  /*6730*/  ISETP.GE.AND P1, PT, R20, R140, PT ;  /* 0x0000008c1400720c */ /* 0x000fe40003f26270 */
[----:B------:R-:W-:-:S02]  /*6740*/  IADD3 R20, R3, 0x31, RZ ;  /* 0x0000003103147810 */ /* 0x000fc40007ffe0ff */
[CC--:B------:R-:W-:Y:S02]  /*6750*/  ISETP.GE.AND P5, PT, R93.reuse, R141.reuse, PT ;  /* 0x0000008d5d00720c */ /* 0x0c0fe40003fa6270 */
[----:B------:R-:W-:Y:S01]  /*6760*/  ISETP.GE.AND P0, PT, R93, R140, PT ;  /* 0x0000008c5d00720c */ /* 0x000fe20003f06270 */
[----:B------:R-:W3:Y:S01]  /*6770*/  I2F R21, R3 ;  /* 0x0000000300157306 */ /* 0x000ee20000201400 */
[----:B------:R-:W-:Y:S01]  /*6780*/  FSEL R17, R17, -INF , !P5 ;  /* 0xff80000011117808 */ /* 0x000fe20006800000 */
[CC--:B-1----:R-:W-:Y:S01]  /*6790*/  FFMA.FTZ R9, R23.reuse, R164.reuse, R13 ;  /* 0x000000a417097223 */ /* 0x0c2fe2000001000d */
[----:B------:R-:W-:Y:S01]  /*67a0*/  FSEL R128, R128, -INF , !P0 ;  /* 0xff80000080807808 */ /* 0x000fe20004000000 */
[----:B------:R-:W-:Y:S01]  /*67b0*/  FFMA.FTZ R118, R23, R164, R15 ;  /* 0x000000a417767223 */ /* 0x000fe2000001000f */
[----:B------:R-:W-:Y:S02]  /*67c0*/  IADD3 R14, R3, 0x38, RZ ;  /* 0x00000038030e7810 */ /* 0x000fe40007ffe0ff */
[C---:B------:R-:W-:Y:S01]  /*67d0*/  ISETP.GE.AND P5, PT, R22.reuse, R141, PT ;  /* 0x0000008d1600720c */ /* 0x040fe20003fa6270 */
[----:B------:R-:W1:Y:S01]  /*67e0*/  I2F R10, R20 ;  /* 0x00000014000a7306 */ /* 0x000e620000201400 */
[----:B------:R-:W-:Y:S01]  /*67f0*/  ISETP.GE.AND P0, PT, R22, R140, PT ;  /* 0x0000008c1600720c */ /* 0x000fe20003f06270 */
[-C--:B--2---:R-:W-:Y:S01]  /*6800*/  FFMA.FTZ R13, R19, R164.reuse, R108 ;  /* 0x000000a4130d7223 */ /* 0x084fe2000001006c */
[----:B------:R-:W-:Y:S01]  /*6810*/  FSEL R9, R9, -INF , !P5 ;  /* 0xff80000009097808 */ /* 0x000fe20006800000 */
[----:B------:R-:W-:Y:S01]  /*6820*/  FFMA.FTZ R110, R19, R164, R110 ;  /* 0x000000a4136e7223 */ /* 0x000fe2000001006e */
[----:B------:R-:W-:-:S02]  /*6830*/  FSEL R118, R118, -INF , !P0 ;  /* 0xff80000076767808 */ /* 0x000fc40004000000 */
[----:B------:R-:W-:Y:S01]  /*6840*/  FSEL R11, R11, -INF , !P6 ;  /* 0xff8000000b0b7808 */ /* 0x000fe20007000000 */
[----:B------:R-:W2:Y:S01]  /*6850*/  I2F R15, R14 ;  /* 0x0000000e000f7306 */ /* 0x000ea20000201400 */
[CC--:B------:R-:W-:Y:S01]  /*6860*/  ISETP.GE.AND P5, PT, R20.reuse, R141.reuse, PT ;  /* 0x0000008d1400720c */ /* 0x0c0fe20003fa6270 */
[----:B---3--:R-:W-:Y:S01]  /*6870*/  FFMA.FTZ R31, R21, R164, R32 ;  /* 0x000000a4151f7223 */ /* 0x008fe20000010020 */
[----:B------:R-:W-:Y:S02]  /*6880*/  ISETP.GE.AND P0, PT, R20, R140, PT ;  /* 0x0000008c1400720c */ /* 0x000fe40003f06270 */
[----:B------:R-:W-:Y:S02]  /*6890*/  ISETP.GE.AND P6, PT, R18, R141, PT ;  /* 0x0000008d1200720c */ /* 0x000fe40003fc6270 */
[----:B------:R-:W-:Y:S01]  /*68a0*/  FSEL R8, R8, -INF , !P1 ;  /* 0xff80000008087808 */ /* 0x000fe20004800000 */
[CC--:B-1----:R-:W-:Y:S01]  /*68b0*/  FFMA.FTZ R19, R10.reuse, R164.reuse, R109 ;  /* 0x000000a40a137223 */ /* 0x0c2fe2000001006d */
[----:B------:R-:W-:Y:S01]  /*68c0*/  IADD3 R20, R3, 0x39, RZ ;  /* 0x0000003903147810 */ /* 0x000fe20007ffe0ff */
[----:B------:R-:W-:Y:S01]  /*68d0*/  FFMA.FTZ R12, R10, R164, R111 ;  /* 0x000000a40a0c7223 */ /* 0x000fe2000001006f */
[----:B------:R-:W-:-:S02]  /*68e0*/  FSEL R13, R13, -INF , !P6 ;  /* 0xff8000000d0d7808 */ /* 0x000fc40007000000 */
[----:B------:R-:W1:Y:S01]  /*68f0*/  I2F R22, R20 ;  /* 0x0000001400167306 */ /* 0x000e620000201400 */
[----:B------:R-:W-:Y:S02]  /*6900*/  ISETP.GE.AND P6, PT, R3, R141, PT ;  /* 0x0000008d0300720c */ /* 0x000fe40003fc6270 */
[----:B------:R-:W-:Y:S01]  /*6910*/  ISETP.GE.AND P1, PT, R18, R140, PT ;  /* 0x0000008c1200720c */ /* 0x000fe20003f26270 */
[-C--:B--2---:R-:W-:Y:S01]  /*6920*/  FFMA.FTZ R104, R15, R164.reuse, R104 ;  /* 0x000000a40f687223 */ /* 0x084fe20000010068 */
[----:B------:R-:W-:Y:S01]  /*6930*/  FSEL R31, R31, -INF , !P6 ;  /* 0xff8000001f1f7808 */ /* 0x000fe20007000000 */
[----:B------:R-:W-:Y:S01]  /*6940*/  FFMA.FTZ R18, R15, R164, R106 ;  /* 0x000000a40f127223 */ /* 0x000fe2000001006a */
[----:B------:R-:W-:Y:S02]  /*6950*/  ISETP.GE.AND P6, PT, R85, 0x3, PT ;  /* 0x000000035500780c */ /* 0x000fe40003fc6270 */
[----:B------:R-:W-:Y:S02]  /*6960*/  FSEL R19, R19, -INF , !P5 ;  /* 0xff80000013137808 */ /* 0x000fe40006800000 */
[----:B------:R-:W-:-:S02]  /*6970*/  FSEL R12, R12, -INF , !P0 ;  /* 0xff8000000c0c7808 */ /* 0x000fc40004000000 */
[CC--:B------:R-:W-:Y:S02]  /*6980*/  ISETP.GE.AND P5, PT, R14.reuse, R141.reuse, PT ;  /* 0x0000008d0e00720c */ /* 0x0c0fe40003fa6270 */
[----:B------:R-:W-:Y:S01]  /*6990*/  ISETP.GE.AND P0, PT, R14, R140, PT ;  /* 0x0000008c0e00720c */ /* 0x000fe20003f06270 */
[-C--:B------:R-:W-:Y:S01]  /*69a0*/  FFMA.FTZ R14, R21, R164.reuse, R34 ;  /* 0x000000a4150e7223 */ /* 0x080fe20000010022 */
[----:B------:R-:W-:Y:S01]  /*69b0*/  FSEL R15, R104, -INF , !P5 ;  /* 0xff800000680f7808 */ /* 0x000fe20006800000 */
[----:B-1----:R-:W-:Y:S01]  /*69c0*/  FFMA.FTZ R29, R22, R164, R105 ;  /* 0x000000a4161d7223 */ /* 0x002fe20000010069 */
[----:B------:R-:W-:Y:S02]  /*69d0*/  FSEL R18, R18, -INF , !P0 ;  /* 0xff80000012127808 */ /* 0x000fe40004000000 */
[C---:B------:R-:W-:Y:S02]  /*69e0*/  ISETP.GE.AND P5, PT, R20.reuse, R141, PT ;  /* 0x0000008d1400720c */ /* 0x040fe40003fa6270 */
[----:B------:R-:W-:Y:S01]  /*69f0*/  ISETP.GE.AND P0, PT, R20, R140, PT ;  /* 0x0000008c1400720c */ /* 0x000fe20003f06270 */
[----:B------:R-:W-:Y:S01]  /*6a00*/  FFMA.FTZ R20, R22, R164, R107 ;  /* 0x000000a416147223 */ /* 0x000fe2000001006b */
[----:B------:R-:W-:-:S02]  /*6a10*/  FSEL R10, R110, -INF , !P1 ;  /* 0xff8000006e0a7808 */ /* 0x000fc40004800000 */
[----:B------:R-:W-:Y:S02]  /*6a20*/  ISETP.GE.AND P1, PT, R3, R140, PT ;  /* 0x0000008c0300720c */ /* 0x000fe40003f26270 */
        /* <DEDUP_REMOVED lines=64> */
.L_x_923:
[----:B------:R-:W-:Y:S05]  /*6e30*/  BSYNC B0 ;  /* 0x0000000000007941 */ /* 0x000fea0003800000 */
.L_x_922:
[----:B------:R-:W0:Y:S02]  /*6e40*/  LDGDEPBAR ;  /* 0x00000000000079af */ /* 0x000e240000000000 */
.L_x_921:
        /* <DEDUP_REMOVED lines=8> */
[----:B------:R-:W-:Y:S02]  /*6ed0*/  LEA R103, R92, 0x1, 0x1 ;  /* 0x000000015c677811 */ /* 0x000fe400078e08ff */
[----:B------:R-:W-:Y:S02]  /*6ee0*/  FMNMX.FTZ R21, R25, R22, !PT ;  /* 0x0000001619157209 */ /* 0x000fe40007810000 */
[----:B------:R-:W-:Y:S02]  /*6ef0*/  LOP3.LUT R103, R103, UR29, RZ, 0x3c, !PT ;  /* 0x0000001d67677c12 */ /* 0x000fe4000f8e3cff */
[----:B------:R-:W-:Y:S02]  /*6f00*/  FMNMX.FTZ R22, R24, R21, !PT ;  /* 0x0000001518167209 */ /* 0x000fe40007810000 */
[----:B------:R-:W-:-:S02]  /*6f10*/  LOP3.LUT R103, R99, R103, RZ, 0x3c, !PT ;  /* 0x0000006763677212 */ /* 0x000fc400078e3cff */
[----:B------:R-:W-:Y:S02]  /*6f20*/  FMNMX.FTZ R21, R27, R22, !PT ;  /* 0x000000161b157209 */ /* 0x000fe40007810000 */
[----:B------:R-:W-:Y:S02]  /*6f30*/  FMNMX.FTZ R22, R90, R3, !PT ;  /* 0x000000035a167209 */ /* 0x000fe40007810000 */
[----:B------:R-:W-:Y:S02]  /*6f40*/  FMNMX.FTZ R32, R26, R21, !PT ;  /* 0x000000151a207209 */ /* 0x000fe40007810000 */
[----:B------:R-:W-:Y:S02]  /*6f50*/  FMNMX.FTZ R3, R5, R22, !PT ;  /* 0x0000001605037209 */ /* 0x000fe40007810000 */
[----:B------:R-:W-:Y:S02]  /*6f60*/  FMNMX.FTZ R32, R117, R32, !PT ;  /* 0x0000002075207209 */ /* 0x000fe40007810000 */
[----:B------:R-:W-:Y:S01]  /*6f70*/  FMNMX.FTZ R22, R4, R3, !PT ;  /* 0x0000000304167209 */ /* 0x000fe20007810000 */
[----:B------:R-:W-:Y:S01]  /*6f80*/  IMAD.SHL.U32 R3, R92, 0x2, RZ ;  /* 0x000000025c037824 */ /* 0x000fe200078e00ff */
[----:B------:R-:W-:-:S02]  /*6f90*/  FMNMX.FTZ R32, R17, R32, !PT ;  /* 0x0000002011207209 */ /* 0x000fc40007810000 */
[----:B------:R-:W-:Y:S01]  /*6fa0*/  FMNMX.FTZ R95, R7, R22, !PT ;  /* 0x00000016075f7209 */ /* 0x000fe20007810000 */
[----:B------:R-:W-:Y:S01]  /*6fb0*/  IMAD.WIDE.U32 R22, R126, -0x326172a9, RZ ;  /* 0xcd9e8d577e167825 */ /* 0x000fe200078e00ff */
[----:B------:R-:W-:Y:S02]  /*6fc0*/  FMNMX.FTZ R32, R11, R32, !PT ;  /* 0x000000200b207209 */ /* 0x000fe40007810000 */
        /* <DEDUP_REMOVED lines=8> */
[----:B------:R-:W-:Y:S02]  /*7050*/  LOP3.LUT R154, R139, UR14, R144, 0x96, !PT ;  /* 0x0000000e8b9a7c12 */ /* 0x000fe4000f8e9690 */
[----:B------:R-:W-:Y:S02]  /*7060*/  FMNMX.FTZ R95, R118, R95, !PT ;  /* 0x0000005f765f7209 */ /* 0x000fe40007810000 */
[----:B------:R-:W-:Y:S01]  /*7070*/  LOP3.LUT R21, R23, R127, RZ, 0x3c, !PT ;  /* 0x0000007f17157212 */ /* 0x000fe200078e3cff */
[----:B------:R-:W-:Y:S01]  /*7080*/  IMAD.WIDE.U32 R154, R154, -0x2daee0ad, RZ ;  /* 0xd2511f539a9a7825 */ /* 0x000fe200078e00ff */
[----:B------:R-:W-:-:S02]  /*7090*/  FMNMX.FTZ R95, R10, R95, !PT ;  /* 0x0000005f0a5f7209 */ /* 0x000fc40007810000 */
[----:B------:R-:W-:Y:S01]  /*70a0*/  LOP3.LUT R144, R145, UR16, R22, 0x96, !PT ;  /* 0x0000001091907c12 */ /* 0x000fe2000f8e9616 */
[----:B------:R-:W-:Y:S01]  /*70b0*/  IMAD R21, R21, -0x2daee0ad, RZ ;  /* 0xd2511f5315157824 */ /* 0x000fe200078e02ff */
[----:B------:R-:W-:Y:S02]  /*70c0*/  FMNMX.FTZ R32, R19, R32, !PT ;  /* 0x0000002013207209 */ /* 0x000fe40007810000 */
[----:B------:R-:W-:Y:S01]  /*70d0*/  FMNMX.FTZ R95, R12, R95, !PT ;  /* 0x0000005f0c5f7209 */ /* 0x000fe20007810000 */
[----:B------:R-:W-:Y:S01]  /*70e0*/  IMAD.WIDE.U32 R144, R144, -0x2daee0ad, RZ ;  /* 0xd2511f5390907825 */ /* 0x000fe200078e00ff */
[----:B------:R-:W-:Y:S02]  /*70f0*/  FMNMX.FTZ R32, R15, R32, !PT ;  /* 0x000000200f207209 */ /* 0x000fe40007810000 */
[----:B------:R-:W-:Y:S02]  /*7100*/  FMNMX.FTZ R95, R18, R95, !PT ;  /* 0x0000005f125f7209 */ /* 0x000fe40007810000 */
[----:B------:R-:W-:-:S02]  /*7110*/  FMNMX.FTZ R93, R29, R32, !PT ;  /* 0x000000201d5d7209 */ /* 0x000fc40007810000 */
[----:B------:R-:W-:Y:S02]  /*7120*/  LOP3.LUT R23, R145, UR13, R21, 0x96, !PT ;  /* 0x0000000d91177c12 */ /* 0x000fe4000f8e9615 */
[----:B------:R-:W-:Y:S01]  /*7130*/  FMNMX.FTZ R32, R20, R95, !PT ;  /* 0x0000005f14207209 */ /* 0x000fe20007810000 */
[----:B------:R-:W1:Y:S01]  /*7140*/  SHFL.BFLY PT, R100, R93, 0x2, 0x1f ;  /* 0x0c401f005d647f89 */ /* 0x000e6200000e0000 */
[----:B------:R-:W-:Y:S01]  /*7150*/  LOP3.LUT R3, R155, UR11, R144, 0x96, !PT ;  /* 0x0000000b9b037c12 */ /* 0x000fe2000f8e9690 */
[----:B------:R-:W-:Y:S01]  /*7160*/  IMAD.WIDE.U32 R108, R23, -0x326172a9, RZ ;  /* 0xcd9e8d57176c7825 */ /* 0x000fe200078e00ff */
[----:B------:R-:W-:Y:S01]  /*7170*/  @P6 IADD3 R180, R85, -0x3, RZ ;  /* 0xfffffffd55b46810 */ /* 0x000fe20007ffe0ff */
[----:B------:R-:W2:Y:S02]  /*7180*/  SHFL.BFLY PT, R23, R32, 0x2, 0x1f ;  /* 0x0c401f0020177f89 */ /* 0x000ea400000e0000 */
[----:B------:R-:W-:Y:S01]  /*7190*/  IMAD.WIDE.U32 R96, R3, -0x326172a9, RZ ;  /* 0xcd9e8d5703607825 */ /* 0x000fe200078e00ff */
[----:B------:R-:W-:-:S04]  /*71a0*/  LOP3.LUT R3, R109, UR12, R138, 0x96, !PT ;  /* 0x0000000c6d037c12 */ /* 0x000fc8000f8e968a */
[----:B------:R-:W-:Y:S01]  /*71b0*/  LOP3.LUT R108, R97, UR10, R108, 0x96, !PT ;  /* 0x0000000a616c7c12 */ /* 0x000fe2000f8e966c */
[----:B------:R-:W-:-:S04]  /*71c0*/  IMAD.WIDE.U32 R98, R3, -0x2daee0ad, RZ ;  /* 0xd2511f5303627825 */ /* 0x000fc800078e00ff */
[----:B------:R-:W-:Y:S01]  /*71d0*/  IMAD.WIDE.U32 R108, R108, -0x2daee0ad, RZ ;  /* 0xd2511f536c6c7825 */ /* 0x000fe200078e00ff */
[----:B------:R-:W-:Y:S02]  /*71e0*/  LOP3.LUT R95, R99, UR9, R154, 0x96, !PT ;  /* 0x00000009635f7c12 */ /* 0x000fe4000f8e969a */
[----:B-1----:R-:W-:Y:S02]  /*71f0*/  FMNMX.FTZ R100, R93, R100, !PT ;  /* 0x000000645d647209 */ /* 0x002fe40007810000 */
[----:B------:R-:W-:Y:S01]  /*7200*/  LOP3.LUT R93, R109, UR7, R98, 0x96, !PT ;  /* 0x000000076d5d7c12 */ /* 0x000fe2000f8e9662 */
[----:B------:R-:W-:Y:S01]  /*7210*/  IMAD.WIDE.U32 R98, R95, -0x326172a9, RZ ;  /* 0xcd9e8d575f627825 */ /* 0x000fe200078e00ff */
[----:B--2---:R-:W-:Y:S01]  /*7220*/  FMNMX.FTZ R23, R32, R23, !PT ;  /* 0x0000001720177209 */ /* 0x004fe20007810000 */
[----:B------:R-:W1:Y:S02]  /*7230*/  SHFL.BFLY PT, R3, R100, 0x1, 0x1f ;  /* 0x0c201f0064037f89 */ /* 0x000e6400000e0000 */
[----:B------:R-:W-:Y:S01]  /*7240*/  IMAD.WIDE.U32 R104, R93, -0x326172a9, RZ ;  /* 0xcd9e8d575d687825 */ /* 0x000fe200078e00ff */
[----:B------:R-:W-:Y:S01]  /*7250*/  LOP3.LUT R97, R99, UR8, R96, 0x96, !PT ;  /* 0x0000000863617c12 */ /* 0x000fe2000f8e9660 */
[----:B------:R-:W2:Y:S03]  /*7260*/  SHFL.BFLY PT, R32, R23, 0x1, 0x1f ;  /* 0x0c201f0017207f89 */ /* 0x000ea600000e0000 */
[----:B------:R-:W-:-:S02]  /*7270*/  LOP3.LUT R101, R105, UR17, R98, 0x96, !PT ;  /* 0x0000001169657c12 */ /* 0x000fc4000f8e9662 */
[----:B------:R-:W-:Y:S02]  /*7280*/  LOP3.LUT R98, R104, 0xff, RZ, 0xc0, !PT ;  /* 0x000000ff68627812 */ /* 0x000fe400078ec0ff */
[----:B------:R-:W-:Y:S02]  /*7290*/  SHF.R.U32.HI R95, RZ, 0x10, R104 ;  /* 0x00000010ff5f7819 */ /* 0x000fe40000011668 */
[----:B------:R-:W-:Y:S02]  /*72a0*/  LOP3.LUT R106, R101, 0xff, RZ, 0xc0, !PT ;  /* 0x000000ff656a7812 */ /* 0x000fe400078ec0ff */
[----:B------:R-:W-:Y:S02]  /*72b0*/  ISETP.GE.U32.AND P1, PT, R161, R98, PT ;  /* 0x00000062a100720c */ /* 0x000fe40003f26070 */
[----:B------:R-:W-:Y:S02]  /*72c0*/  LOP3.LUT R98, R95, 0xff, RZ, 0xc0, !PT ;  /* 0x000000ff5f627812 */ /* 0x000fe400078ec0ff */
[----:B------:R-:W-:-:S02]  /*72d0*/  ISETP.GE.U32.AND P5, PT, R161, R106, PT ;  /* 0x0000006aa100720c */ /* 0x000fc40003fa6070 */
[----:B------:R-:W-:Y:S02]  /*72e0*/  LOP3.LUT R106, R101, 0xffff, RZ, 0xc0, !PT ;  /* 0x0000ffff656a7812 */ /* 0x000fe400078ec0ff */
[----:B------:R-:W-:Y:S01]  /*72f0*/  ISETP.GE.U32.AND P2, PT, R161, R98, PT ;  /* 0x00000062a100720c */ /* 0x000fe20003f46070 */
[----:B------:R-:W-:Y:S01]  /*7300*/  IMAD.WIDE.U32 R98, R97, -0x2daee0ad, RZ ;  /* 0xd2511f5361627825 */ /* 0x000fe200078e00ff */
[----:B-1----:R-:W-:Y:S02]  /*7310*/  FMNMX.FTZ R3, R100, R3, !PT ;  /* 0x0000000364037209 */ /* 0x002fe40007810000 */
[----:B------:R-:W-:Y:S02]  /*7320*/  SHF.R.U32.HI R106, RZ, 0x8, R106 ;  /* 0x00000008ff6a7819 */ /* 0x000fe4000001166a */
[----:B--2---:R-:W-:Y:S01]  /*7330*/  FMNMX.FTZ R32, R23, R32, !PT ;  /* 0x0000002017207209 */ /* 0x004fe20007810000 */
[C---:B------:R-:W-:Y:S01]  /*7340*/  FMUL.FTZ R100, R3.reuse, c[0x0][0x23c] ;  /* 0x00008f0003647a20 */ /* 0x040fe20000410000 */
[----:B------:R-:W-:-:S02]  /*7350*/  FSETP.NEU.FTZ.AND P4, PT, R3, -INF , PT ;  /* 0xff8000000300780b */ /* 0x000fc40003f9d000 */
[C---:B------:R-:W-:Y:S01]  /*7360*/  FSETP.NEU.FTZ.AND P3, PT, R32.reuse, -INF , PT ;  /* 0xff8000002000780b */ /* 0x040fe20003f7d000 */
[----:B------:R-:W-:Y:S01]  /*7370*/  FMUL.FTZ R97, R32, c[0x0][0x23c] ;  /* 0x00008f0020617a20 */ /* 0x000fe20000410000 */
[----:B------:R-:W-:Y:S02]  /*7380*/  SHF.R.U32.HI R96, RZ, 0x18, R104 ;  /* 0x00000018ff607819 */ /* 0x000fe40000011668 */
[----:B------:R-:W-:Y:S02]  /*7390*/  FSEL R100, R100, RZ, P4 ;  /* 0x000000ff64647208 */ /* 0x000fe40002000000 */
[----:B------:R-:W-:Y:S02]  /*73a0*/  FSEL R97, R97, RZ, P3 ;  /* 0x000000ff61617208 */ /* 0x000fe40001800000 */
[----:B------:R-:W-:Y:S01]  /*73b0*/  LOP3.LUT R106, R106, 0xffff, RZ, 0xc0, !PT ;  /* 0x0000ffff6a6a7812 */ /* 0x000fe200078ec0ff */
[--C-:B------:R-:W-:Y:S01]  /*73c0*/  FFMA.FTZ R107, R33, c[0x0][0x23c], -R100.reuse ;  /* 0x00008f00216b7a23 */ /* 0x100fe20000010864 */
[----:B------:R-:W-:Y:S01]  /*73d0*/  ISETP.GE.U32.AND P0, PT, R161, R96, PT ;  /* 0x00000060a100720c */ /* 0x000fe20003f06070 */
[--C-:B------:R-:W-:Y:S01]  /*73e0*/  FFMA.FTZ R96, R31, c[0x0][0x23c], -R100.reuse ;  /* 0x00008f001f607a23 */ /* 0x100fe20000010864 */
[----:B------:R-:W-:Y:S01]  /*73f0*/  FSEL R23, R3, RZ, P4 ;  /* 0x000000ff03177208 */ /* 0x000fe20002000000 */
[--C-:B------:R-:W-:Y:S01]  /*7400*/  FFMA.FTZ R95, R14, c[0x0][0x23c], -R97.reuse ;  /* 0x00008f000e5f7a23 */ /* 0x100fe20000010861 */
[----:B------:R-:W-:Y:S01]  /*7410*/  ISETP.GE.U32.AND P4, PT, R161, R106, PT ;  /* 0x0000006aa100720c */ /* 0x000fe20003f86070 */
[----:B------:R-:W-:Y:S01]  /*7420*/  FFMA.FTZ R106, R94, c[0x0][0x23c], -R97 ;  /* 0x00008f005e6a7a23 */ /* 0x000fe20000010861 */
[----:B------:R-:W-:Y:S01]  /*7430*/  MUFU.EX2 R107, R107 ;  /* 0x0000006b006b7308 */ /* 0x000fe20000000800 */
[----:B------:R-:W-:Y:S01]  /*7440*/  SHF.R.U32.HI R94, RZ, 0x18, R101 ;  /* 0x00000018ff5e7819 */ /* 0x000fe20000011665 */
[--C-:B------:R-:W-:Y:S01]  /*7450*/  FFMA.FTZ R109, R35, c[0x0][0x23c], -R100.reuse ;  /* 0x00008f00236d7a23 */ /* 0x100fe20000010864 */
[----:B------:R-:W-:Y:S01]  /*7460*/  LOP3.LUT R93, R104, 0xffff, RZ, 0xc0, !PT ;  /* 0x0000ffff685d7812 */ /* 0x000fe200078ec0ff */
[----:B------:R-:W-:Y:S01]  /*7470*/  FFMA.FTZ R110, R88, c[0x0][0x23c], -R97 ;  /* 0x00008f00586e7a23 */ /* 0x000fe20000010861 */
[----:B------:R-:W-:Y:S01]  /*7480*/  FSEL R105, R32, RZ, P3 ;  /* 0x000000ff20697208 */ /* 0x000fe20001800000 */
[--C-:B------:R-:W-:Y:S01]  /*7490*/  FFMA.FTZ R114, R25, c[0x0][0x23c], -R100.reuse ;  /* 0x00008f0019727a23 */ /* 0x100fe20000010864 */
[----:B------:R-:W-:Y:S01]  /*74a0*/  ISETP.GE.U32.AND P3, PT, R161, R94, PT ;  /* 0x0000005ea100720c */ /* 0x000fe20003f66070 */
[----:B------:R-:W1:Y:S01]  /*74b0*/  MUFU.EX2 R96, R96 ;  /* 0x0000006000607308 */ /* 0x000e620000000800 */
[----:B------:R-:W-:Y:S01]  /*74c0*/  LOP3.LUT R102, R98, 0xff, RZ, 0xc0, !PT ;  /* 0x000000ff62667812 */ /* 0x000fe200078ec0ff */
[--C-:B------:R-:W-:Y:S01]  /*74d0*/  FFMA.FTZ R112, R27, c[0x0][0x23c], -R100.reuse ;  /* 0x00008f001b707a23 */ /* 0x100fe20000010864 */
[----:B------:R-:W-:Y:S01]  /*74e0*/  SHF.R.U32.HI R94, RZ, 0x10, R101 ;  /* 0x00000010ff5e7819 */ /* 0x000fe20000011665 */
[----:B------:R-:W-:Y:S01]  /*74f0*/  FFMA.FTZ R101, R90, c[0x0][0x23c], -R97 ;  /* 0x00008f005a657a23 */ /* 0x000fe20000010861 */
[----:B------:R-:W-:Y:S01]  /*7500*/  SHF.R.U32.HI R93, RZ, 0x8, R93 ;  /* 0x00000008ff5d7819 */ /* 0x000fe2000001165d */
[----:B------:R-:W-:Y:S01]  /*7510*/  FFMA.FTZ R111, R26, c[0x0][0x23c], -R100 ;  /* 0x00008f001a6f7a23 */ /* 0x000fe20000010864 */
[----:B------:R-:W-:Y:S01]  /*7520*/  LOP3.LUT R94, R94, 0xff, RZ, 0xc0, !PT ;  /* 0x000000ff5e5e7812 */ /* 0x000fe200078ec0ff */
[----:B------:R-:W-:Y:S01]  /*7530*/  MUFU.EX2 R95, R95 ;  /* 0x0000005f005f7308 */ /* 0x000fe20000000800 */
[----:B------:R-:W-:Y:S01]  /*7540*/  LOP3.LUT R108, R99, UR18, R108, 0x96, !PT ;  /* 0x00000012636c7c12 */ /* 0x000fe2000f8e966c */
[--C-:B------:R-:W-:Y:S01]  /*7550*/  FFMA.FTZ R117, R117, c[0x0][0x23c], -R100.reuse ;  /* 0x00008f0075757a23 */ /* 0x100fe20000010864 */
[----:B------:R-:W-:Y:S01]  /*7560*/  LOP3.LUT R99, R98, 0xffff, RZ, 0xc0, !PT ;  /* 0x0000ffff62637812 */ /* 0x000fe200078ec0ff */
[----:B------:R-:W-:Y:S01]  /*7570*/  FFMA.FTZ R142, R17, c[0x0][0x23c], -R100 ;  /* 0x00008f00118e7a23 */ /* 0x000fe20000010864 */
[----:B------:R-:W-:Y:S01]  /*7580*/  SHF.R.U32.HI R116, RZ, 0x18, R108 ;  /* 0x00000018ff747819 */ /* 0x000fe2000001166c */
[----:B------:R-:W-:Y:S01]  /*7590*/  FFMA.FTZ R141, R11, c[0x0][0x23c], -R100 ;  /* 0x00008f000b8d7a23 */ /* 0x000fe20000010864 */
[----:B------:R-:W-:Y:S01]  /*75a0*/  SHF.R.U32.HI R104, RZ, 0x10, R98 ;  /* 0x00000010ff687819 */ /* 0x000fe20000011662 */
[----:B------:R-:W2:Y:S01]  /*75b0*/  MUFU.EX2 R106, R106 ;  /* 0x0000006a006a7308 */ /* 0x000ea20000000800 */
[----:B-1----:R-:W-:Y:S01]  /*75c0*/  F2FP.PACK_AB R152, R107, R96 ;  /* 0x000000606b98723e */ /* 0x002fe200000000ff */
[--C-:B------:R-:W-:Y:S01]  /*75d0*/  FFMA.FTZ R140, R9, c[0x0][0x23c], -R100.reuse ;  /* 0x00008f00098c7a23 */ /* 0x100fe20000010864 */
[----:B------:R-:W-:Y:S01]  /*75e0*/  LOP3.LUT R104, R104, 0xff, RZ, 0xc0, !PT ;  /* 0x000000ff68687812 */ /* 0x000fe200078ec0ff */
[--C-:B------:R-:W-:Y:S01]  /*75f0*/  FFMA.FTZ R130, R13, c[0x0][0x23c], -R100.reuse ;  /* 0x00008f000d827a23 */ /* 0x100fe20000010864 */
[----:B------:R-:W-:Y:S01]  /*7600*/  PRMT R153, R152, 0x7632, R153 ;  /* 0x0000763298997816 */ /* 0x000fe20000000099 */
[----:B------:R-:W-:Y:S01]  /*7610*/  @!P5 HADD2 R89, -R152.H0_H0, -RZ.H0_H0 ;  /* 0xa00000ff9859d230 */ /* 0x000fe20000000900 */
[----:B------:R-:W-:Y:S01]  /*7620*/  FADD.FTZ R113, R2, -R23 ;  /* 0x8000001702717221 */ /* 0x000fe20000010000 */
[----:B------:R-:W-:Y:S01]  /*7630*/  MUFU.EX2 R109, R109 ;  /* 0x0000006d006d7308 */ /* 0x000fe20000000800 */
[----:B------:R-:W-:Y:S01]  /*7640*/  PRMT R148, R152, 0x5410, R153 ;  /* 0x0000541098947816 */ /* 0x000fe20000000099 */
[----:B------:R-:W-:Y:S01]  /*7650*/  @!P4 HADD2 R31, -R153.H0_H0, -RZ.H0_H0 ;  /* 0xa00000ff991fc230 */ /* 0x000fe20000000900 */
[----:B------:R-:W-:Y:S01]  /*7660*/  @!P5 PRMT R152, R89, 0x5410, RZ ;  /* 0x000054105998d816 */ /* 0x000fe200000000ff */
[--C-:B------:R-:W-:Y:S01]  /*7670*/  FFMA.FTZ R89, R24, c[0x0][0x23c], -R100.reuse ;  /* 0x00008f0018597a23 */ /* 0x100fe20000010864 */
[----:B------:R-:W-:Y:S01]  /*7680*/  ISETP.GE.U32.AND P5, PT, R161, R94, PT ;  /* 0x0000005ea100720c */ /* 0x000fe20003fa6070 */
[----:B------:R-:W-:Y:S01]  /*7690*/  FADD.FTZ R105, R0, -R105 ;  /* 0x8000006900697221 */ /* 0x000fe20000010000 */
[----:B------:R-:W-:Y:S01]  /*76a0*/  @!P4 PRMT R153, R31, 0x5410, RZ ;  /* 0x000054101f99c816 */ /* 0x000fe200000000ff */
[----:B------:R-:W-:Y:S01]  /*76b0*/  MUFU.EX2 R110, R110 ;  /* 0x0000006e006e7308 */ /* 0x000fe20000000800 */
[----:B--2---:R-:W-:Y:S01]  /*76c0*/  F2FP.PACK_AB R150, R106, R95 ;  /* 0x0000005f6a96723e */ /* 0x004fe200000000ff */
[----:B------:R-:W-:Y:S01]  /*76d0*/  FMUL.FTZ R105, R105, c[0x0][0x23c] ;  /* 0x00008f0069697a20 */ /* 0x000fe20000410000 */
[----:B------:R-:W-:Y:S01]  /*76e0*/  LOP3.LUT R94, R93, 0xffff, RZ, 0xc0, !PT ;  /* 0x0000ffff5d5e7812 */ /* 0x000fe200078ec0ff */
[--C-:B------:R-:W-:Y:S01]  /*76f0*/  FFMA.FTZ R93, R19, c[0x0][0x23c], -R100.reuse ;  /* 0x00008f00135d7a23 */ /* 0x100fe20000010864 */
[----:B------:R-:W-:Y:S01]  /*7700*/  PRMT R151, R150, 0x7632, R151 ;  /* 0x0000763296977816 */ /* 0x000fe20000000097 */
[----:B------:R-:W-:Y:S01]  /*7710*/  FFMA.FTZ R131, R16, c[0x0][0x23c], -R97 ;  /* 0x00008f0010837a23 */ /* 0x000fe20000010861 */
[----:B------:R-:W-:Y:S01]  /*7720*/  ISETP.GE.U32.AND P4, PT, R161, R94, PT ;  /* 0x0000005ea100720c */ /* 0x000fe20003f86070 */
[----:B------:R-:W-:Y:S01]  /*7730*/  MUFU.EX2 R101, R101 ;  /* 0x0000006500657308 */ /* 0x000fe20000000800 */
[----:B------:R-:W-:Y:S01]  /*7740*/  PRMT R31, R150, 0x5410, R151 ;  /* 0x00005410961f7816 */ /* 0x000fe20000000097 */
[----:B------:R-:W-:Y:S01]  /*7750*/  @!P3 HADD2 R33, -R151.H0_H0, -RZ.H0_H0 ;  /* 0xa00000ff9721b230 */ /* 0x000fe20000000900 */
[--C-:B------:R-:W-:Y:S01]  /*7760*/  FFMA.FTZ R94, R29, c[0x0][0x23c], -R100.reuse ;  /* 0x00008f001d5e7a23 */ /* 0x100fe20000010864 */
[----:B------:R-:W-:Y:S01]  /*7770*/  @!P5 HADD2 R30, -R150.H0_H0, -RZ.H0_H0 ;  /* 0xa00000ff961ed230 */ /* 0x000fe20000000900 */
[----:B------:R-:W-:Y:S01]  /*7780*/  SHF.R.U32.HI R99, RZ, 0x8, R99 ;  /* 0x00000008ff637819 */ /* 0x000fe20000011663 */
[--C-:B------:R-:W-:Y:S01]  /*7790*/  FFMA.FTZ R128, R128, c[0x0][0x23c], -R97.reuse ;  /* 0x00008f0080807a23 */ /* 0x100fe20000010861 */
[----:B------:R-:W-:Y:S01]  /*77a0*/  @!P3 PRMT R151, R33, 0x5410, RZ ;  /* 0x000054102197b816 */ /* 0x000fe200000000ff */
[----:B------:R-:W-:Y:S01]  /*77b0*/  MUFU.EX2 R23, R89 ;  /* 0x0000005900177308 */ /* 0x000fe20000000800 */
[----:B------:R-:W-:Y:S01]  /*77c0*/  ISETP.GE.U32.AND P3, PT, R161, R102, PT ;  /* 0x00000066a100720c */ /* 0x000fe20003f66070 */
[--C-:B------:R-:W-:Y:S01]  /*77d0*/  FFMA.FTZ R102, R91, c[0x0][0x23c], -R100.reuse ;  /* 0x00008f005b667a23 */ /* 0x100fe20000010864 */
[----:B------:R-:W-:Y:S01]  /*77e0*/  @!P5 PRMT R150, R30, 0x5410, RZ ;  /* 0x000054101e96d816 */ /* 0x000fe200000000ff */
[----:B------:R-:W-:Y:S01]  /*77f0*/  FFMA.FTZ R91, R15, c[0x0][0x23c], -R100 ;  /* 0x00008f000f5b7a23 */ /* 0x000fe20000010864 */
[----:B------:R-:W-:Y:S01]  /*7800*/  SHF.R.U32.HI R30, RZ, 0x10, R108 ;  /* 0x00000010ff1e7819 */ /* 0x000fe2000001166c */
[--C-:B------:R-:W-:Y:S01]  /*7810*/  FFMA.FTZ R129, R8, c[0x0][0x23c], -R97.reuse ;  /* 0x00008f0008817a23 */ /* 0x100fe20000010861 */
[----:B------:R-:W-:Y:S01]  /*7820*/  LOP3.LUT R100, R108, 0xff, RZ, 0xc0, !PT ;  /* 0x000000ff6c647812 */ /* 0x000fe200078ec0ff */
[----:B------:R-:W1:Y:S01]  /*7830*/  MUFU.EX2 R102, R102 ;  /* 0x0000006600667308 */ /* 0x000e620000000800 */
[----:B------:R-:W-:Y:S01]  /*7840*/  LOP3.LUT R30, R30, 0xff, RZ, 0xc0, !PT ;  /* 0x000000ff1e1e7812 */ /* 0x000fe200078ec0ff */
[--C-:B------:R-:W-:Y:S01]  /*7850*/  FFMA.FTZ R118, R118, c[0x0][0x23c], -R97.reuse ;  /* 0x00008f0076767a23 */ /* 0x100fe20000010861 */
[----:B------:R-:W-:Y:S01]  /*7860*/  LOP3.LUT R108, R108, 0xffff, RZ, 0xc0, !PT ;  /* 0x0000ffff6c6c7812 */ /* 0x000fe200078ec0ff */
[----:B------:R-:W-:Y:S01]  /*7870*/  FFMA.FTZ R119, R10, c[0x0][0x23c], -R97 ;  /* 0x00008f000a777a23 */ /* 0x000fe20000010861 */
[----:B------:R-:W-:Y:S01]  /*7880*/  ISETP.GE.U32.AND P5, PT, R161, R30, PT ;  /* 0x0000001ea100720c */ /* 0x000fe20003fa6070 */
[----:B------:R-:W-:Y:S01]  /*7890*/  STG.E.U16 [R136.64+-0x80], R152 ;  /* 0xffff809888007986 */ /* 0x000fe2000c10151a */
[----:B------:R-:W-:Y:S01]  /*78a0*/  SHF.R.U32.HI R108, RZ, 0x8, R108 ;  /* 0x00000008ff6c7819 */ /* 0x000fe2000001166c */
[----:B------:R-:W2:Y:S01]  /*78b0*/  MUFU.EX2 R105, R105 ;  /* 0x0000006900697308 */ /* 0x000ea20000000800 */
[----:B------:R-:W-:Y:S01]  /*78c0*/  SHF.R.U32.HI R98, RZ, 0x18, R98 ;  /* 0x00000018ff627819 */ /* 0x000fe20000011662 */
[----:B------:R-:W-:Y:S01]  /*78d0*/  STG.E.U16 [R136.64+-0x7e], R153 ;  /* 0xffff829988007986 */ /* 0x000fe2000c10151a */
[----:B------:R-:W-:-:S02]  /*78e0*/  LOP3.LUT R108, R108, 0xffff, RZ, 0xc0, !PT ;  /* 0x0000ffff6c6c7812 */ /* 0x000fc400078ec0ff */
[----:B-1----:R-:W-:-:S03]  /*78f0*/  F2FP.PACK_AB R149, R102, R109 ;  /* 0x0000006d6695723e */ /* 0x002fc600000000ff */
[----:B------:R-:W-:Y:S01]  /*7900*/  MUFU.EX2 R131, R131 ;  /* 0x0000008300837308 */ /* 0x000fe20000000800 */
[----:B------:R-:W-:Y:S01]  /*7910*/  PRMT R33, R149, 0x7632, R33 ;  /* 0x0000763295217816 */ /* 0x000fe20000000021 */
[----:B------:R-:W-:-:S03]  /*7920*/  @!P1 HADD2 R35, -R149.H0_H0, -RZ.H0_H0 ;  /* 0xa00000ff95239230 */ /* 0x000fc60000000900 */
[----:B------:R-:W-:Y:S01]  /*7930*/  PRMT R30, R149, 0x5410, R33 ;  /* 0x00005410951e7816 */ /* 0x000fe20000000021 */
[----:B------:R-:W-:Y:S01]  /*7940*/  @!P4 HADD2 R27, -R33.H0_H0, -RZ.H0_H0 ;  /* 0xa00000ff211bc230 */ /* 0x000fe20000000900 */
[----:B------:R-:W-:Y:S01]  /*7950*/  @!P1 PRMT R149, R35, 0x5410, RZ ;  /* 0x0000541023959816 */ /* 0x000fe200000000ff */
[----:B------:R-:W-:Y:S01]  /*7960*/  MUFU.EX2 R128, R128 ;  /* 0x0000008000807308 */ /* 0x000fe20000000800 */
[----:B------:R-:W-:Y:S01]  /*7970*/  ISETP.GE.U32.AND P1, PT, R161, R100, PT ;  /* 0x00000064a100720c */ /* 0x000fe20003f26070 */
[-C--:B--2---:R-:W-:Y:S01]  /*7980*/  FMUL.FTZ R74, R74, R105.reuse ;  /* 0x000000694a4a7220 */ /* 0x084fe20000410000 */
[----:B------:R-:W-:Y:S01]  /*7990*/  F2FP.PACK_AB R35, R101, R110 ;  /* 0x0000006e6523723e */ /* 0x000fe200000000ff */
[-C--:B------:R-:W-:Y:S01]  /*79a0*/  FMUL.FTZ R75, R75, R105.reuse ;  /* 0x000000694b4b7220 */ /* 0x080fe20000410000 */
[----:B------:R-:W-:Y:S01]  /*79b0*/  @!P4 PRMT R33, R27, 0x5410, RZ ;  /* 0x000054101b21c816 */ /* 0x000fe200000000ff */
[-C--:B------:R-:W-:Y:S01]  /*79c0*/  FMUL.FTZ R78, R78, R105.reuse ;  /* 0x000000694e4e7220 */ /* 0x080fe20000410000 */
[----:B------:R-:W-:Y:S01]  /*79d0*/  PRMT R2, R35, 0x7632, R2 ;  /* 0x0000763223027816 */ /* 0x000fe20000000002 */
[----:B------:R-:W1:Y:S01]  /*79e0*/  MUFU.EX2 R100, R114 ;  /* 0x0000007200647308 */ /* 0x000e620000000800 */
[----:B------:R-:W-:Y:S01]  /*79f0*/  @!P2 HADD2 R15, -R35.H0_H0, -RZ.H0_H0 ;  /* 0xa00000ff230fa230 */ /* 0x000fe20000000900 */
[----:B------:R-:W-:Y:S01]  /*7a00*/  ISETP.GE.U32.AND P4, PT, R161, R116, PT ;  /* 0x00000074a100720c */ /* 0x000fe20003f86070 */
[----:B------:R-:W-:Y:S01]  /*7a10*/  FFMA.FTZ R116, R6, c[0x0][0x23c], -R97 ;  /* 0x00008f0006747a23 */ /* 0x000fe20000010861 */
[----:B------:R-:W-:Y:S01]  /*7a20*/  PRMT R27, R35, 0x5410, R2 ;  /* 0x00005410231b7816 */ /* 0x000fe20000000002 */
[----:B------:R-:W-:Y:S01]  /*7a30*/  @!P0 HADD2 R34, -R2.H0_H0, -RZ.H0_H0 ;  /* 0xa00000ff02228230 */ /* 0x000fe20000000900 */
[----:B------:R-:W-:Y:S01]  /*7a40*/  @!P2 PRMT R35, R15, 0x5410, RZ ;  /* 0x000054100f23a816 */ /* 0x000fe200000000ff */
[-C--:B------:R-:W-:Y:S01]  /*7a50*/  FMUL.FTZ R79, R79, R105.reuse ;  /* 0x000000694f4f7220 */ /* 0x080fe20000410000 */
[----:B------:R-:W-:Y:S01]  /*7a60*/  ISETP.GE.U32.AND P2, PT, R161, R108, PT ;  /* 0x0000006ca100720c */ /* 0x000fe20003f46070 */
[----:B------:R-:W-:Y:S01]  /*7a70*/  FMUL.FTZ R108, R113, c[0x0][0x23c] ;  /* 0x00008f00716c7a20 */ /* 0x000fe20000410000 */
[----:B------:R-:W-:Y:S01]  /*7a80*/  @!P0 PRMT R2, R34, 0x5410, RZ ;  /* 0x0000541022028816 */ /* 0x000fe200000000ff */
[----:B------:R-:W-:Y:S01]  /*7a90*/  FFMA.FTZ R113, R124, R105, R95 ;  /* 0x000000697c717223 */ /* 0x000fe2000001005f */
[----:B------:R-:W-:Y:S01]  /*7aa0*/  ISETP.GE.U32.AND P0, PT, R161, R98, PT ;  /* 0x00000062a100720c */ /* 0x000fe20003f06070 */
[----:B------:R-:W-:Y:S01]  /*7ab0*/  MUFU.EX2 R95, R111 ;  /* 0x0000006f005f7308 */ /* 0x000fe20000000800 */
[----:B------:R-:W-:Y:S01]  /*7ac0*/  FFMA.FTZ R124, R20, c[0x0][0x23c], -R97 ;  /* 0x00008f00147c7a23 */ /* 0x000fe20000010861 */
[----:B-1----:R-:W-:Y:S01]  /*7ad0*/  F2FP.PACK_AB R89, R23, R100 ;  /* 0x000000641759723e */ /* 0x002fe200000000ff */
[----:B------:R-:W-:-:S02]  /*7ae0*/  FADD.FTZ R113, R106, R113 ;  /* 0x000000716a717221 */ /* 0x000fc40000010000 */
[-C--:B------:R-:W-:Y:S01]  /*7af0*/  FMUL.FTZ R82, R82, R105.reuse ;  /* 0x0000006952527220 */ /* 0x080fe20000410000 */
[C---:B------:R-:W-:Y:S02]  /*7b00*/  PRMT R34, R89.reuse, 0x7632, R34 ;  /* 0x0000763259227816 */ /* 0x040fe40000000022 */
[----:B------:R-:W1:Y:S01]  /*7b10*/  MUFU.EX2 R108, R108 ;  /* 0x0000006c006c7308 */ /* 0x000e620000000800 */
[----:B------:R-:W-:Y:S01]  /*7b20*/  @!P1 HADD2 R90, -R89.H0_H0, -RZ.H0_H0 ;  /* 0xa00000ff595a9230 */ /* 0x000fe20000000900 */
[----:B------:R-:W-:Y:S01]  /*7b30*/  FADD.FTZ R106, R110, R113 ;  /* 0x000000716e6a7221 */ /* 0x000fe20000010000 */
[----:B------:R-:W-:Y:S01]  /*7b40*/  PRMT R15, R89, 0x5410, R34 ;  /* 0x00005410590f7816 */ /* 0x000fe20000000022 */
[----:B------:R-:W-:Y:S01]  /*7b50*/  @!P2 HADD2 R14, -R34.H0_H0, -RZ.H0_H0 ;  /* 0xa00000ff220ea230 */ /* 0x000fe20000000900 */
[----:B------:R-:W-:Y:S01]  /*7b60*/  FMUL.FTZ R83, R83, R105 ;  /* 0x0000006953537220 */ /* 0x000fe20000410000 */
[----:B------:R-:W-:Y:S01]  /*7b70*/  @!P1 PRMT R89, R90, 0x5410, RZ ;  /* 0x000054105a599816 */ /* 0x000fe200000000ff */
[--C-:B------:R-:W-:Y:S01]  /*7b80*/  FFMA.FTZ R90, R12, c[0x0][0x23c], -R97.reuse ;  /* 0x00008f000c5a7a23 */ /* 0x100fe20000010861 */
[----:B------:R-:W-:Y:S01]  /*7b90*/  ISETP.GE.U32.AND P1, PT, R161, R104, PT ;  /* 0x00000068a100720c */ /* 0x000fe20003f26070 */
[--C-:B------:R-:W-:Y:S01]  /*7ba0*/  FFMA.FTZ R104, R5, c[0x0][0x23c], -R97.reuse ;  /* 0x00008f0005687a23 */ /* 0x100fe20000010861 */
[----:B------:R-:W-:Y:S01]  /*7bb0*/  @!P2 PRMT R34, R14, 0x5410, RZ ;  /* 0x000054100e22a816 */ /* 0x000fe200000000ff */
[----:B------:R2:W3:Y:S01]  /*7bc0*/  MUFU.EX2 R98, R112 ;  /* 0x0000007000627308 */ /* 0x0004e20000000800 */
[----:B------:R-:W-:Y:S01]  /*7bd0*/  LOP3.LUT R14, R99, 0xffff, RZ, 0xc0, !PT ;  /* 0x0000ffff630e7812 */ /* 0x000fe200078ec0ff */
[----:B------:R-:W-:-:S02]  /*7be0*/  FFMA.FTZ R99, R4, c[0x0][0x23c], -R97 ;  /* 0x00008f0004637a23 */ /* 0x000fc40000010861 */
[----:B------:R-:W-:Y:S01]  /*7bf0*/  FMUL.FTZ R38, R38, R105 ;  /* 0x0000006926267220 */ /* 0x000fe20000410000 */
[----:B------:R-:W-:Y:S01]  /*7c00*/  ISETP.GE.U32.AND P2, PT, R161, R14, PT ;  /* 0x0000000ea100720c */ /* 0x000fe20003f46070 */
[-C--:B-1----:R-:W-:Y:S02]  /*7c10*/  FFMA.FTZ R14, R125, R108.reuse, R96 ;  /* 0x0000006c7d0e7223 */ /* 0x082fe40000010060 */
[----:B------:R-:W-:Y:S01]  /*7c20*/  MUFU.EX2 R104, R104 ;  /* 0x0000006800687308 */ /* 0x000fe20000000800 */
[--C-:B------:R-:W-:Y:S02]  /*7c30*/  FFMA.FTZ R96, R18, c[0x0][0x23c], -R97.reuse ;  /* 0x00008f0012607a23 */ /* 0x100fe40000010861 */
[----:B------:R-:W-:Y:S02]  /*7c40*/  FADD.FTZ R14, R107, R14 ;  /* 0x0000000e6b0e7221 */ /* 0x000fe40000010000 */
[----:B------:R-:W-:Y:S02]  /*7c50*/  FMUL.FTZ R72, R72, R108 ;  /* 0x0000006c48487220 */ /* 0x000fe40000410000 */
[----:B------:R-:W-:Y:S01]  /*7c60*/  FADD.FTZ R107, R109, R14 ;  /* 0x0000000e6d6b7221 */ /* 0x000fe20000010000 */
[----:B------:R-:W1:Y:S01]  /*7c70*/  MUFU.EX2 R99, R99 ;  /* 0x0000006300637308 */ /* 0x000e620000000800 */
[----:B--2---:R-:W-:Y:S01]  /*7c80*/  FFMA.FTZ R112, R7, c[0x0][0x23c], -R97 ;  /* 0x00008f0007707a23 */ /* 0x004fe20000010861 */
[----:B---3--:R-:W-:Y:S01]  /*7c90*/  F2FP.PACK_AB R111, R95, R98 ;  /* 0x000000625f6f723e */ /* 0x008fe200000000ff */
[----:B------:R-:W-:-:S02]  /*7ca0*/  FMUL.FTZ R73, R73, R108 ;  /* 0x0000006c49497220 */ /* 0x000fc40000410000 */
[-C--:B------:R-:W-:Y:S01]  /*7cb0*/  FMUL.FTZ R76, R76, R108.reuse ;  /* 0x0000006c4c4c7220 */ /* 0x080fe20000410000 */
[----:B------:R-:W-:Y:S01]  /*7cc0*/  PRMT R110, R111, 0x7632, R110 ;  /* 0x000076326f6e7816 */ /* 0x000fe2000000006e */
[----:B------:R-:W-:Y:S01]  /*7cd0*/  @!P3 HADD2 R29, -R111.H0_H0, -RZ.H0_H0 ;  /* 0xa00000ff6f1db230 */ /* 0x000fe20000000900 */
[----:B------:R-:W-:Y:S01]  /*7ce0*/  MUFU.EX2 R97, R112 ;  /* 0x0000007000617308 */ /* 0x000fe20000000800 */
[-C--:B------:R-:W-:Y:S02]  /*7cf0*/  FMUL.FTZ R77, R77, R108.reuse ;  /* 0x0000006c4d4d7220 */ /* 0x080fe40000410000 */
[----:B------:R-:W-:Y:S01]  /*7d00*/  @!P2 HADD2 R12, -R110.H0_H0, -RZ.H0_H0 ;  /* 0xa00000ff6e0ca230 */ /* 0x000fe20000000900 */
[-C--:B------:R-:W-:Y:S02]  /*7d10*/  FMUL.FTZ R80, R80, R108.reuse ;  /* 0x0000006c50507220 */ /* 0x080fe40000410000 */
[----:B------:R-:W-:Y:S02]  /*7d20*/  FMUL.FTZ R81, R81, R108 ;  /* 0x0000006c51517220 */ /* 0x000fe40000410000 */
[----:B------:R-:W2:Y:S01]  /*7d30*/  MUFU.EX2 R116, R116 ;  /* 0x0000007400747308 */ /* 0x000ea20000000800 */
[----:B-1----:R-:W-:Y:S01]  /*7d40*/  F2FP.PACK_AB R115, R99, R104 ;  /* 0x000000686373723e */ /* 0x002fe200000000ff */
[----:B------:R-:W-:-:S02]  /*7d50*/  FMUL.FTZ R36, R36, R108 ;  /* 0x0000006c24247220 */ /* 0x000fc40000410000 */
[-C--:B------:R-:W-:Y:S01]  /*7d60*/  FMUL.FTZ R37, R37, R108.reuse ;  /* 0x0000006c25257220 */ /* 0x080fe20000410000 */
[C---:B------:R-:W-:Y:S01]  /*7d70*/  PRMT R114, R115.reuse, 0x7632, R114 ;  /* 0x0000763273727816 */ /* 0x040fe20000000072 */
[----:B------:R-:W-:Y:S01]  /*7d80*/  @!P5 HADD2 R13, -R115.H0_H0, -RZ.H0_H0 ;  /* 0xa00000ff730dd230 */ /* 0x000fe20000000900 */
[-C--:B------:R-:W-:Y:S01]  /*7d90*/  FMUL.FTZ R40, R40, R108.reuse ;  /* 0x0000006c28287220 */ /* 0x080fe20000410000 */
[----:B------:R-:W-:Y:S01]  /*7da0*/  MUFU.EX2 R117, R117 ;  /* 0x0000007500757308 */ /* 0x000fe20000000800 */
        /* <DEDUP_REMOVED lines=8> */
[----:B--2---:R-:W-:Y:S01]  /*7e30*/  F2FP.PACK_AB R113, R116, R97 ;  /* 0x000000617471723e */ /* 0x004fe200000000ff */
[-C--:B------:R-:W-:Y:S01]  /*7e40*/  FMUL.FTZ R48, R48, R108.reuse ;  /* 0x0000006c30307220 */ /* 0x080fe20000410000 */
[----:B------:R-:W-:Y:S01]  /*7e50*/  @!P3 PRMT R111, R29, 0x5410, RZ ;  /* 0x000054101d6fb816 */ /* 0x000fe200000000ff */
[-C--:B------:R-:W-:Y:S01]  /*7e60*/  FMUL.FTZ R49, R49, R108.reuse ;  /* 0x0000006c31317220 */ /* 0x080fe20000410000 */
[C---:B------:R-:W-:Y:S01]  /*7e70*/  PRMT R112, R113.reuse, 0x7632, R112 ;  /* 0x0000763271707816 */ /* 0x040fe20000000070 */
[----:B------:R-:W-:Y:S01]  /*7e80*/  @!P1 HADD2 R28, -R113.H0_H0, -RZ.H0_H0 ;  /* 0xa00000ff711c9230 */ /* 0x000fe20000000900 */
[----:B------:R-:W-:Y:S01]  /*7e90*/  @!P4 PRMT R114, R88, 0x5410, RZ ;  /* 0x000054105872c816 */ /* 0x000fe200000000ff */
[-C--:B------:R-:W-:Y:S01]  /*7ea0*/  FMUL.FTZ R52, R52, R108.reuse ;  /* 0x0000006c34347220 */ /* 0x080fe20000410000 */
[----:B------:R-:W-:Y:S01]  /*7eb0*/  PRMT R12, R113, 0x5410, R112 ;  /* 0x00005410710c7816 */ /* 0x000fe20000000070 */
[----:B------:R-:W-:Y:S01]  /*7ec0*/  @!P0 HADD2 R26, -R112.H0_H0, -RZ.H0_H0 ;  /* 0xa00000ff701a8230 */ /* 0x000fe20000000900 */
[----:B------:R-:W-:Y:S01]  /*7ed0*/  @!P1 PRMT R113, R28, 0x5410, RZ ;  /* 0x000054101c719816 */ /* 0x000fe200000000ff */
[----:B------:R-:W-:Y:S01]  /*7ee0*/  IMAD.WIDE.U32 R28, R103, -0x326172a9, RZ ;  /* 0xcd9e8d57671c7825 */ /* 0x000fe200078e00ff */
[----:B------:R-:W1:Y:S02]  /*7ef0*/  MUFU.EX2 R142, R142 ;  /* 0x0000008e008e7308 */ /* 0x000e640000000800 */
[----:B------:R-:W-:Y:S01]  /*7f00*/  @!P0 PRMT R112, R26, 0x5410, RZ ;  /* 0x000054101a708816 */ /* 0x000fe200000000ff */
[-C--:B------:R-:W-:Y:S01]  /*7f10*/  FMUL.FTZ R53, R53, R108.reuse ;  /* 0x0000006c35357220 */ /* 0x080fe20000410000 */
[----:B------:R-:W-:Y:S01]  /*7f20*/  LOP3.LUT R26, R29, UR16, R22, 0x96, !PT ;  /* 0x000000101d1a7c12 */ /* 0x000fe2000f8e9616 */
[-C--:B------:R-:W-:Y:S01]  /*7f30*/  FMUL.FTZ R56, R56, R108.reuse ;  /* 0x0000006c38387220 */ /* 0x080fe20000410000 */
[----:B------:R-:W-:Y:S01]  /*7f40*/  LOP3.LUT R88, R139, UR14, R28, 0x96, !PT ;  /* 0x0000000e8b587c12 */ /* 0x000fe2000f8e961c */
[----:B------:R-:W-:Y:S01]  /*7f50*/  FMUL.FTZ R57, R57, R108 ;  /* 0x0000006c39397220 */ /* 0x000fe20000410000 */
[----:B------:R-:W-:Y:S01]  /*7f60*/  MUFU.EX2 R141, R141 ;  /* 0x0000008d008d7308 */ /* 0x000fe20000000800 */
[----:B------:R-:W-:Y:S01]  /*7f70*/  IMAD.WIDE.U32 R156, R26, -0x2daee0ad, RZ ;  /* 0xd2511f531a9c7825 */ /* 0x000fe200078e00ff */
[----:B------:R-:W-:-:S02]  /*7f80*/  LOP3.LUT R22, R29, UR16, R22, 0x96, !PT ;  /* 0x000000101d167c12 */ /* 0x000fc4000f8e9616 */
[----:B------:R-:W-:Y:S01]  /*7f90*/  LOP3.LUT R28, R139, UR14, R28, 0x96, !PT ;  /* 0x0000000e8b1c7c12 */ /* 0x000fe2000f8e961c */
[-C--:B------:R-:W-:Y:S01]  /*7fa0*/  FMUL.FTZ R60, R60, R108.reuse ;  /* 0x0000006c3c3c7220 */ /* 0x080fe20000410000 */
[----:B------:R-:W-:Y:S01]  /*7fb0*/  LOP3.LUT R26, R157, UR13, R21, 0x96, !PT ;  /* 0x0000000d9d1a7c12 */ /* 0x000fe2000f8e9615 */
[-C--:B------:R-:W-:Y:S01]  /*7fc0*/  FMUL.FTZ R61, R61, R108.reuse ;  /* 0x0000006c3d3d7220 */ /* 0x080fe20000410000 */
[----:B------:R-:W2:Y:S01]  /*7fd0*/  MUFU.EX2 R140, R140 ;  /* 0x0000008c008c7308 */ /* 0x000ea20000000800 */
[----:B------:R-:W-:Y:S02]  /*7fe0*/  FMUL.FTZ R64, R64, R108 ;  /* 0x0000006c40407220 */ /* 0x000fe40000410000 */
[----:B------:R-:W-:-:S04]  /*7ff0*/  IMAD.WIDE.U32 R146, R26, -0x326172a9, RZ ;  /* 0xcd9e8d571a927825 */ /* 0x000fc800078e00ff */
[-C--:B------:R-:W-:Y:S01]  /*8000*/  FMUL.FTZ R65, R65, R108.reuse ;  /* 0x0000006c41417220 */ /* 0x080fe20000410000 */
[----:B------:R-:W-:Y:S01]  /*8010*/  MUFU.EX2 R129, R129 ;  /* 0x0000008100817308 */ /* 0x000fe20000000800 */
[-C--:B------:R-:W-:Y:S02]  /*8020*/  FMUL.FTZ R68, R68, R108.reuse ;  /* 0x0000006c44447220 */ /* 0x080fe40000410000 */
[----:B------:R-:W-:Y:S02]  /*8030*/  FMUL.FTZ R69, R69, R108 ;  /* 0x0000006c45457220 */ /* 0x000fe40000410000 */
[----:B------:R-:W-:Y:S01]  /*8040*/  IMAD.WIDE.U32 R108, R88, -0x2daee0ad, RZ ;  /* 0xd2511f53586c7825 */ /* 0x000fe200078e00ff */
[----:B------:R-:W-:Y:S02]  /*8050*/  LOP3.LUT R88, R147, UR12, R138, 0x96, !PT ;  /* 0x0000000c93587c12 */ /* 0x000fe4000f8e968a */
[----:B------:R-:W3:Y:S01]  /*8060*/  MUFU.EX2 R118, R118 ;  /* 0x0000007600767308 */ /* 0x000ee20000000800 */
[----:B------:R-:W-:Y:S01]  /*8070*/  FMUL.FTZ R39, R39, R105 ;  /* 0x0000006927277220 */ /* 0x000fe20000410000 */
[----:B------:R-:W-:Y:S01]  /*8080*/  LOP3.LUT R26, R109, UR11, R156, 0x96, !PT ;  /* 0x0000000b6d1a7c12 */ /* 0x000fe2000f8e969c */
[----:B------:R-:W-:-:S04]  /*8090*/  IMAD.WIDE.U32 R156, R88, -0x2daee0ad, RZ ;  /* 0xd2511f53589c7825 */ /* 0x000fc800078e00ff */
[----:B------:R-:W-:Y:S01]  /*80a0*/  FMUL.FTZ R42, R42, R105 ;  /* 0x000000692a2a7220 */ /* 0x000fe20000410000 */
[----:B------:R-:W-:Y:S01]  /*80b0*/  LOP3.LUT R88, R157, UR9, R108, 0x96, !PT ;  /* 0x000000099d587c12 */ /* 0x000fe2000f8e966c */
[----:B------:R-:W-:Y:S01]  /*80c0*/  IMAD.WIDE.U32 R108, R26, -0x326172a9, RZ ;  /* 0xcd9e8d571a6c7825 */ /* 0x000fe200078e00ff */
[----:B------:R-:W-:Y:S03]  /*80d0*/  MUFU.EX2 R130, R130 ;  /* 0x0000008200827308 */ /* 0x000fe60000000800 */
[----:B------:R-:W-:Y:S01]  /*80e0*/  IMAD.WIDE.U32 R158, R88, -0x326172a9, RZ ;  /* 0xcd9e8d57589e7825 */ /* 0x000fe200078e00ff */
[----:B------:R-:W-:Y:S02]  /*80f0*/  LOP3.LUT R146, R109, UR10, R146, 0x96, !PT ;  /* 0x0000000a6d927c12 */ /* 0x000fe4000f8e9692 */
[----:B------:R-:W-:Y:S01]  /*8100*/  F2FP.PACK_AB R109, R128, R131 ;  /* 0x00000083806d723e */ /* 0x000fe200000000ff */
[-C--:B------:R-:W-:Y:S01]  /*8110*/  FMUL.FTZ R43, R43, R105.reuse ;  /* 0x000000692b2b7220 */ /* 0x080fe20000410000 */
[----:B------:R-:W-:Y:S01]  /*8120*/  LOP3.LUT R103, R159, UR8, R108, 0x96, !PT ;  /* 0x000000089f677c12 */ /* 0x000fe2000f8e966c */
[----:B------:R-:W-:Y:S01]  /*8130*/  IMAD.WIDE.U32 R146, R146, -0x2daee0ad, RZ ;  /* 0xd2511f5392927825 */ /* 0x000fe200078e00ff */
[----:B------:R-:W4:Y:S03]  /*8140*/  MUFU.EX2 R93, R93 ;  /* 0x0000005d005d7308 */ /* 0x000f260000000800 */
[-C--:B------:R-:W-:Y:S01]  /*8150*/  FMUL.FTZ R46, R46, R105.reuse ;  /* 0x000000692e2e7220 */ /* 0x080fe20000410000 */
[----:B------:R-:W-:Y:S01]  /*8160*/  LOP3.LUT R26, R147, UR7, R156, 0x96, !PT ;  /* 0x00000007931a7c12 */ /* 0x000fe2000f8e969c */
[----:B------:R-:W-:-:S02]  /*8170*/  FMUL.FTZ R47, R47, R105 ;  /* 0x000000692f2f7220 */ /* 0x000fc40000410000 */
[----:B------:R-:W-:Y:S01]  /*8180*/  FMUL.FTZ R50, R50, R105 ;  /* 0x0000006932327220 */ /* 0x000fe20000410000 */
[----:B------:R-:W-:Y:S01]  /*8190*/  MUFU.EX2 R119, R119 ;  /* 0x0000007700777308 */ /* 0x000fe20000000800 */
[----:B------:R-:W-:-:S04]  /*81a0*/  IMAD.WIDE.U32 R156, R26, -0x326172a9, RZ ;  /* 0xcd9e8d571a9c7825 */ /* 0x000fc800078e00ff */
[-C--:B------:R-:W-:Y:S01]  /*81b0*/  FMUL.FTZ R51, R51, R105.reuse ;  /* 0x0000006933337220 */ /* 0x080fe20000410000 */
[----:B------:R-:W-:Y:S01]  /*81c0*/  LOP3.LUT R26, R157, UR17, R158, 0x96, !PT ;  /* 0x000000119d1a7c12 */ /* 0x000fe2000f8e969e */
[-C--:B------:R-:W-:Y:S01]  /*81d0*/  FMUL.FTZ R54, R54, R105.reuse ;  /* 0x0000006936367220 */ /* 0x080fe20000410000 */
[----:B------:R-:W-:Y:S01]  /*81e0*/  SHF.R.U32.HI R108, RZ, 0x18, R156 ;  /* 0x00000018ff6c7819 */ /* 0x000fe2000001169c */
[-C--:B------:R-:W-:Y:S01]  /*81f0*/  FMUL.FTZ R55, R55, R105.reuse ;  /* 0x0000006937377220 */ /* 0x080fe20000410000 */
[----:B------:R-:W-:Y:S01]  /*8200*/  LOP3.LUT R88, R26, 0xff, RZ, 0xc0, !PT ;  /* 0x000000ff1a587812 */ /* 0x000fe200078ec0ff */
[-C--:B------:R-:W-:Y:S01]  /*8210*/  FMUL.FTZ R58, R58, R105.reuse ;  /* 0x000000693a3a7220 */ /* 0x080fe20000410000 */
[----:B------:R-:W-:Y:S01]  /*8220*/  ISETP.GE.U32.AND P0, PT, R161, R108, PT ;  /* 0x0000006ca100720c */ /* 0x000fe20003f06070 */
[-C--:B------:R-:W-:Y:S01]  /*8230*/  FMUL.FTZ R59, R59, R105.reuse ;  /* 0x000000693b3b7220 */ /* 0x080fe20000410000 */
[----:B------:R-:W-:Y:S01]  /*8240*/  ISETP.GE.U32.AND P5, PT, R161, R88, PT ;  /* 0x00000058a100720c */ /* 0x000fe20003fa6070 */
[-C--:B------:R-:W-:Y:S01]  /*8250*/  FMUL.FTZ R62, R62, R105.reuse ;  /* 0x000000693e3e7220 */ /* 0x080fe20000410000 */
[----:B------:R-:W-:Y:S01]  /*8260*/  LOP3.LUT R88, R26, 0xffff, RZ, 0xc0, !PT ;  /* 0x0000ffff1a587812 */ /* 0x000fe200078ec0ff */
[-C--:B------:R-:W-:Y:S01]  /*8270*/  FMUL.FTZ R63, R63, R105.reuse ;  /* 0x000000693f3f7220 */ /* 0x080fe20000410000 */
[----:B------:R-:W-:Y:S01]  /*8280*/  PRMT R108, R109, 0x7632, R108 ;  /* 0x000076326d6c7816 */ /* 0x000fe2000000006c */
[-C--:B------:R-:W-:Y:S01]  /*8290*/  FMUL.FTZ R66, R66, R105.reuse ;  /* 0x0000006942427220 */ /* 0x080fe20000410000 */
[----:B------:R-:W-:Y:S01]  /*82a0*/  SHF.R.U32.HI R88, RZ, 0x8, R88 ;  /* 0x00000008ff587819 */ /* 0x000fe20000011658 */
[-C--:B------:R-:W-:Y:S01]  /*82b0*/  FMUL.FTZ R67, R67, R105.reuse ;  /* 0x0000006943437220 */ /* 0x080fe20000410000 */
[----:B------:R-:W5:Y:S01]  /*82c0*/  MUFU.EX2 R90, R90 ;  /* 0x0000005a005a7308 */ /* 0x000f620000000800 */
[-C--:B------:R-:W-:Y:S01]  /*82d0*/  FMUL.FTZ R70, R70, R105.reuse ;  /* 0x0000006946467220 */ /* 0x080fe20000410000 */
[----:B------:R-:W-:Y:S01]  /*82e0*/  LOP3.LUT R88, R88, 0xffff, RZ, 0xc0, !PT ;  /* 0x0000ffff58587812 */ /* 0x000fe200078ec0ff */
[----:B------:R-:W-:-:S02]  /*82f0*/  FMUL.FTZ R71, R71, R105 ;  /* 0x0000006947477220 */ /* 0x000fc40000410000 */
[----:B------:R-:W-:Y:S01]  /*8300*/  FADD.FTZ R105, R102, R107 ;  /* 0x0000006b66697221 */ /* 0x000fe20000010000 */
[----:B------:R-:W-:Y:S01]  /*8310*/  ISETP.GE.U32.AND P4, PT, R161, R88, PT ;  /* 0x00000058a100720c */ /* 0x000fe20003f86070 */
[----:B------:R-:W-:Y:S01]  /*8320*/  FADD.FTZ R101, R101, R106 ;  /* 0x0000006a65657221 */ /* 0x000fe20000010000 */
[--C-:B------:R-:W-:Y:S01]  /*8330*/  SHF.R.U32.HI R88, RZ, 0x10, R26.reuse ;  /* 0x00000010ff587819 */ /* 0x100fe2000001161a */
[----:B------:R-:W-:Y:S01]  /*8340*/  FADD.FTZ R100, R100, R105 ;  /* 0x0000006964647221 */ /* 0x000fe20000010000 */
[----:B------:R-:W-:Y:S01]  /*8350*/  SHF.R.U32.HI R26, RZ, 0x18, R26 ;  /* 0x00000018ff1a7819 */ /* 0x000fe2000001161a */
[----:B------:R-:W-:Y:S01]  /*8360*/  MUFU.EX2 R125, R94 ;  /* 0x0000005e007d7308 */ /* 0x000fe20000000800 */
[----:B------:R-:W-:Y:S02]  /*8370*/  LOP3.LUT R88, R88, 0xff, RZ, 0xc0, !PT ;  /* 0x000000ff58587812 */ /* 0x000fe400078ec0ff */
[----:B------:R-:W-:Y:S02]  /*8380*/  ISETP.GE.U32.AND P3, PT, R161, R26, PT ;  /* 0x0000001aa100720c */ /* 0x000fe40003f66070 */
[----:B------:R-:W-:-:S02]  /*8390*/  LOP3.LUT R26, R156, 0xff, RZ, 0xc0, !PT ;  /* 0x000000ff9c1a7812 */ /* 0x000fc400078ec0ff */
[----:B-1----:R-:W-:Y:S01]  /*83a0*/  F2FP.PACK_AB R107, R142, R117 ;  /* 0x000000758e6b723e */ /* 0x002fe200000000ff */
[----:B------:R-:W-:Y:S01]  /*83b0*/  MUFU.EX2 R124, R124 ;  /* 0x0000007c007c7308 */ /* 0x000fe20000000800 */
[C---:B------:R-:W-:Y:S02]  /*83c0*/  ISETP.GE.U32.AND P1, PT, R161.reuse, R88, PT ;  /* 0x00000058a100720c */ /* 0x040fe40003f26070 */
[----:B------:R-:W-:Y:S01]  /*83d0*/  ISETP.GE.U32.AND P2, PT, R161, R26, PT ;  /* 0x0000001aa100720c */ /* 0x000fe20003f46070 */
[----:B------:R-:W-:Y:S01]  /*83e0*/  @!P5 HADD2 R25, -R107.H0_H0, -RZ.H0_H0 ;  /* 0xa00000ff6b19d230 */ /* 0x000fe20000000900 */
[----:B------:R-:W-:Y:S02]  /*83f0*/  LOP3.LUT R88, R156, 0xffff, RZ, 0xc0, !PT ;  /* 0x0000ffff9c587812 */ /* 0x000fe400078ec0ff */
[----:B------:R-:W-:Y:S01]  /*8400*/  SHF.R.U32.HI R26, RZ, 0x10, R156 ;  /* 0x00000010ff1a7819 */ /* 0x000fe2000001169c */
[----:B------:R-:W-:Y:S01]  /*8410*/  IMAD.WIDE.U32 R156, R103, -0x2daee0ad, RZ ;  /* 0xd2511f53679c7825 */ /* 0x000fe200078e00ff */
[----:B------:R-:W-:Y:S01]  /*8420*/  PRMT R106, R107, 0x7632, R106 ;  /* 0x000076326b6a7816 */ /* 0x000fe2000000006a */
[----:B------:R-:W-:Y:S01]  /*8430*/  @!P3 HADD2 R20, -R108.H0_H0, -RZ.H0_H0 ;  /* 0xa00000ff6c14b230 */ /* 0x000fe20000000900 */
[----:B------:R-:W-:-:S02]  /*8440*/  LOP3.LUT R102, R26, 0xff, RZ, 0xc0, !PT ;  /* 0x000000ff1a667812 */ /* 0x000fc400078ec0ff */
[----:B------:R-:W-:Y:S01]  /*8450*/  PRMT R26, R107, 0x5410, R106 ;  /* 0x000054106b1a7816 */ /* 0x000fe2000000006a */
[----:B------:R-:W-:Y:S01]  /*8460*/  @!P4 HADD2 R24, -R106.H0_H0, -RZ.H0_H0 ;  /* 0xa00000ff6a18c230 */ /* 0x000fe20000000900 */
[----:B------:R-:W-:Y:S01]  /*8470*/  LOP3.LUT R147, R157, UR18, R146, 0x96, !PT ;  /* 0x000000129d937c12 */ /* 0x000fe2000f8e9692 */
[----:B------:R-:W-:Y:S01]  /*8480*/  @!P1 HADD2 R19, -R109.H0_H0, -RZ.H0_H0 ;  /* 0xa00000ff6d139230 */ /* 0x000fe20000000900 */
[----:B------:R-:W-:Y:S02]  /*8490*/  @!P5 PRMT R107, R25, 0x5410, RZ ;  /* 0x00005410196bd816 */ /* 0x000fe400000000ff */
[----:B------:R-:W-:Y:S02]  /*84a0*/  PRMT R25, R109, 0x5410, R108 ;  /* 0x000054106d197816 */ /* 0x000fe4000000006c */
[----:B------:R-:W-:Y:S02]  /*84b0*/  @!P3 PRMT R108, R20, 0x5410, RZ ;  /* 0x00005410146cb816 */ /* 0x000fe400000000ff */
[----:B------:R-:W-:-:S02]  /*84c0*/  LOP3.LUT R20, R147, 0xffff, RZ, 0xc0, !PT ;  /* 0x0000ffff93147812 */ /* 0x000fc400078ec0ff */
[----:B------:R-:W-:Y:S02]  /*84d0*/  SHF.R.U32.HI R88, RZ, 0x8, R88 ;  /* 0x00000008ff587819 */ /* 0x000fe40000011658 */
[----:B------:R-:W-:Y:S02]  /*84e0*/  SHF.R.U32.HI R20, RZ, 0x8, R20 ;  /* 0x00000008ff147819 */ /* 0x000fe40000011614 */
[----:B------:R-:W-:Y:S02]  /*84f0*/  ISETP.GE.U32.AND P5, PT, R161, R102, PT ;  /* 0x00000066a100720c */ /* 0x000fe40003fa6070 */
[----:B------:R-:W-:Y:S02]  /*8500*/  @!P4 PRMT R106, R24, 0x5410, RZ ;  /* 0x00005410186ac816 */ /* 0x000fe400000000ff */
[----:B------:R-:W-:Y:S02]  /*8510*/  LOP3.LUT R24, R88, 0xffff, RZ, 0xc0, !PT ;  /* 0x0000ffff58187812 */ /* 0x000fe400078ec0ff */
[----:B------:R-:W-:-:S02]  /*8520*/  LOP3.LUT R102, R156, 0xff, RZ, 0xc0, !PT ;  /* 0x000000ff9c667812 */ /* 0x000fc400078ec0ff */
[----:B--2---:R-:W-:Y:S02]  /*8530*/  F2FP.PACK_AB R103, R140, R141 ;  /* 0x0000008d8c67723e */ /* 0x004fe400000000ff */
[----:B------:R-:W-:Y:S02]  /*8540*/  LOP3.LUT R20, R20, 0xffff, RZ, 0xc0, !PT ;  /* 0x0000ffff14147812 */ /* 0x000fe400078ec0ff */
[----:B---3--:R-:W-:Y:S01]  /*8550*/  F2FP.PACK_AB R105, R118, R129 ;  /* 0x000000817669723e */ /* 0x008fe200000000ff */
[----:B------:R-:W-:Y:S01]  /*8560*/  @!P2 HADD2 R18, -R103.H0_H0, -RZ.H0_H0 ;  /* 0xa00000ff6712a230 */ /* 0x000fe20000000900 */
[C---:B------:R-:W-:Y:S02]  /*8570*/  ISETP.GE.U32.AND P4, PT, R161.reuse, R24, PT ;  /* 0x00000018a100720c */ /* 0x040fe40003f86070 */
[----:B------:R-:W-:Y:S01]  /*8580*/  ISETP.GE.U32.AND P3, PT, R161, R102, PT ;  /* 0x00000066a100720c */ /* 0x000fe20003f66070 */
[----:B------:R-:W-:Y:S01]  /*8590*/  @!P5 HADD2 R11, -R105.H0_H0, -RZ.H0_H0 ;  /* 0xa00000ff690bd230 */ /* 0x000fe20000000900 */
[----:B------:R-:W-:Y:S01]  /*85a0*/  @!P1 PRMT R109, R19, 0x5410, RZ ;  /* 0x00005410136d9816 */ /* 0x000fe200000000ff */
[----:B------:R-:W-:Y:S01]  /*85b0*/  FADD.FTZ R19, R23, R100 ;  /* 0x0000006417137221 */ /* 0x000fe20000010000 */
[----:B------:R-:W-:Y:S01]  /*85c0*/  ISETP.GE.U32.AND P1, PT, R161, R20, PT ;  /* 0x00000014a100720c */ /* 0x000fe20003f26070 */
[----:B------:R-:W-:Y:S01]  /*85d0*/  FADD.FTZ R20, R104, R101 ;  /* 0x0000006568147221 */ /* 0x000fe20000010000 */
[----:B------:R-:W-:-:S02]  /*85e0*/  PRMT R102, R103, 0x7632, R102 ;  /* 0x0000763267667816 */ /* 0x000fc40000000066 */
[----:B------:R-:W-:Y:S01]  /*85f0*/  PRMT R104, R105, 0x7632, R104 ;  /* 0x0000763269687816 */ /* 0x000fe20000000068 */
[----:B------:R-:W-:Y:S01]  /*8600*/  FADD.FTZ R20, R99, R20 ;  /* 0x0000001463147221 */ /* 0x000fe20000010000 */
[----:B------:R-:W-:Y:S01]  /*8610*/  PRMT R24, R103, 0x5410, R102 ;  /* 0x0000541067187816 */ /* 0x000fe20000000066 */
[----:B------:R-:W-:Y:S01]  /*8620*/  @!P4 HADD2 R17, -R102.H0_H0, -RZ.H0_H0 ;  /* 0xa00000ff6611c230 */ /* 0x000fe20000000900 */
[----:B------:R-:W-:Y:S01]  /*8630*/  @!P2 PRMT R103, R18, 0x5410, RZ ;  /* 0x000054101267a816 */ /* 0x000fe200000000ff */
[----:B------:R-:W-:Y:S01]  /*8640*/  @!P0 HADD2 R16, -R104.H0_H0, -RZ.H0_H0 ;  /* 0xa00000ff68108230 */ /* 0x000fe20000000900 */
[----:B------:R-:W-:Y:S01]  /*8650*/  LOP3.LUT R18, R147, 0xff, RZ, 0xc0, !PT ;  /* 0x000000ff93127812 */ /* 0x000fe200078ec0ff */
[----:B------:R-:W-:Y:S01]  /*8660*/  FADD.FTZ R97, R97, R20 ;  /* 0x0000001461617221 */ /* 0x000fe20000010000 */
[----:B------:R-:W-:Y:S02]  /*8670*/  SHF.R.U32.HI R88, RZ, 0x18, R156 ;  /* 0x00000018ff587819 */ /* 0x000fe4000001169c */
[----:B------:R-:W-:Y:S01]  /*8680*/  ISETP.GE.U32.AND P2, PT, R161, R18, PT ;  /* 0x00000012a100720c */ /* 0x000fe20003f46070 */
[----:B------:R-:W-:Y:S01]  /*8690*/  FADD.FTZ R116, R116, R97 ;  /* 0x0000006174747221 */ /* 0x000fe20000010000 */
[----:B------:R-:W-:-:S02]  /*86a0*/  PRMT R23, R105, 0x5410, R104 ;  /* 0x0000541069177816 */ /* 0x000fc40000000068 */
[----:B------:R-:W-:Y:S01]  /*86b0*/  @!P0 PRMT R104, R16, 0x5410, RZ ;  /* 0x0000541010688816 */ /* 0x000fe200000000ff */
[----:B------:R-:W-:Y:S01]  /*86c0*/  FADD.FTZ R131, R131, R116 ;  /* 0x0000007483837221 */ /* 0x000fe20000010000 */
[--C-:B------:R-:W-:Y:S02]  /*86d0*/  SHF.R.U32.HI R16, RZ, 0x10, R147.reuse ;  /* 0x00000010ff107819 */ /* 0x100fe40000011693 */
[----:B------:R-:W-:Y:S01]  /*86e0*/  SHF.R.U32.HI R18, RZ, 0x18, R147 ;  /* 0x00000018ff127819 */ /* 0x000fe20000011693 */
[----:B------:R-:W-:Y:S01]  /*86f0*/  FADD.FTZ R128, R128, R131 ;  /* 0x0000008380807221 */ /* 0x000fe20000010000 */
[----:B------:R-:W-:Y:S02]  /*8700*/  ISETP.GE.U32.AND P0, PT, R161, R88, PT ;  /* 0x00000058a100720c */ /* 0x000fe40003f06070 */
[----:B------:R-:W-:Y:S01]  /*8710*/  LOP3.LUT R146, R156, 0xffff, RZ, 0xc0, !PT ;  /* 0x0000ffff9c927812 */ /* 0x000fe200078ec0ff */
[----:B------:R-:W1:Y:S01]  /*8720*/  MUFU.EX2 R88, R91 ;  /* 0x0000005b00587308 */ /* 0x000e620000000800 */
[----:B------:R-:W-:Y:S01]  /*8730*/  @!P4 PRMT R102, R17, 0x5410, RZ ;  /* 0x000054101166c816 */ /* 0x000fe200000000ff */
[----:B------:R-:W-:Y:S01]  /*8740*/  FADD.FTZ R129, R129, R128 ;  /* 0x0000008081817221 */ /* 0x000fe20000010000 */
[----:B------:R-:W-:-:S02]  /*8750*/  LOP3.LUT R16, R16, 0xff, RZ, 0xc0, !PT ;  /* 0x000000ff10107812 */ /* 0x000fc400078ec0ff */
[----:B------:R-:W-:Y:S01]  /*8760*/  ISETP.GE.U32.AND P4, PT, R161, R18, PT ;  /* 0x00000012a100720c */ /* 0x000fe20003f86070 */
[----:B------:R-:W-:Y:S01]  /*8770*/  FADD.FTZ R118, R118, R129 ;  /* 0x0000008176767221 */ /* 0x000fe20000010000 */
[----:B----4-:R-:W-:Y:S01]  /*8780*/  F2FP.PACK_AB R99, R93, R130 ;  /* 0x000000825d63723e */ /* 0x010fe200000000ff */
[----:B------:R-:W2:Y:S01]  /*8790*/  MUFU.EX2 R91, R96 ;  /* 0x00000060005b7308 */ /* 0x000ea20000000800 */
[----:B------:R-:W-:Y:S02]  /*87a0*/  @!P5 PRMT R105, R11, 0x5410, RZ ;  /* 0x000054100b69d816 */ /* 0x000fe400000000ff */
[----:B------:R-:W-:Y:S01]  /*87b0*/  ISETP.GE.U32.AND P5, PT, R161, R16, PT ;  /* 0x00000010a100720c */ /* 0x000fe20003fa6070 */
[----:B------:R-:W-:Y:S01]  /*87c0*/  FADD.FTZ R16, R98, R19 ;  /* 0x0000001362107221 */ /* 0x000fe20000010000 */
[----:B------:R-:W-:Y:S01]  /*87d0*/  SHF.R.U32.HI R146, RZ, 0x8, R146 ;  /* 0x00000008ff927819 */ /* 0x000fe20000011692 */
[----:B------:R-:W-:Y:S01]  /*87e0*/  @!P2 HADD2 R10, -R99.H0_H0, -RZ.H0_H0 ;  /* 0xa00000ff630aa230 */ /* 0x000fe20000000900 */
[----:B-----5:R-:W-:Y:S01]  /*87f0*/  F2FP.PACK_AB R101, R90, R119 ;  /* 0x000000775a65723e */ /* 0x020fe200000000ff */
[----:B------:R-:W-:Y:S01]  /*8800*/  FADD.FTZ R16, R95, R16 ;  /* 0x000000105f107221 */ /* 0x000fe20000010000 */
[----:B------:R-:W-:Y:S01]  /*8810*/  PRMT R98, R99, 0x7632, R98 ;  /* 0x0000763263627816 */ /* 0x000fe20000000062 */
[----:B------:R-:W-:Y:S01]  /*8820*/  FADD.FTZ R119, R119, R118 ;  /* 0x0000007677777221 */ /* 0x000fe20000010000 */
[----:B------:R-:W-:Y:S01]  /*8830*/  LOP3.LUT R146, R146, 0xffff, RZ, 0xc0, !PT ;  /* 0x0000ffff92927812 */ /* 0x000fe200078ec0ff */
[----:B------:R-:W-:Y:S01]  /*8840*/  FADD.FTZ R117, R117, R16 ;  /* 0x0000001075757221 */ /* 0x000fe20000010000 */
[----:B------:R-:W-:Y:S01]  /*8850*/  SHF.R.U32.HI R143, RZ, 0x10, R156 ;  /* 0x00000010ff8f7819 */ /* 0x000fe2000001169c */
[----:B------:R-:W-:Y:S01]  /*8860*/  @!P1 HADD2 R9, -R98.H0_H0, -RZ.H0_H0 ;  /* 0xa00000ff62099230 */ /* 0x000fe20000000900 */
[----:B------:R-:W-:Y:S01]  /*8870*/  PRMT R100, R101, 0x7632, R100 ;  /* 0x0000763265647816 */ /* 0x000fe20000000064 */
[----:B------:R-:W-:Y:S01]  /*8880*/  @!P5 HADD2 R8, -R101.H0_H0, -RZ.H0_H0 ;  /* 0xa00000ff6508d230 */ /* 0x000fe20000000900 */
[----:B------:R-:W-:Y:S01]  /*8890*/  PRMT R147, R99, 0x5410, R98 ;  /* 0x0000541063937816 */ /* 0x000fe20000000062 */
[----:B------:R-:W-:Y:S01]  /*88a0*/  FADD.FTZ R142, R142, R117 ;  /* 0x000000758e8e7221 */ /* 0x000fe20000010000 */
[----:B------:R-:W-:Y:S01]  /*88b0*/  @!P2 PRMT R99, R10, 0x5410, RZ ;  /* 0x000054100a63a816 */ /* 0x000fe200000000ff */
[----:B------:R-:W-:Y:S01]  /*88c0*/  @!P4 HADD2 R0, -R100.H0_H0, -RZ.H0_H0 ;  /* 0xa00000ff6400c230 */ /* 0x000fe20000000900 */
[----:B------:R-:W-:Y:S01]  /*88d0*/  ISETP.GE.U32.AND P2, PT, R161, R146, PT ;  /* 0x00000092a100720c */ /* 0x000fe20003f46070 */
[----:B------:R-:W-:Y:S01]  /*88e0*/  FADD.FTZ R141, R141, R142 ;  /* 0x0000008e8d8d7221 */ /* 0x000fe20000010000 */
[----:B------:R-:W-:Y:S01]  /*88f0*/  LOP3.LUT R10, R143, 0xff, RZ, 0xc0, !PT ;  /* 0x000000ff8f0a7812 */ /* 0x000fe200078ec0ff */
[----:B------:R-:W-:Y:S01]  /*8900*/  FADD.FTZ R90, R90, R119 ;  /* 0x000000775a5a7221 */ /* 0x000fe20000010000 */
[----:B------:R-:W-:Y:S01]  /*8910*/  @!P1 PRMT R98, R9, 0x5410, RZ ;  /* 0x0000541009629816 */ /* 0x000fe200000000ff */
[----:B------:R-:W-:Y:S01]  /*8920*/  FADD.FTZ R141, R140, R141 ;  /* 0x0000008d8c8d7221 */ /* 0x000fe20000010000 */
[----:B-1----:R-:W-:-:S02]  /*8930*/  F2FP.PACK_AB R97, R125, R88 ;  /* 0x000000587d61723e */ /* 0x002fc400000000ff */
[----:B------:R-:W-:Y:S01]  /*8940*/  ISETP.GE.U32.AND P1, PT, R161, R10, PT ;  /* 0x0000000aa100720c */ /* 0x000fe20003f26070 */
[----:B------:R-:W-:Y:S01]  /*8950*/  FADD.FTZ R130, R130, R141 ;  /* 0x0000008d82827221 */ /* 0x000fe20000010000 */
[----:B------:R-:W-:Y:S01]  /*8960*/  PRMT R146, R101, 0x5410, R100 ;  /* 0x0000541065927816 */ /* 0x000fe20000000064 */
[----:B------:R-:W-:Y:S01]  /*8970*/  @!P3 HADD2 R5, -R97.H0_H0, -RZ.H0_H0 ;  /* 0xa00000ff6105b230 */ /* 0x000fe20000000900 */
[----:B------:R-:W-:Y:S01]  /*8980*/  @!P4 PRMT R100, R0, 0x5410, RZ ;  /* 0x000054100064c816 */ /* 0x000fe200000000ff */
[----:B------:R-:W-:Y:S01]  /*8990*/  FADD.FTZ R93, R93, R130 ;  /* 0x000000825d5d7221 */ /* 0x000fe20000010000 */
[----:B--2---:R-:W-:Y:S01]  /*89a0*/  F2FP.PACK_AB R0, R124, R91 ;  /* 0x0000005b7c00723e */ /* 0x004fe200000000ff */
[----:B------:R-:W-:Y:S01]  /*89b0*/  FADD.FTZ R91, R91, R90 ;  /* 0x0000005a5b5b7221 */ /* 0x000fe20000010000 */
[C---:B------:R-:W-:Y:S01]  /*89c0*/  PRMT R96, R97.reuse, 0x7632, R96 ;  /* 0x0000763261607816 */ /* 0x040fe20000000060 */
[----:B------:R-:W-:Y:S01]  /*89d0*/  FADD.FTZ R88, R88, R93 ;  /* 0x0000005d58587221 */ /* 0x000fe20000010000 */
[C---:B------:R-:W-:Y:S01]  /*89e0*/  @P0 PRMT R94, R0.reuse, 0x7632, R94 ;  /* 0x00007632005e0816 */ /* 0x040fe2000000005e */
[----:B------:R-:W-:Y:S01]  /*89f0*/  @!P0 HADD2 R6, -R0.H1_H1, -RZ.H0_H0 ;  /* 0xa00000ff00068230 */ /* 0x000fe20000000d00 */
[----:B------:R-:W-:Y:S01]  /*8a00*/  PRMT R143, R97, 0x5410, R96 ;  /* 0x00005410618f7816 */ /* 0x000fe20000000060 */
[----:B------:R-:W-:Y:S01]  /*8a10*/  @!P2 HADD2 R4, -R96.H0_H0, -RZ.H0_H0 ;  /* 0xa00000ff6004a230 */ /* 0x000fe20000000900 */
[----:B------:R-:W-:Y:S01]  /*8a20*/  @P1 PRMT R95, R0, 0x7610, R95 ;  /* 0x00007610005f1816 */ /* 0x000fe2000000005f */
[----:B------:R-:W-:Y:S01]  /*8a30*/  @!P1 HADD2 R7, -R0.H0_H0, -RZ.H0_H0 ;  /* 0xa00000ff00079230 */ /* 0x000fe20000000900 */
[----:B------:R-:W-:Y:S01]  /*8a40*/  @!P0 PRMT R94, R6, 0x5410, RZ ;  /* 0x00005410065e8816 */ /* 0x000fe200000000ff */
[----:B------:R-:W-:Y:S01]  /*8a50*/  FADD.FTZ R125, R125, R88 ;  /* 0x000000587d7d7221 */ /* 0x000fe20000010000 */
[----:B------:R-:W-:Y:S01]  /*8a60*/  @!P2 PRMT R96, R4, 0x5410, RZ ;  /* 0x000054100460a816 */ /* 0x000fe200000000ff */
[----:B------:R-:W-:Y:S01]  /*8a70*/  FADD.FTZ R124, R124, R91 ;  /* 0x0000005b7c7c7221 */ /* 0x000fe20000010000 */
[----:B------:R-:W-:-:S02]  /*8a80*/  LOP3.LUT R4, R145, UR13, R21, 0x96, !PT ;  /* 0x0000000d91047c12 */ /* 0x000fc4000f8e9615 */
[----:B------:R-:W-:Y:S02]  /*8a90*/  LOP3.LUT R6, R155, UR11, R144, 0x96, !PT ;  /* 0x0000000b9b067c12 */ /* 0x000fe4000f8e9690 */
[----:B------:R-:W-:Y:S01]  /*8aa0*/  @!P1 PRMT R95, R7, 0x5410, RZ ;  /* 0x00005410075f9816 */ /* 0x000fe200000000ff */
[----:B------:R-:W-:Y:S01]  /*8ab0*/  IMAD.WIDE.U32 R18, R4, -0x326172a9, RZ ;  /* 0xcd9e8d5704127825 */ /* 0x000fe200078e00ff */
[----:B------:R-:W-:Y:S02]  /*8ac0*/  @!P3 PRMT R97, R5, 0x5410, RZ ;  /* 0x000054100561b816 */ /* 0x000fe400000000ff */
[----:B------:R-:W-:Y:S01]  /*8ad0*/  PRMT R20, R161, 0x7054, R161 ;  /* 0x00007054a1147816 */ /* 0x000fe200000000a1 */
[----:B------:R-:W-:Y:S01]  /*8ae0*/  IMAD.WIDE.U32 R6, R6, -0x326172a9, RZ ;  /* 0xcd9e8d5706067825 */ /* 0x000fe200078e00ff */
[----:B------:R-:W-:Y:S02]  /*8af0*/  LOP3.LUT R4, R19, UR12, R138, 0x96, !PT ;  /* 0x0000000c13047c12 */ /* 0x000fe4000f8e968a */
[----:B------:R-:W-:Y:S01]  /*8b00*/  @!P5 PRMT R101, R8, 0x5410, RZ ;  /* 0x000054100865d816 */ /* 0x000fe200000000ff */
[----:B------:R-:W-:Y:S01]  /*8b10*/  IMAD.MOV.U32 R5, RZ, RZ, c[0x0][0x228] ;  /* 0x00008a00ff057624 */ /* 0x000fe200078e00ff */
[----:B------:R-:W-:-:S02]  /*8b20*/  LOP3.LUT R18, R7, UR10, R18, 0x96, !PT ;  /* 0x0000000a07127c12 */ /* 0x000fc4000f8e9612 */
[----:B------:R-:W-:Y:S01]  /*8b30*/  IADD3 R190, P0, R136, -0x100, RZ ;  /* 0xffffff0088be7810 */ /* 0x000fe20007f1e0ff */
[----:B------:R-:W-:Y:S02]  /*8b40*/  IMAD.SHL.U32 R5, R5, 0x8, RZ ;  /* 0x0000000805057824 */ /* 0x000fe400078e00ff */
[----:B------:R-:W-:Y:S01]  /*8b50*/  IMAD.WIDE.U32 R18, R18, -0x2daee0ad, RZ ;  /* 0xd2511f5312127825 */ /* 0x000fe200078e00ff */
[----:B------:R-:W-:-:S03]  /*8b60*/  IADD3.X R191, R137, -0x1, RZ, P0, !PT ;  /* 0xffffffff89bf7810 */ /* 0x000fc600007fe4ff */
[----:B------:R-:W-:-:S04]  /*8b70*/  IMAD.WIDE R144, R5, 0x2, R136 ;  /* 0x0000000205907825 */ /* 0x000fc800078e0288 */
[----:B------:R-:W-:Y:S01]  /*8b80*/  IMAD.WIDE.U32 R4, R4, -0x2daee0ad, RZ ;  /* 0xd2511f5304047825 */ /* 0x000fe200078e00ff */
[----:B------:R-:W-:Y:S04]  /*8b90*/  STG.E.U16 [R144.64+-0x80], R150 ;  /* 0xffff809690007986 */ /* 0x000fe8000c10151a */
[----:B------:R-:W-:Y:S01]  /*8ba0*/  LOP3.LUT R154, R5, UR9, R154, 0x96, !PT ;  /* 0x00000009059a7c12 */ /* 0x000fe2000f8e969a */
[----:B------:R-:W-:Y:S01]  /*8bb0*/  STG.E.U16 [R144.64+-0x7e], R151 ;  /* 0xffff829790007986 */ /* 0x000fe2000c10151a */
[----:B------:R-:W-:-:S03]  /*8bc0*/  LOP3.LUT R10, R19, UR7, R4, 0x96, !PT ;  /* 0x00000007130a7c12 */ /* 0x000fc6000f8e9604 */
[----:B------:R-:W-:Y:S01]  /*8bd0*/  IMAD.WIDE.U32 R154, R154, -0x326172a9, RZ ;  /* 0xcd9e8d579a9a7825 */ /* 0x000fe200078e00ff */
[----:B------:R-:W-:Y:S03]  /*8be0*/  STG.E.U16 [R136.64+-0x70], R149 ;  /* 0xffff909588007986 */ /* 0x000fe6000c10151a */
[----:B------:R-:W-:Y:S01]  /*8bf0*/  IMAD.WIDE.U32 R10, R10, -0x326172a9, RZ ;  /* 0xcd9e8d570a0a7825 */ /* 0x000fe200078e00ff */
[----:B------:R-:W-:Y:S01]  /*8c00*/  LOP3.LUT R16, R155, UR8, R6, 0x96, !PT ;  /* 0x000000089b107c12 */ /* 0x000fe2000f8e9606 */
[----:B------:R-:W-:Y:S03]  /*8c10*/  STG.E.U16 [R136.64+-0x6e], R33 ;  /* 0xffff922188007986 */ /* 0x000fe6000c10151a */
[----:B------:R-:W-:Y:S01]  /*8c20*/  LOP3.LUT R5, R11, UR17, R154, 0x96, !PT ;  /* 0x000000110b057c12 */ /* 0x000fe2000f8e969a */
[----:B------:R-:W-:Y:S01]  /*8c30*/  IMAD.WIDE.U32 R16, R16, -0x2daee0ad, RZ ;  /* 0xd2511f5310107825 */ /* 0x000fe200078e00ff */
[----:B------:R-:W-:Y:S01]  /*8c40*/  SHF.R.U32.HI R8, RZ, 0x10, R10 ;  /* 0x00000010ff087819 */ /* 0x000fe2000001160a */
[----:B------:R-:W-:Y:S01]  /*8c50*/  STG.E.U16 [R144.64+-0x70], R35 ;  /* 0xffff902390007986 */ /* 0x000fe2000c10151a */
[----:B------:R-:W-:-:S02]  /*8c60*/  SHF.R.U32.HI R6, RZ, 0x10, R5 ;  /* 0x00000010ff067819 */ /* 0x000fc40000011605 */
[C---:B------:R-:W-:Y:S01]  /*8c70*/  LOP3.LUT R4, R5.reuse, 0xffff, RZ, 0xc0, !PT ;  /* 0x0000ffff05047812 */ /* 0x040fe200078ec0ff */
[----:B------:R1:W-:Y:S01]  /*8c80*/  STG.E.U16 [R144.64+-0x6e], R2 ;  /* 0xffff920290007986 */ /* 0x0003e2000c10151a */
[----:B------:R-:W-:Y:S02]  /*8c90*/  LOP3.LUT R7, R5, 0xff, RZ, 0xc0, !PT ;  /* 0x000000ff05077812 */ /* 0x000fe400078ec0ff */
[----:B------:R-:W-:Y:S01]  /*8ca0*/  SHF.R.U32.HI R5, RZ, 0x18, R5 ;  /* 0x00000018ff057819 */ /* 0x000fe20000011605 */
[----:B------:R-:W-:Y:S01]  /*8cb0*/  STG.E.U16 [R136.64+-0x60], R89 ;  /* 0xffffa05988007986 */ /* 0x000fe2000c10151a */
[----:B------:R-:W-:Y:S02]  /*8cc0*/  LOP3.LUT R6, R6, 0xff, RZ, 0xc0, !PT ;  /* 0x000000ff06067812 */ /* 0x000fe400078ec0ff */
[----:B------:R-:W-:Y:S01]  /*8cd0*/  SHF.R.U32.HI R4, RZ, 0x8, R4 ;  /* 0x00000008ff047819 */ /* 0x000fe20000011604 */
[----:B------:R-:W-:Y:S01]  /*8ce0*/  STG.E.U16 [R136.64+-0x5e], R34 ;  /* 0xffffa22288007986 */ /* 0x000fe2000c10151a */
[----:B------:R-:W-:-:S02]  /*8cf0*/  PRMT R5, R6, 0x5410, R5 ;  /* 0x0000541006057816 */ /* 0x000fc40000000005 */
[----:B------:R-:W-:Y:S01]  /*8d00*/  PRMT R7, R7, 0x5410, R4 ;  /* 0x0000541007077816 */ /* 0x000fe20000000004 */
[----:B------:R-:W-:Y:S01]  /*8d10*/  STG.E.U16 [R144.64+-0x60], R115 ;  /* 0xffffa07390007986 */ /* 0x000fe2000c10151a */
[----:B------:R-:W-:Y:S01]  /*8d20*/  LOP3.LUT R9, R10, 0xff, RZ, 0xc0, !PT ;  /* 0x000000ff0a097812 */ /* 0x000fe200078ec0ff */
[--C-:B------:R-:W-:Y:S01]  /*8d30*/  HSET2.LE.AND R6, R5, R20.reuse, PT ;  /* 0x0000001405067233 */ /* 0x100fe20003803000 */
[----:B------:R-:W-:Y:S01]  /*8d40*/  LOP3.LUT R8, R8, 0xff, RZ, 0xc0, !PT ;  /* 0x000000ff08087812 */ /* 0x000fe200078ec0ff */
[----:B------:R-:W-:Y:S01]  /*8d50*/  HSET2.LE.AND R7, R7, R20, PT ;  /* 0x0000001407077233 */ /* 0x000fe20003803000 */
[----:B------:R-:W-:Y:S02]  /*8d60*/  STG.E.U16 [R144.64+-0x5e], R114 ;  /* 0xffffa27290007986 */ /* 0x000fe4000c10151a */
[----:B------:R-:W-:Y:S02]  /*8d70*/  LOP3.LUT R5, R6, R31, RZ, 0xc0, !PT ;  /* 0x0000001f06057212 */ /* 0x000fe400078ec0ff */
[----:B------:R-:W-:Y:S01]  /*8d80*/  LOP3.LUT R6, R10, 0xffff, RZ, 0xc0, !PT ;  /* 0x0000ffff0a067812 */ /* 0x000fe200078ec0ff */
[----:B------:R-:W-:Y:S01]  /*8d90*/  STG.E.U16 [R136.64+-0x50], R111 ;  /* 0xffffb06f88007986 */ /* 0x000fe2000c10151a */
[----:B------:R-:W-:-:S02]  /*8da0*/  LOP3.LUT R4, R7, R148, RZ, 0xc0, !PT ;  /* 0x0000009407047212 */ /* 0x000fc400078ec0ff */
[----:B------:R-:W-:Y:S01]  /*8db0*/  SHF.R.U32.HI R7, RZ, 0x18, R10 ;  /* 0x00000018ff077819 */ /* 0x000fe2000001160a */
[----:B------:R-:W-:Y:S01]  /*8dc0*/  STG.E.U16 [R136.64+-0x4e], R110 ;  /* 0xffffb26e88007986 */ /* 0x000fe2000c10151a */
[----:B------:R-:W-:Y:S01]  /*8dd0*/  SHF.R.U32.HI R6, RZ, 0x8, R6 ;  /* 0x00000008ff067819 */ /* 0x000fe20000011606 */
[----:B-1----:R-:W-:Y:S01]  /*8de0*/  IMAD.MOV.U32 R2, RZ, RZ, R3 ;  /* 0x000000ffff027224 */ /* 0x002fe200078e0003 */
[----:B------:R-:W-:Y:S01]  /*8df0*/  PRMT R7, R8, 0x5410, R7 ;  /* 0x0000541008077816 */ /* 0x000fe20000000007 */
[----:B------:R-:W-:Y:S01]  /*8e00*/  STG.E.U16 [R144.64+-0x50], R113 ;  /* 0xffffb07190007986 */ /* 0x000fe2000c10151a */
[----:B------:R-:W-:Y:S01]  /*8e10*/  PRMT R9, R9, 0x5410, R6 ;  /* 0x0000541009097816 */ /* 0x000fe20000000006 */
[----:B------:R-:W-:Y:S02]  /*8e20*/  @P6 IMAD.MOV.U32 R2, RZ, RZ, R3 ;  /* 0x000000ffff026224 */ /* 0x000fe400078e0003 */
[--C-:B------:R-:W-:Y:S01]  /*8e30*/  HSET2.LE.AND R8, R7, R20.reuse, PT ;  /* 0x0000001407087233 */ /* 0x100fe20003803000 */
[----:B------:R-:W-:Y:S01]  /*8e40*/  STG.E.U16 [R144.64+-0x4e], R112 ;  /* 0xffffb27090007986 */ /* 0x000fe2000c10151a */
[----:B------:R-:W-:-:S03]  /*8e50*/  HSET2.LE.AND R9, R9, R20, PT ;  /* 0x0000001409097233 */ /* 0x000fc60003803000 */
[----:B------:R-:W-:Y:S01]  /*8e60*/  LOP3.LUT R7, R8, R27, RZ, 0xc0, !PT ;  /* 0x0000001b08077212 */ /* 0x000fe200078ec0ff */
[----:B------:R-:W-:Y:S01]  /*8e70*/  STG.E.U16 [R136.64+-0x40], R107 ;  /* 0xffffc06b88007986 */ /* 0x000fe2000c10151a */
[----:B------:R-:W-:Y:S01]  /*8e80*/  LOP3.LUT R6, R9, R30, RZ, 0xc0, !PT ;  /* 0x0000001e09067212 */ /* 0x000fe200078ec0ff */
[----:B------:R-:W-:Y:S01]  /*8e90*/  IMAD.WIDE.U32 R30, R22, -0x2daee0ad, RZ ;  /* 0xd2511f53161e7825 */ /* 0x000fe200078e00ff */
[C---:B------:R-:W-:Y:S01]  /*8ea0*/  LOP3.LUT R27, R16.reuse, 0xff, RZ, 0xc0, !PT ;  /* 0x000000ff101b7812 */ /* 0x040fe200078ec0ff */
[----:B------:R-:W1:Y:S03]  /*8eb0*/  LDSM.16.MT88.4 R8, [R120+0x6000] ;  /* 0x006000007808783b */ /* 0x000e660000004200 */
[----:B------:R-:W-:Y:S01]  /*8ec0*/  LOP3.LUT R21, R31, UR13, R21, 0x96, !PT ;  /* 0x0000000d1f157c12 */ /* 0x000fe2000f8e9615 */
        /* <DEDUP_REMOVED lines=55> */
[----:B------:R-:W-:-:S02]  /*9240*/  LOP3.LUT R6, R6, R13, RZ, 0xc0, !PT ;  /* 0x0000000d06067212 */ /* 0x000fc400078ec0ff */
[----:B------:R-:W-:Y:S02]  /*9250*/  LOP3.LUT R5, R5, R14, RZ, 0xc0, !PT ;  /* 0x0000000e05057212 */ /* 0x000fe400078ec0ff */
[----:B------:R-:W-:Y:S02]  /*9260*/  LOP3.LUT R7, R7, R12, RZ, 0xc0, !PT ;  /* 0x0000000c07077212 */ /* 0x000fe400078ec0ff */
[----:B------:R-:W3:Y:S05]  /*9270*/  LDSM.16.MT88.4 R12, [R86+0x7400] ;  /* 0x00740000560c783b */ /* 0x000eea0000004200 */
        /* <DEDUP_REMOVED lines=18> */
[----:B------:R-:W-:-:S05]  /*93a0*/  IMAD.WIDE.U32 R28, R28, -0x2daee0ad, RZ ;  /* 0xd2511f531c1c7825 */ /* 0x000fca00078e00ff */
[C---:B--2---:R-:W-:Y:S08]  /*93b0*/  HMMA.16816.F32 R56, R4.reuse, R16, R56 ;  /* 0x000000100438723c */ /* 0x044ff00000001838 */
[C---:B------:R-:W-:Y:S01]  /*93c0*/  HMMA.16816.F32 R60, R4.reuse, R18, R60 ;  /* 0x00000012043c723c */ /* 0x040fe2000000183c */
[----:B------:R-:W2:Y:S07]  /*93d0*/  LDSM.16.MT88.4 R16, [R86+0x6800] ;  /* 0x006800005610783b */ /* 0x000eae0000004200 */
[C---:B-1----:R-:W-:Y:S08]  /*93e0*/  HMMA.16816.F32 R64, R4.reuse, R8, R64 ;  /* 0x000000080440723c */ /* 0x042ff00000001840 */
        /* <DEDUP_REMOVED lines=26> */
[--C-:B------:R-:W-:Y:S01]  /*9590*/  HSET2.LE.AND R6, R15, R20.reuse, PT ;  /* 0x000000140f067233 */ /* 0x100fe20003803000 */
[----:B------:R-:W-:Y:S01]  /*95a0*/  LOP3.LUT R30, R139, UR8, R30, 0x96, !PT ;  /* 0x000000088b1e7c12 */ /* 0x000fe2000f8e961e */
[----:B------:R-:W-:-:S03]  /*95b0*/  HSET2.LE.AND R12, R5, R20, PT ;  /* 0x00000014050c7233 */ /* 0x000fc60003803000 */
[----:B------:R-:W-:Y:S01]  /*95c0*/  LOP3.LUT R5, R6, R25, RZ, 0xc0, !PT ;  /* 0x0000001906057212 */ /* 0x000fe200078ec0ff */
[----:B------:R-:W-:Y:S01]  /*95d0*/  IMAD.WIDE.U32 R30, R30, -0x2daee0ad, RZ ;  /* 0xd2511f531e1e7825 */ /* 0x000fe200078e00ff */
        /* <DEDUP_REMOVED lines=65> */
.L_x_920:
[----:B------:R-:W-:-:S07]  /*99f0*/  IADD3 R180, R92, -0x1, RZ ;  /* 0xffffffff5cb47810 */ /* 0x000fce0007ffe0ff */
.L_x_924:
        /* <DEDUP_REMOVED lines=20> */
.L_x_928:
        /* <DEDUP_REMOVED lines=56> */
.L_x_926:
        /* <DEDUP_REMOVED lines=56> */
[----:B------:R-:W3:Y:S04]  /*a240*/  LDSM.16.M88.4 R96, [R122+0x3400] ;  /* 0x003400007a60783b */ /* 0x000ee80000000200 */
[----:B------:R-:W4:Y:S04]  /*a250*/  LDSM.16.M88.4 R100, [R122+0x3800] ;  /* 0x003800007a64783b */ /* 0x000f280000000200 */
[----:B------:R-:W0:Y:S04]  /*a260*/  LDGDEPBAR ;  /* 0x00000000000079af */ /* 0x000e280000000000 */
[----:B------:R-:W5:Y:S04]  /*a270*/  LDSM.16.M88.4 R104, [R122+0x3c00] ;  /* 0x003c00007a68783b */ /* 0x000f680000000200 */
[----:B------:R-:W-:Y:S04]  /*a280*/  LDSM.16.M88.4 R108, [R121] ;  /* 0x00000000796c783b */ /* 0x000fe80000000200 */
[----:B------:R-:W1:Y:S04]  /*a290*/  LDSM.16.M88.4 R112, [R87+0x3000] ;  /* 0x003000005770783b */ /* 0x000e680000000200 */
[----:B------:R-:W1:Y:S01]  /*a2a0*/  LDSM.16.M88.4 R116, [R87+0x3400] ;  /* 0x003400005774783b */ /* 0x000e620000000200 */
[C---:B--2---:R-:W-:Y:S08]  /*a2b0*/  HMMA.16816.F32 R4, R88.reuse, R92, RZ ;  /* 0x0000005c5804723c */ /* 0x044ff000000018ff */
[C---:B------:R-:W-:Y:S01]  /*a2c0*/  HMMA.16816.F32 R8, R88.reuse, R94, RZ ;  /* 0x0000005e5808723c */ /* 0x040fe200000018ff */
[----:B------:R-:W2:Y:S07]  /*a2d0*/  LDSM.16.M88.4 R92, [R87+0x3800] ;  /* 0x00380000575c783b */ /* 0x000eae0000000200 */
        /* <DEDUP_REMOVED lines=10> */
[C---:B-1----:R-:W-:Y:S08]  /*a380*/  HMMA.16816.F32 R4, R108.reuse, R112, R4 ;  /* 0x000000706c04723c */ /* 0x042ff00000001804 */
[C---:B------:R-:W-:Y:S01]  /*a390*/  HMMA.16816.F32 R8, R108.reuse, R114, R8 ;  /* 0x000000726c08723c */ /* 0x040fe20000001808 */
[----:B------:R-:W1:Y:S07]  /*a3a0*/  LDSM.16.M88.4 R112, [R122+0x4800] ;  /* 0x004800007a70783b */ /* 0x000e6e0000000200 */
[C---:B------:R-:W-:Y:S08]  /*a3b0*/  HMMA.16816.F32 R12, R108.reuse, R116, R12 ;  /* 0x000000746c0c723c */ /* 0x040ff0000000180c */
[C---:B------:R-:W-:Y:S08]  /*a3c0*/  HMMA.16816.F32 R16, R108.reuse, R118, R16 ;  /* 0x000000766c10723c */ /* 0x040ff00000001810 */
[C---:B--2---:R-:W-:Y:S08]  /*a3d0*/  HMMA.16816.F32 R20, R108.reuse, R92, R20 ;  /* 0x0000005c6c14723c */ /* 0x044ff00000001814 */
[C---:B------:R-:W-:Y:S01]  /*a3e0*/  HMMA.16816.F32 R24, R108.reuse, R94, R24 ;  /* 0x0000005e6c18723c */ /* 0x040fe20000001818 */
[----:B------:R-:W2:Y:S07]  /*a3f0*/  LDSM.16.M88.4 R92, [R122+0x4c00] ;  /* 0x004c00007a5c783b */ /* 0x000eae0000000200 */
[C---:B---3--:R-:W-:Y:S08]  /*a400*/  HMMA.16816.F32 R28, R108.reuse, R96, R28 ;  /* 0x000000606c1c723c */ /* 0x048ff0000000181c */
[----:B------:R-:W-:Y:S01]  /*a410*/  HMMA.16816.F32 R32, R108, R98, R32 ;  /* 0x000000626c20723c */ /* 0x000fe20000001820 */
[----:B------:R-:W-:Y:S04]  /*a420*/  LDSM.16.M88.4 R96, [R121+0x1000] ;  /* 0x001000007960783b */ /* 0x000fe80000000200 */
[----:B------:R-:W-:Y:S03]  /*a430*/  LDSM.16.M88.4 R108, [R87+0x4800] ;  /* 0x00480000576c783b */ /* 0x000fe60000000200 */
[C---:B----4-:R-:W-:Y:S08]  /*a440*/  HMMA.16816.F32 R4, R88.reuse, R100, R4 ;  /* 0x000000645804723c */ /* 0x050ff00000001804 */
[C---:B------:R-:W-:Y:S01]  /*a450*/  HMMA.16816.F32 R8, R88.reuse, R102, R8 ;  /* 0x000000665808723c */ /* 0x040fe20000001808 */
[----:B------:R-:W3:Y:S07]  /*a460*/  LDSM.16.M88.4 R100, [R87+0x4000] ;  /* 0x004000005764783b */ /* 0x000eee0000000200 */
[C---:B-----5:R-:W-:Y:S08]  /*a470*/  HMMA.16816.F32 R12, R88.reuse, R104, R12 ;  /* 0x00000068580c723c */ /* 0x060ff0000000180c */
[C---:B------:R-:W-:Y:S01]  /*a480*/  HMMA.16816.F32 R16, R88.reuse, R106, R16 ;  /* 0x0000006a5810723c */ /* 0x040fe20000001810 */
[----:B------:R-:W4:Y:S07]  /*a490*/  LDSM.16.M88.4 R104, [R87+0x4400] ;  /* 0x004400005768783b */ /* 0x000f2e0000000200 */
[C---:B-1----:R-:W-:Y:S08]  /*a4a0*/  HMMA.16816.F32 R20, R88.reuse, R112, R20 ;  /* 0x000000705814723c */ /* 0x042ff00000001814 */
[C---:B------:R-:W-:Y:S01]  /*a4b0*/  HMMA.16816.F32 R24, R88.reuse, R114, R24 ;  /* 0x000000725818723c */ /* 0x040fe20000001818 */
[----:B------:R-:W1:Y:S07]  /*a4c0*/  LDSM.16.M88.4 R112, [R87+0x4c00] ;  /* 0x004c00005770783b */ /* 0x000e6e0000000200 */
[C---:B--2---:R-:W-:Y:S08]  /*a4d0*/  HMMA.16816.F32 R28, R88.reuse, R92, R28 ;  /* 0x0000005c581c723c */ /* 0x044ff0000000181c */
[----:B------:R-:W-:Y:S01]  /*a4e0*/  HMMA.16816.F32 R32, R88, R94, R32 ;  /* 0x0000005e5820723c */ /* 0x000fe20000001820 */
[----:B------:R-:W-:Y:S04]  /*a4f0*/  LDSM.16.M88.4 R88, [R123+0x2000] ;  /* 0x002000007b58783b */ /* 0x000fe80000000200 */
[----:B------:R-:W2:Y:S03]  /*a500*/  LDSM.16.M88.4 R92, [R122+0x5000] ;  /* 0x005000007a5c783b */ /* 0x000ea60000000200 */
[C---:B---3--:R-:W-:Y:S08]  /*a510*/  HMMA.16816.F32 R4, R96.reuse, R100, R4 ;  /* 0x000000646004723c */ /* 0x048ff00000001804 */
[C---:B------:R-:W-:Y:S01]  /*a520*/  HMMA.16816.F32 R8, R96.reuse, R102, R8 ;  /* 0x000000666008723c */ /* 0x040fe20000001808 */
[----:B------:R-:W3:Y:S07]  /*a530*/  LDSM.16.M88.4 R100, [R122+0x5400] ;  /* 0x005400007a64783b */ /* 0x000eee0000000200 */
[C---:B----4-:R-:W-:Y:S08]  /*a540*/  HMMA.16816.F32 R12, R96.reuse, R104, R12 ;  /* 0x00000068600c723c */ /* 0x050ff0000000180c */
[C---:B------:R-:W-:Y:S01]  /*a550*/  HMMA.16816.F32 R16, R96.reuse, R106, R16 ;  /* 0x0000006a6010723c */ /* 0x040fe20000001810 */
[----:B------:R-:W4:Y:S07]  /*a560*/  LDSM.16.M88.4 R104, [R122+0x5800] ;  /* 0x005800007a68783b */ /* 0x000f2e0000000200 */
[C---:B------:R-:W-:Y:S08]  /*a570*/  HMMA.16816.F32 R20, R96.reuse, R108, R20 ;  /* 0x0000006c6014723c */ /* 0x040ff00000001814 */
[C---:B------:R-:W-:Y:S01]  /*a580*/  HMMA.16816.F32 R24, R96.reuse, R110, R24 ;  /* 0x0000006e6018723c */ /* 0x040fe20000001818 */
[----:B------:R-:W5:Y:S07]  /*a590*/  LDSM.16.M88.4 R108, [R122+0x5c00] ;  /* 0x005c00007a6c783b */ /* 0x000f6e0000000200 */
[C---:B-1----:R-:W-:Y:S08]  /*a5a0*/  HMMA.16816.F32 R28, R96.reuse, R112, R28 ;  /* 0x00000070601c723c */ /* 0x042ff0000000181c */
[----:B------:R-:W-:Y:S01]  /*a5b0*/  HMMA.16816.F32 R32, R96, R114, R32 ;  /* 0x000000726020723c */ /* 0x000fe20000001820 */
[----:B------:R-:W-:Y:S04]  /*a5c0*/  LDSM.16.M88.4 R96, [R87+0x5000] ;  /* 0x005000005760783b */ /* 0x000fe80000000200 */
[----:B------:R-:W-:Y:S03]  /*a5d0*/  LDSM.16.M88.4 R112, [R87+0x5c00] ;  /* 0x005c00005770783b */ /* 0x000fe60000000200 */
[C---:B--2---:R-:W-:Y:S08]  /*a5e0*/  HMMA.16816.F32 R4, R88.reuse, R92, R4 ;  /* 0x0000005c5804723c */ /* 0x044ff00000001804 */
[C---:B------:R-:W-:Y:S01]  /*a5f0*/  HMMA.16816.F32 R8, R88.reuse, R94, R8 ;  /* 0x0000005e5808723c */ /* 0x040fe20000001808 */
[----:B------:R-:W1:Y:S07]  /*a600*/  LDSM.16.M88.4 R92, [R121+0x2000] ;  /* 0x00200000795c783b */ /* 0x000e6e0000000200 */
[C---:B---3--:R-:W-:Y:S08]  /*a610*/  HMMA.16816.F32 R12, R88.reuse, R100, R12 ;  /* 0x00000064580c723c */ /* 0x048ff0000000180c */
[C---:B------:R-:W-:Y:S01]  /*a620*/  HMMA.16816.F32 R16, R88.reuse, R102, R16 ;  /* 0x000000665810723c */ /* 0x040fe20000001810 */
[----:B------:R-:W2:Y:S07]  /*a630*/  LDSM.16.M88.4 R100, [R87+0x5400] ;  /* 0x005400005764783b */ /* 0x000eae0000000200 */
[C---:B----4-:R-:W-:Y:S08]  /*a640*/  HMMA.16816.F32 R20, R88.reuse, R104, R20 ;  /* 0x000000685814723c */ /* 0x050ff00000001814 */
[C---:B------:R-:W-:Y:S01]  /*a650*/  HMMA.16816.F32 R24, R88.reuse, R106, R24 ;  /* 0x0000006a5818723c */ /* 0x040fe20000001818 */
[----:B------:R-:W3:Y:S01]  /*a660*/  LDSM.16.M88.4 R104, [R87+0x5800] ;  /* 0x005800005768783b */ /* 0x000ee20000000200 */
[----:B------:R-:W-:Y:S04]  /*a670*/  DEPBAR.LE SB0, 0x0 ;  /* 0x000080000000791a */ /* 0x000fe80000000000 */
[----:B------:R-:W-:Y:S02]  /*a680*/  BAR.SYNC.DEFER_BLOCKING 0x0 ;  /* 0x0000000000007b1d */ /* 0x000fe40000010000 */
[C---:B-----5:R-:W-:Y:S08]  /*a690*/  HMMA.16816.F32 R28, R88.reuse, R108, R28 ;  /* 0x0000006c581c723c */ /* 0x060ff0000000181c */
[----:B------:R-:W-:Y:S08]  /*a6a0*/  HMMA.16816.F32 R32, R88, R110, R32 ;  /* 0x0000006e5820723c */ /* 0x000ff00000001820 */
[C---:B-1----:R-:W-:Y:S08]  /*a6b0*/  HMMA.16816.F32 R4, R92.reuse, R96, R4 ;  /* 0x000000605c04723c */ /* 0x042ff00000001804 */
[C---:B------:R-:W-:Y:S08]  /*a6c0*/  HMMA.16816.F32 R8, R92.reuse, R98, R8 ;  /* 0x000000625c08723c */ /* 0x040ff00000001808 */
[C---:B--2---:R-:W-:Y:S08]  /*a6d0*/  HMMA.16816.F32 R12, R92.reuse, R100, R12 ;  /* 0x000000645c0c723c */ /* 0x044ff0000000180c */
[C---:B------:R-:W-:Y:S08]  /*a6e0*/  HMMA.16816.F32 R16, R92.reuse, R102, R16 ;  /* 0x000000665c10723c */ /* 0x040ff00000001810 */
[C---:B---3--:R-:W-:Y:S08]  /*a6f0*/  HMMA.16816.F32 R20, R92.reuse, R104, R20 ;  /* 0x000000685c14723c */ /* 0x048ff00000001814 */
[C---:B------:R-:W-:Y:S08]  /*a700*/  HMMA.16816.F32 R24, R92.reuse, R106, R24 ;  /* 0x0000006a5c18723c */ /* 0x040ff00000001818 */
[C---:B------:R-:W-:Y:S08]  /*a710*/  HMMA.16816.F32 R28, R92.reuse, R112, R28 ;  /* 0x000000705c1c723c */ /* 0x040ff0000000181c */
[----:B------:R-:W-:Y:S01]  /*a720*/  HMMA.16816.F32 R32, R92, R114, R32 ;  /* 0x000000725c20723c */ /* 0x000fe20000001820 */
[----:B------:R-:W-:-:S07]  /*a730*/  @P0 BRA `(.L_x_928) ;  /* 0xfffff40000000947 */ /* 0x000fce000383ffff */
.L_x_927:
[----:B------:R-:W-:Y:S01]  /*a740*/  LOP3.LUT R202, R183, UR15, R186, 0x96, !PT ;  /* 0x0000000fb7ca7c12 */ /* 0x000fe2000f8e96ba */
[C---:B-1----:R-:W-:Y:S02]  /*a750*/  IMAD R90, R180.reuse, 0x40, R163 ;  /* 0x00000040b45a7824 */ /* 0x042fe400078e02a3 */
[----:B------:R-:W-:Y:S02]  /*a760*/  IMAD.SHL.U32 R105, R180, 0x2, RZ ;  /* 0x00000002b4697824 */ /* 0x000fe400078e00ff */
[----:B------:R-:W-:Y:S01]  /*a770*/  IMAD.WIDE.U32 R202, R202, -0x326172a9, RZ ;  /* 0xcd9e8d57caca7825 */ /* 0x000fe200078e00ff */
        /* <DEDUP_REMOVED lines=26> */
[-C--:B------:R-:W-:Y:S02]  /*a920*/  FFMA.FTZ R4, R101, R164.reuse, R4 ;  /* 0x000000a465047223 */ /* 0x080fe40000010004 */
[-C--:B------:R-:W-:Y:S02]  /*a930*/  FFMA.FTZ R5, R2, R164.reuse, R5 ;  /* 0x000000a402057223 */ /* 0x080fe40000010005 */
[-C--:B------:R-:W-:Y:S01]  /*a940*/  FFMA.FTZ R30, R89, R164.reuse, R30 ;  /* 0x000000a4591e7223 */ /* 0x080fe2000001001e */
[----:B------:R-:W-:Y:S01]  /*a950*/  FMNMX.FTZ R96, R4, R3, !PT ;  /* 0x0000000304607209 */ /* 0x000fe20007810000 */
[-C--:B------:R-:W-:Y:S02]  /*a960*/  FFMA.FTZ R8, R99, R164.reuse, R8 ;  /* 0x000000a463087223 */ /* 0x080fe40000010008 */
[----:B------:R-:W-:Y:S01]  /*a970*/  FFMA.FTZ R6, R101, R164, R6 ;  /* 0x000000a465067223 */ /* 0x000fe20000010006 */
[----:B------:R-:W-:Y:S01]  /*a980*/  FMNMX.FTZ R101, R5, R96, !PT ;  /* 0x0000006005657209 */ /* 0x000fe20007810000 */
[-C--:B------:R-:W-:Y:S02]  /*a990*/  FFMA.FTZ R9, R94, R164.reuse, R9 ;  /* 0x000000a45e097223 */ /* 0x080fe40000010009 */
[-C--:B------:R-:W-:Y:S01]  /*a9a0*/  FFMA.FTZ R7, R2, R164.reuse, R7 ;  /* 0x000000a402077223 */ /* 0x080fe20000010007 */
[----:B------:R-:W-:Y:S01]  /*a9b0*/  FMNMX.FTZ R96, R8, R101, !PT ;  /* 0x0000006508607209 */ /* 0x000fe20007810000 */
[-C--:B------:R-:W-:Y:S01]  /*a9c0*/  FFMA.FTZ R12, R95, R164.reuse, R12 ;  /* 0x000000a45f0c7223 */ /* 0x080fe2000001000c */
[----:B------:R-:W-:Y:S01]  /*a9d0*/  IADD3 R2, R90, 0x31, RZ ;  /* 0x000000315a027810 */ /* 0x000fe20007ffe0ff */
[----:B------:R-:W-:Y:S01]  /*a9e0*/  FFMA.FTZ R10, R99, R164, R10 ;  /* 0x000000a4630a7223 */ /* 0x000fe2000001000a */
[----:B------:R-:W-:Y:S01]  /*a9f0*/  FMNMX.FTZ R99, R9, R96, !PT ;  /* 0x0000006009637209 */ /* 0x000fe20007810000 */
[-C--:B------:R-:W-:Y:S01]  /*aa00*/  FFMA.FTZ R11, R94, R164.reuse, R11 ;  /* 0x000000a45e0b7223 */ /* 0x080fe2000001000b */
[----:B------:R-:W-:Y:S01]  /*aa10*/  FMNMX.FTZ R96, R6, R85, !PT ;  /* 0x0000005506607209 */ /* 0x000fe20007810000 */
[-C--:B------:R-:W-:Y:S01]  /*aa20*/  FFMA.FTZ R15, R92, R164.reuse, R15 ;  /* 0x000000a45c0f7223 */ /* 0x080fe2000001000f */
[----:B------:R-:W-:Y:S01]  /*aa30*/  FMNMX.FTZ R94, R12, R99, !PT ;  /* 0x000000630c5e7209 */ /* 0x000fe20007810000 */
[----:B------:R-:W-:Y:S01]  /*aa40*/  FFMA.FTZ R14, R95, R164, R14 ;  /* 0x000000a45f0e7223 */ /* 0x000fe2000001000e */
[----:B------:R-:W-:Y:S01]  /*aa50*/  FMNMX.FTZ R99, R7, R96, !PT ;  /* 0x0000006007637209 */ /* 0x000fe20007810000 */
[-C--:B------:R-:W-:Y:S01]  /*aa60*/  FFMA.FTZ R13, R92, R164.reuse, R13 ;  /* 0x000000a45c0d7223 */ /* 0x080fe2000001000d */
[----:B------:R-:W-:Y:S01]  /*aa70*/  IADD3 R95, R90, 0x38, RZ ;  /* 0x000000385a5f7810 */ /* 0x000fe20007ffe0ff */
[----:B------:R-:W-:Y:S01]  /*aa80*/  FFMA.FTZ R16, R97, R164, R16 ;  /* 0x000000a461107223 */ /* 0x000fe20000010010 */
[----:B------:R-:W-:Y:S01]  /*aa90*/  FMNMX.FTZ R92, R10, R99, !PT ;  /* 0x000000630a5c7209 */ /* 0x000fe20007810000 */
[----:B------:R-:W1:Y:S01]  /*aaa0*/  I2F R2, R2 ;  /* 0x0000000200027306 */ /* 0x000e620000201400 */
[----:B------:R-:W-:Y:S01]  /*aab0*/  FMNMX.FTZ R101, R13, R94, !PT ;  /* 0x0000005e0d657209 */ /* 0x000fe20007810000 */
[----:B------:R-:W-:Y:S01]  /*aac0*/  FFMA.FTZ R17, R88, R164, R17 ;  /* 0x000000a458117223 */ /* 0x000fe20000010011 */
[----:B------:R-:W-:Y:S01]  /*aad0*/  FMNMX.FTZ R99, R11, R92, !PT ;  /* 0x0000005c0b637209 */ /* 0x000fe20007810000 */
[-C--:B------:R-:W-:Y:S01]  /*aae0*/  FFMA.FTZ R18, R97, R164.reuse, R18 ;  /* 0x000000a461127223 */ /* 0x080fe20000010012 */
[----:B------:R-:W-:Y:S01]  /*aaf0*/  FMNMX.FTZ R94, R16, R101, !PT ;  /* 0x00000065105e7209 */ /* 0x000fe20007810000 */
[-C--:B------:R-:W-:Y:S01]  /*ab00*/  FFMA.FTZ R19, R88, R164.reuse, R19 ;  /* 0x000000a458137223 */ /* 0x080fe20000010013 */
[----:B------:R-:W-:Y:S01]  /*ab10*/  FMNMX.FTZ R92, R14, R99, !PT ;  /* 0x000000630e5c7209 */ /* 0x000fe20007810000 */
[----:B------:R-:W-:Y:S01]  /*ab20*/  FFMA.FTZ R22, R93, R164, R22 ;  /* 0x000000a45d167223 */ /* 0x000fe20000010016 */
[----:B------:R-:W-:Y:S01]  /*ab30*/  IADD3 R90, R90, 0x39, RZ ;  /* 0x000000395a5a7810 */ /* 0x000fe20007ffe0ff */
[----:B------:R-:W2:Y:S01]  /*ab40*/  I2F R95, R95 ;  /* 0x0000005f005f7306 */ /* 0x000ea20000201400 */
[----:B------:R-:W-:Y:S01]  /*ab50*/  FMNMX.FTZ R101, R17, R94, !PT ;  /* 0x0000005e11657209 */ /* 0x000fe20007810000 */
[----:B------:R-:W-:Y:S01]  /*ab60*/  FFMA.FTZ R20, R93, R164, R20 ;  /* 0x000000a45d147223 */ /* 0x000fe20000010014 */
[----:B------:R-:W-:Y:S01]  /*ab70*/  FMNMX.FTZ R97, R15, R92, !PT ;  /* 0x0000005c0f617209 */ /* 0x000fe20007810000 */
[-C--:B------:R-:W-:Y:S02]  /*ab80*/  FFMA.FTZ R21, R84, R164.reuse, R21 ;  /* 0x000000a454157223 */ /* 0x080fe40000010015 */
[-C--:B------:R-:W-:Y:S01]  /*ab90*/  FFMA.FTZ R25, R0, R164.reuse, R25 ;  /* 0x000000a400197223 */ /* 0x080fe20000010019 */
[----:B------:R-:W-:Y:S01]  /*aba0*/  FMNMX.FTZ R94, R20, R101, !PT ;  /* 0x00000065145e7209 */ /* 0x000fe20007810000 */
[----:B------:R-:W-:Y:S01]  /*abb0*/  FFMA.FTZ R23, R84, R164, R23 ;  /* 0x000000a454177223 */ /* 0x000fe20000010017 */
[----:B------:R-:W-:Y:S01]  /*abc0*/  FMNMX.FTZ R88, R18, R97, !PT ;  /* 0x0000006112587209 */ /* 0x000fe20007810000 */
[----:B------:R-:W3:Y:S01]  /*abd0*/  I2F R90, R90 ;  /* 0x0000005a005a7306 */ /* 0x000ee20000201400 */
[----:B------:R-:W-:Y:S01]  /*abe0*/  FMNMX.FTZ R99, R21, R94, !PT ;  /* 0x0000005e15637209 */ /* 0x000fe20007810000 */
[----:B------:R-:W-:Y:S01]  /*abf0*/  FFMA.FTZ R24, R91, R164, R24 ;  /* 0x000000a45b187223 */ /* 0x000fe20000010018 */
[----:B------:R-:W-:Y:S01]  /*ac00*/  FMNMX.FTZ R93, R19, R88, !PT ;  /* 0x00000058135d7209 */ /* 0x000fe20007810000 */
[-C--:B-1----:R-:W-:Y:S02]  /*ac10*/  FFMA.FTZ R29, R2, R164.reuse, R29 ;  /* 0x000000a4021d7223 */ /* 0x082fe4000001001d */
[-C--:B------:R-:W-:Y:S01]  /*ac20*/  FFMA.FTZ R26, R91, R164.reuse, R26 ;  /* 0x000000a45b1a7223 */ /* 0x080fe2000001001a */
[----:B------:R-:W-:Y:S01]  /*ac30*/  FMNMX.FTZ R92, R24, R99, !PT ;  /* 0x00000063185c7209 */ /* 0x000fe20007810000 */
[-C--:B------:R-:W-:Y:S01]  /*ac40*/  FFMA.FTZ R27, R0, R164.reuse, R27 ;  /* 0x000000a4001b7223 */ /* 0x080fe2000001001b */
[----:B------:R-:W-:Y:S01]  /*ac50*/  FMNMX.FTZ R84, R22, R93, !PT ;  /* 0x0000005d16547209 */ /* 0x000fe20007810000 */
[----:B------:R-:W-:Y:S01]  /*ac60*/  FFMA.FTZ R31, R2, R164, R31 ;  /* 0x000000a4021f7223 */ /* 0x000fe2000001001f */
        /* <DEDUP_REMOVED lines=9> */
[-C--:B---3--:R-:W-:Y:S01]  /*ad00*/  FFMA.FTZ R33, R90, R164.reuse, R33 ;  /* 0x000000a45a217223 */ /* 0x088fe20000010021 */
[----:B------:R-:W-:Y:S01]  /*ad10*/  FMNMX.FTZ R2, R30, R89, !PT ;  /* 0x000000591e027209 */ /* 0x000fe20007810000 */
[----:B------:R-:W-:Y:S03]  /*ad20*/  FFMA.FTZ R35, R90, R164, R35 ;  /* 0x000000a45a237223 */ /* 0x000fe60000010023 */
[----:B------:R-:W-:Y:S02]  /*ad30*/  FMNMX.FTZ R0, R33, R88, !PT ;  /* 0x0000005821007209 */ /* 0x000fe40007810000 */
[----:B------:R-:W-:Y:S03]  /*ad40*/  FMNMX.FTZ R95, R31, R2, !PT ;  /* 0x000000021f5f7209 */ /* 0x000fe60007810000 */
[----:B------:R-:W1:Y:S01]  /*ad50*/  SHFL.BFLY PT, R89, R0, 0x2, 0x1f ;  /* 0x0c401f0000597f89 */ /* 0x000e6200000e0000 */
[----:B------:R-:W-:Y:S02]  /*ad60*/  FMNMX.FTZ R2, R34, R95, !PT ;  /* 0x0000005f22027209 */ /* 0x000fe40007810000 */
[----:B------:R-:W-:Y:S02]  /*ad70*/  LOP3.LUT R95, R105, UR29, RZ, 0x3c, !PT ;  /* 0x0000001d695f7c12 */ /* 0x000fe4000f8e3cff */
[----:B------:R-:W-:Y:S02]  /*ad80*/  FMNMX.FTZ R93, R35, R2, !PT ;  /* 0x00000002235d7209 */ /* 0x000fe40007810000 */
[----:B------:R-:W-:Y:S03]  /*ad90*/  IADD3 R105, R105, 0x1, RZ ;  /* 0x0000000169697810 */ /* 0x000fe60007ffe0ff */
[----:B------:R-:W2:Y:S01]  /*ada0*/  SHFL.BFLY PT, R84, R93, 0x2, 0x1f ;  /* 0x0c401f005d547f89 */ /* 0x000ea200000e0000 */
[----:B------:R-:W-:Y:S04]  /*adb0*/  LOP3.LUT R105, R105, UR29, RZ, 0x3c, !PT ;  /* 0x0000001d69697c12 */ /* 0x000fe8000f8e3cff */
[C---:B------:R-:W-:Y:S02]  /*adc0*/  LOP3.LUT R105, R187.reuse, R105, RZ, 0x3c, !PT ;  /* 0x00000069bb697212 */ /* 0x040fe400078e3cff */
[----:B-1----:R-:W-:Y:S02]  /*add0*/  FMNMX.FTZ R91, R0, R89, !PT ;  /* 0x00000059005b7209 */ /* 0x002fe40007810000 */
[----:B------:R-:W-:Y:S03]  /*ade0*/  LOP3.LUT R0, R187, R95, RZ, 0x3c, !PT ;  /* 0x0000005fbb007212 */ /* 0x000fe600078e3cff */
[----:B------:R-:W1:Y:S02]  /*adf0*/  SHFL.BFLY PT, R2, R91, 0x1, 0x1f ;  /* 0x0c201f005b027f89 */ /* 0x000e6400000e0000 */
[----:B------:R-:W-:Y:S01]  /*ae00*/  IMAD.WIDE.U32 R194, R0, -0x326172a9, RZ ;  /* 0xcd9e8d5700c27825 */ /* 0x000fe200078e00ff */
[----:B--2---:R-:W-:Y:S04]  /*ae10*/  FMNMX.FTZ R89, R93, R84, !PT ;  /* 0x000000545d597209 */ /* 0x004fe80007810000 */
[----:B------:R-:W-:Y:S02]  /*ae20*/  LOP3.LUT R84, R195, UR16, R184, 0x96, !PT ;  /* 0x00000010c3547c12 */ /* 0x000fe4000f8e96b8 */
[----:B------:R-:W-:Y:S01]  /*ae30*/  LOP3.LUT R194, R203, UR14, R194, 0x96, !PT ;  /* 0x0000000ecbc27c12 */ /* 0x000fe2000f8e96c2 */
[----:B------:R-:W2:Y:S02]  /*ae40*/  SHFL.BFLY PT, R0, R89, 0x1, 0x1f ;  /* 0x0c201f0059007f89 */ /* 0x000ea400000e0000 */
[----:B------:R-:W-:Y:S04]  /*ae50*/  IMAD.WIDE.U32 R200, R84, -0x2daee0ad, RZ ;  /* 0xd2511f5354c87825 */ /* 0x000fe800078e00ff */
[----:B------:R-:W-:Y:S01]  /*ae60*/  IMAD.WIDE.U32 R194, R194, -0x2daee0ad, RZ ;  /* 0xd2511f53c2c27825 */ /* 0x000fe200078e00ff */
[----:B------:R-:W-:Y:S04]  /*ae70*/  LOP3.LUT R84, R201, UR13, R182, 0x96, !PT ;  /* 0x0000000dc9547c12 */ /* 0x000fe8000f8e96b6 */
[----:B------:R-:W-:Y:S01]  /*ae80*/  LOP3.LUT R200, R195, UR11, R200, 0x96, !PT ;  /* 0x0000000bc3c87c12 */ /* 0x000fe2000f8e96c8 */
[----:B------:R-:W-:Y:S01]  /*ae90*/  IMAD.WIDE.U32 R198, R84, -0x326172a9, RZ ;  /* 0xcd9e8d5754c67825 */ /* 0x000fe200078e00ff */
[----:B-1----:R-:W-:Y:S03]  /*aea0*/  FMNMX.FTZ R2, R91, R2, !PT ;  /* 0x000000025b027209 */ /* 0x002fe60007810000 */
        /* <DEDUP_REMOVED lines=8> */
[----:B------:R-:W-:Y:S01]  /*af30*/  IMAD.WIDE.U32 R198, R198, -0x2daee0ad, RZ ;  /* 0xd2511f53c6c67825 */ /* 0x000fe200078e00ff */
[C---:B------:R-:W-:Y:S02]  /*af40*/  FSETP.NEU.FTZ.AND P0, PT, R0.reuse, -INF , PT ;  /* 0xff8000000000780b */ /* 0x040fe40003f1d000 */
[----:B------:R-:W-:Y:S01]  /*af50*/  LOP3.LUT R194, R205, UR9, R194, 0x96, !PT ;  /* 0x00000009cdc27c12 */ /* 0x000fe2000f8e96c2 */
[----:B------:R-:W-:Y:S01]  /*af60*/  FMUL.FTZ R103, R0, c[0x0][0x23c] ;  /* 0x00008f0000677a20 */ /* 0x000fe20000410000 */
[----:B------:R-:W-:Y:S01]  /*af70*/  LOP3.LUT R204, R199, UR7, R204, 0x96, !PT ;  /* 0x00000007c7cc7c12 */ /* 0x000fe2000f8e96cc */
[--C-:B------:R-:W-:Y:S02]  /*af80*/  FFMA.FTZ R96, R4, c[0x0][0x23c], -R106.reuse ;  /* 0x00008f0004607a23 */ /* 0x100fe4000001086a */
[----:B------:R-:W-:Y:S01]  /*af90*/  FFMA.FTZ R197, R5, c[0x0][0x23c], -R106 ;  /* 0x00008f0005c57a23 */ /* 0x000fe2000001086a */
[----:B------:R-:W-:Y:S01]  /*afa0*/  FSEL R103, R103, RZ, P0 ;  /* 0x000000ff67677208 */ /* 0x000fe20000000000 */
[----:B------:R-:W-:Y:S01]  /*afb0*/  IMAD.WIDE.U32 R194, R194, -0x326172a9, RZ ;  /* 0xcd9e8d57c2c27825 */ /* 0x000fe200078e00ff */
[----:B------:R-:W-:Y:S01]  /*afc0*/  IADD3 R192, P0, R190, UR5, RZ ;  /* 0x00000005bec07c10 */ /* 0x000fe2000ff1e0ff */
[----:B------:R-:W-:Y:S02]  /*afd0*/  MUFU.EX2 R96, R96 ;  /* 0x0000006000607308 */ /* 0x000fe40000000800 */
[----:B------:R-:W-:Y:S01]  /*afe0*/  IMAD.WIDE.U32 R204, R204, -0x326172a9, RZ ;  /* 0xcd9e8d57cccc7825 */ /* 0x000fe200078e00ff */
[----:B------:R-:W-:Y:S02]  /*aff0*/  IADD3.X R193, R191, UR6, RZ, P0, !PT ;  /* 0x00000006bfc17c10 */ /* 0x000fe400087fe4ff */
[----:B------:R-:W-:Y:S01]  /*b000*/  LOP3.LUT R200, R195, UR8, R200, 0x96, !PT ;  /* 0x00000008c3c87c12 */ /* 0x000fe2000f8e96c8 */
[--C-:B------:R-:W-:Y:S01]  /*b010*/  FFMA.FTZ R99, R6, c[0x0][0x23c], -R103.reuse ;  /* 0x00008f0006637a23 */ /* 0x100fe20000010867 */
[----:B------:R-:W-:Y:S01]  /*b020*/  LOP3.LUT R84, R205, UR17, R194, 0x96, !PT ;  /* 0x00000011cd547c12 */ /* 0x000fe2000f8e96c2 */
[--C-:B------:R-:W-:Y:S02]  /*b030*/  FFMA.FTZ R98, R7, c[0x0][0x23c], -R103.reuse ;  /* 0x00008f0007627a23 */ /* 0x100fe40000010867 */
[----:B------:R-:W1:Y:S01]  /*b040*/  MUFU.EX2 R197, R197 ;  /* 0x000000c500c57308 */ /* 0x000e620000000800 */
[C---:B------:R-:W-:Y:S01]  /*b050*/  LOP3.LUT R90, R84.reuse, 0xffff, RZ, 0xc0, !PT ;  /* 0x0000ffff545a7812 */ /* 0x040fe200078ec0ff */
[--C-:B------:R-:W-:Y:S01]  /*b060*/  FFMA.FTZ R111, R29, c[0x0][0x23c], -R106.reuse ;  /* 0x00008f001d6f7a23 */ /* 0x100fe2000001086a */
[----:B------:R-:W-:Y:S01]  /*b070*/  LOP3.LUT R92, R84, 0xff, RZ, 0xc0, !PT ;  /* 0x000000ff545c7812 */ /* 0x000fe200078ec0ff */
[----:B------:R-:W-:Y:S01]  /*b080*/  FFMA.FTZ R108, R32, c[0x0][0x23c], -R106 ;  /* 0x00008f00206c7a23 */ /* 0x000fe2000001086a */
[----:B------:R-:W-:Y:S01]  /*b090*/  SHF.R.U32.HI R90, RZ, 0x8, R90 ;  /* 0x00000008ff5a7819 */ /* 0x000fe2000001165a */
[--C-:B------:R-:W-:Y:S01]  /*b0a0*/  FFMA.FTZ R110, R30, c[0x0][0x23c], -R103.reuse ;  /* 0x00008f001e6e7a23 */ /* 0x100fe20000010867 */
[----:B------:R-:W-:Y:S01]  /*b0b0*/  SHF.R.U32.HI R88, RZ, 0x10, R84 ;  /* 0x00000010ff587819 */ /* 0x000fe20000011654 */
[--C-:B------:R-:W-:Y:S01]  /*b0c0*/  FFMA.FTZ R206, R10, c[0x0][0x23c], -R103.reuse ;  /* 0x00008f000ace7a23 */ /* 0x100fe20000010867 */
[----:B------:R-:W-:Y:S01]  /*b0d0*/  LOP3.LUT R90, R90, 0xffff, RZ, 0xc0, !PT ;  /* 0x0000ffff5a5a7812 */ /* 0x000fe200078ec0ff */
[----:B------:R-:W-:Y:S01]  /*b0e0*/  MUFU.EX2 R98, R98 ;  /* 0x0000006200627308 */ /* 0x000fe20000000800 */
[----:B------:R-:W-:Y:S01]  /*b0f0*/  ISETP.GE.U32.AND P6, PT, R161, R92, PT ;  /* 0x0000005ca100720c */ /* 0x000fe20003fc6070 */
[--C-:B------:R-:W-:Y:S01]  /*b100*/  FFMA.FTZ R195, R11, c[0x0][0x23c], -R103.reuse ;  /* 0x00008f000bc37a23 */ /* 0x100fe20000010867 */
[----:B------:R-:W-:Y:S01]  /*b110*/  LOP3.LUT R88, R88, 0xff, RZ, 0xc0, !PT ;  /* 0x000000ff58587812 */ /* 0x000fe200078ec0ff */
[--C-:B------:R-:W-:Y:S01]  /*b120*/  FFMA.FTZ R179, R18, c[0x0][0x23c], -R103.reuse ;  /* 0x00008f0012b37a23 */ /* 0x100fe20000010867 */
[----:B------:R-:W-:Y:S01]  /*b130*/  ISETP.GE.U32.AND P2, PT, R161, R90, PT ;  /* 0x0000005aa100720c */ /* 0x000fe20003f46070 */
[----:B------:R-:W-:Y:S01]  /*b140*/  FFMA.FTZ R102, R25, c[0x0][0x23c], -R106 ;  /* 0x00008f0019667a23 */ /* 0x000fe2000001086a */
[----:B------:R-:W-:Y:S01]  /*b150*/  ISETP.GE.U32.AND P1, PT, R161, R88, PT ;  /* 0x00000058a100720c */ /* 0x000fe20003f26070 */
[--C-:B------:R-:W-:Y:S01]  /*b160*/  FFMA.FTZ R207, R14, c[0x0][0x23c], -R103.reuse ;  /* 0x00008f000ecf7a23 */ /* 0x100fe20000010867 */
[----:B------:R-:W-:Y:S01]  /*b170*/  LOP3.LUT R90, R204, 0xff, RZ, 0xc0, !PT ;  /* 0x000000ffcc5a7812 */ /* 0x000fe200078ec0ff */
[----:B------:R-:W2:Y:S01]  /*b180*/  MUFU.EX2 R99, R99 ;  /* 0x0000006300637308 */ /* 0x000ea20000000800 */
[----:B------:R-:W-:Y:S01]  /*b190*/  SHF.R.U32.HI R84, RZ, 0x18, R84 ;  /* 0x00000018ff547819 */ /* 0x000fe20000011654 */
[--C-:B------:R-:W-:Y:S01]  /*b1a0*/  FFMA.FTZ R199, R15, c[0x0][0x23c], -R103.reuse ;  /* 0x00008f000fc77a23 */ /* 0x100fe20000010867 */
[----:B------:R-:W-:Y:S01]  /*b1b0*/  ISETP.GE.U32.AND P0, PT, R161, R90, PT ;  /* 0x0000005aa100720c */ /* 0x000fe20003f06070 */
[--C-:B------:R-:W-:Y:S01]  /*b1c0*/  FFMA.FTZ R181, R16, c[0x0][0x23c], -R106.reuse ;  /* 0x00008f0010b57a23 */ /* 0x100fe2000001086a */
[----:B-1----:R-:W-:Y:S01]  /*b1d0*/  F2FP.PACK_AB R91, R197, R96 ;  /* 0x00000060c55b723e */ /* 0x002fe200000000ff */
[----:B------:R-:W-:Y:S01]  /*b1e0*/  FFMA.FTZ R104, R17, c[0x0][0x23c], -R106 ;  /* 0x00008f0011687a23 */ /* 0x000fe2000001086a */
[----:B------:R-:W-:Y:S01]  /*b1f0*/  SHF.R.U32.HI R90, RZ, 0x10, R204 ;  /* 0x00000010ff5a7819 */ /* 0x000fe200000116cc */
[--C-:B------:R-:W-:Y:S01]  /*b200*/  FFMA.FTZ R117, R19, c[0x0][0x23c], -R103.reuse ;  /* 0x00008f0013757a23 */ /* 0x100fe20000010867 */
[----:B------:R-:W-:Y:S01]  /*b210*/  PRMT R88, R91, 0x7632, R88 ;  /* 0x000076325b587816 */ /* 0x000fe20000000058 */
[--C-:B------:R-:W-:Y:S01]  /*b220*/  FFMA.FTZ R119, R8, c[0x0][0x23c], -R106.reuse ;  /* 0x00008f0008777a23 */ /* 0x100fe2000001086a */
[----:B------:R-:W-:Y:S01]  /*b230*/  LOP3.LUT R92, R204, 0xffff, RZ, 0xc0, !PT ;  /* 0x0000ffffcc5c7812 */ /* 0x000fe200078ec0ff */
[----:B------:R-:W-:Y:S01]  /*b240*/  FFMA.FTZ R118, R9, c[0x0][0x23c], -R106 ;  /* 0x00008f0009767a23 */ /* 0x000fe2000001086a */
[----:B------:R-:W-:Y:S01]  /*b250*/  PRMT R95, R91, 0x5410, R88 ;  /* 0x000054105b5f7816 */ /* 0x000fe20000000058 */
[----:B------:R-:W-:Y:S01]  /*b260*/  @!P6 HADD2 R160, -R91.H0_H0, -RZ.H0_H0 ;  /* 0xa00000ff5ba0e230 */ /* 0x000fe20000000900 */
[----:B------:R-:W-:Y:S01]  /*b270*/  SHF.R.U32.HI R92, RZ, 0x8, R92 ;  /* 0x00000008ff5c7819 */ /* 0x000fe2000001165c */
[----:B------:R-:W-:Y:S01]  /*b280*/  @!P2 HADD2 R159, -R88.H0_H0, -RZ.H0_H0 ;  /* 0xa00000ff589fa230 */ /* 0x000fe20000000900 */
[--C-:B------:R-:W-:Y:S01]  /*b290*/  FFMA.FTZ R126, R22, c[0x0][0x23c], -R103.reuse ;  /* 0x00008f00167e7a23 */ /* 0x100fe20000010867 */
[----:B------:R-:W-:Y:S01]  /*b2a0*/  MUFU.EX2 R118, R118 ;  /* 0x0000007600767308 */ /* 0x000fe20000000800 */
[----:B------:R-:W-:Y:S01]  /*b2b0*/  @!P6 PRMT R91, R160, 0x5410, RZ ;  /* 0x00005410a05be816 */ /* 0x000fe200000000ff */
[--C-:B------:R-:W-:Y:S01]  /*b2c0*/  FFMA.FTZ R112, R26, c[0x0][0x23c], -R103.reuse ;  /* 0x00008f001a707a23 */ /* 0x100fe20000010867 */
[----:B------:R-:W-:Y:S01]  /*b2d0*/  ISETP.GE.U32.AND P6, PT, R161, R84, PT ;  /* 0x00000054a100720c */ /* 0x000fe20003fc6070 */
[--C-:B------:R-:W-:Y:S01]  /*b2e0*/  FFMA.FTZ R113, R23, c[0x0][0x23c], -R103.reuse ;  /* 0x00008f0017717a23 */ /* 0x100fe20000010867 */
[----:B------:R-:W-:Y:S01]  /*b2f0*/  SHF.R.U32.HI R84, RZ, 0x18, R204 ;  /* 0x00000018ff547819 */ /* 0x000fe200000116cc */
[----:B------:R1:W-:Y:S01]  /*b300*/  STG.E.U16 [R190.64], R91 ;  /* 0x0000005bbe007986 */ /* 0x0003e2000c10151a */
[----:B--2---:R-:W-:Y:S01]  /*b310*/  F2FP.PACK_AB R89, R98, R99 ;  /* 0x000000636259723e */ /* 0x004fe200000000ff */
[----:B------:R-:W-:Y:S01]  /*b320*/  FFMA.FTZ R114, R27, c[0x0][0x23c], -R103 ;  /* 0x00008f001b727a23 */ /* 0x000fe20000010867 */
[----:B------:R-:W-:Y:S01]  /*b330*/  @!P2 PRMT R88, R159, 0x5410, RZ ;  /* 0x000054109f58a816 */ /* 0x000fe200000000ff */
[----:B------:R-:W2:Y:S01]  /*b340*/  MUFU.EX2 R119, R119 ;  /* 0x0000007700777308 */ /* 0x000ea20000000800 */
[----:B------:R-:W-:Y:S01]  /*b350*/  PRMT R94, R89, 0x7632, R94 ;  /* 0x00007632595e7816 */ /* 0x000fe2000000005e */
[----:B------:R-:W-:Y:S01]  /*b360*/  @!P1 HADD2 R158, -R89.H0_H0, -RZ.H0_H0 ;  /* 0xa00000ff599e9230 */ /* 0x000fe20000000900 */
[----:B------:R-:W-:Y:S01]  /*b370*/  ISETP.GE.U32.AND P2, PT, R161, R84, PT ;  /* 0x00000054a100720c */ /* 0x000fe20003f46070 */
[----:B------:R-:W-:Y:S01]  /*b380*/  STG.E.U16 [R190.64+0x2], R88 ;  /* 0x00000258be007986 */ /* 0x000fe2000c10151a */
[----:B------:R-:W-:Y:S01]  /*b390*/  LOP3.LUT R84, R90, 0xff, RZ, 0xc0, !PT ;  /* 0x000000ff5a547812 */ /* 0x000fe200078ec0ff */
[----:B------:R-:W-:Y:S01]  /*b3a0*/  FADD.FTZ R3, -R2, R3 ;  /* 0x0000000302037221 */ /* 0x000fe20000010100 */
[----:B------:R-:W-:Y:S01]  /*b3b0*/  PRMT R90, R89, 0x5410, R94 ;  /* 0x00005410595a7816 */ /* 0x000fe2000000005e */
[----:B------:R-:W-:Y:S01]  /*b3c0*/  @!P6 HADD2 R157, -R94.H0_H0, -RZ.H0_H0 ;  /* 0xa00000ff5e9de230 */ /* 0x000fe20000000900 */
[----:B------:R-:W-:Y:S01]  /*b3d0*/  @!P1 PRMT R89, R158, 0x5410, RZ ;  /* 0x000054109e599816 */ /* 0x000fe200000000ff */
[--C-:B------:R-:W-:Y:S01]  /*b3e0*/  FFMA.FTZ R109, R31, c[0x0][0x23c], -R103.reuse ;  /* 0x00008f001f6d7a23 */ /* 0x100fe20000010867 */
[----:B------:R-:W-:Y:S01]  /*b3f0*/  ISETP.GE.U32.AND P1, PT, R161, R84, PT ;  /* 0x00000054a100720c */ /* 0x000fe20003f26070 */
[----:B------:R-:W-:Y:S01]  /*b400*/  FMUL.FTZ R84, R3, c[0x0][0x23c] ;  /* 0x00008f0003547a20 */ /* 0x000fe20000410000 */
[----:B------:R-:W-:Y:S01]  /*b410*/  LOP3.LUT R92, R92, 0xffff, RZ, 0xc0, !PT ;  /* 0x0000ffff5c5c7812 */ /* 0x000fe200078ec0ff */
[----:B------:R-:W-:Y:S01]  /*b420*/  IMAD.WIDE.U32 R200, R200, -0x2daee0ad, RZ ;  /* 0xd2511f53c8c87825 */ /* 0x000fe200078e00ff */
[----:B------:R-:W-:Y:S01]  /*b430*/  @!P6 PRMT R94, R157, 0x5410, RZ ;  /* 0x000054109d5ee816 */ /* 0x000fe200000000ff */
[----:B------:R-:W-:Y:S01]  /*b440*/  STG.E.U16 [R192.64], R89 ;  /* 0x00000059c0007986 */ /* 0x000fe2000c10151a */
[----:B------:R-:W-:Y:S01]  /*b450*/  ISETP.GE.U32.AND P6, PT, R161, R92, PT ;  /* 0x0000005ca100720c */ /* 0x000fe20003fc6070 */
[----:B------:R-:W3:Y:S01]  /*b460*/  MUFU.EX2 R84, R84 ;  /* 0x0000005400547308 */ /* 0x000ee20000000800 */
[C-C-:B------:R-:W-:Y:S01]  /*b470*/  LOP3.LUT R100, R201.reuse, UR18, R198.reuse, 0x96, !PT ;  /* 0x00000012c9647c12 */ /* 0x140fe2000f8e96c6 */
[----:B------:R-:W-:Y:S01]  /*b480*/  STG.E.U16 [R192.64+0x2], R94 ;  /* 0x0000025ec0007986 */ /* 0x000fe2000c10151a */
[----:B------:R-:W-:Y:S01]  /*b490*/  LOP3.LUT R198, R201, UR18, R198, 0x96, !PT ;  /* 0x00000012c9c67c12 */ /* 0x000fe2000f8e96c6 */
[--C-:B------:R-:W-:Y:S01]  /*b4a0*/  FFMA.FTZ R107, R34, c[0x0][0x23c], -R103.reuse ;  /* 0x00008f00226b7a23 */ /* 0x100fe20000010867 */
[----:B------:R-:W-:Y:S01]  /*b4b0*/  LOP3.LUT R25, R100, 0xffff, RZ, 0xc0, !PT ;  /* 0x0000ffff64197812 */ /* 0x000fe200078ec0ff */
[----:B------:R-:W-:Y:S01]  /*b4c0*/  FFMA.FTZ R103, R35, c[0x0][0x23c], -R103 ;  /* 0x00008f0023677a23 */ /* 0x000fe20000010867 */
[----:B--2---:R-:W-:Y:S01]  /*b4d0*/  F2FP.PACK_AB R93, R118, R119 ;  /* 0x00000077765d723e */ /* 0x004fe200000000ff */
[----:B------:R-:W-:Y:S01]  /*b4e0*/  FFMA.FTZ R115, R24, c[0x0][0x23c], -R106 ;  /* 0x00008f0018737a23 */ /* 0x000fe2000001086a */
[----:B------:R-:W-:Y:S01]  /*b4f0*/  LOP3.LUT R24, R100, 0xff, RZ, 0xc0, !PT ;  /* 0x000000ff64187812 */ /* 0x000fe200078ec0ff */
[----:B------:R-:W-:Y:S01]  /*b500*/  MUFU.EX2 R206, R206 ;  /* 0x000000ce00ce7308 */ /* 0x000fe20000000800 */
[C---:B------:R-:W-:Y:S01]  /*b510*/  PRMT R92, R93.reuse, 0x7632, R92 ;  /* 0x000076325d5c7816 */ /* 0x040fe2000000005c */
[----:B------:R-:W-:Y:S01]  /*b520*/  @!P0 HADD2 R156, -R93.H0_H0, -RZ.H0_H0 ;  /* 0xa00000ff5d9c8230 */ /* 0x000fe20000000900 */
[----:B------:R-:W-:Y:S01]  /*b530*/  SHF.R.U32.HI R25, RZ, 0x8, R25 ;  /* 0x00000008ff197819 */ /* 0x000fe20000011619 */
[----:B------:R-:W-:Y:S01]  /*b540*/  FFMA.FTZ R196, R12, c[0x0][0x23c], -R106 ;  /* 0x00008f000cc47a23 */ /* 0x000fe2000001086a */
[----:B------:R-:W-:Y:S01]  /*b550*/  PRMT R101, R93, 0x5410, R92 ;  /* 0x000054105d657816 */ /* 0x000fe2000000005c */
[----:B------:R-:W-:Y:S01]  /*b560*/  @!P6 HADD2 R155, -R92.H0_H0, -RZ.H0_H0 ;  /* 0xa00000ff5c9be230 */ /* 0x000fe20000000900 */
[----:B------:R-:W-:Y:S01]  /*b570*/  @!P0 PRMT R93, R156, 0x5410, RZ ;  /* 0x000054109c5d8816 */ /* 0x000fe200000000ff */
[----:B------:R-:W-:Y:S01]  /*b580*/  FFMA.FTZ R208, R13, c[0x0][0x23c], -R106 ;  /* 0x00008f000dd07a23 */ /* 0x000fe2000001086a */
[----:B------:R-:W-:Y:S01]  /*b590*/  ISETP.GE.U32.AND P0, PT, R161, R24, PT ;  /* 0x00000018a100720c */ /* 0x000fe20003f06070 */
[----:B------:R-:W2:Y:S01]  /*b5a0*/  MUFU.EX2 R195, R195 ;  /* 0x000000c300c37308 */ /* 0x000ea20000000800 */
[----:B------:R-:W-:Y:S01]  /*b5b0*/  @!P6 PRMT R92, R155, 0x5410, RZ ;  /* 0x000054109b5ce816 */ /* 0x000fe200000000ff */
[----:B------:R-:W-:Y:S01]  /*b5c0*/  FADD.FTZ R24, -R0, R85 ;  /* 0x0000005500187221 */ /* 0x000fe20000010100 */
[----:B------:R-:W-:Y:S01]  /*b5d0*/  SHF.R.U32.HI R19, RZ, 0x10, R100 ;  /* 0x00000010ff137819 */ /* 0x000fe20000011664 */
[----:B---3--:R-:W-:Y:S01]  /*b5e0*/  FFMA.FTZ R18, R84, R125, R96 ;  /* 0x0000007d54127223 */ /* 0x008fe20000010060 */
[----:B------:R-:W-:Y:S01]  /*b5f0*/  SHF.R.U32.HI R100, RZ, 0x18, R100 ;  /* 0x00000018ff647819 */ /* 0x000fe20000011664 */
[----:B------:R-:W-:Y:S01]  /*b600*/  FMUL.FTZ R3, R24, c[0x0][0x23c] ;  /* 0x00008f0018037a20 */ /* 0x000fe20000410000 */
[----:B------:R-:W-:Y:S01]  /*b610*/  LOP3.LUT R24, R25, 0xffff, RZ, 0xc0, !PT ;  /* 0x0000ffff19187812 */ /* 0x000fe200078ec0ff */
[----:B------:R-:W-:Y:S01]  /*b620*/  FMUL.FTZ R32, R84, R80 ;  /* 0x0000005054207220 */ /* 0x000fe20000410000 */
[----:B------:R-:W-:Y:S01]  /*b630*/  LOP3.LUT R26, R19, 0xff, RZ, 0xc0, !PT ;  /* 0x000000ff131a7812 */ /* 0x000fe200078ec0ff */
[----:B------:R-:W-:Y:S01]  /*b640*/  MUFU.EX2 R196, R196 ;  /* 0x000000c400c47308 */ /* 0x000fe20000000800 */
[----:B------:R-:W-:Y:S01]  /*b650*/  ISETP.GE.U32.AND P6, PT, R161, R24, PT ;  /* 0x00000018a100720c */ /* 0x000fe20003fc6070 */
[--C-:B------:R-:W-:Y:S01]  /*b660*/  FFMA.FTZ R129, R20, c[0x0][0x23c], -R106.reuse ;  /* 0x00008f0014817a23 */ /* 0x100fe2000001086a */
[----:B------:R3:W-:Y:S01]  /*b670*/  STG.E.U16 [R190.64+0x10], R93 ;  /* 0x0000105dbe007986 */ /* 0x0007e2000c10151a */
[--C-:B------:R-:W-:Y:S02]  /*b680*/  FFMA.FTZ R127, R21, c[0x0][0x23c], -R106.reuse ;  /* 0x00008f00157f7a23 */ /* 0x100fe4000001086a */
[--C-:B------:R-:W-:Y:S01]  /*b690*/  FFMA.FTZ R116, R28, c[0x0][0x23c], -R106.reuse ;  /* 0x00008f001c747a23 */ /* 0x100fe2000001086a */
[----:B------:R4:W-:Y:S01]  /*b6a0*/  STG.E.U16 [R190.64+0x12], R92 ;  /* 0x0000125cbe007986 */ /* 0x0009e2000c10151a */
[----:B------:R-:W-:Y:S02]  /*b6b0*/  FFMA.FTZ R106, R33, c[0x0][0x23c], -R106 ;  /* 0x00008f00216a7a23 */ /* 0x000fe4000001086a */
[----:B------:R-:W5:Y:S01]  /*b6c0*/  MUFU.EX2 R125, R208 ;  /* 0x000000d0007d7308 */ /* 0x000f620000000800 */
[C---:B------:R-:W-:Y:S02]  /*b6d0*/  FMUL.FTZ R33, R84.reuse, R81 ;  /* 0x0000005154217220 */ /* 0x040fe40000410000 */
[C---:B------:R-:W-:Y:S01]  /*b6e0*/  FMUL.FTZ R24, R84.reuse, R72 ;  /* 0x0000004854187220 */ /* 0x040fe20000410000 */
[----:B--2---:R-:W-:Y:S01]  /*b6f0*/  F2FP.PACK_AB R97, R195, R206 ;  /* 0x000000cec361723e */ /* 0x004fe200000000ff */
[----:B------:R-:W-:Y:S01]  /*b700*/  FMUL.FTZ R25, R84, R73 ;  /* 0x0000004954197220 */ /* 0x000fe20000410000 */
[----:B------:R-:W-:Y:S01]  /*b710*/  LOP3.LUT R72, R200, 0xffff, RZ, 0xc0, !PT ;  /* 0x0000ffffc8487812 */ /* 0x000fe200078ec0ff */
[----:B------:R-:W-:Y:S01]  /*b720*/  FMUL.FTZ R28, R84, R76 ;  /* 0x0000004c541c7220 */ /* 0x000fe20000410000 */
[C---:B------:R-:W-:Y:S01]  /*b730*/  PRMT R96, R97.reuse, 0x7632, R96 ;  /* 0x0000763261607816 */ /* 0x040fe20000000060 */
[----:B------:R-:W-:Y:S01]  /*b740*/  @!P1 HADD2 R154, -R97.H0_H0, -RZ.H0_H0 ;  /* 0xa00000ff619a9230 */ /* 0x000fe20000000900 */
[----:B------:R-:W-:Y:S01]  /*b750*/  SHF.R.U32.HI R72, RZ, 0x8, R72 ;  /* 0x00000008ff487819 */ /* 0x000fe20000011648 */
[----:B------:R-:W2:Y:S01]  /*b760*/  MUFU.EX2 R3, R3 ;  /* 0x0000000300037308 */ /* 0x000ea20000000800 */
[----:B------:R-:W-:Y:S01]  /*b770*/  PRMT R22, R97, 0x5410, R96 ;  /* 0x0000541061167816 */ /* 0x000fe20000000060 */
[----:B------:R-:W-:Y:S01]  /*b780*/  @!P2 HADD2 R153, -R96.H0_H0, -RZ.H0_H0 ;  /* 0xa00000ff6099a230 */ /* 0x000fe20000000900 */
[----:B------:R-:W-:Y:S01]  /*b790*/  @!P1 PRMT R97, R154, 0x5410, RZ ;  /* 0x000054109a619816 */ /* 0x000fe200000000ff */
[C---:B------:R-:W-:Y:S01]  /*b7a0*/  FMUL.FTZ R29, R84.reuse, R77 ;  /* 0x0000004d541d7220 */ /* 0x040fe20000410000 */
[----:B------:R-:W-:Y:S01]  /*b7b0*/  ISETP.GE.U32.AND P1, PT, R161, R100, PT ;  /* 0x00000064a100720c */ /* 0x000fe20003f26070 */
[----:B------:R-:W-:Y:S01]  /*b7c0*/  FMUL.FTZ R36, R84, R36 ;  /* 0x0000002454247220 */ /* 0x000fe20000410000 */
[----:B------:R-:W-:Y:S01]  /*b7d0*/  @!P2 PRMT R96, R153, 0x5410, RZ ;  /* 0x000054109960a816 */ /* 0x000fe200000000ff */
[----:B------:R1:W-:Y:S01]  /*b7e0*/  STG.E.U16 [R192.64+0x10], R97 ;  /* 0x00001061c0007986 */ /* 0x0003e2000c10151a */
[----:B------:R-:W-:Y:S01]  /*b7f0*/  ISETP.GE.U32.AND P2, PT, R161, R26, PT ;  /* 0x0000001aa100720c */ /* 0x000fe20003f46070 */
[----:B------:R-:W-:Y:S01]  /*b800*/  MUFU.EX2 R81, R207 ;  /* 0x000000cf00517308 */ /* 0x000fe20000000800 */
[----:B------:R-:W-:Y:S01]  /*b810*/  LOP3.LUT R72, R72, 0xffff, RZ, 0xc0, !PT ;  /* 0x0000ffff48487812 */ /* 0x000fe200078ec0ff */
[----:B------:R-:W-:Y:S01]  /*b820*/  STG.E.U16 [R192.64+0x12], R96 ;  /* 0x00001260c0007986 */ /* 0x000fe2000c10151a */
[----:B-----5:R-:W-:Y:S01]  /*b830*/  F2FP.PACK_AB R100, R125, R196 ;  /* 0x000000c47d64723e */ /* 0x020fe200000000ff */
[----:B------:R-:W-:Y:S01]  /*b840*/  FADD.FTZ R18, R197, R18 ;  /* 0x00000012c5127221 */ /* 0x000fe20000010000 */
[----:B------:R-:W-:Y:S01]  /*b850*/  LOP3.LUT R197, R200, 0xff, RZ, 0xc0, !PT ;  /* 0x000000ffc8c57812 */ /* 0x000fe200078ec0ff */
[C---:B------:R-:W-:Y:S02]  /*b860*/  FMUL.FTZ R37, R84.reuse, R37 ;  /* 0x0000002554257220 */ /* 0x040fe40000410000 */
[----:B------:R-:W-:Y:S01]  /*b870*/  @!P0 HADD2 R152, -R100.H0_H0, -RZ.H0_H0 ;  /* 0xa00000ff64988230 */ /* 0x000fe20000000900 */
[C---:B------:R-:W-:Y:S01]  /*b880*/  FMUL.FTZ R40, R84.reuse, R40 ;  /* 0x0000002854287220 */ /* 0x040fe20000410000 */
[----:B------:R-:W5:Y:S01]  /*b890*/  MUFU.EX2 R80, R199 ;  /* 0x000000c700507308 */ /* 0x000f620000000800 */
[C---:B------:R-:W-:Y:S02]  /*b8a0*/  FMUL.FTZ R41, R84.reuse, R41 ;  /* 0x0000002954297220 */ /* 0x040fe40000410000 */
[----:B------:R-:W-:Y:S02]  /*b8b0*/  FMUL.FTZ R44, R84, R44 ;  /* 0x0000002c542c7220 */ /* 0x000fe40000410000 */
[C-C-:B--2---:R-:W-:Y:S01]  /*b8c0*/  FFMA.FTZ R19, R3.reuse, R124, R99.reuse ;  /* 0x0000007c03137223 */ /* 0x144fe20000010063 */
[----:B------:R-:W-:Y:S01]  /*b8d0*/  PRMT R99, R100, 0x7632, R99 ;  /* 0x0000763264637816 */ /* 0x000fe20000000063 */
[C---:B------:R-:W-:Y:S01]  /*b8e0*/  FMUL.FTZ R26, R3.reuse, R74 ;  /* 0x0000004a031a7220 */ /* 0x040fe20000410000 */
[----:B------:R-:W-:Y:S01]  /*b8f0*/  LOP3.LUT R74, R200, 0xff, RZ, 0xc0, !PT ;  /* 0x000000ffc84a7812 */ /* 0x000fe200078ec0ff */
[----:B------:R-:W-:Y:S01]  /*b900*/  FADD.FTZ R73, R98, R19 ;  /* 0x0000001362497221 */ /* 0x000fe20000010000 */
[----:B------:R-:W-:Y:S01]  /*b910*/  PRMT R19, R100, 0x5410, R99 ;  /* 0x0000541064137816 */ /* 0x000fe20000000063 */
[----:B------:R-:W-:Y:S01]  /*b920*/  @!P6 HADD2 R151, -R99.H0_H0, -RZ.H0_H0 ;  /* 0xa00000ff6397e230 */ /* 0x000fe20000000900 */
[----:B------:R-:W-:Y:S01]  /*b930*/  @!P0 PRMT R100, R152, 0x5410, RZ ;  /* 0x0000541098648816 */ /* 0x000fe200000000ff */
[----:B------:R-:W-:Y:S01]  /*b940*/  FMUL.FTZ R27, R3, R75 ;  /* 0x0000004b031b7220 */ /* 0x000fe20000410000 */
[----:B------:R-:W-:Y:S01]  /*b950*/  ISETP.GE.U32.AND P0, PT, R161, R74, PT ;  /* 0x0000004aa100720c */ /* 0x000fe20003f06070 */
[----:B------:R-:W-:Y:S01]  /*b960*/  IMAD.WIDE.U32 R74, R105, -0x326172a9, RZ ;  /* 0xcd9e8d57694a7825 */ /* 0x000fe200078e00ff */
[----:B------:R-:W-:Y:S01]  /*b970*/  @!P6 PRMT R99, R151, 0x5410, RZ ;  /* 0x000054109763e816 */ /* 0x000fe200000000ff */
[----:B------:R-:W-:Y:S01]  /*b980*/  STG.E.U16 [R190.64+0x20], R100 ;  /* 0x00002064be007986 */ /* 0x000fe2000c10151a */
[----:B------:R-:W-:Y:S01]  /*b990*/  ISETP.GE.U32.AND P6, PT, R161, R72, PT ;  /* 0x00000048a100720c */ /* 0x000fe20003fc6070 */
[C---:B------:R-:W-:Y:S01]  /*b9a0*/  FMUL.FTZ R45, R84.reuse, R45 ;  /* 0x0000002d542d7220 */ /* 0x040fe20000410000 */
[----:B------:R-:W-:Y:S01]  /*b9b0*/  SHF.R.U32.HI R72, RZ, 0x10, R200 ;  /* 0x00000010ff487819 */ /* 0x000fe200000116c8 */
[----:B------:R-:W-:Y:S01]  /*b9c0*/  STG.E.U16 [R190.64+0x22], R99 ;  /* 0x00002263be007986 */ /* 0x000fe2000c10151a */
[----:B------:R-:W-:Y:S01]  /*b9d0*/  FMUL.FTZ R48, R84, R48 ;  /* 0x0000003054307220 */ /* 0x000fe20000410000 */
[----:B------:R-:W-:Y:S01]  /*b9e0*/  MUFU.EX2 R124, R179 ;  /* 0x000000b3007c7308 */ /* 0x000fe20000000800 */
[----:B-----5:R-:W-:Y:S01]  /*b9f0*/  F2FP.PACK_AB R98, R80, R81 ;  /* 0x000000515062723e */ /* 0x020fe200000000ff */
[----:B------:R-:W-:Y:S01]  /*ba00*/  FMUL.FTZ R49, R84, R49 ;  /* 0x0000003154317220 */ /* 0x000fe20000410000 */
[----:B------:R-:W-:Y:S01]  /*ba10*/  LOP3.LUT R72, R72, 0xff, RZ, 0xc0, !PT ;  /* 0x000000ff48487812 */ /* 0x000fe200078ec0ff */
[----:B------:R-:W-:Y:S01]  /*ba20*/  FMUL.FTZ R52, R84, R52 ;  /* 0x0000003454347220 */ /* 0x000fe20000410000 */
[----:B------:R-:W-:Y:S01]  /*ba30*/  PRMT R23, R98, 0x7632, R23 ;  /* 0x0000763262177816 */ /* 0x000fe20000000017 */
[----:B------:R-:W-:Y:S01]  /*ba40*/  @!P2 HADD2 R150, -R98.H0_H0, -RZ.H0_H0 ;  /* 0xa00000ff6296a230 */ /* 0x000fe20000000900 */
[C---:B------:R-:W-:Y:S02]  /*ba50*/  FMUL.FTZ R53, R84.reuse, R53 ;  /* 0x0000003554357220 */ /* 0x040fe40000410000 */
[C---:B------:R-:W-:Y:S01]  /*ba60*/  FMUL.FTZ R56, R84.reuse, R56 ;  /* 0x0000003854387220 */ /* 0x040fe20000410000 */
[----:B------:R-:W-:Y:S01]  /*ba70*/  @!P1 HADD2 R149, -R23.H0_H0, -RZ.H0_H0 ;  /* 0xa00000ff17959230 */ /* 0x000fe20000000900 */
        /* <DEDUP_REMOVED lines=9> */
[----:B------:R-:W-:Y:S01]  /*bb10*/  FADD.FTZ R84, R206, R73 ;  /* 0x00000049ce547221 */ /* 0x000fe20000010000 */
[----:B------:R-:W-:Y:S01]  /*bb20*/  LOP3.LUT R73, R75, UR16, R184, 0x96, !PT ;  /* 0x000000104b497c12 */ /* 0x000fe2000f8e96b8 */
[----:B------:R-:W-:Y:S02]  /*bb30*/  FMUL.FTZ R35, R3, R83 ;  /* 0x0000005303237220 */ /* 0x000fe40000410000 */
[----:B------:R-:W-:Y:S01]  /*bb40*/  FADD.FTZ R83, R119, R18 ;  /* 0x0000001277537221 */ /* 0x000fe20000010000 */
[----:B------:R-:W-:Y:S01]  /*bb50*/  PRMT R18, R98, 0x5410, R23 ;  /* 0x0000541062127816 */ /* 0x000fe20000000017 */
[----:B------:R-:W-:Y:S01]  /*bb60*/  FMUL.FTZ R30, R3, R78 ;  /* 0x0000004e031e7220 */ /* 0x000fe20000410000 */
[----:B------:R-:W-:Y:S01]  /*bb70*/  @!P2 PRMT R98, R150, 0x5410, RZ ;  /* 0x000054109662a816 */ /* 0x000fe200000000ff */
[----:B------:R-:W-:Y:S01]  /*bb80*/  FADD.FTZ R83, R118, R83 ;  /* 0x0000005376537221 */ /* 0x000fe20000010000 */
[----:B------:R-:W-:Y:S01]  /*bb90*/  ISETP.GE.U32.AND P2, PT, R161, R72, PT ;  /* 0x00000048a100720c */ /* 0x000fe20003f46070 */
[C---:B------:R-:W-:Y:S01]  /*bba0*/  FMUL.FTZ R31, R3.reuse, R79 ;  /* 0x0000004f031f7220 */ /* 0x040fe20000410000 */
[----:B------:R-:W-:Y:S01]  /*bbb0*/  SHF.R.U32.HI R72, RZ, 0x18, R200 ;  /* 0x00000018ff487819 */ /* 0x000fe200000116c8 */
[----:B------:R-:W-:Y:S01]  /*bbc0*/  FMUL.FTZ R34, R3, R82 ;  /* 0x0000005203227220 */ /* 0x000fe20000410000 */
[----:B------:R-:W-:Y:S01]  /*bbd0*/  @!P1 PRMT R23, R149, 0x5410, RZ ;  /* 0x0000541095179816 */ /* 0x000fe200000000ff */
[----:B------:R-:W-:Y:S01]  /*bbe0*/  FMUL.FTZ R38, R3, R38 ;  /* 0x0000002603267220 */ /* 0x000fe20000410000 */
[----:B------:R-:W-:Y:S01]  /*bbf0*/  ISETP.GE.U32.AND P1, PT, R161, R72, PT ;  /* 0x00000048a100720c */ /* 0x000fe20003f26070 */
[----:B------:R-:W-:Y:S01]  /*bc00*/  FMUL.FTZ R39, R3, R39 ;  /* 0x0000002703277220 */ /* 0x000fe20000410000 */
[----:B------:R-:W-:Y:S01]  /*bc10*/  LOP3.LUT R72, R203, UR14, R74, 0x96, !PT ;  /* 0x0000000ecb487c12 */ /* 0x000fe2000f8e964a */
[----:B------:R-:W-:Y:S01]  /*bc20*/  IMAD.WIDE.U32 R74, R73, -0x2daee0ad, RZ ;  /* 0xd2511f53494a7825 */ /* 0x000fe200078e00ff */
[----:B------:R2:W-:Y:S03]  /*bc30*/  STG.E.U16 [R192.64+0x22], R23 ;  /* 0x00002217c0007986 */ /* 0x0005e6000c10151a */
[----:B------:R-:W-:Y:S01]  /*bc40*/  IMAD.WIDE.U32 R78, R72, -0x2daee0ad, RZ ;  /* 0xd2511f53484e7825 */ /* 0x000fe200078e00ff */
[----:B------:R-:W-:Y:S01]  /*bc50*/  LOP3.LUT R73, R75, UR13, R182, 0x96, !PT ;  /* 0x0000000d4b497c12 */ /* 0x000fe2000f8e96b6 */
[----:B------:R-:W-:Y:S02]  /*bc60*/  STG.E.U16 [R192.64+0x20], R98 ;  /* 0x00002062c0007986 */ /* 0x000fe4000c10151a */
[----:B------:R-:W-:Y:S01]  /*bc70*/  FMUL.FTZ R42, R3, R42 ;  /* 0x0000002a032a7220 */ /* 0x000fe20000410000 */
[----:B------:R-:W-:Y:S01]  /*bc80*/  LOP3.LUT R72, R79, UR11, R74, 0x96, !PT ;  /* 0x0000000b4f487c12 */ /* 0x000fe2000f8e964a */
[----:B------:R-:W-:Y:S04]  /*bc90*/  IMAD.WIDE.U32 R118, R73, -0x326172a9, RZ ;  /* 0xcd9e8d5749767825 */ /* 0x000fe800078e00ff */
[----:B------:R-:W-:Y:S01]  /*bca0*/  IMAD.WIDE.U32 R74, R72, -0x326172a9, RZ ;  /* 0xcd9e8d57484a7825 */ /* 0x000fe200078e00ff */
[----:B------:R-:W-:Y:S02]  /*bcb0*/  LOP3.LUT R202, R119, UR12, R202, 0x96, !PT ;  /* 0x0000000c77ca7c12 */ /* 0x000fe4000f8e96ca */
[----:B------:R-:W-:Y:S01]  /*bcc0*/  LOP3.LUT R72, R205, UR17, R194, 0x96, !PT ;  /* 0x00000011cd487c12 */ /* 0x000fe2000f8e96c2 */
[----:B------:R-:W-:Y:S01]  /*bcd0*/  FMUL.FTZ R43, R3, R43 ;  /* 0x0000002b032b7220 */ /* 0x000fe20000410000 */
[----:B------:R-:W-:Y:S01]  /*bce0*/  LOP3.LUT R118, R75, UR10, R118, 0x96, !PT ;  /* 0x0000000a4b767c12 */ /* 0x000fe2000f8e9676 */
[----:B------:R-:W-:Y:S01]  /*bcf0*/  IMAD.WIDE.U32 R76, R202, -0x2daee0ad, RZ ;  /* 0xd2511f53ca4c7825 */ /* 0x000fe200078e00ff */
[----:B------:R-:W-:Y:S02]  /*bd00*/  LOP3.LUT R73, R72, 0xffff, RZ, 0xc0, !PT ;  /* 0x0000ffff48497812 */ /* 0x000fe400078ec0ff */
[----:B------:R-:W-:Y:S01]  /*bd10*/  LOP3.LUT R75, R204, 0xff, RZ, 0xc0, !PT ;  /* 0x000000ffcc4b7812 */ /* 0x000fe200078ec0ff */
[----:B------:R-:W-:Y:S01]  /*bd20*/  IMAD.WIDE.U32 R118, R118, -0x2daee0ad, RZ ;  /* 0xd2511f5376767825 */ /* 0x000fe200078e00ff */
[----:B------:R-:W-:Y:S02]  /*bd30*/  LOP3.LUT R202, R77, UR9, R78, 0x96, !PT ;  /* 0x000000094dca7c12 */ /* 0x000fe4000f8e964e */
[----:B------:R-:W-:Y:S01]  /*bd40*/  LOP3.LUT R77, R72, 0xff, RZ, 0xc0, !PT ;  /* 0x000000ff484d7812 */ /* 0x000fe200078ec0ff */
[----:B------:R-:W-:Y:S01]  /*bd50*/  FMUL.FTZ R46, R3, R46 ;  /* 0x0000002e032e7220 */ /* 0x000fe20000410000 */
[----:B------:R-:W-:Y:S01]  /*bd60*/  LOP3.LUT R82, R119, UR7, R76, 0x96, !PT ;  /* 0x0000000777527c12 */ /* 0x000fe2000f8e964c */
[----:B------:R-:W-:Y:S01]  /*bd70*/  IMAD.WIDE.U32 R202, R202, -0x326172a9, RZ ;  /* 0xcd9e8d57caca7825 */ /* 0x000fe200078e00ff */
[----:B------:R-:W-:Y:S03]  /*bd80*/  LOP3.LUT R119, R200, 0xffff, RZ, 0xc0, !PT ;  /* 0x0000ffffc8777812 */ /* 0x000fe600078ec0ff */
[----:B------:R-:W-:Y:S01]  /*bd90*/  FMUL.FTZ R47, R3, R47 ;  /* 0x0000002f032f7220 */ /* 0x000fe20000410000 */
[----:B------:R-:W-:Y:S01]  /*bda0*/  LOP3.LUT R194, R203, UR8, R74, 0x96, !PT ;  /* 0x00000008cbc27c12 */ /* 0x000fe2000f8e964a */
[C---:B------:R-:W-:Y:S01]  /*bdb0*/  FMUL.FTZ R50, R3.reuse, R50 ;  /* 0x0000003203327220 */ /* 0x040fe20000410000 */
[----:B------:R-:W-:Y:S01]  /*bdc0*/  SHF.R.U32.HI R74, RZ, 0x8, R73 ;  /* 0x00000008ff4a7819 */ /* 0x000fe20000011649 */
[C---:B------:R-:W-:Y:S01]  /*bdd0*/  FMUL.FTZ R51, R3.reuse, R51 ;  /* 0x0000003303337220 */ /* 0x040fe20000410000 */
[----:B------:R-:W-:Y:S01]  /*bde0*/  SHF.R.U32.HI R73, RZ, 0x10, R72 ;  /* 0x00000010ff497819 */ /* 0x000fe20000011648 */
[----:B------:R-:W-:Y:S01]  /*bdf0*/  FMUL.FTZ R54, R3, R54 ;  /* 0x0000003603367220 */ /* 0x000fe20000410000 */
[----:B------:R-:W-:Y:S01]  /*be00*/  PRMT R77, R77, 0x5410, R74 ;  /* 0x000054104d4d7816 */ /* 0x000fe2000000004a */
[C---:B------:R-:W-:Y:S01]  /*be10*/  FMUL.FTZ R55, R3.reuse, R55 ;  /* 0x0000003703377220 */ /* 0x040fe20000410000 */
[----:B------:R-:W-:Y:S01]  /*be20*/  LOP3.LUT R74, R204, 0xffff, RZ, 0xc0, !PT ;  /* 0x0000ffffcc4a7812 */ /* 0x000fe200078ec0ff */
[C---:B------:R-:W-:Y:S01]  /*be30*/  FMUL.FTZ R58, R3.reuse, R58 ;  /* 0x0000003a033a7220 */ /* 0x040fe20000410000 */
[----:B------:R-:W-:Y:S01]  /*be40*/  SHF.R.U32.HI R72, RZ, 0x18, R72 ;  /* 0x00000018ff487819 */ /* 0x000fe20000011648 */
[C---:B------:R-:W-:Y:S01]  /*be50*/  FMUL.FTZ R59, R3.reuse, R59 ;  /* 0x0000003b033b7220 */ /* 0x040fe20000410000 */
[----:B------:R-:W-:Y:S01]  /*be60*/  SHF.R.U32.HI R74, RZ, 0x8, R74 ;  /* 0x00000008ff4a7819 */ /* 0x000fe2000001164a */
[----:B------:R-:W-:Y:S01]  /*be70*/  FMUL.FTZ R62, R3, R62 ;  /* 0x0000003e033e7220 */ /* 0x000fe20000410000 */
[----:B------:R-:W-:Y:S01]  /*be80*/  LOP3.LUT R73, R73, 0xff, RZ, 0xc0, !PT ;  /* 0x000000ff49497812 */ /* 0x000fe200078ec0ff */
[----:B------:R-:W-:Y:S01]  /*be90*/  FMUL.FTZ R63, R3, R63 ;  /* 0x0000003f033f7220 */ /* 0x000fe20000410000 */
[----:B------:R-:W-:Y:S01]  /*bea0*/  PRMT R75, R75, 0x5410, R74 ;  /* 0x000054104b4b7816 */ /* 0x000fe2000000004a */
[C---:B------:R-:W-:Y:S01]  /*beb0*/  FMUL.FTZ R66, R3.reuse, R66 ;  /* 0x0000004203427220 */ /* 0x040fe20000410000 */
[--C-:B------:R-:W-:Y:S01]  /*bec0*/  SHF.R.U32.HI R74, RZ, 0x10, R204.reuse ;  /* 0x00000010ff4a7819 */ /* 0x100fe200000116cc */
[----:B------:R-:W-:Y:S01]  /*bed0*/  FMUL.FTZ R67, R3, R67 ;  /* 0x0000004303437220 */ /* 0x000fe20000410000 */
[----:B------:R-:W-:Y:S01]  /*bee0*/  SHF.R.U32.HI R204, RZ, 0x18, R204 ;  /* 0x00000018ffcc7819 */ /* 0x000fe200000116cc */
[----:B------:R-:W-:Y:S01]  /*bef0*/  FADD.FTZ R84, R195, R84 ;  /* 0x00000054c3547221 */ /* 0x000fe20000010000 */
[----:B------:R-:W-:Y:S01]  /*bf00*/  PRMT R73, R73, 0x5410, R72 ;  /* 0x0000541049497816 */ /* 0x000fe20000000048 */
[--C-:B------:R-:W-:Y:S01]  /*bf10*/  HSET2.LE.AND R72, R77, R178.reuse, PT ;  /* 0x000000b24d487233 */ /* 0x100fe20003803000 */
[----:B------:R-:W-:Y:S01]  /*bf20*/  LOP3.LUT R77, R74, 0xff, RZ, 0xc0, !PT ;  /* 0x000000ff4a4d7812 */ /* 0x000fe200078ec0ff */
[--C-:B------:R-:W-:Y:S01]  /*bf30*/  HSET2.LE.AND R74, R75, R178.reuse, PT ;  /* 0x000000b24b4a7233 */ /* 0x100fe20003803000 */
[----:B------:R-:W-:Y:S01]  /*bf40*/  SHF.R.U32.HI R195, RZ, 0x10, R200 ;  /* 0x00000010ffc37819 */ /* 0x000fe200000116c8 */
[--C-:B------:R-:W-:Y:S01]  /*bf50*/  HSET2.LE.AND R73, R73, R178.reuse, PT ;  /* 0x000000b249497233 */ /* 0x100fe20003803000 */
[----:B------:R-:W-:Y:S01]  /*bf60*/  PRMT R75, R77, 0x5410, R204 ;  /* 0x000054104d4b7816 */ /* 0x000fe200000000cc */
[C---:B------:R-:W-:Y:S01]  /*bf70*/  FMUL.FTZ R70, R3.reuse, R70 ;  /* 0x0000004603467220 */ /* 0x040fe20000410000 */
[----:B------:R-:W5:Y:S01]  /*bf80*/  LDSM.16.MT88.4 R76, [R120+0x6000] ;  /* 0x00600000784c783b */ /* 0x000f620000004200 */
[----:B------:R-:W-:Y:S01]  /*bf90*/  LOP3.LUT R72, R72, R95, RZ, 0xc0, !PT ;  /* 0x0000005f48487212 */ /* 0x000fe200078ec0ff */
[----:B------:R-:W-:Y:S01]  /*bfa0*/  FMUL.FTZ R71, R3, R71 ;  /* 0x0000004703477220 */ /* 0x000fe20000410000 */
[--C-:B------:R-:W-:Y:S01]  /*bfb0*/  HSET2.LE.AND R75, R75, R178.reuse, PT ;  /* 0x000000b24b4b7233 */ /* 0x100fe20003803000 */
[----:B------:R-:W-:Y:S01]  /*bfc0*/  LOP3.LUT R73, R73, R90, RZ, 0xc0, !PT ;  /* 0x0000005a49497212 */ /* 0x000fe200078ec0ff */
[----:B------:R-:W-:Y:S01]  /*bfd0*/  MUFU.EX2 R95, R104 ;  /* 0x00000068005f7308 */ /* 0x000fe20000000800 */
[----:B------:R-:W-:Y:S01]  /*bfe0*/  LOP3.LUT R74, R74, R101, RZ, 0xc0, !PT ;  /* 0x000000654a4a7212 */ /* 0x000fe200078ec0ff */
[----:B------:R-:W-:Y:S01]  /*bff0*/  FADD.FTZ R196, R196, R83 ;  /* 0x00000053c4c47221 */ /* 0x000fe20000010000 */
[----:B------:R-:W-:Y:S01]  /*c000*/  LOP3.LUT R75, R75, R22, RZ, 0xc0, !PT ;  /* 0x000000164b4b7212 */ /* 0x000fe200078ec0ff */
[----:B------:R-:W-:Y:S01]  /*c010*/  IMAD.MOV.U32 R85, RZ, RZ, R0 ;  /* 0x000000ffff557224 */ /* 0x000fe200078e0000 */
[----:B------:R-:W-:Y:S01]  /*c020*/  SHF.R.U32.HI R22, RZ, 0x18, R200 ;  /* 0x00000018ff167819 */ /* 0x000fe200000116c8 */
[----:B------:R-:W-:Y:S01]  /*c030*/  IMAD.WIDE.U32 R200, R82, -0x326172a9, RZ ;  /* 0xcd9e8d5752c87825 */ /* 0x000fe200078e00ff */
[----:B------:R-:W-:Y:S02]  /*c040*/  SHF.R.U32.HI R82, RZ, 0x8, R119 ;  /* 0x00000008ff527819 */ /* 0x000fe40000011677 */
[----:B-1----:R-:W-:Y:S01]  /*c050*/  LOP3.LUT R91, R195, 0xff, RZ, 0xc0, !PT ;  /* 0x000000ffc35b7812 */ /* 0x002fe200078ec0ff */
[----:B------:R1:W1:Y:S01]  /*c060*/  MUFU.EX2 R90, R181 ;  /* 0x000000b5005a7308 */ /* 0x0002620000000800 */
[----:B------:R-:W-:Y:S01]  /*c070*/  PRMT R197, R197, 0x5410, R82 ;  /* 0x00005410c5c57816 */ /* 0x000fe20000000052 */
[----:B------:R-:W-:Y:S01]  /*c080*/  FADD.FTZ R125, R125, R196 ;  /* 0x000000c47d7d7221 */ /* 0x000fe20000010000 */
[----:B------:R-:W-:Y:S01]  /*c090*/  PRMT R91, R91, 0x5410, R22 ;  /* 0x000054105b5b7816 */ /* 0x000fe20000000016 */
[----:B------:R-:W-:Y:S01]  /*c0a0*/  IMAD.WIDE.U32 R194, R194, -0x2daee0ad, RZ ;  /* 0xd2511f53c2c27825 */ /* 0x000fe200078e00ff */
[C---:B---3--:R-:W-:Y:S02]  /*c0b0*/  LOP3.LUT R93, R200.reuse, 0xffff, RZ, 0xc0, !PT ;  /* 0x0000ffffc85d7812 */ /* 0x048fe400078ec0ff */
[----:B------:R-:W-:Y:S01]  /*c0c0*/  LOP3.LUT R101, R201, UR17, R202, 0x96, !PT ;  /* 0x00000011c9657c12 */ /* 0x000fe2000f8e96ca */
[----:B------:R-:W-:Y:S01]  /*c0d0*/  IMAD.MOV.U32 R3, RZ, RZ, R2 ;  /* 0x000000ffff037224 */ /* 0x000fe200078e0002 */
[----:B----4-:R-:W-:Y:S01]  /*c0e0*/  SHF.R.U32.HI R92, RZ, 0x8, R93 ;  /* 0x00000008ff5c7819 */ /* 0x010fe2000001165d */
[----:B------:R-:W3:Y:S01]  /*c0f0*/  MUFU.EX2 R119, R117 ;  /* 0x0000007500777308 */ /* 0x000ee20000000800 */
[----:B------:R-:W-:Y:S02]  /*c100*/  LOP3.LUT R97, R195, UR18, R118, 0x96, !PT ;  /* 0x00000012c3617c12 */ /* 0x000fe4000f8e9676 */
[----:B------:R-:W-:Y:S02]  /*c110*/  LOP3.LUT R202, R201, UR17, R202, 0x96, !PT ;  /* 0x00000011c9ca7c12 */ /* 0x000fe4000f8e96ca */
[----:B------:R-:W-:Y:S02]  /*c120*/  LOP3.LUT R199, R200, 0xff, RZ, 0xc0, !PT ;  /* 0x000000ffc8c77812 */ /* 0x000fe400078ec0ff */
[----:B------:R-:W-:Y:S02]  /*c130*/  LOP3.LUT R118, R195, UR18, R118, 0x96, !PT ;  /* 0x00000012c3767c12 */ /* 0x000fe4000f8e9676 */
[----:B------:R-:W-:Y:S01]  /*c140*/  PRMT R199, R199, 0x5410, R92 ;  /* 0x00005410c7c77816 */ /* 0x000fe2000000005c */
[----:B------:R4:W4:Y:S01]  /*c150*/  MUFU.EX2 R196, R129 ;  /* 0x0000008100c47308 */ /* 0x0009220000000800 */
[----:B------:R-:W-:Y:S02]  /*c160*/  SHF.R.U32.HI R92, RZ, 0x10, R202 ;  /* 0x00000010ff5c7819 */ /* 0x000fe400000116ca */
[----:B--2---:R-:W-:Y:S01]  /*c170*/  SHF.R.U32.HI R23, RZ, 0x18, R118 ;  /* 0x00000018ff177819 */ /* 0x004fe20000011676 */
[----:B-1----:R-:W-:Y:S01]  /*c180*/  FADD.FTZ R181, R81, R84 ;  /* 0x0000005451b57221 */ /* 0x002fe20000010000 */
[C---:B-----5:R-:W-:Y:S01]  /*c190*/  HMMA.16816.F32 R24, R72.reuse, R76, R24 ;  /* 0x0000004c4818723c */ /* 0x060fe20000001818 */
[----:B------:R-:W-:Y:S02]  /*c1a0*/  F2FP.PACK_AB R105, R95, R90 ;  /* 0x0000005a5f69723e */ /* 0x000fe400000000ff */
[----:B------:R-:W-:Y:S01]  /*c1b0*/  FADD.FTZ R181, R80, R181 ;  /* 0x000000b550b57221 */ /* 0x000fe20000010000 */
[----:B------:R-:W-:Y:S01]  /*c1c0*/  LOP3.LUT R92, R92, 0xff, RZ, 0xc0, !PT ;  /* 0x000000ff5c5c7812 */ /* 0x000fe200078ec0ff */
[----:B------:R-:W-:Y:S01]  /*c1d0*/  LDSM.16.MT88.4 R80, [R86+0x6400] ;  /* 0x006400005650783b */ /* 0x000fe20000004200 */
[----:B------:R-:W-:Y:S01]  /*c1e0*/  @!P0 HADD2 R147, -R105.H0_H0, -RZ.H0_H0 ;  /* 0xa00000ff69938230 */ /* 0x000fe20000000900 */
[C---:B------:R-:W-:Y:S01]  /*c1f0*/  PRMT R104, R105.reuse, 0x7632, R104 ;  /* 0x0000763269687816 */ /* 0x040fe20000000068 */
[C---:B------:R-:W-:Y:S01]  /*c200*/  HMMA.16816.F32 R28, R72.reuse, R78, R28 ;  /* 0x0000004e481c723c */ /* 0x040fe2000000181c */
[----:B------:R-:W-:Y:S03]  /*c210*/  SHF.R.U32.HI R22, RZ, 0x10, R198 ;  /* 0x00000010ff167819 */ /* 0x000fe600000116c6 */
[----:B------:R-:W-:Y:S01]  /*c220*/  PRMT R84, R105, 0x5410, R104 ;  /* 0x0000541069547816 */ /* 0x000fe20000000068 */
[----:B------:R-:W1:Y:S01]  /*c230*/  LDSM.16.MT88.4 R76, [R86+0x6000] ;  /* 0x00600000564c783b */ /* 0x000e620000004200 */
[----:B------:R-:W-:Y:S01]  /*c240*/  @!P0 PRMT R105, R147, 0x5410, RZ ;  /* 0x0000541093698816 */ /* 0x000fe200000000ff */
[----:B------:R-:W-:Y:S01]  /*c250*/  @!P6 HADD2 R148, -R104.H0_H0, -RZ.H0_H0 ;  /* 0xa00000ff6894e230 */ /* 0x000fe20000000900 */
[C---:B---3--:R-:W-:Y:S01]  /*c260*/  F2FP.PACK_AB R117, R119.reuse, R124 ;  /* 0x0000007c7775723e */ /* 0x048fe200000000ff */
[----:B------:R-:W-:Y:S03]  /*c270*/  FADD.FTZ R124, R124, R181 ;  /* 0x000000b57c7c7221 */ /* 0x000fe60000010000 */
[----:B------:R-:W-:Y:S01]  /*c280*/  @!P6 PRMT R104, R148, 0x5410, RZ ;  /* 0x000054109468e816 */ /* 0x000fe200000000ff */
[----:B------:R-:W-:Y:S01]  /*c290*/  STG.E.U16 [R190.64+0x30], R105 ;  /* 0x00003069be007986 */ /* 0x000fe2000c10151a */
[----:B------:R-:W-:Y:S01]  /*c2a0*/  @!P2 HADD2 R146, -R117.H0_H0, -RZ.H0_H0 ;  /* 0xa00000ff7592a230 */ /* 0x000fe20000000900 */
[----:B----4-:R-:W-:Y:S01]  /*c2b0*/  SHF.R.U32.HI R129, RZ, 0x18, R200 ;  /* 0x00000018ff817819 */ /* 0x010fe200000116c8 */
[----:B------:R-:W-:Y:S01]  /*c2c0*/  FADD.FTZ R119, R119, R124 ;  /* 0x0000007c77777221 */ /* 0x000fe20000010000 */
[----:B------:R-:W-:Y:S01]  /*c2d0*/  STG.E.U16 [R190.64+0x32], R104 ;  /* 0x00003268be007986 */ /* 0x000fe2000c10151a */
[----:B------:R-:W-:Y:S01]  /*c2e0*/  MUFU.EX2 R124, R102 ;  /* 0x00000066007c7308 */ /* 0x000fe20000000800 */
[----:B------:R-:W-:Y:S02]  /*c2f0*/  LOP3.LUT R22, R22, 0xff, RZ, 0xc0, !PT ;  /* 0x000000ff16167812 */ /* 0x000fe400078ec0ff */
[----:B------:R-:W-:Y:S02]  /*c300*/  SHF.R.U32.HI R94, RZ, 0x10, R200 ;  /* 0x00000010ff5e7819 */ /* 0x000fe400000116c8 */
[----:B------:R-:W-:Y:S02]  /*c310*/  SHF.R.U32.HI R203, RZ, 0x10, R194 ;  /* 0x00000010ffcb7819 */ /* 0x000fe400000116c2 */
[----:B------:R-:W-:Y:S02]  /*c320*/  LOP3.LUT R94, R94, 0xff, RZ, 0xc0, !PT ;  /* 0x000000ff5e5e7812 */ /* 0x000fe400078ec0ff */
[----:B------:R-:W-:Y:S01]  /*c330*/  LOP3.LUT R203, R203, 0xff, RZ, 0xc0, !PT ;  /* 0x000000ffcbcb7812 */ /* 0x000fe200078ec0ff */
        /* <DEDUP_REMOVED lines=14> */
[----:B------:R-:W-:Y:S03]  /*c420*/  HMMA.16816.F32 R68, R72, R78, R68 ;  /* 0x0000004e4844723c */ /* 0x000fe60000001844 */
[----:B------:R-:W-:Y:S02]  /*c430*/  ISETP.GE.U32.AND P0, PT, R161, R76, PT ;  /* 0x0000004ca100720c */ /* 0x000fe40003f06070 */
[----:B------:R-:W1:Y:S02]  /*c440*/  LDSM.16.MT88.4 R76, [R120+0x6400] ;  /* 0x00640000784c783b */ /* 0x000e640000004200 */
[C---:B------:R-:W-:Y:S02]  /*c450*/  LOP3.LUT R72, R198.reuse, 0xffff, RZ, 0xc0, !PT ;  /* 0x0000ffffc6487812 */ /* 0x040fe400078ec0ff */
[----:B------:R-:W-:Y:S03]  /*c460*/  LOP3.LUT R73, R198, 0xff, RZ, 0xc0, !PT ;  /* 0x000000ffc6497812 */ /* 0x000fe600078ec0ff */
[----:B------:R-:W-:Y:S02]  /*c470*/  SHF.R.U32.HI R72, RZ, 0x8, R72 ;  /* 0x00000008ff487819 */ /* 0x000fe40000011648 */
[----:B------:R-:W-:Y:S02]  /*c480*/  SHF.R.U32.HI R75, RZ, 0x18, R198 ;  /* 0x00000018ff4b7819 */ /* 0x000fe400000116c6 */
[----:B------:R-:W-:Y:S01]  /*c490*/  PRMT R73, R73, 0x5410, R72 ;  /* 0x0000541049497816 */ /* 0x000fe20000000048 */
[----:B------:R2:W-:Y:S01]  /*c4a0*/  MUFU.EX2 R198, R126 ;  /* 0x0000007e00c67308 */ /* 0x0005e20000000800 */
[----:B------:R-:W-:Y:S02]  /*c4b0*/  PRMT R75, R22, 0x5410, R75 ;  /* 0x00005410164b7816 */ /* 0x000fe4000000004b */
[----:B------:R-:W-:Y:S01]  /*c4c0*/  SHF.R.U32.HI R74, RZ, 0x10, R101 ;  /* 0x00000010ff4a7819 */ /* 0x000fe20000011665 */
[--C-:B------:R-:W-:Y:S01]  /*c4d0*/  HSET2.LE.AND R72, R73, R178.reuse, PT ;  /* 0x000000b249487233 */ /* 0x100fe20003803000 */
[----:B------:R-:W-:Y:S01]  /*c4e0*/  PRMT R22, R117, 0x7632, R22 ;  /* 0x0000763275167816 */ /* 0x000fe20000000016 */
[--C-:B------:R-:W-:Y:S01]  /*c4f0*/  HSET2.LE.AND R73, R75, R178.reuse, PT ;  /* 0x000000b24b497233 */ /* 0x100fe20003803000 */
[----:B------:R-:W-:Y:S01]  /*c500*/  LOP3.LUT R74, R74, 0xff, RZ, 0xc0, !PT ;  /* 0x000000ff4a4a7812 */ /* 0x000fe200078ec0ff */
[--C-:B------:R-:W-:Y:S01]  /*c510*/  HSET2.LE.AND R75, R197, R178.reuse, PT ;  /* 0x000000b2c54b7233 */ /* 0x100fe20003803000 */
[----:B------:R-:W-:Y:S01]  /*c520*/  LOP3.LUT R72, R72, R19, RZ, 0xc0, !PT ;  /* 0x0000001348487212 */ /* 0x000fe200078ec0ff */
[----:B------:R-:W-:Y:S01]  /*c530*/  @!P1 HADD2 R145, -R22.H0_H0, -RZ.H0_H0 ;  /* 0xa00000ff16919230 */ /* 0x000fe20000000900 */
[----:B------:R-:W-:Y:S01]  /*c540*/  LOP3.LUT R73, R73, R18, RZ, 0xc0, !PT ;  /* 0x0000001249497212 */ /* 0x000fe200078ec0ff */
[--C-:B------:R-:W-:Y:S01]  /*c550*/  HSET2.LE.AND R18, R91, R178.reuse, PT ;  /* 0x000000b25b127233 */ /* 0x100fe20003803000 */
[----:B------:R-:W-:Y:S01]  /*c560*/  ISETP.GE.U32.AND P6, PT, R161, R74, PT ;  /* 0x0000004aa100720c */ /* 0x000fe20003fc6070 */
[----:B------:R-:W-:Y:S01]  /*c570*/  MUFU.EX2 R197, R114 ;  /* 0x0000007200c57308 */ /* 0x000fe20000000800 */
[----:B------:R-:W-:Y:S01]  /*c580*/  LOP3.LUT R74, R75, R84, RZ, 0xc0, !PT ;  /* 0x000000544b4a7212 */ /* 0x000fe200078ec0ff */
[----:B------:R-:W-:Y:S01]  /*c590*/  FADD.FTZ R84, R90, R125 ;  /* 0x0000007d5a547221 */ /* 0x000fe20000010000 */
[----:B------:R-:W-:Y:S01]  /*c5a0*/  PRMT R75, R117, 0x5410, R22 ;  /* 0x00005410754b7816 */ /* 0x000fe20000000016 */
[----:B------:R-:W3:Y:S01]  /*c5b0*/  LDSM.16.MT88.4 R88, [R120+0x7400] ;  /* 0x007400007858783b */ /* 0x000ee20000004200 */
[----:B------:R-:W-:Y:S01]  /*c5c0*/  LOP3.LUT R19, R101, 0xffff, RZ, 0xc0, !PT ;  /* 0x0000ffff65137812 */ /* 0x000fe200078ec0ff */
[----:B------:R-:W-:Y:S01]  /*c5d0*/  FADD.FTZ R181, R95, R84 ;  /* 0x000000545fb57221 */ /* 0x000fe20000010000 */
[----:B------:R-:W-:Y:S02]  /*c5e0*/  LOP3.LUT R75, R18, R75, RZ, 0xc0, !PT ;  /* 0x0000004b124b7212 */ /* 0x000fe400078ec0ff */
[----:B------:R-:W-:Y:S01]  /*c5f0*/  @!P1 PRMT R22, R145, 0x5410, RZ ;  /* 0x0000541091169816 */ /* 0x000fe200000000ff */
[----:B------:R-:W4:Y:S01]  /*c600*/  MUFU.EX2 R125, R113 ;  /* 0x00000071007d7308 */ /* 0x000f220000000800 */
[----:B------:R-:W-:Y:S02]  /*c610*/  @!P2 PRMT R117, R146, 0x5410, RZ ;  /* 0x000054109275a816 */ /* 0x000fe400000000ff */
[----:B------:R-:W-:Y:S01]  /*c620*/  SHF.R.U32.HI R19, RZ, 0x8, R19 ;  /* 0x00000008ff137819 */ /* 0x000fe20000011613 */
[C---:B-1----:R-:W-:Y:S01]  /*c630*/  HMMA.16816.F32 R24, R72.reuse, R76, R24 ;  /* 0x0000004c4818723c */ /* 0x042fe20000001818 */
[----:B------:R-:W-:Y:S01]  /*c640*/  STG.E.U16 [R192.64+0x32], R22 ;  /* 0x00003216c0007986 */ /* 0x000fe2000c10151a */
[----:B--2---:R-:W-:Y:S02]  /*c650*/  SHF.R.U32.HI R126, RZ, 0x18, R200 ;  /* 0x00000018ff7e7819 */ /* 0x004fe400000116c8 */
[----:B------:R-:W-:Y:S01]  /*c660*/  LOP3.LUT R18, R19, 0xffff, RZ, 0xc0, !PT ;  /* 0x0000ffff13127812 */ /* 0x000fe200078ec0ff */
[----:B------:R-:W-:Y:S01]  /*c670*/  STG.E.U16 [R192.64+0x30], R117 ;  /* 0x00003075c0007986 */ /* 0x000fe2000c10151a */
[----:B------:R-:W-:Y:S01]  /*c680*/  F2FP.PACK_AB R19, R179, R196 ;  /* 0x000000c4b313723e */ /* 0x000fe200000000ff */
[----:B------:R-:W-:Y:S01]  /*c690*/  FADD.FTZ R196, R196, R181 ;  /* 0x000000b5c4c47221 */ /* 0x000fe20000010000 */
[C---:B------:R-:W-:Y:S01]  /*c6a0*/  HMMA.16816.F32 R28, R72.reuse, R78, R28 ;  /* 0x0000004e481c723c */ /* 0x040fe2000000181c */
[----:B------:R-:W-:Y:S01]  /*c6b0*/  LOP3.LUT R76, R200, 0xff, RZ, 0xc0, !PT ;  /* 0x000000ffc84c7812 */ /* 0x000fe200078ec0ff */
[----:B------:R-:W-:Y:S01]  /*c6c0*/  MUFU.EX2 R181, R110 ;  /* 0x0000006e00b57308 */ /* 0x000fe20000000800 */
[----:B------:R-:W-:Y:S01]  /*c6d0*/  ISETP.GE.U32.AND P2, PT, R161, R18, PT ;  /* 0x00000012a100720c */ /* 0x000fe20003f46070 */
[----:B------:R-:W-:Y:S01]  /*c6e0*/  FADD.FTZ R96, R179, R196 ;  /* 0x000000c4b3607221 */ /* 0x000fe20000010000 */
[----:B------:R-:W-:Y:S01]  /*c6f0*/  ISETP.GE.U32.AND P1, PT, R161, R76, PT ;  /* 0x0000004ca100720c */ /* 0x000fe20003f26070 */
[----:B------:R-:W-:Y:S01]  /*c700*/  @!P0 HADD2 R144, -R19.H0_H0, -RZ.H0_H0 ;  /* 0xa00000ff13908230 */ /* 0x000fe20000000900 */
[----:B------:R-:W1:Y:S01]  /*c710*/  LDSM.16.MT88.4 R76, [R86+0x7400] ;  /* 0x00740000564c783b */ /* 0x000e620000004200 */
[C---:B------:R-:W-:Y:S01]  /*c720*/  HMMA.16816.F32 R32, R72.reuse, R80, R32 ;  /* 0x000000504820723c */ /* 0x040fe20000001820 */
[----:B------:R-:W-:Y:S03]  /*c730*/  PRMT R18, R19, 0x7632, R18 ;  /* 0x0000763213127816 */ /* 0x000fe60000000012 */
[----:B------:R-:W-:Y:S01]  /*c740*/  MUFU.EX2 R179, R111 ;  /* 0x0000006f00b37308 */ /* 0x000fe20000000800 */
[----:B----4-:R-:W-:Y:S01]  /*c750*/  F2FP.PACK_AB R113, R125, R198 ;  /* 0x000000c67d71723e */ /* 0x010fe200000000ff */
[----:B------:R-:W-:Y:S01]  /*c760*/  FADD.FTZ R198, R198, R119 ;  /* 0x00000077c6c67221 */ /* 0x000fe20000010000 */
[----:B------:R-:W-:Y:S01]  /*c770*/  SHF.R.U32.HI R80, RZ, 0x18, R101 ;  /* 0x00000018ff507819 */ /* 0x000fe20000011665 */
[C---:B------:R-:W-:Y:S01]  /*c780*/  HMMA.16816.F32 R36, R72.reuse, R82, R36 ;  /* 0x000000524824723c */ /* 0x040fe20000001824 */
[----:B------:R-:W-:Y:S03]  /*c790*/  PRMT R101, R19, 0x5410, R18 ;  /* 0x0000541013657816 */ /* 0x000fe60000000012 */
[----:B------:R-:W-:Y:S01]  /*c7a0*/  @!P0 PRMT R19, R144, 0x5410, RZ ;  /* 0x0000541090138816 */ /* 0x000fe200000000ff */
[----:B------:R-:W-:Y:S01]  /*c7b0*/  @!P2 HADD2 R143, -R18.H0_H0, -RZ.H0_H0 ;  /* 0xa00000ff128fa230 */ /* 0x000fe20000000900 */
[----:B------:R-:W-:Y:S01]  /*c7c0*/  ISETP.GE.U32.AND P0, PT, R161, R80, PT ;  /* 0x00000050a100720c */ /* 0x000fe20003f06070 */
[----:B------:R-:W-:Y:S01]  /*c7d0*/  @!P6 HADD2 R140, -R113.H0_H0, -RZ.H0_H0 ;  /* 0xa00000ff718ce230 */ /* 0x000fe20000000900 */
[C---:B---3--:R-:W-:Y:S01]  /*c7e0*/  HMMA.16816.F32 R40, R72.reuse, R88, R40 ;  /* 0x000000584828723c */ /* 0x048fe20000001828 */
[----:B------:R-:W2:Y:S01]  /*c7f0*/  LDSM.16.MT88.4 R80, [R120+0x8400] ;  /* 0x008400007850783b */ /* 0x000ea20000004200 */
[----:B------:R-:W-:Y:S02]  /*c800*/  MUFU.EX2 R196, R116 ;  /* 0x0000007400c47308 */ /* 0x000fe40000000800 */
[----:B------:R-:W-:Y:S02]  /*c810*/  @!P2 PRMT R18, R143, 0x5410, RZ ;  /* 0x000054108f12a816 */ /* 0x000fe400000000ff */
[----:B------:R-:W-:Y:S02]  /*c820*/  ISETP.GE.U32.AND P2, PT, R161, R94, PT ;  /* 0x0000005ea100720c */ /* 0x000fe40003f46070 */
[C---:B------:R-:W-:Y:S01]  /*c830*/  HMMA.16816.F32 R44, R72.reuse, R90, R44 ;  /* 0x0000005a482c723c */ /* 0x040fe2000000182c */
[----:B------:R-:W-:Y:S01]  /*c840*/  LOP3.LUT R88, R202, 0xffff, RZ, 0xc0, !PT ;  /* 0x0000ffffca587812 */ /* 0x000fe200078ec0ff */
[----:B------:R-:W-:Y:S02]  /*c850*/  STG.E.U16 [R190.64+0x40], R19 ;  /* 0x00004013be007986 */ /* 0x000fe4000c10151a */
[----:B------:R-:W-:Y:S02]  /*c860*/  SHF.R.U32.HI R94, RZ, 0x10, R200 ;  /* 0x00000010ff5e7819 */ /* 0x000fe400000116c8 */
[----:B------:R-:W-:Y:S01]  /*c870*/  SHF.R.U32.HI R88, RZ, 0x8, R88 ;  /* 0x00000008ff587819 */ /* 0x000fe20000011658 */
[----:B------:R-:W-:Y:S01]  /*c880*/  STG.E.U16 [R190.64+0x42], R18 ;  /* 0x00004212be007986 */ /* 0x000fe2000c10151a */
[----:B------:R-:W-:Y:S04]  /*c890*/  LOP3.LUT R200, R200, 0xffff, RZ, 0xc0, !PT ;  /* 0x0000ffffc8c87812 */ /* 0x000fe800078ec0ff */
[----:B------:R-:W-:Y:S02]  /*c8a0*/  LOP3.LUT R201, R202, 0xff, RZ, 0xc0, !PT ;  /* 0x000000ffcac97812 */ /* 0x000fe400078ec0ff */
[----:B------:R-:W-:Y:S01]  /*c8b0*/  LOP3.LUT R94, R94, 0xff, RZ, 0xc0, !PT ;  /* 0x000000ff5e5e7812 */ /* 0x000fe200078ec0ff */
[C---:B-1----:R-:W-:Y:S01]  /*c8c0*/  HMMA.16816.F32 R48, R72.reuse, R76, R48 ;  /* 0x0000004c4830723c */ /* 0x042fe20000001830 */
[----:B------:R-:W-:Y:S02]  /*c8d0*/  PRMT R201, R201, 0x5410, R88 ;  /* 0x00005410c9c97816 */ /* 0x000fe40000000058 */
[----:B------:R-:W1:Y:S01]  /*c8e0*/  LDSM.16.MT88.4 R88, [R86+0x8400] ;  /* 0x008400005658783b */ /* 0x000e620000004200 */
[C---:B------:R-:W-:Y:S02]  /*c8f0*/  PRMT R84, R113.reuse, 0x7632, R84 ;  /* 0x0000763271547816 */ /* 0x040fe40000000054 */
[----:B------:R-:W-:Y:S02]  /*c900*/  PRMT R129, R94, 0x5410, R129 ;  /* 0x000054105e817816 */ /* 0x000fe40000000081 */
[C---:B------:R-:W-:Y:S01]  /*c910*/  HMMA.16816.F32 R52, R72.reuse, R78, R52 ;  /* 0x0000004e4834723c */ /* 0x040fe20000001834 */
[----:B------:R-:W-:Y:S03]  /*c920*/  PRMT R102, R113, 0x5410, R84 ;  /* 0x0000541071667816 */ /* 0x000fe60000000054 */
[----:B------:R-:W-:Y:S01]  /*c930*/  @!P6 PRMT R113, R140, 0x5410, RZ ;  /* 0x000054108c71e816 */ /* 0x000fe200000000ff */
[----:B------:R-:W-:Y:S01]  /*c940*/  @!P0 HADD2 R132, -R84.H0_H0, -RZ.H0_H0 ;  /* 0xa00000ff54848230 */ /* 0x000fe20000000900 */
[----:B------:R-:W-:Y:S01]  /*c950*/  ISETP.GE.U32.AND P6, PT, R161, R126, PT ;  /* 0x0000007ea100720c */ /* 0x000fe20003fc6070 */
[--C-:B------:R-:W-:Y:S01]  /*c960*/  HSET2.LE.AND R79, R199, R178.reuse, PT ;  /* 0x000000b2c74f7233 */ /* 0x100fe20003803000 */
[----:B------:R3:W4:Y:S01]  /*c970*/  MUFU.EX2 R126, R112 ;  /* 0x00000070007e7308 */ /* 0x0007220000000800 */
[----:B------:R-:W-:Y:S01]  /*c980*/  SHF.R.U32.HI R77, RZ, 0x18, R202 ;  /* 0x00000018ff4d7819 */ /* 0x000fe200000116ca */
[C---:B--2---:R-:W-:Y:S01]  /*c990*/  HMMA.16816.F32 R56, R72.reuse, R80, R56 ;  /* 0x000000504838723c */ /* 0x044fe20000001838 */
[----:B------:R-:W-:Y:S01]  /*c9a0*/  STG.E.U16 [R192.64+0x40], R113 ;  /* 0x00004071c0007986 */ /* 0x000fe2000c10151a */
[----:B------:R-:W-:Y:S02]  /*c9b0*/  @!P0 PRMT R84, R132, 0x5410, RZ ;  /* 0x0000541084548816 */ /* 0x000fe400000000ff */
[----:B------:R-:W-:Y:S02]  /*c9c0*/  PRMT R77, R92, 0x5410, R77 ;  /* 0x000054105c4d7816 */ /* 0x000fe4000000004d */
[----:B------:R-:W2:Y:S01]  /*c9d0*/  LDSM.16.MT88.4 R92, [R120+0x6800] ;  /* 0x00680000785c783b */ /* 0x000ea20000004200 */
[----:B------:R-:W-:Y:S01]  /*c9e0*/  LOP3.LUT R76, R97, 0xff, RZ, 0xc0, !PT ;  /* 0x000000ff614c7812 */ /* 0x000fe200078ec0ff */
[C---:B------:R-:W-:Y:S01]  /*c9f0*/  HMMA.16816.F32 R60, R72.reuse, R82, R60 ;  /* 0x00000052483c723c */ /* 0x040fe2000000183c */
[----:B------:R-:W-:Y:S03]  /*ca00*/  MUFU.EX2 R199, R108 ;  /* 0x0000006c00c77308 */ /* 0x000fe60000000800 */
[--C-:B------:R-:W-:Y:S01]  /*ca10*/  HSET2.LE.AND R77, R77, R178.reuse, PT ;  /* 0x000000b24d4d7233 */ /* 0x100fe20003803000 */
[----:B------:R-:W-:Y:S01]  /*ca20*/  SHF.R.U32.HI R200, RZ, 0x8, R200 ;  /* 0x00000008ffc87819 */ /* 0x000fe200000116c8 */
[----:B------:R-:W5:Y:S03]  /*ca30*/  LDSM.16.MT88.4 R80, [R86+0x6800] ;  /* 0x006800005650783b */ /* 0x000f660000004200 */
[----:B------:R-:W-:Y:S02]  /*ca40*/  LOP3.LUT R77, R77, R102, RZ, 0xc0, !PT ;  /* 0x000000664d4d7212 */ /* 0x000fe400078ec0ff */
[----:B------:R2:W-:Y:S01]  /*ca50*/  MUFU.EX2 R202, R103 ;  /* 0x0000006700ca7308 */ /* 0x0005e20000000800 */
[----:B------:R-:W-:Y:S02]  /*ca60*/  LOP3.LUT R200, R200, 0xffff, RZ, 0xc0, !PT ;  /* 0x0000ffffc8c87812 */ /* 0x000fe400078ec0ff */
[----:B------:R-:W-:Y:S01]  /*ca70*/  STG.E.U16 [R192.64+0x42], R84 ;  /* 0x00004254c0007986 */ /* 0x000fe2000c10151a */
[----:B---3--:R-:W-:Y:S01]  /*ca80*/  F2FP.PACK_AB R112, R124, R127 ;  /* 0x0000007f7c70723e */ /* 0x008fe200000000ff */
[----:B------:R-:W-:Y:S01]  /*ca90*/  FADD.FTZ R127, R127, R96 ;  /* 0x000000607f7f7221 */ /* 0x000fe20000010000 */
[C---:B-1----:R-:W-:Y:S01]  /*caa0*/  HMMA.16816.F32 R64, R72.reuse, R88, R64 ;  /* 0x000000584840723c */ /* 0x042fe20000001840 */
[----:B----4-:R-:W-:Y:S02]  /*cab0*/  F2FP.PACK_AB R119, R197, R126 ;  /* 0x0000007ec577723e */ /* 0x010fe400000000ff */
[C---:B------:R-:W-:Y:S01]  /*cac0*/  PRMT R115, R112.reuse, 0x7632, R115 ;  /* 0x0000763270737816 */ /* 0x040fe20000000073 */
[----:B------:R-:W-:Y:S01]  /*cad0*/  @!P1 HADD2 R131, -R112.H0_H0, -RZ.H0_H0 ;  /* 0xa00000ff70839230 */ /* 0x000fe20000000900 */
[----:B------:R-:W-:Y:S01]  /*cae0*/  ISETP.GE.U32.AND P0, PT, R161, R200, PT ;  /* 0x000000c8a100720c */ /* 0x000fe20003f06070 */
[----:B------:R-:W-:Y:S01]  /*caf0*/  @!P2 HADD2 R139, -R119.H0_H0, -RZ.H0_H0 ;  /* 0xa00000ff778ba230 */ /* 0x000fe20000000900 */
[----:B------:R-:W-:Y:S01]  /*cb00*/  SHF.R.U32.HI R88, RZ, 0x10, R97 ;  /* 0x00000010ff587819 */ /* 0x000fe20000011661 */
[----:B------:R-:W-:Y:S01]  /*cb10*/  HMMA.16816.F32 R68, R72, R90, R68 ;  /* 0x0000005a4844723c */ /* 0x000fe20000001844 */
[----:B------:R-:W-:Y:S01]  /*cb20*/  PRMT R78, R112, 0x5410, R115 ;  /* 0x00005410704e7816 */ /* 0x000fe20000000073 */
[----:B------:R1:W-:Y:S02]  /*cb30*/  MUFU.EX2 R200, R106 ;  /* 0x0000006a00c87308 */ /* 0x0003e40000000800 */
[----:B------:R-:W-:Y:S02]  /*cb40*/  PRMT R114, R119, 0x7632, R114 ;  /* 0x0000763277727816 */ /* 0x000fe40000000072 */
[----:B------:R-:W-:Y:S01]  /*cb50*/  LOP3.LUT R78, R79, R78, RZ, 0xc0, !PT ;  /* 0x0000004e4f4e7212 */ /* 0x000fe200078ec0ff */
[--C-:B------:R-:W-:Y:S01]  /*cb60*/  HSET2.LE.AND R79, R129, R178.reuse, PT ;  /* 0x000000b2814f7233 */ /* 0x100fe20003803000 */
[----:B------:R-:W-:Y:S01]  /*cb70*/  PRMT R72, R119, 0x5410, R114 ;  /* 0x0000541077487816 */ /* 0x000fe20000000072 */
[----:B------:R-:W-:Y:S03]  /*cb80*/  @!P6 HADD2 R142, -R114.H0_H0, -RZ.H0_H0 ;  /* 0xa00000ff728ee230 */ /* 0x000fe60000000900 */
[----:B------:R-:W-:Y:S01]  /*cb90*/  @!P1 PRMT R112, R131, 0x5410, RZ ;  /* 0x0000541083709816 */ /* 0x000fe200000000ff */
[----:B------:R-:W-:Y:S01]  /*cba0*/  @!P0 HADD2 R130, -R115.H0_H0, -RZ.H0_H0 ;  /* 0xa00000ff73828230 */ /* 0x000fe20000000900 */
[----:B------:R-:W-:Y:S01]  /*cbb0*/  ISETP.GE.U32.AND P1, PT, R161, R76, PT ;  /* 0x0000004ca100720c */ /* 0x000fe20003f26070 */
[--C-:B------:R-:W-:Y:S01]  /*cbc0*/  HSET2.LE.AND R76, R201, R178.reuse, PT ;  /* 0x000000b2c94c7233 */ /* 0x100fe20003803000 */
[----:B------:R-:W-:Y:S01]  /*cbd0*/  LOP3.LUT R79, R79, R72, RZ, 0xc0, !PT ;  /* 0x000000484f4f7212 */ /* 0x000fe200078ec0ff */
[----:B------:R-:W-:Y:S01]  /*cbe0*/  STG.E.U16 [R190.64+0x50], R112 ;  /* 0x00005070be007986 */ /* 0x000fe2000c10151a */
[----:B------:R-:W-:Y:S01]  /*cbf0*/  LOP3.LUT R88, R88, 0xff, RZ, 0xc0, !PT ;  /* 0x000000ff58587812 */ /* 0x000fe200078ec0ff */
[----:B------:R-:W3:Y:S01]  /*cc00*/  MUFU.EX2 R201, R107 ;  /* 0x0000006b00c97308 */ /* 0x000ee20000000800 */
[----:B------:R-:W-:Y:S01]  /*cc10*/  LOP3.LUT R76, R76, R101, RZ, 0xc0, !PT ;  /* 0x000000654c4c7212 */ /* 0x000fe200078ec0ff */
[----:B------:R-:W4:Y:S01]  /*cc20*/  LDSM.16.MT88.4 R72, [R120+0x7800] ;  /* 0x007800007848783b */ /* 0x000f220000004200 */
[----:B------:R-:W-:Y:S02]  /*cc30*/  @!P0 PRMT R115, R130, 0x5410, RZ ;  /* 0x0000541082738816 */ /* 0x000fe400000000ff */
[----:B------:R-:W-:Y:S02]  /*cc40*/  @!P2 PRMT R119, R139, 0x5410, RZ ;  /* 0x000054108b77a816 */ /* 0x000fe400000000ff */
[----:B------:R-:W-:Y:S01]  /*cc50*/  @!P6 PRMT R114, R142, 0x5410, RZ ;  /* 0x000054108e72e816 */ /* 0x000fe200000000ff */
[C---:B--2---:R-:W-:Y:S01]  /*cc60*/  HMMA.16816.F32 R24, R76.reuse, R92, R24 ;  /* 0x0000005c4c18723c */ /* 0x044fe20000001818 */
[----:B------:R-:W-:Y:S01]  /*cc70*/  ISETP.GE.U32.AND P0, PT, R161, R88, PT ;  /* 0x00000058a100720c */ /* 0x000fe20003f06070 */
[----:B------:R-:W-:Y:S01]  /*cc80*/  LDSM.16.MT88.4 R100, [R120+0x7c00] ;  /* 0x007c00007864783b */ /* 0x000fe20000004200 */
[----:B------:R-:W-:Y:S04]  /*cc90*/  LOP3.LUT R88, R97, 0xffff, RZ, 0xc0, !PT ;  /* 0x0000ffff61587812 */ /* 0x000fe800078ec0ff */
[----:B------:R-:W-:Y:S01]  /*cca0*/  SHF.R.U32.HI R88, RZ, 0x8, R88 ;  /* 0x00000008ff587819 */ /* 0x000fe20000011658 */
[C---:B------:R-:W-:Y:S01]  /*ccb0*/  HMMA.16816.F32 R28, R76.reuse, R94, R28 ;  /* 0x0000005e4c1c723c */ /* 0x040fe2000000181c */
[----:B------:R-:W-:Y:S01]  /*ccc0*/  FADD.FTZ R93, R125, R198 ;  /* 0x000000c67d5d7221 */ /* 0x000fe20000010000 */
[----:B------:R-:W-:Y:S01]  /*ccd0*/  STG.E.U16 [R190.64+0x52], R115 ;  /* 0x00005273be007986 */ /* 0x000fe2000c10151a */
[----:B------:R2:W2:Y:S01]  /*cce0*/  MUFU.EX2 R198, R109 ;  /* 0x0000006d00c67308 */ /* 0x0004a20000000800 */
[----:B------:R-:W-:Y:S01]  /*ccf0*/  LOP3.LUT R88, R88, 0xffff, RZ, 0xc0, !PT ;  /* 0x0000ffff58587812 */ /* 0x000fe200078ec0ff */
[----:B------:R-:W-:Y:S01]  /*cd00*/  FADD.FTZ R204, R126, R93 ;  /* 0x0000005d7ecc7221 */ /* 0x000fe20000010000 */
[----:B------:R-:W-:Y:S01]  /*cd10*/  STG.E.U16 [R192.64+0x50], R119 ;  /* 0x00005077c0007986 */ /* 0x000fe2000c10151a */
[C---:B------:R-:W-:Y:S01]  /*cd20*/  LOP3.LUT R94, R194.reuse, 0xff, RZ, 0xc0, !PT ;  /* 0x000000ffc25e7812 */ /* 0x040fe200078ec0ff */
[C---:B-----5:R-:W-:Y:S01]  /*cd30*/  HMMA.16816.F32 R32, R76.reuse, R80, R32 ;  /* 0x000000504c20723c */ /* 0x060fe20000001820 */
[----:B------:R-:W-:Y:S01]  /*cd40*/  ISETP.GE.U32.AND P2, PT, R161, R88, PT ;  /* 0x00000058a100720c */ /* 0x000fe20003f46070 */
[----:B------:R-:W-:Y:S02]  /*cd50*/  STG.E.U16 [R192.64+0x52], R114 ;  /* 0x00005272c0007986 */ /* 0x000fe4000c10151a */
[----:B------:R-:W-:Y:S01]  /*cd60*/  F2FP.PACK_AB R125, R179, R196 ;  /* 0x000000c4b37d723e */ /* 0x000fe200000000ff */
[----:B------:R-:W-:Y:S01]  /*cd70*/  FADD.FTZ R204, R197, R204 ;  /* 0x000000ccc5cc7221 */ /* 0x000fe20000010000 */
[----:B------:R-:W5:Y:S01]  /*cd80*/  LDSM.16.MT88.4 R88, [R86+0x7800] ;  /* 0x007800005658783b */ /* 0x000f620000004200 */
[C---:B------:R-:W-:Y:S01]  /*cd90*/  LOP3.LUT R80, R194.reuse, 0xff, RZ, 0xc0, !PT ;  /* 0x000000ffc2507812 */ /* 0x040fe200078ec0ff */
[C---:B------:R-:W-:Y:S01]  /*cda0*/  HMMA.16816.F32 R36, R76.reuse, R82, R36 ;  /* 0x000000524c24723c */ /* 0x040fe20000001824 */
[----:B------:R-:W-:Y:S02]  /*cdb0*/  PRMT R116, R125, 0x7632, R116 ;  /* 0x000076327d747816 */ /* 0x000fe40000000074 */
[----:B------:R-:W-:Y:S01]  /*cdc0*/  ISETP.GE.U32.AND P6, PT, R161, R80, PT ;  /* 0x00000050a100720c */ /* 0x000fe20003fc6070 */
[----:B------:R-:W-:Y:S01]  /*cdd0*/  @!P1 HADD2 R135, -R125.H0_H0, -RZ.H0_H0 ;  /* 0xa00000ff7d879230 */ /* 0x000fe20000000900 */
[----:B-1----:R-:W-:Y:S01]  /*cde0*/  PRMT R106, R125, 0x5410, R116 ;  /* 0x000054107d6a7816 */ /* 0x002fe20000000074 */
[----:B------:R-:W1:Y:S01]  /*cdf0*/  LDSM.16.MT88.4 R80, [R120+0x8800] ;  /* 0x008800007850783b */ /* 0x000e620000004200 */
[----:B------:R-:W-:Y:S01]  /*ce00*/  @!P2 HADD2 R134, -R116.H0_H0, -RZ.H0_H0 ;  /* 0xa00000ff7486a230 */ /* 0x000fe20000000900 */
[----:B------:R-:W-:Y:S01]  /*ce10*/  LOP3.LUT R95, R194, 0xffff, RZ, 0xc0, !PT ;  /* 0x0000ffffc25f7812 */ /* 0x000fe200078ec0ff */
[C---:B----4-:R-:W-:Y:S03]  /*ce20*/  HMMA.16816.F32 R40, R76.reuse, R72, R40 ;  /* 0x000000484c28723c */ /* 0x050fe60000001828 */
[----:B------:R-:W-:Y:S02]  /*ce30*/  @!P1 PRMT R125, R135, 0x5410, RZ ;  /* 0x00005410877d9816 */ /* 0x000fe400000000ff */
[----:B------:R-:W-:Y:S02]  /*ce40*/  @!P2 PRMT R116, R134, 0x5410, RZ ;  /* 0x000054108674a816 */ /* 0x000fe400000000ff */
[----:B------:R-:W-:Y:S01]  /*ce50*/  SHF.R.U32.HI R95, RZ, 0x8, R95 ;  /* 0x00000008ff5f7819 */ /* 0x000fe2000001165f */
[----:B------:R-:W-:Y:S01]  /*ce60*/  STG.E.U16 [R190.64+0x60], R125 ;  /* 0x0000607dbe007986 */ /* 0x000fe2000c10151a */
[C---:B------:R-:W-:Y:S03]  /*ce70*/  HMMA.16816.F32 R44, R76.reuse, R74, R44 ;  /* 0x0000004a4c2c723c */ /* 0x040fe6000000182c */
[--C-:B------:R-:W-:Y:S01]  /*ce80*/  SHF.R.U32.HI R72, RZ, 0x10, R194.reuse ;  /* 0x00000010ff487819 */ /* 0x100fe200000116c2 */
[----:B------:R-:W-:Y:S01]  /*ce90*/  STG.E.U16 [R190.64+0x62], R116 ;  /* 0x00006274be007986 */ /* 0x000fe2000c10151a */
[----:B--2---:R-:W-:Y:S02]  /*cea0*/  PRMT R109, R94, 0x5410, R95 ;  /* 0x000054105e6d7816 */ /* 0x004fe4000000005f */
[----:B------:R-:W-:Y:S02]  /*ceb0*/  LOP3.LUT R72, R72, 0xff, RZ, 0xc0, !PT ;  /* 0x000000ff48487812 */ /* 0x000fe400078ec0ff */
[----:B------:R-:W-:Y:S02]  /*cec0*/  SHF.R.U32.HI R74, RZ, 0x18, R97 ;  /* 0x00000018ff4a7819 */ /* 0x000fe40000011661 */
[C---:B------:R-:W-:Y:S01]  /*ced0*/  ISETP.GE.U32.AND P2, PT, R161.reuse, R72, PT ;  /* 0x00000048a100720c */ /* 0x040fe20003f46070 */
[----:B------:R-:W-:Y:S01]  /*cee0*/  LDSM.16.MT88.4 R96, [R86+0x6c00] ;  /* 0x006c00005660783b */ /* 0x000fe20000004200 */
[----:B------:R-:W-:Y:S02]  /*cef0*/  ISETP.GE.U32.AND P1, PT, R161, R74, PT ;  /* 0x0000004aa100720c */ /* 0x000fe40003f26070 */
[----:B---3--:R-:W-:Y:S02]  /*cf00*/  F2FP.PACK_AB R129, R202, R201 ;  /* 0x000000c9ca81723e */ /* 0x008fe400000000ff */
[----:B------:R-:W-:Y:S02]  /*cf10*/  SHF.R.U32.HI R92, RZ, 0x18, R194 ;  /* 0x00000018ff5c7819 */ /* 0x000fe400000116c2 */
[----:B------:R-:W-:Y:S01]  /*cf20*/  PRMT R126, R129, 0x7632, R126 ;  /* 0x00007632817e7816 */ /* 0x000fe2000000007e */
[----:B------:R-:W2:Y:S01]  /*cf30*/  LDSM.16.MT88.4 R72, [R86+0x8800] ;  /* 0x008800005648783b */ /* 0x000ea20000004200 */
[C---:B-----5:R-:W-:Y:S01]  /*cf40*/  HMMA.16816.F32 R48, R76.reuse, R88, R48 ;  /* 0x000000584c30723c */ /* 0x060fe20000001830 */
[----:B------:R-:W-:Y:S02]  /*cf50*/  PRMT R203, R203, 0x5410, R92 ;  /* 0x00005410cbcb7816 */ /* 0x000fe4000000005c */
[----:B------:R-:W-:Y:S01]  /*cf60*/  SHF.R.U32.HI R92, RZ, 0x10, R118 ;  /* 0x00000010ff5c7819 */ /* 0x000fe20000011676 */
[----:B------:R-:W-:Y:S03]  /*cf70*/  @!P2 HADD2 R136, -R129.H0_H0, -RZ.H0_H0 ;  /* 0xa00000ff8188a230 */ /* 0x000fe60000000900 */
[----:B------:R-:W-:Y:S01]  /*cf80*/  LOP3.LUT R92, R92, 0xff, RZ, 0xc0, !PT ;  /* 0x000000ff5c5c7812 */ /* 0x000fe200078ec0ff */
[C---:B------:R-:W-:Y:S01]  /*cf90*/  HMMA.16816.F32 R52, R76.reuse, R90, R52 ;  /* 0x0000005a4c34723c */ /* 0x040fe20000001834 */
[C---:B------:R-:W-:Y:S03]  /*cfa0*/  LOP3.LUT R88, R118.reuse, 0xff, RZ, 0xc0, !PT ;  /* 0x000000ff76587812 */ /* 0x040fe600078ec0ff */
[----:B------:R-:W-:Y:S02]  /*cfb0*/  LOP3.LUT R89, R118, 0xffff, RZ, 0xc0, !PT ;  /* 0x0000ffff76597812 */ /* 0x000fe400078ec0ff */
[----:B------:R-:W-:Y:S01]  /*cfc0*/  F2FP.PACK_AB R118, R198, R181 ;  /* 0x000000b5c676723e */ /* 0x000fe200000000ff */
[--C-:B------:R-:W-:Y:S01]  /*cfd0*/  HSET2.LE.AND R90, R109, R178.reuse, PT ;  /* 0x000000b26d5a7233 */ /* 0x100fe20003803000 */
[C---:B-1----:R-:W-:Y:S01]  /*cfe0*/  HMMA.16816.F32 R56, R76.reuse, R80, R56 ;  /* 0x000000504c38723c */ /* 0x042fe20000001838 */
[----:B------:R-:W-:Y:S01]  /*cff0*/  PRMT R91, R92, 0x5410, R23 ;  /* 0x000054105c5b7816 */ /* 0x000fe20000000017 */
[----:B------:R-:W-:Y:S02]  /*d000*/  LDSM.16.MT88.4 R108, [R120+0x8c00] ;  /* 0x008c0000786c783b */ /* 0x000fe40000004200 */
[----:B------:R-:W-:Y:S01]  /*d010*/  SHF.R.U32.HI R89, RZ, 0x8, R89 ;  /* 0x00000008ff597819 */ /* 0x000fe20000011659 */
[----:B------:R-:W-:Y:S01]  /*d020*/  @!P0 HADD2 R133, -R118.H0_H0, -RZ.H0_H0 ;  /* 0xa00000ff76858230 */ /* 0x000fe20000000900 */
[----:B------:R-:W-:Y:S01]  /*d030*/  PRMT R23, R118, 0x7632, R23 ;  /* 0x0000763276177816 */ /* 0x000fe20000000017 */
[--C-:B------:R-:W-:Y:S01]  /*d040*/  HSET2.LE.AND R80, R91, R178.reuse, PT ;  /* 0x000000b25b507233 */ /* 0x100fe20003803000 */
[C---:B------:R-:W-:Y:S01]  /*d050*/  HMMA.16816.F32 R60, R76.reuse, R82, R60 ;  /* 0x000000524c3c723c */ /* 0x040fe2000000183c */
[----:B------:R-:W-:Y:S01]  /*d060*/  PRMT R107, R88, 0x5410, R89 ;  /* 0x00005410586b7816 */ /* 0x000fe20000000059 */
[----:B------:R-:W1:Y:S02]  /*d070*/  LDSM.16.MT88.4 R92, [R120+0x6c00] ;  /* 0x006c0000785c783b */ /* 0x000e640000004200 */
[----:B------:R-:W-:Y:S01]  /*d080*/  LOP3.LUT R88, R194, 0xffff, RZ, 0xc0, !PT ;  /* 0x0000ffffc2587812 */ /* 0x000fe200078ec0ff */
[----:B------:R-:W-:Y:S01]  /*d090*/  FADD.FTZ R195, R124, R127 ;  /* 0x0000007f7cc37221 */ /* 0x000fe20000010000 */
[----:B------:R-:W-:Y:S01]  /*d0a0*/  F2FP.PACK_AB R127, R200, R199 ;  /* 0x000000c7c87f723e */ /* 0x000fe200000000ff */
[--C-:B------:R-:W-:Y:S01]  /*d0b0*/  HSET2.LE.AND R81, R107, R178.reuse, PT ;  /* 0x000000b26b517233 */ /* 0x100fe20003803000 */
[----:B------:R-:W-:Y:S01]  /*d0c0*/  PRMT R89, R118, 0x5410, R23 ;  /* 0x0000541076597816 */ /* 0x000fe20000000017 */
[----:B------:R-:W-:Y:S03]  /*d0d0*/  @!P1 HADD2 R128, -R23.H0_H0, -RZ.H0_H0 ;  /* 0xa00000ff17809230 */ /* 0x000fe60000000900 */
[----:B------:R-:W-:Y:S01]  /*d0e0*/  @!P0 PRMT R118, R133, 0x5410, RZ ;  /* 0x0000541085768816 */ /* 0x000fe200000000ff */
[----:B------:R-:W-:Y:S01]  /*d0f0*/  @!P6 HADD2 R138, -R127.H0_H0, -RZ.H0_H0 ;  /* 0xa00000ff7f8ae230 */ /* 0x000fe20000000900 */
[----:B------:R-:W-:Y:S01]  /*d100*/  @!P1 PRMT R23, R128, 0x5410, RZ ;  /* 0x0000541080179816 */ /* 0x000fe200000000ff */
[C---:B--2---:R-:W-:Y:S01]  /*d110*/  HMMA.16816.F32 R64, R76.reuse, R72, R64 ;  /* 0x000000484c40723c */ /* 0x044fe20000001840 */
[C---:B------:R-:W-:Y:S01]  /*d120*/  PRMT R124, R127.reuse, 0x7632, R124 ;  /* 0x000076327f7c7816 */ /* 0x040fe2000000007c */
[----:B------:R-:W-:Y:S01]  /*d130*/  HSET2.LE.AND R91, R203, R178, PT ;  /* 0x000000b2cb5b7233 */ /* 0x000fe20003803000 */
[----:B------:R-:W-:Y:S01]  /*d140*/  SHF.R.U32.HI R88, RZ, 0x8, R88 ;  /* 0x00000008ff587819 */ /* 0x000fe20000011658 */
[----:B------:R-:W-:Y:S01]  /*d150*/  STG.E.U16 [R192.64+0x60], R118 ;  /* 0x00006076c0007986 */ /* 0x000fe2000c10151a */
[----:B------:R-:W-:Y:S01]  /*d160*/  LOP3.LUT R89, R80, R89, RZ, 0xc0, !PT ;  /* 0x0000005950597212 */ /* 0x000fe200078ec0ff */
[----:B------:R-:W-:Y:S01]  /*d170*/  FADD.FTZ R196, R196, R195 ;  /* 0x000000c3c4c47221 */ /* 0x000fe20000010000 */
[----:B------:R-:W-:Y:S01]  /*d180*/  LOP3.LUT R88, R88, 0xffff, RZ, 0xc0, !PT ;  /* 0x0000ffff58587812 */ /* 0x000fe200078ec0ff */
[----:B------:R-:W-:Y:S01]  /*d190*/  HMMA.16816.F32 R68, R76, R74, R68 ;  /* 0x0000004a4c44723c */ /* 0x000fe20000001844 */
[----:B------:R-:W-:Y:S01]  /*d1a0*/  PRMT R73, R127, 0x5410, R124 ;  /* 0x000054107f497816 */ /* 0x000fe2000000007c */
[----:B------:R-:W-:Y:S01]  /*d1b0*/  STG.E.U16 [R192.64+0x62], R23 ;  /* 0x00006217c0007986 */ /* 0x000fe2000c10151a */
[----:B------:R-:W-:Y:S01]  /*d1c0*/  ISETP.GE.U32.AND P0, PT, R161, R88, PT ;  /* 0x00000058a100720c */ /* 0x000fe20003f06070 */
[----:B------:R-:W-:Y:S01]  /*d1d0*/  FADD.FTZ R181, R181, R204 ;  /* 0x000000ccb5b57221 */ /* 0x000fe20000010000 */
[----:B------:R-:W-:Y:S01]  /*d1e0*/  PRMT R72, R129, 0x5410, R126 ;  /* 0x0000541081487816 */ /* 0x000fe2000000007e */
[----:B------:R-:W-:Y:S01]  /*d1f0*/  FADD.FTZ R196, R179, R196 ;  /* 0x000000c4b3c47221 */ /* 0x000fe20000010000 */
[----:B------:R-:W-:Y:S01]  /*d200*/  LOP3.LUT R88, R81, R106, RZ, 0xc0, !PT ;  /* 0x0000006a51587212 */ /* 0x000fe200078ec0ff */
[----:B------:R-:W-:Y:S01]  /*d210*/  FADD.FTZ R198, R198, R181 ;  /* 0x000000b5c6c67221 */ /* 0x000fe20000010000 */
[----:B------:R-:W-:Y:S01]  /*d220*/  LOP3.LUT R90, R90, R73, RZ, 0xc0, !PT ;  /* 0x000000495a5a7212 */ /* 0x000fe200078ec0ff */
[----:B------:R-:W2:Y:S02]  /*d230*/  LDSM.16.MT88.4 R104, [R86+0x7c00] ;  /* 0x007c00005668783b */ /* 0x000ea40000004200 */
[----:B------:R-:W-:Y:S01]  /*d240*/  LOP3.LUT R91, R91, R72, RZ, 0xc0, !PT ;  /* 0x000000485b5b7212 */ /* 0x000fe200078ec0ff */
[----:B------:R-:W-:Y:S01]  /*d250*/  FADD.FTZ R125, R199, R196 ;  /* 0x000000c4c77d7221 */ /* 0x000fe20000010000 */
[----:B------:R-:W-:Y:S01]  /*d260*/  @!P6 PRMT R127, R138, 0x5410, RZ ;  /* 0x000054108a7fe816 */ /* 0x000fe200000000ff */
[----:B------:R-:W-:Y:S01]  /*d270*/  FADD.FTZ R201, R201, R198 ;  /* 0x000000c6c9c97221 */ /* 0x000fe20000010000 */
[----:B------:R-:W-:Y:S01]  /*d280*/  @!P2 PRMT R129, R136, 0x5410, RZ ;  /* 0x000054108881a816 */ /* 0x000fe200000000ff */
[----:B------:R-:W-:Y:S01]  /*d290*/  @!P0 HADD2 R137, -R124.H0_H0, -RZ.H0_H0 ;  /* 0xa00000ff7c898230 */ /* 0x000fe20000000900 */
[----:B------:R-:W-:Y:S01]  /*d2a0*/  SHF.R.U32.HI R194, RZ, 0x18, R194 ;  /* 0x00000018ffc27819 */ /* 0x000fe200000116c2 */
[C---:B-1----:R-:W-:Y:S01]  /*d2b0*/  HMMA.16816.F32 R72, R88.reuse, R92, R24 ;  /* 0x0000005c5848723c */ /* 0x042fe20000001818 */
[----:B------:R-:W1:Y:S01]  /*d2c0*/  LDSM.16.MT88.4 R24, [R86+0x8c00] ;  /* 0x008c00005618783b */ /* 0x000e620000004200 */
[----:B------:R-:W-:Y:S01]  /*d2d0*/  FADD.FTZ R125, R200, R125 ;  /* 0x0000007dc87d7221 */ /* 0x000fe20000010000 */
[----:B------:R-:W-:Y:S02]  /*d2e0*/  @!P0 PRMT R124, R137, 0x5410, RZ ;  /* 0x00005410897c8816 */ /* 0x000fe400000000ff */
[----:B------:R-:W-:Y:S03]  /*d2f0*/  ISETP.GE.U32.AND P1, PT, R161, R194, PT ;  /* 0x000000c2a100720c */ /* 0x000fe60003f26070 */
[C---:B------:R-:W-:Y:S01]  /*d300*/  HMMA.16816.F32 R76, R88.reuse, R94, R28 ;  /* 0x0000005e584c723c */ /* 0x040fe2000000181c */
[----:B------:R-:W-:Y:S04]  /*d310*/  STG.E.U16 [R190.64+0x70], R127 ;  /* 0x0000707fbe007986 */ /* 0x000fe8000c10151a */
[----:B------:R3:W-:Y:S03]  /*d320*/  STG.E.U16 [R190.64+0x72], R124 ;  /* 0x0000727cbe007986 */ /* 0x0007e6000c10151a */
[C---:B------:R-:W-:Y:S01]  /*d330*/  HMMA.16816.F32 R80, R88.reuse, R96, R32 ;  /* 0x000000605850723c */ /* 0x040fe20000001820 */
[----:B------:R4:W-:Y:S03]  /*d340*/  STG.E.U16 [R192.64+0x70], R129 ;  /* 0x00007081c0007986 */ /* 0x0009e6000c10151a */
[----:B------:R-:W-:Y:S04]  /*d350*/  @!P1 HADD2 R141, -R126.H0_H0, -RZ.H0_H0 ;  /* 0xa00000ff7e8d9230 */ /* 0x000fe80000000900 */
[C---:B------:R-:W-:Y:S01]  /*d360*/  HMMA.16816.F32 R36, R88.reuse, R98, R36 ;  /* 0x000000625824723c */ /* 0x040fe20000001824 */
[----:B------:R-:W-:Y:S02]  /*d370*/  @!P1 PRMT R126, R141, 0x5410, RZ ;  /* 0x000054108d7e9816 */ /* 0x000fe400000000ff */
[C---:B------:R-:W-:Y:S02]  /*d380*/  ISETP.GT.AND P1, PT, R180.reuse, RZ, PT ;  /* 0x000000ffb400720c */ /* 0x040fe40003f24270 */
[----:B------:R-:W-:Y:S01]  /*d390*/  IADD3 R180, R180, -0x1, RZ ;  /* 0xffffffffb4b47810 */ /* 0x000fe20007ffe0ff */
[----:B------:R4:W-:Y:S02]  /*d3a0*/  STG.E.U16 [R192.64+0x72], R126 ;  /* 0x0000727ec0007986 */ /* 0x0009e4000c10151a */
[C---:B------:R-:W-:Y:S08]  /*d3b0*/  HMMA.16816.F32 R40, R88.reuse, R100, R40 ;  /* 0x000000645828723c */ /* 0x040ff00000001828 */
[C---:B------:R-:W-:Y:S01]  /*d3c0*/  HMMA.16816.F32 R44, R88.reuse, R102, R44 ;  /* 0x00000066582c723c */ /* 0x040fe2000000182c */
[----:B---3--:R-:W-:Y:S03]  /*d3d0*/  IADD3 R190, P0, R190, -0x80, RZ ;  /* 0xffffff80bebe7810 */ /* 0x008fe60007f1e0ff */
[----:B------:R-:W-:Y:S01]  /*d3e0*/  FADD.FTZ R124, R202, R201 ;  /* 0x000000c9ca7c7221 */ /* 0x000fe20000010000 */
[----:B------:R-:W-:Y:S03]  /*d3f0*/  IADD3.X R191, R191, -0x1, RZ, P0, !PT ;  /* 0xffffffffbfbf7810 */ /* 0x000fe600007fe4ff */
[C---:B--2---:R-:W-:Y:S08]  /*d400*/  HMMA.16816.F32 R48, R88.reuse, R104, R48 ;  /* 0x000000685830723c */ /* 0x044ff00000001830 */
[C---:B------:R-:W-:Y:S08]  /*d410*/  HMMA.16816.F32 R52, R88.reuse, R106, R52 ;  /* 0x0000006a5834723c */ /* 0x040ff00000001834 */
[C---:B------:R-:W-:Y:S08]  /*d420*/  HMMA.16816.F32 R56, R88.reuse, R108, R56 ;  /* 0x0000006c5838723c */ /* 0x040ff00000001838 */
[C---:B------:R-:W-:Y:S08]  /*d430*/  HMMA.16816.F32 R60, R88.reuse, R110, R60 ;  /* 0x0000006e583c723c */ /* 0x040ff0000000183c */
[C---:B-1----:R-:W-:Y:S08]  /*d440*/  HMMA.16816.F32 R64, R88.reuse, R24, R64 ;  /* 0x000000185840723c */ /* 0x042ff00000001840 */
[----:B------:R-:W-:Y:S01]  /*d450*/  HMMA.16816.F32 R68, R88, R26, R68 ;  /* 0x0000001a5844723c */ /* 0x000fe20000001844 */
[----:B----4-:R-:W-:-:S07]  /*d460*/  @P1 BRA `(.L_x_926) ;  /* 0xffffca5000001947 */ /* 0x010fce000383ffff */
.L_x_925:
[----:B------:R-:W1:Y:S01]  /*d470*/  SHFL.BFLY PT, R4, R125, 0x2, 0x1f ;  /* 0x0c401f007d047f89 */ /* 0x000e6200000e0000 */
[----:B------:R-:W-:Y:S01]  /*d480*/  MOV R10, 0x3f800000 ;  /* 0x3f800000000a7802 */ /* 0x000fe20000000f00 */
[----:B------:R-:W-:Y:S01]  /*d490*/  IMAD.MOV.U32 R11, RZ, RZ, 0x3f800000 ;  /* 0x3f800000ff0b7424 */ /* 0x000fe200078e00ff */
[----:B------:R-:W-:Y:S01]  /*d4a0*/  BSSY B0, `(.L_x_929) ;  /* 0x00000d9000007945 */ /* 0x000fe20003800000 */
[----:B------:R-:W3:Y:S04]  /*d4b0*/  SHFL.BFLY PT, R3, R124, 0x2, 0x1f ;  /* 0x0c401f007c037f89 */ /* 0x000ee800000e0000 */
[----:B------:R-:W4:Y:S01]  /*d4c0*/  S2R R7, SR_TID.X ;  /* 0x0000000000077919 */ /* 0x000f220000002100 */
[----:B-1----:R-:W-:-:S02]  /*d4d0*/  FADD.FTZ R5, R4, R125 ;  /* 0x0000007d04057221 */ /* 0x002fc40000010000 */
[----:B---3--:R-:W-:-:S03]  /*d4e0*/  FADD.FTZ R3, R3, R124 ;  /* 0x0000007c03037221 */ /* 0x008fc60000010000 */
[----:B------:R-:W1:Y:S04]  /*d4f0*/  SHFL.BFLY PT, R4, R5, 0x1, 0x1f ;  /* 0x0c201f0005047f89 */ /* 0x000e6800000e0000 */
[----:B------:R-:W3:Y:S01]  /*d500*/  SHFL.BFLY PT, R8, R3, 0x1, 0x1f ;  /* 0x0c201f0003087f89 */ /* 0x000ee200000e0000 */
[----:B-1----:R-:W-:Y:S01]  /*d510*/  FADD.FTZ R9, R5, R4 ;  /* 0x0000000405097221 */ /* 0x002fe20000010000 */
[----:B----4-:R-:W-:Y:S01]  /*d520*/  SHF.R.S32.HI R4, RZ, 0x1f, R7 ;  /* 0x0000001fff047819 */ /* 0x010fe20000011407 */
[----:B---3--:R-:W-:-:S03]  /*d530*/  FADD.FTZ R8, R3, R8 ;  /* 0x0000000803087221 */ /* 0x008fc60000010000 */
        /* <DEDUP_REMOVED lines=12> */
[----:B--2---:R-:W-:Y:S01]  /*d600*/  SHF.R.S32.HI R13, RZ, 0x1f, R6 ;  /* 0x0000001fff0d7819 */ /* 0x004fe20000011406 */
        /* <DEDUP_REMOVED lines=194> */
.L_x_930:
[----:B--2---:R-:W-:Y:S05]  /*e230*/  BSYNC B0 ;  /* 0x0000000000007941 */ /* 0x004fea0003800000 */
.L_x_929:
        /* <DEDUP_REMOVED lines=25> */
.L_x_932:
[----:B------:R-:W-:Y:S05]  /*e3d0*/  BSYNC B0 ;  /* 0x0000000000007941 */ /* 0x000fea0003800000 */
.L_x_931:
        /* <DEDUP_REMOVED lines=21> */
.L_x_902:
[----:B------:R-:W2:Y:S01]  /*e530*/  LDC.U8 R2, c[0x0][0x329] ;  /* 0x0000ca40ff027b82 */ /* 0x000ea20000000000 */
[----:B------:R-:W-:Y:S01]  /*e540*/  ISETP.NE.AND P2, PT, R162, -0x1, PT ;  /* 0xffffffffa200780c */ /* 0x000fe20003f45270 */
[----:B------:R-:W-:Y:S01]  /*e550*/  BSSY B0, `(.L_x_933) ;  /* 0x0000044000007945 */ /* 0x000fe20003800000 */
[----:B------:R-:W-:-:S02]  /*e560*/  LEA.HI R16, R16, R7, RZ, 0x2 ;  /* 0x0000000710107211 */ /* 0x000fc400078f10ff */
[----:B------:R-:W-:-:S03]  /*e570*/  IADD3 R169, -R20, R169, RZ ;  /* 0x000000a914a97210 */ /* 0x000fc60007ffe1ff */
[----:B------:R-:W3:Y:S06]  /*e580*/  LDC.U8 R0, c[0x0][0x328] ;  /* 0x0000ca00ff007b82 */ /* 0x000eec0000000000 */
[----:B------:R-:W-:Y:S01]  /*e590*/  @!P2 SHF.R.S32.HI R9, RZ, 0x1f, R22 ;  /* 0x0000001fff09a819 */ /* 0x000fe20000011416 */
[----:B------:R-:W-:-:S04]  /*e5a0*/  @P2 IMAD.WIDE.U32 R10, R162, c[0x0][0x1e8], RZ ;  /* 0x00007a00a20a2a25 */ /* 0x000fc800078e00ff */
[----:B------:R-:W-:Y:S02]  /*e5b0*/  @P2 IMAD R4, R162, c[0x0][0x1ec], R11 ;  /* 0x00007b00a2042a24 */ /* 0x000fe400078e020b */
[----:B------:R-:W-:Y:S02]  /*e5c0*/  @P2 IMAD.MOV.U32 R6, RZ, RZ, R10 ;  /* 0x000000ffff062224 */ /* 0x000fe400078e000a */
[----:B------:R-:W-:Y:S01]  /*e5d0*/  @!P2 IMAD R9, R9, c[0x0][0x1e0], RZ ;  /* 0x000078000909aa24 */ /* 0x000fe200078e02ff */
[----:B--2---:R-:W-:Y:S01]  /*e5e0*/  ISETP.NE.AND P1, PT, R2, RZ, PT ;  /* 0x000000ff0200720c */ /* 0x004fe20003f25270 */
[----:B------:R-:W-:-:S04]  /*e5f0*/  @!P2 IMAD.WIDE.U32 R10, R22, c[0x0][0x1e0], RZ ;  /* 0x00007800160aaa25 */ /* 0x000fc800078e00ff */
[----:B------:R-:W-:Y:S01]  /*e600*/  @!P2 IMAD.MOV.U32 R6, RZ, RZ, R10 ;  /* 0x000000ffff06a224 */ /* 0x000fe200078e000a */
[----:B---3--:R-:W-:-:S04]  /*e610*/  ISETP.NE.AND P3, PT, R0, RZ, PT ;  /* 0x000000ff0000720c */ /* 0x008fc80003f65270 */
[----:B------:R-:W-:-:S03]  /*e620*/  ISETP.EQ.AND P3, PT, R2, RZ, P3 ;  /* 0x000000ff0200720c */ /* 0x000fc60001f62270 */
[----:B------:R-:W-:Y:S01]  /*e630*/  @P1 IMAD.MOV.U32 R3, RZ, RZ, c[0x0][0x210] ;  /* 0x00008400ff031624 */ /* 0x000fe200078e00ff */
[----:B------:R-:W-:Y:S01]  /*e640*/  @!P1 ISETP.NE.AND P0, PT, R0, RZ, PT ;  /* 0x000000ff0000920c */ /* 0x000fe20003f05270 */
[----:B------:R-:W-:Y:S02]  /*e650*/  @!P1 IMAD.MOV.U32 R0, RZ, RZ, c[0x0][0x214] ;  /* 0x00008500ff009624 */ /* 0x000fe400078e00ff */
[----:B------:R-:W-:Y:S02]  /*e660*/  @P1 IMAD R3, R3, c[0x0][0x214], RZ ;  /* 0x0000850003031a24 */ /* 0x000fe400078e02ff */
[----:B------:R-:W-:Y:S01]  /*e670*/  @P1 IMAD.MOV.U32 R5, RZ, RZ, 0x1 ;  /* 0x00000001ff051424 */ /* 0x000fe200078e00ff */
[----:B------:R-:W-:Y:S01]  /*e680*/  @!P1 SEL R3, R0, c[0x0][0x234], !P0 ;  /* 0x00008d0000039a07 */ /* 0x000fe20004000000 */
[----:B------:R-:W-:Y:S01]  /*e690*/  @!P2 IMAD R2, R22, c[0x0][0x1e4], R9 ;  /* 0x000079001602aa24 */ /* 0x000fe200078e0209 */
[----:B------:R-:W-:Y:S02]  /*e6a0*/  ISETP.NE.OR P0, PT, R162, -0x1, !P3 ;  /* 0xffffffffa200780c */ /* 0x000fe40005f05670 */
[----:B------:R-:W-:Y:S01]  /*e6b0*/  LOP3.LUT R0, R16, 0xfffffffc, RZ, 0xc0, !PT ;  /* 0xfffffffc10007812 */ /* 0x000fe200078ec0ff */
[----:B------:R-:W-:Y:S01]  /*e6c0*/  @!P1 IMAD R5, R3, c[0x0][0x1c0], RZ ;  /* 0x0000700003059a24 */ /* 0x000fe200078e02ff */
[----:B------:R-:W-:Y:S01]  /*e6d0*/  SHF.R.S32.HI R16, RZ, 0x2, R16 ;  /* 0x00000002ff107819 */ /* 0x000fe20000011410 */
[----:B------:R-:W-:Y:S01]  /*e6e0*/  @!P2 IMAD.IADD R4, R11, 0x1, R2 ;  /* 0x000000010b04a824 */ /* 0x000fe200078e0202 */
[----:B------:R-:W-:Y:S01]  /*e6f0*/  IADD3 R0, -R0, R7, RZ ;  /* 0x0000000700007210 */ /* 0x000fe20007ffe1ff */
[----:B------:R-:W-:Y:S01]  /*e700*/  IMAD R5, R22, R5, RZ ;  /* 0x0000000516057224 */ /* 0x000fe200078e02ff */
[----:B------:R-:W-:Y:S01]  /*e710*/  SHF.R.S32.HI R2, RZ, 0x1f, R26 ;  /* 0x0000001fff027819 */ /* 0x000fe2000001141a */
[----:B------:R-:W-:Y:S01]  /*e720*/  @P1 IMAD.MOV.U32 R7, RZ, RZ, c[0x0][0x210] ;  /* 0x00008400ff071624 */ /* 0x000fe200078e00ff */
[----:B------:R-:W-:Y:S01]  /*e730*/  ISETP.GE.AND P2, PT, R16, R169, PT ;  /* 0x000000a91000720c */ /* 0x000fe20003f46270 */
[----:B------:R-:W-:Y:S01]  /*e740*/  @!P1 IMAD.MOV.U32 R7, RZ, RZ, 0x1 ;  /* 0x00000001ff079424 */ /* 0x000fe200078e00ff */
[----:B------:R-:W-:Y:S01]  /*e750*/  SEL R5, R5, RZ, !P3 ;  /* 0x000000ff05057207 */ /* 0x000fe20005800000 */
[----:B------:R-:W-:Y:S01]  /*e760*/  @!P0 IMAD R162, R22, c[0x0][0x214], RZ ;  /* 0x0000850016a28a24 */ /* 0x000fe200078e02ff */
[----:B------:R-:W-:Y:S01]  /*e770*/  @!P3 CS2R R14, SRZ ;  /* 0x00000000000eb805 */ /* 0x000fe2000001ff00 */
[----:B------:R-:W-:Y:S01]  /*e780*/  IMAD R9, R2, c[0x0][0x1f0], RZ ;  /* 0x00007c0002097a24 */ /* 0x000fe200078e02ff */
[----:B------:R-:W-:Y:S01]  /*e790*/  SHF.R.S32.HI R17, RZ, 0x1f, R16 ;  /* 0x0000001fff117819 */ /* 0x000fe20000011410 */
[----:B------:R-:W-:Y:S01]  /*e7a0*/  IMAD R5, R26, R3, R5 ;  /* 0x000000031a057224 */ /* 0x000fe200078e0205 */
[----:B------:R-:W-:Y:S01]  /*e7b0*/  @P3 MOV R14, R162 ;  /* 0x000000a2000e3202 */ /* 0x000fe20000000f00 */
[----:B------:R-:W-:Y:S01]  /*e7c0*/  IMAD.SHL.U32 R3, R0, 0x8, RZ ;  /* 0x0000000800037824 */ /* 0x000fe200078e00ff */
[----:B------:R-:W-:Y:S01]  /*e7d0*/  @P3 SHF.R.S32.HI R15, RZ, 0x1f, R162 ;  /* 0x0000001fff0f3819 */ /* 0x000fe200000114a2 */
[----:B------:R-:W-:-:S02]  /*e7e0*/  IMAD R20, R20, R7, RZ ;  /* 0x0000000714147224 */ /* 0x000fc400078e02ff */
[----:B------:R-:W-:Y:S01]  /*e7f0*/  IMAD R9, R26, c[0x0][0x1f4], R9 ;  /* 0x00007d001a097a24 */ /* 0x000fe200078e0209 */
[----:B------:R-:W-:Y:S01]  /*e800*/  IADD3 R10, P0, R3, R6, RZ ;  /* 0x00000006030a7210 */ /* 0x000fe20007f1e0ff */
[----:B------:R-:W-:Y:S01]  /*e810*/  IMAD.WIDE R12, R13, 0x40, R16 ;  /* 0x000000400d0c7825 */ /* 0x000fe200078e0210 */
[C---:B------:R-:W-:Y:S02]  /*e820*/  IADD3 R2, R3.reuse, 0x40, RZ ;  /* 0x0000004003027810 */ /* 0x040fe40007ffe0ff */
[C---:B------:R-:W-:Y:S02]  /*e830*/  LEA.HI.X.SX32 R11, R3.reuse, R4, 0x1, P0 ;  /* 0x00000004030b7211 */ /* 0x040fe400000f0eff */
[----:B------:R-:W-:-:S03]  /*e840*/  IADD3 R4, R3, 0x20, RZ ;  /* 0x0000002003047810 */ /* 0x000fc60007ffe0ff */
[----:B------:R-:W-:Y:S01]  /*e850*/  IMAD.WIDE.U32 R26, R26, c[0x0][0x1f0], R10 ;  /* 0x00007c001a1a7a25 */ /* 0x000fe200078e000a */
[----:B------:R-:W-:Y:S02]  /*e860*/  SHF.R.S32.HI R11, RZ, 0x1f, R20 ;  /* 0x0000001fff0b7819 */ /* 0x000fe40000011414 */
[----:B------:R-:W-:Y:S01]  /*e870*/  IADD3 R20, P1, P0, R20, R14, R5 ;  /* 0x0000000e14147210 */ /* 0x000fe2000783e005 */
[----:B------:R-:W-:Y:S01]  /*e880*/  IMAD.IADD R9, R9, 0x1, R27 ;  /* 0x0000000109097824 */ /* 0x000fe200078e021b */
[----:B------:R-:W-:-:S04]  /*e890*/  SHF.R.S32.HI R14, RZ, 0x1f, R5 ;  /* 0x0000001fff0e7819 */ /* 0x000fc80000011405 */
        /* <DEDUP_REMOVED lines=10> */
[----:B-1----:R-:W-:-:S04]  /*e940*/  LEA R18, P3, R14, c[0x0][0x1d0], 0x1 ;  /* 0x000074000e127a11 */ /* 0x002fc800078608ff */
[----:B------:R-:W-:-:S05]  /*e950*/  LEA.HI.X R19, R14, c[0x0][0x1d4], R5, 0x1, P3 ;  /* 0x000075000e137a11 */ /* 0x000fca00018f0c05 */
[----:B------:R1:W-:Y:S04]  /*e960*/  @!P2 STG.E.128 [R18.64], RZ ;  /* 0x000000ff1200a986 */ /* 0x0003e8000c101d1a */
[----:B------:R1:W-:Y:S04]  /*e970*/  @!P1 STG.E.128 [R18.64+0x40], RZ ;  /* 0x000040ff12009986 */ /* 0x0003e8000c101d1a */
[----:B------:R1:W-:Y:S02]  /*e980*/  @!P0 STG.E.128 [R18.64+0x80], RZ ;  /* 0x000080ff12008986 */ /* 0x0003e4000c101d1a */
.L_x_934:
[----:B------:R-:W-:Y:S05]  /*e990*/  BSYNC B0 ;  /* 0x0000000000007941 */ /* 0x000fea0003800000 */
.L_x_933:
        /* <DEDUP_REMOVED lines=20> */
.L_x_936:
[----:B------:R-:W-:Y:S05]  /*eae0*/  BSYNC B0 ;  /* 0x0000000000007941 */ /* 0x000fea0003800000 */
.L_x_935:
        /* <DEDUP_REMOVED lines=19> */
.L_x_937:
        /* <DEDUP_REMOVED lines=14> */
.L_x_1004:


//--------------------- .text._ZN5flash16flash_fwd_kernelI23Flash_fwd_kernel_traitsILi96ELi64ELi64ELi4ELb0ELb0EN7cutlass6half_tE19Flash_kernel_traitsILi96ELi64ELi64ELi4ES3_EELb0ELb1ELb0ELb1ELb0ELb0ELb1ELb0EEEvNS_16Flash_fwd_paramsE --------------------------
	.section	.text._ZN5flash16flash_fwd_kernelI23Flash_fwd_kernel_traitsILi96ELi64ELi64ELi4ELb0ELb0EN7cutlass6half_tE19Flash_kernel_traitsILi96ELi64ELi64ELi4ES3_EELb0ELb1ELb0ELb1ELb0ELb0ELb1ELb0EEEvNS_16Flash_fwd_paramsE,"ax",@progbits
	.sectioninfo	@"SHI_REGISTERS=168"
	.align	128
        .global         _ZN5flash16flash_fwd_kernelI23Flash_fwd_kernel_traitsILi96ELi64ELi64ELi4ELb0ELb0EN7cutlass6half_tE19Flash_kernel_traitsILi96ELi64ELi64ELi4ES3_EELb0ELb1ELb0ELb1ELb0ELb0ELb1ELb0EEEvNS_16Flash_fwd_paramsE
        .type           _ZN5flash16flash_fwd_kernelI23Flash_fwd_kernel_traitsILi96ELi64ELi64ELi4ELb0ELb0EN7cutlass6half_tE19Flash_kernel_traitsILi96ELi64ELi64ELi4ES3_EELb0ELb1ELb0ELb1ELb0ELb0ELb1ELb0EEEvNS_16Flash_fwd_paramsE,@function
        .size           _ZN5flash16flash_fwd_kernelI23Flash_fwd_kernel_traitsILi96ELi64ELi64ELi4ELb0ELb0EN7cutlass6half_tE19Flash_kernel_traitsILi96ELi64ELi64ELi4ES3_EELb0ELb1ELb0ELb1ELb0ELb0ELb1ELb0EEEvNS_16Flash_fwd_paramsE,(.L_x_1005 - _ZN5flash16flash_fwd_kernelI23Flash_fwd_kernel_traitsILi96ELi64ELi64ELi4ELb0ELb0EN7cutlass6half_tE19Flash_kernel_traitsILi96ELi64ELi64ELi4ES3_EELb0ELb1ELb0ELb1ELb0ELb0ELb1ELb0EEEvNS_16Flash_fwd_paramsE)
        .other          _ZN5flash16flash_fwd_kernelI23Flash_fwd_kernel_traitsILi96ELi64ELi64ELi4ELb0ELb0EN7cutlass6half_tE19Flash_kernel_traitsILi96ELi64ELi64ELi4ES3_EELb0ELb1ELb0ELb1ELb0ELb0ELb1ELb0EEEvNS_16Flash_fwd_paramsE,@"STO_CUDA_ENTRY STV_DEFAULT"
_ZN5flash16flash_fwd_kernelI23Flash_fwd_kernel_traitsILi96ELi64ELi64ELi4ELb0ELb0EN7cutlass6half_tE19Flash_kernel_traitsILi96ELi64ELi64ELi4ES3_EELb0ELb1ELb0ELb1ELb0ELb0ELb1ELb0EEEvNS_16Flash_fwd_paramsE:
.text._ZN5flash16flash_fwd_kernelI23Flash_fwd_kernel_traitsILi96ELi64ELi64ELi4ELb0ELb0EN7cutlass6half_tE19Flash_kernel_traitsILi96ELi64ELi64ELi4ES3_EELb0ELb1ELb0ELb1ELb0ELb0ELb1ELb0EEEvNS_16Flash_fwd_paramsE:
        /* <DEDUP_REMOVED lines=33> */
.L_x_938:
[----:B-1-34-:R-:W-:Y:S02]  /*0210*/  MOV R4, c[0x0][0x218] ;  /* 0x0000860000047a02 */ /* 0x01afe40000000f00 */
.L_x_939:
        /* <DEDUP_REMOVED lines=50> */
.L_x_941:
        /* <DEDUP_REMOVED lines=39> */
.L_x_942:
        /* <DEDUP_REMOVED lines=101> */
.L_x_944:
[----:B------:R-:W-:Y:S05]  /*0e00*/  BSYNC B0 ;  /* 0x0000000000007941 */ /* 0x000fea0003800000 */
.L_x_943:
        /* <DEDUP_REMOVED lines=40> */
.L_x_946:
[----:B------:R-:W-:Y:S05]  /*1090*/  BSYNC B0 ;  /* 0x0000000000007941 */ /* 0x000fea0003800000 */
.L_x_945:
        /* <DEDUP_REMOVED lines=38> */
.L_x_948:
[----:B------:R-:W-:Y:S05]  /*1300*/  BSYNC B0 ;  /* 0x0000000000007941 */ /* 0x000fea0003800000 */
.L_x_947:
        /* <DEDUP_REMOVED lines=34> */
.L_x_950:
[----:B------:R-:W-:Y:S05]  /*1530*/  BSYNC B0 ;  /* 0x0000000000007941 */ /* 0x000fea0003800000 */
.L_x_949:
        /* <DEDUP_REMOVED lines=58> */
[----:B------:R-:W-:Y:S01]  /*18e0*/  IMAD R22, R88, UR6, RZ ;  /* 0x0000000658167c24 */ /* 0x000fe2000f8e02ff */
        /* <DEDUP_REMOVED lines=51> */
.L_x_952:
[----:B-1----:R-:W-:Y:S05]  /*1c20*/  BSYNC B0 ;  /* 0x0000000000007941 */ /* 0x002fea0003800000 */
.L_x_951:
        /* <DEDUP_REMOVED lines=36> */
.L_x_954:
[----:B------:R-:W-:Y:S05]  /*1e70*/  BSYNC B0 ;  /* 0x0000000000007941 */ /* 0x000fea0003800000 */
.L_x_953:
[----:B------:R-:W-:Y:S01]  /*1e80*/  IMAD.SHL.U32 R112, R112, 0x2, RZ ;  /* 0x0000000270707824 */ /* 0x000fe200078e00ff */
[----:B------:R-:W-:Y:S01]  /*1e90*/  LDSM.16.M88.4 R44, [R113] ;  /* 0x00000000712c783b */ /* 0x000fe20000000200 */
[----:B------:R-:W-:Y:S01]  /*1ea0*/  IMAD R111, R4, 0x2, R113 ;  /* 0x00000002046f7824 */ /* 0x000fe200078e0271 */
[----:B------:R-:W-:Y:S01]  /*1eb0*/  IADD3 R97, R7, 0x8, RZ ;  /* 0x0000000807617810 */ /* 0x000fe20007ffe0ff */
[----:B------:R-:W-:Y:S01]  /*1ec0*/  IMAD R109, R3, 0x2, R112 ;  /* 0x00000002036d7824 */ /* 0x000fe200078e0270 */
[----:B--2---:R-:W2:Y:S01]  /*1ed0*/  LDSM.16.M88.4 R28, [R112+0x3000] ;  /* 0x00300000701c783b */ /* 0x004ea20000000200 */
[----:B------:R-:W-:Y:S01]  /*1ee0*/  IMAD R6, R88, 0x40, R117 ;  /* 0x0000004058067824 */ /* 0x000fe200078e0275 */
[-C--:B------:R-:W-:Y:S02]  /*1ef0*/  IMNMX R102, R7, R2.reuse, PT ;  /* 0x0000000207667217 */ /* 0x080fe40003800200 */
[----:B------:R-:W-:Y:S01]  /*1f00*/  LDSM.16.M88.4 R76, [R111] ;  /* 0x000000006f4c783b */ /* 0x000fe20000000200 */
[----:B------:R-:W-:Y:S01]  /*1f10*/  IMNMX R97, R97, R2, PT ;  /* 0x0000000261617217 */ /* 0x000fe20003800200 */
[----:B------:R-:W-:Y:S01]  /*1f20*/  I2F R3, R6 ;  /* 0x0000000600037306 */ /* 0x000fe20000201400 */
[C---:B------:R-:W-:Y:S01]  /*1f30*/  IADD3 R90, R6.reuse, 0x11, RZ ;  /* 0x00000011065a7810 */ /* 0x040fe20007ffe0ff */
[----:B------:R-:W-:Y:S01]  /*1f40*/  LDSM.16.M88.4 R16, [R109+0x3000] ;  /* 0x003000006d10783b */ /* 0x000fe20000000200 */
[----:B------:R-:W-:-:S03]  /*1f50*/  IADD3 R94, R6, 0x28, RZ ;  /* 0x00000028065e7810 */ /* 0x000fc60007ffe0ff */
[----:B------:R-:W5:Y:S02]  /*1f60*/  LDSM.16.M88.4 R60, [R112+0x3400] ;  /* 0x00340000703c783b */ /* 0x000f640000000200 */
[----:B------:R-:W-:Y:S02]  /*1f70*/  I2F R89, R90 ;  /* 0x0000005a00597306 */ /* 0x000fe40000201400 */
[----:B------:R-:W-:Y:S04]  /*1f80*/  LDSM.16.M88.4 R40, [R113+0x1000] ;  /* 0x001000007128783b */ /* 0x000fe80000000200 */
[----:B------:R-:W1:Y:S02]  /*1f90*/  LDSM.16.M88.4 R84, [R112+0x4000] ;  /* 0x004000007054783b */ /* 0x000e640000000200 */
[----:B------:R-:W-:Y:S02]  /*1fa0*/  I2F R103, R94 ;  /* 0x0000005e00677306 */ /* 0x000fe40000201400 */
[----:B------:R-:W3:Y:S04]  /*1fb0*/  LDSM.16.M88.4 R52, [R112+0x3800] ;  /* 0x003800007034783b */ /* 0x000ee80000000200 */
[----:B------:R-:W-:Y:S04]  /*1fc0*/  LDSM.16.M88.4 R32, [R111+0x1000] ;  /* 0x001000006f20783b */ /* 0x000fe80000000200 */
[----:B------:R-:W4:Y:S04]  /*1fd0*/  LDSM.16.M88.4 R80, [R109+0x4000] ;  /* 0x004000006d50783b */ /* 0x000f280000000200 */
[----:B------:R-:W1:Y:S01]  /*1fe0*/  LDSM.16.M88.4 R72, [R109+0x3400] ;  /* 0x003400006d48783b */ /* 0x000e620000000200 */
[C---:B--2---:R-:W-:Y:S03]  /*1ff0*/  HMMA.16816.F32 R20, R44.reuse, R28, RZ ;  /* 0x0000001c2c14723c */ /* 0x044fe600000018ff */
[----:B---34-:R-:W2:Y:S04]  /*2000*/  LDSM.16.M88.4 R8, [R112+0x3c00] ;  /* 0x003c00007008783b */ /* 0x018ea80000000200 */
[----:B------:R-:W3:Y:S01]  /*2010*/  LDSM.16.M88.4 R68, [R109+0x3800] ;  /* 0x003800006d44783b */ /* 0x000ee20000000200 */
[C---:B------:R-:W-:Y:S03]  /*2020*/  HMMA.16816.F32 R28, R44.reuse, R30, RZ ;  /* 0x0000001e2c1c723c */ /* 0x040fe600000018ff */
[----:B------:R-:W-:Y:S04]  /*2030*/  LDSM.16.M88.4 R12, [R113+0x2000] ;  /* 0x00200000710c783b */ /* 0x000fe80000000200 */
[----:B------:R-:W4:Y:S01]  /*2040*/  LDSM.16.M88.4 R24, [R112+0x5000] ;  /* 0x005000007018783b */ /* 0x000f220000000200 */
[----:B-----5:R-:W-:Y:S03]  /*2050*/  HMMA.16816.F32 R64, R44, R60, RZ ;  /* 0x0000003c2c40723c */ /* 0x020fe600000018ff */
[----:B------:R-:W5:Y:S04]  /*2060*/  LDSM.16.M88.4 R36, [R112+0x4400] ;  /* 0x004400007024783b */ /* 0x000f680000000200 */
[----:B------:R-:W0:Y:S01]  /*2070*/  LDGDEPBAR ;  /* 0x00000000000079af */ /* 0x000e220000000000 */
[C---:B------:R-:W-:Y:S08]  /*2080*/  HMMA.16816.F32 R20, R76.reuse, R16, R20 ;  /* 0x000000104c14723c */ /* 0x040ff00000001814 */
[----:B------:R-:W-:Y:S01]  /*2090*/  HMMA.16816.F32 R28, R76, R18, R28 ;  /* 0x000000124c1c723c */ /* 0x000fe2000000181c */
[----:B------:R-:W-:Y:S07]  /*20a0*/  LDSM.16.M88.4 R16, [R109+0x5000] ;  /* 0x005000006d10783b */ /* 0x000fee0000000200 */
[----:B------:R-:W-:Y:S08]  /*20b0*/  HMMA.16816.F32 R60, R44, R62, RZ ;  /* 0x0000003e2c3c723c */ /* 0x000ff000000018ff */
[----:B-1----:R-:W-:Y:S07]  /*20c0*/  HMMA.16816.F32 R20, R40, R84, R20 ;  /* 0x000000542814723c */ /* 0x002fee0000001814 */
[----:B------:R-:W-:Y:S01]  /*20d0*/  IADD3 R84, R6, 0x9, RZ ;  /* 0x0000000906547810 */ /* 0x000fe20007ffe0ff */
[----:B------:R-:W-:Y:S03]  /*20e0*/  HMMA.16816.F32 R56, R44, R52, RZ ;  /* 0x000000342c38723c */ /* 0x000fe600000018ff */
[----:B------:R-:W-:Y:S01]  /*20f0*/  I2F R85, R84 ;  /* 0x0000005400557306 */ /* 0x000fe20000201400 */
[----:B------:R-:W-:-:S02]  /*2100*/  ISETP.GE.AND P4, PT, R84, R97, PT ;  /* 0x000000615400720c */ /* 0x000fc40003f86270 */
[-C--:B------:R-:W-:Y:S02]  /*2110*/  ISETP.GE.AND P5, PT, R84, R102.reuse, PT ;  /* 0x000000665400720c */ /* 0x080fe40003fa6270 */
[----:B------:R-:W-:Y:S08]  /*2120*/  HMMA.16816.F32 R52, R44, R54, RZ ;  /* 0x000000362c34723c */ /* 0x000ff000000018ff */
[----:B------:R-:W-:Y:S07]  /*2130*/  HMMA.16816.F32 R28, R40, R86, R28 ;  /* 0x00000056281c723c */ /* 0x000fee000000181c */
[----:B------:R-:W-:Y:S01]  /*2140*/  IADD3 R86, R6, 0x10, RZ ;  /* 0x0000001006567810 */ /* 0x000fe20007ffe0ff */
[----:B------:R-:W-:Y:S03]  /*2150*/  HMMA.16816.F32 R20, R32, R80, R20 ;  /* 0x000000502014723c */ /* 0x000fe60000001814 */
[----:B------:R-:W-:Y:S01]  /*2160*/  I2F R87, R86 ;  /* 0x0000005600577306 */ /* 0x000fe20000201400 */
[----:B------:R-:W-:-:S03]  /*2170*/  ISETP.GE.AND P1, PT, R86, R102, PT ;  /* 0x000000665600720c */ /* 0x000fc60003f26270 */
[----:B------:R-:W-:Y:S01]  /*2180*/  IADD3 R80, R6, 0x1, RZ ;  /* 0x0000000106507810 */ /* 0x000fe20007ffe0ff */
[C---:B------:R-:W-:Y:S03]  /*2190*/  HMMA.16816.F32 R64, R76.reuse, R72, R64 ;  /* 0x000000484c40723c */ /* 0x040fe60000001840 */
[----:B------:R-:W-:Y:S01]  /*21a0*/  I2F R81, R80 ;  /* 0x0000005000517306 */ /* 0x000fe20000201400 */
[CC--:B------:R-:W-:Y:S02]  /*21b0*/  ISETP.GE.AND P6, PT, R80.reuse, R102.reuse, PT ;  /* 0x000000665000720c */ /* 0x0c0fe40003fc6270 */
[----:B------:R-:W-:Y:S02]  /*21c0*/  ISETP.GE.AND P2, PT, R80, R97, PT ;  /* 0x000000615000720c */ /* 0x000fe40003f46270 */
[----:B------:R-:W-:Y:S01]  /*21d0*/  HMMA.16816.F32 R60, R76, R74, R60 ;  /* 0x0000004a4c3c723c */ /* 0x000fe2000000183c */
[----:B------:R-:W-:Y:S07]  /*21e0*/  LDSM.16.M88.4 R72, [R109+0x3c00] ;  /* 0x003c00006d48783b */ /* 0x000fee0000000200 */
[----:B--2---:R-:W-:Y:S08]  /*21f0*/  HMMA.16816.F32 R48, R44, R8, RZ ;  /* 0x000000082c30723c */ /* 0x004ff000000018ff */
[----:B---3--:R-:W-:Y:S08]  /*2200*/  HMMA.16816.F32 R56, R76, R68, R56 ;  /* 0x000000444c38723c */ /* 0x008ff00000001838 */
[----:B------:R-:W-:Y:S01]  /*2210*/  HMMA.16816.F32 R44, R44, R10, RZ ;  /* 0x0000000a2c2c723c */ /* 0x000fe200000018ff */
[----:B------:R-:W1:Y:S07]  /*2220*/  LDSM.16.M88.4 R8, [R111+0x2000] ;  /* 0x002000006f08783b */ /* 0x000e6e0000000200 */
[----:B------:R-:W-:Y:S01]  /*2230*/  HMMA.16816.F32 R68, R76, R70, R52 ;  /* 0x000000464c44723c */ /* 0x000fe20000001834 */
[----:B------:R-:W2:Y:S07]  /*2240*/  LDSM.16.M88.4 R52, [R109+0x4400] ;  /* 0x004400006d34783b */ /* 0x000eae0000000200 */
[----:B------:R-:W-:Y:S07]  /*2250*/  HMMA.16816.F32 R28, R32, R82, R28 ;  /* 0x00000052201c723c */ /* 0x000fee000000181c */
[----:B------:R-:W-:Y:S01]  /*2260*/  IADD3 R82, R6, 0x8, RZ ;  /* 0x0000000806527810 */ /* 0x000fe20007ffe0ff */
[----:B----4-:R-:W-:Y:S03]  /*2270*/  HMMA.16816.F32 R20, R12, R24, R20 ;  /* 0x000000180c14723c */ /* 0x010fe60000001814 */
[----:B------:R-:W-:Y:S01]  /*2280*/  I2F R83, R82 ;  /* 0x0000005200537306 */ /* 0x000fe20000201400 */
[----:B------:R-:W-:-:S02]  /*2290*/  ISETP.GE.AND P3, PT, R82, R102, PT ;  /* 0x000000665200720c */ /* 0x000fc40003f66270 */
[----:B------:R-:W-:Y:S02]  /*22a0*/  ISETP.GE.AND P0, PT, R82, R97, PT ;  /* 0x000000615200720c */ /* 0x000fe40003f06270 */
[C---:B-----5:R-:W-:Y:S08]  /*22b0*/  HMMA.16816.F32 R64, R40.reuse, R36, R64 ;  /* 0x000000242840723c */ /* 0x060ff00000001840 */
[----:B------:R-:W-:Y:S01]  /*22c0*/  HMMA.16816.F32 R60, R40, R38, R60 ;  /* 0x00000026283c723c */ /* 0x000fe2000000183c */
[----:B------:R-:W3:Y:S07]  /*22d0*/  LDSM.16.M88.4 R36, [R112+0x5400] ;  /* 0x005400007024783b */ /* 0x000eee0000000200 */
[----:B------:R-:W-:Y:S01]  /*22e0*/  HMMA.16816.F32 R28, R12, R26, R28 ;  /* 0x0000001a0c1c723c */ /* 0x000fe2000000181c */
[----:B------:R-:W4:Y:S07]  /*22f0*/  LDSM.16.M88.4 R24, [R112+0x4800] ;  /* 0x004800007018783b */ /* 0x000f2e0000000200 */
[----:B-1----:R-:W-:Y:S08]  /*2300*/  HMMA.16816.F32 R20, R8, R16, R20 ;  /* 0x000000100814723c */ /* 0x002ff00000001814 */
[C---:B--2---:R-:W-:Y:S08]  /*2310*/  HMMA.16816.F32 R64, R32.reuse, R52, R64 ;  /* 0x000000342040723c */ /* 0x044ff00000001840 */
[----:B------:R-:W-:Y:S01]  /*2320*/  HMMA.16816.F32 R60, R32, R54, R60 ;  /* 0x00000036203c723c */ /* 0x000fe2000000183c */
[----:B------:R-:W-:Y:S07]  /*2330*/  LDSM.16.M88.4 R52, [R109+0x4800] ;  /* 0x004800006d34783b */ /* 0x000fee0000000200 */
[----:B------:R-:W-:Y:S01]  /*2340*/  HMMA.16816.F32 R28, R8, R18, R28 ;  /* 0x00000012081c723c */ /* 0x000fe2000000181c */
[----:B------:R-:W1:Y:S01]  /*2350*/  LDSM.16.M88.4 R16, [R109+0x5400] ;  /* 0x005400006d10783b */ /* 0x000e620000000200 */
[----:B------:R-:W-:-:S06]  /*2360*/  FMUL.FTZ R91, R20, c[0x0][0x2ec] ;  /* 0x0000bb00145b7a20 */ /* 0x000fcc0000410000 */
[C---:B------:R-:W-:Y:S01]  /*2370*/  HMMA.16816.F32 R48, R76.reuse, R72, R48 ;  /* 0x000000484c30723c */ /* 0x040fe20000001830 */
[----:B------:R-:W2:Y:S06]  /*2380*/  MUFU.TANH R91, R91 ;  /* 0x0000005b005b7308 */ /* 0x000eac0000002400 */
[----:B------:R-:W-:Y:S01]  /*2390*/  IADD3 R72, R6, 0x18, RZ ;  /* 0x0000001806487810 */ /* 0x000fe20007ffe0ff */
[----:B------:R-:W-:Y:S03]  /*23a0*/  HMMA.16816.F32 R44, R76, R74, R44 ;  /* 0x0000004a4c2c723c */ /* 0x000fe6000000182c */
[----:B------:R-:W-:Y:S04]  /*23b0*/  I2F R73, R72 ;  /* 0x0000004800497306 */ /* 0x000fe80000201400 */
[----:B------:R-:W-:Y:S01]  /*23c0*/  FMUL.FTZ R75, R21, c[0x0][0x2ec] ;  /* 0x0000bb00154b7a20 */ /* 0x000fe20000410000 */
[----:B---3--:R-:W-:Y:S01]  /*23d0*/  HMMA.16816.F32 R64, R12, R36, R64 ;  /* 0x000000240c40723c */ /* 0x008fe20000001840 */
[----:B------:R-:W-:Y:S01]  /*23e0*/  FMUL.FTZ R74, R22, c[0x0][0x2ec] ;  /* 0x0000bb00164a7a20 */ /* 0x000fe20000410000 */
[----:B------:R-:W-:Y:S01]  /*23f0*/  IADD3 R78, R6, 0x20, RZ ;  /* 0x00000020064e7810 */ /* 0x000fe20007ffe0ff */
[----:B------:R-:W-:-:S02]  /*2400*/  FMUL.FTZ R76, R23, c[0x0][0x2ec] ;  /* 0x0000bb00174c7a20 */ /* 0x000fc40000410000 */
[----:B------:R-:W3:Y:S01]  /*2410*/  LDSM.16.M88.4 R20, [R112+0x4c00] ;  /* 0x004c00007014783b */ /* 0x000ee20000000200 */
[----:B------:R-:W-:Y:S01]  /*2420*/  FMUL.FTZ R28, R28, c[0x0][0x2ec] ;  /* 0x0000bb001c1c7a20 */ /* 0x000fe20000410000 */
[----:B------:R-:W-:Y:S01]  /*2430*/  IADD3 R36, R6, 0x19, RZ ;  /* 0x0000001906247810 */ /* 0x000fe20007ffe0ff */
[----:B------:R-:W-:Y:S01]  /*2440*/  HMMA.16816.F32 R60, R12, R38, R60 ;  /* 0x000000260c3c723c */ /* 0x000fe2000000183c */
[----:B------:R-:W-:Y:S01]  /*2450*/  FMUL.FTZ R29, R29, c[0x0][0x2ec] ;  /* 0x0000bb001d1d7a20 */ /* 0x000fe20000410000 */
[----:B------:R-:W5:Y:S01]  /*2460*/  MUFU.TANH R92, R28 ;  /* 0x0000001c005c7308 */ /* 0x000f620000002400 */
[----:B------:R-:W-:Y:S02]  /*2470*/  FMUL.FTZ R30, R30, c[0x0][0x2ec] ;  /* 0x0000bb001e1e7a20 */ /* 0x000fe40000410000 */
[----:B------:R-:W-:Y:S02]  /*2480*/  FMUL.FTZ R31, R31, c[0x0][0x2ec] ;  /* 0x0000bb001f1f7a20 */ /* 0x000fe40000410000 */
[----:B------:R-:W-:Y:S01]  /*2490*/  IADD3 R38, R6, 0x21, RZ ;  /* 0x0000002106267810 */ /* 0x000fe20007ffe0ff */
[----:B----4-:R-:W-:Y:S01]  /*24a0*/  HMMA.16816.F32 R56, R40, R24, R56 ;  /* 0x000000182838723c */ /* 0x010fe20000001838 */
[-C--:B--2---:R-:W-:Y:S01]  /*24b0*/  FFMA.FTZ R91, R3, R0.reuse, R91 ;  /* 0x00000000035b7223 */ /* 0x084fe2000001005b */
[----:B------:R-:W-:Y:S06]  /*24c0*/  MUFU.TANH R79, R29 ;  /* 0x0000001d004f7308 */ /* 0x000fec0000002400 */
[----:B-1----:R-:W-:Y:S02]  /*24d0*/  HMMA.16816.F32 R64, R8, R16, R64 ;  /* 0x000000100840723c */ /* 0x002fe40000001840 */
[----:B------:R-:W1:Y:S01]  /*24e0*/  MUFU.TANH R93, R30 ;  /* 0x0000001e005d7308 */ /* 0x000e620000002400 */
[----:B-----5:R-:W-:-:S05]  /*24f0*/  FFMA.FTZ R92, R83, R0, R92 ;  /* 0x00000000535c7223 */ /* 0x020fca000001005c */
[----:B------:R-:W-:Y:S01]  /*2500*/  HMMA.16816.F32 R60, R8, R18, R60 ;  /* 0x00000012083c723c */ /* 0x000fe2000000183c */
[----:B------:R-:W2:Y:S01]  /*2510*/  LDSM.16.M88.4 R16, [R109+0x4c00] ;  /* 0x004c00006d10783b */ /* 0x000ea20000000200 */
[----:B------:R-:W-:Y:S06]  /*2520*/  MUFU.TANH R75, R75 ;  /* 0x0000004b004b7308 */ /* 0x000fec0000002400 */
[----:B------:R-:W-:Y:S01]  /*2530*/  HMMA.16816.F32 R68, R40, R26, R68 ;  /* 0x0000001a2844723c */ /* 0x000fe20000001844 */
[----:B------:R-:W4:Y:S01]  /*2540*/  LDSM.16.M88.4 R24, [R112+0x5800] ;  /* 0x005800007018783b */ /* 0x000f220000000200 */
[----:B------:R-:W-:Y:S01]  /*2550*/  I2F R39, R38 ;  /* 0x0000002600277306 */ /* 0x000fe20000201400 */
[----:B-1----:R-:W-:-:S05]  /*2560*/  FFMA.FTZ R93, R83, R0, R93 ;  /* 0x00000000535d7223 */ /* 0x002fca000001005d */
[C---:B---3--:R-:W-:Y:S01]  /*2570*/  HMMA.16816.F32 R48, R40.reuse, R20, R48 ;  /* 0x000000142830723c */ /* 0x048fe20000001830 */
[----:B------:R-:W-:Y:S01]  /*2580*/  FMUL.FTZ R66, R66, c[0x0][0x2ec] ;  /* 0x0000bb0042427a20 */ /* 0x000fe20000410000 */
[----:B------:R-:W1:Y:S06]  /*2590*/  MUFU.TANH R76, R76 ;  /* 0x0000004c004c7308 */ /* 0x000e6c0000002400 */
[----:B------:R-:W-:Y:S01]  /*25a0*/  HMMA.16816.F32 R44, R40, R22, R44 ;  /* 0x00000016282c723c */ /* 0x000fe2000000182c */
[----:B------:R-:W-:Y:S01]  /*25b0*/  LDSM.16.M88.4 R20, [R109+0x5800] ;  /* 0x005800006d14783b */ /* 0x000fe20000000200 */
[----:B------:R3:W-:Y:S05]  /*25c0*/  MUFU.TANH R40, R31 ;  /* 0x0000001f00287308 */ /* 0x0007ea0000002400 */
[----:B------:R-:W-:Y:S01]  /*25d0*/  FMUL.FTZ R43, R60, c[0x0][0x2ec] ;  /* 0x0000bb003c2b7a20 */ /* 0x000fe20000410000 */
[----:B------:R-:W-:Y:S01]  /*25e0*/  HMMA.16816.F32 R56, R32, R52, R56 ;  /* 0x000000342038723c */ /* 0x000fe20000001838 */
[----:B------:R-:W-:Y:S01]  /*25f0*/  FMUL.FTZ R41, R64, c[0x0][0x2ec] ;  /* 0x0000bb0040297a20 */ /* 0x000fe20000410000 */
[----:B------:R-:W-:Y:S01]  /*2600*/  I2F R37, R36 ;  /* 0x0000002400257306 */ /* 0x000fe20000201400 */
[----:B------:R-:W-:Y:S01]  /*2610*/  FMUL.FTZ R42, R65, c[0x0][0x2ec] ;  /* 0x0000bb00412a7a20 */ /* 0x000fe20000410000 */
[----:B------:R-:W-:Y:S01]  /*2620*/  IADD3 R60, R6, 0x38, RZ ;  /* 0x00000038063c7810 */ /* 0x000fe20007ffe0ff */
[----:B-1----:R-:W-:-:S02]  /*2630*/  FFMA.FTZ R7, R81, R0, R76 ;  /* 0x0000000051077223 */ /* 0x002fc4000001004c */
[----:B------:R-:W-:Y:S01]  /*2640*/  IADD3 R52, R6, 0x29, RZ ;  /* 0x0000002906347810 */ /* 0x000fe20007ffe0ff */
[C---:B------:R-:W-:Y:S01]  /*2650*/  HMMA.16816.F32 R68, R32.reuse, R54, R68 ;  /* 0x000000362044723c */ /* 0x040fe20000001844 */
[----:B---3--:R-:W1:Y:S01]  /*2660*/  LDSM.16.M88.4 R28, [R112+0x5c00] ;  /* 0x005c0000701c783b */ /* 0x008e620000000200 */
[----:B------:R-:W3:Y:S01]  /*2670*/  MUFU.TANH R43, R43 ;  /* 0x0000002b002b7308 */ /* 0x000ee20000002400 */
[----:B------:R-:W-:Y:S02]  /*2680*/  FSEL R7, R7, -INF , !P2 ;  /* 0xff80000007077808 */ /* 0x000fe40005000000 */
[----:B------:R-:W-:Y:S02]  /*2690*/  ISETP.GE.AND P2, PT, R90, R102, PT ;  /* 0x000000665a00720c */ /* 0x000fe40003f46270 */
[----:B------:R-:W-:Y:S01]  /*26a0*/  FMUL.FTZ R54, R61, c[0x0][0x2ec] ;  /* 0x0000bb003d367a20 */ /* 0x000fe20000410000 */
[----:B--2---:R-:W-:Y:S01]  /*26b0*/  HMMA.16816.F32 R48, R32, R16, R48 ;  /* 0x000000102030723c */ /* 0x004fe20000001830 */
[----:B------:R-:W-:-:S02]  /*26c0*/  FMUL.FTZ R55, R62, c[0x0][0x2ec] ;  /* 0x0000bb003e377a20 */ /* 0x000fc40000410000 */
[----:B------:R-:W-:Y:S01]  /*26d0*/  FMUL.FTZ R62, R63, c[0x0][0x2ec] ;  /* 0x0000bb003f3e7a20 */ /* 0x000fe20000410000 */
[----:B------:R-:W2:Y:S04]  /*26e0*/  MUFU.TANH R41, R41 ;  /* 0x0000002900297308 */ /* 0x000ea80000002400 */
[----:B------:R-:W-:Y:S01]  /*26f0*/  HMMA.16816.F32 R44, R32, R18, R44 ;  /* 0x00000012202c723c */ /* 0x000fe2000000182c */
[----:B------:R-:W5:Y:S01]  /*2700*/  LDSM.16.M88.4 R16, [R109+0x5c00] ;  /* 0x005c00006d10783b */ /* 0x000f620000000200 */
[----:B------:R-:W-:-:S04]  /*2710*/  DEPBAR.LE SB0, 0x0 ;  /* 0x000080000000791a */ /* 0x000fc80000000000 */
[----:B------:R-:W1:Y:S01]  /*2720*/  MUFU.TANH R54, R54 ;  /* 0x0000003600367308 */ /* 0x000e620000002400 */
[-C--:B---3--:R-:W-:Y:S01]  /*2730*/  FFMA.FTZ R43, R73, R0.reuse, R43 ;  /* 0x00000000492b7223 */ /* 0x088fe2000001002b */
[C---:B----4-:R-:W-:Y:S01]  /*2740*/  HMMA.16816.F32 R56, R12.reuse, R24, R56 ;  /* 0x000000180c38723c */ /* 0x050fe20000001838 */
[----:B------:R-:W-:Y:S01]  /*2750*/  IADD3 R32, R6, 0x39, RZ ;  /* 0x0000003906207810 */ /* 0x000fe20007ffe0ff */
[-C--:B------:R-:W-:Y:S02]  /*2760*/  FFMA.FTZ R35, R85, R0.reuse, R79 ;  /* 0x0000000055237223 */ /* 0x080fe4000001004f */
[----:B--2---:R-:W-:Y:S02]  /*2770*/  FFMA.FTZ R41, R87, R0, R41 ;  /* 0x0000000057297223 */ /* 0x004fe40000010029 */
[----:B------:R-:W2:Y:S01]  /*2780*/  MUFU.TANH R24, R66 ;  /* 0x0000004200187308 */ /* 0x000ea20000002400 */
[----:B------:R-:W-:Y:S01]  /*2790*/  FMUL.FTZ R25, R67, c[0x0][0x2ec] ;  /* 0x0000bb0043197a20 */ /* 0x000fe20000410000 */
[----:B------:R-:W-:Y:S01]  /*27a0*/  HMMA.16816.F32 R68, R12, R26, R68 ;  /* 0x0000001a0c44723c */ /* 0x000fe20000001844 */
[----:B------:R-:W-:-:S02]  /*27b0*/  FSEL R35, R35, -INF , !P5 ;  /* 0xff80000023237808 */ /* 0x000fc40006800000 */
[----:B------:R-:W-:-:S03]  /*27c0*/  ISETP.GE.AND P5, PT, R72, R97, PT ;  /* 0x000000614800720c */ /* 0x000fc60003fa6270 */
[----:B------:R-:W3:Y:S01]  /*27d0*/  MUFU.TANH R25, R25 ;  /* 0x0000001900197308 */ /* 0x000ee20000002400 */
[----:B------:R-:W-:Y:S01]  /*27e0*/  IADD3 R26, R6, 0x31, RZ ;  /* 0x00000031061a7810 */ /* 0x000fe20007ffe0ff */
[-C--:B-1----:R-:W-:Y:S01]  /*27f0*/  FFMA.FTZ R54, R37, R0.reuse, R54 ;  /* 0x0000000025367223 */ /* 0x082fe20000010036 */
[C---:B------:R-:W-:Y:S05]  /*2800*/  HMMA.16816.F32 R48, R12.reuse, R28, R48 ;  /* 0x0000001c0c30723c */ /* 0x040fea0000001830 */
[----:B------:R-:W-:Y:S01]  /*2810*/  MUFU.TANH R62, R62 ;  /* 0x0000003e003e7308 */ /* 0x000fe20000002400 */
[-C--:B--2---:R-:W-:Y:S02]  /*2820*/  FFMA.FTZ R24, R87, R0.reuse, R24 ;  /* 0x0000000057187223 */ /* 0x084fe40000010018 */
[----:B------:R-:W-:Y:S05]  /*2830*/  HMMA.16816.F32 R44, R12, R30, R44 ;  /* 0x0000001e0c2c723c */ /* 0x000fea000000182c */
[----:B------:R-:W1:Y:S01]  /*2840*/  MUFU.TANH R42, R42 ;  /* 0x0000002a002a7308 */ /* 0x000e620000002400 */
[-C--:B---3--:R-:W-:Y:S01]  /*2850*/  FFMA.FTZ R25, R89, R0.reuse, R25 ;  /* 0x0000000059197223 */ /* 0x088fe20000010019 */
[----:B------:R-:W-:Y:S01]  /*2860*/  FSEL R13, R93, -INF , !P0 ;  /* 0xff8000005d0d7808 */ /* 0x000fe20004000000 */
[----:B------:R-:W-:Y:S01]  /*2870*/  HMMA.16816.F32 R56, R8, R20, R56 ;  /* 0x000000140838723c */ /* 0x000fe20000001838 */
[----:B------:R-:W-:Y:S01]  /*2880*/  FFMA.FTZ R15, R85, R0, R40 ;  /* 0x00000000550f7223 */ /* 0x000fe20000010028 */
[----:B------:R-:W-:-:S03]  /*2890*/  ISETP.GE.AND P0, PT, R72, R102, PT ;  /* 0x000000664800720c */ /* 0x000fc60003f06270 */
[----:B------:R-:W-:Y:S01]  /*28a0*/  MUFU.TANH R55, R55 ;  /* 0x0000003700377308 */ /* 0x000fe20000002400 */
[----:B------:R-:W-:Y:S02]  /*28b0*/  FSEL R15, R15, -INF , !P4 ;  /* 0xff8000000f0f7808 */ /* 0x000fe40006000000 */
[C---:B------:R-:W-:Y:S01]  /*28c0*/  HMMA.16816.F32 R68, R8.reuse, R22, R68 ;  /* 0x000000160844723c */ /* 0x040fe20000001844 */
[----:B------:R-:W-:Y:S02]  /*28d0*/  ISETP.GE.AND P4, PT, R36, R102, PT ;  /* 0x000000662400720c */ /* 0x000fe40003f86270 */
[----:B------:R-:W-:Y:S02]  /*28e0*/  IADD3 R20, R6, 0x30, RZ ;  /* 0x0000003006147810 */ /* 0x000fe40007ffe0ff */
[----:B------:R-:W-:Y:S01]  /*28f0*/  I2F R77, R78 ;  /* 0x0000004e004d7306 */ /* 0x000fe20000201400 */
[-C--:B-1----:R-:W-:Y:S02]  /*2900*/  FFMA.FTZ R42, R89, R0.reuse, R42 ;  /* 0x00000000592a7223 */ /* 0x082fe4000001002a */
[----:B------:R-:W-:Y:S01]  /*2910*/  FFMA.FTZ R23, R81, R0, R75 ;  /* 0x0000000051177223 */ /* 0x000fe2000001004b */
[----:B-----5:R-:W-:Y:S04]  /*2920*/  HMMA.16816.F32 R48, R8, R16, R48 ;  /* 0x000000100830723c */ /* 0x020fe80000001830 */
[----:B------:R-:W-:Y:S01]  /*2930*/  I2F R27, R26 ;  /* 0x0000001a001b7306 */ /* 0x000fe20000201400 */
[----:B------:R-:W-:-:S02]  /*2940*/  FSEL R23, R23, -INF , !P6 ;  /* 0xff80000017177808 */ /* 0x000fc40007000000 */
[----:B------:R-:W-:Y:S01]  /*2950*/  FSEL R17, R92, -INF , !P3 ;  /* 0xff8000005c117808 */ /* 0x000fe20005800000 */
[----:B------:R-:W-:Y:S01]  /*2960*/  HMMA.16816.F32 R44, R8, R18, R44 ;  /* 0x00000012082c723c */ /* 0x000fe2000000182c */
[----:B------:R-:W-:Y:S01]  /*2970*/  FMUL.FTZ R2, R59, c[0x0][0x2ec] ;  /* 0x0000bb003b027a20 */ /* 0x000fe20000410000 */
[-C--:B------:R-:W-:Y:S01]  /*2980*/  ISETP.GE.AND P3, PT, R90, R97.reuse, PT ;  /* 0x000000615a00720c */ /* 0x080fe20003f66270 */
[----:B------:R-:W-:Y:S01]  /*2990*/  FMUL.FTZ R34, R57, c[0x0][0x2ec] ;  /* 0x0000bb0039227a20 */ /* 0x000fe20000410000 */
[----:B------:R-:W-:Y:S01]  /*29a0*/  I2F R33, R32 ;  /* 0x0000002000217306 */ /* 0x000fe20000201400 */
[----:B------:R-:W-:Y:S01]  /*29b0*/  FMUL.FTZ R28, R58, c[0x0][0x2ec] ;  /* 0x0000bb003a1c7a20 */ /* 0x000fe20000410000 */
[-C--:B------:R-:W-:Y:S01]  /*29c0*/  ISETP.GE.AND P6, PT, R86, R97.reuse, PT ;  /* 0x000000615600720c */ /* 0x080fe20003fc6270 */
[----:B------:R-:W-:Y:S01]  /*29d0*/  FMUL.FTZ R56, R56, c[0x0][0x2ec] ;  /* 0x0000bb0038387a20 */ /* 0x000fe20000410000 */
[----:B------:R-:W-:Y:S01]  /*29e0*/  FSEL R19, R25, -INF , !P3 ;  /* 0xff80000019137808 */ /* 0x000fe20005800000 */
[----:B------:R-:W-:Y:S01]  /*29f0*/  FMUL.FTZ R12, R70, c[0x0][0x2ec] ;  /* 0x0000bb00460c7a20 */ /* 0x000fe20000410000 */
[----:B------:R-:W-:Y:S01]  /*2a00*/  FSEL R25, R43, -INF , !P0 ;  /* 0xff8000002b197808 */ /* 0x000fe20004000000 */
[----:B------:R-:W-:Y:S01]  /*2a10*/  FMUL.FTZ R29, R68, c[0x0][0x2ec] ;  /* 0x0000bb00441d7a20 */ /* 0x000fe20000410000 */
[----:B------:R-:W1:Y:S01]  /*2a20*/  MUFU.TANH R2, R2 ;  /* 0x0000000200027308 */ /* 0x000e620000002400 */
[-C--:B------:R-:W-:Y:S01]  /*2a30*/  ISETP.GE.AND P0, PT, R38, R97.reuse, PT ;  /* 0x000000612600720c */ /* 0x080fe20003f06270 */
[----:B------:R-:W-:Y:S01]  /*2a40*/  FMUL.FTZ R14, R71, c[0x0][0x2ec] ;  /* 0x0000bb00470e7a20 */ /* 0x000fe20000410000 */
[----:B------:R-:W-:Y:S01]  /*2a50*/  FSEL R59, R41, -INF , !P1 ;  /* 0xff800000293b7808 */ /* 0x000fe20004800000 */
[----:B------:R-:W-:Y:S01]  /*2a60*/  FMUL.FTZ R18, R51, c[0x0][0x2ec] ;  /* 0x0000bb0033127a20 */ /* 0x000fe20000410000 */
[----:B------:R-:W-:Y:S01]  /*2a70*/  FSEL R41, R24, -INF , !P6 ;  /* 0xff80000018297808 */ /* 0x000fe20007000000 */
[-C--:B------:R-:W-:Y:S01]  /*2a80*/  FFMA.FTZ R9, R37, R0.reuse, R62 ;  /* 0x0000000025097223 */ /* 0x080fe2000001003e */
[----:B------:R-:W-:Y:S01]  /*2a90*/  FSEL R37, R54, -INF , !P4 ;  /* 0xff80000036257808 */ /* 0x000fe20006000000 */
[----:B------:R-:W2:Y:S01]  /*2aa0*/  MUFU.TANH R12, R12 ;  /* 0x0000000c000c7308 */ /* 0x000ea20000002400 */
[----:B------:R-:W-:Y:S01]  /*2ab0*/  FMUL.FTZ R16, R69, c[0x0][0x2ec] ;  /* 0x0000bb0045107a20 */ /* 0x000fe20000410000 */
[-C--:B------:R-:W-:Y:S01]  /*2ac0*/  ISETP.GE.AND P4, PT, R94, R97.reuse, PT ;  /* 0x000000615e00720c */ /* 0x080fe20003f86270 */
[----:B------:R-:W-:Y:S01]  /*2ad0*/  FMUL.FTZ R48, R48, c[0x0][0x2ec] ;  /* 0x0000bb0030307a20 */ /* 0x000fe20000410000 */
[----:B------:R-:W-:Y:S01]  /*2ae0*/  FSEL R57, R42, -INF , !P2 ;  /* 0xff8000002a397808 */ /* 0x000fe20005000000 */
[----:B------:R-:W-:Y:S01]  /*2af0*/  FMUL.FTZ R47, R47, c[0x0][0x2ec] ;  /* 0x0000bb002f2f7a20 */ /* 0x000fe20000410000 */
[-C--:B------:R-:W-:Y:S01]  /*2b00*/  ISETP.GE.AND P2, PT, R78, R97.reuse, PT ;  /* 0x000000614e00720c */ /* 0x080fe20003f46270 */
[----:B------:R-:W-:Y:S01]  /*2b10*/  FMUL.FTZ R45, R45, c[0x0][0x2ec] ;  /* 0x0000bb002d2d7a20 */ /* 0x000fe20000410000 */
[----:B------:R-:W3:Y:S01]  /*2b20*/  MUFU.TANH R34, R34 ;  /* 0x0000002200227308 */ /* 0x000ee20000002400 */
[----:B-1----:R-:W-:Y:S01]  /*2b30*/  FFMA.FTZ R2, R39, R0, R2 ;  /* 0x0000000027027223 */ /* 0x002fe20000010002 */
[-C--:B------:R-:W-:Y:S01]  /*2b40*/  ISETP.GE.AND P3, PT, R38, R102.reuse, PT ;  /* 0x000000662600720c */ /* 0x080fe20003f66270 */
[----:B------:R-:W-:Y:S01]  /*2b50*/  FMUL.FTZ R8, R49, c[0x0][0x2ec] ;  /* 0x0000bb0031087a20 */ /* 0x000fe20000410000 */
[----:B------:R-:W-:Y:S01]  /*2b60*/  ISETP.GE.AND P6, PT, R78, R102, PT ;  /* 0x000000664e00720c */ /* 0x000fe20003fc6270 */
[----:B------:R-:W-:Y:S01]  /*2b70*/  FMUL.FTZ R10, R50, c[0x0][0x2ec] ;  /* 0x0000bb00320a7a20 */ /* 0x000fe20000410000 */
[----:B------:R-:W-:Y:S01]  /*2b80*/  FSEL R93, R2, -INF , !P0 ;  /* 0xff800000025d7808 */ /* 0x000fe20004000000 */
[-C--:B------:R-:W-:Y:S01]  /*2b90*/  FFMA.FTZ R11, R73, R0.reuse, R55 ;  /* 0x00000000490b7223 */ /* 0x080fe20000010037 */
[----:B------:R-:W1:Y:S01]  /*2ba0*/  MUFU.TANH R28, R28 ;  /* 0x0000001c001c7308 */ /* 0x000e620000002400 */
[----:B--2---:R-:W-:Y:S01]  /*2bb0*/  FFMA.FTZ R12, R103, R0, R12 ;  /* 0x00000000670c7223 */ /* 0x004fe2000001000c */
[----:B------:R-:W-:Y:S01]  /*2bc0*/  ISETP.GE.AND P1, PT, R36, R97, PT ;  /* 0x000000612400720c */ /* 0x000fe20003f26270 */
[----:B------:R-:W-:Y:S01]  /*2bd0*/  FMUL.FTZ R44, R44, c[0x0][0x2ec] ;  /* 0x0000bb002c2c7a20 */ /* 0x000fe20000410000 */
[----:B------:R-:W-:-:S02]  /*2be0*/  FSEL R11, R11, -INF , !P5 ;  /* 0xff8000000b0b7808 */ /* 0x000fc40006800000 */
[----:B------:R-:W-:Y:S01]  /*2bf0*/  FSEL R107, R12, -INF , !P4 ;  /* 0xff8000000c6b7808 */ /* 0x000fe20006000000 */
[----:B------:R-:W-:Y:S01]  /*2c00*/  FMUL.FTZ R12, R46, c[0x0][0x2ec] ;  /* 0x0000bb002e0c7a20 */ /* 0x000fe20000410000 */
[----:B------:R-:W2:Y:S01]  /*2c10*/  MUFU.TANH R29, R29 ;  /* 0x0000001d001d7308 */ /* 0x000ea20000002400 */
[----:B---3--:R-:W-:Y:S01]  /*2c20*/  FFMA.FTZ R34, R39, R0, R34 ;  /* 0x0000000027227223 */ /* 0x008fe20000010022 */
[----:B------:R-:W-:Y:S02]  /*2c30*/  ISETP.GE.AND P5, PT, R94, R102, PT ;  /* 0x000000665e00720c */ /* 0x000fe40003fa6270 */
[----:B------:R-:W-:Y:S02]  /*2c40*/  FSEL R9, R9, -INF , !P1 ;  /* 0xff80000009097808 */ /* 0x000fe40004800000 */
[----:B------:R-:W-:Y:S02]  /*2c50*/  FSEL R95, R34, -INF , !P3 ;  /* 0xff800000225f7808 */ /* 0x000fe40005800000 */
[----:B------:R-:W3:Y:S01]  /*2c60*/  MUFU.TANH R18, R18 ;  /* 0x0000001200127308 */ /* 0x000ee20000002400 */
[----:B-1----:R-:W-:Y:S01]  /*2c70*/  FFMA.FTZ R28, R77, R0, R28 ;  /* 0x000000004d1c7223 */ /* 0x002fe2000001001c */
[----:B------:R-:W-:-:S02]  /*2c80*/  ISETP.GE.AND P3, PT, R20, R97, PT ;  /* 0x000000611400720c */ /* 0x000fc40003f66270 */
[----:B------:R-:W-:Y:S02]  /*2c90*/  ISETP.GE.AND P1, PT, R52, R102, PT ;  /* 0x000000663400720c */ /* 0x000fe40003f26270 */
[----:B------:R-:W-:Y:S02]  /*2ca0*/  FSEL R133, R28, -INF , !P2 ;  /* 0xff8000001c857808 */ /* 0x000fe40005000000 */
[----:B------:R-:W1:Y:S01]  /*2cb0*/  MUFU.TANH R22, R56 ;  /* 0x0000003800167308 */ /* 0x000e620000002400 */
[----:B--2---:R-:W-:Y:S01]  /*2cc0*/  FFMA.FTZ R29, R103, R0, R29 ;  /* 0x00000000671d7223 */ /* 0x004fe2000001001d */
[-C--:B------:R-:W-:Y:S02]  /*2cd0*/  ISETP.GE.AND P2, PT, R20, R102.reuse, PT ;  /* 0x000000661400720c */ /* 0x080fe40003f46270 */
[----:B------:R-:W-:Y:S02]  /*2ce0*/  ISETP.GE.AND P0, PT, R26, R102, PT ;  /* 0x000000661a00720c */ /* 0x000fe40003f06270 */
[----:B------:R-:W-:-:S02]  /*2cf0*/  FSEL R137, R29, -INF , !P5 ;  /* 0xff8000001d897808 */ /* 0x000fc40006800000 */
[----:B------:R-:W2:Y:S01]  /*2d00*/  MUFU.TANH R2, R45 ;  /* 0x0000002d00027308 */ /* 0x000ea20000002400 */
[----:B---3--:R-:W-:Y:S01]  /*2d10*/  FFMA.FTZ R18, R27, R0, R18 ;  /* 0x000000001b127223 */ /* 0x008fe20000010012 */
[----:B------:R-:W-:Y:S02]  /*2d20*/  ISETP.GE.AND P5, PT, R26, R97, PT ;  /* 0x000000611a00720c */ /* 0x000fe40003fa6270 */
[----:B------:R-:W-:-:S04]  /*2d30*/  ISETP.GE.AND P4, PT, R60, R102, PT ;  /* 0x000000663c00720c */ /* 0x000fc80003f86270 */
[----:B------:R-:W3:Y:S01]  /*2d40*/  MUFU.TANH R47, R47 ;  /* 0x0000002f002f7308 */ /* 0x000ee20000002400 */
[----:B-1----:R-:W-:-:S05]  /*2d50*/  FFMA.FTZ R22, R77, R0, R22 ;  /* 0x000000004d167223 */ /* 0x002fca0000010016 */
[----:B------:R-:W-:Y:S02]  /*2d60*/  FSEL R139, R22, -INF , !P6 ;  /* 0xff800000168b7808 */ /* 0x000fe40007000000 */
[----:B------:R-:W-:Y:S01]  /*2d70*/  I2F R53, R52 ;  /* 0x0000003400357306 */ /* 0x000fe20000201400 */
[----:B--2---:R-:W-:Y:S01]  /*2d80*/  FFMA.FTZ R2, R33, R0, R2 ;  /* 0x0000000021027223 */ /* 0x004fe20000010002 */
[----:B------:R-:W-:-:S06]  /*2d90*/  ISETP.GE.AND P6, PT, R52, R97, PT ;  /* 0x000000613400720c */ /* 0x000fcc0003fc6270 */
[----:B------:R-:W-:Y:S01]  /*2da0*/  I2F R21, R20 ;  /* 0x0000001400157306 */ /* 0x000fe20000201400 */
[----:B---3--:R-:W-:Y:S01]  /*2db0*/  FFMA.FTZ R31, R33, R0, R47 ;  /* 0x00000000211f7223 */ /* 0x008fe2000001002f */
[----:B------:R-:W-:Y:S02]  /*2dc0*/  FSEL R33, R18, -INF , !P5 ;  /* 0xff80000012217808 */ /* 0x000fe40006800000 */
[----:B------:R-:W-:-:S04]  /*2dd0*/  ISETP.GE.AND P5, PT, R96, 0x2, PT ;  /* 0x000000026000780c */ /* 0x000fc80003fa6270 */
[----:B------:R-:W1:Y:S08]  /*2de0*/  MUFU.TANH R14, R14 ;  /* 0x0000000e000e7308 */ /* 0x000e700000002400 */
[----:B------:R-:W2:Y:S08]  /*2df0*/  MUFU.TANH R24, R48 ;  /* 0x0000003000187308 */ /* 0x000eb00000002400 */
[----:B------:R-:W3:Y:S01]  /*2e00*/  MUFU.TANH R16, R16 ;  /* 0x0000001000107308 */ /* 0x000ee20000002400 */
[----:B-1----:R-:W-:-:S05]  /*2e10*/  FFMA.FTZ R14, R53, R0, R14 ;  /* 0x00000000350e7223 */ /* 0x002fca000001000e */
[----:B------:R-:W-:Y:S02]  /*2e20*/  FSEL R89, R14, -INF , !P6 ;  /* 0xff8000000e597808 */ /* 0x000fe40007000000 */
[----:B------:R-:W1:Y:S01]  /*2e30*/  MUFU.TANH R8, R8 ;  /* 0x0000000800087308 */ /* 0x000e620000002400 */
[----:B--2---:R-:W-:Y:S01]  /*2e40*/  FFMA.FTZ R24, R21, R0, R24 ;  /* 0x0000000015187223 */ /* 0x004fe20000010018 */
[----:B------:R-:W-:-:S04]  /*2e50*/  ISETP.GE.AND P6, PT, R6, R102, PT ;  /* 0x000000660600720c */ /* 0x000fc80003fc6270 */
[----:B------:R-:W-:Y:S02]  /*2e60*/  FSEL R103, R24, -INF , !P2 ;  /* 0xff80000018677808 */ /* 0x000fe40005000000 */
[----:B------:R-:W2:Y:S01]  /*2e70*/  MUFU.TANH R10, R10 ;  /* 0x0000000a000a7308 */ /* 0x000ea20000002400 */
[-C--:B---3--:R-:W-:Y:S01]  /*2e80*/  FFMA.FTZ R16, R53, R0.reuse, R16 ;  /* 0x0000000035107223 */ /* 0x088fe20000010010 */
[-C--:B------:R-:W-:Y:S02]  /*2e90*/  ISETP.GE.AND P2, PT, R6, R97.reuse, PT ;  /* 0x000000610600720c */ /* 0x080fe40003f46270 */
[----:B------:R-:W-:Y:S02]  /*2ea0*/  FSEL R91, R91, -INF , !P6 ;  /* 0xff8000005b5b7808 */ /* 0x000fe40007000000 */
[----:B------:R-:W-:Y:S02]  /*2eb0*/  FSEL R135, R16, -INF , !P1 ;  /* 0xff80000010877808 */ /* 0x000fe40004800000 */
[----:B------:R-:W3:Y:S01]  /*2ec0*/  MUFU.TANH R74, R74 ;  /* 0x0000004a004a7308 */ /* 0x000ee20000002400 */
[----:B-1----:R-:W-:Y:S01]  /*2ed0*/  FFMA.FTZ R8, R27, R0, R8 ;  /* 0x000000001b087223 */ /* 0x002fe20000010008 */
[----:B------:R-:W-:Y:S01]  /*2ee0*/  BAR.SYNC.DEFER_BLOCKING 0x0 ;  /* 0x0000000000007b1d */ /* 0x000fe20000010000 */
[----:B------:R-:W-:-:S03]  /*2ef0*/  ISETP.GE.AND P1, PT, R60, R97, PT ;  /* 0x000000613c00720c */ /* 0x000fc60003f26270 */
[----:B------:R-:W-:Y:S02]  /*2f00*/  FSEL R105, R8, -INF , !P0 ;  /* 0xff80000008697808 */ /* 0x000fe40004000000 */
[----:B------:R-:W-:Y:S01]  /*2f10*/  I2F R61, R60 ;  /* 0x0000003c003d7306 */ /* 0x000fe20000201400 */
[----:B--2---:R-:W-:Y:S01]  /*2f20*/  FFMA.FTZ R10, R21, R0, R10 ;  /* 0x00000000150a7223 */ /* 0x004fe2000001000a */
[----:B------:R-:W-:-:S04]  /*2f30*/  ISETP.GE.AND P0, PT, R32, R97, PT ;  /* 0x000000612000720c */ /* 0x000fc80003f06270 */
[----:B------:R-:W-:Y:S02]  /*2f40*/  FSEL R34, R10, -INF , !P3 ;  /* 0xff8000000a227808 */ /* 0x000fe40005800000 */
[----:B------:R-:W1:Y:S01]  /*2f50*/  MUFU.TANH R20, R44 ;  /* 0x0000002c00147308 */ /* 0x000e620000002400 */
[----:B---3--:R-:W-:Y:S01]  /*2f60*/  FFMA.FTZ R6, R3, R0, R74 ;  /* 0x0000000003067223 */ /* 0x008fe2000001004a */
[----:B------:R-:W-:Y:S02]  /*2f70*/  ISETP.GE.AND P3, PT, R32, R102, PT ;  /* 0x000000662000720c */ /* 0x000fe40003f66270 */
[----:B------:R-:W-:Y:S02]  /*2f80*/  FSEL R31, R31, -INF , !P0 ;  /* 0xff8000001f1f7808 */ /* 0x000fe40004000000 */
[----:B------:R-:W-:Y:S02]  /*2f90*/  FSEL R6, R6, -INF , !P2 ;  /* 0xff80000006067808 */ /* 0x000fe40005000000 */
[----:B------:R-:W2:Y:S01]  /*2fa0*/  MUFU.TANH R12, R12 ;  /* 0x0000000c000c7308 */ /* 0x000ea20000002400 */
[----:B------:R-:W-:Y:S01]  /*2fb0*/  FSEL R130, R2, -INF , !P3 ;  /* 0xff80000002827808 */ /* 0x000fe20005800000 */
[----:B-1----:R-:W-:-:S05]  /*2fc0*/  FFMA.FTZ R20, R61, R0, R20 ;  /* 0x000000003d147223 */ /* 0x002fca0000010014 */
[----:B------:R-:W-:Y:S01]  /*2fd0*/  FSEL R131, R20, -INF , !P4 ;  /* 0xff80000014837808 */ /* 0x000fe20006000000 */
[----:B--2---:R-:W-:-:S05]  /*2fe0*/  FFMA.FTZ R12, R61, R0, R12 ;  /* 0x000000003d0c7223 */ /* 0x004fca000001000c */
        /* <DEDUP_REMOVED lines=59> */
.L_x_957:
[----:B------:R-:W-:Y:S05]  /*33a0*/  BSYNC B0 ;  /* 0x0000000000007941 */ /* 0x000fea0003800000 */
.L_x_956:
[----:B------:R-:W0:Y:S02]  /*33b0*/  LDGDEPBAR ;  /* 0x00000000000079af */ /* 0x000e240000000000 */
.L_x_955:
        /* <DEDUP_REMOVED lines=29> */
[----:B------:R-:W-:-:S02]  /*3590*/  FMNMX.FTZ R8, R31, R8, !PT ;  /* 0x000000081f087209 */ /* 0x000fc40007810000 */
[----:B------:R-:W-:Y:S01]  /*35a0*/  SHF.L.U32 R110, R5, 0x1, RZ ;  /* 0x00000001056e7819 */ /* 0x000fe200000006ff */
[----:B------:R-:W1:Y:S03]  /*35b0*/  SHFL.BFLY PT, R10, R27, 0x2, 0x1f ;  /* 0x0c401f001b0a7f89 */ /* 0x000e6600000e0000 */
[----:B------:R-:W-:Y:S01]  /*35c0*/  LEA R108, R4, R110, 0x1 ;  /* 0x0000006e046c7211 */ /* 0x000fe200078e08ff */
[----:B------:R-:W2:Y:S04]  /*35d0*/  SHFL.BFLY PT, R21, R8, 0x2, 0x1f ;  /* 0x0c401f0008157f89 */ /* 0x000ea800000e0000 */
[----:B------:R-:W-:Y:S04]  /*35e0*/  LDSM.16.MT88.4 R68, [R108+0x6000] ;  /* 0x006000006c44783b */ /* 0x000fe80000004200 */
[----:B------:R-:W-:Y:S04]  /*35f0*/  LDSM.16.MT88.4 R52, [R108+0x7000] ;  /* 0x007000006c34783b */ /* 0x000fe80000004200 */
[----:B------:R-:W-:Y:S04]  /*3600*/  LDSM.16.MT88.4 R76, [R110+0x6000] ;  /* 0x006000006e4c783b */ /* 0x000fe80000004200 */
[----:B------:R-:W-:Y:S01]  /*3610*/  LDSM.16.MT88.4 R60, [R110+0x7000] ;  /* 0x007000006e3c783b */ /* 0x000fe20000004200 */
[----:B-1----:R-:W-:-:S02]  /*3620*/  FMNMX.FTZ R10, R27, R10, !PT ;  /* 0x0000000a1b0a7209 */ /* 0x002fc40007810000 */
[----:B--2---:R-:W-:-:S03]  /*3630*/  FMNMX.FTZ R21, R8, R21, !PT ;  /* 0x0000001508157209 */ /* 0x004fc60007810000 */
[----:B------:R-:W1:Y:S04]  /*3640*/  SHFL.BFLY PT, R3, R10, 0x1, 0x1f ;  /* 0x0c201f000a037f89 */ /* 0x000e6800000e0000 */
[----:B------:R-:W2:Y:S01]  /*3650*/  SHFL.BFLY PT, R2, R21, 0x1, 0x1f ;  /* 0x0c201f0015027f89 */ /* 0x000ea200000e0000 */
[----:B-1----:R-:W-:Y:S02]  /*3660*/  FMNMX.FTZ R3, R10, R3, !PT ;  /* 0x000000030a037209 */ /* 0x002fe40007810000 */
[----:B--2---:R-:W-:-:S03]  /*3670*/  FMNMX.FTZ R2, R21, R2, !PT ;  /* 0x0000000215027209 */ /* 0x004fc60007810000 */
[C---:B------:R-:W-:Y:S01]  /*3680*/  FMUL.FTZ R132, R3.reuse, c[0x0][0x23c] ;  /* 0x00008f0003847a20 */ /* 0x040fe20000410000 */
[----:B------:R-:W-:Y:S01]  /*3690*/  FSETP.NEU.FTZ.AND P0, PT, R3, -INF , PT ;  /* 0xff8000000300780b */ /* 0x000fe20003f1d000 */
[----:B------:R-:W-:-:S03]  /*36a0*/  FMUL.FTZ R84, R2, c[0x0][0x23c] ;  /* 0x00008f0002547a20 */ /* 0x000fc60000410000 */
[----:B------:R-:W-:Y:S02]  /*36b0*/  FSEL R132, R132, RZ, P0 ;  /* 0x000000ff84847208 */ /* 0x000fe40000000000 */
[----:B------:R-:W-:-:S03]  /*36c0*/  FSETP.NEU.FTZ.AND P0, PT, R2, -INF , PT ;  /* 0xff8000000200780b */ /* 0x000fc60003f1d000 */
[--C-:B------:R-:W-:Y:S01]  /*36d0*/  FFMA.FTZ R28, R35, c[0x0][0x23c], -R132.reuse ;  /* 0x00008f00231c7a23 */ /* 0x100fe20000010884 */
[----:B------:R-:W-:Y:S01]  /*36e0*/  FSEL R84, R84, RZ, P0 ;  /* 0x000000ff54547208 */ /* 0x000fe20000000000 */
[--C-:B------:R-:W-:Y:S02]  /*36f0*/  FFMA.FTZ R87, R91, c[0x0][0x23c], -R132.reuse ;  /* 0x00008f005b577a23 */ /* 0x100fe40000010884 */
[--C-:B------:R-:W-:Y:S02]  /*3700*/  FFMA.FTZ R86, R23, c[0x0][0x23c], -R132.reuse ;  /* 0x00008f0017567a23 */ /* 0x100fe40000010884 */
[----:B------:R-:W-:Y:S01]  /*3710*/  FFMA.FTZ R85, R17, c[0x0][0x23c], -R132 ;  /* 0x00008f0011557a23 */ /* 0x000fe20000010884 */
[----:B------:R-:W-:Y:S01]  /*3720*/  MUFU.EX2 R28, R28 ;  /* 0x0000001c001c7308 */ /* 0x000fe20000000800 */
[--C-:B------:R-:W-:Y:S02]  /*3730*/  FFMA.FTZ R35, R6, c[0x0][0x23c], -R84.reuse ;  /* 0x00008f0006237a23 */ /* 0x100fe40000010854 */
[----:B------:R-:W-:-:S02]  /*3740*/  FFMA.FTZ R90, R7, c[0x0][0x23c], -R84 ;  /* 0x00008f00075a7a23 */ /* 0x000fc40000010854 */
[--C-:B------:R-:W-:Y:S02]  /*3750*/  FFMA.FTZ R30, R13, c[0x0][0x23c], -R84.reuse ;  /* 0x00008f000d1e7a23 */ /* 0x100fe40000010854 */
[--C-:B------:R-:W-:Y:S01]  /*3760*/  FFMA.FTZ R29, R15, c[0x0][0x23c], -R84.reuse ;  /* 0x00008f000f1d7a23 */ /* 0x100fe20000010854 */
[----:B------:R-:W-:Y:S01]  /*3770*/  MUFU.EX2 R87, R87 ;  /* 0x0000005700577308 */ /* 0x000fe20000000800 */
[--C-:B------:R-:W-:Y:S01]  /*3780*/  FFMA.FTZ R24, R11, c[0x0][0x23c], -R84.reuse ;  /* 0x00008f000b187a23 */ /* 0x100fe20000010854 */
[----:B------:R-:W-:Y:S01]  /*3790*/  LDSM.16.MT88.4 R12, [R110+0x6400] ;  /* 0x006400006e0c783b */ /* 0x000fe20000004200 */
[----:B------:R-:W-:Y:S02]  /*37a0*/  FFMA.FTZ R21, R9, c[0x0][0x23c], -R84 ;  /* 0x00008f0009157a23 */ /* 0x000fe40000010854 */
[--C-:B------:R-:W-:Y:S01]  /*37b0*/  FFMA.FTZ R23, R25, c[0x0][0x23c], -R132.reuse ;  /* 0x00008f0019177a23 */ /* 0x100fe20000010884 */
[----:B------:R-:W-:Y:S01]  /*37c0*/  LDSM.16.MT88.4 R8, [R108+0x6400] ;  /* 0x006400006c08783b */ /* 0x000fe20000004200 */
[--C-:B------:R-:W-:Y:S01]  /*37d0*/  FFMA.FTZ R27, R59, c[0x0][0x23c], -R132.reuse ;  /* 0x00008f003b1b7a23 */ /* 0x100fe20000010884 */
[----:B------:R-:W1:Y:S01]  /*37e0*/  MUFU.EX2 R86, R86 ;  /* 0x0000005600567308 */ /* 0x000e620000000800 */
[----:B------:R-:W-:-:S02]  /*37f0*/  FFMA.FTZ R22, R57, c[0x0][0x23c], -R132 ;  /* 0x00008f0039167a23 */ /* 0x000fc40000010884 */
[----:B------:R-:W-:Y:S02]  /*3800*/  FFMA.FTZ R20, R37, c[0x0][0x23c], -R132 ;  /* 0x00008f0025147a23 */ /* 0x000fe40000010884 */
[--C-:B------:R-:W-:Y:S02]  /*3810*/  FFMA.FTZ R26, R41, c[0x0][0x23c], -R84.reuse ;  /* 0x00008f00291a7a23 */ /* 0x100fe40000010854 */
[----:B------:R-:W-:Y:S01]  /*3820*/  FFMA.FTZ R25, R19, c[0x0][0x23c], -R84 ;  /* 0x00008f0013197a23 */ /* 0x000fe20000010854 */
[----:B------:R-:W2:Y:S01]  /*3830*/  MUFU.EX2 R85, R85 ;  /* 0x0000005500557308 */ /* 0x000ea20000000800 */
[----:B------:R-:W3:Y:S01]  /*3840*/  LDSM.16.MT88.4 R40, [R110+0x8000] ;  /* 0x008000006e28783b */ /* 0x000ee20000004200 */
[--C-:B------:R-:W-:Y:S02]  /*3850*/  FFMA.FTZ R106, R139, c[0x0][0x23c], -R132.reuse ;  /* 0x00008f008b6a7a23 */ /* 0x100fe40000010884 */
[--C-:B------:R-:W-:Y:S01]  /*3860*/  FFMA.FTZ R95, R95, c[0x0][0x23c], -R132.reuse ;  /* 0x00008f005f5f7a23 */ /* 0x100fe20000010884 */
[----:B------:R-:W4:Y:S01]  /*3870*/  LDSM.16.MT88.4 R16, [R110+0x7400] ;  /* 0x007400006e10783b */ /* 0x000f220000004200 */
[----:B------:R-:W-:-:S02]  /*3880*/  FFMA.FTZ R94, R137, c[0x0][0x23c], -R132 ;  /* 0x00008f00895e7a23 */ /* 0x000fc40000010884 */
[----:B------:R-:W-:Y:S01]  /*3890*/  MUFU.EX2 R35, R35 ;  /* 0x0000002300237308 */ /* 0x000fe20000000800 */
[----:B-1----:R-:W-:Y:S01]  /*38a0*/  F2FP.PACK_AB R48, R86, R87 ;  /* 0x000000575630723e */ /* 0x002fe200000000ff */
[----:B------:R-:W-:Y:S02]  /*38b0*/  FFMA.FTZ R91, R135, c[0x0][0x23c], -R132 ;  /* 0x00008f00875b7a23 */ /* 0x000fe40000010884 */
[--C-:B------:R-:W-:Y:S02]  /*38c0*/  FFMA.FTZ R104, R133, c[0x0][0x23c], -R84.reuse ;  /* 0x00008f0085687a23 */ /* 0x100fe40000010854 */
[--C-:B------:R-:W-:Y:S02]  /*38d0*/  FFMA.FTZ R93, R93, c[0x0][0x23c], -R84.reuse ;  /* 0x00008f005d5d7a23 */ /* 0x100fe40000010854 */
[----:B------:R-:W1:Y:S01]  /*38e0*/  MUFU.EX2 R90, R90 ;  /* 0x0000005a005a7308 */ /* 0x000e620000000800 */
[----:B--2---:R-:W-:Y:S01]  /*38f0*/  F2FP.PACK_AB R50, R28, R85 ;  /* 0x000000551c32723e */ /* 0x004fe200000000ff */
[----:B------:R-:W-:-:S02]  /*3900*/  FFMA.FTZ R92, R107, c[0x0][0x23c], -R84 ;  /* 0x00008f006b5c7a23 */ /* 0x000fc40000010854 */
[----:B------:R-:W-:Y:S02]  /*3910*/  FFMA.FTZ R89, R89, c[0x0][0x23c], -R84 ;  /* 0x00008f0059597a23 */ /* 0x000fe40000010854 */
[--C-:B------:R-:W-:Y:S02]  /*3920*/  FFMA.FTZ R103, R103, c[0x0][0x23c], -R132.reuse ;  /* 0x00008f0067677a23 */ /* 0x100fe40000010884 */
[----:B------:R-:W-:Y:S01]  /*3930*/  MUFU.EX2 R30, R30 ;  /* 0x0000001e001e7308 */ /* 0x000fe20000000800 */
[--C-:B------:R-:W-:Y:S02]  /*3940*/  FFMA.FTZ R131, R131, c[0x0][0x23c], -R132.reuse ;  /* 0x00008f0083837a23 */ /* 0x100fe40000010884 */
[----:B------:R-:W-:Y:S02]  /*3950*/  FFMA.FTZ R130, R130, c[0x0][0x23c], -R132 ;  /* 0x00008f0082827a23 */ /* 0x000fe40000010884 */
[--C-:B------:R-:W-:Y:S02]  /*3960*/  FFMA.FTZ R34, R34, c[0x0][0x23c], -R84.reuse ;  /* 0x00008f0022227a23 */ /* 0x100fe40000010854 */
[--C-:B------:R-:W-:Y:S01]  /*3970*/  FFMA.FTZ R33, R33, c[0x0][0x23c], -R84.reuse ;  /* 0x00008f0021217a23 */ /* 0x100fe20000010854 */
[----:B------:R-:W2:Y:S01]  /*3980*/  MUFU.EX2 R29, R29 ;  /* 0x0000001d001d7308 */ /* 0x000ea20000000800 */
[----:B-1----:R-:W-:Y:S01]  /*3990*/  F2FP.PACK_AB R49, R90, R35 ;  /* 0x000000235a31723e */ /* 0x002fe200000000ff */
[----:B------:R-:W-:-:S02]  /*39a0*/  FFMA.FTZ R134, R31, c[0x0][0x23c], -R84 ;  /* 0x00008f001f867a23 */ /* 0x000fc40000010854 */
[----:B------:R-:W-:Y:S02]  /*39b0*/  FFMA.FTZ R105, R105, c[0x0][0x23c], -R132 ;  /* 0x00008f0069697a23 */ /* 0x000fe40000010884 */
[----:B------:R-:W-:Y:S02]  /*39c0*/  FFMA.FTZ R32, R32, c[0x0][0x23c], -R84 ;  /* 0x00008f0020207a23 */ /* 0x000fe40000010854 */
[----:B------:R-:W-:Y:S01]  /*39d0*/  MUFU.EX2 R27, R27 ;  /* 0x0000001b001b7308 */ /* 0x000fe20000000800 */
[----:B------:R-:W-:Y:S02]  /*39e0*/  FADD.FTZ R86, R87, R86 ;  /* 0x0000005657567221 */ /* 0x000fe40000010000 */
[----:B------:R-:W-:Y:S02]  /*39f0*/  FADD.FTZ R35, R35, R90 ;  /* 0x0000005a23237221 */ /* 0x000fe40000010000 */
[----:B------:R-:W-:Y:S01]  /*3a00*/  FADD.FTZ R85, R85, R86 ;  /* 0x0000005655557221 */ /* 0x000fe20000010000 */
[----:B--2---:R-:W-:-:S02]  /*3a10*/  F2FP.PACK_AB R51, R29, R30 ;  /* 0x0000001e1d33723e */ /* 0x004fc400000000ff */
[----:B------:R-:W1:Y:S01]  /*3a20*/  MUFU.EX2 R22, R22 ;  /* 0x0000001600167308 */ /* 0x000e620000000800 */
[----:B------:R-:W-:Y:S02]  /*3a30*/  FADD.FTZ R30, R30, R35 ;  /* 0x000000231e1e7221 */ /* 0x000fe40000010000 */
[----:B------:R-:W-:Y:S02]  /*3a40*/  FADD.FTZ R28, R28, R85 ;  /* 0x000000551c1c7221 */ /* 0x000fe40000010000 */
[----:B------:R-:W-:Y:S01]  /*3a50*/  FADD.FTZ R29, R29, R30 ;  /* 0x0000001e1d1d7221 */ /* 0x000fe20000010000 */
[C---:B------:R-:W-:Y:S02]  /*3a60*/  HMMA.16816.F32 R72, R48.reuse, R68, RZ ;  /* 0x000000443048723c */ /* 0x040fe400000018ff */
        /* <DEDUP_REMOVED lines=19> */
[C---:B---3--:R-:W-:Y:S01]  /*3ba0*/  HMMA.16816.F32 R36, R48.reuse, R40, RZ ;  /* 0x000000283024723c */ /* 0x048fe200000018ff */
[----:B------:R-:W-:Y:S01]  /*3bb0*/  FADD.FTZ R25, R25, R26 ;  /* 0x0000001a19197221 */ /* 0x000fe20000010000 */
[----:B------:R-:W-:Y:S06]  /*3bc0*/  MUFU.EX2 R106, R106 ;  /* 0x0000006a006a7308 */ /* 0x000fec0000000800 */
[----:B------:R-:W-:Y:S01]  /*3bd0*/  HMMA.16816.F32 R76, R48, R78, RZ ;  /* 0x0000004e304c723c */ /* 0x000fe200000018ff */
[----:B--2---:R-:W-:Y:S01]  /*3be0*/  F2FP.PACK_AB R7, R21, R24 ;  /* 0x000000181507723e */ /* 0x004fe200000000ff */
        /* <DEDUP_REMOVED lines=15> */
[----:B------:R-:W5:Y:S01]  /*3ce0*/  LDSM.16.MT88.4 R12, [R110+0x8400] ;  /* 0x008400006e0c783b */ /* 0x000f620000004200 */
[----:B------:R-:W1:Y:S06]  /*3cf0*/  MUFU.EX2 R89, R89 ;  /* 0x0000005900597308 */ /* 0x000e6c0000000800 */
[C---:B----4-:R-:W-:Y:S02]  /*3d00*/  HMMA.16816.F32 R64, R4.reuse, R16, R64 ;  /* 0x000000100440723c */ /* 0x050fe40000001840 */
[----:B------:R-:W-:Y:S06]  /*3d10*/  MUFU.EX2 R103, R103 ;  /* 0x0000006700677308 */ /* 0x000fec0000000800 */
[C---:B------:R-:W-:Y:S01]  /*3d20*/  HMMA.16816.F32 R60, R4.reuse, R18, R60 ;  /* 0x00000012043c723c */ /* 0x040fe2000000183c */
[----:B------:R-:W-:Y:S01]  /*3d30*/  LDSM.16.MT88.4 R16, [R110+0x6c00] ;  /* 0x006c00006e10783b */ /* 0x000fe20000004200 */
[----:B------:R-:W4:Y:S06]  /*3d40*/  MUFU.EX2 R132, R105 ;  /* 0x0000006900847308 */ /* 0x000f2c0000000800 */
[C---:B--2---:R-:W-:Y:S02]  /*3d50*/  HMMA.16816.F32 R56, R4.reuse, R8, R56 ;  /* 0x000000080438723c */ /* 0x044fe40000001838 */
[----:B------:R-:W-:Y:S06]  /*3d60*/  MUFU.EX2 R131, R131 ;  /* 0x0000008300837308 */ /* 0x000fec0000000800 */
[C---:B------:R-:W-:Y:S01]  /*3d70*/  HMMA.16816.F32 R52, R4.reuse, R10, R52 ;  /* 0x0000000a0434723c */ /* 0x040fe20000001834 */
[----:B------:R-:W2:Y:S01]  /*3d80*/  LDSM.16.MT88.4 R8, [R108+0x8000] ;  /* 0x008000006c08783b */ /* 0x000ea20000004200 */
[----:B------:R-:W-:Y:S06]  /*3d90*/  MUFU.EX2 R130, R130 ;  /* 0x0000008200827308 */ /* 0x000fec0000000800 */
[C---:B-----5:R-:W-:Y:S02]  /*3da0*/  HMMA.16816.F32 R36, R4.reuse, R12, R36 ;  /* 0x0000000c0424723c */ /* 0x060fe40000001824 */
[----:B------:R-:W-:Y:S06]  /*3db0*/  MUFU.EX2 R34, R34 ;  /* 0x0000002200227308 */ /* 0x000fec0000000800 */
[----:B------:R-:W-:Y:S01]  /*3dc0*/  HMMA.16816.F32 R40, R4, R14, R40 ;  /* 0x0000000e0428723c */ /* 0x000fe20000001828 */
[----:B------:R-:W-:Y:S01]  /*3dd0*/  LDSM.16.MT88.4 R12, [R108+0x6c00] ;  /* 0x006c00006c0c783b */ /* 0x000fe20000004200 */
[----:B------:R-:W5:Y:S08]  /*3de0*/  MUFU.EX2 R33, R33 ;  /* 0x0000002100217308 */ /* 0x000f700000000800 */
[----:B------:R-:W-:Y:S08]  /*3df0*/  MUFU.EX2 R31, R32 ;  /* 0x00000020001f7308 */ /* 0x000ff00000000800 */
[----:B------:R-:W1:Y:S01]  /*3e00*/  MUFU.EX2 R134, R134 ;  /* 0x0000008600867308 */ /* 0x000e620000000800 */
[C---:B--2---:R-:W-:Y:S08]  /*3e10*/  HMMA.16816.F32 R44, R48.reuse, R8, RZ ;  /* 0x00000008302c723c */ /* 0x044ff000000018ff */
[----:B------:R-:W-:Y:S01]  /*3e20*/  HMMA.16816.F32 R48, R48, R10, RZ ;  /* 0x0000000a3030723c */ /* 0x000fe200000018ff */
[----:B------:R-:W2:Y:S11]  /*3e30*/  LDSM.16.MT88.4 R8, [R108+0x8400] ;  /* 0x008400006c08783b */ /* 0x000eb60000004200 */
[----:B------:R-:W-:Y:S04]  /*3e40*/  @!UPT UIADD3 URZ, URZ, URZ, URZ ;  /* 0x0000003f3f3ff290 */ /* 0x000fe8000fffe03f */
        /* <DEDUP_REMOVED lines=13> */
[----:B------:R-:W-:Y:S02]  /*3f20*/  FADD.FTZ R94, R91, R94 ;  /* 0x0000005e5b5e7221 */ /* 0x000fe40000010000 */
[----:B------:R-:W-:Y:S01]  /*3f30*/  FADD.FTZ R89, R89, R92 ;  /* 0x0000005c59597221 */ /* 0x000fe20000010000 */
        /* <DEDUP_REMOVED lines=55> */
[----:B------:R-:W-:-:S04]  /*42b0*/  SHF.R.S32.HI R7, RZ, 0x1f, R5 ;  /* 0x0000001fff077819 */ /* 0x000fc80000011405 */
[C---:B------:R-:W-:Y:S01]  /*42c0*/  IADD3 R5, P5, R8.reuse, UR15, RZ ;  /* 0x0000000f08057c10 */ /* 0x040fe2000ffbe0ff */
[----:B------:R-:W-:Y:S02]  /*42d0*/  IMAD R4, R7, UR14, R4 ;  /* 0x0000000e07047c24 */ /* 0x000fe4000f8e0204 */
[C---:B------:R-:W-:Y:S02]  /*42e0*/  @!P4 LEA R6, P6, R8.reuse, c[0x0][0x170], 0x1 ;  /* 0x00005c000806ca11 */ /* 0x040fe400078c08ff */
[----:B------:R-:W-:Y:S01]  /*42f0*/  IMAD.IADD R4, R9, 0x1, R4 ;  /* 0x0000000109047824 */ /* 0x000fe200078e0204 */
[C---:B------:R-:W-:Y:S02]  /*4300*/  @!P3 LEA R12, P2, R8.reuse, c[0x0][0x170], 0x1 ;  /* 0x00005c00080cba11 */ /* 0x040fe400078408ff */
[C---:B------:R-:W-:Y:S02]  /*4310*/  @!P1 LEA R10, P0, R8.reuse, c[0x0][0x170], 0x1 ;  /* 0x00005c00080a9a11 */ /* 0x040fe400078008ff */
[----:B------:R-:W-:-:S02]  /*4320*/  @!P4 LEA.HI.X R7, R8, c[0x0][0x174], R4, 0x1, P6 ;  /* 0x00005d000807ca11 */ /* 0x000fc400030f0c04 */
        /* <DEDUP_REMOVED lines=42> */
[----:B------:R-:W1:Y:S04]  /*45d0*/  LDSM.16.M88.4 R28, [R112+0x3000] ;  /* 0x00300000701c783b */ /* 0x000e680000000200 */
[----:B------:R-:W4:Y:S04]  /*45e0*/  LDSM.16.M88.4 R20, [R112+0x3400] ;  /* 0x003400007014783b */ /* 0x000f280000000200 */
[----:B------:R-:W-:Y:S04]  /*45f0*/  LDSM.16.M88.4 R84, [R111] ;  /* 0x000000006f54783b */ /* 0x000fe80000000200 */
[----:B------:R-:W5:Y:S04]  /*4600*/  LDSM.16.M88.4 R16, [R109+0x3000] ;  /* 0x003000006d10783b */ /* 0x000f680000000200 */
[----:B--2---:R-:W2:Y:S04]  /*4610*/  LDSM.16.M88.4 R12, [R112+0x3800] ;  /* 0x00380000700c783b */ /* 0x004ea80000000200 */
[----:B---3--:R-:W3:Y:S04]  /*4620*/  LDSM.16.M88.4 R8, [R109+0x3400] ;  /* 0x003400006d08783b */ /* 0x008ee80000000200 */
[----:B------:R-:W2:Y:S04]  /*4630*/  LDSM.16.M88.4 R88, [R112+0x3c00] ;  /* 0x003c00007058783b */ /* 0x000ea80000000200 */
[----:B------:R-:W2:Y:S04]  /*4640*/  LDSM.16.M88.4 R92, [R109+0x3800] ;  /* 0x003800006d5c783b */ /* 0x000ea80000000200 */
[----:B------:R-:W0:Y:S01]  /*4650*/  LDGDEPBAR ;  /* 0x00000000000079af */ /* 0x000e220000000000 */
[C---:B-1----:R-:W-:Y:S08]  /*4660*/  HMMA.16816.F32 R32, R4.reuse, R28, RZ ;  /* 0x0000001c0420723c */ /* 0x042ff000000018ff */
[C---:B------:R-:W-:Y:S08]  /*4670*/  HMMA.16816.F32 R28, R4.reuse, R30, RZ ;  /* 0x0000001e041c723c */ /* 0x040ff000000018ff */
[C---:B----4-:R-:W-:Y:S08]  /*4680*/  HMMA.16816.F32 R24, R4.reuse, R20, RZ ;  /* 0x000000140418723c */ /* 0x050ff000000018ff */
[----:B------:R-:W-:Y:S08]  /*4690*/  HMMA.16816.F32 R20, R4, R22, RZ ;  /* 0x000000160414723c */ /* 0x000ff000000018ff */
[C---:B-----5:R-:W-:Y:S08]  /*46a0*/  HMMA.16816.F32 R32, R84.reuse, R16, R32 ;  /* 0x000000105420723c */ /* 0x060ff00000001820 */
[----:B------:R-:W-:Y:S08]  /*46b0*/  HMMA.16816.F32 R28, R84, R18, R28 ;  /* 0x00000012541c723c */ /* 0x000ff0000000181c */
[----:B--2---:R-:W-:Y:S08]  /*46c0*/  HMMA.16816.F32 R16, R4, R12, RZ ;  /* 0x0000000c0410723c */ /* 0x004ff000000018ff */
[C---:B---3--:R-:W-:Y:S08]  /*46d0*/  HMMA.16816.F32 R24, R84.reuse, R8, R24 ;  /* 0x000000085418723c */ /* 0x048ff00000001818 */
        /* <DEDUP_REMOVED lines=61> */
[----:B------:R-:W-:Y:S02]  /*4ab0*/  FMUL.FTZ R35, R29, c[0x0][0x2ec] ;  /* 0x0000bb001d237a20 */ /* 0x000fe40000410000 */
[----:B------:R-:W-:Y:S02]  /*4ac0*/  FMUL.FTZ R31, R31, c[0x0][0x2ec] ;  /* 0x0000bb001f1f7a20 */ /* 0x000fe40000410000 */
[----:B------:R-:W-:Y:S02]  /*4ad0*/  FMUL.FTZ R28, R28, c[0x0][0x2ec] ;  /* 0x0000bb001c1c7a20 */ /* 0x000fe40000410000 */
[----:B------:R-:W-:Y:S01]  /*4ae0*/  FMUL.FTZ R30, R30, c[0x0][0x2ec] ;  /* 0x0000bb001e1e7a20 */ /* 0x000fe20000410000 */
[----:B------:R-:W-:Y:S01]  /*4af0*/  MUFU.TANH R35, R35 ;  /* 0x0000002300237308 */ /* 0x000fe20000002400 */
[----:B------:R-:W-:-:S02]  /*4b00*/  FMUL.FTZ R29, R25, c[0x0][0x2ec] ;  /* 0x0000bb00191d7a20 */ /* 0x000fc40000410000 */
[----:B------:R-:W-:Y:S02]  /*4b10*/  FMUL.FTZ R26, R26, c[0x0][0x2ec] ;  /* 0x0000bb001a1a7a20 */ /* 0x000fe40000410000 */
[----:B------:R-:W-:Y:S02]  /*4b20*/  FMUL.FTZ R24, R24, c[0x0][0x2ec] ;  /* 0x0000bb0018187a20 */ /* 0x000fe40000410000 */
[----:B------:R-:W-:Y:S01]  /*4b30*/  FMUL.FTZ R27, R27, c[0x0][0x2ec] ;  /* 0x0000bb001b1b7a20 */ /* 0x000fe20000410000 */
[----:B------:R3:W-:Y:S01]  /*4b40*/  MUFU.TANH R107, R28 ;  /* 0x0000001c006b7308 */ /* 0x0007e20000002400 */
[----:B-1----:R-:W-:Y:S01]  /*4b50*/  HMMA.16816.F32 R16, R92, R88, R16 ;  /* 0x000000585c10723c */ /* 0x002fe20000001810 */
[----:B------:R-:W-:Y:S02]  /*4b60*/  FMUL.FTZ R20, R20, c[0x0][0x2ec] ;  /* 0x0000bb0014147a20 */ /* 0x000fe40000410000 */
[----:B------:R-:W-:Y:S02]  /*4b70*/  FMUL.FTZ R22, R22, c[0x0][0x2ec] ;  /* 0x0000bb0016167a20 */ /* 0x000fe40000410000 */
[----:B------:R-:W-:-:S02]  /*4b80*/  FMUL.FTZ R21, R21, c[0x0][0x2ec] ;  /* 0x0000bb0015157a20 */ /* 0x000fc40000410000 */
[----:B------:R-:W-:Y:S01]  /*4b90*/  MUFU.TANH R137, R22 ;  /* 0x0000001600897308 */ /* 0x000fe20000002400 */
[C---:B------:R-:W-:Y:S07]  /*4ba0*/  HMMA.16816.F32 R12, R92.reuse, R90, R12 ;  /* 0x0000005a5c0c723c */ /* 0x040fee000000180c */
[----:B------:R-:W-:Y:S01]  /*4bb0*/  MUFU.TANH R25, R21 ;  /* 0x0000001500197308 */ /* 0x000fe20000002400 */
[C---:B--2---:R-:W-:Y:S07]  /*4bc0*/  HMMA.16816.F32 R8, R92.reuse, R84, R8 ;  /* 0x000000545c08723c */ /* 0x044fee0000001808 */
[----:B------:R-:W-:Y:S01]  /*4bd0*/  IADD3 R84, R96, -0x2, RZ ;  /* 0xfffffffe60547810 */ /* 0x000fe20007ffe0ff */
[----:B------:R-:W-:Y:S01]  /*4be0*/  HMMA.16816.F32 R4, R92, R86, R4 ;  /* 0x000000565c04723c */ /* 0x000fe20000001804 */
[----:B------:R1:W-:Y:S01]  /*4bf0*/  MUFU.TANH R95, R20 ;  /* 0x00000014005f7308 */ /* 0x0003e20000002400 */
[----:B------:R-:W-:-:S05]  /*4c00*/  FMUL.FTZ R18, R18, c[0x0][0x2ec] ;  /* 0x0000bb0012127a20 */ /* 0x000fca0000410000 */
[----:B------:R-:W-:Y:S02]  /*4c10*/  FMUL.FTZ R87, R33, c[0x0][0x2ec] ;  /* 0x0000bb0021577a20 */ /* 0x000fe40000410000 */
[----:B------:R2:W-:Y:S01]  /*4c20*/  MUFU.TANH R91, R31 ;  /* 0x0000001f005b7308 */ /* 0x0005e20000002400 */
[----:B------:R-:W-:Y:S02]  /*4c30*/  FMUL.FTZ R93, R16, c[0x0][0x2ec] ;  /* 0x0000bb00105d7a20 */ /* 0x000fe40000410000 */
[----:B---3--:R-:W-:Y:S02]  /*4c40*/  FMUL.FTZ R28, R12, c[0x0][0x2ec] ;  /* 0x0000bb000c1c7a20 */ /* 0x008fe40000410000 */
[----:B------:R-:W-:Y:S02]  /*4c50*/  FMUL.FTZ R15, R15, c[0x0][0x2ec] ;  /* 0x0000bb000f0f7a20 */ /* 0x000fe40000410000 */
[----:B------:R-:W-:Y:S01]  /*4c60*/  FMUL.FTZ R9, R9, c[0x0][0x2ec] ;  /* 0x0000bb0009097a20 */ /* 0x000fe20000410000 */
[----:B------:R-:W-:Y:S01]  /*4c70*/  MUFU.TANH R87, R87 ;  /* 0x0000005700577308 */ /* 0x000fe20000002400 */
[----:B-1----:R-:W-:-:S02]  /*4c80*/  IMAD R20, R84, 0x40, R117 ;  /* 0x0000004054147824 */ /* 0x002fc400078e0275 */
[----:B------:R-:W-:Y:S02]  /*4c90*/  FMUL.FTZ R11, R11, c[0x0][0x2ec] ;  /* 0x0000bb000b0b7a20 */ /* 0x000fe40000410000 */
[----:B------:R-:W-:Y:S01]  /*4ca0*/  FMUL.FTZ R33, R34, c[0x0][0x2ec] ;  /* 0x0000bb0022217a20 */ /* 0x000fe20000410000 */
[C---:B------:R-:W-:Y:S01]  /*4cb0*/  IADD3 R22, R20.reuse, 0x1, RZ ;  /* 0x0000000114167810 */ /* 0x040fe20007ffe0ff */
[----:B------:R-:W-:Y:S01]  /*4cc0*/  FMUL.FTZ R5, R5, c[0x0][0x2ec] ;  /* 0x0000bb0005057a20 */ /* 0x000fe20000410000 */
[C---:B------:R-:W-:Y:S01]  /*4cd0*/  IADD3 R21, R20.reuse, 0x8, RZ ;  /* 0x0000000814157810 */ /* 0x040fe20007ffe0ff */
[----:B--2---:R-:W-:Y:S01]  /*4ce0*/  FMUL.FTZ R31, R23, c[0x0][0x2ec] ;  /* 0x0000bb00171f7a20 */ /* 0x004fe20000410000 */
[----:B------:R-:W-:Y:S01]  /*4cf0*/  I2F R16, R22 ;  /* 0x0000001600107306 */ /* 0x000fe20000201400 */
[----:B------:R-:W-:Y:S01]  /*4d00*/  FMUL.FTZ R23, R17, c[0x0][0x2ec] ;  /* 0x0000bb0011177a20 */ /* 0x000fe20000410000 */
[----:B------:R-:W-:Y:S01]  /*4d10*/  IADD3 R12, R20, 0x10, RZ ;  /* 0x00000010140c7810 */ /* 0x000fe20007ffe0ff */
[----:B------:R-:W-:Y:S01]  /*4d20*/  FMUL.FTZ R7, R7, c[0x0][0x2ec] ;  /* 0x0000bb0007077a20 */ /* 0x000fe20000410000 */
[----:B------:R-:W-:-:S02]  /*4d30*/  ISETP.GE.AND P0, PT, R22, R102, PT ;  /* 0x000000661600720c */ /* 0x000fc40003f06270 */
[-C--:B------:R-:W-:Y:S02]  /*4d40*/  ISETP.GE.AND P6, PT, R22, R97.reuse, PT ;  /* 0x000000611600720c */ /* 0x080fe40003fc6270 */
[----:B------:R1:W-:Y:S01]  /*4d50*/  I2F R17, R21 ;  /* 0x0000001500117306 */ /* 0x0003e20000201400 */
[C---:B------:R-:W-:Y:S02]  /*4d60*/  ISETP.GE.AND P5, PT, R21.reuse, R102, PT ;  /* 0x000000661500720c */ /* 0x040fe40003fa6270 */
[----:B------:R-:W-:-:S05]  /*4d70*/  ISETP.GE.AND P2, PT, R21, R97, PT ;  /* 0x000000611500720c */ /* 0x000fca0003f46270 */
[----:B------:R-:W-:Y:S08]  /*4d80*/  MUFU.TANH R139, R30 ;  /* 0x0000001e008b7308 */ /* 0x000ff00000002400 */
[----:B------:R2:W-:Y:S01]  /*4d90*/  MUFU.TANH R133, R26 ;  /* 0x0000001a00857308 */ /* 0x0005e20000002400 */
[----:B-1----:R-:W-:-:S07]  /*4da0*/  FMUL.FTZ R21, R13, c[0x0][0x2ec] ;  /* 0x0000bb000d157a20 */ /* 0x002fce0000410000 */
[----:B------:R-:W-:Y:S01]  /*4db0*/  MUFU.TANH R103, R24 ;  /* 0x0000001800677308 */ /* 0x000fe20000002400 */
[----:B--2---:R-:W-:-:S07]  /*4dc0*/  IADD3 R26, R20, 0x9, RZ ;  /* 0x00000009141a7810 */ /* 0x004fce0007ffe0ff */
[----:B------:R-:W1:Y:S08]  /*4dd0*/  I2F R22, R12 ;  /* 0x0000000c00167306 */ /* 0x000e700000201400 */
[----:B------:R-:W2:Y:S08]  /*4de0*/  I2F R24, R26 ;  /* 0x0000001a00187306 */ /* 0x000eb00000201400 */
[----:B------:R3:W-:Y:S01]  /*4df0*/  MUFU.TANH R89, R27 ;  /* 0x0000001b00597308 */ /* 0x0007e20000002400 */
[----:B-1----:R-:W-:-:S02]  /*4e00*/  FFMA.FTZ R103, R22, R0, R103 ;  /* 0x0000000016677223 */ /* 0x002fc40000010067 */
[----:B------:R-:W-:-:S05]  /*4e10*/  FFMA.FTZ R133, R22, R0, R133 ;  /* 0x0000000016857223 */ /* 0x000fca0000010085 */
[----:B------:R1:W-:Y:S01]  /*4e20*/  MUFU.TANH R135, R18 ;  /* 0x0000001200877308 */ /* 0x0003e20000002400 */
[----:B--2---:R-:W-:Y:S02]  /*4e30*/  FFMA.FTZ R13, R24, R0, R91 ;  /* 0x00000000180d7223 */ /* 0x004fe4000001005b */
[----:B---3--:R-:W-:-:S05]  /*4e40*/  FMUL.FTZ R27, R19, c[0x0][0x2ec] ;  /* 0x0000bb00131b7a20 */ /* 0x008fca0000410000 */
[----:B------:R-:W-:Y:S01]  /*4e50*/  MUFU.TANH R29, R29 ;  /* 0x0000001d001d7308 */ /* 0x000fe20000002400 */
[----:B------:R-:W-:-:S05]  /*4e60*/  FFMA.FTZ R19, R16, R0, R105 ;  /* 0x0000000010137223 */ /* 0x000fca0000010069 */
[----:B------:R-:W-:Y:S01]  /*4e70*/  FSEL R19, R19, -INF , !P6 ;  /* 0xff80000013137808 */ /* 0x000fe20007000000 */
[-C--:B-1----:R-:W-:Y:S01]  /*4e80*/  FFMA.FTZ R18, R16, R0.reuse, R87 ;  /* 0x0000000010127223 */ /* 0x082fe20000010057 */
[----:B------:R-:W-:Y:S01]  /*4e90*/  ISETP.GE.AND P6, PT, R26, R97, PT ;  /* 0x000000611a00720c */ /* 0x000fe20003fc6270 */
[CC--:B------:R-:W-:Y:S01]  /*4ea0*/  FFMA.FTZ R16, R17.reuse, R0.reuse, R107 ;  /* 0x0000000011107223 */ /* 0x0c0fe2000001006b */
[----:B------:R1:W-:Y:S01]  /*4eb0*/  MUFU.TANH R87, R28 ;  /* 0x0000001c00577308 */ /* 0x0003e20000002400 */
[----:B------:R-:W-:Y:S01]  /*4ec0*/  FFMA.FTZ R17, R17, R0, R139 ;  /* 0x0000000011117223 */ /* 0x000fe2000001008b */
[----:B------:R-:W-:Y:S02]  /*4ed0*/  FSEL R18, R18, -INF , !P0 ;  /* 0xff80000012127808 */ /* 0x000fe40004000000 */
[----:B------:R-:W-:Y:S02]  /*4ee0*/  FSEL R16, R16, -INF , !P5 ;  /* 0xff80000010107808 */ /* 0x000fe40006800000 */
[----:B------:R-:W-:-:S02]  /*4ef0*/  FSEL R17, R17, -INF , !P2 ;  /* 0xff80000011117808 */ /* 0x000fc40005000000 */
[C---:B------:R-:W-:Y:S01]  /*4f00*/  ISETP.GE.AND P5, PT, R12.reuse, R102, PT ;  /* 0x000000660c00720c */ /* 0x040fe20003fa6270 */
[----:B------:R-:W-:Y:S01]  /*4f10*/  MUFU.TANH R31, R31 ;  /* 0x0000001f001f7308 */ /* 0x000fe20000002400 */
[----:B------:R-:W-:Y:S01]  /*4f20*/  ISETP.GE.AND P2, PT, R12, R97, PT ;  /* 0x000000610c00720c */ /* 0x000fe20003f46270 */
[----:B------:R-:W-:Y:S01]  /*4f30*/  FFMA.FTZ R12, R24, R0, R35 ;  /* 0x00000000180c7223 */ /* 0x000fe20000010023 */
[----:B------:R-:W-:Y:S02]  /*4f40*/  ISETP.GE.AND P0, PT, R26, R102, PT ;  /* 0x000000661a00720c */ /* 0x000fe40003f06270 */
[C---:B------:R-:W-:Y:S02]  /*4f50*/  IADD3 R26, R20.reuse, 0x11, RZ ;  /* 0x00000011141a7810 */ /* 0x040fe40007ffe0ff */
[----:B------:R-:W-:Y:S01]  /*4f60*/  IADD3 R24, R20, 0x18, RZ ;  /* 0x0000001814187810 */ /* 0x000fe20007ffe0ff */
[----:B-1----:R-:W-:Y:S01]  /*4f70*/  FMUL.FTZ R28, R14, c[0x0][0x2ec] ;  /* 0x0000bb000e1c7a20 */ /* 0x002fe20000410000 */
[----:B------:R-:W1:Y:S01]  /*4f80*/  I2F R22, R26 ;  /* 0x0000001a00167306 */ /* 0x000e620000201400 */
[----:B------:R-:W-:-:S02]  /*4f90*/  FSEL R130, R103, -INF , !P5 ;  /* 0xff80000067827808 */ /* 0x000fc40006800000 */
[----:B------:R-:W-:Y:S02]  /*4fa0*/  FSEL R133, R133, -INF , !P2 ;  /* 0xff80000085857808 */ /* 0x000fe40005000000 */
[CC--:B------:R-:W-:Y:S02]  /*4fb0*/  ISETP.GE.AND P5, PT, R24.reuse, R102.reuse, PT ;  /* 0x000000661800720c */ /* 0x0c0fe40003fa6270 */
[----:B------:R-:W-:Y:S01]  /*4fc0*/  ISETP.GE.AND P2, PT, R24, R97, PT ;  /* 0x000000611800720c */ /* 0x000fe20003f46270 */
[----:B------:R-:W2:Y:S01]  /*4fd0*/  I2F R14, R24 ;  /* 0x00000018000e7306 */ /* 0x000ea20000201400 */
[----:B------:R-:W-:Y:S02]  /*4fe0*/  FSEL R12, R12, -INF , !P0 ;  /* 0xff8000000c0c7808 */ /* 0x000fe40004000000 */
[----:B------:R-:W-:Y:S02]  /*4ff0*/  FSEL R13, R13, -INF , !P6 ;  /* 0xff8000000d0d7808 */ /* 0x000fe40007000000 */
[----:B------:R-:W-:-:S02]  /*5000*/  ISETP.GE.AND P0, PT, R26, R102, PT ;  /* 0x000000661a00720c */ /* 0x000fc40003f06270 */
[----:B------:R-:W-:Y:S01]  /*5010*/  ISETP.GE.AND P6, PT, R26, R97, PT ;  /* 0x000000611a00720c */ /* 0x000fe20003fc6270 */
[CC--:B-1----:R-:W-:Y:S01]  /*5020*/  FFMA.FTZ R132, R22.reuse, R0.reuse, R29 ;  /* 0x0000000016847223 */ /* 0x0c2fe2000001001d */
[----:B------:R-:W-:Y:S01]  /*5030*/  MUFU.TANH R93, R93 ;  /* 0x0000005d005d7308 */ /* 0x000fe20000002400 */
[-C--:B------:R-:W-:Y:S01]  /*5040*/  FFMA.FTZ R89, R22, R0.reuse, R89 ;  /* 0x0000000016597223 */ /* 0x080fe20000010059 */
[----:B------:R-:W-:Y:S01]  /*5050*/  IADD3 R22, R20, 0x20, RZ ;  /* 0x0000002014167810 */ /* 0x000fe20007ffe0ff */
[----:B------:R-:W-:Y:S01]  /*5060*/  FMUL.FTZ R26, R8, c[0x0][0x2ec] ;  /* 0x0000bb00081a7a20 */ /* 0x000fe20000410000 */
[----:B------:R-:W-:Y:S02]  /*5070*/  FSEL R132, R132, -INF , !P0 ;  /* 0xff80000084847808 */ /* 0x000fe40004000000 */
[----:B------:R-:W-:Y:S01]  /*5080*/  FSEL R151, R89, -INF , !P6 ;  /* 0xff80000059977808 */ /* 0x000fe20007000000 */
[-C--:B--2---:R-:W-:Y:S01]  /*5090*/  FFMA.FTZ R94, R14, R0.reuse, R95 ;  /* 0x000000000e5e7223 */ /* 0x084fe2000001005f */
[----:B------:R-:W-:Y:S01]  /*50a0*/  IADD3 R24, R20, 0x19, RZ ;  /* 0x0000001914187810 */ /* 0x000fe20007ffe0ff */
[----:B------:R-:W-:Y:S01]  /*50b0*/  FFMA.FTZ R137, R14, R0, R137 ;  /* 0x000000000e897223 */ /* 0x000fe20000010089 */
[----:B------:R1:W2:Y:S02]  /*50c0*/  I2F R8, R22 ;  /* 0x0000001600087306 */ /* 0x0002a40000201400 */
[----:B------:R-:W-:-:S02]  /*50d0*/  FSEL R94, R94, -INF , !P5 ;  /* 0xff8000005e5e7808 */ /* 0x000fc40006800000 */
[----:B------:R-:W-:Y:S02]  /*50e0*/  FSEL R147, R137, -INF , !P2 ;  /* 0xff80000089937808 */ /* 0x000fe40005000000 */
[CC--:B------:R-:W-:Y:S02]  /*50f0*/  ISETP.GE.AND P5, PT, R22.reuse, R102.reuse, PT ;  /* 0x000000661600720c */ /* 0x0c0fe40003fa6270 */
[----:B------:R-:W3:Y:S01]  /*5100*/  I2F R14, R24 ;  /* 0x00000018000e7306 */ /* 0x000ee20000201400 */
[-C--:B------:R-:W-:Y:S02]  /*5110*/  ISETP.GE.AND P2, PT, R22, R97.reuse, PT ;  /* 0x000000611600720c */ /* 0x080fe40003f46270 */
[C---:B------:R-:W-:Y:S02]  /*5120*/  ISETP.GE.AND P0, PT, R24.reuse, R102, PT ;  /* 0x000000661800720c */ /* 0x040fe40003f06270 */
[----:B------:R-:W-:Y:S02]  /*5130*/  ISETP.GE.AND P6, PT, R24, R97, PT ;  /* 0x000000611800720c */ /* 0x000fe40003fc6270 */
[----:B-1----:R-:W-:Y:S01]  /*5140*/  IADD3 R22, R20, 0x21, RZ ;  /* 0x0000002114167810 */ /* 0x002fe20007ffe0ff */
[----:B------:R-:W-:Y:S01]  /*5150*/  MUFU.TANH R23, R23 ;  /* 0x0000001700177308 */ /* 0x000fe20000002400 */
[----:B--2---:R-:W-:-:S02]  /*5160*/  FFMA.FTZ R93, R8, R0, R93 ;  /* 0x00000000085d7223 */ /* 0x004fc4000001005d */
[----:B------:R-:W-:-:S03]  /*5170*/  FFMA.FTZ R135, R8, R0, R135 ;  /* 0x0000000008877223 */ /* 0x000fc60000010087 */
[----:B------:R-:W-:Y:S01]  /*5180*/  FSEL R138, R93, -INF , !P5 ;  /* 0xff8000005d8a7808 */ /* 0x000fe20006800000 */
[CC--:B---3--:R-:W-:Y:S01]  /*5190*/  FFMA.FTZ R152, R14.reuse, R0.reuse, R25 ;  /* 0x000000000e987223 */ /* 0x0c8fe20000010019 */
[----:B------:R-:W-:Y:S01]  /*51a0*/  MUFU.TANH R27, R27 ;  /* 0x0000001b001b7308 */ /* 0x000fe20000002400 */
[----:B------:R-:W-:Y:S01]  /*51b0*/  FFMA.FTZ R31, R14, R0, R31 ;  /* 0x000000000e1f7223 */ /* 0x000fe2000001001f */
[----:B------:R-:W-:Y:S01]  /*51c0*/  IADD3 R14, R20, 0x28, RZ ;  /* 0x00000028140e7810 */ /* 0x000fe20007ffe0ff */
[----:B------:R-:W-:Y:S01]  /*51d0*/  FMUL.FTZ R24, R10, c[0x0][0x2ec] ;  /* 0x0000bb000a187a20 */ /* 0x000fe20000410000 */
[----:B------:R-:W-:Y:S02]  /*51e0*/  FSEL R141, R135, -INF , !P2 ;  /* 0xff800000878d7808 */ /* 0x000fe40005000000 */
[C---:B------:R-:W-:Y:S02]  /*51f0*/  ISETP.GE.AND P5, PT, R14.reuse, R102, PT ;  /* 0x000000660e00720c */ /* 0x040fe40003fa6270 */
[----:B------:R-:W1:Y:S01]  /*5200*/  I2F R10, R22 ;  /* 0x00000016000a7306 */ /* 0x000e620000201400 */
[----:B------:R-:W-:-:S02]  /*5210*/  ISETP.GE.AND P2, PT, R14, R97, PT ;  /* 0x000000610e00720c */ /* 0x000fc40003f46270 */
[----:B------:R-:W-:Y:S02]  /*5220*/  FSEL R152, R152, -INF , !P0 ;  /* 0xff80000098987808 */ /* 0x000fe40004000000 */
[----:B------:R-:W-:Y:S02]  /*5230*/  FSEL R149, R31, -INF , !P6 ;  /* 0xff8000001f957808 */ /* 0x000fe40007000000 */
[C---:B------:R-:W-:Y:S01]  /*5240*/  ISETP.GE.AND P0, PT, R22.reuse, R102, PT ;  /* 0x000000661600720c */ /* 0x040fe20003f06270 */
[----:B------:R-:W-:Y:S01]  /*5250*/  MUFU.TANH R35, R28 ;  /* 0x0000001c00237308 */ /* 0x000fe20000002400 */
[----:B------:R-:W-:-:S07]  /*5260*/  ISETP.GE.AND P6, PT, R22, R97, PT ;  /* 0x000000611600720c */ /* 0x000fce0003fc6270 */
[----:B------:R-:W2:Y:S01]  /*5270*/  I2F R8, R14 ;  /* 0x0000000e00087306 */ /* 0x000ea20000201400 */
[CC--:B-1----:R-:W-:Y:S02]  /*5280*/  FFMA.FTZ R144, R10.reuse, R0.reuse, R23 ;  /* 0x000000000a907223 */ /* 0x0c2fe40000010017 */
[----:B------:R-:W-:Y:S01]  /*5290*/  FFMA.FTZ R27, R10, R0, R27 ;  /* 0x000000000a1b7223 */ /* 0x000fe2000001001b */
[----:B------:R-:W-:Y:S02]  /*52a0*/  IADD3 R10, R20, 0x29, RZ ;  /* 0x00000029140a7810 */ /* 0x000fe40007ffe0ff */
[----:B------:R-:W-:Y:S02]  /*52b0*/  FSEL R144, R144, -INF , !P0 ;  /* 0xff80000090907808 */ /* 0x000fe40004000000 */
[----:B------:R-:W-:Y:S01]  /*52c0*/  MUFU.TANH R21, R21 ;  /* 0x0000001500157308 */ /* 0x000fe20000002400 */
[----:B------:R-:W-:Y:S02]  /*52d0*/  FSEL R145, R27, -INF , !P6 ;  /* 0xff8000001b917808 */ /* 0x000fe40007000000 */
[----:B------:R-:W-:-:S02]  /*52e0*/  ISETP.GE.AND P0, PT, R10, R102, PT ;  /* 0x000000660a00720c */ /* 0x000fc40003f06270 */
[----:B------:R-:W-:Y:S01]  /*52f0*/  ISETP.GE.AND P6, PT, R10, R97, PT ;  /* 0x000000610a00720c */ /* 0x000fe20003fc6270 */
[CC--:B--2---:R-:W-:Y:S02]  /*5300*/  FFMA.FTZ R87, R8.reuse, R0.reuse, R87 ;  /* 0x0000000008577223 */ /* 0x0c4fe40000010057 */
[----:B------:R-:W1:Y:S01]  /*5310*/  I2F R107, R10 ;  /* 0x0000000a006b7306 */ /* 0x000e620000201400 */
[----:B------:R-:W-:Y:S01]  /*5320*/  FFMA.FTZ R35, R8, R0, R35 ;  /* 0x0000000008237223 */ /* 0x000fe20000010023 */
[----:B------:R-:W-:Y:S01]  /*5330*/  IADD3 R8, R20, 0x30, RZ ;  /* 0x0000003014087810 */ /* 0x000fe20007ffe0ff */
[----:B------:R-:W-:Y:S01]  /*5340*/  FMUL.FTZ R14, R4, c[0x0][0x2ec] ;  /* 0x0000bb00040e7a20 */ /* 0x000fe20000410000 */
[----:B------:R-:W-:Y:S02]  /*5350*/  FSEL R142, R87, -INF , !P5 ;  /* 0xff800000578e7808 */ /* 0x000fe40006800000 */
[----:B------:R-:W-:Y:S02]  /*5360*/  FSEL R143, R35, -INF , !P2 ;  /* 0xff800000238f7808 */ /* 0x000fe40005000000 */
[----:B------:R-:W2:Y:S01]  /*5370*/  MUFU.TANH R15, R15 ;  /* 0x0000000f000f7308 */ /* 0x000ea20000002400 */
[----:B------:R-:W-:-:S02]  /*5380*/  ISETP.GE.AND P5, PT, R8, R102, PT ;  /* 0x000000660800720c */ /* 0x000fc40003fa6270 */
[----:B------:R-:W-:-:S05]  /*5390*/  ISETP.GE.AND P2, PT, R8, R97, PT ;  /* 0x000000610800720c */ /* 0x000fca0003f46270 */
[----:B------:R-:W-:Y:S01]  /*53a0*/  MUFU.TANH R29, R26 ;  /* 0x0000001a001d7308 */ /* 0x000fe20000002400 */
[----:B-1----:R-:W-:Y:S01]  /*53b0*/  FFMA.FTZ R21, R107, R0, R21 ;  /* 0x000000006b157223 */ /* 0x002fe20000010015 */
[----:B------:R-:W-:-:S04]  /*53c0*/  IADD3 R10, R20, 0x31, RZ ;  /* 0x00000031140a7810 */ /* 0x000fc80007ffe0ff */
[----:B------:R-:W-:Y:S02]  /*53d0*/  FSEL R146, R21, -INF , !P0 ;  /* 0xff80000015927808 */ /* 0x000fe40004000000 */
[----:B------:R-:W-:Y:S01]  /*53e0*/  MUFU.TANH R25, R24 ;  /* 0x0000001800197308 */ /* 0x000fe20000002400 */
[----:B--2---:R-:W-:Y:S01]  /*53f0*/  FFMA.FTZ R107, R107, R0, R15 ;  /* 0x000000006b6b7223 */ /* 0x004fe2000001000f */
[----:B------:R-:W-:-:S04]  /*5400*/  ISETP.GE.AND P0, PT, R10, R102, PT ;  /* 0x000000660a00720c */ /* 0x000fc80003f06270 */
[----:B------:R-:W-:Y:S02]  /*5410*/  FSEL R107, R107, -INF , !P6 ;  /* 0xff8000006b6b7808 */ /* 0x000fe40007000000 */
[----:B------:R-:W1:Y:S01]  /*5420*/  I2F R4, R8 ;  /* 0x0000000800047306 */ /* 0x000e620000201400 */
[----:B------:R-:W-:-:S07]  /*5430*/  ISETP.GE.AND P6, PT, R10, R97, PT ;  /* 0x000000610a00720c */ /* 0x000fce0003fc6270 */
[----:B------:R2:W-:Y:S01]  /*5440*/  MUFU.TANH R23, R14 ;  /* 0x0000000e00177308 */ /* 0x0005e20000002400 */
[----:B-1----:R-:W-:-:S07]  /*5450*/  FFMA.FTZ R29, R4, R0, R29 ;  /* 0x00000000041d7223 */ /* 0x002fce000001001d */
[----:B------:R-:W-:Y:S01]  /*5460*/  MUFU.TANH R9, R9 ;  /* 0x0000000900097308 */ /* 0x000fe20000002400 */
[----:B------:R-:W-:Y:S01]  /*5470*/  FFMA.FTZ R25, R4, R0, R25 ;  /* 0x0000000004197223 */ /* 0x000fe20000010019 */
[----:B------:R-:W-:-:S04]  /*5480*/  FSEL R106, R29, -INF , !P5 ;  /* 0xff8000001d6a7808 */ /* 0x000fc80006800000 */
[----:B------:R-:W-:Y:S01]  /*5490*/  FSEL R103, R25, -INF , !P2 ;  /* 0xff80000019677808 */ /* 0x000fe20005000000 */
[----:B--2---:R-:W-:Y:S01]  /*54a0*/  FMUL.FTZ R14, R6, c[0x0][0x2ec] ;  /* 0x0000bb00060e7a20 */ /* 0x004fe20000410000 */
[----:B------:R-:W-:Y:S01]  /*54b0*/  IADD3 R6, R20, 0x38, RZ ;  /* 0x0000003814067810 */ /* 0x000fe20007ffe0ff */
[----:B------:R-:W1:Y:S03]  /*54c0*/  I2F R8, R10 ;  /* 0x0000000a00087306 */ /* 0x000e660000201400 */
[C---:B------:R-:W-:Y:S02]  /*54d0*/  ISETP.GE.AND P5, PT, R6.reuse, R102, PT ;  /* 0x000000660600720c */ /* 0x040fe40003fa6270 */
[----:B------:R-:W-:-:S03]  /*54e0*/  ISETP.GE.AND P2, PT, R6, R97, PT ;  /* 0x000000610600720c */ /* 0x000fc60003f46270 */
[----:B------:R-:W-:Y:S08]  /*54f0*/  MUFU.TANH R15, R14 ;  /* 0x0000000e000f7308 */ /* 0x000ff00000002400 */
[----:B------:R-:W2:Y:S01]  /*5500*/  I2F R4, R6 ;  /* 0x0000000600047306 */ /* 0x000ea20000201400 */
[----:B-1----:R-:W-:-:S05]  /*5510*/  FFMA.FTZ R9, R8, R0, R9 ;  /* 0x0000000008097223 */ /* 0x002fca0000010009 */
[----:B------:R-:W-:Y:S02]  /*5520*/  FSEL R104, R9, -INF , !P0 ;  /* 0xff80000009687808 */ /* 0x000fe40004000000 */
[----:B------:R-:W1:Y:S01]  /*5530*/  MUFU.TANH R11, R11 ;  /* 0x0000000b000b7308 */ /* 0x000e620000002400 */
[----:B------:R-:W-:Y:S01]  /*5540*/  ISETP.GE.AND P0, PT, R20, R102, PT ;  /* 0x000000661400720c */ /* 0x000fe20003f06270 */
[----:B--2---:R-:W-:-:S06]  /*5550*/  FFMA.FTZ R23, R4, R0, R23 ;  /* 0x0000000004177223 */ /* 0x004fcc0000010017 */
[----:B------:R-:W-:Y:S01]  /*5560*/  MUFU.TANH R85, R32 ;  /* 0x0000002000557308 */ /* 0x000fe20000002400 */
[-C--:B------:R-:W-:Y:S01]  /*5570*/  FFMA.FTZ R15, R4, R0.reuse, R15 ;  /* 0x00000000040f7223 */ /* 0x080fe2000001000f */
[----:B------:R-:W-:Y:S02]  /*5580*/  IADD3 R6, R20, 0x39, RZ ;  /* 0x0000003914067810 */ /* 0x000fe40007ffe0ff */
[----:B------:R-:W-:Y:S02]  /*5590*/  FSEL R135, R23, -INF , !P5 ;  /* 0xff80000017877808 */ /* 0x000fe40006800000 */
[----:B------:R-:W-:Y:S01]  /*55a0*/  FSEL R93, R15, -INF , !P2 ;  /* 0xff8000000f5d7808 */ /* 0x000fe20005000000 */
[----:B-1----:R-:W-:Y:S01]  /*55b0*/  FFMA.FTZ R11, R8, R0, R11 ;  /* 0x00000000080b7223 */ /* 0x002fe2000001000b */
[----:B------:R-:W1:Y:S01]  /*55c0*/  I2F R4, R20 ;  /* 0x0000001400047306 */ /* 0x000e620000201400 */
[-C--:B------:R-:W-:Y:S01]  /*55d0*/  ISETP.GE.AND P5, PT, R20, R97.reuse, PT ;  /* 0x000000611400720c */ /* 0x080fe20003fa6270 */
[----:B------:R-:W-:Y:S01]  /*55e0*/  BAR.SYNC.DEFER_BLOCKING 0x0 ;  /* 0x0000000000007b1d */ /* 0x000fe20000010000 */
[----:B------:R-:W-:-:S02]  /*55f0*/  ISETP.GE.AND P2, PT, R6, R97, PT ;  /* 0x000000610600720c */ /* 0x000fc40003f46270 */
[----:B------:R-:W-:Y:S02]  /*5600*/  FSEL R95, R11, -INF , !P6 ;  /* 0xff8000000b5f7808 */ /* 0x000fe40007000000 */
[----:B------:R-:W-:Y:S01]  /*5610*/  ISETP.GE.AND P6, PT, R6, R102, PT ;  /* 0x000000660600720c */ /* 0x000fe20003fc6270 */
[----:B------:R-:W2:Y:S08]  /*5620*/  MUFU.TANH R33, R33 ;  /* 0x0000002100217308 */ /* 0x000eb00000002400 */
[----:B------:R-:W-:Y:S01]  /*5630*/  MUFU.TANH R5, R5 ;  /* 0x0000000500057308 */ /* 0x000fe20000002400 */
[----:B-1----:R-:W-:-:S07]  /*5640*/  FFMA.FTZ R85, R4, R0, R85 ;  /* 0x0000000004557223 */ /* 0x002fce0000010055 */
[----:B------:R-:W-:Y:S01]  /*5650*/  MUFU.TANH R7, R7 ;  /* 0x0000000700077308 */ /* 0x000fe20000002400 */
[----:B--2---:R-:W-:Y:S01]  /*5660*/  FFMA.FTZ R33, R4, R0, R33 ;  /* 0x0000000004217223 */ /* 0x004fe20000010021 */
[----:B------:R-:W-:Y:S02]  /*5670*/  FSEL R4, R85, -INF , !P0 ;  /* 0xff80000055047808 */ /* 0x000fe40004000000 */
[----:B------:R-:W-:-:S04]  /*5680*/  ISETP.GE.AND P0, PT, R96, 0x3, PT ;  /* 0x000000036000780c */ /* 0x000fc80003f06270 */
[----:B------:R-:W1:Y:S02]  /*5690*/  I2F R8, R6 ;  /* 0x0000000600087306 */ /* 0x000e640000201400 */
[CC--:B-1----:R-:W-:Y:S01]  /*56a0*/  FFMA.FTZ R136, R8.reuse, R0.reuse, R5 ;  /* 0x0000000008887223 */ /* 0x0c2fe20000010005 */
[----:B------:R-:W-:Y:S01]  /*56b0*/  FSEL R5, R33, -INF , !P5 ;  /* 0xff80000021057808 */ /* 0x000fe20006800000 */
[----:B------:R-:W-:-:S03]  /*56c0*/  FFMA.FTZ R7, R8, R0, R7 ;  /* 0x0000000008077223 */ /* 0x000fc60000010007 */
        /* <DEDUP_REMOVED lines=59> */
.L_x_961:
[----:B------:R-:W-:Y:S05]  /*5a80*/  BSYNC B0 ;  /* 0x0000000000007941 */ /* 0x000fea0003800000 */
.L_x_960:
[----:B------:R-:W0:Y:S02]  /*5a90*/  LDGDEPBAR ;  /* 0x00000000000079af */ /* 0x000e240000000000 */
.L_x_959:
        /* <DEDUP_REMOVED lines=61> */
[--C-:B------:R-:W-:Y:S02]  /*5e70*/  FFMA.FTZ R91, R18, c[0x0][0x23c], -R139.reuse ;  /* 0x00008f00125b7a23 */ /* 0x100fe4000001088b */
[--C-:B------:R-:W-:Y:S02]  /*5e80*/  FFMA.FTZ R92, R16, c[0x0][0x23c], -R139.reuse ;  /* 0x00008f00105c7a23 */ /* 0x100fe4000001088b */
[--C-:B------:R-:W-:Y:S02]  /*5e90*/  FFMA.FTZ R89, R12, c[0x0][0x23c], -R139.reuse ;  /* 0x00008f000c597a23 */ /* 0x100fe4000001088b */
[----:B------:R-:W-:Y:S01]  /*5ea0*/  FFMA.FTZ R2, R13, c[0x0][0x23c], -R90 ;  /* 0x00008f000d027a23 */ /* 0x000fe2000001085a */
[----:B------:R-:W1:Y:S01]  /*5eb0*/  MUFU.EX2 R150, R150 ;  /* 0x0000009600967308 */ /* 0x000e620000000800 */
[----:B------:R-:W-:-:S02]  /*5ec0*/  FFMA.FTZ R105, R94, c[0x0][0x23c], -R139 ;  /* 0x00008f005e697a23 */ /* 0x000fc4000001088b */
[--C-:B------:R-:W-:Y:S02]  /*5ed0*/  FFMA.FTZ R132, R132, c[0x0][0x23c], -R139.reuse ;  /* 0x00008f0084847a23 */ /* 0x100fe4000001088b */
[--C-:B------:R-:W-:Y:S02]  /*5ee0*/  FFMA.FTZ R102, R152, c[0x0][0x23c], -R139.reuse ;  /* 0x00008f0098667a23 */ /* 0x100fe4000001088b */
[--C-:B------:R-:W-:Y:S01]  /*5ef0*/  FFMA.FTZ R133, R133, c[0x0][0x23c], -R90.reuse ;  /* 0x00008f0085857a23 */ /* 0x100fe2000001085a */
[----:B------:R-:W2:Y:S01]  /*5f00*/  MUFU.EX2 R140, R140 ;  /* 0x0000008c008c7308 */ /* 0x000ea20000000800 */
[--C-:B------:R-:W-:Y:S02]  /*5f10*/  FFMA.FTZ R97, R147, c[0x0][0x23c], -R90.reuse ;  /* 0x00008f0093617a23 */ /* 0x100fe4000001085a */
[----:B------:R-:W-:Y:S02]  /*5f20*/  FFMA.FTZ R94, R149, c[0x0][0x23c], -R90 ;  /* 0x00008f00955e7a23 */ /* 0x000fe4000001085a */
[----:B------:R-:W-:-:S02]  /*5f30*/  FFMA.FTZ R147, R138, c[0x0][0x23c], -R139 ;  /* 0x00008f008a937a23 */ /* 0x000fc4000001088b */
[----:B------:R-:W-:Y:S01]  /*5f40*/  FFMA.FTZ R138, R146, c[0x0][0x23c], -R139 ;  /* 0x00008f00928a7a23 */ /* 0x000fe2000001088b */
[----:B------:R-:W-:Y:S01]  /*5f50*/  MUFU.EX2 R148, R148 ;  /* 0x0000009400947308 */ /* 0x000fe20000000800 */
[-C--:B-1----:R-:W-:Y:S02]  /*5f60*/  FMUL.FTZ R4, R80, R150.reuse ;  /* 0x0000009650047220 */ /* 0x082fe40000410000 */
[-C--:B------:R-:W-:Y:S01]  /*5f70*/  FMUL.FTZ R5, R81, R150.reuse ;  /* 0x0000009651057220 */ /* 0x080fe20000410000 */
[----:B------:R-:W-:Y:S01]  /*5f80*/  F2FP.PACK_AB R81, R88, R137 ;  /* 0x000000895851723e */ /* 0x000fe200000000ff */
[-C--:B------:R-:W-:Y:S02]  /*5f90*/  FMUL.FTZ R28, R56, R150.reuse ;  /* 0x00000096381c7220 */ /* 0x080fe40000410000 */
[----:B------:R-:W-:Y:S01]  /*5fa0*/  FMUL.FTZ R29, R57, R150 ;  /* 0x00000096391d7220 */ /* 0x000fe20000410000 */
[----:B------:R-:W1:Y:S01]  /*5fb0*/  MUFU.EX2 R91, R91 ;  /* 0x0000005b005b7308 */ /* 0x000e620000000800 */
[----:B--2---:R-:W-:-:S02]  /*5fc0*/  FMUL.FTZ R6, R82, R140 ;  /* 0x0000008c52067220 */ /* 0x004fc40000410000 */
[-C--:B------:R-:W-:Y:S02]  /*5fd0*/  FMUL.FTZ R7, R83, R140.reuse ;  /* 0x0000008c53077220 */ /* 0x080fe40000410000 */
[-C--:B------:R-:W-:Y:S02]  /*5fe0*/  FMUL.FTZ R30, R58, R140.reuse ;  /* 0x0000008c3a1e7220 */ /* 0x080fe40000410000 */
[----:B------:R-:W-:Y:S01]  /*5ff0*/  FMUL.FTZ R31, R59, R140 ;  /* 0x0000008c3b1f7220 */ /* 0x000fe20000410000 */
[----:B------:R-:W-:Y:S01]  /*6000*/  MUFU.EX2 R92, R92 ;  /* 0x0000005c005c7308 */ /* 0x000fe20000000800 */
[-C--:B------:R-:W-:Y:S01]  /*6010*/  FMUL.FTZ R52, R52, R150.reuse ;  /* 0x0000009634347220 */ /* 0x080fe20000410000 */
[----:B------:R-:W-:Y:S01]  /*6020*/  LDSM.16.MT88.4 R56, [R110+0x6400] ;  /* 0x006400006e38783b */ /* 0x000fe20000004200 */
[----:B------:R-:W-:Y:S02]  /*6030*/  FMUL.FTZ R53, R53, R150 ;  /* 0x0000009635357220 */ /* 0x000fe40000410000 */
[----:B------:R-:W-:-:S02]  /*6040*/  FMUL.FTZ R54, R54, R140 ;  /* 0x0000008c36367220 */ /* 0x000fc40000410000 */
[----:B------:R-:W-:Y:S01]  /*6050*/  FMUL.FTZ R55, R55, R140 ;  /* 0x0000008c37377220 */ /* 0x000fe20000410000 */
[----:B------:R-:W2:Y:S01]  /*6060*/  MUFU.EX2 R89, R89 ;  /* 0x0000005900597308 */ /* 0x000ea20000000800 */
[----:B-1----:R-:W-:Y:S01]  /*6070*/  F2FP.PACK_AB R80, R91, R148 ;  /* 0x000000945b50723e */ /* 0x002fe200000000ff */
[-C--:B------:R-:W-:Y:S02]  /*6080*/  FMUL.FTZ R36, R36, R150.reuse ;  /* 0x0000009624247220 */ /* 0x080fe40000410000 */
[----:B------:R-:W-:Y:S02]  /*6090*/  FMUL.FTZ R37, R37, R150 ;  /* 0x0000009625257220 */ /* 0x000fe40000410000 */
[-C--:B------:R-:W-:Y:S02]  /*60a0*/  FMUL.FTZ R38, R38, R140.reuse ;  /* 0x0000008c26267220 */ /* 0x080fe40000410000 */
[----:B------:R1:W-:Y:S01]  /*60b0*/  MUFU.EX2 R3, R17 ;  /* 0x0000001100037308 */ /* 0x0003e20000000800 */
[----:B------:R-:W-:-:S02]  /*60c0*/  FMUL.FTZ R39, R39, R140 ;  /* 0x0000008c27277220 */ /* 0x000fc40000410000 */
[-C--:B------:R-:W-:Y:S02]  /*60d0*/  FMUL.FTZ R40, R40, R150.reuse ;  /* 0x0000009628287220 */ /* 0x080fe40000410000 */
[----:B------:R-:W-:Y:S02]  /*60e0*/  FMUL.FTZ R41, R41, R150 ;  /* 0x0000009629297220 */ /* 0x000fe40000410000 */
[----:B------:R-:W-:Y:S01]  /*60f0*/  FMUL.FTZ R42, R42, R140 ;  /* 0x0000008c2a2a7220 */ /* 0x000fe20000410000 */
[----:B------:R-:W4:Y:S01]  /*6100*/  MUFU.EX2 R2, R2 ;  /* 0x0000000200027308 */ /* 0x000f220000000800 */
[----:B--2---:R-:W-:Y:S01]  /*6110*/  F2FP.PACK_AB R82, R89, R92 ;  /* 0x0000005c5952723e */ /* 0x004fe200000000ff */
[----:B------:R-:W-:Y:S02]  /*6120*/  FMUL.FTZ R43, R43, R140 ;  /* 0x0000008c2b2b7220 */ /* 0x000fe40000410000 */
[-C--:B------:R-:W-:Y:S02]  /*6130*/  FMUL.FTZ R76, R76, R150.reuse ;  /* 0x000000964c4c7220 */ /* 0x080fe40000410000 */
[----:B------:R-:W-:-:S02]  /*6140*/  FMUL.FTZ R77, R77, R150 ;  /* 0x000000964d4d7220 */ /* 0x000fc40000410000 */
[-C--:B------:R-:W-:Y:S01]  /*6150*/  FMUL.FTZ R78, R78, R140.reuse ;  /* 0x0000008c4e4e7220 */ /* 0x080fe20000410000 */
[----:B-1----:R-:W1:Y:S01]  /*6160*/  LDSM.16.MT88.4 R16, [R108+0x6000] ;  /* 0x006000006c10783b */ /* 0x002e620000004200 */
[----:B------:R-:W-:Y:S01]  /*6170*/  FMUL.FTZ R79, R79, R140 ;  /* 0x0000008c4f4f7220 */ /* 0x000fe20000410000 */
[----:B------:R-:W-:Y:S01]  /*6180*/  MUFU.EX2 R132, R132 ;  /* 0x0000008400847308 */ /* 0x000fe20000000800 */
[----:B------:R-:W-:Y:S02]  /*6190*/  FMUL.FTZ R21, R65, R150 ;  /* 0x0000009641157220 */ /* 0x000fe40000410000 */
[----:B------:R-:W-:Y:S01]  /*61a0*/  FFMA.FTZ R65, R130, c[0x0][0x23c], -R139 ;  /* 0x00008f0082417a23 */ /* 0x000fe2000001088b */
[----:B----4-:R-:W-:Y:S01]  /*61b0*/  F2FP.PACK_AB R83, R2, R3 ;  /* 0x000000030253723e */ /* 0x010fe200000000ff */
[----:B------:R-:W-:-:S03]  /*61c0*/  FFMA.FTZ R130, R151, c[0x0][0x23c], -R90 ;  /* 0x00008f0097827a23 */ /* 0x000fc6000001085a */
[----:B------:R-:W-:Y:S01]  /*61d0*/  MUFU.EX2 R105, R105 ;  /* 0x0000006900697308 */ /* 0x000fe20000000800 */
[-C--:B------:R-:W-:Y:S02]  /*61e0*/  FMUL.FTZ R44, R44, R150.reuse ;  /* 0x000000962c2c7220 */ /* 0x080fe40000410000 */
[----:B------:R-:W-:Y:S01]  /*61f0*/  FMUL.FTZ R45, R45, R150 ;  /* 0x000000962d2d7220 */ /* 0x000fe20000410000 */
[C---:B------:R-:W-:Y:S01]  /*6200*/  HMMA.16816.F32 R28, R80.reuse, R32, R28 ;  /* 0x00000020501c723c */ /* 0x040fe2000000181c */
[-C--:B------:R-:W-:Y:S02]  /*6210*/  FMUL.FTZ R46, R46, R140.reuse ;  /* 0x0000008c2e2e7220 */ /* 0x080fe40000410000 */
[----:B------:R-:W-:Y:S01]  /*6220*/  FMUL.FTZ R47, R47, R140 ;  /* 0x0000008c2f2f7220 */ /* 0x000fe20000410000 */
[----:B------:R-:W2:Y:S01]  /*6230*/  MUFU.EX2 R65, R65 ;  /* 0x0000004100417308 */ /* 0x000ea20000000800 */
[-C--:B------:R-:W-:Y:S02]  /*6240*/  FMUL.FTZ R48, R48, R150.reuse ;  /* 0x0000009630307220 */ /* 0x080fe40000410000 */
[----:B------:R-:W-:Y:S01]  /*6250*/  FMUL.FTZ R49, R49, R150 ;  /* 0x0000009631317220 */ /* 0x000fe20000410000 */
[----:B------:R-:W-:Y:S01]  /*6260*/  HMMA.16816.F32 R32, R80, R34, R52 ;  /* 0x000000225020723c */ /* 0x000fe20000001834 */
[----:B------:R-:W4:Y:S01]  /*6270*/  LDSM.16.MT88.4 R52, [R110+0x8000] ;  /* 0x008000006e34783b */ /* 0x000f220000004200 */
[----:B------:R-:W-:-:S02]  /*6280*/  FMUL.FTZ R50, R50, R140 ;  /* 0x0000008c32327220 */ /* 0x000fc40000410000 */
[----:B------:R-:W-:Y:S01]  /*6290*/  MUFU.EX2 R102, R102 ;  /* 0x0000006600667308 */ /* 0x000fe20000000800 */
[----:B------:R-:W-:Y:S02]  /*62a0*/  FMUL.FTZ R51, R51, R140 ;  /* 0x0000008c33337220 */ /* 0x000fe40000410000 */
[-C--:B------:R-:W-:Y:S01]  /*62b0*/  FMUL.FTZ R12, R72, R150.reuse ;  /* 0x00000096480c7220 */ /* 0x080fe20000410000 */
[C---:B---3--:R-:W-:Y:S01]  /*62c0*/  HMMA.16816.F32 R4, R80.reuse, R8, R4 ;  /* 0x000000085004723c */ /* 0x048fe20000001804 */
[----:B------:R-:W-:Y:S02]  /*62d0*/  FMUL.FTZ R13, R73, R150 ;  /* 0x00000096490d7220 */ /* 0x000fe40000410000 */
[-C--:B------:R-:W-:Y:S01]  /*62e0*/  FMUL.FTZ R14, R74, R140.reuse ;  /* 0x0000008c4a0e7220 */ /* 0x080fe20000410000 */
[----:B------:R-:W-:Y:S01]  /*62f0*/  MUFU.EX2 R133, R133 ;  /* 0x0000008500857308 */ /* 0x000fe20000000800 */
[----:B------:R-:W-:Y:S02]  /*6300*/  FMUL.FTZ R15, R75, R140 ;  /* 0x0000008c4b0f7220 */ /* 0x000fe40000410000 */
[-C--:B------:R-:W-:Y:S01]  /*6310*/  FMUL.FTZ R68, R68, R150.reuse ;  /* 0x0000009644447220 */ /* 0x080fe20000410000 */
[----:B------:R-:W-:Y:S01]  /*6320*/  HMMA.16816.F32 R8, R80, R10, R76 ;  /* 0x0000000a5008723c */ /* 0x000fe2000000184c */
[----:B------:R-:W-:Y:S01]  /*6330*/  FMUL.FTZ R69, R69, R150 ;  /* 0x0000009645457220 */ /* 0x000fe20000410000 */
[----:B------:R-:W-:Y:S01]  /*6340*/  LDSM.16.MT88.4 R76, [R110+0x6c00] ;  /* 0x006c00006e4c783b */ /* 0x000fe20000004200 */
[-C--:B------:R-:W-:Y:S01]  /*6350*/  FMUL.FTZ R70, R70, R140.reuse ;  /* 0x0000008c46467220 */ /* 0x080fe20000410000 */
[----:B------:R-:W3:Y:S01]  /*6360*/  MUFU.EX2 R130, R130 ;  /* 0x0000008200827308 */ /* 0x000ee20000000800 */
[----:B------:R-:W-:-:S02]  /*6370*/  FMUL.FTZ R71, R71, R140 ;  /* 0x0000008c47477220 */ /* 0x000fc40000410000 */
[----:B------:R-:W-:Y:S01]  /*6380*/  FMUL.FTZ R20, R64, R150 ;  /* 0x0000009640147220 */ /* 0x000fe20000410000 */
[C---:B-1----:R-:W-:Y:S01]  /*6390*/  HMMA.16816.F32 R12, R80.reuse, R16, R12 ;  /* 0x00000010500c723c */ /* 0x042fe2000000180c */
        /* <DEDUP_REMOVED lines=9> */
[----:B------:R-:W1:Y:S01]  /*6430*/  MUFU.EX2 R94, R94 ;  /* 0x0000005e005e7308 */ /* 0x000e620000000800 */
[----:B------:R-:W-:-:S02]  /*6440*/  FFMA.FTZ R64, R131, R150, R148 ;  /* 0x0000009683407223 */ /* 0x000fc40000010094 */
[--C-:B------:R-:W-:Y:S01]  /*6450*/  FFMA.FTZ R131, R142, c[0x0][0x23c], -R139.reuse ;  /* 0x00008f008e837a23 */ /* 0x100fe2000001088b */
[C---:B------:R-:W-:Y:S01]  /*6460*/  HMMA.16816.F32 R20, R80.reuse, R24, R20 ;  /* 0x000000185014723c */ /* 0x040fe20000001814 */
[--C-:B------:R-:W-:Y:S02]  /*6470*/  FFMA.FTZ R146, R141, c[0x0][0x23c], -R90.reuse ;  /* 0x00008f008d927a23 */ /* 0x100fe4000001085a */
[----:B------:R-:W-:Y:S01]  /*6480*/  FFMA.FTZ R144, R144, c[0x0][0x23c], -R139 ;  /* 0x00008f0090907a23 */ /* 0x000fe2000001088b */
[----:B------:R-:W-:Y:S01]  /*6490*/  MUFU.EX2 R147, R147 ;  /* 0x0000009300937308 */ /* 0x000fe20000000800 */
[--C-:B------:R-:W-:Y:S02]  /*64a0*/  FFMA.FTZ R145, R145, c[0x0][0x23c], -R90.reuse ;  /* 0x00008f0091917a23 */ /* 0x100fe4000001085a */
[--C-:B------:R-:W-:Y:S01]  /*64b0*/  FFMA.FTZ R141, R143, c[0x0][0x23c], -R90.reuse ;  /* 0x00008f008f8d7a23 */ /* 0x100fe2000001085a */
[----:B----4-:R-:W-:Y:S01]  /*64c0*/  HMMA.16816.F32 R36, R80, R52, R36 ;  /* 0x000000345024723c */ /* 0x010fe20000001824 */
[----:B------:R-:W-:-:S02]  /*64d0*/  FFMA.FTZ R142, R107, c[0x0][0x23c], -R90 ;  /* 0x00008f006b8e7a23 */ /* 0x000fc4000001085a */
[--C-:B------:R-:W-:Y:S01]  /*64e0*/  FFMA.FTZ R107, R106, c[0x0][0x23c], -R139.reuse ;  /* 0x00008f006a6b7a23 */ /* 0x100fe2000001088b */
[----:B------:R-:W4:Y:S01]  /*64f0*/  MUFU.EX2 R144, R144 ;  /* 0x0000009000907308 */ /* 0x000f220000000800 */
[----:B------:R-:W-:Y:S02]  /*6500*/  FFMA.FTZ R106, R104, c[0x0][0x23c], -R139 ;  /* 0x00008f00686a7a23 */ /* 0x000fe4000001088b */
[----:B------:R-:W-:Y:S01]  /*6510*/  FFMA.FTZ R137, R134, R140, R137 ;  /* 0x0000008c86897223 */ /* 0x000fe20000010089 */
[----:B------:R-:W-:Y:S01]  /*6520*/  HMMA.16816.F32 R40, R80, R54, R40 ;  /* 0x000000365028723c */ /* 0x000fe20000001828 */
[----:B------:R-:W5:Y:S01]  /*6530*/  LDSM.16.MT88.4 R52, [R108+0x8000] ;  /* 0x008000006c34783b */ /* 0x000f620000004200 */
[--C-:B------:R-:W-:Y:S02]  /*6540*/  FFMA.FTZ R104, R135, c[0x0][0x23c], -R139.reuse ;  /* 0x00008f0087687a23 */ /* 0x100fe4000001088b */
[----:B------:R-:W-:Y:S01]  /*6550*/  MUFU.EX2 R131, R131 ;  /* 0x0000008300837308 */ /* 0x000fe20000000800 */
[----:B------:R-:W-:-:S02]  /*6560*/  FFMA.FTZ R135, R136, c[0x0][0x23c], -R139 ;  /* 0x00008f0088877a23 */ /* 0x000fc4000001088b */
[--C-:B------:R-:W-:Y:S01]  /*6570*/  FFMA.FTZ R103, R103, c[0x0][0x23c], -R90.reuse ;  /* 0x00008f0067677a23 */ /* 0x100fe2000001085a */
[----:B------:R-:W-:Y:S01]  /*6580*/  HMMA.16816.F32 R24, R80, R26, R60 ;  /* 0x0000001a5018723c */ /* 0x000fe2000000183c */
[----:B------:R-:W-:Y:S01]  /*6590*/  LDSM.16.MT88.4 R60, [R110+0x6800] ;  /* 0x006800006e3c783b */ /* 0x000fe20000004200 */
[--C-:B------:R-:W-:Y:S02]  /*65a0*/  FFMA.FTZ R134, R95, c[0x0][0x23c], -R90.reuse ;  /* 0x00008f005f867a23 */ /* 0x100fe4000001085a */
[----:B------:R-:W-:Y:S01]  /*65b0*/  MUFU.EX2 R138, R138 ;  /* 0x0000008a008a7308 */ /* 0x000fe20000000800 */
[--C-:B------:R-:W-:Y:S02]  /*65c0*/  FFMA.FTZ R93, R93, c[0x0][0x23c], -R90.reuse ;  /* 0x00008f005d5d7a23 */ /* 0x100fe4000001085a */
[----:B------:R-:W-:Y:S02]  /*65d0*/  FFMA.FTZ R87, R87, c[0x0][0x23c], -R90 ;  /* 0x00008f0057577a23 */ /* 0x000fe4000001085a */
[----:B------:R-:W-:-:S03]  /*65e0*/  FADD.FTZ R91, R91, R64 ;  /* 0x000000405b5b7221 */ /* 0x000fc60000010000 */
[----:B------:R-:W-:Y:S01]  /*65f0*/  MUFU.EX2 R146, R146 ;  /* 0x0000009200927308 */ /* 0x000fe20000000800 */
[----:B------:R-:W-:-:S07]  /*6600*/  FADD.FTZ R92, R92, R91 ;  /* 0x0000005b5c5c7221 */ /* 0x000fce0000010000 */
[----:B------:R-:W1:Y:S08]  /*6610*/  MUFU.EX2 R145, R145 ;  /* 0x0000009100917308 */ /* 0x000e700000000800 */
[----:B------:R-:W-:Y:S01]  /*6620*/  MUFU.EX2 R141, R141 ;  /* 0x0000008d008d7308 */ /* 0x000fe20000000800 */
[C---:B-----5:R-:W-:Y:S07]  /*6630*/  HMMA.16816.F32 R44, R80.reuse, R52, R44 ;  /* 0x00000034502c723c */ /* 0x060fee000000182c */
[----:B------:R-:W5:Y:S01]  /*6640*/  MUFU.EX2 R142, R142 ;  /* 0x0000008e008e7308 */ /* 0x000f620000000800 */
[----:B--2---:R-:W-:Y:S01]  /*6650*/  F2FP.PACK_AB R52, R132, R65 ;  /* 0x000000418434723e */ /* 0x004fe200000000ff */
[----:B------:R-:W-:Y:S01]  /*6660*/  HMMA.16816.F32 R48, R80, R54, R48 ;  /* 0x000000365030723c */ /* 0x000fe20000001830 */
[----:B---3--:R-:W-:-:S05]  /*6670*/  F2FP.PACK_AB R53, R130, R133 ;  /* 0x000000858235723e */ /* 0x008fca00000000ff */
[----:B------:R-:W-:Y:S01]  /*6680*/  MUFU.EX2 R107, R107 ;  /* 0x0000006b006b7308 */ /* 0x000fe20000000800 */
[----:B------:R-:W-:Y:S02]  /*6690*/  F2FP.PACK_AB R54, R102, R105 ;  /* 0x000000696636723e */ /* 0x000fe400000000ff */
[----:B-1----:R-:W-:-:S05]  /*66a0*/  F2FP.PACK_AB R55, R94, R97 ;  /* 0x000000615e37723e */ /* 0x002fca00000000ff */
[----:B------:R-:W-:Y:S02]  /*66b0*/  MUFU.EX2 R106, R106 ;  /* 0x0000006a006a7308 */ /* 0x000fe40000000800 */
[C---:B------:R-:W-:Y:S06]  /*66c0*/  HMMA.16816.F32 R4, R52.reuse, R56, R4 ;  /* 0x000000383404723c */ /* 0x040fec0000001804 */
[----:B------:R-:W-:Y:S02]  /*66d0*/  MUFU.EX2 R104, R104 ;  /* 0x0000006800687308 */ /* 0x000fe40000000800 */
[C---:B------:R-:W-:Y:S01]  /*66e0*/  HMMA.16816.F32 R8, R52.reuse, R58, R8 ;  /* 0x0000003a3408723c */ /* 0x040fe20000001808 */
[----:B------:R-:W1:Y:S05]  /*66f0*/  LDSM.16.MT88.4 R56, [R108+0x6400] ;  /* 0x006400006c38783b */ /* 0x000e6a0000004200 */
[----:B------:R-:W-:Y:S08]  /*6700*/  MUFU.EX2 R135, R135 ;  /* 0x0000008700877308 */ /* 0x000ff00000000800 */
[----:B------:R-:W-:Y:S08]  /*6710*/  MUFU.EX2 R103, R103 ;  /* 0x0000006700677308 */ /* 0x000ff00000000800 */
[----:B------:R-:W2:Y:S08]  /*6720*/  MUFU.EX2 R134, R134 ;  /* 0x0000008600867308 */ /* 0x000eb00000000800 */
        /* <DEDUP_REMOVED lines=16> */
[----:B----4-:R-:W-:-:S02]  /*6830*/  F2FP.PACK_AB R52, R144, R147 ;  /* 0x000000939034723e */ /* 0x010fc400000000ff */
[----:B------:R-:W-:Y:S02]  /*6840*/  F2FP.PACK_AB R53, R145, R146 ;  /* 0x000000929135723e */ /* 0x000fe400000000ff */
[----:B------:R-:W-:Y:S02]  /*6850*/  F2FP.PACK_AB R54, R138, R131 ;  /* 0x000000838a36723e */ /* 0x000fe400000000ff */
[----:B-----5:R-:W-:-:S07]  /*6860*/  F2FP.PACK_AB R55, R142, R141 ;  /* 0x0000008d8e37723e */ /* 0x020fce00000000ff */
[C---:B------:R-:W-:Y:S01]  /*6870*/  HMMA.16816.F32 R80, R52.reuse, R60, R4 ;  /* 0x0000003c3450723c */ /* 0x040fe20000001804 */
[----:B------:R-:W3:Y:S07]  /*6880*/  LDSM.16.MT88.4 R4, [R108+0x7800] ;  /* 0x007800006c04783b */ /* 0x000eee0000004200 */
[C---:B------:R-:W-:Y:S01]  /*6890*/  HMMA.16816.F32 R8, R52.reuse, R62, R8 ;  /* 0x0000003e3408723c */ /* 0x040fe20000001808 */
[----:B------:R-:W-:Y:S07]  /*68a0*/  LDSM.16.MT88.4 R60, [R110+0x7c00] ;  /* 0x007c00006e3c783b */ /* 0x000fee0000004200 */
[C---:B-1----:R-:W-:Y:S08]  /*68b0*/  HMMA.16816.F32 R12, R52.reuse, R56, R12 ;  /* 0x00000038340c723c */ /* 0x042ff0000000180c */
[C---:B------:R-:W-:Y:S01]  /*68c0*/  HMMA.16816.F32 R16, R52.reuse, R58, R16 ;  /* 0x0000003a3410723c */ /* 0x040fe20000001810 */
[----:B------:R-:W1:Y:S07]  /*68d0*/  LDSM.16.MT88.4 R56, [R110+0x7800] ;  /* 0x007800006e38783b */ /* 0x000e6e0000004200 */
[C---:B---3--:R-:W-:Y:S08]  /*68e0*/  HMMA.16816.F32 R28, R52.reuse, R4, R28 ;  /* 0x00000004341c723c */ /* 0x048ff0000000181c */
[C---:B------:R-:W-:Y:S01]  /*68f0*/  HMMA.16816.F32 R32, R52.reuse, R6, R32 ;  /* 0x000000063420723c */ /* 0x040fe20000001820 */
[----:B------:R-:W3:Y:S07]  /*6900*/  LDSM.16.MT88.4 R4, [R108+0x8800] ;  /* 0x008800006c04783b */ /* 0x000eee0000004200 */
[C---:B-1----:R-:W-:Y:S08]  /*6910*/  HMMA.16816.F32 R20, R52.reuse, R56, R20 ;  /* 0x000000383414723c */ /* 0x042ff00000001814 */
[C---:B------:R-:W-:Y:S01]  /*6920*/  HMMA.16816.F32 R24, R52.reuse, R58, R24 ;  /* 0x0000003a3418723c */ /* 0x040fe20000001818 */
[----:B------:R-:W1:Y:S07]  /*6930*/  LDSM.16.MT88.4 R56, [R110+0x8800] ;  /* 0x008800006e38783b */ /* 0x000e6e0000004200 */
[C---:B---3--:R-:W-:Y:S07]  /*6940*/  HMMA.16816.F32 R44, R52.reuse, R4, R44 ;  /* 0x00000004342c723c */ /* 0x048fee000000182c */
[----:B------:R-:W-:Y:S01]  /*6950*/  FADD.FTZ R4, R88, R137 ;  /* 0x0000008958047221 */ /* 0x000fe20000010000 */
[----:B------:R-:W-:Y:S01]  /*6960*/  HMMA.16816.F32 R48, R52, R6, R48 ;  /* 0x000000063430723c */ /* 0x000fe20000001830 */
[----:B------:R-:W3:Y:S01]  /*6970*/  MUFU.EX2 R88, R87 ;  /* 0x0000005700587308 */ /* 0x000ee20000000800 */
[----:B--2---:R-:W-:Y:S01]  /*6980*/  F2FP.PACK_AB R5, R134, R103 ;  /* 0x000000678605723e */ /* 0x004fe200000000ff */
[----:B------:R-:W-:-:S02]  /*6990*/  FADD.FTZ R3, R3, R4 ;  /* 0x0000000403037221 */ /* 0x000fc40000010000 */
[----:B------:R-:W-:Y:S02]  /*69a0*/  FADD.FTZ R4, R89, R92 ;  /* 0x0000005c59047221 */ /* 0x000fe40000010000 */
[----:B------:R-:W-:Y:S01]  /*69b0*/  FADD.FTZ R2, R2, R3 ;  /* 0x0000000302027221 */ /* 0x000fe20000010000 */
[----:B------:R-:W-:Y:S01]  /*69c0*/  F2FP.PACK_AB R6, R135, R104 ;  /* 0x000000688706723e */ /* 0x000fe200000000ff */
[----:B------:R-:W-:Y:S01]  /*69d0*/  FADD.FTZ R3, R65, R4 ;  /* 0x0000000441037221 */ /* 0x000fe20000010000 */
[----:B------:R-:W-:Y:S01]  /*69e0*/  F2FP.PACK_AB R4, R106, R107 ;  /* 0x0000006b6a04723e */ /* 0x000fe200000000ff */
[----:B------:R-:W-:Y:S02]  /*69f0*/  FADD.FTZ R133, R133, R2 ;  /* 0x0000000285857221 */ /* 0x000fe40000010000 */
[----:B------:R-:W-:Y:S02]  /*6a00*/  FADD.FTZ R132, R132, R3 ;  /* 0x0000000384847221 */ /* 0x000fe40000010000 */
[----:B------:R-:W-:Y:S01]  /*6a10*/  FADD.FTZ R130, R130, R133 ;  /* 0x0000008582827221 */ /* 0x000fe20000010000 */
[----:B---3--:R-:W-:Y:S01]  /*6a20*/  F2FP.PACK_AB R7, R88, R93 ;  /* 0x0000005d5807723e */ /* 0x008fe200000000ff */
[----:B------:R-:W-:-:S02]  /*6a30*/  FADD.FTZ R105, R105, R132 ;  /* 0x0000008469697221 */ /* 0x000fc40000010000 */
[----:B------:R-:W-:Y:S01]  /*6a40*/  FADD.FTZ R3, R97, R130 ;  /* 0x0000008261037221 */ /* 0x000fe20000010000 */
[C---:B-1----:R-:W-:Y:S01]  /*6a50*/  HMMA.16816.F32 R36, R52.reuse, R56, R36 ;  /* 0x000000383424723c */ /* 0x042fe20000001824 */
[----:B------:R-:W-:Y:S01]  /*6a60*/  FADD.FTZ R102, R102, R105 ;  /* 0x0000006966667221 */ /* 0x000fe20000010000 */
[----:B------:R-:W-:Y:S01]  /*6a70*/  @P0 IADD3 R130, R96, -0x3, RZ ;  /* 0xfffffffd60820810 */ /* 0x000fe20007ffe0ff */
[----:B------:R-:W-:Y:S02]  /*6a80*/  FADD.FTZ R3, R94, R3 ;  /* 0x000000035e037221 */ /* 0x000fe40000010000 */
[----:B------:R-:W-:Y:S02]  /*6a90*/  FADD.FTZ R147, R147, R102 ;  /* 0x0000006693937221 */ /* 0x000fe40000010000 */
[----:B------:R-:W-:Y:S01]  /*6aa0*/  FADD.FTZ R2, R146, R3 ;  /* 0x0000000392027221 */ /* 0x000fe20000010000 */
[----:B------:R-:W-:Y:S01]  /*6ab0*/  HMMA.16816.F32 R40, R52, R58, R40 ;  /* 0x0000003a3428723c */ /* 0x000fe20000001828 */
[----:B------:R-:W1:Y:S01]  /*6ac0*/  LDSM.16.MT88.4 R52, [R108+0x7c00] ;  /* 0x007c00006c34783b */ /* 0x000e620000004200 */
[----:B------:R-:W-:Y:S01]  /*6ad0*/  FADD.FTZ R144, R144, R147 ;  /* 0x0000009390907221 */ /* 0x000fe20000010000 */
[-C--:B------:R-:W-:Y:S01]  /*6ae0*/  MOV R3, R86.reuse ;  /* 0x0000005600037202 */ /* 0x080fe20000000f00 */
[----:B------:R-:W-:Y:S01]  /*6af0*/  FADD.FTZ R2, R145, R2 ;  /* 0x0000000291027221 */ /* 0x000fe20000010000 */
[----:B------:R-:W-:Y:S01]  /*6b00*/  @P0 MOV R3, R86 ;  /* 0x0000005600030202 */ /* 0x000fe20000000f00 */
[----:B------:R-:W-:-:S02]  /*6b10*/  FADD.FTZ R131, R131, R144 ;  /* 0x0000009083837221 */ /* 0x000fc40000010000 */
[C---:B------:R-:W-:Y:S01]  /*6b20*/  HMMA.16816.F32 R80, R4.reuse, R76, R80 ;  /* 0x0000004c0450723c */ /* 0x040fe20000001850 */
[----:B------:R-:W-:Y:S01]  /*6b30*/  FADD.FTZ R141, R141, R2 ;  /* 0x000000028d8d7221 */ /* 0x000fe20000010000 */
[-C--:B------:R-:W-:Y:S01]  /*6b40*/  MOV R2, R85.reuse ;  /* 0x0000005500027202 */ /* 0x080fe20000000f00 */
[----:B------:R-:W-:Y:S01]  /*6b50*/  FADD.FTZ R138, R138, R131 ;  /* 0x000000838a8a7221 */ /* 0x000fe20000010000 */
[----:B------:R-:W-:Y:S01]  /*6b60*/  @P0 MOV R2, R85 ;  /* 0x0000005500020202 */ /* 0x000fe20000000f00 */
[----:B------:R-:W-:Y:S02]  /*6b70*/  FADD.FTZ R142, R142, R141 ;  /* 0x0000008d8e8e7221 */ /* 0x000fe40000010000 */
[----:B------:R-:W-:Y:S01]  /*6b80*/  FADD.FTZ R107, R107, R138 ;  /* 0x0000008a6b6b7221 */ /* 0x000fe20000010000 */
[----:B------:R-:W-:Y:S01]  /*6b90*/  HMMA.16816.F32 R76, R4, R78, R8 ;  /* 0x0000004e044c723c */ /* 0x000fe20000001808 */
[----:B------:R-:W-:Y:S01]  /*6ba0*/  LDSM.16.MT88.4 R8, [R108+0x8c00] ;  /* 0x008c00006c08783b */ /* 0x000fe20000004200 */
[----:B------:R-:W-:-:S02]  /*6bb0*/  FADD.FTZ R103, R103, R142 ;  /* 0x0000008e67677221 */ /* 0x000fc40000010000 */
[----:B------:R-:W-:Y:S02]  /*6bc0*/  FADD.FTZ R107, R106, R107 ;  /* 0x0000006b6a6b7221 */ /* 0x000fe40000010000 */
[----:B------:R-:W-:Y:S02]  /*6bd0*/  FADD.FTZ R134, R134, R103 ;  /* 0x0000006786867221 */ /* 0x000fe40000010000 */
[C---:B------:R-:W-:Y:S01]  /*6be0*/  HMMA.16816.F32 R72, R4.reuse, R68, R12 ;  /* 0x000000440448723c */ /* 0x040fe2000000180c */
[----:B------:R-:W2:Y:S01]  /*6bf0*/  LDSM.16.MT88.4 R12, [R110+0x8c00] ;  /* 0x008c00006e0c783b */ /* 0x000ea20000004200 */
[----:B------:R-:W-:Y:S02]  /*6c00*/  FADD.FTZ R93, R93, R134 ;  /* 0x000000865d5d7221 */ /* 0x000fe40000010000 */
[----:B------:R-:W-:Y:S02]  /*6c10*/  FADD.FTZ R104, R104, R107 ;  /* 0x0000006b68687221 */ /* 0x000fe40000010000 */
[----:B------:R-:W-:Y:S01]  /*6c20*/  FADD.FTZ R134, R88, R93 ;  /* 0x0000005d58867221 */ /* 0x000fe20000010000 */
[----:B------:R-:W-:Y:S01]  /*6c30*/  MOV R88, R84 ;  /* 0x0000005400587202 */ /* 0x000fe20000000f00 */
[----:B------:R-:W-:Y:S01]  /*6c40*/  HMMA.16816.F32 R64, R4, R60, R20 ;  /* 0x0000003c0440723c */ /* 0x000fe20000001814 */
[----:B------:R-:W-:-:S07]  /*6c50*/  FADD.FTZ R131, R135, R104 ;  /* 0x0000006887837221 */ /* 0x000fce0000010000 */
[C---:B------:R-:W-:Y:S08]  /*6c60*/  HMMA.16816.F32 R68, R4.reuse, R70, R16 ;  /* 0x000000460444723c */ /* 0x040ff00000001810 */
[C---:B-1----:R-:W-:Y:S08]  /*6c70*/  HMMA.16816.F32 R56, R4.reuse, R52, R28 ;  /* 0x000000340438723c */ /* 0x042ff0000000181c */
[C---:B------:R-:W-:Y:S08]  /*6c80*/  HMMA.16816.F32 R60, R4.reuse, R62, R24 ;  /* 0x0000003e043c723c */ /* 0x040ff00000001818 */
[C---:B------:R-:W-:Y:S08]  /*6c90*/  HMMA.16816.F32 R52, R4.reuse, R54, R32 ;  /* 0x000000360434723c */ /* 0x040ff00000001820 */
[C---:B--2---:R-:W-:Y:S08]  /*6ca0*/  HMMA.16816.F32 R36, R4.reuse, R12, R36 ;  /* 0x0000000c0424723c */ /* 0x044ff00000001824 */
[C---:B------:R-:W-:Y:S08]  /*6cb0*/  HMMA.16816.F32 R40, R4.reuse, R14, R40 ;  /* 0x0000000e0428723c */ /* 0x040ff00000001828 */
[C---:B------:R-:W-:Y:S08]  /*6cc0*/  HMMA.16816.F32 R44, R4.reuse, R8, R44 ;  /* 0x00000008042c723c */ /* 0x040ff0000000182c */
[----:B------:R-:W-:Y:S01]  /*6cd0*/  HMMA.16816.F32 R48, R4, R10, R48 ;  /* 0x0000000a0430723c */ /* 0x000fe20000001830 */
[----:B------:R-:W-:Y:S05]  /*6ce0*/  @!UPT UIADD3 URZ, URZ, URZ, URZ ;  /* 0x0000003f3f3ff290 */ /* 0x000fea000fffe03f */
[----:B------:R-:W-:Y:S11]  /*6cf0*/  @P0 BRA `(.L_x_962) ;  /* 0x0000001000000947 */ /* 0x000ff60003800000 */
.L_x_958:
[----:B------:R-:W-:-:S07]  /*6d00*/  IADD3 R130, R88, -0x1, RZ ;  /* 0xffffffff58827810 */ /* 0x000fce0007ffe0ff */
.L_x_962:
        /* <DEDUP_REMOVED lines=10> */
.L_x_966:
        /* <DEDUP_REMOVED lines=56> */
.L_x_964:
        /* <DEDUP_REMOVED lines=59> */
[----:B------:R-:W3:Y:S01]  /*74e0*/  LDSM.16.M88.4 R104, [R112+0x3c00] ;  /* 0x003c00007068783b */ /* 0x000ee20000000200 */
[C---:B-1----:R-:W-:Y:S08]  /*74f0*/  HMMA.16816.F32 R4, R88.reuse, R92, RZ ;  /* 0x0000005c5804723c */ /* 0x042ff000000018ff */
[C---:B------:R-:W-:Y:S01]  /*7500*/  HMMA.16816.F32 R8, R88.reuse, R94, RZ ;  /* 0x0000005e5808723c */ /* 0x040fe200000018ff */
[----:B------:R-:W-:Y:S07]  /*7510*/  LDSM.16.M88.4 R92, [R111] ;  /* 0x000000006f5c783b */ /* 0x000fee0000000200 */
[C---:B--2---:R-:W-:Y:S08]  /*7520*/  HMMA.16816.F32 R12, R88.reuse, R96, RZ ;  /* 0x00000060580c723c */ /* 0x044ff000000018ff */
[C---:B------:R-:W-:Y:S01]  /*7530*/  HMMA.16816.F32 R16, R88.reuse, R98, RZ ;  /* 0x000000625810723c */ /* 0x040fe200000018ff */
[----:B------:R-:W1:Y:S07]  /*7540*/  LDSM.16.M88.4 R96, [R109+0x3000] ;  /* 0x003000006d60783b */ /* 0x000e6e0000000200 */
[C---:B------:R-:W-:Y:S08]  /*7550*/  HMMA.16816.F32 R20, R88.reuse, R100, RZ ;  /* 0x000000645814723c */ /* 0x040ff000000018ff */
[C---:B------:R-:W-:Y:S08]  /*7560*/  HMMA.16816.F32 R24, R88.reuse, R102, RZ ;  /* 0x000000665818723c */ /* 0x040ff000000018ff */
[C---:B---3--:R-:W-:Y:S08]  /*7570*/  HMMA.16816.F32 R28, R88.reuse, R104, RZ ;  /* 0x00000068581c723c */ /* 0x048ff000000018ff */
[----:B------:R-:W-:Y:S01]  /*7580*/  HMMA.16816.F32 R32, R88, R106, RZ ;  /* 0x0000006a5820723c */ /* 0x000fe200000018ff */
[----:B------:R-:W2:Y:S07]  /*7590*/  LDSM.16.M88.4 R88, [R109+0x3400] ;  /* 0x003400006d58783b */ /* 0x000eae0000000200 */
        /* <DEDUP_REMOVED lines=11> */
[----:B------:R-:W1:Y:S06]  /*7650*/  LDSM.16.M88.4 R88, [R112+0x4000] ;  /* 0x004000007058783b */ /* 0x000e6c0000000200 */
[----:B------:R-:W2:Y:S01]  /*7660*/  LDSM.16.M88.4 R92, [R112+0x4400] ;  /* 0x00440000705c783b */ /* 0x000ea20000000200 */
        /* <DEDUP_REMOVED lines=44> */
[----:B------:R-:W2:Y:S01]  /*7930*/  LDSM.16.M88.4 R96, [R109+0x5c00] ;  /* 0x005c00006d60783b */ /* 0x000ea20000000200 */
[----:B------:R-:W-:Y:S04]  /*7940*/  DEPBAR.LE SB0, 0x0 ;  /* 0x000080000000791a */ /* 0x000fe80000000000 */
[----:B------:R-:W-:Y:S02]  /*7950*/  FMUL.FTZ R3, R4, c[0x0][0x2ec] ;  /* 0x0000bb0004037a20 */ /* 0x000fe40000410000 */
[----:B------:R-:W-:Y:S04]  /*7960*/  FMUL.FTZ R161, R5, c[0x0][0x2ec] ;  /* 0x0000bb0005a17a20 */ /* 0x000fe80000410000 */
[----:B------:R-:W3:Y:S01]  /*7970*/  MUFU.TANH R3, R3 ;  /* 0x0000000300037308 */ /* 0x000ee20000002400 */
[----:B------:R-:W-:Y:S01]  /*7980*/  BAR.SYNC.DEFER_BLOCKING 0x0 ;  /* 0x0000000000007b1d */ /* 0x000fe20000010000 */
[----:B------:R-:W-:Y:S02]  /*7990*/  FMUL.FTZ R163, R6, c[0x0][0x2ec] ;  /* 0x0000bb0006a37a20 */ /* 0x000fe40000410000 */
[----:B------:R-:W-:Y:S02]  /*79a0*/  FMUL.FTZ R86, R13, c[0x0][0x2ec] ;  /* 0x0000bb000d567a20 */ /* 0x000fe40000410000 */
[----:B------:R-:W-:Y:S02]  /*79b0*/  FMUL.FTZ R87, R14, c[0x0][0x2ec] ;  /* 0x0000bb000e577a20 */ /* 0x000fe40000410000 */
[----:B------:R-:W-:Y:S02]  /*79c0*/  FMUL.FTZ R165, R7, c[0x0][0x2ec] ;  /* 0x0000bb0007a57a20 */ /* 0x000fe40000410000 */
[----:B------:R3:W3:Y:S01]  /*79d0*/  MUFU.TANH R105, R86 ;  /* 0x0000005600697308 */ /* 0x0006e20000002400 */
[----:B------:R-:W-:Y:S01]  /*79e0*/  FMUL.FTZ R2, R8, c[0x0][0x2ec] ;  /* 0x0000bb0008027a20 */ /* 0x000fe20000410000 */
[C---:B-1----:R-:W-:Y:S05]  /*79f0*/  HMMA.16816.F32 R20, R88.reuse, R92, R20 ;  /* 0x0000005c5814723c */ /* 0x042fea0000001814 */
[----:B------:R-:W-:Y:S03]  /*7a00*/  FMUL.FTZ R136, R9, c[0x0][0x2ec] ;  /* 0x0000bb0009887a20 */ /* 0x000fe60000410000 */
[----:B------:R-:W1:Y:S01]  /*7a10*/  MUFU.TANH R103, R87 ;  /* 0x0000005700677308 */ /* 0x000e620000002400 */
[C---:B------:R-:W-:Y:S03]  /*7a20*/  HMMA.16816.F32 R24, R88.reuse, R94, R24 ;  /* 0x0000005e5818723c */ /* 0x040fe60000001818 */
[----:B-----5:R-:W-:Y:S02]  /*7a30*/  FMUL.FTZ R138, R10, c[0x0][0x2ec] ;  /* 0x0000bb000a8a7a20 */ /* 0x020fe40000410000 */
[----:B------:R-:W-:Y:S03]  /*7a40*/  FMUL.FTZ R140, R11, c[0x0][0x2ec] ;  /* 0x0000bb000b8c7a20 */ /* 0x000fe60000410000 */
[C---:B--2---:R-:W-:Y:S01]  /*7a50*/  HMMA.16816.F32 R28, R88.reuse, R96, R28 ;  /* 0x00000060581c723c */ /* 0x044fe2000000181c */
[----:B------:R-:W2:Y:S03]  /*7a60*/  MUFU.TANH R161, R161 ;  /* 0x000000a100a17308 */ /* 0x000ea60000002400 */
[----:B------:R-:W-:Y:S02]  /*7a70*/  FMUL.FTZ R155, R12, c[0x0][0x2ec] ;  /* 0x0000bb000c9b7a20 */ /* 0x000fe40000410000 */
[----:B---3--:R-:W-:Y:S02]  /*7a80*/  FMUL.FTZ R86, R18, c[0x0][0x2ec] ;  /* 0x0000bb0012567a20 */ /* 0x008fe40000410000 */
[----:B------:R-:W-:Y:S03]  /*7a90*/  HMMA.16816.F32 R32, R88, R98, R32 ;  /* 0x000000625820723c */ /* 0x000fe60000001820 */
[----:B------:R3:W1:Y:S01]  /*7aa0*/  MUFU.TANH R101, R86 ;  /* 0x0000005600657308 */ /* 0x0006620000002400 */
[----:B------:R-:W-:Y:S02]  /*7ab0*/  FMUL.FTZ R159, R15, c[0x0][0x2ec] ;  /* 0x0000bb000f9f7a20 */ /* 0x000fe40000410000 */
[----:B------:R-:W-:Y:S02]  /*7ac0*/  FMUL.FTZ R137, R16, c[0x0][0x2ec] ;  /* 0x0000bb0010897a20 */ /* 0x000fe40000410000 */
[----:B------:R-:W-:Y:S04]  /*7ad0*/  FMUL.FTZ R153, R17, c[0x0][0x2ec] ;  /* 0x0000bb0011997a20 */ /* 0x000fe80000410000 */
[----:B------:R-:W-:Y:S01]  /*7ae0*/  FMUL.FTZ R157, R19, c[0x0][0x2ec] ;  /* 0x0000bb00139d7a20 */ /* 0x000fe20000410000 */
[----:B------:R-:W1:Y:S01]  /*7af0*/  MUFU.TANH R163, R163 ;  /* 0x000000a300a37308 */ /* 0x000e620000002400 */
[----:B------:R-:W-:Y:S02]  /*7b00*/  FMUL.FTZ R151, R20, c[0x0][0x2ec] ;  /* 0x0000bb0014977a20 */ /* 0x000fe40000410000 */
[----:B----4-:R-:W-:Y:S02]  /*7b10*/  FMUL.FTZ R147, R21, c[0x0][0x2ec] ;  /* 0x0000bb0015937a20 */ /* 0x010fe40000410000 */
[----:B------:R-:W-:Y:S02]  /*7b20*/  FMUL.FTZ R149, R22, c[0x0][0x2ec] ;  /* 0x0000bb0016957a20 */ /* 0x000fe40000410000 */
[----:B------:R-:W-:Y:S02]  /*7b30*/  FMUL.FTZ R145, R23, c[0x0][0x2ec] ;  /* 0x0000bb0017917a20 */ /* 0x000fe40000410000 */
[----:B------:R-:W-:Y:S01]  /*7b40*/  FMUL.FTZ R139, R24, c[0x0][0x2ec] ;  /* 0x0000bb00188b7a20 */ /* 0x000fe20000410000 */
[----:B------:R-:W4:Y:S01]  /*7b50*/  MUFU.TANH R165, R165 ;  /* 0x000000a500a57308 */ /* 0x000f220000002400 */
[----:B------:R-:W-:Y:S02]  /*7b60*/  FMUL.FTZ R135, R25, c[0x0][0x2ec] ;  /* 0x0000bb0019877a20 */ /* 0x000fe40000410000 */
[----:B------:R-:W-:Y:S02]  /*7b70*/  FMUL.FTZ R143, R26, c[0x0][0x2ec] ;  /* 0x0000bb001a8f7a20 */ /* 0x000fe40000410000 */
[----:B---3--:R-:W-:Y:S02]  /*7b80*/  FMUL.FTZ R86, R28, c[0x0][0x2ec] ;  /* 0x0000bb001c567a20 */ /* 0x008fe40000410000 */
        /* <DEDUP_REMOVED lines=8> */
[----:B------:R-:W1:Y:S10]  /*7c10*/  MUFU.TANH R2, R2 ;  /* 0x0000000200027308 */ /* 0x000e740000002400 */
[----:B------:R-:W1:Y:S01]  /*7c20*/  MUFU.TANH R136, R136 ;  /* 0x0000008800887308 */ /* 0x000e620000002400 */
[----:B---3--:R-:W-:Y:S09]  /*7c30*/  FMUL.FTZ R86, R35, c[0x0][0x2ec] ;  /* 0x0000bb0023567a20 */ /* 0x008ff20000410000 */
[----:B------:R-:W3:Y:S10]  /*7c40*/  MUFU.TANH R138, R138 ;  /* 0x0000008a008a7308 */ /* 0x000ef40000002400 */
        /* <DEDUP_REMOVED lines=15> */
[----:B------:R1:W1:Y:S10]  /*7d40*/  MUFU.TANH R107, R148 ;  /* 0x00000094006b7308 */ /* 0x0002740000002400 */
[----:B------:R1:W1:Y:S10]  /*7d50*/  MUFU.TANH R106, R146 ;  /* 0x00000092006a7308 */ /* 0x0002740000002400 */
[----:B------:R1:W1:Y:S10]  /*7d60*/  MUFU.TANH R94, R144 ;  /* 0x00000090005e7308 */ /* 0x0002740000002400 */
[----:B------:R1:W1:Y:S10]  /*7d70*/  MUFU.TANH R89, R142 ;  /* 0x0000008e00597308 */ /* 0x0002740000002400 */
[----:B------:R-:W1:Y:S10]  /*7d80*/  MUFU.TANH R87, R87 ;  /* 0x0000005700577308 */ /* 0x000e740000002400 */
[----:B------:R-:W1:Y:S02]  /*7d90*/  MUFU.TANH R86, R86 ;  /* 0x0000005600567308 */ /* 0x000e640000002400 */
[----:B-1234-:R-:W-:-:S05]  /*7da0*/  @P5 BRA `(.L_x_966) ;  /* 0xfffff00000005947 */ /* 0x01efca000383ffff */
.L_x_965:
[C---:B-1----:R-:W-:Y:S01]  /*7db0*/  LEA R10, R130.reuse, R117, 0x6 ;  /* 0x00000075820a7211 */ /* 0x042fe200078e30ff */
[----:B------:R-:W-:Y:S01]  /*7dc0*/  LDSM.16.MT88.4 R28, [R110+0x7000] ;  /* 0x007000006e1c783b */ /* 0x000fe20000004200 */
        /* <DEDUP_REMOVED lines=30> */
[----:B------:R-:W-:Y:S01]  /*7fb0*/  FFMA.FTZ R165, R5, R0, R165 ;  /* 0x0000000005a57223 */ /* 0x000fe200000100a5 */
[----:B------:R-:W-:Y:S01]  /*7fc0*/  FMNMX.FTZ R20, R11, R84, !PT ;  /* 0x000000540b147209 */ /* 0x000fe20007810000 */
[----:B------:R1:W2:Y:S01]  /*7fd0*/  I2F R5, R3 ;  /* 0x0000000300057306 */ /* 0x0002a20000201400 */
[CC--:B------:R-:W-:Y:S02]  /*7fe0*/  FFMA.FTZ R15, R13.reuse, R0.reuse, R138 ;  /* 0x000000000d0f7223 */ /* 0x0c0fe4000001008a */
[-C--:B------:R-:W-:Y:S01]  /*7ff0*/  FFMA.FTZ R13, R13, R0.reuse, R2 ;  /* 0x000000000d0d7223 */ /* 0x080fe20000010002 */
[----:B------:R-:W-:Y:S01]  /*8000*/  FMNMX.FTZ R2, R163, R85, !PT ;  /* 0x00000055a3027209 */ /* 0x000fe20007810000 */
[----:B------:R-:W-:Y:S01]  /*8010*/  FFMA.FTZ R17, R19, R0, R140 ;  /* 0x0000000013117223 */ /* 0x000fe2000001008c */
[----:B------:R-:W-:Y:S01]  /*8020*/  FMNMX.FTZ R20, R161, R20, !PT ;  /* 0x00000014a1147209 */ /* 0x000fe20007810000 */
[----:B------:R-:W-:Y:S01]  /*8030*/  FFMA.FTZ R136, R19, R0, R136 ;  /* 0x0000000013887223 */ /* 0x000fe20000010088 */
[----:B------:R-:W-:Y:S01]  /*8040*/  FMNMX.FTZ R2, R165, R2, !PT ;  /* 0x00000002a5027209 */ /* 0x000fe20007810000 */
[-C--:B------:R-:W-:Y:S01]  /*8050*/  FFMA.FTZ R103, R9, R0.reuse, R103 ;  /* 0x0000000009677223 */ /* 0x080fe20000010067 */
[----:B------:R-:W-:Y:S01]  /*8060*/  IADD3 R19, R10, 0x38, RZ ;  /* 0x000000380a137810 */ /* 0x000fe20007ffe0ff */
[----:B------:R-:W-:Y:S01]  /*8070*/  FFMA.FTZ R159, R16, R0, R159 ;  /* 0x00000000109f7223 */ /* 0x000fe2000001009f */
[----:B------:R-:W-:Y:S01]  /*8080*/  FMNMX.FTZ R2, R15, R2, !PT ;  /* 0x000000020f027209 */ /* 0x000fe20007810000 */
[-C--:B------:R-:W-:Y:S02]  /*8090*/  FFMA.FTZ R155, R9, R0.reuse, R155 ;  /* 0x00000000099b7223 */ /* 0x080fe4000001009b */
[C---:B------:R-:W-:Y:S01]  /*80a0*/  FFMA.FTZ R101, R14.reuse, R0, R101 ;  /* 0x000000000e657223 */ /* 0x040fe20000010065 */
[----:B------:R-:W-:Y:S01]  /*80b0*/  FMNMX.FTZ R2, R17, R2, !PT ;  /* 0x0000000211027209 */ /* 0x000fe20007810000 */
[-C--:B------:R-:W-:Y:S01]  /*80c0*/  FFMA.FTZ R137, R14, R0.reuse, R137 ;  /* 0x000000000e897223 */ /* 0x080fe20000010089 */
[----:B------:R-:W3:Y:S01]  /*80d0*/  I2F R9, R18 ;  /* 0x0000001200097306 */ /* 0x000ee20000201400 */
[----:B------:R-:W-:Y:S01]  /*80e0*/  FFMA.FTZ R105, R16, R0, R105 ;  /* 0x0000000010697223 */ /* 0x000fe20000010069 */
[----:B------:R-:W-:Y:S01]  /*80f0*/  FMNMX.FTZ R2, R103, R2, !PT ;  /* 0x0000000267027209 */ /* 0x000fe20007810000 */
[CC--:B------:R-:W-:Y:S02]  /*8100*/  FFMA.FTZ R157, R12.reuse, R0.reuse, R157 ;  /* 0x000000000c9d7223 */ /* 0x0c0fe4000001009d */
[----:B------:R-:W-:Y:S01]  /*8110*/  FFMA.FTZ R153, R12, R0, R153 ;  /* 0x000000000c997223 */ /* 0x000fe20000010099 */
[----:B-1----:R-:W-:Y:S01]  /*8120*/  FMNMX.FTZ R3, R13, R20, !PT ;  /* 0x000000140d037209 */ /* 0x002fe20007810000 */
[C---:B------:R-:W-:Y:S01]  /*8130*/  FFMA.FTZ R149, R8.reuse, R0, R149 ;  /* 0x0000000008957223 */ /* 0x040fe20000010095 */
[----:B------:R-:W-:Y:S01]  /*8140*/  FMNMX.FTZ R2, R159, R2, !PT ;  /* 0x000000029f027209 */ /* 0x000fe20007810000 */
[----:B------:R-:W-:Y:S01]  /*8150*/  FFMA.FTZ R151, R8, R0, R151 ;  /* 0x0000000008977223 */ /* 0x000fe20000010097 */
[----:B------:R-:W-:Y:S01]  /*8160*/  FMNMX.FTZ R14, R136, R3, !PT ;  /* 0x00000003880e7209 */ /* 0x000fe20007810000 */
[----:B------:R-:W1:Y:S01]  /*8170*/  I2F R19, R19 ;  /* 0x0000001300137306 */ /* 0x000e620000201400 */
[----:B------:R-:W-:Y:S01]  /*8180*/  FMNMX.FTZ R2, R101, R2, !PT ;  /* 0x0000000265027209 */ /* 0x000fe20007810000 */
[----:B------:R-:W-:Y:S01]  /*8190*/  FFMA.FTZ R145, R7, R0, R145 ;  /* 0x0000000007917223 */ /* 0x000fe20000010091 */
[----:B------:R-:W-:Y:S01]  /*81a0*/  FMNMX.FTZ R14, R155, R14, !PT ;  /* 0x0000000e9b0e7209 */ /* 0x000fe20007810000 */
[-C--:B------:R-:W-:Y:S01]  /*81b0*/  FFMA.FTZ R143, R6, R0.reuse, R143 ;  /* 0x00000000068f7223 */ /* 0x080fe2000001008f */
[----:B------:R-:W-:Y:S01]  /*81c0*/  IADD3 R3, R10, 0x39, RZ ;  /* 0x000000390a037810 */ /* 0x000fe20007ffe0ff */
[----:B------:R-:W-:Y:S01]  /*81d0*/  FFMA.FTZ R147, R7, R0, R147 ;  /* 0x0000000007937223 */ /* 0x000fe20000010093 */
[----:B------:R-:W-:Y:S01]  /*81e0*/  FMNMX.FTZ R14, R105, R14, !PT ;  /* 0x0000000e690e7209 */ /* 0x000fe20007810000 */
[----:B------:R-:W-:Y:S01]  /*81f0*/  FFMA.FTZ R139, R6, R0, R139 ;  /* 0x00000000068b7223 */ /* 0x000fe2000001008b */
[----:B------:R-:W-:Y:S01]  /*8200*/  FMNMX.FTZ R2, R157, R2, !PT ;  /* 0x000000029d027209 */ /* 0x000fe20007810000 */
[----:B--2---:R-:W-:Y:S01]  /*8210*/  FFMA.FTZ R107, R5, R0, R107 ;  /* 0x00000000056b7223 */ /* 0x004fe2000001006b */
[----:B------:R-:W-:Y:S01]  /*8220*/  FMNMX.FTZ R14, R137, R14, !PT ;  /* 0x0000000e890e7209 */ /* 0x000fe20007810000 */
[----:B------:R-:W2:Y:S01]  /*8230*/  I2F R3, R3 ;  /* 0x0000000300037306 */ /* 0x000ea20000201400 */
[----:B------:R-:W-:Y:S01]  /*8240*/  FMNMX.FTZ R2, R149, R2, !PT ;  /* 0x0000000295027209 */ /* 0x000fe20007810000 */
[----:B------:R-:W-:Y:S01]  /*8250*/  FFMA.FTZ R135, R4, R0, R135 ;  /* 0x0000000004877223 */ /* 0x000fe20000010087 */
[----:B------:R-:W-:Y:S01]  /*8260*/  FMNMX.FTZ R14, R153, R14, !PT ;  /* 0x0000000e990e7209 */ /* 0x000fe20007810000 */
[----:B------:R-:W-:Y:S01]  /*8270*/  FFMA.FTZ R96, R5, R0, R96 ;  /* 0x0000000005607223 */ /* 0x000fe20000010060 */
[----:B------:R-:W-:Y:S01]  /*8280*/  FMNMX.FTZ R2, R145, R2, !PT ;  /* 0x0000000291027209 */ /* 0x000fe20007810000 */
[----:B---3--:R-:W-:Y:S01]  /*8290*/  FFMA.FTZ R106, R9, R0, R106 ;  /* 0x00000000096a7223 */ /* 0x008fe2000001006a */
[----:B------:R-:W-:Y:S01]  /*82a0*/  FMNMX.FTZ R14, R151, R14, !PT ;  /* 0x0000000e970e7209 */ /* 0x000fe20007810000 */
[----:B------:R-:W-:Y:S01]  /*82b0*/  FFMA.FTZ R95, R9, R0, R95 ;  /* 0x00000000095f7223 */ /* 0x000fe2000001005f */
[----:B------:R-:W-:Y:S01]  /*82c0*/  FMNMX.FTZ R2, R143, R2, !PT ;  /* 0x000000028f027209 */ /* 0x000fe20007810000 */
[----:B------:R-:W-:Y:S01]  /*82d0*/  LDSM.16.MT88.4 R20, [R108+0x6000] ;  /* 0x006000006c14783b */ /* 0x000fe20000004200 */
[----:B------:R-:W-:Y:S01]  /*82e0*/  FMNMX.FTZ R14, R147, R14, !PT ;  /* 0x0000000e930e7209 */ /* 0x000fe20007810000 */
[----:B-1----:R-:W-:Y:S01]  /*82f0*/  FFMA.FTZ R87, R19, R0, R87 ;  /* 0x0000000013577223 */ /* 0x002fe20000010057 */
[----:B------:R-:W-:Y:S01]  /*8300*/  FMNMX.FTZ R2, R141, R2, !PT ;  /* 0x000000028d027209 */ /* 0x000fe20007810000 */
[----:B------:R-:W-:Y:S01]  /*8310*/  FFMA.FTZ R94, R19, R0, R94 ;  /* 0x00000000135e7223 */ /* 0x000fe2000001005e */
[----:B------:R-:W-:Y:S02]  /*8320*/  FMNMX.FTZ R14, R139, R14, !PT ;  /* 0x0000000e8b0e7209 */ /* 0x000fe40007810000 */
[----:B------:R-:W-:Y:S02]  /*8330*/  FMNMX.FTZ R7, R107, R2, !PT ;  /* 0x000000026b077209 */ /* 0x000fe40007810000 */
[----:B------:R-:W-:Y:S02]  /*8340*/  FMNMX.FTZ R5, R135, R14, !PT ;  /* 0x0000000e87057209 */ /* 0x000fe40007810000 */
[----:B------:R-:W-:Y:S02]  /*8350*/  FMNMX.FTZ R2, R106, R7, !PT ;  /* 0x000000076a027209 */ /* 0x000fe40007810000 */
[----:B------:R-:W-:Y:S01]  /*8360*/  FMNMX.FTZ R4, R96, R5, !PT ;  /* 0x0000000560047209 */ /* 0x000fe20007810000 */
[----:B--2---:R-:W-:Y:S01]  /*8370*/  FFMA.FTZ R86, R3, R0, R86 ;  /* 0x0000000003567223 */ /* 0x004fe20000010056 */
[----:B------:R-:W-:Y:S01]  /*8380*/  FMNMX.FTZ R9, R87, R2, !PT ;  /* 0x0000000257097209 */ /* 0x000fe20007810000 */
        /* <DEDUP_REMOVED lines=19> */
[----:B------:R-:W-:Y:S02]  /*84c0*/  FMUL.FTZ R98, R3, c[0x0][0x23c] ;  /* 0x00008f0003627a20 */ /* 0x000fe40000410000 */
[----:B------:R-:W-:Y:S02]  /*84d0*/  FFMA.FTZ R91, R15, c[0x0][0x23c], -R140 ;  /* 0x00008f000f5b7a23 */ /* 0x000fe4000001088c */
[----:B------:R-:W-:Y:S01]  /*84e0*/  FADD.FTZ R4, -R3, R84 ;  /* 0x0000005403047221 */ /* 0x000fe20000010100 */
[----:B------:R-:W-:Y:S01]  /*84f0*/  FSEL R98, R98, RZ, P0 ;  /* 0x000000ff62627208 */ /* 0x000fe20000000000 */
[----:B------:R-:W-:Y:S01]  /*8500*/  FFMA.FTZ R90, R17, c[0x0][0x23c], -R140 ;  /* 0x00008f00115a7a23 */ /* 0x000fe2000001088c */
[----:B------:R-:W1:Y:S01]  /*8510*/  MUFU.EX2 R85, R85 ;  /* 0x0000005500557308 */ /* 0x000e620000000800 */
[----:B------:R-:W-:Y:S02]  /*8520*/  FMUL.FTZ R84, R4, c[0x0][0x23c] ;  /* 0x00008f0004547a20 */ /* 0x000fe40000410000 */
[--C-:B------:R-:W-:Y:S02]  /*8530*/  FFMA.FTZ R93, R13, c[0x0][0x23c], -R98.reuse ;  /* 0x00008f000d5d7a23 */ /* 0x100fe40000010862 */
[----:B------:R-:W2:Y:S01]  /*8540*/  LDSM.16.MT88.4 R12, [R110+0x6000] ;  /* 0x006000006e0c783b */ /* 0x000ea20000004200 */
[----:B------:R-:W-:Y:S02]  /*8550*/  FFMA.FTZ R99, R11, c[0x0][0x23c], -R98 ;  /* 0x00008f000b637a23 */ /* 0x000fe40000010862 */
[--C-:B------:R-:W-:Y:S02]  /*8560*/  FFMA.FTZ R138, R163, c[0x0][0x23c], -R140.reuse ;  /* 0x00008f00a38a7a23 */ /* 0x100fe4000001088c */
[----:B------:R-:W-:Y:S01]  /*8570*/  FFMA.FTZ R97, R165, c[0x0][0x23c], -R140 ;  /* 0x00008f00a5617a23 */ /* 0x000fe2000001088c */
[----:B------:R-:W3:Y:S01]  /*8580*/  MUFU.EX2 R84, R84 ;  /* 0x0000005400547308 */ /* 0x000ee20000000800 */
[--C-:B------:R-:W-:Y:S02]  /*8590*/  FFMA.FTZ R92, R161, c[0x0][0x23c], -R98.reuse ;  /* 0x00008f00a15c7a23 */ /* 0x100fe40000010862 */
[----:B------:R-:W-:Y:S02]  /*85a0*/  FFMA.FTZ R88, R136, c[0x0][0x23c], -R98 ;  /* 0x00008f0088587a23 */ /* 0x000fe40000010862 */
[--C-:B------:R-:W-:Y:S02]  /*85b0*/  FFMA.FTZ R103, R103, c[0x0][0x23c], -R140.reuse ;  /* 0x00008f0067677a23 */ /* 0x100fe4000001088c */
[--C-:B------:R-:W-:Y:S02]  /*85c0*/  FFMA.FTZ R102, R159, c[0x0][0x23c], -R140.reuse ;  /* 0x00008f009f667a23 */ /* 0x100fe4000001088c */
[--C-:B------:R-:W-:Y:S01]  /*85d0*/  FFMA.FTZ R101, R101, c[0x0][0x23c], -R140.reuse ;  /* 0x00008f0065657a23 */ /* 0x100fe2000001088c */
[----:B------:R-:W-:Y:S01]  /*85e0*/  MUFU.EX2 R138, R138 ;  /* 0x0000008a008a7308 */ /* 0x000fe20000000800 */
[----:B------:R-:W-:Y:S02]  /*85f0*/  FFMA.FTZ R100, R157, c[0x0][0x23c], -R140 ;  /* 0x00008f009d647a23 */ /* 0x000fe4000001088c */
[C---:B-1----:R-:W-:Y:S02]  /*8600*/  FMUL.FTZ R6, R85.reuse, R82 ;  /* 0x0000005255067220 */ /* 0x042fe40000410000 */
[C---:B------:R-:W-:Y:S02]  /*8610*/  FMUL.FTZ R7, R85.reuse, R83 ;  /* 0x0000005355077220 */ /* 0x040fe40000410000 */
[C---:B------:R-:W-:Y:S02]  /*8620*/  FMUL.FTZ R10, R85.reuse, R78 ;  /* 0x0000004e550a7220 */ /* 0x040fe40000410000 */
[C---:B------:R-:W-:Y:S01]  /*8630*/  FMUL.FTZ R11, R85.reuse, R79 ;  /* 0x0000004f550b7220 */ /* 0x040fe20000410000 */
[----:B------:R-:W1:Y:S01]  /*8640*/  MUFU.EX2 R97, R97 ;  /* 0x0000006100617308 */ /* 0x000e620000000800 */
[C---:B------:R-:W-:Y:S02]  /*8650*/  FMUL.FTZ R18, R85.reuse, R70 ;  /* 0x0000004655127220 */ /* 0x040fe40000410000 */
[C---:B------:R-:W-:Y:S02]  /*8660*/  FMUL.FTZ R19, R85.reuse, R71 ;  /* 0x0000004755137220 */ /* 0x040fe40000410000 */
[C---:B---3--:R-:W-:Y:S02]  /*8670*/  FMUL.FTZ R4, R84.reuse, R80 ;  /* 0x0000005054047220 */ /* 0x048fe40000410000 */
        /* <DEDUP_REMOVED lines=8> */
[----:B------:R-:W-:Y:S01]  /*8700*/  FMUL.FTZ R27, R85, R63 ;  /* 0x0000003f551b7220 */ /* 0x000fe20000410000 */
[----:B------:R-:W3:Y:S01]  /*8710*/  MUFU.EX2 R90, R90 ;  /* 0x0000005a005a7308 */ /* 0x000ee20000000800 */
[C---:B------:R-:W-:Y:S01]  /*8720*/  FMUL.FTZ R24, R84.reuse, R60 ;  /* 0x0000003c54187220 */ /* 0x040fe20000410000 */
[----:B------:R-:W-:Y:S01]  /*8730*/  LDSM.16.MT88.4 R68, [R108+0x6c00] ;  /* 0x006c00006c44783b */ /* 0x000fe20000004200 */
[C---:B------:R-:W-:Y:S01]  /*8740*/  FMUL.FTZ R25, R84.reuse, R61 ;  /* 0x0000003d54197220 */ /* 0x040fe20000410000 */
        /* <DEDUP_REMOVED lines=9> */
[C---:B------:R-:W-:Y:S01]  /*87e0*/  FMUL.FTZ R36, R84.reuse, R36 ;  /* 0x0000002454247220 */ /* 0x040fe20000410000 */
[----:B------:R-:W4:Y:S01]  /*87f0*/  LDSM.16.MT88.4 R52, [R110+0x8000] ;  /* 0x008000006e34783b */ /* 0x000f220000004200 */
[----:B------:R-:W5:Y:S01]  /*8800*/  MUFU.EX2 R92, R92 ;  /* 0x0000005c005c7308 */ /* 0x000f620000000800 */
[----:B------:R-:W-:Y:S02]  /*8810*/  FMUL.FTZ R37, R84, R37 ;  /* 0x0000002554257220 */ /* 0x000fe40000410000 */
[C---:B------:R-:W-:Y:S01]  /*8820*/  FMUL.FTZ R42, R85.reuse, R42 ;  /* 0x0000002a552a7220 */ /* 0x040fe20000410000 */
[----:B---3--:R-:W-:Y:S01]  /*8830*/  F2FP.PACK_AB R83, R90, R91 ;  /* 0x0000005b5a53723e */ /* 0x008fe200000000ff */
[----:B------:R-:W-:Y:S02]  /*8840*/  FMUL.FTZ R43, R85, R43 ;  /* 0x0000002b552b7220 */ /* 0x000fe40000410000 */
[C---:B------:R-:W-:Y:S02]  /*8850*/  FMUL.FTZ R40, R84.reuse, R40 ;  /* 0x0000002854287220 */ /* 0x040fe40000410000 */
[C---:B------:R-:W-:Y:S01]  /*8860*/  FMUL.FTZ R41, R84.reuse, R41 ;  /* 0x0000002954297220 */ /* 0x040fe20000410000 */
[----:B------:R-:W-:Y:S01]  /*8870*/  MUFU.EX2 R93, R93 ;  /* 0x0000005d005d7308 */ /* 0x000fe20000000800 */
[--C-:B------:R-:W-:Y:S02]  /*8880*/  FFMA.FTZ R104, R155, c[0x0][0x23c], -R98.reuse ;  /* 0x00008f009b687a23 */ /* 0x100fe40000010862 */
[--C-:B------:R-:W-:Y:S02]  /*8890*/  FFMA.FTZ R105, R105, c[0x0][0x23c], -R98.reuse ;  /* 0x00008f0069697a23 */ /* 0x100fe40000010862 */
[--C-:B------:R-:W-:Y:S02]  /*88a0*/  FFMA.FTZ R137, R137, c[0x0][0x23c], -R98.reuse ;  /* 0x00008f0089897a23 */ /* 0x100fe40000010862 */
[----:B------:R-:W-:Y:S02]  /*88b0*/  FFMA.FTZ R136, R153, c[0x0][0x23c], -R98 ;  /* 0x00008f0099887a23 */ /* 0x000fe40000010862 */
[C---:B------:R-:W-:Y:S01]  /*88c0*/  FMUL.FTZ R46, R85.reuse, R46 ;  /* 0x0000002e552e7220 */ /* 0x040fe20000410000 */
[----:B------:R-:W3:Y:S01]  /*88d0*/  MUFU.EX2 R88, R88 ;  /* 0x0000005800587308 */ /* 0x000ee20000000800 */
[C---:B------:R-:W-:Y:S02]  /*88e0*/  FMUL.FTZ R47, R85.reuse, R47 ;  /* 0x0000002f552f7220 */ /* 0x040fe40000410000 */
[----:B------:R-:W-:Y:S01]  /*88f0*/  FMUL.FTZ R44, R84, R44 ;  /* 0x0000002c542c7220 */ /* 0x000fe20000410000 */
        /* <DEDUP_REMOVED lines=11> */
[----:B------:R-:W-:Y:S02]  /*89b0*/  FFMA.FTZ R141, R141, c[0x0][0x23c], -R140 ;  /* 0x00008f008d8d7a23 */ /* 0x000fe4000001088c */
[--C-:B------:R-:W-:Y:S01]  /*89c0*/  FFMA.FTZ R143, R151, c[0x0][0x23c], -R98.reuse ;  /* 0x00008f00978f7a23 */ /* 0x100fe20000010862 */
[----:B---3--:R-:W-:Y:S01]  /*89d0*/  F2FP.PACK_AB R82, R88, R93 ;  /* 0x0000005d5852723e */ /* 0x008fe200000000ff */
[--C-:B------:R-:W-:Y:S02]  /*89e0*/  FFMA.FTZ R146, R147, c[0x0][0x23c], -R98.reuse ;  /* 0x00008f0093927a23 */ /* 0x100fe40000010862 */
[--C-:B------:R-:W-:Y:S02]  /*89f0*/  FFMA.FTZ R139, R139, c[0x0][0x23c], -R98.reuse ;  /* 0x00008f008b8b7a23 */ /* 0x100fe40000010862 */
[----:B------:R-:W-:Y:S01]  /*8a00*/  FFMA.FTZ R148, R135, c[0x0][0x23c], -R98 ;  /* 0x00008f0087947a23 */ /* 0x000fe20000010862 */
[----:B------:R-:W-:Y:S01]  /*8a10*/  MUFU.EX2 R149, R149 ;  /* 0x0000009500957308 */ /* 0x000fe20000000800 */
[C---:B--2---:R-:W-:Y:S05]  /*8a20*/  HMMA.16816.F32 R4, R80.reuse, R12, R4 ;  /* 0x0000000c5004723c */ /* 0x044fea0000001804 */
[C---:B------:R-:W-:Y:S02]  /*8a30*/  FFMA.FTZ R138, R85.reuse, R134, R138 ;  /* 0x00000086558a7223 */ /* 0x040fe4000001008a */
[C---:B------:R-:W-:Y:S01]  /*8a40*/  FMUL.FTZ R12, R84.reuse, R72 ;  /* 0x00000048540c7220 */ /* 0x040fe20000410000 */
[C---:B------:R-:W-:Y:S01]  /*8a50*/  HMMA.16816.F32 R8, R80.reuse, R14, R8 ;  /* 0x0000000e5008723c */ /* 0x040fe20000001808 */
[----:B------:R-:W-:Y:S03]  /*8a60*/  MUFU.EX2 R101, R101 ;  /* 0x0000006500657308 */ /* 0x000fe60000000800 */
[C---:B------:R-:W-:Y:S02]  /*8a70*/  FMUL.FTZ R13, R84.reuse, R73 ;  /* 0x00000049540d7220 */ /* 0x040fe40000410000 */
[----:B------:R-:W-:Y:S02]  /*8a80*/  FFMA.FTZ R99, R84, R131, R99 ;  /* 0x0000008354637223 */ /* 0x000fe40000010063 */
[C---:B------:R-:W-:Y:S03]  /*8a90*/  FMUL.FTZ R14, R85.reuse, R74 ;  /* 0x0000004a550e7220 */ /* 0x040fe60000410000 */
[----:B------:R-:W-:Y:S01]  /*8aa0*/  MUFU.EX2 R100, R100 ;  /* 0x0000006400647308 */ /* 0x000fe20000000800 */
[----:B------:R-:W-:Y:S02]  /*8ab0*/  FMUL.FTZ R15, R85, R75 ;  /* 0x0000004b550f7220 */ /* 0x000fe40000410000 */
[--C-:B------:R-:W-:Y:S02]  /*8ac0*/  FFMA.FTZ R96, R96, c[0x0][0x23c], -R98.reuse ;  /* 0x00008f0060607a23 */ /* 0x100fe40000010862 */
[--C-:B------:R-:W-:Y:S02]  /*8ad0*/  FFMA.FTZ R95, R95, c[0x0][0x23c], -R98.reuse ;  /* 0x00008f005f5f7a23 */ /* 0x100fe40000010862 */
[--C-:B------:R-:W-:Y:S01]  /*8ae0*/  FFMA.FTZ R94, R94, c[0x0][0x23c], -R98.reuse ;  /* 0x00008f005e5e7a23 */ /* 0x100fe20000010862 */
[C---:B------:R-:W-:Y:S02]  /*8af0*/  HMMA.16816.F32 R12, R80.reuse, R20, R12 ;  /* 0x00000014500c723c */ /* 0x040fe4000000180c */
[----:B------:R-:W-:Y:S01]  /*8b00*/  MUFU.EX2 R142, R142 ;  /* 0x0000008e008e7308 */ /* 0x000fe20000000800 */
[----:B------:R-:W-:Y:S02]  /*8b10*/  FFMA.FTZ R98, R89, c[0x0][0x23c], -R98 ;  /* 0x00008f0059627a23 */ /* 0x000fe40000010862 */
[----:B------:R-:W-:Y:S02]  /*8b20*/  FADD.FTZ R138, R97, R138 ;  /* 0x0000008a618a7221 */ /* 0x000fe40000010000 */
[C---:B------:R-:W-:Y:S01]  /*8b30*/  FMUL.FTZ R20, R84.reuse, R64 ;  /* 0x0000004054147220 */ /* 0x040fe20000410000 */
[C---:B------:R-:W-:Y:S04]  /*8b40*/  HMMA.16816.F32 R16, R80.reuse, R22, R16 ;  /* 0x000000165010723c */ /* 0x040fe80000001810 */
[----:B------:R-:W-:Y:S01]  /*8b50*/  FMUL.FTZ R21, R84, R65 ;  /* 0x0000004154157220 */ /* 0x000fe20000410000 */
[----:B------:R-:W-:Y:S01]  /*8b60*/  MUFU.EX2 R104, R104 ;  /* 0x0000006800687308 */ /* 0x000fe20000000800 */
[--C-:B------:R-:W-:Y:S02]  /*8b70*/  FFMA.FTZ R64, R107, c[0x0][0x23c], -R140.reuse ;  /* 0x00008f006b407a23 */ /* 0x100fe4000001088c */
[C---:B------:R-:W-:Y:S04]  /*8b80*/  FMUL.FTZ R22, R85.reuse, R66 ;  /* 0x0000004255167220 */ /* 0x040fe80000410000 */
[----:B------:R-:W-:Y:S02]  /*8b90*/  FMUL.FTZ R23, R85, R67 ;  /* 0x0000004355177220 */ /* 0x000fe40000410000 */
[--C-:B------:R-:W-:Y:S01]  /*8ba0*/  FFMA.FTZ R107, R106, c[0x0][0x23c], -R140.reuse ;  /* 0x00008f006a6b7a23 */ /* 0x100fe2000001088c */
[----:B------:R-:W-:Y:S01]  /*8bb0*/  MUFU.EX2 R144, R144 ;  /* 0x0000009000907308 */ /* 0x000fe20000000800 */
[--C-:B------:R-:W-:Y:S02]  /*8bc0*/  FFMA.FTZ R106, R87, c[0x0][0x23c], -R140.reuse ;  /* 0x00008f00576a7a23 */ /* 0x100fe4000001088c */
[----:B------:R-:W-:Y:S01]  /*8bd0*/  FFMA.FTZ R140, R86, c[0x0][0x23c], -R140 ;  /* 0x00008f00568c7a23 */ /* 0x000fe2000001088c */
[C---:B------:R-:W-:Y:S03]  /*8be0*/  HMMA.16816.F32 R20, R80.reuse, R28, R20 ;  /* 0x0000001c5014723c */ /* 0x040fe60000001814 */
[----:B------:R-:W-:Y:S02]  /*8bf0*/  FADD.FTZ R92, R92, R99 ;  /* 0x000000635c5c7221 */ /* 0x000fe40000010000 */
[----:B------:R-:W-:Y:S01]  /*8c00*/  FADD.FTZ R91, R91, R138 ;  /* 0x0000008a5b5b7221 */ /* 0x000fe20000010000 */
[----:B------:R-:W-:Y:S01]  /*8c10*/  MUFU.EX2 R141, R141 ;  /* 0x0000008d008d7308 */ /* 0x000fe20000000800 */
[C---:B------:R-:W-:Y:S01]  /*8c20*/  FMUL.FTZ R28, R84.reuse, R56 ;  /* 0x00000038541c7220 */ /* 0x040fe20000410000 */
[C---:B------:R-:W-:Y:S04]  /*8c30*/  HMMA.16816.F32 R24, R80.reuse, R30, R24 ;  /* 0x0000001e5018723c */ /* 0x040fe80000001818 */
[----:B------:R-:W-:Y:S02]  /*8c40*/  FMUL.FTZ R29, R84, R57 ;  /* 0x00000039541d7220 */ /* 0x000fe40000410000 */
[----:B------:R-:W-:Y:S02]  /*8c50*/  FADD.FTZ R93, R93, R92 ;  /* 0x0000005c5d5d7221 */ /* 0x000fe40000010000 */
[C---:B------:R-:W-:Y:S01]  /*8c60*/  FMUL.FTZ R30, R85.reuse, R58 ;  /* 0x0000003a551e7220 */ /* 0x040fe20000410000 */
[----:B------:R-:W2:Y:S03]  /*8c70*/  MUFU.EX2 R105, R105 ;  /* 0x0000006900697308 */ /* 0x000ea60000000800 */
[----:B------:R-:W-:Y:S02]  /*8c80*/  FMUL.FTZ R31, R85, R59 ;  /* 0x0000003b551f7220 */ /* 0x000fe40000410000 */
[----:B------:R-:W-:Y:S01]  /*8c90*/  LDSM.16.MT88.4 R56, [R110+0x6400] ;  /* 0x006400006e38783b */ /* 0x000fe20000004200 */
[----:B------:R-:W-:Y:S02]  /*8ca0*/  FADD.FTZ R90, R90, R91 ;  /* 0x0000005b5a5a7221 */ /* 0x000fe40000010000 */
[----:B------:R-:W-:Y:S02]  /*8cb0*/  FADD.FTZ R93, R88, R93 ;  /* 0x0000005d585d7221 */ /* 0x000fe40000010000 */
[C---:B-1----:R-:W-:Y:S01]  /*8cc0*/  HMMA.16816.F32 R28, R80.reuse, R60, R28 ;  /* 0x0000003c501c723c */ /* 0x042fe2000000181c */
[----:B------:R-:W-:Y:S07]  /*8cd0*/  MUFU.EX2 R143, R143 ;  /* 0x0000008f008f7308 */ /* 0x000fee0000000800 */
[C---:B------:R-:W-:Y:S01]  /*8ce0*/  HMMA.16816.F32 R32, R80.reuse, R62, R32 ;  /* 0x0000003e5020723c */ /* 0x040fe20000001820 */
[----:B------:R-:W-:Y:S02]  /*8cf0*/  LDSM.16.MT88.4 R60, [R108+0x6800] ;  /* 0x006800006c3c783b */ /* 0x000fe40000004200 */
[----:B------:R-:W-:Y:S05]  /*8d00*/  MUFU.EX2 R146, R146 ;  /* 0x0000009200927308 */ /* 0x000fea0000000800 */
[C---:B----4-:R-:W-:Y:S05]  /*8d10*/  HMMA.16816.F32 R36, R80.reuse, R52, R36 ;  /* 0x000000345024723c */ /* 0x050fea0000001824 */
[----:B------:R-:W-:Y:S03]  /*8d20*/  MUFU.EX2 R139, R139 ;  /* 0x0000008b008b7308 */ /* 0x000fe60000000800 */
[C---:B------:R-:W-:Y:S01]  /*8d30*/  HMMA.16816.F32 R40, R80.reuse, R54, R40 ;  /* 0x000000365028723c */ /* 0x040fe20000001828 */
[----:B------:R-:W1:Y:S06]  /*8d40*/  LDSM.16.MT88.4 R52, [R108+0x8000] ;  /* 0x008000006c34783b */ /* 0x000e6c0000004200 */
[----:B------:R-:W-:Y:S10]  /*8d50*/  MUFU.EX2 R137, R137 ;  /* 0x0000008900897308 */ /* 0x000ff40000000800 */
[----:B------:R-:W3:Y:S10]  /*8d60*/  MUFU.EX2 R136, R136 ;  /* 0x0000008800887308 */ /* 0x000ef40000000800 */
[----:B------:R-:W-:Y:S10]  /*8d70*/  MUFU.EX2 R148, R148 ;  /* 0x0000009400947308 */ /* 0x000ff40000000800 */
[----:B------:R-:W-:Y:S01]  /*8d80*/  MUFU.EX2 R134, R64 ;  /* 0x0000004000867308 */ /* 0x000fe20000000800 */
[C---:B-1----:R-:W-:Y:S09]  /*8d90*/  HMMA.16816.F32 R44, R80.reuse, R52, R44 ;  /* 0x00000034502c723c */ /* 0x042ff2000000182c */
[----:B------:R-:W1:Y:S03]  /*8da0*/  MUFU.EX2 R107, R107 ;  /* 0x0000006b006b7308 */ /* 0x000e660000000800 */
[----:B-----5:R-:W-:Y:S01]  /*8db0*/  F2FP.PACK_AB R53, R102, R103 ;  /* 0x000000676635723e */ /* 0x020fe200000000ff */
[----:B------:R-:W-:Y:S03]  /*8dc0*/  HMMA.16816.F32 R48, R80, R54, R48 ;  /* 0x000000365030723c */ /* 0x000fe60000001830 */
[----:B--2---:R-:W-:Y:S01]  /*8dd0*/  F2FP.PACK_AB R52, R105, R104 ;  /* 0x000000686934723e */ /* 0x004fe200000000ff */
[----:B------:R-:W-:Y:S03]  /*8de0*/  FADD.FTZ R103, R103, R90 ;  /* 0x0000005a67677221 */ /* 0x000fe60000010000 */
[----:B------:R-:W-:Y:S01]  /*8df0*/  F2FP.PACK_AB R55, R100, R101 ;  /* 0x000000656437723e */ /* 0x000fe200000000ff */
[----:B------:R-:W-:Y:S01]  /*8e00*/  MUFU.EX2 R106, R106 ;  /* 0x0000006a006a7308 */ /* 0x000fe20000000800 */
[----:B---3--:R-:W-:Y:S03]  /*8e10*/  F2FP.PACK_AB R54, R136, R137 ;  /* 0x000000898836723e */ /* 0x008fe600000000ff */
[----:B------:R-:W-:Y:S04]  /*8e20*/  FADD.FTZ R102, R102, R103 ;  /* 0x0000006766667221 */ /* 0x000fe80000010000 */
[C---:B------:R-:W-:Y:S02]  /*8e30*/  HMMA.16816.F32 R4, R52.reuse, R56, R4 ;  /* 0x000000383404723c */ /* 0x040fe40000001804 */
[----:B------:R-:W2:Y:S03]  /*8e40*/  MUFU.EX2 R135, R140 ;  /* 0x0000008c00877308 */ /* 0x000ea60000000800 */
[----:B------:R-:W-:Y:S01]  /*8e50*/  FADD.FTZ R101, R101, R102 ;  /* 0x0000006665657221 */ /* 0x000fe20000010000 */
[----:B-1----:R-:W-:Y:S02]  /*8e60*/  F2FP.PACK_AB R85, R107, R134 ;  /* 0x000000866b55723e */ /* 0x002fe400000000ff */
[C---:B------:R-:W-:Y:S01]  /*8e70*/  HMMA.16816.F32 R8, R52.reuse, R58, R8 ;  /* 0x0000003a3408723c */ /* 0x040fe20000001808 */
[----:B------:R-:W1:Y:S03]  /*8e80*/  LDSM.16.MT88.4 R56, [R108+0x6400] ;  /* 0x006400006c38783b */ /* 0x000e660000004200 */
[----:B------:R-:W-:Y:S01]  /*8e90*/  MUFU.EX2 R96, R96 ;  /* 0x0000006000607308 */ /* 0x000fe20000000800 */
[----:B------:R-:W-:Y:S09]  /*8ea0*/  FADD.FTZ R100, R100, R101 ;  /* 0x0000006564647221 */ /* 0x000ff20000010000 */
        /* <DEDUP_REMOVED lines=23> */
[C---:B------:R-:W-:Y:S03]  /*9020*/  F2FP.PACK_AB R55, R141.reuse, R144 ;  /* 0x000000908d37723e */ /* 0x040fe600000000ff */
        /* <DEDUP_REMOVED lines=31> */
[----:B------:R-:W4:Y:S06]  /*9220*/  LDSM.16.MT88.4 R8, [R108+0x8c00] ;  /* 0x008c00006c08783b */ /* 0x000f2c0000004200 */
[----:B------:R-:W-:Y:S01]  /*9230*/  FADD.FTZ R12, R104, R93 ;  /* 0x0000005d680c7221 */ /* 0x000fe20000010000 */
[C---:B------:R-:W-:Y:S04]  /*9240*/  HMMA.16816.F32 R68, R84.reuse, R70, R16 ;  /* 0x000000465444723c */ /* 0x040fe80000001810 */
[----:B------:R-:W-:Y:S04]  /*9250*/  FADD.FTZ R12, R105, R12 ;  /* 0x0000000c690c7221 */ /* 0x000fe80000010000 */
[----:B------:R-:W-:Y:S01]  /*9260*/  FADD.FTZ R137, R137, R12 ;  /* 0x0000000c89897221 */ /* 0x000fe20000010000 */
[C---:B-1----:R-:W-:Y:S03]  /*9270*/  HMMA.16816.F32 R64, R84.reuse, R60, R20 ;  /* 0x0000003c5440723c */ /* 0x042fe60000001814 */
[----:B------:R-:W-:Y:S04]  /*9280*/  FADD.FTZ R136, R136, R137 ;  /* 0x0000008988887221 */ /* 0x000fe80000010000 */
[----:B------:R-:W-:Y:S01]  /*9290*/  FADD.FTZ R143, R143, R136 ;  /* 0x000000888f8f7221 */ /* 0x000fe20000010000 */
[C---:B------:R-:W-:Y:S04]  /*92a0*/  HMMA.16816.F32 R60, R84.reuse, R62, R24 ;  /* 0x0000003e543c723c */ /* 0x040fe80000001818 */
[----:B------:R-:W-:Y:S04]  /*92b0*/  FADD.FTZ R146, R146, R143 ;  /* 0x0000008f92927221 */ /* 0x000fe80000010000 */
        /* <DEDUP_REMOVED lines=9> */
[----:B------:R-:W-:Y:S03]  /*9350*/  FADD.FTZ R95, R95, R96 ;  /* 0x000000605f5f7221 */ /* 0x000fe60000010000 */
[----:B------:R-:W-:Y:S01]  /*9360*/  MOV R85, R2 ;  /* 0x0000000200557202 */ /* 0x000fe20000000f00 */
[----:B------:R-:W-:Y:S01]  /*9370*/  FADD.FTZ R94, R94, R95 ;  /* 0x0000005f5e5e7221 */ /* 0x000fe20000010000 */
[----:B------:R-:W-:Y:S03]  /*9380*/  MOV R84, R3 ;  /* 0x0000000300547202 */ /* 0x000fe60000000f00 */
[----:B------:R-:W-:Y:S01]  /*9390*/  FADD.FTZ R131, R89, R94 ;  /* 0x0000005e59837221 */ /* 0x000fe20000010000 */
[----:B------:R-:W-:-:S05]  /*93a0*/  @P5 BRA `(.L_x_964) ;  /* 0xffffdd8000005947 */ /* 0x000fca000383ffff */
.L_x_963:
        /* <DEDUP_REMOVED lines=128> */
[----:B------:R-:W-:Y:S01]  /*9bb0*/  STS [R13], R76 ;  /* 0x0000004c0d007388 */ /* 0x000fe20000000800 */
[----:B------:R-:W-:-:S03]  /*9bc0*/  ISETP.NE.AND P0, PT, R114, -0x1, PT ;  /* 0xffffffff7200780c */ /* 0x000fc60003f05270 */
[----:B------:R-:W-:Y:S01]  /*9bd0*/  STS [R13+0x200], R78 ;  /* 0x0002004e0d007388 */ /* 0x000fe20000000800 */
[----:B--2---:R-:W-:-:S03]  /*9be0*/  ISETP.NE.AND P5, PT, R14, RZ, PT ;  /* 0x000000ff0e00720c */ /* 0x004fc60003fa5270 */
[----:B------:R-:W-:Y:S04]  /*9bf0*/  STS [R19], R72 ;  /* 0x0000004813007388 */ /* 0x000fe80000000800 */
[----:B------:R-:W-:Y:S01]  /*9c00*/  STS [R19+0x200], R74 ;  /* 0x0002004a13007388 */ /* 0x000fe20000000800 */
[C---:B----4-:R-:W-:Y:S02]  /*9c10*/  ISETP.NE.AND P2, PT, R10.reuse, RZ, PT ;  /* 0x000000ff0a00720c */ /* 0x050fe40003f45270 */
[----:B------:R-:W-:Y:S01]  /*9c20*/  ISETP.NE.OR P1, PT, R10, RZ, !P5 ;  /* 0x000000ff0a00720c */ /* 0x000fe20006f25670 */
[----:B------:R-:W-:Y:S04]  /*9c30*/  STS [R17], R68 ;  /* 0x0000004411007388 */ /* 0x000fe80000000800 */
[----:B------:R-:W-:Y:S04]  /*9c40*/  STS [R17+0x200], R70 ;  /* 0x0002004611007388 */ /* 0x000fe80000000800 */
[----:B------:R-:W-:Y:S02]  /*9c50*/  STS [R11+0x1000], R64 ;  /* 0x001000400b007388 */ /* 0x000fe40000000800 */
[----:B------:R-:W-:Y:S01]  /*9c60*/  @P2 IMAD.MOV.U32 R14, RZ, RZ, c[0x0][0x210] ;  /* 0x00008400ff0e2624 */ /* 0x000fe200078e00ff */
[----:B------:R-:W-:Y:S01]  /*9c70*/  @!P2 MOV R10, c[0x0][0x214] ;  /* 0x00008500000aaa02 */ /* 0x000fe20000000f00 */
[----:B------:R-:W-:Y:S01]  /*9c80*/  STS [R11+0x1200], R66 ;  /* 0x001200420b007388 */ /* 0x000fe20000000800 */
[----:B------:R-:W-:Y:S01]  /*9c90*/  @P2 MOV R15, 0x1 ;  /* 0x00000001000f2802 */ /* 0x000fe20000000f00 */
[----:B------:R-:W-:Y:S01]  /*9ca0*/  @P2 IMAD R14, R14, c[0x0][0x214], RZ ;  /* 0x000085000e0e2a24 */ /* 0x000fe200078e02ff */
        /* <DEDUP_REMOVED lines=18> */
[----:B--2---:R-:W-:-:S04]  /*9dd0*/  @P0 IMAD.WIDE.U32 R40, R114, c[0x0][0x1e8], RZ ;  /* 0x00007a0072280a25 */ /* 0x004fc800078e00ff */
[----:B----4-:R-:W-:Y:S01]  /*9de0*/  @P0 IMAD R13, R114, c[0x0][0x1ec], R41 ;  /* 0x00007b00720d0a24 */ /* 0x010fe200078e0229 */
[----:B------:R-:W2:Y:S01]  /*9df0*/  S2R R0, SR_CTAID.Y ;  /* 0x0000000000007919 */ /* 0x000ea20000002600 */
[----:B-----5:R-:W-:-:S03]  /*9e00*/  CS2R R44, SRZ ;  /* 0x00000000002c7805 */ /* 0x020fc6000001ff00 */
[----:B------:R-:W4:Y:S04]  /*9e10*/  S2R R10, SR_CTAID.X ;  /* 0x00000000000a7919 */ /* 0x000f280000002500 */
[----:B------:R-:W5:Y:S04]  /*9e20*/  S2R R11, SR_CTAID.Z ;  /* 0x00000000000b7919 */ /* 0x000f680000002700 */
[----:B------:R1:W3:Y:S04]  /*9e30*/  LDS.128 R32, [R118] ;  /* 0x0000000076207984 */ /* 0x0002e80000000c00 */
[----:B------:R1:W3:Y:S01]  /*9e40*/  LDS.128 R28, [R118+0x800] ;  /* 0x00080000761c7984 */ /* 0x0002e20000000c00 */
        /* <DEDUP_REMOVED lines=14> */
[----:B----4-:R-:W-:Y:S01]  /*9f30*/  IMAD R4, R10, R41, RZ ;  /* 0x000000290a047224 */ /* 0x010fe200078e02ff */
[----:B------:R-:W-:Y:S01]  /*9f40*/  @!P1 SHF.R.S32.HI R45, RZ, 0x1f, R114 ;  /* 0x0000001fff2d9819 */ /* 0x000fe20000011472 */
[----:B-----5:R-:W-:Y:S01]  /*9f50*/  IMAD R15, R11, R14, R15 ;  /* 0x0000000e0b0f7224 */ /* 0x020fe200078e020f */
[----:B------:R-:W-:Y:S01]  /*9f60*/  MOV R14, 0x7f800000 ;  /* 0x7f800000000e7802 */ /* 0x000fe20000000f00 */
[----:B------:R-:W-:-:S02]  /*9f70*/  IMAD.SHL.U32 R4, R4, 0x40, RZ ;  /* 0x0000004004047824 */ /* 0x000fc400078e00ff */
[----:B------:R-:W-:Y:S02]  /*9f80*/  @!P0 IMAD R7, R7, c[0x0][0x1e0], RZ ;  /* 0x0000780007078a24 */ /* 0x000fe400078e02ff */
        /* <DEDUP_REMOVED lines=28> */
.L_x_968:
[----:B------:R-:W-:Y:S05]  /*a150*/  BSYNC B0 ;  /* 0x0000000000007941 */ /* 0x000fea0003800000 */
.L_x_967:
        /* <DEDUP_REMOVED lines=25> */
.L_x_970:
[----:B------:R-:W-:Y:S05]  /*a2f0*/  BSYNC B0 ;  /* 0x0000000000007941 */ /* 0x000fea0003800000 */
.L_x_969:
        /* <DEDUP_REMOVED lines=20> */
.L_x_940:
        /* <DEDUP_REMOVED lines=70> */
.L_x_972:
[----:B------:R-:W-:Y:S05]  /*a8a0*/  BSYNC B0 ;  /* 0x0000000000007941 */ /* 0x000fea0003800000 */
.L_x_971:
        /* <DEDUP_REMOVED lines=19> */
.L_x_974:
[----:B------:R-:W-:Y:S05]  /*a9e0*/  BSYNC B0 ;  /* 0x0000000000007941 */ /* 0x000fea0003800000 */
.L_x_973:
        /* <DEDUP_REMOVED lines=19> */
.L_x_975:
        /* <DEDUP_REMOVED lines=14> */
.L_x_1005:


//--------------------- .nv.shared._ZN5flash16flash_fwd_kernelI23Flash_fwd_kernel_traitsILi96ELi128ELi64ELi4ELb0ELb0EN7cutlass6half_tE19Flash_kernel_traitsILi96ELi128ELi64ELi4ES3_EELb0ELb1ELb0ELb0ELb1ELb1ELb0ELb0EEEvNS_16Flash_fwd_paramsE --------------------------
	.section	.nv.shared._ZN5flash16flash_fwd_kernelI23Flash_fwd_kernel_traitsILi96ELi128ELi64ELi4ELb0ELb0EN7cutlass6half_tE19Flash_kernel_traitsILi96ELi128ELi64ELi4ES3_EELb0ELb1ELb0ELb0ELb1ELb1ELb0ELb0EEEvNS_16Flash_fwd_paramsE,"aw",@nobits
	.sectionflags	@""
	.align	16


//--------------------- .nv.global                --------------------------
	.section	.nv.global,"aw",@nobits
.nv.global:
	.type		_ZN72_INTERNAL_9204a569_36_flash_fwd_hdim96_fp16_causal_sm80_cu_e763cb1e_27134cute1_E,@object
	.size		_ZN72_INTERNAL_9204a569_36_flash_fwd_hdim96_fp16_causal_sm80_cu_e763cb1e_27134cute1_E,(_ZN72_INTERNAL_9204a569_36_flash_fwd_hdim96_fp16_causal_sm80_cu_e763cb1e_27134cuda3std3__45__cpo6cbeginE - _ZN72_INTERNAL_9204a569_36_flash_fwd_hdim96_fp16_causal_sm80_cu_e763cb1e_27134cute1_E)
_ZN72_INTERNAL_9204a569_36_flash_fwd_hdim96_fp16_causal_sm80_cu_e763cb1e_27134cute1_E:
	.zero		1
	.type		_ZN72_INTERNAL_9204a569_36_flash_fwd_hdim96_fp16_causal_sm80_cu_e763cb1e_27134cuda3std3__45__cpo6cbeginE,@object
	.size		_ZN72_INTERNAL_9204a569_36_flash_fwd_hdim96_fp16_causal_sm80_cu_e763cb1e_27134cuda3std3__45__cpo6cbeginE,(_ZN72_INTERNAL_9204a569_36_flash_fwd_hdim96_fp16_causal_sm80_cu_e763cb1e_27134cuda3std3__48in_placeE - _ZN72_INTERNAL_9204a569_36_flash_fwd_hdim96_fp16_causal_sm80_cu_e763cb1e_27134cuda3std3__45__cpo6cbeginE)
_ZN72_INTERNAL_9204a569_36_flash_fwd_hdim96_fp16_causal_sm80_cu_e763cb1e_27134cuda3std3__45__cpo6cbeginE:
	.zero		1
	.type		_ZN72_INTERNAL_9204a569_36_flash_fwd_hdim96_fp16_causal_sm80_cu_e763cb1e_27134cuda3std3__48in_placeE,@object
	.size		_ZN72_INTERNAL_9204a569_36_flash_fwd_hdim96_fp16_causal_sm80_cu_e763cb1e_27134cuda3std3__48in_placeE,(_ZN72_INTERNAL_9204a569_36_flash_fwd_hdim96_fp16_causal_sm80_cu_e763cb1e_27134cuda3std6ranges3__45__cpo9iter_moveE - _ZN72_INTERNAL_9204a569_36_flash_fwd_hdim96_fp16_causal_sm80_cu_e763cb1e_27134cuda3std3__48in_placeE)
_ZN72_INTERNAL_9204a569_36_flash_fwd_hdim96_fp16_causal_sm80_cu_e763cb1e_27134cuda3std3__48in_placeE:
	.zero		1
	.type		_ZN72_INTERNAL_9204a569_36_flash_fwd_hdim96_fp16_causal_sm80_cu_e763cb1e_27134cuda3std6ranges3__45__cpo9iter_moveE,@object
	.size		_ZN72_INTERNAL_9204a569_36_flash_fwd_hdim96_fp16_causal_sm80_cu_e763cb1e_27134cuda3std6ranges3__45__cpo9iter_moveE,(_ZN72_INTERNAL_9204a569_36_flash_fwd_hdim96_fp16_causal_sm80_cu_e763cb1e_27134cuda3std3__45__cpo5beginE - _ZN72_INTERNAL_9204a569_36_flash_fwd_hdim96_fp16_causal_sm80_cu_e763cb1e_27134cuda3std6ranges3__45__cpo9iter_moveE)
_ZN72_INTERNAL_9204a569_36_flash_fwd_hdim96_fp16_causal_sm80_cu_e763cb1e_27134cuda3std6ranges3__45__cpo9iter_moveE:
	.zero		1
	.type		_ZN72_INTERNAL_9204a569_36_flash_fwd_hdim96_fp16_causal_sm80_cu_e763cb1e_27134cuda3std3__45__cpo5beginE,@object
	.size		_ZN72_INTERNAL_9204a569_36_flash_fwd_hdim96_fp16_causal_sm80_cu_e763cb1e_27134cuda3std3__45__cpo5beginE,(_ZN72_INTERNAL_9204a569_36_flash_fwd_hdim96_fp16_causal_sm80_cu_e763cb1e_27134cuda3std3__474_GLOBAL__N__9204a569_36_flash_fwd_hdim96_fp16_causal_sm80_cu_e763cb1e_27136ignoreE - _ZN72_INTERNAL_9204a569_36_flash_fwd_hdim96_fp16_causal_sm80_cu_e763cb1e_27134cuda3std3__45__cpo5beginE)
_ZN72_INTERNAL_9204a569_36_flash_fwd_hdim96_fp16_causal_sm80_cu_e763cb1e_27134cuda3std3__45__cpo5beginE:
	.zero		1
	.type		_ZN72_INTERNAL_9204a569_36_flash_fwd_hdim96_fp16_causal_sm80_cu_e763cb1e_27134cuda3std3__474_GLOBAL__N__9204a569_36_flash_fwd_hdim96_fp16_causal_sm80_cu_e763cb1e_27136ignoreE,@object
	.size		_ZN72_INTERNAL_9204a569_36_flash_fwd_hdim96_fp16_causal_sm80_cu_e763cb1e_27134cuda3std3__474_GLOBAL__N__9204a569_36_flash_fwd_hdim96_fp16_causal_sm80_cu_e763cb1e_27136ignoreE,(_ZN72_INTERNAL_9204a569_36_flash_fwd_hdim96_fp16_causal_sm80_cu_e763cb1e_27134cute7productE - _ZN72_INTERNAL_9204a569_36_flash_fwd_hdim96_fp16_causal_sm80_cu_e763cb1e_27134cuda3std3__474_GLOBAL__N__9204a569_36_flash_fwd_hdim96_fp16_causal_sm80_cu_e763cb1e_27136ignoreE)
_ZN72_INTERNAL_9204a569_36_flash_fwd_hdim96_fp16_causal_sm80_cu_e763cb1e_27134cuda3std3__474_GLOBAL__N__9204a569_36_flash_fwd_hdim96_fp16_causal_sm80_cu_e763cb1e_27136ignoreE:
	.zero		1
	.type		_ZN72_INTERNAL_9204a569_36_flash_fwd_hdim96_fp16_causal_sm80_cu_e763cb1e_27134cute7productE,@object
	.size		_ZN72_INTERNAL_9204a569_36_flash_fwd_hdim96_fp16_causal_sm80_cu_e763cb1e_27134cute7productE,(_ZN72_INTERNAL_9204a569_36_flash_fwd_hdim96_fp16_causal_sm80_cu_e763cb1e_27134cuda3std3__45__cpo3endE - _ZN72_INTERNAL_9204a569_36_flash_fwd_hdim96_fp16_causal_sm80_cu_e763cb1e_27134cute7productE)
_ZN72_INTERNAL_9204a569_36_flash_fwd_hdim96_fp16_causal_sm80_cu_e763cb1e_27134cute7productE:
	.zero		1
	.type		_ZN72_INTERNAL_9204a569_36_flash_fwd_hdim96_fp16_causal_sm80_cu_e763cb1e_27134cuda3std3__45__cpo3endE,@object
	.size		_ZN72_INTERNAL_9204a569_36_flash_fwd_hdim96_fp16_causal_sm80_cu_e763cb1e_27134cuda3std3__45__cpo3endE,(_ZN72_INTERNAL_9204a569_36_flash_fwd_hdim96_fp16_causal_sm80_cu_e763cb1e_27134cuda3std3__419piecewise_constructE - _ZN72_INTERNAL_9204a569_36_flash_fwd_hdim96_fp16_causal_sm80_cu_e763cb1e_27134cuda3std3__45__cpo3endE)
_ZN72_INTERNAL_9204a569_36_flash_fwd_hdim96_fp16_causal_sm80_cu_e763cb1e_27134cuda3std3__45__cpo3endE:
	.zero		1
	.type		_ZN72_INTERNAL_9204a569_36_flash_fwd_hdim96_fp16_causal_sm80_cu_e763cb1e_27134cuda3std3__419piecewise_constructE,@object
	.size		_ZN72_INTERNAL_9204a569_36_flash_fwd_hdim96_fp16_causal_sm80_cu_e763cb1e_27134cuda3std3__419piecewise_constructE,(_ZN72_INTERNAL_9204a569_36_flash_fwd_hdim96_fp16_causal_sm80_cu_e763cb1e_27134cuda3std3__45__cpo4cendE - _ZN72_INTERNAL_9204a569_36_flash_fwd_hdim96_fp16_causal_sm80_cu_e763cb1e_27134cuda3std3__419piecewise_constructE)
_ZN72_INTERNAL_9204a569_36_flash_fwd_hdim96_fp16_causal_sm80_cu_e763cb1e_27134cuda3std3__419piecewise_constructE:
	.zero		1
	.type		_ZN72_INTERNAL_9204a569_36_flash_fwd_hdim96_fp16_causal_sm80_cu_e763cb1e_27134cuda3std3__45__cpo4cendE,@object
	.size		_ZN72_INTERNAL_9204a569_36_flash_fwd_hdim96_fp16_causal_sm80_cu_e763cb1e_27134cuda3std3__45__cpo4cendE,(_ZN72_INTERNAL_9204a569_36_flash_fwd_hdim96_fp16_causal_sm80_cu_e763cb1e_27134cuda3std6ranges3__45__cpo4swapE - _ZN72_INTERNAL_9204a569_36_flash_fwd_hdim96_fp16_causal_sm80_cu_e763cb1e_27134cuda3std3__45__cpo4cendE)
_ZN72_INTERNAL_9204a569_36_flash_fwd_hdim96_fp16_causal_sm80_cu_e763cb1e_27134cuda3std3__45__cpo4cendE:
	.zero		1
	.type		_ZN72_INTERNAL_9204a569_36_flash_fwd_hdim96_fp16_causal_sm80_cu_e763cb1e_27134cuda3std6ranges3__45__cpo4swapE,@object
	.size		_ZN72_INTERNAL_9204a569_36_flash_fwd_hdim96_fp16_causal_sm80_cu_e763cb1e_27134cuda3std6ranges3__45__cpo4swapE,(.L_7 - _ZN72_INTERNAL_9204a569_36_flash_fwd_hdim96_fp16_causal_sm80_cu_e763cb1e_27134cuda3std6ranges3__45__cpo4swapE)
_ZN72_INTERNAL_9204a569_36_flash_fwd_hdim96_fp16_causal_sm80_cu_e763cb1e_27134cuda3std6ranges3__45__cpo4swapE:
	.zero		1
.L_7:


//--------------------- .nv.shared._ZN5flash16flash_fwd_kernelI23Flash_fwd_kernel_traitsILi96ELi128ELi64ELi4ELb0ELb0EN7cutlass6half_tE19Flash_kernel_traitsILi96ELi128ELi64ELi4ES3_EELb0ELb1ELb0ELb0ELb0ELb1ELb0ELb0EEEvNS_16Flash_fwd_paramsE --------------------------
	.section	.nv.shared._ZN5flash16flash_fwd_kernelI23Flash_fwd_kernel_traitsILi96ELi128ELi64ELi4ELb0ELb0EN7cutlass6half_tE19Flash_kernel_traitsILi96ELi128ELi64ELi4ES3_EELb0ELb1ELb0ELb0ELb0ELb1ELb0ELb0EEEvNS_16Flash_fwd_paramsE,"aw",@nobits
	.sectionflags	@""
	.align	16


//--------------------- .nv.shared._ZN5flash16flash_fwd_kernelI23Flash_fwd_kernel_traitsILi96ELi128ELi64ELi4ELb0ELb0EN7cutlass6half_tE19Flash_kernel_traitsILi96ELi128ELi64ELi4ES3_EELb0ELb1ELb0ELb0ELb0ELb0ELb0ELb0EEEvNS_16Flash_fwd_paramsE --------------------------
	.section	.nv.shared._ZN5flash16flash_fwd_kernelI23Flash_fwd_kernel_traitsILi96ELi128ELi64ELi4ELb0ELb0EN7cutlass6half_tE19Flash_kernel_traitsILi96ELi128ELi64ELi4ES3_EELb0ELb1ELb0ELb0ELb0ELb0ELb0ELb0EEEvNS_16Flash_fwd_paramsE,"aw",@nobits
	.sectionflags	@""
	.align	16


//--------------------- .nv.shared._ZN5flash16flash_fwd_kernelI23Flash_fwd_kernel_traitsILi96ELi128ELi64ELi4ELb0ELb0EN7cutlass6half_tE19Flash_kernel_traitsILi96ELi128ELi64ELi4ES3_EELb0ELb1ELb0ELb1ELb0ELb0ELb0ELb0EEEvNS_16Flash_fwd_paramsE --------------------------
	.section	.nv.shared._ZN5flash16flash_fwd_kernelI23Flash_fwd_kernel_traitsILi96ELi128ELi64ELi4ELb0ELb0EN7cutlass6half_tE19Flash_kernel_traitsILi96ELi128ELi64ELi4ES3_EELb0ELb1ELb0ELb1ELb0ELb0ELb0ELb0EEEvNS_16Flash_fwd_paramsE,"aw",@nobits
	.sectionflags	@""
	.align	16


//--------------------- .nv.shared._ZN5flash16flash_fwd_kernelI23Flash_fwd_kernel_traitsILi96ELi64ELi64ELi4ELb0ELb0EN7cutlass6half_tE19Flash_kernel_traitsILi96ELi64ELi64ELi4ES3_EELb0ELb1ELb0ELb0ELb1ELb1ELb0ELb0EEEvNS_16Flash_fwd_paramsE --------------------------
	.section	.nv.shared._ZN5flash16flash_fwd_kernelI23Flash_fwd_kernel_traitsILi96ELi64ELi64ELi4ELb0ELb0EN7cutlass6half_tE19Flash_kernel_traitsILi96ELi64ELi64ELi4ES3_EELb0ELb1ELb0ELb0ELb1ELb1ELb0ELb0EEEvNS_16Flash_fwd_paramsE,"aw",@nobits
	.sectionflags	@""
	.align	16


//--------------------- .nv.shared._ZN5flash16flash_fwd_kernelI23Flash_fwd_kernel_traitsILi96ELi64ELi64ELi4ELb0ELb0EN7cutlass6half_tE19Flash_kernel_traitsILi96ELi64ELi64ELi4ES3_EELb0ELb1ELb0ELb0ELb0ELb1ELb0ELb0EEEvNS_16Flash_fwd_paramsE --------------------------
	.section	.nv.shared._ZN5flash16flash_fwd_kernelI23Flash_fwd_kernel_traitsILi96ELi64ELi64ELi4ELb0ELb0EN7cutlass6half_tE19Flash_kernel_traitsILi96ELi64ELi64ELi4ES3_EELb0ELb1ELb0ELb0ELb0ELb1ELb0ELb0EEEvNS_16Flash_fwd_paramsE,"aw",@nobits
	.sectionflags	@""
	.align	16


//--------------------- .nv.shared._ZN5flash16flash_fwd_kernelI23Flash_fwd_kernel_traitsILi96ELi64ELi64ELi4ELb0ELb0EN7cutlass6half_tE19Flash_kernel_traitsILi96ELi64ELi64ELi4ES3_EELb0ELb1ELb0ELb0ELb0ELb0ELb0ELb0EEEvNS_16Flash_fwd_paramsE --------------------------
	.section	.nv.shared._ZN5flash16flash_fwd_kernelI23Flash_fwd_kernel_traitsILi96ELi64ELi64ELi4ELb0ELb0EN7cutlass6half_tE19Flash_kernel_traitsILi96ELi64ELi64ELi4ES3_EELb0ELb1ELb0ELb0ELb0ELb0ELb0ELb0EEEvNS_16Flash_fwd_paramsE,"aw",@nobits
	.sectionflags	@""
	.align	16


//--------------------- .nv.shared._ZN5flash16flash_fwd_kernelI23Flash_fwd_kernel_traitsILi96ELi64ELi64ELi4ELb0ELb0EN7cutlass6half_tE19Flash_kernel_traitsILi96ELi64ELi64ELi4ES3_EELb0ELb1ELb0ELb1ELb0ELb0ELb0ELb0EEEvNS_16Flash_fwd_paramsE --------------------------
	.section	.nv.shared._ZN5flash16flash_fwd_kernelI23Flash_fwd_kernel_traitsILi96ELi64ELi64ELi4ELb0ELb0EN7cutlass6half_tE19Flash_kernel_traitsILi96ELi64ELi64ELi4ES3_EELb0ELb1ELb0ELb1ELb0ELb0ELb0ELb0EEEvNS_16Flash_fwd_paramsE,"aw",@nobits
	.sectionflags	@""
	.align	16


//--------------------- .nv.shared._ZN5flash16flash_fwd_kernelI23Flash_fwd_kernel_traitsILi96ELi128ELi64ELi4ELb0ELb0EN7cutlass6half_tE19Flash_kernel_traitsILi96ELi128ELi64ELi4ES3_EELb1ELb1ELb0ELb0ELb0ELb0ELb0ELb0EEEvNS_16Flash_fwd_paramsE --------------------------
	.section	.nv.shared._ZN5flash16flash_fwd_kernelI23Flash_fwd_kernel_traitsILi96ELi128ELi64ELi4ELb0ELb0EN7cutlass6half_tE19Flash_kernel_traitsILi96ELi128ELi64ELi4ES3_EELb1ELb1ELb0ELb0ELb0ELb0ELb0ELb0EEEvNS_16Flash_fwd_paramsE,"aw",@nobits
	.sectionflags	@""
	.align	16


//--------------------- .nv.shared._ZN5flash16flash_fwd_kernelI23Flash_fwd_kernel_traitsILi96ELi128ELi64ELi4ELb0ELb0EN7cutlass6half_tE19Flash_kernel_traitsILi96ELi128ELi64ELi4ES3_EELb1ELb1ELb0ELb0ELb1ELb1ELb0ELb0EEEvNS_16Flash_fwd_paramsE --------------------------
	.section	.nv.shared._ZN5flash16flash_fwd_kernelI23Flash_fwd_kernel_traitsILi96ELi128ELi64ELi4ELb0ELb0EN7cutlass6half_tE19Flash_kernel_traitsILi96ELi128ELi64ELi4ES3_EELb1ELb1ELb0ELb0ELb1ELb1ELb0ELb0EEEvNS_16Flash_fwd_paramsE,"aw",@nobits
	.sectionflags	@""
	.align	16


//--------------------- .nv.shared._ZN5flash16flash_fwd_kernelI23Flash_fwd_kernel_traitsILi96ELi128ELi64ELi4ELb0ELb0EN7cutlass6half_tE19Flash_kernel_traitsILi96ELi128ELi64ELi4ES3_EELb0ELb1ELb0ELb0ELb1ELb1ELb1ELb0EEEvNS_16Flash_fwd_paramsE --------------------------
	.section	.nv.shared._ZN5flash16flash_fwd_kernelI23Flash_fwd_kernel_traitsILi96ELi128ELi64ELi4ELb0ELb0EN7cutlass6half_tE19Flash_kernel_traitsILi96ELi128ELi64ELi4ES3_EELb0ELb1ELb0ELb0ELb1ELb1ELb1ELb0EEEvNS_16Flash_fwd_paramsE,"aw",@nobits
	.sectionflags	@""
	.align	16


//--------------------- .nv.shared._ZN5flash16flash_fwd_kernelI23Flash_fwd_kernel_traitsILi96ELi128ELi64ELi4ELb0ELb0EN7cutlass6half_tE19Flash_kernel_traitsILi96ELi128ELi64ELi4ES3_EELb1ELb1ELb0ELb0ELb0ELb1ELb0ELb0EEEvNS_16Flash_fwd_paramsE --------------------------
	.section	.nv.shared._ZN5flash16flash_fwd_kernelI23Flash_fwd_kernel_traitsILi96ELi128ELi64ELi4ELb0ELb0EN7cutlass6half_tE19Flash_kernel_traitsILi96ELi128ELi64ELi4ES3_EELb1ELb1ELb0ELb0ELb0ELb1ELb0ELb0EEEvNS_16Flash_fwd_paramsE,"aw",@nobits
	.sectionflags	@""
	.align	16


//--------------------- .nv.shared._ZN5flash16flash_fwd_kernelI23Flash_fwd_kernel_traitsILi96ELi128ELi64ELi4ELb0ELb0EN7cutlass6half_tE19Flash_kernel_traitsILi96ELi128ELi64ELi4ES3_EELb0ELb1ELb0ELb0ELb0ELb1ELb1ELb0EEEvNS_16Flash_fwd_paramsE --------------------------
	.section	.nv.shared._ZN5flash16flash_fwd_kernelI23Flash_fwd_kernel_traitsILi96ELi128ELi64ELi4ELb0ELb0EN7cutlass6half_tE19Flash_kernel_traitsILi96ELi128ELi64ELi4ES3_EELb0ELb1ELb0ELb0ELb0ELb1ELb1ELb0EEEvNS_16Flash_fwd_paramsE,"aw",@nobits
	.sectionflags	@""
	.align	16


//--------------------- .nv.shared._ZN5flash16flash_fwd_kernelI23Flash_fwd_kernel_traitsILi96ELi128ELi64ELi4ELb0ELb0EN7cutlass6half_tE19Flash_kernel_traitsILi96ELi128ELi64ELi4ES3_EELb1ELb1ELb0ELb1ELb0ELb0ELb0ELb0EEEvNS_16Flash_fwd_paramsE --------------------------
	.section	.nv.shared._ZN5flash16flash_fwd_kernelI23Flash_fwd_kernel_traitsILi96ELi128ELi64ELi4ELb0ELb0EN7cutlass6half_tE19Flash_kernel_traitsILi96ELi128ELi64ELi4ES3_EELb1ELb1ELb0ELb1ELb0ELb0ELb0ELb0EEEvNS_16Flash_fwd_paramsE,"aw",@nobits
	.sectionflags	@""
	.align	16


//--------------------- .nv.shared._ZN5flash16flash_fwd_kernelI23Flash_fwd_kernel_traitsILi96ELi128ELi64ELi4ELb0ELb0EN7cutlass6half_tE19Flash_kernel_traitsILi96ELi128ELi64ELi4ES3_EELb1ELb1ELb0ELb0ELb0ELb0ELb0ELb1EEEvNS_16Flash_fwd_paramsE --------------------------
	.section	.nv.shared._ZN5flash16flash_fwd_kernelI23Flash_fwd_kernel_traitsILi96ELi128ELi64ELi4ELb0ELb0EN7cutlass6half_tE19Flash_kernel_traitsILi96ELi128ELi64ELi4ES3_EELb1ELb1ELb0ELb0ELb0ELb0ELb0ELb1EEEvNS_16Flash_fwd_paramsE,"aw",@nobits
	.sectionflags	@""
	.align	16


//--------------------- .nv.shared._ZN5flash16flash_fwd_kernelI23Flash_fwd_kernel_traitsILi96ELi128ELi64ELi4ELb0ELb0EN7cutlass6half_tE19Flash_kernel_traitsILi96ELi128ELi64ELi4ES3_EELb0ELb1ELb0ELb0ELb0ELb0ELb1ELb0EEEvNS_16Flash_fwd_paramsE --------------------------
	.section	.nv.shared._ZN5flash16flash_fwd_kernelI23Flash_fwd_kernel_traitsILi96ELi128ELi64ELi4ELb0ELb0EN7cutlass6half_tE19Flash_kernel_traitsILi96ELi128ELi64ELi4ES3_EELb0ELb1ELb0ELb0ELb0ELb0ELb1ELb0EEEvNS_16Flash_fwd_paramsE,"aw",@nobits
	.sectionflags	@""
	.align	16


//--------------------- .nv.shared._ZN5flash16flash_fwd_kernelI23Flash_fwd_kernel_traitsILi96ELi128ELi64ELi4ELb0ELb0EN7cutlass6half_tE19Flash_kernel_traitsILi96ELi128ELi64ELi4ES3_EELb1ELb1ELb0ELb1ELb0ELb0ELb0ELb1EEEvNS_16Flash_fwd_paramsE --------------------------
	.section	.nv.shared._ZN5flash16flash_fwd_kernelI23Flash_fwd_kernel_traitsILi96ELi128ELi64ELi4ELb0ELb0EN7cutlass6half_tE19Flash_kernel_traitsILi96ELi128ELi64ELi4ES3_EELb1ELb1ELb0ELb1ELb0ELb0ELb0ELb1EEEvNS_16Flash_fwd_paramsE,"aw",@nobits
	.sectionflags	@""
	.align	16


//--------------------- .nv.shared._ZN5flash16flash_fwd_kernelI23Flash_fwd_kernel_traitsILi96ELi128ELi64ELi4ELb0ELb0EN7cutlass6half_tE19Flash_kernel_traitsILi96ELi128ELi64ELi4ES3_EELb0ELb1ELb0ELb1ELb0ELb0ELb1ELb0EEEvNS_16Flash_fwd_paramsE --------------------------
	.section	.nv.shared._ZN5flash16flash_fwd_kernelI23Flash_fwd_kernel_traitsILi96ELi128ELi64ELi4ELb0ELb0EN7cutlass6half_tE19Flash_kernel_traitsILi96ELi128ELi64ELi4ES3_EELb0ELb1ELb0ELb1ELb0ELb0ELb1ELb0EEEvNS_16Flash_fwd_paramsE,"aw",@nobits
	.sectionflags	@""
	.align	16


//--------------------- .nv.shared._ZN5flash16flash_fwd_kernelI23Flash_fwd_kernel_traitsILi96ELi64ELi64ELi4ELb0ELb0EN7cutlass6half_tE19Flash_kernel_traitsILi96ELi64ELi64ELi4ES3_EELb1ELb1ELb0ELb0ELb0ELb0ELb0ELb0EEEvNS_16Flash_fwd_paramsE --------------------------
	.section	.nv.shared._ZN5flash16flash_fwd_kernelI23Flash_fwd_kernel_traitsILi96ELi64ELi64ELi4ELb0ELb0EN7cutlass6half_tE19Flash_kernel_traitsILi96ELi64ELi64ELi4ES3_EELb1ELb1ELb0ELb0ELb0ELb0ELb0ELb0EEEvNS_16Flash_fwd_paramsE,"aw",@nobits
	.sectionflags	@""
	.align	16


//--------------------- .nv.shared._ZN5flash16flash_fwd_kernelI23Flash_fwd_kernel_traitsILi96ELi64ELi64ELi4ELb0ELb0EN7cutlass6half_tE19Flash_kernel_traitsILi96ELi64ELi64ELi4ES3_EELb1ELb1ELb0ELb0ELb1ELb1ELb0ELb0EEEvNS_16Flash_fwd_paramsE --------------------------
	.section	.nv.shared._ZN5flash16flash_fwd_kernelI23Flash_fwd_kernel_traitsILi96ELi64ELi64ELi4ELb0ELb0EN7cutlass6half_tE19Flash_kernel_traitsILi96ELi64ELi64ELi4ES3_EELb1ELb1ELb0ELb0ELb1ELb1ELb0ELb0EEEvNS_16Flash_fwd_paramsE,"aw",@nobits
	.sectionflags	@""
	.align	16


//--------------------- .nv.shared._ZN5flash16flash_fwd_kernelI23Flash_fwd_kernel_traitsILi96ELi64ELi64ELi4ELb0ELb0EN7cutlass6half_tE19Flash_kernel_traitsILi96ELi64ELi64ELi4ES3_EELb0ELb1ELb0ELb0ELb1ELb1ELb1ELb0EEEvNS_16Flash_fwd_paramsE --------------------------
	.section	.nv.shared._ZN5flash16flash_fwd_kernelI23Flash_fwd_kernel_traitsILi96ELi64ELi64ELi4ELb0ELb0EN7cutlass6half_tE19Flash_kernel_traitsILi96ELi64ELi64ELi4ES3_EELb0ELb1ELb0ELb0ELb1ELb1ELb1ELb0EEEvNS_16Flash_fwd_paramsE,"aw",@nobits
	.sectionflags	@""
	.align	16


//--------------------- .nv.shared._ZN5flash16flash_fwd_kernelI23Flash_fwd_kernel_traitsILi96ELi64ELi64ELi4ELb0ELb0EN7cutlass6half_tE19Flash_kernel_traitsILi96ELi64ELi64ELi4ES3_EELb1ELb1ELb0ELb0ELb0ELb1ELb0ELb0EEEvNS_16Flash_fwd_paramsE --------------------------
	.section	.nv.shared._ZN5flash16flash_fwd_kernelI23Flash_fwd_kernel_traitsILi96ELi64ELi64ELi4ELb0ELb0EN7cutlass6half_tE19Flash_kernel_traitsILi96ELi64ELi64ELi4ES3_EELb1ELb1ELb0ELb0ELb0ELb1ELb0ELb0EEEvNS_16Flash_fwd_paramsE,"aw",@nobits
	.sectionflags	@""
	.align	16


//--------------------- .nv.shared._ZN5flash16flash_fwd_kernelI23Flash_fwd_kernel_traitsILi96ELi64ELi64ELi4ELb0ELb0EN7cutlass6half_tE19Flash_kernel_traitsILi96ELi64ELi64ELi4ES3_EELb0ELb1ELb0ELb0ELb0ELb1ELb1ELb0EEEvNS_16Flash_fwd_paramsE --------------------------
	.section	.nv.shared._ZN5flash16flash_fwd_kernelI23Flash_fwd_kernel_traitsILi96ELi64ELi64ELi4ELb0ELb0EN7cutlass6half_tE19Flash_kernel_traitsILi96ELi64ELi64ELi4ES3_EELb0ELb1ELb0ELb0ELb0ELb1ELb1ELb0EEEvNS_16Flash_fwd_paramsE,"aw",@nobits
	.sectionflags	@""
	.align	16


//--------------------- .nv.shared._ZN5flash16flash_fwd_kernelI23Flash_fwd_kernel_traitsILi96ELi64ELi64ELi4ELb0ELb0EN7cutlass6half_tE19Flash_kernel_traitsILi96ELi64ELi64ELi4ES3_EELb1ELb1ELb0ELb1ELb0ELb0ELb0ELb0EEEvNS_16Flash_fwd_paramsE --------------------------
	.section	.nv.shared._ZN5flash16flash_fwd_kernelI23Flash_fwd_kernel_traitsILi96ELi64ELi64ELi4ELb0ELb0EN7cutlass6half_tE19Flash_kernel_traitsILi96ELi64ELi64ELi4ES3_EELb1ELb1ELb0ELb1ELb0ELb0ELb0ELb0EEEvNS_16Flash_fwd_paramsE,"aw",@nobits
	.sectionflags	@""
	.align	16


//--------------------- .nv.shared._ZN5flash16flash_fwd_kernelI23Flash_fwd_kernel_traitsILi96ELi64ELi64ELi4ELb0ELb0EN7cutlass6half_tE19Flash_kernel_traitsILi96ELi64ELi64ELi4ES3_EELb1ELb1ELb0ELb0ELb0ELb0ELb0ELb1EEEvNS_16Flash_fwd_paramsE --------------------------
	.section	.nv.shared._ZN5flash16flash_fwd_kernelI23Flash_fwd_kernel_traitsILi96ELi64ELi64ELi4ELb0ELb0EN7cutlass6half_tE19Flash_kernel_traitsILi96ELi64ELi64ELi4ES3_EELb1ELb1ELb0ELb0ELb0ELb0ELb0ELb1EEEvNS_16Flash_fwd_paramsE,"aw",@nobits
	.sectionflags	@""
	.align	16


//--------------------- .nv.shared._ZN5flash16flash_fwd_kernelI23Flash_fwd_kernel_traitsILi96ELi64ELi64ELi4ELb0ELb0EN7cutlass6half_tE19Flash_kernel_traitsILi96ELi64ELi64ELi4ES3_EELb0ELb1ELb0ELb0ELb0ELb0ELb1ELb0EEEvNS_16Flash_fwd_paramsE --------------------------
	.section	.nv.shared._ZN5flash16flash_fwd_kernelI23Flash_fwd_kernel_traitsILi96ELi64ELi64ELi4ELb0ELb0EN7cutlass6half_tE19Flash_kernel_traitsILi96ELi64ELi64ELi4ES3_EELb0ELb1ELb0ELb0ELb0ELb0ELb1ELb0EEEvNS_16Flash_fwd_paramsE,"aw",@nobits
	.sectionflags	@""
	.align	16


//--------------------- .nv.shared._ZN5flash16flash_fwd_kernelI23Flash_fwd_kernel_traitsILi96ELi64ELi64ELi4ELb0ELb0EN7cutlass6half_tE19Flash_kernel_traitsILi96ELi64ELi64ELi4ES3_EELb1ELb1ELb0ELb1ELb0ELb0ELb0ELb1EEEvNS_16Flash_fwd_paramsE --------------------------
	.section	.nv.shared._ZN5flash16flash_fwd_kernelI23Flash_fwd_kernel_traitsILi96ELi64ELi64ELi4ELb0ELb0EN7cutlass6half_tE19Flash_kernel_traitsILi96ELi64ELi64ELi4ES3_EELb1ELb1ELb0ELb1ELb0ELb0ELb0ELb1EEEvNS_16Flash_fwd_paramsE,"aw",@nobits
	.sectionflags	@""
	.align	16


//--------------------- .nv.shared._ZN5flash16flash_fwd_kernelI23Flash_fwd_kernel_traitsILi96ELi64ELi64ELi4ELb0ELb0EN7cutlass6half_tE19Flash_kernel_traitsILi96ELi64ELi64ELi4ES3_EELb0ELb1ELb0ELb1ELb0ELb0ELb1ELb0EEEvNS_16Flash_fwd_paramsE --------------------------
	.section	.nv.shared._ZN5flash16flash_fwd_kernelI23Flash_fwd_kernel_traitsILi96ELi64ELi64ELi4ELb0ELb0EN7cutlass6half_tE19Flash_kernel_traitsILi96ELi64ELi64ELi4ES3_EELb0ELb1ELb0ELb1ELb0ELb0ELb1ELb0EEEvNS_16Flash_fwd_paramsE,"aw",@nobits
	.sectionflags	@""
	.align	16
